	.target	sm_80

	.elftype	@"ET_EXEC"


//--------------------- .note.nv.tkinfo           --------------------------
	.section	.note.nv.tkinfo,"",@"SHT_NOTE"
	.sectionflags	@"SHF_NOTE_NV_TKINFO"
	.tkinfo
        /*0018*/ 	.word	0x00000002
        /*0030*/ 	.string	""
        /*0030*/ 	.string	"ptxas"
        /*0030*/ 	.string	"Cuda compilation tools, release 13.0, V13.0.88"
        /*0030*/ 	.string	"Build cuda_13.0.r13.0/compiler.36424714_0"
        /*0030*/ 	.string	"-arch sm_80 -m 64 "



//--------------------- .note.nv.cuinfo           --------------------------
	.section	.note.nv.cuinfo,"",@"SHT_NOTE"
	.sectionflags	@"SHF_NOTE_NV_CUINFO"
        /*0018*/ 	.short	0x0002
        /*001a*/ 	.short	0x0050
        /*001c*/ 	.short	0x0082
	.zero		2


//--------------------- .nv.info                  --------------------------
	.section	.nv.info,"",@"SHT_CUDA_INFO"
	.align	4


	//----- nvinfo : EIATTR_REGCOUNT
	.align		4
        /*0000*/ 	.byte	0x04, 0x2f
        /*0002*/ 	.short	(.L_12 - .L_11)
	.align		4
.L_11:
        /*0004*/ 	.word	index@(_ZN7cutlass13device_kernelIN5flash19enable_sm80_to_sm89INS1_16FlashAttnFwdSm80INS1_25CollectiveMainloopFwdSm80ILi4ELi1ELb0EN4cute5tupleIJNS5_1CILi128EEENS7_ILi80EEENS7_ILi64EEEEEELi64ENS_6half_tEfNS_4arch4Sm80ELb1ELb0ELb0ELb1ELb0ELb1ELb1ELb1EEENS1_21CollectiveEpilogueFwdINS6_IJS8_SA_S9_EEENS6_IJNS7_ILi1EEESI_SI_EEESC_SE_Li128ELb1ELb1ELb1ELb0EEENS1_36VarlenDynamicPersistentTileSchedulerILi128ELi80ELi128ELi128ELb1ELb1ELb0ELb1ELb1ELb1EEEEEEEEEvNT_6ParamsE)
        /*0008*/ 	.word	0x000000ff


	//----- nvinfo : EIATTR_FRAME_SIZE
	.align		4
.L_12:
        /*000c*/ 	.byte	0x04, 0x11
        /*000e*/ 	.short	(.L_14 - .L_13)
	.align		4
.L_13:
        /*0010*/ 	.word	index@($__internal_51_$__cuda_sm70_votesync_ballot)
        /*0014*/ 	.word	0x00000000


	//----- nvinfo : EIATTR_FRAME_SIZE
	.align		4
.L_14:
        /*0018*/ 	.byte	0x04, 0x11
        /*001a*/ 	.short	(.L_16 - .L_15)
	.align		4
.L_15:
        /*001c*/ 	.word	index@($__internal_50_$__cuda_sm70_shflsync_up_p)
        /*0020*/ 	.word	0x00000000


	//----- nvinfo : EIATTR_FRAME_SIZE
	.align		4
.L_16:
        /*0024*/ 	.byte	0x04, 0x11
        /*0026*/ 	.short	(.L_18 - .L_17)
	.align		4
.L_17:
        /*0028*/ 	.word	index@($__internal_49_$__cuda_sm70_shflsync_idx_p)
        /*002c*/ 	.word	0x00000000


	//----- nvinfo : EIATTR_FRAME_SIZE
	.align		4
.L_18:
        /*0030*/ 	.byte	0x04, 0x11
        /*0032*/ 	.short	(.L_20 - .L_19)
	.align		4
.L_19:
        /*0034*/ 	.word	index@($__internal_48_$__cuda_sm70_shflsync_bfly_p)
        /*0038*/ 	.word	0x00000000


	//----- nvinfo : EIATTR_FRAME_SIZE
	.align		4
.L_20:
        /*003c*/ 	.byte	0x04, 0x11
        /*003e*/ 	.short	(.L_22 - .L_21)
	.align		4
.L_21:
        /*0040*/ 	.word	index@(_ZN7cutlass13device_kernelIN5flash19enable_sm80_to_sm89INS1_16FlashAttnFwdSm80INS1_25CollectiveMainloopFwdSm80ILi4ELi1ELb0EN4cute5tupleIJNS5_1CILi128EEENS7_ILi80EEENS7_ILi64EEEEEELi64ENS_6half_tEfNS_4arch4Sm80ELb1ELb0ELb0ELb1ELb0ELb1ELb1ELb1EEENS1_21CollectiveEpilogueFwdINS6_IJS8_SA_S9_EEENS6_IJNS7_ILi1EEESI_SI_EEESC_SE_Li128ELb1ELb1ELb1ELb0EEENS1_36VarlenDynamicPersistentTileSchedulerILi128ELi80ELi128ELi128ELb1ELb1ELb0ELb1ELb1ELb1EEEEEEEEEvNT_6ParamsE)
        /*0044*/ 	.word	0x00000068


	//----- nvinfo : EIATTR_REGCOUNT
	.align		4
.L_22:
        /*0048*/ 	.byte	0x04, 0x2f
        /*004a*/ 	.short	(.L_24 - .L_23)
	.align		4
.L_23:
        /*004c*/ 	.word	index@(_ZN7cutlass13device_kernelIN5flash19enable_sm80_to_sm89INS1_16FlashAttnFwdSm80INS1_25CollectiveMainloopFwdSm80ILi4ELi1ELb0EN4cute5tupleIJNS5_1CILi128EEENS7_ILi80EEENS7_ILi64EEEEEELi64ENS_6half_tEfNS_4arch4Sm80ELb1ELb0ELb0ELb1ELb0ELb0ELb1ELb1EEENS1_21CollectiveEpilogueFwdINS6_IJS8_SA_S9_EEENS6_IJNS7_ILi1EEESI_SI_EEESC_SE_Li128ELb1ELb1ELb1ELb0EEENS1_36VarlenDynamicPersistentTileSchedulerILi128ELi80ELi128ELi128ELb1ELb1ELb0ELb1ELb1ELb1EEEEEEEEEvNT_6ParamsE)
        /*0050*/ 	.word	0x000000ff


	//----- nvinfo : EIATTR_FRAME_SIZE
	.align		4
.L_24:
        /*0054*/ 	.byte	0x04, 0x11
        /*0056*/ 	.short	(.L_26 - .L_25)
	.align		4
.L_25:
        /*0058*/ 	.word	index@($__internal_47_$__cuda_sm70_votesync_ballot)
        /*005c*/ 	.word	0x00000000


	//----- nvinfo : EIATTR_FRAME_SIZE
	.align		4
.L_26:
        /*0060*/ 	.byte	0x04, 0x11
        /*0062*/ 	.short	(.L_28 - .L_27)
	.align		4
.L_27:
        /*0064*/ 	.word	index@($__internal_46_$__cuda_sm70_shflsync_up_p)
        /*0068*/ 	.word	0x00000000


	//----- nvinfo : EIATTR_FRAME_SIZE
	.align		4
.L_28:
        /*006c*/ 	.byte	0x04, 0x11
        /*006e*/ 	.short	(.L_30 - .L_29)
	.align		4
.L_29:
        /*0070*/ 	.word	index@($__internal_45_$__cuda_sm70_shflsync_idx_p)
        /*0074*/ 	.word	0x00000000


	//----- nvinfo : EIATTR_FRAME_SIZE
	.align		4
.L_30:
        /*0078*/ 	.byte	0x04, 0x11
        /*007a*/ 	.short	(.L_32 - .L_31)
	.align		4
.L_31:
        /*007c*/ 	.word	index@($__internal_44_$__cuda_sm70_shflsync_bfly_p)
        /*0080*/ 	.word	0x00000000


	//----- nvinfo : EIATTR_FRAME_SIZE
	.align		4
.L_32:
        /*0084*/ 	.byte	0x04, 0x11
        /*0086*/ 	.short	(.L_34 - .L_33)
	.align		4
.L_33:
        /*0088*/ 	.word	index@(_ZN7cutlass13device_kernelIN5flash19enable_sm80_to_sm89INS1_16FlashAttnFwdSm80INS1_25CollectiveMainloopFwdSm80ILi4ELi1ELb0EN4cute5tupleIJNS5_1CILi128EEENS7_ILi80EEENS7_ILi64EEEEEELi64ENS_6half_tEfNS_4arch4Sm80ELb1ELb0ELb0ELb1ELb0ELb0ELb1ELb1EEENS1_21CollectiveEpilogueFwdINS6_IJS8_SA_S9_EEENS6_IJNS7_ILi1EEESI_SI_EEESC_SE_Li128ELb1ELb1ELb1ELb0EEENS1_36VarlenDynamicPersistentTileSchedulerILi128ELi80ELi128ELi128ELb1ELb1ELb0ELb1ELb1ELb1EEEEEEEEEvNT_6ParamsE)
        /*008c*/ 	.word	0x000000a0


	//----- nvinfo : EIATTR_REGCOUNT
	.align		4
.L_34:
        /*0090*/ 	.byte	0x04, 0x2f
        /*0092*/ 	.short	(.L_36 - .L_35)
	.align		4
.L_35:
        /*0094*/ 	.word	index@(_ZN7cutlass13device_kernelIN5flash19enable_sm80_to_sm89INS1_16FlashAttnFwdSm80INS1_25CollectiveMainloopFwdSm80ILi4ELi1ELb0EN4cute5tupleIJNS5_1CILi128EEENS7_ILi112EEENS7_ILi64EEEEEELi64ENS_6half_tEfNS_4arch4Sm80ELb1ELb0ELb0ELb0ELb0ELb0ELb1ELb1EEENS1_21CollectiveEpilogueFwdINS6_IJS8_SA_S9_EEENS6_IJNS7_ILi1EEESI_SI_EEESC_SE_Li128ELb0ELb1ELb1ELb0EEENS1_30DynamicPersistentTileSchedulerILi128ELi128ELb1ELb1ELb0EEEEEEEEEvNT_6ParamsE)
        /*0098*/ 	.word	0x000000ff


	//----- nvinfo : EIATTR_FRAME_SIZE
	.align		4
.L_36:
        /*009c*/ 	.byte	0x04, 0x11
        /*009e*/ 	.short	(.L_38 - .L_37)
	.align		4
.L_37:
        /*00a0*/ 	.word	index@($__internal_43_$__cuda_sm70_shflsync_idx_p)
        /*00a4*/ 	.word	0x00000000


	//----- nvinfo : EIATTR_FRAME_SIZE
	.align		4
.L_38:
        /*00a8*/ 	.byte	0x04, 0x11
        /*00aa*/ 	.short	(.L_40 - .L_39)
	.align		4
.L_39:
        /*00ac*/ 	.word	index@($__internal_42_$__cuda_sm70_shflsync_bfly_p)
        /*00b0*/ 	.word	0x00000000


	//----- nvinfo : EIATTR_FRAME_SIZE
	.align		4
.L_40:
        /*00b4*/ 	.byte	0x04, 0x11
        /*00b6*/ 	.short	(.L_42 - .L_41)
	.align		4
.L_41:
        /*00b8*/ 	.word	index@(_ZN7cutlass13device_kernelIN5flash19enable_sm80_to_sm89INS1_16FlashAttnFwdSm80INS1_25CollectiveMainloopFwdSm80ILi4ELi1ELb0EN4cute5tupleIJNS5_1CILi128EEENS7_ILi112EEENS7_ILi64EEEEEELi64ENS_6half_tEfNS_4arch4Sm80ELb1ELb0ELb0ELb0ELb0ELb0ELb1ELb1EEENS1_21CollectiveEpilogueFwdINS6_IJS8_SA_S9_EEENS6_IJNS7_ILi1EEESI_SI_EEESC_SE_Li128ELb0ELb1ELb1ELb0EEENS1_30DynamicPersistentTileSchedulerILi128ELi128ELb1ELb1ELb0EEEEEEEEEvNT_6ParamsE)
        /*00bc*/ 	.word	0x000000d8


	//----- nvinfo : EIATTR_REGCOUNT
	.align		4
.L_42:
        /*00c0*/ 	.byte	0x04, 0x2f
        /*00c2*/ 	.short	(.L_44 - .L_43)
	.align		4
.L_43:
        /*00c4*/ 	.word	index@(_ZN7cutlass13device_kernelIN5flash19enable_sm80_to_sm89INS1_16FlashAttnFwdSm80INS1_25CollectiveMainloopFwdSm80ILi4ELi1ELb0EN4cute5tupleIJNS5_1CILi128EEENS7_ILi80EEENS7_ILi64EEEEEELi64ENS_6half_tEfNS_4arch4Sm80ELb0ELb1ELb0ELb1ELb0ELb1ELb1ELb1EEENS1_21CollectiveEpilogueFwdINS6_IJS8_SA_S9_EEENS6_IJNS7_ILi1EEESI_SI_EEESC_SE_Li128ELb1ELb1ELb1ELb0EEENS1_36VarlenDynamicPersistentTileSchedulerILi128ELi80ELi128ELi128ELb1ELb1ELb0ELb1ELb0ELb1EEEEEEEEEvNT_6ParamsE)
        /*00c8*/ 	.word	0x000000ff


	//----- nvinfo : EIATTR_FRAME_SIZE
	.align		4
.L_44:
        /*00cc*/ 	.byte	0x04, 0x11
        /*00ce*/ 	.short	(.L_46 - .L_45)
	.align		4
.L_45:
        /*00d0*/ 	.word	index@($__internal_41_$__cuda_sm70_votesync_ballot)
        /*00d4*/ 	.word	0x00000000


	//----- nvinfo : EIATTR_FRAME_SIZE
	.align		4
.L_46:
        /*00d8*/ 	.byte	0x04, 0x11
        /*00da*/ 	.short	(.L_48 - .L_47)
	.align		4
.L_47:
        /*00dc*/ 	.word	index@($__internal_40_$__cuda_sm70_shflsync_up_p)
        /*00e0*/ 	.word	0x00000000


	//----- nvinfo : EIATTR_FRAME_SIZE
	.align		4
.L_48:
        /*00e4*/ 	.byte	0x04, 0x11
        /*00e6*/ 	.short	(.L_50 - .L_49)
	.align		4
.L_49:
        /*00e8*/ 	.word	index@($__internal_39_$__cuda_sm70_shflsync_idx_p)
        /*00ec*/ 	.word	0x00000000


	//----- nvinfo : EIATTR_FRAME_SIZE
	.align		4
.L_50:
        /*00f0*/ 	.byte	0x04, 0x11
        /*00f2*/ 	.short	(.L_52 - .L_51)
	.align		4
.L_51:
        /*00f4*/ 	.word	index@($__internal_38_$__cuda_sm70_shflsync_bfly_p)
        /*00f8*/ 	.word	0x00000000


	//----- nvinfo : EIATTR_FRAME_SIZE
	.align		4
.L_52:
        /*00fc*/ 	.byte	0x04, 0x11
        /*00fe*/ 	.short	(.L_54 - .L_53)
	.align		4
.L_53:
        /*0100*/ 	.word	index@(_ZN7cutlass13device_kernelIN5flash19enable_sm80_to_sm89INS1_16FlashAttnFwdSm80INS1_25CollectiveMainloopFwdSm80ILi4ELi1ELb0EN4cute5tupleIJNS5_1CILi128EEENS7_ILi80EEENS7_ILi64EEEEEELi64ENS_6half_tEfNS_4arch4Sm80ELb0ELb1ELb0ELb1ELb0ELb1ELb1ELb1EEENS1_21CollectiveEpilogueFwdINS6_IJS8_SA_S9_EEENS6_IJNS7_ILi1EEESI_SI_EEESC_SE_Li128ELb1ELb1ELb1ELb0EEENS1_36VarlenDynamicPersistentTileSchedulerILi128ELi80ELi128ELi128ELb1ELb1ELb0ELb1ELb0ELb1EEEEEEEEEvNT_6ParamsE)
        /*0104*/ 	.word	0x00000068


	//----- nvinfo : EIATTR_REGCOUNT
	.align		4
.L_54:
        /*0108*/ 	.byte	0x04, 0x2f
        /*010a*/ 	.short	(.L_56 - .L_55)
	.align		4
.L_55:
        /*010c*/ 	.word	index@(_ZN7cutlass13device_kernelIN5flash19enable_sm80_to_sm89INS1_16FlashAttnFwdSm80INS1_25CollectiveMainloopFwdSm80ILi4ELi1ELb0EN4cute5tupleIJNS5_1CILi128EEENS7_ILi80EEENS7_ILi64EEEEEELi64ENS_6half_tEfNS_4arch4Sm80ELb0ELb1ELb0ELb1ELb0ELb0ELb1ELb1EEENS1_21CollectiveEpilogueFwdINS6_IJS8_SA_S9_EEENS6_IJNS7_ILi1EEESI_SI_EEESC_SE_Li128ELb1ELb1ELb1ELb0EEENS1_36VarlenDynamicPersistentTileSchedulerILi128ELi80ELi128ELi128ELb1ELb1ELb0ELb1ELb0ELb1EEEEEEEEEvNT_6ParamsE)
        /*0110*/ 	.word	0x000000ff


	//----- nvinfo : EIATTR_FRAME_SIZE
	.align		4
.L_56:
        /*0114*/ 	.byte	0x04, 0x11
        /*0116*/ 	.short	(.L_58 - .L_57)
	.align		4
.L_57:
        /*0118*/ 	.word	index@($__internal_37_$__cuda_sm70_votesync_ballot)
        /*011c*/ 	.word	0x00000000


	//----- nvinfo : EIATTR_FRAME_SIZE
	.align		4
.L_58:
        /*0120*/ 	.byte	0x04, 0x11
        /*0122*/ 	.short	(.L_60 - .L_59)
	.align		4
.L_59:
        /*0124*/ 	.word	index@($__internal_36_$__cuda_sm70_shflsync_up_p)
        /*0128*/ 	.word	0x00000000


	//----- nvinfo : EIATTR_FRAME_SIZE
	.align		4
.L_60:
        /*012c*/ 	.byte	0x04, 0x11
        /*012e*/ 	.short	(.L_62 - .L_61)
	.align		4
.L_61:
        /*0130*/ 	.word	index@($__internal_35_$__cuda_sm70_shflsync_idx_p)
        /*0134*/ 	.word	0x00000000


	//----- nvinfo : EIATTR_FRAME_SIZE
	.align		4
.L_62:
        /*0138*/ 	.byte	0x04, 0x11
        /*013a*/ 	.short	(.L_64 - .L_63)
	.align		4
.L_63:
        /*013c*/ 	.word	index@($__internal_34_$__cuda_sm70_shflsync_bfly_p)
        /*0140*/ 	.word	0x00000000


	//----- nvinfo : EIATTR_FRAME_SIZE
	.align		4
.L_64:
        /*0144*/ 	.byte	0x04, 0x11
        /*0146*/ 	.short	(.L_66 - .L_65)
	.align		4
.L_65:
        /*0148*/ 	.word	index@(_ZN7cutlass13device_kernelIN5flash19enable_sm80_to_sm89INS1_16FlashAttnFwdSm80INS1_25CollectiveMainloopFwdSm80ILi4ELi1ELb0EN4cute5tupleIJNS5_1CILi128EEENS7_ILi80EEENS7_ILi64EEEEEELi64ENS_6half_tEfNS_4arch4Sm80ELb0ELb1ELb0ELb1ELb0ELb0ELb1ELb1EEENS1_21CollectiveEpilogueFwdINS6_IJS8_SA_S9_EEENS6_IJNS7_ILi1EEESI_SI_EEESC_SE_Li128ELb1ELb1ELb1ELb0EEENS1_36VarlenDynamicPersistentTileSchedulerILi128ELi80ELi128ELi128ELb1ELb1ELb0ELb1ELb0ELb1EEEEEEEEEvNT_6ParamsE)
        /*014c*/ 	.word	0x00000088


	//----- nvinfo : EIATTR_REGCOUNT
	.align		4
.L_66:
        /*0150*/ 	.byte	0x04, 0x2f
        /*0152*/ 	.short	(.L_68 - .L_67)
	.align		4
.L_67:
        /*0154*/ 	.word	index@(_ZN7cutlass13device_kernelIN5flash19enable_sm80_to_sm89INS1_16FlashAttnFwdSm80INS1_25CollectiveMainloopFwdSm80ILi4ELi1ELb0EN4cute5tupleIJNS5_1CILi128EEENS7_ILi96EEENS7_ILi64EEEEEELi64ENS_6half_tEfNS_4arch4Sm80ELb0ELb1ELb0ELb0ELb0ELb0ELb1ELb1EEENS1_21CollectiveEpilogueFwdINS6_IJS8_SA_S9_EEENS6_IJNS7_ILi1EEESI_SI_EEESC_SE_Li128ELb0ELb1ELb1ELb0EEENS1_19SingleTileSchedulerILb0ELb1ELb1ELi128EEEEEEEEEvNT_6ParamsE)
        /*0158*/ 	.word	0x000000ff


	//----- nvinfo : EIATTR_FRAME_SIZE
	.align		4
.L_68:
        /*015c*/ 	.byte	0x04, 0x11
        /*015e*/ 	.short	(.L_70 - .L_69)
	.align		4
.L_69:
        /*0160*/ 	.word	index@(_ZN7cutlass13device_kernelIN5flash19enable_sm80_to_sm89INS1_16FlashAttnFwdSm80INS1_25CollectiveMainloopFwdSm80ILi4ELi1ELb0EN4cute5tupleIJNS5_1CILi128EEENS7_ILi96EEENS7_ILi64EEEEEELi64ENS_6half_tEfNS_4arch4Sm80ELb0ELb1ELb0ELb0ELb0ELb0ELb1ELb1EEENS1_21CollectiveEpilogueFwdINS6_IJS8_SA_S9_EEENS6_IJNS7_ILi1EEESI_SI_EEESC_SE_Li128ELb0ELb1ELb1ELb0EEENS1_19SingleTileSchedulerILb0ELb1ELb1ELi128EEEEEEEEEvNT_6ParamsE)
        /*0164*/ 	.word	0x00000050


	//----- nvinfo : EIATTR_REGCOUNT
	.align		4
.L_70:
        /*0168*/ 	.byte	0x04, 0x2f
        /*016a*/ 	.short	(.L_72 - .L_71)
	.align		4
.L_71:
        /*016c*/ 	.word	index@(_ZN7cutlass13device_kernelIN5flash19enable_sm80_to_sm89INS1_16FlashAttnFwdSm80INS1_25CollectiveMainloopFwdSm80ILi4ELi1ELb0EN4cute5tupleIJNS5_1CILi128EEENS7_ILi80EEENS7_ILi64EEEEEELi64ENS_6half_tEfNS_4arch4Sm80ELb0ELb0ELb0ELb1ELb0ELb1ELb1ELb1EEENS1_21CollectiveEpilogueFwdINS6_IJS8_SA_S9_EEENS6_IJNS7_ILi1EEESI_SI_EEESC_SE_Li128ELb1ELb1ELb1ELb0EEENS1_36VarlenDynamicPersistentTileSchedulerILi128ELi80ELi128ELi128ELb1ELb1ELb0ELb0ELb1ELb1EEEEEEEEEvNT_6ParamsE)
        /*0170*/ 	.word	0x000000ff


	//----- nvinfo : EIATTR_FRAME_SIZE
	.align		4
.L_72:
        /*0174*/ 	.byte	0x04, 0x11
        /*0176*/ 	.short	(.L_74 - .L_73)
	.align		4
.L_73:
        /*0178*/ 	.word	index@($__internal_33_$__cuda_sm70_votesync_ballot)
        /*017c*/ 	.word	0x00000000


	//----- nvinfo : EIATTR_FRAME_SIZE
	.align		4
.L_74:
        /*0180*/ 	.byte	0x04, 0x11
        /*0182*/ 	.short	(.L_76 - .L_75)
	.align		4
.L_75:
        /*0184*/ 	.word	index@($__internal_32_$__cuda_sm70_shflsync_up_p)
        /*0188*/ 	.word	0x00000000


	//----- nvinfo : EIATTR_FRAME_SIZE
	.align		4
.L_76:
        /*018c*/ 	.byte	0x04, 0x11
        /*018e*/ 	.short	(.L_78 - .L_77)
	.align		4
.L_77:
        /*0190*/ 	.word	index@($__internal_31_$__cuda_sm70_shflsync_idx_p)
        /*0194*/ 	.word	0x00000000


	//----- nvinfo : EIATTR_FRAME_SIZE
	.align		4
.L_78:
        /*0198*/ 	.byte	0x04, 0x11
        /*019a*/ 	.short	(.L_80 - .L_79)
	.align		4
.L_79:
        /*019c*/ 	.word	index@($__internal_30_$__cuda_sm70_shflsync_bfly_p)
        /*01a0*/ 	.word	0x00000000


	//----- nvinfo : EIATTR_FRAME_SIZE
	.align		4
.L_80:
        /*01a4*/ 	.byte	0x04, 0x11
        /*01a6*/ 	.short	(.L_82 - .L_81)
	.align		4
.L_81:
        /*01a8*/ 	.word	index@(_ZN7cutlass13device_kernelIN5flash19enable_sm80_to_sm89INS1_16FlashAttnFwdSm80INS1_25CollectiveMainloopFwdSm80ILi4ELi1ELb0EN4cute5tupleIJNS5_1CILi128EEENS7_ILi80EEENS7_ILi64EEEEEELi64ENS_6half_tEfNS_4arch4Sm80ELb0ELb0ELb0ELb1ELb0ELb1ELb1ELb1EEENS1_21CollectiveEpilogueFwdINS6_IJS8_SA_S9_EEENS6_IJNS7_ILi1EEESI_SI_EEESC_SE_Li128ELb1ELb1ELb1ELb0EEENS1_36VarlenDynamicPersistentTileSchedulerILi128ELi80ELi128ELi128ELb1ELb1ELb0ELb0ELb1ELb1EEEEEEEEEvNT_6ParamsE)
        /*01ac*/ 	.word	0x00000040


	//----- nvinfo : EIATTR_REGCOUNT
	.align		4
.L_82:
        /*01b0*/ 	.byte	0x04, 0x2f
        /*01b2*/ 	.short	(.L_84 - .L_83)
	.align		4
.L_83:
        /*01b4*/ 	.word	index@(_ZN7cutlass13device_kernelIN5flash19enable_sm80_to_sm89INS1_16FlashAttnFwdSm80INS1_25CollectiveMainloopFwdSm80ILi4ELi1ELb0EN4cute5tupleIJNS5_1CILi128EEENS7_ILi80EEENS7_ILi64EEEEEELi64ENS_6half_tEfNS_4arch4Sm80ELb0ELb0ELb0ELb1ELb0ELb0ELb1ELb1EEENS1_21CollectiveEpilogueFwdINS6_IJS8_SA_S9_EEENS6_IJNS7_ILi1EEESI_SI_EEESC_SE_Li128ELb1ELb1ELb1ELb0EEENS1_36VarlenDynamicPersistentTileSchedulerILi128ELi80ELi128ELi128ELb1ELb1ELb0ELb0ELb1ELb1EEEEEEEEEvNT_6ParamsE)
        /*01b8*/ 	.word	0x000000ff


	//----- nvinfo : EIATTR_FRAME_SIZE
	.align		4
.L_84:
        /*01bc*/ 	.byte	0x04, 0x11
        /*01be*/ 	.short	(.L_86 - .L_85)
	.align		4
.L_85:
        /*01c0*/ 	.word	index@($__internal_29_$__cuda_sm70_votesync_ballot)
        /*01c4*/ 	.word	0x00000000


	//----- nvinfo : EIATTR_FRAME_SIZE
	.align		4
.L_86:
        /*01c8*/ 	.byte	0x04, 0x11
        /*01ca*/ 	.short	(.L_88 - .L_87)
	.align		4
.L_87:
        /*01cc*/ 	.word	index@($__internal_28_$__cuda_sm70_shflsync_up_p)
        /*01d0*/ 	.word	0x00000000


	//----- nvinfo : EIATTR_FRAME_SIZE
	.align		4
.L_88:
        /*01d4*/ 	.byte	0x04, 0x11
        /*01d6*/ 	.short	(.L_90 - .L_89)
	.align		4
.L_89:
        /*01d8*/ 	.word	index@($__internal_27_$__cuda_sm70_shflsync_idx_p)
        /*01dc*/ 	.word	0x00000000


	//----- nvinfo : EIATTR_FRAME_SIZE
	.align		4
.L_90:
        /*01e0*/ 	.byte	0x04, 0x11
        /*01e2*/ 	.short	(.L_92 - .L_91)
	.align		4
.L_91:
        /*01e4*/ 	.word	index@($__internal_26_$__cuda_sm70_shflsync_bfly_p)
        /*01e8*/ 	.word	0x00000000


	//----- nvinfo : EIATTR_FRAME_SIZE
	.align		4
.L_92:
        /*01ec*/ 	.byte	0x04, 0x11
        /*01ee*/ 	.short	(.L_94 - .L_93)
	.align		4
.L_93:
        /*01f0*/ 	.word	index@(_ZN7cutlass13device_kernelIN5flash19enable_sm80_to_sm89INS1_16FlashAttnFwdSm80INS1_25CollectiveMainloopFwdSm80ILi4ELi1ELb0EN4cute5tupleIJNS5_1CILi128EEENS7_ILi80EEENS7_ILi64EEEEEELi64ENS_6half_tEfNS_4arch4Sm80ELb0ELb0ELb0ELb1ELb0ELb0ELb1ELb1EEENS1_21CollectiveEpilogueFwdINS6_IJS8_SA_S9_EEENS6_IJNS7_ILi1EEESI_SI_EEESC_SE_Li128ELb1ELb1ELb1ELb0EEENS1_36VarlenDynamicPersistentTileSchedulerILi128ELi80ELi128ELi128ELb1ELb1ELb0ELb0ELb1ELb1EEEEEEEEEvNT_6ParamsE)
        /*01f4*/ 	.word	0x00000058


	//----- nvinfo : EIATTR_REGCOUNT
	.align		4
.L_94:
        /*01f8*/ 	.byte	0x04, 0x2f
        /*01fa*/ 	.short	(.L_96 - .L_95)
	.align		4
.L_95:
        /*01fc*/ 	.word	index@(_ZN7cutlass13device_kernelIN5flash19enable_sm80_to_sm89INS1_16FlashAttnFwdSm80INS1_25CollectiveMainloopFwdSm80ILi4ELi1ELb0EN4cute5tupleIJNS5_1CILi128EEENS7_ILi112EEENS7_ILi64EEEEEELi64ENS_6half_tEfNS_4arch4Sm80ELb0ELb0ELb0ELb0ELb0ELb0ELb1ELb1EEENS1_21CollectiveEpilogueFwdINS6_IJS8_SA_S9_EEENS6_IJNS7_ILi1EEESI_SI_EEESC_SE_Li128ELb0ELb1ELb1ELb0EEENS1_19SingleTileSchedulerILb0ELb1ELb1ELi128EEEEEEEEEvNT_6ParamsE)
        /*0200*/ 	.word	0x000000ff


	//----- nvinfo : EIATTR_FRAME_SIZE
	.align		4
.L_96:
        /*0204*/ 	.byte	0x04, 0x11
        /*0206*/ 	.short	(.L_98 - .L_97)
	.align		4
.L_97:
        /*0208*/ 	.word	index@(_ZN7cutlass13device_kernelIN5flash19enable_sm80_to_sm89INS1_16FlashAttnFwdSm80INS1_25CollectiveMainloopFwdSm80ILi4ELi1ELb0EN4cute5tupleIJNS5_1CILi128EEENS7_ILi112EEENS7_ILi64EEEEEELi64ENS_6half_tEfNS_4arch4Sm80ELb0ELb0ELb0ELb0ELb0ELb0ELb1ELb1EEENS1_21CollectiveEpilogueFwdINS6_IJS8_SA_S9_EEENS6_IJNS7_ILi1EEESI_SI_EEESC_SE_Li128ELb0ELb1ELb1ELb0EEENS1_19SingleTileSchedulerILb0ELb1ELb1ELi128EEEEEEEEEvNT_6ParamsE)
        /*020c*/ 	.word	0x00000048


	//----- nvinfo : EIATTR_REGCOUNT
	.align		4
.L_98:
        /*0210*/ 	.byte	0x04, 0x2f
        /*0212*/ 	.short	(.L_100 - .L_99)
	.align		4
.L_99:
        /*0214*/ 	.word	index@(_ZN7cutlass13device_kernelIN5flash19enable_sm80_to_sm89INS1_16FlashAttnFwdSm80INS1_25CollectiveMainloopFwdSm80ILi4ELi1ELb0EN4cute5tupleIJNS5_1CILi128EEENS7_ILi80EEENS7_ILi64EEEEEELi64ENS_6half_tEfNS_4arch4Sm80ELb1ELb0ELb1ELb1ELb0ELb1ELb1ELb1EEENS1_21CollectiveEpilogueFwdINS6_IJS8_SA_S9_EEENS6_IJNS7_ILi1EEESI_SI_EEESC_SE_Li128ELb1ELb1ELb1ELb0EEENS1_36VarlenDynamicPersistentTileSchedulerILi128ELi80ELi128ELi128ELb1ELb1ELb0ELb1ELb1ELb1EEEEEEEEEvNT_6ParamsE)
        /*0218*/ 	.word	0x000000ff


	//----- nvinfo : EIATTR_FRAME_SIZE
	.align		4
.L_100:
        /*021c*/ 	.byte	0x04, 0x11
        /*021e*/ 	.short	(.L_102 - .L_101)
	.align		4
.L_101:
        /*0220*/ 	.word	index@($__internal_25_$__cuda_sm70_votesync_ballot)
        /*0224*/ 	.word	0x00000000


	//----- nvinfo : EIATTR_FRAME_SIZE
	.align		4
.L_102:
        /*0228*/ 	.byte	0x04, 0x11
        /*022a*/ 	.short	(.L_104 - .L_103)
	.align		4
.L_103:
        /*022c*/ 	.word	index@($__internal_24_$__cuda_sm70_shflsync_up_p)
        /*0230*/ 	.word	0x00000000


	//----- nvinfo : EIATTR_FRAME_SIZE
	.align		4
.L_104:
        /*0234*/ 	.byte	0x04, 0x11
        /*0236*/ 	.short	(.L_106 - .L_105)
	.align		4
.L_105:
        /*0238*/ 	.word	index@($__internal_23_$__cuda_sm70_shflsync_idx_p)
        /*023c*/ 	.word	0x00000000


	//----- nvinfo : EIATTR_FRAME_SIZE
	.align		4
.L_106:
        /*0240*/ 	.byte	0x04, 0x11
        /*0242*/ 	.short	(.L_108 - .L_107)
	.align		4
.L_107:
        /*0244*/ 	.word	index@($__internal_22_$__cuda_sm70_shflsync_bfly_p)
        /*0248*/ 	.word	0x00000000


	//----- nvinfo : EIATTR_FRAME_SIZE
	.align		4
.L_108:
        /*024c*/ 	.byte	0x04, 0x11
        /*024e*/ 	.short	(.L_110 - .L_109)
	.align		4
.L_109:
        /*0250*/ 	.word	index@(_ZN7cutlass13device_kernelIN5flash19enable_sm80_to_sm89INS1_16FlashAttnFwdSm80INS1_25CollectiveMainloopFwdSm80ILi4ELi1ELb0EN4cute5tupleIJNS5_1CILi128EEENS7_ILi80EEENS7_ILi64EEEEEELi64ENS_6half_tEfNS_4arch4Sm80ELb1ELb0ELb1ELb1ELb0ELb1ELb1ELb1EEENS1_21CollectiveEpilogueFwdINS6_IJS8_SA_S9_EEENS6_IJNS7_ILi1EEESI_SI_EEESC_SE_Li128ELb1ELb1ELb1ELb0EEENS1_36VarlenDynamicPersistentTileSchedulerILi128ELi80ELi128ELi128ELb1ELb1ELb0ELb1ELb1ELb1EEEEEEEEEvNT_6ParamsE)
        /*0254*/ 	.word	0x00000068


	//----- nvinfo : EIATTR_REGCOUNT
	.align		4
.L_110:
        /*0258*/ 	.byte	0x04, 0x2f
        /*025a*/ 	.short	(.L_112 - .L_111)
	.align		4
.L_111:
        /*025c*/ 	.word	index@(_ZN7cutlass13device_kernelIN5flash19enable_sm80_to_sm89INS1_16FlashAttnFwdSm80INS1_25CollectiveMainloopFwdSm80ILi4ELi1ELb0EN4cute5tupleIJNS5_1CILi128EEENS7_ILi80EEENS7_ILi64EEEEEELi64ENS_6half_tEfNS_4arch4Sm80ELb1ELb0ELb1ELb1ELb0ELb0ELb1ELb1EEENS1_21CollectiveEpilogueFwdINS6_IJS8_SA_S9_EEENS6_IJNS7_ILi1EEESI_SI_EEESC_SE_Li128ELb1ELb1ELb1ELb0EEENS1_36VarlenDynamicPersistentTileSchedulerILi128ELi80ELi128ELi128ELb1ELb1ELb0ELb1ELb1ELb1EEEEEEEEEvNT_6ParamsE)
        /*0260*/ 	.word	0x000000ff


	//----- nvinfo : EIATTR_FRAME_SIZE
	.align		4
.L_112:
        /*0264*/ 	.byte	0x04, 0x11
        /*0266*/ 	.short	(.L_114 - .L_113)
	.align		4
.L_113:
        /*0268*/ 	.word	index@($__internal_21_$__cuda_sm70_votesync_ballot)
        /*026c*/ 	.word	0x00000000


	//----- nvinfo : EIATTR_FRAME_SIZE
	.align		4
.L_114:
        /*0270*/ 	.byte	0x04, 0x11
        /*0272*/ 	.short	(.L_116 - .L_115)
	.align		4
.L_115:
        /*0274*/ 	.word	index@($__internal_20_$__cuda_sm70_shflsync_up_p)
        /*0278*/ 	.word	0x00000000


	//----- nvinfo : EIATTR_FRAME_SIZE
	.align		4
.L_116:
        /*027c*/ 	.byte	0x04, 0x11
        /*027e*/ 	.short	(.L_118 - .L_117)
	.align		4
.L_117:
        /*0280*/ 	.word	index@($__internal_19_$__cuda_sm70_shflsync_idx_p)
        /*0284*/ 	.word	0x00000000


	//----- nvinfo : EIATTR_FRAME_SIZE
	.align		4
.L_118:
        /*0288*/ 	.byte	0x04, 0x11
        /*028a*/ 	.short	(.L_120 - .L_119)
	.align		4
.L_119:
        /*028c*/ 	.word	index@($__internal_18_$__cuda_sm70_shflsync_bfly_p)
        /*0290*/ 	.word	0x00000000


	//----- nvinfo : EIATTR_FRAME_SIZE
	.align		4
.L_120:
        /*0294*/ 	.byte	0x04, 0x11
        /*0296*/ 	.short	(.L_122 - .L_121)
	.align		4
.L_121:
        /*0298*/ 	.word	index@(_ZN7cutlass13device_kernelIN5flash19enable_sm80_to_sm89INS1_16FlashAttnFwdSm80INS1_25CollectiveMainloopFwdSm80ILi4ELi1ELb0EN4cute5tupleIJNS5_1CILi128EEENS7_ILi80EEENS7_ILi64EEEEEELi64ENS_6half_tEfNS_4arch4Sm80ELb1ELb0ELb1ELb1ELb0ELb0ELb1ELb1EEENS1_21CollectiveEpilogueFwdINS6_IJS8_SA_S9_EEENS6_IJNS7_ILi1EEESI_SI_EEESC_SE_Li128ELb1ELb1ELb1ELb0EEENS1_36VarlenDynamicPersistentTileSchedulerILi128ELi80ELi128ELi128ELb1ELb1ELb0ELb1ELb1ELb1EEEEEEEEEvNT_6ParamsE)
        /*029c*/ 	.word	0x000000a0


	//----- nvinfo : EIATTR_REGCOUNT
	.align		4
.L_122:
        /*02a0*/ 	.byte	0x04, 0x2f
        /*02a2*/ 	.short	(.L_124 - .L_123)
	.align		4
.L_123:
        /*02a4*/ 	.word	index@(_ZN7cutlass13device_kernelIN5flash19enable_sm80_to_sm89INS1_16FlashAttnFwdSm80INS1_25CollectiveMainloopFwdSm80ILi4ELi1ELb0EN4cute5tupleIJNS5_1CILi128EEENS7_ILi112EEENS7_ILi64EEEEEELi64ENS_6half_tEfNS_4arch4Sm80ELb1ELb0ELb1ELb0ELb0ELb0ELb1ELb1EEENS1_21CollectiveEpilogueFwdINS6_IJS8_SA_S9_EEENS6_IJNS7_ILi1EEESI_SI_EEESC_SE_Li128ELb0ELb1ELb1ELb0EEENS1_30DynamicPersistentTileSchedulerILi128ELi128ELb1ELb1ELb0EEEEEEEEEvNT_6ParamsE)
        /*02a8*/ 	.word	0x000000ff


	//----- nvinfo : EIATTR_FRAME_SIZE
	.align		4
.L_124:
        /*02ac*/ 	.byte	0x04, 0x11
        /*02ae*/ 	.short	(.L_126 - .L_125)
	.align		4
.L_125:
        /*02b0*/ 	.word	index@($__internal_17_$__cuda_sm70_shflsync_idx_p)
        /*02b4*/ 	.word	0x00000000


	//----- nvinfo : EIATTR_FRAME_SIZE
	.align		4
.L_126:
        /*02b8*/ 	.byte	0x04, 0x11
        /*02ba*/ 	.short	(.L_128 - .L_127)
	.align		4
.L_127:
        /*02bc*/ 	.word	index@($__internal_16_$__cuda_sm70_shflsync_bfly_p)
        /*02c0*/ 	.word	0x00000000


	//----- nvinfo : EIATTR_FRAME_SIZE
	.align		4
.L_128:
        /*02c4*/ 	.byte	0x04, 0x11
        /*02c6*/ 	.short	(.L_130 - .L_129)
	.align		4
.L_129:
        /*02c8*/ 	.word	index@(_ZN7cutlass13device_kernelIN5flash19enable_sm80_to_sm89INS1_16FlashAttnFwdSm80INS1_25CollectiveMainloopFwdSm80ILi4ELi1ELb0EN4cute5tupleIJNS5_1CILi128EEENS7_ILi112EEENS7_ILi64EEEEEELi64ENS_6half_tEfNS_4arch4Sm80ELb1ELb0ELb1ELb0ELb0ELb0ELb1ELb1EEENS1_21CollectiveEpilogueFwdINS6_IJS8_SA_S9_EEENS6_IJNS7_ILi1EEESI_SI_EEESC_SE_Li128ELb0ELb1ELb1ELb0EEENS1_30DynamicPersistentTileSchedulerILi128ELi128ELb1ELb1ELb0EEEEEEEEEvNT_6ParamsE)
        /*02cc*/ 	.word	0x00000098


	//----- nvinfo : EIATTR_REGCOUNT
	.align		4
.L_130:
        /*02d0*/ 	.byte	0x04, 0x2f
        /*02d2*/ 	.short	(.L_132 - .L_131)
	.align		4
.L_131:
        /*02d4*/ 	.word	index@(_ZN7cutlass13device_kernelIN5flash19enable_sm80_to_sm89INS1_16FlashAttnFwdSm80INS1_25CollectiveMainloopFwdSm80ILi4ELi1ELb0EN4cute5tupleIJNS5_1CILi128EEENS7_ILi80EEENS7_ILi64EEEEEELi64ENS_6half_tEfNS_4arch4Sm80ELb0ELb1ELb1ELb1ELb0ELb1ELb1ELb1EEENS1_21CollectiveEpilogueFwdINS6_IJS8_SA_S9_EEENS6_IJNS7_ILi1EEESI_SI_EEESC_SE_Li128ELb1ELb1ELb1ELb0EEENS1_36VarlenDynamicPersistentTileSchedulerILi128ELi80ELi128ELi128ELb1ELb1ELb0ELb1ELb0ELb1EEEEEEEEEvNT_6ParamsE)
        /*02d8*/ 	.word	0x000000ff


	//----- nvinfo : EIATTR_FRAME_SIZE
	.align		4
.L_132:
        /*02dc*/ 	.byte	0x04, 0x11
        /*02de*/ 	.short	(.L_134 - .L_133)
	.align		4
.L_133:
        /*02e0*/ 	.word	index@($__internal_15_$__cuda_sm70_votesync_ballot)
        /*02e4*/ 	.word	0x00000000


	//----- nvinfo : EIATTR_FRAME_SIZE
	.align		4
.L_134:
        /*02e8*/ 	.byte	0x04, 0x11
        /*02ea*/ 	.short	(.L_136 - .L_135)
	.align		4
.L_135:
        /*02ec*/ 	.word	index@($__internal_14_$__cuda_sm70_shflsync_up_p)
        /*02f0*/ 	.word	0x00000000


	//----- nvinfo : EIATTR_FRAME_SIZE
	.align		4
.L_136:
        /*02f4*/ 	.byte	0x04, 0x11
        /*02f6*/ 	.short	(.L_138 - .L_137)
	.align		4
.L_137:
        /*02f8*/ 	.word	index@($__internal_13_$__cuda_sm70_shflsync_idx_p)
        /*02fc*/ 	.word	0x00000000


	//----- nvinfo : EIATTR_FRAME_SIZE
	.align		4
.L_138:
        /*0300*/ 	.byte	0x04, 0x11
        /*0302*/ 	.short	(.L_140 - .L_139)
	.align		4
.L_139:
        /*0304*/ 	.word	index@($__internal_12_$__cuda_sm70_shflsync_bfly_p)
        /*0308*/ 	.word	0x00000000


	//----- nvinfo : EIATTR_FRAME_SIZE
	.align		4
.L_140:
        /*030c*/ 	.byte	0x04, 0x11
        /*030e*/ 	.short	(.L_142 - .L_141)
	.align		4
.L_141:
        /*0310*/ 	.word	index@(_ZN7cutlass13device_kernelIN5flash19enable_sm80_to_sm89INS1_16FlashAttnFwdSm80INS1_25CollectiveMainloopFwdSm80ILi4ELi1ELb0EN4cute5tupleIJNS5_1CILi128EEENS7_ILi80EEENS7_ILi64EEEEEELi64ENS_6half_tEfNS_4arch4Sm80ELb0ELb1ELb1ELb1ELb0ELb1ELb1ELb1EEENS1_21CollectiveEpilogueFwdINS6_IJS8_SA_S9_EEENS6_IJNS7_ILi1EEESI_SI_EEESC_SE_Li128ELb1ELb1ELb1ELb0EEENS1_36VarlenDynamicPersistentTileSchedulerILi128ELi80ELi128ELi128ELb1ELb1ELb0ELb1ELb0ELb1EEEEEEEEEvNT_6ParamsE)
        /*0314*/ 	.word	0x00000070


	//----- nvinfo : EIATTR_REGCOUNT
	.align		4
.L_142:
        /*0318*/ 	.byte	0x04, 0x2f
        /*031a*/ 	.short	(.L_144 - .L_143)
	.align		4
.L_143:
        /*031c*/ 	.word	index@(_ZN7cutlass13device_kernelIN5flash19enable_sm80_to_sm89INS1_16FlashAttnFwdSm80INS1_25CollectiveMainloopFwdSm80ILi4ELi1ELb0EN4cute5tupleIJNS5_1CILi128EEENS7_ILi80EEENS7_ILi64EEEEEELi64ENS_6half_tEfNS_4arch4Sm80ELb0ELb1ELb1ELb1ELb0ELb0ELb1ELb1EEENS1_21CollectiveEpilogueFwdINS6_IJS8_SA_S9_EEENS6_IJNS7_ILi1EEESI_SI_EEESC_SE_Li128ELb1ELb1ELb1ELb0EEENS1_36VarlenDynamicPersistentTileSchedulerILi128ELi80ELi128ELi128ELb1ELb1ELb0ELb1ELb0ELb1EEEEEEEEEvNT_6ParamsE)
        /*0320*/ 	.word	0x000000ff


	//----- nvinfo : EIATTR_FRAME_SIZE
	.align		4
.L_144:
        /*0324*/ 	.byte	0x04, 0x11
        /*0326*/ 	.short	(.L_146 - .L_145)
	.align		4
.L_145:
        /*0328*/ 	.word	index@($__internal_11_$__cuda_sm70_votesync_ballot)
        /*032c*/ 	.word	0x00000000


	//----- nvinfo : EIATTR_FRAME_SIZE
	.align		4
.L_146:
        /*0330*/ 	.byte	0x04, 0x11
        /*0332*/ 	.short	(.L_148 - .L_147)
	.align		4
.L_147:
        /*0334*/ 	.word	index@($__internal_10_$__cuda_sm70_shflsync_up_p)
        /*0338*/ 	.word	0x00000000


	//----- nvinfo : EIATTR_FRAME_SIZE
	.align		4
.L_148:
        /*033c*/ 	.byte	0x04, 0x11
        /*033e*/ 	.short	(.L_150 - .L_149)
	.align		4
.L_149:
        /*0340*/ 	.word	index@($__internal_9_$__cuda_sm70_shflsync_idx_p)
        /*0344*/ 	.word	0x00000000


	//----- nvinfo : EIATTR_FRAME_SIZE
	.align		4
.L_150:
        /*0348*/ 	.byte	0x04, 0x11
        /*034a*/ 	.short	(.L_152 - .L_151)
	.align		4
.L_151:
        /*034c*/ 	.word	index@($__internal_8_$__cuda_sm70_shflsync_bfly_p)
        /*0350*/ 	.word	0x00000000


	//----- nvinfo : EIATTR_FRAME_SIZE
	.align		4
.L_152:
        /*0354*/ 	.byte	0x04, 0x11
        /*0356*/ 	.short	(.L_154 - .L_153)
	.align		4
.L_153:
        /*0358*/ 	.word	index@(_ZN7cutlass13device_kernelIN5flash19enable_sm80_to_sm89INS1_16FlashAttnFwdSm80INS1_25CollectiveMainloopFwdSm80ILi4ELi1ELb0EN4cute5tupleIJNS5_1CILi128EEENS7_ILi80EEENS7_ILi64EEEEEELi64ENS_6half_tEfNS_4arch4Sm80ELb0ELb1ELb1ELb1ELb0ELb0ELb1ELb1EEENS1_21CollectiveEpilogueFwdINS6_IJS8_SA_S9_EEENS6_IJNS7_ILi1EEESI_SI_EEESC_SE_Li128ELb1ELb1ELb1ELb0EEENS1_36VarlenDynamicPersistentTileSchedulerILi128ELi80ELi128ELi128ELb1ELb1ELb0ELb1ELb0ELb1EEEEEEEEEvNT_6ParamsE)
        /*035c*/ 	.word	0x00000090


	//----- nvinfo : EIATTR_REGCOUNT
	.align		4
.L_154:
        /*0360*/ 	.byte	0x04, 0x2f
        /*0362*/ 	.short	(.L_156 - .L_155)
	.align		4
.L_155:
        /*0364*/ 	.word	index@(_ZN7cutlass13device_kernelIN5flash19enable_sm80_to_sm89INS1_16FlashAttnFwdSm80INS1_25CollectiveMainloopFwdSm80ILi4ELi1ELb0EN4cute5tupleIJNS5_1CILi128EEENS7_ILi96EEENS7_ILi64EEEEEELi64ENS_6half_tEfNS_4arch4Sm80ELb0ELb1ELb1ELb0ELb0ELb0ELb1ELb1EEENS1_21CollectiveEpilogueFwdINS6_IJS8_SA_S9_EEENS6_IJNS7_ILi1EEESI_SI_EEESC_SE_Li128ELb0ELb1ELb1ELb0EEENS1_19SingleTileSchedulerILb0ELb1ELb1ELi128EEEEEEEEEvNT_6ParamsE)
        /*0368*/ 	.word	0x000000ff


	//----- nvinfo : EIATTR_FRAME_SIZE
	.align		4
.L_156:
        /*036c*/ 	.byte	0x04, 0x11
        /*036e*/ 	.short	(.L_158 - .L_157)
	.align		4
.L_157:
        /*0370*/ 	.word	index@(_ZN7cutlass13device_kernelIN5flash19enable_sm80_to_sm89INS1_16FlashAttnFwdSm80INS1_25CollectiveMainloopFwdSm80ILi4ELi1ELb0EN4cute5tupleIJNS5_1CILi128EEENS7_ILi96EEENS7_ILi64EEEEEELi64ENS_6half_tEfNS_4arch4Sm80ELb0ELb1ELb1ELb0ELb0ELb0ELb1ELb1EEENS1_21CollectiveEpilogueFwdINS6_IJS8_SA_S9_EEENS6_IJNS7_ILi1EEESI_SI_EEESC_SE_Li128ELb0ELb1ELb1ELb0EEENS1_19SingleTileSchedulerILb0ELb1ELb1ELi128EEEEEEEEEvNT_6ParamsE)
        /*0374*/ 	.word	0x00000078


	//----- nvinfo : EIATTR_REGCOUNT
	.align		4
.L_158:
        /*0378*/ 	.byte	0x04, 0x2f
        /*037a*/ 	.short	(.L_160 - .L_159)
	.align		4
.L_159:
        /*037c*/ 	.word	index@(_ZN7cutlass13device_kernelIN5flash19enable_sm80_to_sm89INS1_16FlashAttnFwdSm80INS1_25CollectiveMainloopFwdSm80ILi4ELi1ELb0EN4cute5tupleIJNS5_1CILi128EEENS7_ILi80EEENS7_ILi64EEEEEELi64ENS_6half_tEfNS_4arch4Sm80ELb0ELb0ELb1ELb1ELb0ELb1ELb1ELb1EEENS1_21CollectiveEpilogueFwdINS6_IJS8_SA_S9_EEENS6_IJNS7_ILi1EEESI_SI_EEESC_SE_Li128ELb1ELb1ELb1ELb0EEENS1_36VarlenDynamicPersistentTileSchedulerILi128ELi80ELi128ELi128ELb1ELb1ELb0ELb0ELb1ELb1EEEEEEEEEvNT_6ParamsE)
        /*0380*/ 	.word	0x000000ff


	//----- nvinfo : EIATTR_FRAME_SIZE
	.align		4
.L_160:
        /*0384*/ 	.byte	0x04, 0x11
        /*0386*/ 	.short	(.L_162 - .L_161)
	.align		4
.L_161:
        /*0388*/ 	.word	index@($__internal_7_$__cuda_sm70_votesync_ballot)
        /*038c*/ 	.word	0x00000000


	//----- nvinfo : EIATTR_FRAME_SIZE
	.align		4
.L_162:
        /*0390*/ 	.byte	0x04, 0x11
        /*0392*/ 	.short	(.L_164 - .L_163)
	.align		4
.L_163:
        /*0394*/ 	.word	index@($__internal_6_$__cuda_sm70_shflsync_up_p)
        /*0398*/ 	.word	0x00000000


	//----- nvinfo : EIATTR_FRAME_SIZE
	.align		4
.L_164:
        /*039c*/ 	.byte	0x04, 0x11
        /*039e*/ 	.short	(.L_166 - .L_165)
	.align		4
.L_165:
        /*03a0*/ 	.word	index@($__internal_5_$__cuda_sm70_shflsync_idx_p)
        /*03a4*/ 	.word	0x00000000


	//----- nvinfo : EIATTR_FRAME_SIZE
	.align		4
.L_166:
        /*03a8*/ 	.byte	0x04, 0x11
        /*03aa*/ 	.short	(.L_168 - .L_167)
	.align		4
.L_167:
        /*03ac*/ 	.word	index@($__internal_4_$__cuda_sm70_shflsync_bfly_p)
        /*03b0*/ 	.word	0x00000000


	//----- nvinfo : EIATTR_FRAME_SIZE
	.align		4
.L_168:
        /*03b4*/ 	.byte	0x04, 0x11
        /*03b6*/ 	.short	(.L_170 - .L_169)
	.align		4
.L_169:
        /*03b8*/ 	.word	index@(_ZN7cutlass13device_kernelIN5flash19enable_sm80_to_sm89INS1_16FlashAttnFwdSm80INS1_25CollectiveMainloopFwdSm80ILi4ELi1ELb0EN4cute5tupleIJNS5_1CILi128EEENS7_ILi80EEENS7_ILi64EEEEEELi64ENS_6half_tEfNS_4arch4Sm80ELb0ELb0ELb1ELb1ELb0ELb1ELb1ELb1EEENS1_21CollectiveEpilogueFwdINS6_IJS8_SA_S9_EEENS6_IJNS7_ILi1EEESI_SI_EEESC_SE_Li128ELb1ELb1ELb1ELb0EEENS1_36VarlenDynamicPersistentTileSchedulerILi128ELi80ELi128ELi128ELb1ELb1ELb0ELb0ELb1ELb1EEEEEEEEEvNT_6ParamsE)
        /*03bc*/ 	.word	0x00000070


	//----- nvinfo : EIATTR_REGCOUNT
	.align		4
.L_170:
        /*03c0*/ 	.byte	0x04, 0x2f
        /*03c2*/ 	.short	(.L_172 - .L_171)
	.align		4
.L_171:
        /*03c4*/ 	.word	index@(_ZN7cutlass13device_kernelIN5flash19enable_sm80_to_sm89INS1_16FlashAttnFwdSm80INS1_25CollectiveMainloopFwdSm80ILi4ELi1ELb0EN4cute5tupleIJNS5_1CILi128EEENS7_ILi80EEENS7_ILi64EEEEEELi64ENS_6half_tEfNS_4arch4Sm80ELb0ELb0ELb1ELb1ELb0ELb0ELb1ELb1EEENS1_21CollectiveEpilogueFwdINS6_IJS8_SA_S9_EEENS6_IJNS7_ILi1EEESI_SI_EEESC_SE_Li128ELb1ELb1ELb1ELb0EEENS1_36VarlenDynamicPersistentTileSchedulerILi128ELi80ELi128ELi128ELb1ELb1ELb0ELb0ELb1ELb1EEEEEEEEEvNT_6ParamsE)
        /*03c8*/ 	.word	0x000000ff


	//----- nvinfo : EIATTR_FRAME_SIZE
	.align		4
.L_172:
        /*03cc*/ 	.byte	0x04, 0x11
        /*03ce*/ 	.short	(.L_174 - .L_173)
	.align		4
.L_173:
        /*03d0*/ 	.word	index@($__internal_3_$__cuda_sm70_votesync_ballot)
        /*03d4*/ 	.word	0x00000000


	//----- nvinfo : EIATTR_FRAME_SIZE
	.align		4
.L_174:
        /*03d8*/ 	.byte	0x04, 0x11
        /*03da*/ 	.short	(.L_176 - .L_175)
	.align		4
.L_175:
        /*03dc*/ 	.word	index@($__internal_2_$__cuda_sm70_shflsync_up_p)
        /*03e0*/ 	.word	0x00000000


	//----- nvinfo : EIATTR_FRAME_SIZE
	.align		4
.L_176:
        /*03e4*/ 	.byte	0x04, 0x11
        /*03e6*/ 	.short	(.L_178 - .L_177)
	.align		4
.L_177:
        /*03e8*/ 	.word	index@($__internal_1_$__cuda_sm70_shflsync_idx_p)
        /*03ec*/ 	.word	0x00000000


	//----- nvinfo : EIATTR_FRAME_SIZE
	.align		4
.L_178:
        /*03f0*/ 	.byte	0x04, 0x11
        /*03f2*/ 	.short	(.L_180 - .L_179)
	.align		4
.L_179:
        /*03f4*/ 	.word	index@($__internal_0_$__cuda_sm70_shflsync_bfly_p)
        /*03f8*/ 	.word	0x00000000


	//----- nvinfo : EIATTR_FRAME_SIZE
	.align		4
.L_180:
        /*03fc*/ 	.byte	0x04, 0x11
        /*03fe*/ 	.short	(.L_182 - .L_181)
	.align		4
.L_181:
        /*0400*/ 	.word	index@(_ZN7cutlass13device_kernelIN5flash19enable_sm80_to_sm89INS1_16FlashAttnFwdSm80INS1_25CollectiveMainloopFwdSm80ILi4ELi1ELb0EN4cute5tupleIJNS5_1CILi128EEENS7_ILi80EEENS7_ILi64EEEEEELi64ENS_6half_tEfNS_4arch4Sm80ELb0ELb0ELb1ELb1ELb0ELb0ELb1ELb1EEENS1_21CollectiveEpilogueFwdINS6_IJS8_SA_S9_EEENS6_IJNS7_ILi1EEESI_SI_EEESC_SE_Li128ELb1ELb1ELb1ELb0EEENS1_36VarlenDynamicPersistentTileSchedulerILi128ELi80ELi128ELi128ELb1ELb1ELb0ELb0ELb1ELb1EEEEEEEEEvNT_6ParamsE)
        /*0404*/ 	.word	0x00000090


	//----- nvinfo : EIATTR_REGCOUNT
	.align		4
.L_182:
        /*0408*/ 	.byte	0x04, 0x2f
        /*040a*/ 	.short	(.L_184 - .L_183)
	.align		4
.L_183:
        /*040c*/ 	.word	index@(_ZN7cutlass13device_kernelIN5flash19enable_sm80_to_sm89INS1_16FlashAttnFwdSm80INS1_25CollectiveMainloopFwdSm80ILi4ELi1ELb0EN4cute5tupleIJNS5_1CILi128EEENS7_ILi112EEENS7_ILi64EEEEEELi64ENS_6half_tEfNS_4arch4Sm80ELb0ELb0ELb1ELb0ELb0ELb0ELb1ELb1EEENS1_21CollectiveEpilogueFwdINS6_IJS8_SA_S9_EEENS6_IJNS7_ILi1EEESI_SI_EEESC_SE_Li128ELb0ELb1ELb1ELb0EEENS1_19SingleTileSchedulerILb0ELb1ELb1ELi128EEEEEEEEEvNT_6ParamsE)
        /*0410*/ 	.word	0x000000ff


	//----- nvinfo : EIATTR_FRAME_SIZE
	.align		4
.L_184:
        /*0414*/ 	.byte	0x04, 0x11
        /*0416*/ 	.short	(.L_186 - .L_185)
	.align		4
.L_185:
        /*0418*/ 	.word	index@(_ZN7cutlass13device_kernelIN5flash19enable_sm80_to_sm89INS1_16FlashAttnFwdSm80INS1_25CollectiveMainloopFwdSm80ILi4ELi1ELb0EN4cute5tupleIJNS5_1CILi128EEENS7_ILi112EEENS7_ILi64EEEEEELi64ENS_6half_tEfNS_4arch4Sm80ELb0ELb0ELb1ELb0ELb0ELb0ELb1ELb1EEENS1_21CollectiveEpilogueFwdINS6_IJS8_SA_S9_EEENS6_IJNS7_ILi1EEESI_SI_EEESC_SE_Li128ELb0ELb1ELb1ELb0EEENS1_19SingleTileSchedulerILb0ELb1ELb1ELi128EEEEEEEEEvNT_6ParamsE)
        /*041c*/ 	.word	0x00000068


	//----- nvinfo : EIATTR_MIN_STACK_SIZE
	.align		4
.L_186:
        /*0420*/ 	.byte	0x04, 0x12
        /*0422*/ 	.short	(.L_188 - .L_187)
	.align		4
.L_187:
        /*0424*/ 	.word	index@(_ZN7cutlass13device_kernelIN5flash19enable_sm80_to_sm89INS1_16FlashAttnFwdSm80INS1_25CollectiveMainloopFwdSm80ILi4ELi1ELb0EN4cute5tupleIJNS5_1CILi128EEENS7_ILi112EEENS7_ILi64EEEEEELi64ENS_6half_tEfNS_4arch4Sm80ELb0ELb0ELb1ELb0ELb0ELb0ELb1ELb1EEENS1_21CollectiveEpilogueFwdINS6_IJS8_SA_S9_EEENS6_IJNS7_ILi1EEESI_SI_EEESC_SE_Li128ELb0ELb1ELb1ELb0EEENS1_19SingleTileSchedulerILb0ELb1ELb1ELi128EEEEEEEEEvNT_6ParamsE)
        /*0428*/ 	.word	0x00000068


	//----- nvinfo : EIATTR_MIN_STACK_SIZE
	.align		4
.L_188:
        /*042c*/ 	.byte	0x04, 0x12
        /*042e*/ 	.short	(.L_190 - .L_189)
	.align		4
.L_189:
        /*0430*/ 	.word	index@(_ZN7cutlass13device_kernelIN5flash19enable_sm80_to_sm89INS1_16FlashAttnFwdSm80INS1_25CollectiveMainloopFwdSm80ILi4ELi1ELb0EN4cute5tupleIJNS5_1CILi128EEENS7_ILi80EEENS7_ILi64EEEEEELi64ENS_6half_tEfNS_4arch4Sm80ELb0ELb0ELb1ELb1ELb0ELb0ELb1ELb1EEENS1_21CollectiveEpilogueFwdINS6_IJS8_SA_S9_EEENS6_IJNS7_ILi1EEESI_SI_EEESC_SE_Li128ELb1ELb1ELb1ELb0EEENS1_36VarlenDynamicPersistentTileSchedulerILi128ELi80ELi128ELi128ELb1ELb1ELb0ELb0ELb1ELb1EEEEEEEEEvNT_6ParamsE)
        /*0434*/ 	.word	0x00000090


	//----- nvinfo : EIATTR_MIN_STACK_SIZE
	.align		4
.L_190:
        /*0438*/ 	.byte	0x04, 0x12
        /*043a*/ 	.short	(.L_192 - .L_191)
	.align		4
.L_191:
        /*043c*/ 	.word	index@(_ZN7cutlass13device_kernelIN5flash19enable_sm80_to_sm89INS1_16FlashAttnFwdSm80INS1_25CollectiveMainloopFwdSm80ILi4ELi1ELb0EN4cute5tupleIJNS5_1CILi128EEENS7_ILi80EEENS7_ILi64EEEEEELi64ENS_6half_tEfNS_4arch4Sm80ELb0ELb0ELb1ELb1ELb0ELb1ELb1ELb1EEENS1_21CollectiveEpilogueFwdINS6_IJS8_SA_S9_EEENS6_IJNS7_ILi1EEESI_SI_EEESC_SE_Li128ELb1ELb1ELb1ELb0EEENS1_36VarlenDynamicPersistentTileSchedulerILi128ELi80ELi128ELi128ELb1ELb1ELb0ELb0ELb1ELb1EEEEEEEEEvNT_6ParamsE)
        /*0440*/ 	.word	0x00000070


	//----- nvinfo : EIATTR_MIN_STACK_SIZE
	.align		4
.L_192:
        /*0444*/ 	.byte	0x04, 0x12
        /*0446*/ 	.short	(.L_194 - .L_193)
	.align		4
.L_193:
        /*0448*/ 	.word	index@(_ZN7cutlass13device_kernelIN5flash19enable_sm80_to_sm89INS1_16FlashAttnFwdSm80INS1_25CollectiveMainloopFwdSm80ILi4ELi1ELb0EN4cute5tupleIJNS5_1CILi128EEENS7_ILi96EEENS7_ILi64EEEEEELi64ENS_6half_tEfNS_4arch4Sm80ELb0ELb1ELb1ELb0ELb0ELb0ELb1ELb1EEENS1_21CollectiveEpilogueFwdINS6_IJS8_SA_S9_EEENS6_IJNS7_ILi1EEESI_SI_EEESC_SE_Li128ELb0ELb1ELb1ELb0EEENS1_19SingleTileSchedulerILb0ELb1ELb1ELi128EEEEEEEEEvNT_6ParamsE)
        /*044c*/ 	.word	0x00000078


	//----- nvinfo : EIATTR_MIN_STACK_SIZE
	.align		4
.L_194:
        /*0450*/ 	.byte	0x04, 0x12
        /*0452*/ 	.short	(.L_196 - .L_195)
	.align		4
.L_195:
        /*0454*/ 	.word	index@(_ZN7cutlass13device_kernelIN5flash19enable_sm80_to_sm89INS1_16FlashAttnFwdSm80INS1_25CollectiveMainloopFwdSm80ILi4ELi1ELb0EN4cute5tupleIJNS5_1CILi128EEENS7_ILi80EEENS7_ILi64EEEEEELi64ENS_6half_tEfNS_4arch4Sm80ELb0ELb1ELb1ELb1ELb0ELb0ELb1ELb1EEENS1_21CollectiveEpilogueFwdINS6_IJS8_SA_S9_EEENS6_IJNS7_ILi1EEESI_SI_EEESC_SE_Li128ELb1ELb1ELb1ELb0EEENS1_36VarlenDynamicPersistentTileSchedulerILi128ELi80ELi128ELi128ELb1ELb1ELb0ELb1ELb0ELb1EEEEEEEEEvNT_6ParamsE)
        /*0458*/ 	.word	0x00000090


	//----- nvinfo : EIATTR_MIN_STACK_SIZE
	.align		4
.L_196:
        /*045c*/ 	.byte	0x04, 0x12
        /*045e*/ 	.short	(.L_198 - .L_197)
	.align		4
.L_197:
        /*0460*/ 	.word	index@(_ZN7cutlass13device_kernelIN5flash19enable_sm80_to_sm89INS1_16FlashAttnFwdSm80INS1_25CollectiveMainloopFwdSm80ILi4ELi1ELb0EN4cute5tupleIJNS5_1CILi128EEENS7_ILi80EEENS7_ILi64EEEEEELi64ENS_6half_tEfNS_4arch4Sm80ELb0ELb1ELb1ELb1ELb0ELb1ELb1ELb1EEENS1_21CollectiveEpilogueFwdINS6_IJS8_SA_S9_EEENS6_IJNS7_ILi1EEESI_SI_EEESC_SE_Li128ELb1ELb1ELb1ELb0EEENS1_36VarlenDynamicPersistentTileSchedulerILi128ELi80ELi128ELi128ELb1ELb1ELb0ELb1ELb0ELb1EEEEEEEEEvNT_6ParamsE)
        /*0464*/ 	.word	0x00000070


	//----- nvinfo : EIATTR_MIN_STACK_SIZE
	.align		4
.L_198:
        /*0468*/ 	.byte	0x04, 0x12
        /*046a*/ 	.short	(.L_200 - .L_199)
	.align		4
.L_199:
        /*046c*/ 	.word	index@(_ZN7cutlass13device_kernelIN5flash19enable_sm80_to_sm89INS1_16FlashAttnFwdSm80INS1_25CollectiveMainloopFwdSm80ILi4ELi1ELb0EN4cute5tupleIJNS5_1CILi128EEENS7_ILi112EEENS7_ILi64EEEEEELi64ENS_6half_tEfNS_4arch4Sm80ELb1ELb0ELb1ELb0ELb0ELb0ELb1ELb1EEENS1_21CollectiveEpilogueFwdINS6_IJS8_SA_S9_EEENS6_IJNS7_ILi1EEESI_SI_EEESC_SE_Li128ELb0ELb1ELb1ELb0EEENS1_30DynamicPersistentTileSchedulerILi128ELi128ELb1ELb1ELb0EEEEEEEEEvNT_6ParamsE)
        /*0470*/ 	.word	0x00000098


	//----- nvinfo : EIATTR_MIN_STACK_SIZE
	.align		4
.L_200:
        /*0474*/ 	.byte	0x04, 0x12
        /*0476*/ 	.short	(.L_202 - .L_201)
	.align		4
.L_201:
        /*0478*/ 	.word	index@(_ZN7cutlass13device_kernelIN5flash19enable_sm80_to_sm89INS1_16FlashAttnFwdSm80INS1_25CollectiveMainloopFwdSm80ILi4ELi1ELb0EN4cute5tupleIJNS5_1CILi128EEENS7_ILi80EEENS7_ILi64EEEEEELi64ENS_6half_tEfNS_4arch4Sm80ELb1ELb0ELb1ELb1ELb0ELb0ELb1ELb1EEENS1_21CollectiveEpilogueFwdINS6_IJS8_SA_S9_EEENS6_IJNS7_ILi1EEESI_SI_EEESC_SE_Li128ELb1ELb1ELb1ELb0EEENS1_36VarlenDynamicPersistentTileSchedulerILi128ELi80ELi128ELi128ELb1ELb1ELb0ELb1ELb1ELb1EEEEEEEEEvNT_6ParamsE)
        /*047c*/ 	.word	0x000000a0


	//----- nvinfo : EIATTR_MIN_STACK_SIZE
	.align		4
.L_202:
        /*0480*/ 	.byte	0x04, 0x12
        /*0482*/ 	.short	(.L_204 - .L_203)
	.align		4
.L_203:
        /*0484*/ 	.word	index@(_ZN7cutlass13device_kernelIN5flash19enable_sm80_to_sm89INS1_16FlashAttnFwdSm80INS1_25CollectiveMainloopFwdSm80ILi4ELi1ELb0EN4cute5tupleIJNS5_1CILi128EEENS7_ILi80EEENS7_ILi64EEEEEELi64ENS_6half_tEfNS_4arch4Sm80ELb1ELb0ELb1ELb1ELb0ELb1ELb1ELb1EEENS1_21CollectiveEpilogueFwdINS6_IJS8_SA_S9_EEENS6_IJNS7_ILi1EEESI_SI_EEESC_SE_Li128ELb1ELb1ELb1ELb0EEENS1_36VarlenDynamicPersistentTileSchedulerILi128ELi80ELi128ELi128ELb1ELb1ELb0ELb1ELb1ELb1EEEEEEEEEvNT_6ParamsE)
        /*0488*/ 	.word	0x00000068


	//----- nvinfo : EIATTR_MIN_STACK_SIZE
	.align		4
.L_204:
        /*048c*/ 	.byte	0x04, 0x12
        /*048e*/ 	.short	(.L_206 - .L_205)
	.align		4
.L_205:
        /*0490*/ 	.word	index@(_ZN7cutlass13device_kernelIN5flash19enable_sm80_to_sm89INS1_16FlashAttnFwdSm80INS1_25CollectiveMainloopFwdSm80ILi4ELi1ELb0EN4cute5tupleIJNS5_1CILi128EEENS7_ILi112EEENS7_ILi64EEEEEELi64ENS_6half_tEfNS_4arch4Sm80ELb0ELb0ELb0ELb0ELb0ELb0ELb1ELb1EEENS1_21CollectiveEpilogueFwdINS6_IJS8_SA_S9_EEENS6_IJNS7_ILi1EEESI_SI_EEESC_SE_Li128ELb0ELb1ELb1ELb0EEENS1_19SingleTileSchedulerILb0ELb1ELb1ELi128EEEEEEEEEvNT_6ParamsE)
        /*0494*/ 	.word	0x00000048


	//----- nvinfo : EIATTR_MIN_STACK_SIZE
	.align		4
.L_206:
        /*0498*/ 	.byte	0x04, 0x12
        /*049a*/ 	.short	(.L_208 - .L_207)
	.align		4
.L_207:
        /*049c*/ 	.word	index@(_ZN7cutlass13device_kernelIN5flash19enable_sm80_to_sm89INS1_16FlashAttnFwdSm80INS1_25CollectiveMainloopFwdSm80ILi4ELi1ELb0EN4cute5tupleIJNS5_1CILi128EEENS7_ILi80EEENS7_ILi64EEEEEELi64ENS_6half_tEfNS_4arch4Sm80ELb0ELb0ELb0ELb1ELb0ELb0ELb1ELb1EEENS1_21CollectiveEpilogueFwdINS6_IJS8_SA_S9_EEENS6_IJNS7_ILi1EEESI_SI_EEESC_SE_Li128ELb1ELb1ELb1ELb0EEENS1_36VarlenDynamicPersistentTileSchedulerILi128ELi80ELi128ELi128ELb1ELb1ELb0ELb0ELb1ELb1EEEEEEEEEvNT_6ParamsE)
        /*04a0*/ 	.word	0x00000058


	//----- nvinfo : EIATTR_MIN_STACK_SIZE
	.align		4
.L_208:
        /*04a4*/ 	.byte	0x04, 0x12
        /*04a6*/ 	.short	(.L_210 - .L_209)
	.align		4
.L_209:
        /*04a8*/ 	.word	index@(_ZN7cutlass13device_kernelIN5flash19enable_sm80_to_sm89INS1_16FlashAttnFwdSm80INS1_25CollectiveMainloopFwdSm80ILi4ELi1ELb0EN4cute5tupleIJNS5_1CILi128EEENS7_ILi80EEENS7_ILi64EEEEEELi64ENS_6half_tEfNS_4arch4Sm80ELb0ELb0ELb0ELb1ELb0ELb1ELb1ELb1EEENS1_21CollectiveEpilogueFwdINS6_IJS8_SA_S9_EEENS6_IJNS7_ILi1EEESI_SI_EEESC_SE_Li128ELb1ELb1ELb1ELb0EEENS1_36VarlenDynamicPersistentTileSchedulerILi128ELi80ELi128ELi128ELb1ELb1ELb0ELb0ELb1ELb1EEEEEEEEEvNT_6ParamsE)
        /*04ac*/ 	.word	0x00000040


	//----- nvinfo : EIATTR_MIN_STACK_SIZE
	.align		4
.L_210:
        /*04b0*/ 	.byte	0x04, 0x12
        /*04b2*/ 	.short	(.L_212 - .L_211)
	.align		4
.L_211:
        /*04b4*/ 	.word	index@(_ZN7cutlass13device_kernelIN5flash19enable_sm80_to_sm89INS1_16FlashAttnFwdSm80INS1_25CollectiveMainloopFwdSm80ILi4ELi1ELb0EN4cute5tupleIJNS5_1CILi128EEENS7_ILi96EEENS7_ILi64EEEEEELi64ENS_6half_tEfNS_4arch4Sm80ELb0ELb1ELb0ELb0ELb0ELb0ELb1ELb1EEENS1_21CollectiveEpilogueFwdINS6_IJS8_SA_S9_EEENS6_IJNS7_ILi1EEESI_SI_EEESC_SE_Li128ELb0ELb1ELb1ELb0EEENS1_19SingleTileSchedulerILb0ELb1ELb1ELi128EEEEEEEEEvNT_6ParamsE)
        /*04b8*/ 	.word	0x00000050


	//----- nvinfo : EIATTR_MIN_STACK_SIZE
	.align		4
.L_212:
        /*04bc*/ 	.byte	0x04, 0x12
        /*04be*/ 	.short	(.L_214 - .L_213)
	.align		4
.L_213:
        /*04c0*/ 	.word	index@(_ZN7cutlass13device_kernelIN5flash19enable_sm80_to_sm89INS1_16FlashAttnFwdSm80INS1_25CollectiveMainloopFwdSm80ILi4ELi1ELb0EN4cute5tupleIJNS5_1CILi128EEENS7_ILi80EEENS7_ILi64EEEEEELi64ENS_6half_tEfNS_4arch4Sm80ELb0ELb1ELb0ELb1ELb0ELb0ELb1ELb1EEENS1_21CollectiveEpilogueFwdINS6_IJS8_SA_S9_EEENS6_IJNS7_ILi1EEESI_SI_EEESC_SE_Li128ELb1ELb1ELb1ELb0EEENS1_36VarlenDynamicPersistentTileSchedulerILi128ELi80ELi128ELi128ELb1ELb1ELb0ELb1ELb0ELb1EEEEEEEEEvNT_6ParamsE)
        /*04c4*/ 	.word	0x00000088


	//----- nvinfo : EIATTR_MIN_STACK_SIZE
	.align		4
.L_214:
        /*04c8*/ 	.byte	0x04, 0x12
        /*04ca*/ 	.short	(.L_216 - .L_215)
	.align		4
.L_215:
        /*04cc*/ 	.word	index@(_ZN7cutlass13device_kernelIN5flash19enable_sm80_to_sm89INS1_16FlashAttnFwdSm80INS1_25CollectiveMainloopFwdSm80ILi4ELi1ELb0EN4cute5tupleIJNS5_1CILi128EEENS7_ILi80EEENS7_ILi64EEEEEELi64ENS_6half_tEfNS_4arch4Sm80ELb0ELb1ELb0ELb1ELb0ELb1ELb1ELb1EEENS1_21CollectiveEpilogueFwdINS6_IJS8_SA_S9_EEENS6_IJNS7_ILi1EEESI_SI_EEESC_SE_Li128ELb1ELb1ELb1ELb0EEENS1_36VarlenDynamicPersistentTileSchedulerILi128ELi80ELi128ELi128ELb1ELb1ELb0ELb1ELb0ELb1EEEEEEEEEvNT_6ParamsE)
        /*04d0*/ 	.word	0x00000068


	//----- nvinfo : EIATTR_MIN_STACK_SIZE
	.align		4
.L_216:
        /*04d4*/ 	.byte	0x04, 0x12
        /*04d6*/ 	.short	(.L_218 - .L_217)
	.align		4
.L_217:
        /*04d8*/ 	.word	index@(_ZN7cutlass13device_kernelIN5flash19enable_sm80_to_sm89INS1_16FlashAttnFwdSm80INS1_25CollectiveMainloopFwdSm80ILi4ELi1ELb0EN4cute5tupleIJNS5_1CILi128EEENS7_ILi112EEENS7_ILi64EEEEEELi64ENS_6half_tEfNS_4arch4Sm80ELb1ELb0ELb0ELb0ELb0ELb0ELb1ELb1EEENS1_21CollectiveEpilogueFwdINS6_IJS8_SA_S9_EEENS6_IJNS7_ILi1EEESI_SI_EEESC_SE_Li128ELb0ELb1ELb1ELb0EEENS1_30DynamicPersistentTileSchedulerILi128ELi128ELb1ELb1ELb0EEEEEEEEEvNT_6ParamsE)
        /*04dc*/ 	.word	0x000000d8


	//----- nvinfo : EIATTR_MIN_STACK_SIZE
	.align		4
.L_218:
        /*04e0*/ 	.byte	0x04, 0x12
        /*04e2*/ 	.short	(.L_220 - .L_219)
	.align		4
.L_219:
        /*04e4*/ 	.word	index@(_ZN7cutlass13device_kernelIN5flash19enable_sm80_to_sm89INS1_16FlashAttnFwdSm80INS1_25CollectiveMainloopFwdSm80ILi4ELi1ELb0EN4cute5tupleIJNS5_1CILi128EEENS7_ILi80EEENS7_ILi64EEEEEELi64ENS_6half_tEfNS_4arch4Sm80ELb1ELb0ELb0ELb1ELb0ELb0ELb1ELb1EEENS1_21CollectiveEpilogueFwdINS6_IJS8_SA_S9_EEENS6_IJNS7_ILi1EEESI_SI_EEESC_SE_Li128ELb1ELb1ELb1ELb0EEENS1_36VarlenDynamicPersistentTileSchedulerILi128ELi80ELi128ELi128ELb1ELb1ELb0ELb1ELb1ELb1EEEEEEEEEvNT_6ParamsE)
        /*04e8*/ 	.word	0x000000a0


	//----- nvinfo : EIATTR_MIN_STACK_SIZE
	.align		4
.L_220:
        /*04ec*/ 	.byte	0x04, 0x12
        /*04ee*/ 	.short	(.L_222 - .L_221)
	.align		4
.L_221:
        /*04f0*/ 	.word	index@(_ZN7cutlass13device_kernelIN5flash19enable_sm80_to_sm89INS1_16FlashAttnFwdSm80INS1_25CollectiveMainloopFwdSm80ILi4ELi1ELb0EN4cute5tupleIJNS5_1CILi128EEENS7_ILi80EEENS7_ILi64EEEEEELi64ENS_6half_tEfNS_4arch4Sm80ELb1ELb0ELb0ELb1ELb0ELb1ELb1ELb1EEENS1_21CollectiveEpilogueFwdINS6_IJS8_SA_S9_EEENS6_IJNS7_ILi1EEESI_SI_EEESC_SE_Li128ELb1ELb1ELb1ELb0EEENS1_36VarlenDynamicPersistentTileSchedulerILi128ELi80ELi128ELi128ELb1ELb1ELb0ELb1ELb1ELb1EEEEEEEEEvNT_6ParamsE)
        /*04f4*/ 	.word	0x00000068
.L_222:


//--------------------- .nv.info._ZN7cutlass13device_kernelIN5flash19enable_sm80_to_sm89INS1_16FlashAttnFwdSm80INS1_25CollectiveMainloopFwdSm80ILi4ELi1ELb0EN4cute5tupleIJNS5_1CILi128EEENS7_ILi112EEENS7_ILi64EEEEEELi64ENS_6half_tEfNS_4arch4Sm80ELb0ELb0ELb1ELb0ELb0ELb0ELb1ELb1EEENS1_21CollectiveEpilogueFwdINS6_IJS8_SA_S9_EEENS6_IJNS7_ILi1EEESI_SI_EEESC_SE_Li128ELb0ELb1ELb1ELb0EEENS1_19SingleTileSchedulerILb0ELb1ELb1ELi128EEEEEEEEEvNT_6ParamsE --------------------------
	.section	.nv.info._ZN7cutlass13device_kernelIN5flash19enable_sm80_to_sm89INS1_16FlashAttnFwdSm80INS1_25CollectiveMainloopFwdSm80ILi4ELi1ELb0EN4cute5tupleIJNS5_1CILi128EEENS7_ILi112EEENS7_ILi64EEEEEELi64ENS_6half_tEfNS_4arch4Sm80ELb0ELb0ELb1ELb0ELb0ELb0ELb1ELb1EEENS1_21CollectiveEpilogueFwdINS6_IJS8_SA_S9_EEENS6_IJNS7_ILi1EEESI_SI_EEESC_SE_Li128ELb0ELb1ELb1ELb0EEENS1_19SingleTileSchedulerILb0ELb1ELb1ELi128EEEEEEEEEvNT_6ParamsE,"",@"SHT_CUDA_INFO"
	.sectionflags	@""
	.align	4


	//----- nvinfo : EIATTR_CUDA_API_VERSION
	.align		4
        /*0000*/ 	.byte	0x04, 0x37
        /*0002*/ 	.short	(.L_224 - .L_223)
.L_223:
        /*0004*/ 	.word	0x00000082


	//----- nvinfo : EIATTR_SW2861232_WAR
	.align		4
.L_224:
        /*0008*/ 	.byte	0x01, 0x35
	.zero		2


	//----- nvinfo : EIATTR_PARAM_CBANK
	.align		4
        /*000c*/ 	.byte	0x04, 0x0a
        /*000e*/ 	.short	(.L_226 - .L_225)
	.align		4
.L_225:
        /*0010*/ 	.word	index@(.nv.constant0._ZN7cutlass13device_kernelIN5flash19enable_sm80_to_sm89INS1_16FlashAttnFwdSm80INS1_25CollectiveMainloopFwdSm80ILi4ELi1ELb0EN4cute5tupleIJNS5_1CILi128EEENS7_ILi112EEENS7_ILi64EEEEEELi64ENS_6half_tEfNS_4arch4Sm80ELb0ELb0ELb1ELb0ELb0ELb0ELb1ELb1EEENS1_21CollectiveEpilogueFwdINS6_IJS8_SA_S9_EEENS6_IJNS7_ILi1EEESI_SI_EEESC_SE_Li128ELb0ELb1ELb1ELb0EEENS1_19SingleTileSchedulerILb0ELb1ELb1ELi128EEEEEEEEEvNT_6ParamsE)
        /*0014*/ 	.short	0x0160
        /*0016*/ 	.short	0x0418


	//----- nvinfo : EIATTR_CBANK_PARAM_SIZE
	.align		4
.L_226:
        /*0018*/ 	.byte	0x03, 0x19
        /*001a*/ 	.short	0x0418


	//----- nvinfo : EIATTR_KPARAM_INFO
	.align		4
        /*001c*/ 	.byte	0x04, 0x17
        /*001e*/ 	.short	(.L_228 - .L_227)
.L_227:
        /*0020*/ 	.word	0x00000000
        /*0024*/ 	.short	0x0000
        /*0026*/ 	.short	0x0000
        /*0028*/ 	.byte	0x00, 0xf0, 0x61, 0x10


	//----- nvinfo : EIATTR_MAXREG_COUNT
	.align		4
.L_228:
        /*002c*/ 	.byte	0x03, 0x1b
        /*002e*/ 	.short	0x00ff


	//----- nvinfo : EIATTR_NUM_BARRIERS
	.align		4
        /*0030*/ 	.byte	0x02, 0x4c
        /*0032*/ 	.byte	0x02
	.zero		1


	//----- nvinfo : EIATTR_ANNOTATIONS
	.align		4
        /*0034*/ 	.byte	0x04, 0x55
        /*0036*/ 	.short	(.L_230 - .L_229)


	//   ....[0]....
.L_229:
        /*0038*/ 	.word	0x00000001
        /*003c*/ 	.byte	0x90, 0x00, 0x00, 0x00, 0x01, 0x00, 0x00, 0x00, 0xf0, 0x00, 0x00, 0x00, 0x01, 0x00, 0x00, 0x00
        /* <DEDUP_REMOVED lines=25> */
        /*01dc*/ 	.byte	0x40, 0xd3, 0x00, 0x00, 0x01, 0x00, 0x00, 0x00, 0xf0, 0xe7, 0x00, 0x00


	//----- nvinfo : EIATTR_MERCURY_ISA_VERSION
	.align		4
.L_230:
        /*01e8*/ 	.byte	0x03, 0x5f
        /*01ea*/ 	.short	0x0000


	//----- nvinfo : EIATTR_COOP_GROUP_MASK_REGIDS
	.align		4
        /*01ec*/ 	.byte	0x04, 0x29
        /*01ee*/ 	.short	(.L_232 - .L_231)


	//   ....[0]....
.L_231:
        /*01f0*/ 	.word	0xffffffff


	//   ....[1]....
        /*01f4*/ 	.word	0xffffffff


	//   ....[2]....
        /*01f8*/ 	.word	0xffffffff


	//   ....[3]....
        /*01fc*/ 	.word	0xffffffff


	//   ....[4]....
        /*0200*/ 	.word	0xffffffff


	//   ....[5]....
        /*0204*/ 	.word	0xffffffff


	//   ....[6]....
        /*0208*/ 	.word	0xffffffff


	//   ....[7]....
        /*020c*/ 	.word	0xffffffff


	//   ....[8]....
        /*0210*/ 	.word	0xffffffff


	//   ....[9]....
        /*0214*/ 	.word	0xffffffff


	//   ....[10]....
        /*0218*/ 	.word	0xffffffff


	//   ....[11]....
        /*021c*/ 	.word	0xffffffff


	//   ....[12]....
        /*0220*/ 	.word	0xffffffff


	//   ....[13]....
        /*0224*/ 	.word	0xffffffff


	//   ....[14]....
        /*0228*/ 	.word	0xffffffff


	//   ....[15]....
        /*022c*/ 	.word	0xffffffff


	//   ....[16]....
        /*0230*/ 	.word	0xffffffff


	//   ....[17]....
        /*0234*/ 	.word	0xffffffff


	//   ....[18]....
        /*0238*/ 	.word	0xffffffff


	//   ....[19]....
        /*023c*/ 	.word	0xffffffff


	//   ....[20]....
        /*0240*/ 	.word	0xffffffff


	//   ....[21]....
        /*0244*/ 	.word	0xffffffff


	//   ....[22]....
        /*0248*/ 	.word	0xffffffff


	//   ....[23]....
        /*024c*/ 	.word	0xffffffff


	//   ....[24]....
        /*0250*/ 	.word	0xffffffff


	//   ....[25]....
        /*0254*/ 	.word	0xffffffff


	//   ....[26]....
        /*0258*/ 	.word	0xffffffff


	//   ....[27]....
        /*025c*/ 	.word	0xffffffff


	//   ....[28]....
        /*0260*/ 	.word	0xffffffff


	//   ....[29]....
        /*0264*/ 	.word	0xffffffff


	//   ....[30]....
        /*0268*/ 	.word	0xffffffff


	//   ....[31]....
        /*026c*/ 	.word	0xffffffff


	//   ....[32]....
        /*0270*/ 	.word	0xffffffff


	//   ....[33]....
        /*0274*/ 	.word	0xffffffff


	//   ....[34]....
        /*0278*/ 	.word	0xffffffff


	//   ....[35]....
        /*027c*/ 	.word	0xffffffff


	//   ....[36]....
        /*0280*/ 	.word	0xffffffff


	//   ....[37]....
        /*0284*/ 	.word	0xffffffff


	//   ....[38]....
        /*0288*/ 	.word	0xffffffff


	//   ....[39]....
        /*028c*/ 	.word	0xffffffff


	//   ....[40]....
        /*0290*/ 	.word	0xffffffff


	//   ....[41]....
        /*0294*/ 	.word	0xffffffff


	//   ....[42]....
        /*0298*/ 	.word	0xffffffff


	//   ....[43]....
        /*029c*/ 	.word	0xffffffff


	//   ....[44]....
        /*02a0*/ 	.word	0xffffffff


	//   ....[45]....
        /*02a4*/ 	.word	0xffffffff


	//   ....[46]....
        /*02a8*/ 	.word	0xffffffff


	//   ....[47]....
        /*02ac*/ 	.word	0xffffffff


	//   ....[48]....
        /*02b0*/ 	.word	0xffffffff


	//   ....[49]....
        /*02b4*/ 	.word	0xffffffff


	//   ....[50]....
        /*02b8*/ 	.word	0xffffffff


	//   ....[51]....
        /*02bc*/ 	.word	0xffffffff


	//   ....[52]....
        /*02c0*/ 	.word	0xffffffff


	//   ....[53]....
        /*02c4*/ 	.word	0xffffffff


	//   ....[54]....
        /*02c8*/ 	.word	0xffffffff


	//   ....[55]....
        /*02cc*/ 	.word	0xffffffff


	//   ....[56]....
        /*02d0*/ 	.word	0xffffffff


	//----- nvinfo : EIATTR_COOP_GROUP_INSTR_OFFSETS
	.align		4
.L_232:
        /*02d4*/ 	.byte	0x04, 0x28
        /*02d6*/ 	.short	(.L_234 - .L_233)


	//   ....[0]....
.L_233:
        /*02d8*/ 	.word	0x00000060


	//   ....[1]....
        /*02dc*/ 	.word	0x00000be0


	//   ....[2]....
        /*02e0*/ 	.word	0x00000c10


	//   ....[3]....
        /*02e4*/ 	.word	0x00000e20


	//   ....[4]....
        /*02e8*/ 	.word	0x00000e50


	//   ....[5]....
        /*02ec*/ 	.word	0x00000ee0


	//   ....[6]....
        /*02f0*/ 	.word	0x00000f10


	//   ....[7]....
        /*02f4*/ 	.word	0x00000fa0


	//   ....[8]....
        /*02f8*/ 	.word	0x00000fd0


	//   ....[9]....
        /*02fc*/ 	.word	0x00001060


	//   ....[10]....
        /*0300*/ 	.word	0x00001090


	//   ....[11]....
        /*0304*/ 	.word	0x00001120


	//   ....[12]....
        /*0308*/ 	.word	0x00001150


	//   ....[13]....
        /*030c*/ 	.word	0x000011e0


	//   ....[14]....
        /*0310*/ 	.word	0x00001210


	//   ....[15]....
        /*0314*/ 	.word	0x00001290


	//   ....[16]....
        /*0318*/ 	.word	0x000012d0


	//   ....[17]....
        /*031c*/ 	.word	0x00004290


	//   ....[18]....
        /*0320*/ 	.word	0x000043a0


	//   ....[19]....
        /*0324*/ 	.word	0x000047c0


	//   ....[20]....
        /*0328*/ 	.word	0x00004880


	//   ....[21]....
        /*032c*/ 	.word	0x000048e0


	//   ....[22]....
        /*0330*/ 	.word	0x00004990


	//   ....[23]....
        /*0334*/ 	.word	0x00004ac0


	//   ....[24]....
        /*0338*/ 	.word	0x00004c10


	//   ....[25]....
        /*033c*/ 	.word	0x00009340


	//   ....[26]....
        /*0340*/ 	.word	0x00009410


	//   ....[27]....
        /*0344*/ 	.word	0x000094e0


	//   ....[28]....
        /*0348*/ 	.word	0x00009510


	//   ....[29]....
        /*034c*/ 	.word	0x00009540


	//   ....[30]....
        /*0350*/ 	.word	0x00009750


	//   ....[31]....
        /*0354*/ 	.word	0x00009860


	//   ....[32]....
        /*0358*/ 	.word	0x00009b00


	//   ....[33]....
        /*035c*/ 	.word	0x0000cc30


	//   ....[34]....
        /*0360*/ 	.word	0x0000cc40


	//   ....[35]....
        /*0364*/ 	.word	0x0000cc50


	//   ....[36]....
        /*0368*/ 	.word	0x0000cc60


	//   ....[37]....
        /*036c*/ 	.word	0x0000cc90


	//   ....[38]....
        /*0370*/ 	.word	0x0000ccb0


	//   ....[39]....
        /*0374*/ 	.word	0x0000ccd0


	//   ....[40]....
        /*0378*/ 	.word	0x0000cce0


	//   ....[41]....
        /*037c*/ 	.word	0x0000d8c0


	//   ....[42]....
        /*0380*/ 	.word	0x0000d910


	//   ....[43]....
        /*0384*/ 	.word	0x0000d940


	//   ....[44]....
        /*0388*/ 	.word	0x0000d970


	//   ....[45]....
        /*038c*/ 	.word	0x0000d9a0


	//   ....[46]....
        /*0390*/ 	.word	0x0000d9d0


	//   ....[47]....
        /*0394*/ 	.word	0x0000da00


	//   ....[48]....
        /*0398*/ 	.word	0x0000da20


	//   ....[49]....
        /*039c*/ 	.word	0x0000da40


	//   ....[50]....
        /*03a0*/ 	.word	0x0000da50


	//   ....[51]....
        /*03a4*/ 	.word	0x0000de00


	//   ....[52]....
        /*03a8*/ 	.word	0x0000de20


	//   ....[53]....
        /*03ac*/ 	.word	0x0000e120


	//   ....[54]....
        /*03b0*/ 	.word	0x0000e140


	//   ....[55]....
        /*03b4*/ 	.word	0x0000e440


	//   ....[56]....
        /*03b8*/ 	.word	0x0000e450


	//----- nvinfo : EIATTR_EXIT_INSTR_OFFSETS
	.align		4
.L_234:
        /*03bc*/ 	.byte	0x04, 0x1c
        /*03be*/ 	.short	(.L_236 - .L_235)


	//   ....[0]....
.L_235:
        /*03c0*/ 	.word	0x000001b0


	//   ....[1]....
        /*03c4*/ 	.word	0x0000e460


	//   ....[2]....
        /*03c8*/ 	.word	0x0000e700


	//   ....[3]....
        /*03cc*/ 	.word	0x0000e750


	//   ....[4]....
        /*03d0*/ 	.word	0x0000e780


	//   ....[5]....
        /*03d4*/ 	.word	0x0000e7e0


	//   ....[6]....
        /*03d8*/ 	.word	0x0000ea40


	//----- nvinfo : EIATTR_CTAIDZ_USED
	.align		4
.L_236:
        /*03dc*/ 	.byte	0x01, 0x04
	.zero		2


	//----- nvinfo : EIATTR_MAX_THREADS
	.align		4
        /*03e0*/ 	.byte	0x04, 0x05
        /*03e2*/ 	.short	(.L_238 - .L_237)
.L_237:
        /*03e4*/ 	.word	0x00000080
        /*03e8*/ 	.word	0x00000001
        /*03ec*/ 	.word	0x00000001


	//----- nvinfo : EIATTR_CRS_STACK_SIZE
	.align		4
.L_238:
        /*03f0*/ 	.byte	0x04, 0x1e
        /*03f2*/ 	.short	(.L_240 - .L_239)
.L_239:
        /*03f4*/ 	.word	0x00000000
.L_240:


//--------------------- .nv.info._ZN7cutlass13device_kernelIN5flash19enable_sm80_to_sm89INS1_16FlashAttnFwdSm80INS1_25CollectiveMainloopFwdSm80ILi4ELi1ELb0EN4cute5tupleIJNS5_1CILi128EEENS7_ILi80EEENS7_ILi64EEEEEELi64ENS_6half_tEfNS_4arch4Sm80ELb0ELb0ELb1ELb1ELb0ELb0ELb1ELb1EEENS1_21CollectiveEpilogueFwdINS6_IJS8_SA_S9_EEENS6_IJNS7_ILi1EEESI_SI_EEESC_SE_Li128ELb1ELb1ELb1ELb0EEENS1_36VarlenDynamicPersistentTileSchedulerILi128ELi80ELi128ELi128ELb1ELb1ELb0ELb0ELb1ELb1EEEEEEEEEvNT_6ParamsE --------------------------
	.section	.nv.info._ZN7cutlass13device_kernelIN5flash19enable_sm80_to_sm89INS1_16FlashAttnFwdSm80INS1_25CollectiveMainloopFwdSm80ILi4ELi1ELb0EN4cute5tupleIJNS5_1CILi128EEENS7_ILi80EEENS7_ILi64EEEEEELi64ENS_6half_tEfNS_4arch4Sm80ELb0ELb0ELb1ELb1ELb0ELb0ELb1ELb1EEENS1_21CollectiveEpilogueFwdINS6_IJS8_SA_S9_EEENS6_IJNS7_ILi1EEESI_SI_EEESC_SE_Li128ELb1ELb1ELb1ELb0EEENS1_36VarlenDynamicPersistentTileSchedulerILi128ELi80ELi128ELi128ELb1ELb1ELb0ELb0ELb1ELb1EEEEEEEEEvNT_6ParamsE,"",@"SHT_CUDA_INFO"
	.sectionflags	@""
	.align	4


	//----- nvinfo : EIATTR_CUDA_API_VERSION
	.align		4
        /*0000*/ 	.byte	0x04, 0x37
        /*0002*/ 	.short	(.L_242 - .L_241)
.L_241:
        /*0004*/ 	.word	0x00000082


	//----- nvinfo : EIATTR_SW2861232_WAR
	.align		4
.L_242:
        /*0008*/ 	.byte	0x01, 0x35
	.zero		2


	//----- nvinfo : EIATTR_PARAM_CBANK
	.align		4
        /*000c*/ 	.byte	0x04, 0x0a
        /*000e*/ 	.short	(.L_244 - .L_243)
	.align		4
.L_243:
        /*0010*/ 	.word	index@(.nv.constant0._ZN7cutlass13device_kernelIN5flash19enable_sm80_to_sm89INS1_16FlashAttnFwdSm80INS1_25CollectiveMainloopFwdSm80ILi4ELi1ELb0EN4cute5tupleIJNS5_1CILi128EEENS7_ILi80EEENS7_ILi64EEEEEELi64ENS_6half_tEfNS_4arch4Sm80ELb0ELb0ELb1ELb1ELb0ELb0ELb1ELb1EEENS1_21CollectiveEpilogueFwdINS6_IJS8_SA_S9_EEENS6_IJNS7_ILi1EEESI_SI_EEESC_SE_Li128ELb1ELb1ELb1ELb0EEENS1_36VarlenDynamicPersistentTileSchedulerILi128ELi80ELi128ELi128ELb1ELb1ELb0ELb0ELb1ELb1EEEEEEEEEvNT_6ParamsE)
        /*0014*/ 	.short	0x0160
        /*0016*/ 	.short	0x0438


	//----- nvinfo : EIATTR_CBANK_PARAM_SIZE
	.align		4
.L_244:
        /*0018*/ 	.byte	0x03, 0x19
        /*001a*/ 	.short	0x0438


	//----- nvinfo : EIATTR_KPARAM_INFO
	.align		4
        /*001c*/ 	.byte	0x04, 0x17
        /*001e*/ 	.short	(.L_246 - .L_245)
.L_245:
        /*0020*/ 	.word	0x00000000
        /*0024*/ 	.short	0x0000
        /*0026*/ 	.short	0x0000
        /*0028*/ 	.byte	0x00, 0xf0, 0xe1, 0x10


	//----- nvinfo : EIATTR_MAXREG_COUNT
	.align		4
.L_246:
        /*002c*/ 	.byte	0x03, 0x1b
        /*002e*/ 	.short	0x00ff


	//----- nvinfo : EIATTR_NUM_BARRIERS
	.align		4
        /*0030*/ 	.byte	0x02, 0x4c
        /*0032*/ 	.byte	0x06
	.zero		1


	//----- nvinfo : EIATTR_ANNOTATIONS
	.align		4
        /*0034*/ 	.byte	0x04, 0x55
        /*0036*/ 	.short	(.L_248 - .L_247)


	//   ....[0]....
.L_247:
        /* <DEDUP_REMOVED lines=81> */


	//----- nvinfo : EIATTR_MERCURY_ISA_VERSION
	.align		4
.L_248:
        /*0538*/ 	.byte	0x03, 0x5f
        /*053a*/ 	.short	0x0000


	//----- nvinfo : EIATTR_INT_WARP_WIDE_INSTR_OFFSETS
	.align		4
        /*053c*/ 	.byte	0x04, 0x31
        /*053e*/ 	.short	(.L_250 - .L_249)


	//   ....[0]....
.L_249:
        /*0540*/ 	.word	0x0000aba0


	//   ....[1]....
        /*0544*/ 	.word	0x0000ac20


	//----- nvinfo : EIATTR_COOP_GROUP_MASK_REGIDS
	.align		4
.L_250:
        /*0548*/ 	.byte	0x04, 0x29
        /*054a*/ 	.short	(.L_252 - .L_251)


	//   ....[0]....
.L_251:
        /*054c*/ 	.word	0xffffffff


	//   ....[1]....
        /*0550*/ 	.word	0xffffffff


	//   ....[2]....
        /*0554*/ 	.word	0xffffffff


	//   ....[3]....
        /*0558*/ 	.word	0xffffffff


	//   ....[4]....
        /*055c*/ 	.word	0xffffffff


	//   ....[5]....
        /*0560*/ 	.word	0xffffffff


	//   ....[6]....
        /*0564*/ 	.word	0xffffffff


	//   ....[7]....
        /*0568*/ 	.word	0xffffffff


	//   ....[8]....
        /*056c*/ 	.word	0xffffffff


	//   ....[9]....
        /*0570*/ 	.word	0xffffffff


	//   ....[10]....
        /*0574*/ 	.word	0xffffffff


	//   ....[11]....
        /*0578*/ 	.word	0xffffffff


	//   ....[12]....
        /*057c*/ 	.word	0xffffffff


	//   ....[13]....
        /*0580*/ 	.word	0xffffffff


	//   ....[14]....
        /*0584*/ 	.word	0xffffffff


	//   ....[15]....
        /*0588*/ 	.word	0xffffffff


	//   ....[16]....
        /*058c*/ 	.word	0xffffffff


	//   ....[17]....
        /*0590*/ 	.word	0xffffffff


	//   ....[18]....
        /*0594*/ 	.word	0xffffffff


	//   ....[19]....
        /*0598*/ 	.word	0xffffffff


	//   ....[20]....
        /*059c*/ 	.word	0xffffffff


	//   ....[21]....
        /*05a0*/ 	.word	0xffffffff


	//   ....[22]....
        /*05a4*/ 	.word	0xffffffff


	//   ....[23]....
        /*05a8*/ 	.word	0xffffffff


	//   ....[24]....
        /*05ac*/ 	.word	0xffffffff


	//   ....[25]....
        /*05b0*/ 	.word	0xffffffff


	//   ....[26]....
        /*05b4*/ 	.word	0xffffffff


	//   ....[27]....
        /*05b8*/ 	.word	0xffffffff


	//   ....[28]....
        /*05bc*/ 	.word	0xffffffff


	//   ....[29]....
        /*05c0*/ 	.word	0xffffffff


	//   ....[30]....
        /*05c4*/ 	.word	0xffffffff


	//   ....[31]....
        /*05c8*/ 	.word	0xffffffff


	//   ....[32]....
        /*05cc*/ 	.word	0xffffffff


	//   ....[33]....
        /*05d0*/ 	.word	0xffffffff


	//   ....[34]....
        /*05d4*/ 	.word	0xffffffff


	//   ....[35]....
        /*05d8*/ 	.word	0xffffffff


	//   ....[36]....
        /*05dc*/ 	.word	0xffffffff


	//   ....[37]....
        /*05e0*/ 	.word	0xffffffff


	//   ....[38]....
        /*05e4*/ 	.word	0xffffffff


	//   ....[39]....
        /*05e8*/ 	.word	0xffffffff


	//   ....[40]....
        /*05ec*/ 	.word	0xffffffff


	//   ....[41]....
        /*05f0*/ 	.word	0xffffffff


	//   ....[42]....
        /*05f4*/ 	.word	0xffffffff


	//   ....[43]....
        /*05f8*/ 	.word	0xffffffff


	//   ....[44]....
        /*05fc*/ 	.word	0xffffffff


	//   ....[45]....
        /*0600*/ 	.word	0xffffffff


	//   ....[46]....
        /*0604*/ 	.word	0xffffffff


	//   ....[47]....
        /*0608*/ 	.word	0xffffffff


	//   ....[48]....
        /*060c*/ 	.word	0xffffffff


	//   ....[49]....
        /*0610*/ 	.word	0xffffffff


	//   ....[50]....
        /*0614*/ 	.word	0xffffffff


	//   ....[51]....
        /*0618*/ 	.word	0xffffffff


	//   ....[52]....
        /*061c*/ 	.word	0xffffffff


	//   ....[53]....
        /*0620*/ 	.word	0xffffffff


	//   ....[54]....
        /*0624*/ 	.word	0xffffffff


	//   ....[55]....
        /*0628*/ 	.word	0xffffffff


	//   ....[56]....
        /*062c*/ 	.word	0xffffffff


	//   ....[57]....
        /*0630*/ 	.word	0xffffffff


	//   ....[58]....
        /*0634*/ 	.word	0xffffffff


	//   ....[59]....
        /*0638*/ 	.word	0xffffffff


	//   ....[60]....
        /*063c*/ 	.word	0xffffffff


	//   ....[61]....
        /*0640*/ 	.word	0xffffffff


	//   ....[62]....
        /*0644*/ 	.word	0xffffffff


	//   ....[63]....
        /*0648*/ 	.word	0xffffffff


	//   ....[64]....
        /*064c*/ 	.word	0xffffffff


	//   ....[65]....
        /*0650*/ 	.word	0xffffffff


	//   ....[66]....
        /*0654*/ 	.word	0xffffffff


	//   ....[67]....
        /*0658*/ 	.word	0xffffffff


	//   ....[68]....
        /*065c*/ 	.word	0xffffffff


	//   ....[69]....
        /*0660*/ 	.word	0xffffffff


	//   ....[70]....
        /*0664*/ 	.word	0xffffffff


	//   ....[71]....
        /*0668*/ 	.word	0xffffffff


	//   ....[72]....
        /*066c*/ 	.word	0xffffffff


	//   ....[73]....
        /*0670*/ 	.word	0xffffffff


	//   ....[74]....
        /*0674*/ 	.word	0xffffffff


	//   ....[75]....
        /*0678*/ 	.word	0xffffffff


	//   ....[76]....
        /*067c*/ 	.word	0xffffffff


	//   ....[77]....
        /*0680*/ 	.word	0xffffffff


	//   ....[78]....
        /*0684*/ 	.word	0xffffffff


	//   ....[79]....
        /*0688*/ 	.word	0xffffffff


	//   ....[80]....
        /*068c*/ 	.word	0xffffffff


	//   ....[81]....
        /*0690*/ 	.word	0xffffffff


	//   ....[82]....
        /*0694*/ 	.word	0xffffffff


	//   ....[83]....
        /*0698*/ 	.word	0xffffffff


	//   ....[84]....
        /*069c*/ 	.word	0xffffffff


	//   ....[85]....
        /*06a0*/ 	.word	0xffffffff


	//   ....[86]....
        /*06a4*/ 	.word	0xffffffff


	//   ....[87]....
        /*06a8*/ 	.word	0xffffffff


	//   ....[88]....
        /*06ac*/ 	.word	0xffffffff


	//   ....[89]....
        /*06b0*/ 	.word	0xffffffff


	//   ....[90]....
        /*06b4*/ 	.word	0xffffffff


	//   ....[91]....
        /*06b8*/ 	.word	0xffffffff


	//   ....[92]....
        /*06bc*/ 	.word	0xffffffff


	//   ....[93]....
        /*06c0*/ 	.word	0xffffffff


	//   ....[94]....
        /*06c4*/ 	.word	0xffffffff


	//   ....[95]....
        /*06c8*/ 	.word	0xffffffff


	//   ....[96]....
        /*06cc*/ 	.word	0xffffffff


	//   ....[97]....
        /*06d0*/ 	.word	0xffffffff


	//   ....[98]....
        /*06d4*/ 	.word	0xffffffff


	//   ....[99]....
        /*06d8*/ 	.word	0xffffffff


	//   ....[100]....
        /*06dc*/ 	.word	0xffffffff


	//   ....[101]....
        /*06e0*/ 	.word	0xffffffff


	//   ....[102]....
        /*06e4*/ 	.word	0xffffffff


	//   ....[103]....
        /*06e8*/ 	.word	0xffffffff


	//   ....[104]....
        /*06ec*/ 	.word	0xffffffff


	//   ....[105]....
        /*06f0*/ 	.word	0xffffffff


	//   ....[106]....
        /*06f4*/ 	.word	0xffffffff


	//   ....[107]....
        /*06f8*/ 	.word	0xffffffff


	//   ....[108]....
        /*06fc*/ 	.word	0xffffffff


	//   ....[109]....
        /*0700*/ 	.word	0xffffffff


	//   ....[110]....
        /*0704*/ 	.word	0xffffffff


	//   ....[111]....
        /*0708*/ 	.word	0xffffffff


	//   ....[112]....
        /*070c*/ 	.word	0xffffffff


	//   ....[113]....
        /*0710*/ 	.word	0xffffffff


	//   ....[114]....
        /*0714*/ 	.word	0xffffffff


	//   ....[115]....
        /*0718*/ 	.word	0xffffffff


	//   ....[116]....
        /*071c*/ 	.word	0xffffffff


	//   ....[117]....
        /*0720*/ 	.word	0xffffffff


	//   ....[118]....
        /*0724*/ 	.word	0xffffffff


	//   ....[119]....
        /*0728*/ 	.word	0xffffffff


	//   ....[120]....
        /*072c*/ 	.word	0xffffffff


	//   ....[121]....
        /*0730*/ 	.word	0xffffffff


	//   ....[122]....
        /*0734*/ 	.word	0xffffffff


	//   ....[123]....
        /*0738*/ 	.word	0xffffffff


	//   ....[124]....
        /*073c*/ 	.word	0xffffffff


	//   ....[125]....
        /*0740*/ 	.word	0xffffffff


	//   ....[126]....
        /*0744*/ 	.word	0xffffffff


	//   ....[127]....
        /*0748*/ 	.word	0xffffffff


	//   ....[128]....
        /*074c*/ 	.word	0xffffffff


	//   ....[129]....
        /*0750*/ 	.word	0xffffffff


	//   ....[130]....
        /*0754*/ 	.word	0xffffffff


	//   ....[131]....
        /*0758*/ 	.word	0xffffffff


	//   ....[132]....
        /*075c*/ 	.word	0xffffffff


	//   ....[133]....
        /*0760*/ 	.word	0xffffffff


	//   ....[134]....
        /*0764*/ 	.word	0xffffffff


	//   ....[135]....
        /*0768*/ 	.word	0xffffffff


	//   ....[136]....
        /*076c*/ 	.word	0xffffffff


	//   ....[137]....
        /*0770*/ 	.word	0xffffffff


	//   ....[138]....
        /*0774*/ 	.word	0xffffffff


	//   ....[139]....
        /*0778*/ 	.word	0xffffffff


	//   ....[140]....
        /*077c*/ 	.word	0xffffffff


	//   ....[141]....
        /*0780*/ 	.word	0xffffffff


	//   ....[142]....
        /*0784*/ 	.word	0xffffffff


	//   ....[143]....
        /*0788*/ 	.word	0xffffffff


	//   ....[144]....
        /*078c*/ 	.word	0xffffffff


	//   ....[145]....
        /*0790*/ 	.word	0xffffffff


	//   ....[146]....
        /*0794*/ 	.word	0xffffffff


	//   ....[147]....
        /*0798*/ 	.word	0xffffffff


	//   ....[148]....
        /*079c*/ 	.word	0xffffffff


	//   ....[149]....
        /*07a0*/ 	.word	0xffffffff


	//   ....[150]....
        /*07a4*/ 	.word	0xffffffff


	//   ....[151]....
        /*07a8*/ 	.word	0xffffffff


	//   ....[152]....
        /*07ac*/ 	.word	0xffffffff


	//   ....[153]....
        /*07b0*/ 	.word	0xffffffff


	//   ....[154]....
        /*07b4*/ 	.word	0xffffffff


	//   ....[155]....
        /*07b8*/ 	.word	0xffffffff


	//   ....[156]....
        /*07bc*/ 	.word	0xffffffff


	//   ....[157]....
        /*07c0*/ 	.word	0xffffffff


	//   ....[158]....
        /*07c4*/ 	.word	0xffffffff


	//   ....[159]....
        /*07c8*/ 	.word	0xffffffff


	//   ....[160]....
        /*07cc*/ 	.word	0xffffffff


	//   ....[161]....
        /*07d0*/ 	.word	0xffffffff


	//   ....[162]....
        /*07d4*/ 	.word	0xffffffff


	//   ....[163]....
        /*07d8*/ 	.word	0xffffffff


	//   ....[164]....
        /*07dc*/ 	.word	0xffffffff


	//   ....[165]....
        /*07e0*/ 	.word	0xffffffff


	//   ....[166]....
        /*07e4*/ 	.word	0xffffffff


	//   ....[167]....
        /*07e8*/ 	.word	0xffffffff


	//   ....[168]....
        /*07ec*/ 	.word	0xffffffff


	//   ....[169]....
        /*07f0*/ 	.word	0xffffffff


	//   ....[170]....
        /*07f4*/ 	.word	0xffffffff


	//   ....[171]....
        /*07f8*/ 	.word	0xffffffff


	//   ....[172]....
        /*07fc*/ 	.word	0xffffffff


	//   ....[173]....
        /*0800*/ 	.word	0xffffffff


	//   ....[174]....
        /*0804*/ 	.word	0xffffffff


	//   ....[175]....
        /*0808*/ 	.word	0xffffffff


	//   ....[176]....
        /*080c*/ 	.word	0xffffffff


	//   ....[177]....
        /*0810*/ 	.word	0xffffffff


	//   ....[178]....
        /*0814*/ 	.word	0xffffffff


	//   ....[179]....
        /*0818*/ 	.word	0xffffffff


	//   ....[180]....
        /*081c*/ 	.word	0xffffffff


	//   ....[181]....
        /*0820*/ 	.word	0xffffffff


	//   ....[182]....
        /*0824*/ 	.word	0xffffffff


	//   ....[183]....
        /*0828*/ 	.word	0xffffffff


	//   ....[184]....
        /*082c*/ 	.word	0xffffffff


	//   ....[185]....
        /*0830*/ 	.word	0xffffffff


	//   ....[186]....
        /*0834*/ 	.word	0xffffffff


	//   ....[187]....
        /*0838*/ 	.word	0xffffffff


	//   ....[188]....
        /*083c*/ 	.word	0xffffffff


	//   ....[189]....
        /*0840*/ 	.word	0xffffffff


	//   ....[190]....
        /*0844*/ 	.word	0xffffffff


	//   ....[191]....
        /*0848*/ 	.word	0xffffffff


	//   ....[192]....
        /*084c*/ 	.word	0xffffffff


	//   ....[193]....
        /*0850*/ 	.word	0xffffffff


	//   ....[194]....
        /*0854*/ 	.word	0xffffffff


	//   ....[195]....
        /*0858*/ 	.word	0xffffffff


	//   ....[196]....
        /*085c*/ 	.word	0xffffffff


	//   ....[197]....
        /*0860*/ 	.word	0xffffffff


	//   ....[198]....
        /*0864*/ 	.word	0xffffffff


	//   ....[199]....
        /*0868*/ 	.word	0xffffffff


	//   ....[200]....
        /*086c*/ 	.word	0xffffffff


	//   ....[201]....
        /*0870*/ 	.word	0xffffffff


	//   ....[202]....
        /*0874*/ 	.word	0xffffffff


	//   ....[203]....
        /*0878*/ 	.word	0xffffffff


	//   ....[204]....
        /*087c*/ 	.word	0xffffffff


	//   ....[205]....
        /*0880*/ 	.word	0xffffffff


	//   ....[206]....
        /*0884*/ 	.word	0xffffffff


	//   ....[207]....
        /*0888*/ 	.word	0xffffffff


	//   ....[208]....
        /*088c*/ 	.word	0xffffffff


	//   ....[209]....
        /*0890*/ 	.word	0xffffffff


	//   ....[210]....
        /*0894*/ 	.word	0xffffffff


	//   ....[211]....
        /*0898*/ 	.word	0xffffffff


	//   ....[212]....
        /*089c*/ 	.word	0xffffffff


	//   ....[213]....
        /*08a0*/ 	.word	0xffffffff


	//   ....[214]....
        /*08a4*/ 	.word	0xffffffff


	//----- nvinfo : EIATTR_COOP_GROUP_INSTR_OFFSETS
	.align		4
.L_252:
        /*08a8*/ 	.byte	0x04, 0x28
        /*08aa*/ 	.short	(.L_254 - .L_253)


	//   ....[0]....
.L_253:
        /*08ac*/ 	.word	0x00000050


	//   ....[1]....
        /*08b0*/ 	.word	0x00000210


	//   ....[2]....
        /*08b4*/ 	.word	0x00000240


	//   ....[3]....
        /*08b8*/ 	.word	0x00000270


	//   ....[4]....
        /*08bc*/ 	.word	0x000002a0


	//   ....[5]....
        /*08c0*/ 	.word	0x000002d0


	//   ....[6]....
        /*08c4*/ 	.word	0x00000300


	//   ....[7]....
        /*08c8*/ 	.word	0x00000470


	//   ....[8]....
        /*08cc*/ 	.word	0x000004b0


	//   ....[9]....
        /*08d0*/ 	.word	0x000004e0


	//   ....[10]....
        /*08d4*/ 	.word	0x00000510


	//   ....[11]....
        /*08d8*/ 	.word	0x00000540


	//   ....[12]....
        /*08dc*/ 	.word	0x00000570


	//   ....[13]....
        /*08e0*/ 	.word	0x00000600


	//   ....[14]....
        /*08e4*/ 	.word	0x00000630


	//   ....[15]....
        /*08e8*/ 	.word	0x00000650


	//   ....[16]....
        /*08ec*/ 	.word	0x000006b0


	//   ....[17]....
        /*08f0*/ 	.word	0x00002300


	//   ....[18]....
        /*08f4*/ 	.word	0x00002320


	//   ....[19]....
        /*08f8*/ 	.word	0x00002400


	//   ....[20]....
        /*08fc*/ 	.word	0x00002410


	//   ....[21]....
        /*0900*/ 	.word	0x000024f0


	//   ....[22]....
        /*0904*/ 	.word	0x00002510


	//   ....[23]....
        /*0908*/ 	.word	0x000025f0


	//   ....[24]....
        /*090c*/ 	.word	0x00002600


	//   ....[25]....
        /*0910*/ 	.word	0x000026e0


	//   ....[26]....
        /*0914*/ 	.word	0x00002700


	//   ....[27]....
        /*0918*/ 	.word	0x000027e0


	//   ....[28]....
        /*091c*/ 	.word	0x000027f0


	//   ....[29]....
        /*0920*/ 	.word	0x000028d0


	//   ....[30]....
        /*0924*/ 	.word	0x000028f0


	//   ....[31]....
        /*0928*/ 	.word	0x000029d0


	//   ....[32]....
        /*092c*/ 	.word	0x000029e0


	//   ....[33]....
        /*0930*/ 	.word	0x00004cd0


	//   ....[34]....
        /*0934*/ 	.word	0x00004d00


	//   ....[35]....
        /*0938*/ 	.word	0x00004e30


	//   ....[36]....
        /*093c*/ 	.word	0x00004e60


	//   ....[37]....
        /*0940*/ 	.word	0x00004ed0


	//   ....[38]....
        /*0944*/ 	.word	0x00004fe0


	//   ....[39]....
        /*0948*/ 	.word	0x00005040


	//   ....[40]....
        /*094c*/ 	.word	0x000050f0


	//   ....[41]....
        /*0950*/ 	.word	0x00007e00


	//   ....[42]....
        /*0954*/ 	.word	0x00007e50


	//   ....[43]....
        /*0958*/ 	.word	0x00007fd0


	//   ....[44]....
        /*095c*/ 	.word	0x00008060


	//   ....[45]....
        /*0960*/ 	.word	0x00008130


	//   ....[46]....
        /*0964*/ 	.word	0x00008170


	//   ....[47]....
        /*0968*/ 	.word	0x00008320


	//   ....[48]....
        /*096c*/ 	.word	0x00008570


	//   ....[49]....
        /*0970*/ 	.word	0x0000a3f0


	//   ....[50]....
        /*0974*/ 	.word	0x0000a400


	//   ....[51]....
        /*0978*/ 	.word	0x0000a410


	//   ....[52]....
        /*097c*/ 	.word	0x0000a420


	//   ....[53]....
        /*0980*/ 	.word	0x0000a450


	//   ....[54]....
        /*0984*/ 	.word	0x0000a470


	//   ....[55]....
        /*0988*/ 	.word	0x0000a490


	//   ....[56]....
        /*098c*/ 	.word	0x0000a4a0


	//   ....[57]....
        /*0990*/ 	.word	0x0000b6b0


	//   ....[58]....
        /*0994*/ 	.word	0x0000b6c0


	//   ....[59]....
        /*0998*/ 	.word	0x0000b6d0


	//   ....[60]....
        /*099c*/ 	.word	0x0000b6e0


	//   ....[61]....
        /*09a0*/ 	.word	0x0000b6f0


	//   ....[62]....
        /*09a4*/ 	.word	0x0000b700


	//   ....[63]....
        /*09a8*/ 	.word	0x0000b710


	//   ....[64]....
        /*09ac*/ 	.word	0x0000b720


	//   ....[65]....
        /*09b0*/ 	.word	0x0000bb10


	//   ....[66]....
        /*09b4*/ 	.word	0x0000bb30


	//   ....[67]....
        /*09b8*/ 	.word	0x0000bbb0


	//   ....[68]....
        /*09bc*/ 	.word	0x0000bbc0


	//   ....[69]....
        /*09c0*/ 	.word	0x0000bc40


	//   ....[70]....
        /*09c4*/ 	.word	0x0000bc60


	//   ....[71]....
        /*09c8*/ 	.word	0x0000bce0


	//   ....[72]....
        /*09cc*/ 	.word	0x0000bcf0


	//   ....[73]....
        /*09d0*/ 	.word	0x0000bd70


	//   ....[74]....
        /*09d4*/ 	.word	0x0000bd90


	//   ....[75]....
        /*09d8*/ 	.word	0x0000be10


	//   ....[76]....
        /*09dc*/ 	.word	0x0000be20


	//   ....[77]....
        /*09e0*/ 	.word	0x0000bea0


	//   ....[78]....
        /*09e4*/ 	.word	0x0000bec0


	//   ....[79]....
        /*09e8*/ 	.word	0x0000bf40


	//   ....[80]....
        /*09ec*/ 	.word	0x0000bf50


	//   ....[81]....
        /*09f0*/ 	.word	0x0000c1f0


	//   ....[82]....
        /*09f4*/ 	.word	0x0000c210


	//   ....[83]....
        /*09f8*/ 	.word	0x0000c550


	//   ....[84]....
        /*09fc*/ 	.word	0x0000c560


	//   ....[85]....
        /*0a00*/ 	.word	0x0000c7c0


	//   ....[86]....
        /*0a04*/ 	.word	0x0000c7e0


	//   ....[87]....
        /*0a08*/ 	.word	0x0000ca40


	//   ....[88]....
        /*0a0c*/ 	.word	0x0000ca50


	//   ....[89]....
        /*0a10*/ 	.word	0x0000d460


	//   ....[90]....
        /*0a14*/ 	.word	0x0000d480


	//   ....[91]....
        /*0a18*/ 	.word	0x0000d500


	//   ....[92]....
        /*0a1c*/ 	.word	0x0000d510


	//   ....[93]....
        /*0a20*/ 	.word	0x0000d590


	//   ....[94]....
        /*0a24*/ 	.word	0x0000d5b0


	//   ....[95]....
        /*0a28*/ 	.word	0x0000d630


	//   ....[96]....
        /*0a2c*/ 	.word	0x0000d640


	//   ....[97]....
        /*0a30*/ 	.word	0x0000d6c0


	//   ....[98]....
        /*0a34*/ 	.word	0x0000d6e0


	//   ....[99]....
        /*0a38*/ 	.word	0x0000d760


	//   ....[100]....
        /*0a3c*/ 	.word	0x0000d770


	//   ....[101]....
        /*0a40*/ 	.word	0x0000d7f0


	//   ....[102]....
        /*0a44*/ 	.word	0x0000d810


	//   ....[103]....
        /*0a48*/ 	.word	0x0000d890


	//   ....[104]....
        /*0a4c*/ 	.word	0x0000d8a0


	//   ....[105]....
        /*0a50*/ 	.word	0x0000da00


	//   ....[106]....
        /*0a54*/ 	.word	0x0000da20


	//   ....[107]....
        /*0a58*/ 	.word	0x0000db50


	//   ....[108]....
        /*0a5c*/ 	.word	0x0000db90


	//   ....[109]....
        /*0a60*/ 	.word	0x0000dbc0


	//   ....[110]....
        /*0a64*/ 	.word	0x0000dbf0


	//   ....[111]....
        /*0a68*/ 	.word	0x0000dc20


	//   ....[112]....
        /*0a6c*/ 	.word	0x0000dc50


	//   ....[113]....
        /*0a70*/ 	.word	0x0000ddb0


	//   ....[114]....
        /*0a74*/ 	.word	0x0000ddf0


	//   ....[115]....
        /*0a78*/ 	.word	0x0000de20


	//   ....[116]....
        /*0a7c*/ 	.word	0x0000de50


	//   ....[117]....
        /*0a80*/ 	.word	0x0000de80


	//   ....[118]....
        /*0a84*/ 	.word	0x0000deb0


	//   ....[119]....
        /*0a88*/ 	.word	0x0000df40


	//   ....[120]....
        /*0a8c*/ 	.word	0x0000df70


	//   ....[121]....
        /*0a90*/ 	.word	0x0000df80


	//   ....[122]....
        /*0a94*/ 	.word	0x0000dfe0


	//   ....[123]....
        /*0a98*/ 	.word	0x0000e5d0


	//   ....[124]....
        /*0a9c*/ 	.word	0x0000e630


	//   ....[125]....
        /*0aa0*/ 	.word	0x0000e680


	//   ....[126]....
        /*0aa4*/ 	.word	0x0000e6d0


	//   ....[127]....
        /*0aa8*/ 	.word	0x0000e720


	//   ....[128]....
        /*0aac*/ 	.word	0x0000e790


	//   ....[129]....
        /*0ab0*/ 	.word	0x0000e7e0


	//   ....[130]....
        /*0ab4*/ 	.word	0x0000e840


	//   ....[131]....
        /*0ab8*/ 	.word	0x0000e8b0


	//   ....[132]....
        /*0abc*/ 	.word	0x0000e910


	//   ....[133]....
        /*0ac0*/ 	.word	0x0000e980


	//   ....[134]....
        /*0ac4*/ 	.word	0x0000e9f0


	//   ....[135]....
        /*0ac8*/ 	.word	0x0000ea60


	//   ....[136]....
        /*0acc*/ 	.word	0x0000eac0


	//   ....[137]....
        /*0ad0*/ 	.word	0x0000eb30


	//   ....[138]....
        /*0ad4*/ 	.word	0x0000eba0


	//   ....[139]....
        /*0ad8*/ 	.word	0x0000ec10


	//   ....[140]....
        /*0adc*/ 	.word	0x0000ec70


	//   ....[141]....
        /*0ae0*/ 	.word	0x0000ece0


	//   ....[142]....
        /*0ae4*/ 	.word	0x0000ed50


	//   ....[143]....
        /*0ae8*/ 	.word	0x0000edc0


	//   ....[144]....
        /*0aec*/ 	.word	0x0000ee20


	//   ....[145]....
        /*0af0*/ 	.word	0x0000ee90


	//   ....[146]....
        /*0af4*/ 	.word	0x0000ef00


	//   ....[147]....
        /*0af8*/ 	.word	0x0000ef70


	//   ....[148]....
        /*0afc*/ 	.word	0x0000efd0


	//   ....[149]....
        /*0b00*/ 	.word	0x0000f050


	//   ....[150]....
        /*0b04*/ 	.word	0x0000f0b0


	//   ....[151]....
        /*0b08*/ 	.word	0x0000f100


	//   ....[152]....
        /*0b0c*/ 	.word	0x0000f160


	//   ....[153]....
        /*0b10*/ 	.word	0x0000f1b0


	//   ....[154]....
        /*0b14*/ 	.word	0x0000f210


	//   ....[155]....
        /*0b18*/ 	.word	0x0000f260


	//   ....[156]....
        /*0b1c*/ 	.word	0x0000f2c0


	//   ....[157]....
        /*0b20*/ 	.word	0x0000f330


	//   ....[158]....
        /*0b24*/ 	.word	0x0000f3a0


	//   ....[159]....
        /*0b28*/ 	.word	0x0000f410


	//   ....[160]....
        /*0b2c*/ 	.word	0x0000f470


	//   ....[161]....
        /*0b30*/ 	.word	0x0000f4e0


	//   ....[162]....
        /*0b34*/ 	.word	0x0000f550


	//   ....[163]....
        /*0b38*/ 	.word	0x0000f5c0


	//   ....[164]....
        /*0b3c*/ 	.word	0x0000f620


	//   ....[165]....
        /*0b40*/ 	.word	0x0000f690


	//   ....[166]....
        /*0b44*/ 	.word	0x0000f700


	//   ....[167]....
        /*0b48*/ 	.word	0x0000f770


	//   ....[168]....
        /*0b4c*/ 	.word	0x0000f7d0


	//   ....[169]....
        /*0b50*/ 	.word	0x0000f840


	//   ....[170]....
        /*0b54*/ 	.word	0x0000f8b0


	//   ....[171]....
        /*0b58*/ 	.word	0x0000f920


	//   ....[172]....
        /*0b5c*/ 	.word	0x0000f980


	//   ....[173]....
        /*0b60*/ 	.word	0x0000f9f0


	//   ....[174]....
        /*0b64*/ 	.word	0x0000fa60


	//   ....[175]....
        /*0b68*/ 	.word	0x0000fad0


	//   ....[176]....
        /*0b6c*/ 	.word	0x0000fb30


	//   ....[177]....
        /*0b70*/ 	.word	0x0000fba0


	//   ....[178]....
        /*0b74*/ 	.word	0x0000fc10


	//   ....[179]....
        /*0b78*/ 	.word	0x0000fc80


	//   ....[180]....
        /*0b7c*/ 	.word	0x0000fce0


	//   ....[181]....
        /*0b80*/ 	.word	0x0000fd50


	//   ....[182]....
        /*0b84*/ 	.word	0x0000fdc0


	//   ....[183]....
        /*0b88*/ 	.word	0x0000fe30


	//   ....[184]....
        /*0b8c*/ 	.word	0x0000fe90


	//   ....[185]....
        /*0b90*/ 	.word	0x0000ff00


	//   ....[186]....
        /*0b94*/ 	.word	0x0000ff70


	//   ....[187]....
        /*0b98*/ 	.word	0x0000ffe0


	//   ....[188]....
        /*0b9c*/ 	.word	0x00010040


	//   ....[189]....
        /*0ba0*/ 	.word	0x000100b0


	//   ....[190]....
        /*0ba4*/ 	.word	0x00010120


	//   ....[191]....
        /*0ba8*/ 	.word	0x00010190


	//   ....[192]....
        /*0bac*/ 	.word	0x000101f0


	//   ....[193]....
        /*0bb0*/ 	.word	0x00010260


	//   ....[194]....
        /*0bb4*/ 	.word	0x000102d0


	//   ....[195]....
        /*0bb8*/ 	.word	0x00010340


	//   ....[196]....
        /*0bbc*/ 	.word	0x000103a0


	//   ....[197]....
        /*0bc0*/ 	.word	0x00010410


	//   ....[198]....
        /*0bc4*/ 	.word	0x00010480


	//   ....[199]....
        /*0bc8*/ 	.word	0x000104d0


	//   ....[200]....
        /*0bcc*/ 	.word	0x00010510


	//   ....[201]....
        /*0bd0*/ 	.word	0x00010560


	//   ....[202]....
        /*0bd4*/ 	.word	0x000105b0


	//   ....[203]....
        /*0bd8*/ 	.word	0x00010600


	//   ....[204]....
        /*0bdc*/ 	.word	0x00010670


	//   ....[205]....
        /*0be0*/ 	.word	0x000106c0


	//   ....[206]....
        /*0be4*/ 	.word	0x00010710


	//   ....[207]....
        /*0be8*/ 	.word	0x00010760


	//   ....[208]....
        /*0bec*/ 	.word	0x000107b0


	//   ....[209]....
        /*0bf0*/ 	.word	0x00010800


	//   ....[210]....
        /*0bf4*/ 	.word	0x00010870


	//   ....[211]....
        /*0bf8*/ 	.word	0x000108c0


	//   ....[212]....
        /*0bfc*/ 	.word	0x00010920


	//   ....[213]....
        /*0c00*/ 	.word	0x00010980


	//   ....[214]....
        /*0c04*/ 	.word	0x000109e0


	//----- nvinfo : EIATTR_EXIT_INSTR_OFFSETS
	.align		4
.L_254:
        /*0c08*/ 	.byte	0x04, 0x1c
        /*0c0a*/ 	.short	(.L_256 - .L_255)


	//   ....[0]....
.L_255:
        /*0c0c*/ 	.word	0x00000c20


	//   ....[1]....
        /*0c10*/ 	.word	0x0000e590


	//----- nvinfo : EIATTR_MAX_THREADS
	.align		4
.L_256:
        /*0c14*/ 	.byte	0x04, 0x05
        /*0c16*/ 	.short	(.L_258 - .L_257)
.L_257:
        /*0c18*/ 	.word	0x00000080
        /*0c1c*/ 	.word	0x00000001
        /*0c20*/ 	.word	0x00000001


	//----- nvinfo : EIATTR_CRS_STACK_SIZE
	.align		4
.L_258:
        /*0c24*/ 	.byte	0x04, 0x1e
        /*0c26*/ 	.short	(.L_260 - .L_259)
.L_259:
        /*0c28*/ 	.word	0x00000000
.L_260:


//--------------------- .nv.info._ZN7cutlass13device_kernelIN5flash19enable_sm80_to_sm89INS1_16FlashAttnFwdSm80INS1_25CollectiveMainloopFwdSm80ILi4ELi1ELb0EN4cute5tupleIJNS5_1CILi128EEENS7_ILi80EEENS7_ILi64EEEEEELi64ENS_6half_tEfNS_4arch4Sm80ELb0ELb0ELb1ELb1ELb0ELb1ELb1ELb1EEENS1_21CollectiveEpilogueFwdINS6_IJS8_SA_S9_EEENS6_IJNS7_ILi1EEESI_SI_EEESC_SE_Li128ELb1ELb1ELb1ELb0EEENS1_36VarlenDynamicPersistentTileSchedulerILi128ELi80ELi128ELi128ELb1ELb1ELb0ELb0ELb1ELb1EEEEEEEEEvNT_6ParamsE --------------------------
	.section	.nv.info._ZN7cutlass13device_kernelIN5flash19enable_sm80_to_sm89INS1_16FlashAttnFwdSm80INS1_25CollectiveMainloopFwdSm80ILi4ELi1ELb0EN4cute5tupleIJNS5_1CILi128EEENS7_ILi80EEENS7_ILi64EEEEEELi64ENS_6half_tEfNS_4arch4Sm80ELb0ELb0ELb1ELb1ELb0ELb1ELb1ELb1EEENS1_21CollectiveEpilogueFwdINS6_IJS8_SA_S9_EEENS6_IJNS7_ILi1EEESI_SI_EEESC_SE_Li128ELb1ELb1ELb1ELb0EEENS1_36VarlenDynamicPersistentTileSchedulerILi128ELi80ELi128ELi128ELb1ELb1ELb0ELb0ELb1ELb1EEEEEEEEEvNT_6ParamsE,"",@"SHT_CUDA_INFO"
	.sectionflags	@""
	.align	4


	//----- nvinfo : EIATTR_CUDA_API_VERSION
	.align		4
        /*0000*/ 	.byte	0x04, 0x37
        /*0002*/ 	.short	(.L_262 - .L_261)
.L_261:
        /*0004*/ 	.word	0x00000082


	//----- nvinfo : EIATTR_SW2861232_WAR
	.align		4
.L_262:
        /*0008*/ 	.byte	0x01, 0x35
	.zero		2


	//----- nvinfo : EIATTR_PARAM_CBANK
	.align		4
        /*000c*/ 	.byte	0x04, 0x0a
        /*000e*/ 	.short	(.L_264 - .L_263)
	.align		4
.L_263:
        /*0010*/ 	.word	index@(.nv.constant0._ZN7cutlass13device_kernelIN5flash19enable_sm80_to_sm89INS1_16FlashAttnFwdSm80INS1_25CollectiveMainloopFwdSm80ILi4ELi1ELb0EN4cute5tupleIJNS5_1CILi128EEENS7_ILi80EEENS7_ILi64EEEEEELi64ENS_6half_tEfNS_4arch4Sm80ELb0ELb0ELb1ELb1ELb0ELb1ELb1ELb1EEENS1_21CollectiveEpilogueFwdINS6_IJS8_SA_S9_EEENS6_IJNS7_ILi1EEESI_SI_EEESC_SE_Li128ELb1ELb1ELb1ELb0EEENS1_36VarlenDynamicPersistentTileSchedulerILi128ELi80ELi128ELi128ELb1ELb1ELb0ELb0ELb1ELb1EEEEEEEEEvNT_6ParamsE)
        /*0014*/ 	.short	0x0160
        /*0016*/ 	.short	0x0438


	//----- nvinfo : EIATTR_CBANK_PARAM_SIZE
	.align		4
.L_264:
        /*0018*/ 	.byte	0x03, 0x19
        /*001a*/ 	.short	0x0438


	//----- nvinfo : EIATTR_KPARAM_INFO
	.align		4
        /*001c*/ 	.byte	0x04, 0x17
        /*001e*/ 	.short	(.L_266 - .L_265)
.L_265:
        /*0020*/ 	.word	0x00000000
        /*0024*/ 	.short	0x0000
        /*0026*/ 	.short	0x0000
        /*0028*/ 	.byte	0x00, 0xf0, 0xe1, 0x10


	//----- nvinfo : EIATTR_MAXREG_COUNT
	.align		4
.L_266:
        /*002c*/ 	.byte	0x03, 0x1b
        /*002e*/ 	.short	0x00ff


	//----- nvinfo : EIATTR_NUM_BARRIERS
	.align		4
        /*0030*/ 	.byte	0x02, 0x4c
        /*0032*/ 	.byte	0x06
	.zero		1


	//----- nvinfo : EIATTR_ANNOTATIONS
	.align		4
        /*0034*/ 	.byte	0x04, 0x55
        /*0036*/ 	.short	(.L_268 - .L_267)


	//   ....[0]....
.L_267:
        /* <DEDUP_REMOVED lines=61> */


	//----- nvinfo : EIATTR_MERCURY_ISA_VERSION
	.align		4
.L_268:
        /*03f8*/ 	.byte	0x03, 0x5f
        /*03fa*/ 	.short	0x0000


	//----- nvinfo : EIATTR_INT_WARP_WIDE_INSTR_OFFSETS
	.align		4
        /*03fc*/ 	.byte	0x04, 0x31
        /*03fe*/ 	.short	(.L_270 - .L_269)


	//   ....[0]....
.L_269:
        /*0400*/ 	.word	0x00013a10


	//   ....[1]....
        /*0404*/ 	.word	0x00013a90


	//----- nvinfo : EIATTR_COOP_GROUP_MASK_REGIDS
	.align		4
.L_270:
        /*0408*/ 	.byte	0x04, 0x29
        /*040a*/ 	.short	(.L_272 - .L_271)


	//   ....[0]....
.L_271:
        /*040c*/ 	.word	0xffffffff


	//   ....[1]....
        /*0410*/ 	.word	0xffffffff


	//   ....[2]....
        /*0414*/ 	.word	0xffffffff


	//   ....[3]....
        /*0418*/ 	.word	0xffffffff


	//   ....[4]....
        /*041c*/ 	.word	0xffffffff


	//   ....[5]....
        /*0420*/ 	.word	0xffffffff


	//   ....[6]....
        /*0424*/ 	.word	0xffffffff


	//   ....[7]....
        /*0428*/ 	.word	0xffffffff


	//   ....[8]....
        /*042c*/ 	.word	0xffffffff


	//   ....[9]....
        /*0430*/ 	.word	0xffffffff


	//   ....[10]....
        /*0434*/ 	.word	0xffffffff


	//   ....[11]....
        /*0438*/ 	.word	0xffffffff


	//   ....[12]....
        /*043c*/ 	.word	0xffffffff


	//   ....[13]....
        /*0440*/ 	.word	0xffffffff


	//   ....[14]....
        /*0444*/ 	.word	0xffffffff


	//   ....[15]....
        /*0448*/ 	.word	0xffffffff


	//   ....[16]....
        /*044c*/ 	.word	0xffffffff


	//   ....[17]....
        /*0450*/ 	.word	0xffffffff


	//   ....[18]....
        /*0454*/ 	.word	0xffffffff


	//   ....[19]....
        /*0458*/ 	.word	0xffffffff


	//   ....[20]....
        /*045c*/ 	.word	0xffffffff


	//   ....[21]....
        /*0460*/ 	.word	0xffffffff


	//   ....[22]....
        /*0464*/ 	.word	0xffffffff


	//   ....[23]....
        /*0468*/ 	.word	0xffffffff


	//   ....[24]....
        /*046c*/ 	.word	0xffffffff


	//   ....[25]....
        /*0470*/ 	.word	0xffffffff


	//   ....[26]....
        /*0474*/ 	.word	0xffffffff


	//   ....[27]....
        /*0478*/ 	.word	0xffffffff


	//   ....[28]....
        /*047c*/ 	.word	0xffffffff


	//   ....[29]....
        /*0480*/ 	.word	0xffffffff


	//   ....[30]....
        /*0484*/ 	.word	0xffffffff


	//   ....[31]....
        /*0488*/ 	.word	0xffffffff


	//   ....[32]....
        /*048c*/ 	.word	0xffffffff


	//   ....[33]....
        /*0490*/ 	.word	0xffffffff


	//   ....[34]....
        /*0494*/ 	.word	0xffffffff


	//   ....[35]....
        /*0498*/ 	.word	0xffffffff


	//   ....[36]....
        /*049c*/ 	.word	0xffffffff


	//   ....[37]....
        /*04a0*/ 	.word	0xffffffff


	//   ....[38]....
        /*04a4*/ 	.word	0xffffffff


	//   ....[39]....
        /*04a8*/ 	.word	0xffffffff


	//   ....[40]....
        /*04ac*/ 	.word	0xffffffff


	//   ....[41]....
        /*04b0*/ 	.word	0xffffffff


	//   ....[42]....
        /*04b4*/ 	.word	0xffffffff


	//   ....[43]....
        /*04b8*/ 	.word	0xffffffff


	//   ....[44]....
        /*04bc*/ 	.word	0xffffffff


	//   ....[45]....
        /*04c0*/ 	.word	0xffffffff


	//   ....[46]....
        /*04c4*/ 	.word	0xffffffff


	//   ....[47]....
        /*04c8*/ 	.word	0xffffffff


	//   ....[48]....
        /*04cc*/ 	.word	0xffffffff


	//   ....[49]....
        /*04d0*/ 	.word	0xffffffff


	//   ....[50]....
        /*04d4*/ 	.word	0xffffffff


	//   ....[51]....
        /*04d8*/ 	.word	0xffffffff


	//   ....[52]....
        /*04dc*/ 	.word	0xffffffff


	//   ....[53]....
        /*04e0*/ 	.word	0xffffffff


	//   ....[54]....
        /*04e4*/ 	.word	0xffffffff


	//   ....[55]....
        /*04e8*/ 	.word	0xffffffff


	//   ....[56]....
        /*04ec*/ 	.word	0xffffffff


	//   ....[57]....
        /*04f0*/ 	.word	0xffffffff


	//   ....[58]....
        /*04f4*/ 	.word	0xffffffff


	//   ....[59]....
        /*04f8*/ 	.word	0xffffffff


	//   ....[60]....
        /*04fc*/ 	.word	0xffffffff


	//   ....[61]....
        /*0500*/ 	.word	0xffffffff


	//   ....[62]....
        /*0504*/ 	.word	0xffffffff


	//   ....[63]....
        /*0508*/ 	.word	0xffffffff


	//   ....[64]....
        /*050c*/ 	.word	0xffffffff


	//   ....[65]....
        /*0510*/ 	.word	0xffffffff


	//   ....[66]....
        /*0514*/ 	.word	0xffffffff


	//   ....[67]....
        /*0518*/ 	.word	0xffffffff


	//   ....[68]....
        /*051c*/ 	.word	0xffffffff


	//   ....[69]....
        /*0520*/ 	.word	0xffffffff


	//   ....[70]....
        /*0524*/ 	.word	0xffffffff


	//   ....[71]....
        /*0528*/ 	.word	0xffffffff


	//   ....[72]....
        /*052c*/ 	.word	0xffffffff


	//   ....[73]....
        /*0530*/ 	.word	0xffffffff


	//   ....[74]....
        /*0534*/ 	.word	0xffffffff


	//   ....[75]....
        /*0538*/ 	.word	0xffffffff


	//   ....[76]....
        /*053c*/ 	.word	0xffffffff


	//   ....[77]....
        /*0540*/ 	.word	0xffffffff


	//   ....[78]....
        /*0544*/ 	.word	0xffffffff


	//   ....[79]....
        /*0548*/ 	.word	0xffffffff


	//   ....[80]....
        /*054c*/ 	.word	0xffffffff


	//   ....[81]....
        /*0550*/ 	.word	0xffffffff


	//   ....[82]....
        /*0554*/ 	.word	0xffffffff


	//   ....[83]....
        /*0558*/ 	.word	0xffffffff


	//   ....[84]....
        /*055c*/ 	.word	0xffffffff


	//   ....[85]....
        /*0560*/ 	.word	0xffffffff


	//   ....[86]....
        /*0564*/ 	.word	0xffffffff


	//   ....[87]....
        /*0568*/ 	.word	0xffffffff


	//   ....[88]....
        /*056c*/ 	.word	0xffffffff


	//   ....[89]....
        /*0570*/ 	.word	0xffffffff


	//   ....[90]....
        /*0574*/ 	.word	0xffffffff


	//   ....[91]....
        /*0578*/ 	.word	0xffffffff


	//   ....[92]....
        /*057c*/ 	.word	0xffffffff


	//   ....[93]....
        /*0580*/ 	.word	0xffffffff


	//   ....[94]....
        /*0584*/ 	.word	0xffffffff


	//   ....[95]....
        /*0588*/ 	.word	0xffffffff


	//   ....[96]....
        /*058c*/ 	.word	0xffffffff


	//   ....[97]....
        /*0590*/ 	.word	0xffffffff


	//   ....[98]....
        /*0594*/ 	.word	0xffffffff


	//   ....[99]....
        /*0598*/ 	.word	0xffffffff


	//   ....[100]....
        /*059c*/ 	.word	0xffffffff


	//   ....[101]....
        /*05a0*/ 	.word	0xffffffff


	//   ....[102]....
        /*05a4*/ 	.word	0xffffffff


	//   ....[103]....
        /*05a8*/ 	.word	0xffffffff


	//   ....[104]....
        /*05ac*/ 	.word	0xffffffff


	//   ....[105]....
        /*05b0*/ 	.word	0xffffffff


	//   ....[106]....
        /*05b4*/ 	.word	0xffffffff


	//   ....[107]....
        /*05b8*/ 	.word	0xffffffff


	//   ....[108]....
        /*05bc*/ 	.word	0xffffffff


	//   ....[109]....
        /*05c0*/ 	.word	0xffffffff


	//   ....[110]....
        /*05c4*/ 	.word	0xffffffff


	//   ....[111]....
        /*05c8*/ 	.word	0xffffffff


	//   ....[112]....
        /*05cc*/ 	.word	0xffffffff


	//   ....[113]....
        /*05d0*/ 	.word	0xffffffff


	//   ....[114]....
        /*05d4*/ 	.word	0xffffffff


	//   ....[115]....
        /*05d8*/ 	.word	0xffffffff


	//   ....[116]....
        /*05dc*/ 	.word	0xffffffff


	//   ....[117]....
        /*05e0*/ 	.word	0xffffffff


	//   ....[118]....
        /*05e4*/ 	.word	0xffffffff


	//   ....[119]....
        /*05e8*/ 	.word	0xffffffff


	//   ....[120]....
        /*05ec*/ 	.word	0xffffffff


	//   ....[121]....
        /*05f0*/ 	.word	0xffffffff


	//   ....[122]....
        /*05f4*/ 	.word	0xffffffff


	//   ....[123]....
        /*05f8*/ 	.word	0xffffffff


	//   ....[124]....
        /*05fc*/ 	.word	0xffffffff


	//   ....[125]....
        /*0600*/ 	.word	0xffffffff


	//   ....[126]....
        /*0604*/ 	.word	0xffffffff


	//   ....[127]....
        /*0608*/ 	.word	0xffffffff


	//   ....[128]....
        /*060c*/ 	.word	0xffffffff


	//   ....[129]....
        /*0610*/ 	.word	0xffffffff


	//   ....[130]....
        /*0614*/ 	.word	0xffffffff


	//   ....[131]....
        /*0618*/ 	.word	0xffffffff


	//   ....[132]....
        /*061c*/ 	.word	0xffffffff


	//   ....[133]....
        /*0620*/ 	.word	0xffffffff


	//   ....[134]....
        /*0624*/ 	.word	0xffffffff


	//   ....[135]....
        /*0628*/ 	.word	0xffffffff


	//   ....[136]....
        /*062c*/ 	.word	0xffffffff


	//   ....[137]....
        /*0630*/ 	.word	0xffffffff


	//   ....[138]....
        /*0634*/ 	.word	0xffffffff


	//   ....[139]....
        /*0638*/ 	.word	0xffffffff


	//   ....[140]....
        /*063c*/ 	.word	0xffffffff


	//   ....[141]....
        /*0640*/ 	.word	0xffffffff


	//   ....[142]....
        /*0644*/ 	.word	0xffffffff


	//   ....[143]....
        /*0648*/ 	.word	0xffffffff


	//   ....[144]....
        /*064c*/ 	.word	0xffffffff


	//   ....[145]....
        /*0650*/ 	.word	0xffffffff


	//   ....[146]....
        /*0654*/ 	.word	0xffffffff


	//   ....[147]....
        /*0658*/ 	.word	0xffffffff


	//   ....[148]....
        /*065c*/ 	.word	0xffffffff


	//   ....[149]....
        /*0660*/ 	.word	0xffffffff


	//   ....[150]....
        /*0664*/ 	.word	0xffffffff


	//   ....[151]....
        /*0668*/ 	.word	0xffffffff


	//   ....[152]....
        /*066c*/ 	.word	0xffffffff


	//   ....[153]....
        /*0670*/ 	.word	0xffffffff


	//   ....[154]....
        /*0674*/ 	.word	0xffffffff


	//   ....[155]....
        /*0678*/ 	.word	0xffffffff


	//   ....[156]....
        /*067c*/ 	.word	0xffffffff


	//   ....[157]....
        /*0680*/ 	.word	0xffffffff


	//   ....[158]....
        /*0684*/ 	.word	0xffffffff


	//   ....[159]....
        /*0688*/ 	.word	0xffffffff


	//   ....[160]....
        /*068c*/ 	.word	0xffffffff


	//   ....[161]....
        /*0690*/ 	.word	0xffffffff


	//   ....[162]....
        /*0694*/ 	.word	0xffffffff


	//   ....[163]....
        /*0698*/ 	.word	0xffffffff


	//   ....[164]....
        /*069c*/ 	.word	0xffffffff


	//   ....[165]....
        /*06a0*/ 	.word	0xffffffff


	//   ....[166]....
        /*06a4*/ 	.word	0xffffffff


	//   ....[167]....
        /*06a8*/ 	.word	0xffffffff


	//   ....[168]....
        /*06ac*/ 	.word	0xffffffff


	//   ....[169]....
        /*06b0*/ 	.word	0xffffffff


	//   ....[170]....
        /*06b4*/ 	.word	0xffffffff


	//   ....[171]....
        /*06b8*/ 	.word	0xffffffff


	//   ....[172]....
        /*06bc*/ 	.word	0xffffffff


	//   ....[173]....
        /*06c0*/ 	.word	0xffffffff


	//   ....[174]....
        /*06c4*/ 	.word	0xffffffff


	//   ....[175]....
        /*06c8*/ 	.word	0xffffffff


	//   ....[176]....
        /*06cc*/ 	.word	0xffffffff


	//   ....[177]....
        /*06d0*/ 	.word	0xffffffff


	//   ....[178]....
        /*06d4*/ 	.word	0xffffffff


	//   ....[179]....
        /*06d8*/ 	.word	0xffffffff


	//   ....[180]....
        /*06dc*/ 	.word	0xffffffff


	//   ....[181]....
        /*06e0*/ 	.word	0xffffffff


	//   ....[182]....
        /*06e4*/ 	.word	0xffffffff


	//   ....[183]....
        /*06e8*/ 	.word	0xffffffff


	//   ....[184]....
        /*06ec*/ 	.word	0xffffffff


	//   ....[185]....
        /*06f0*/ 	.word	0xffffffff


	//   ....[186]....
        /*06f4*/ 	.word	0xffffffff


	//   ....[187]....
        /*06f8*/ 	.word	0xffffffff


	//   ....[188]....
        /*06fc*/ 	.word	0xffffffff


	//   ....[189]....
        /*0700*/ 	.word	0xffffffff


	//   ....[190]....
        /*0704*/ 	.word	0xffffffff


	//   ....[191]....
        /*0708*/ 	.word	0xffffffff


	//   ....[192]....
        /*070c*/ 	.word	0xffffffff


	//   ....[193]....
        /*0710*/ 	.word	0xffffffff


	//   ....[194]....
        /*0714*/ 	.word	0xffffffff


	//   ....[195]....
        /*0718*/ 	.word	0xffffffff


	//   ....[196]....
        /*071c*/ 	.word	0xffffffff


	//   ....[197]....
        /*0720*/ 	.word	0xffffffff


	//   ....[198]....
        /*0724*/ 	.word	0xffffffff


	//   ....[199]....
        /*0728*/ 	.word	0xffffffff


	//   ....[200]....
        /*072c*/ 	.word	0xffffffff


	//   ....[201]....
        /*0730*/ 	.word	0xffffffff


	//   ....[202]....
        /*0734*/ 	.word	0xffffffff


	//   ....[203]....
        /*0738*/ 	.word	0xffffffff


	//   ....[204]....
        /*073c*/ 	.word	0xffffffff


	//   ....[205]....
        /*0740*/ 	.word	0xffffffff


	//   ....[206]....
        /*0744*/ 	.word	0xffffffff


	//   ....[207]....
        /*0748*/ 	.word	0xffffffff


	//   ....[208]....
        /*074c*/ 	.word	0xffffffff


	//   ....[209]....
        /*0750*/ 	.word	0xffffffff


	//   ....[210]....
        /*0754*/ 	.word	0xffffffff


	//   ....[211]....
        /*0758*/ 	.word	0xffffffff


	//   ....[212]....
        /*075c*/ 	.word	0xffffffff


	//   ....[213]....
        /*0760*/ 	.word	0xffffffff


	//   ....[214]....
        /*0764*/ 	.word	0xffffffff


	//   ....[215]....
        /*0768*/ 	.word	0xffffffff


	//   ....[216]....
        /*076c*/ 	.word	0xffffffff


	//   ....[217]....
        /*0770*/ 	.word	0xffffffff


	//   ....[218]....
        /*0774*/ 	.word	0xffffffff


	//   ....[219]....
        /*0778*/ 	.word	0xffffffff


	//   ....[220]....
        /*077c*/ 	.word	0xffffffff


	//   ....[221]....
        /*0780*/ 	.word	0xffffffff


	//   ....[222]....
        /*0784*/ 	.word	0xffffffff


	//----- nvinfo : EIATTR_COOP_GROUP_INSTR_OFFSETS
	.align		4
.L_272:
        /*0788*/ 	.byte	0x04, 0x28
        /*078a*/ 	.short	(.L_274 - .L_273)


	//   ....[0]....
.L_273:
        /*078c*/ 	.word	0x00000050


	//   ....[1]....
        /*0790*/ 	.word	0x00000200


	//   ....[2]....
        /*0794*/ 	.word	0x00000230


	//   ....[3]....
        /*0798*/ 	.word	0x00000260


	//   ....[4]....
        /*079c*/ 	.word	0x00000290


	//   ....[5]....
        /*07a0*/ 	.word	0x000002c0


	//   ....[6]....
        /*07a4*/ 	.word	0x000002f0


	//   ....[7]....
        /*07a8*/ 	.word	0x00000460


	//   ....[8]....
        /*07ac*/ 	.word	0x000004a0


	//   ....[9]....
        /*07b0*/ 	.word	0x000004d0


	//   ....[10]....
        /*07b4*/ 	.word	0x00000500


	//   ....[11]....
        /*07b8*/ 	.word	0x00000530


	//   ....[12]....
        /*07bc*/ 	.word	0x00000560


	//   ....[13]....
        /*07c0*/ 	.word	0x000005f0


	//   ....[14]....
        /*07c4*/ 	.word	0x00000620


	//   ....[15]....
        /*07c8*/ 	.word	0x00000640


	//   ....[16]....
        /*07cc*/ 	.word	0x000006a0


	//   ....[17]....
        /*07d0*/ 	.word	0x00007d30


	//   ....[18]....
        /*07d4*/ 	.word	0x00007d50


	//   ....[19]....
        /*07d8*/ 	.word	0x00007e20


	//   ....[20]....
        /*07dc*/ 	.word	0x00007e30


	//   ....[21]....
        /*07e0*/ 	.word	0x00007f00


	//   ....[22]....
        /*07e4*/ 	.word	0x00007f20


	//   ....[23]....
        /*07e8*/ 	.word	0x00007ff0


	//   ....[24]....
        /*07ec*/ 	.word	0x00008000


	//   ....[25]....
        /*07f0*/ 	.word	0x000080d0


	//   ....[26]....
        /*07f4*/ 	.word	0x000080f0


	//   ....[27]....
        /*07f8*/ 	.word	0x000081c0


	//   ....[28]....
        /*07fc*/ 	.word	0x000081d0


	//   ....[29]....
        /*0800*/ 	.word	0x000082a0


	//   ....[30]....
        /*0804*/ 	.word	0x000082c0


	//   ....[31]....
        /*0808*/ 	.word	0x00008390


	//   ....[32]....
        /*080c*/ 	.word	0x000083a0


	//   ....[33]....
        /*0810*/ 	.word	0x000089c0


	//   ....[34]....
        /*0814*/ 	.word	0x00008a00


	//   ....[35]....
        /*0818*/ 	.word	0x00008a10


	//   ....[36]....
        /*081c*/ 	.word	0x00008a20


	//   ....[37]....
        /*0820*/ 	.word	0x0000a2c0


	//   ....[38]....
        /*0824*/ 	.word	0x0000a300


	//   ....[39]....
        /*0828*/ 	.word	0x0000a320


	//   ....[40]....
        /*082c*/ 	.word	0x0000a330


	//   ....[41]....
        /*0830*/ 	.word	0x0000db60


	//   ....[42]....
        /*0834*/ 	.word	0x0000dbd0


	//   ....[43]....
        /*0838*/ 	.word	0x0000dcf0


	//   ....[44]....
        /*083c*/ 	.word	0x0000dd40


	//   ....[45]....
        /*0840*/ 	.word	0x0000dd70


	//   ....[46]....
        /*0844*/ 	.word	0x0000de70


	//   ....[47]....
        /*0848*/ 	.word	0x0000df30


	//   ....[48]....
        /*084c*/ 	.word	0x0000e000


	//   ....[49]....
        /*0850*/ 	.word	0x00010d00


	//   ....[50]....
        /*0854*/ 	.word	0x00010d40


	//   ....[51]....
        /*0858*/ 	.word	0x00010f40


	//   ....[52]....
        /*085c*/ 	.word	0x00010fe0


	//   ....[53]....
        /*0860*/ 	.word	0x00011010


	//   ....[54]....
        /*0864*/ 	.word	0x000110e0


	//   ....[55]....
        /*0868*/ 	.word	0x000111c0


	//   ....[56]....
        /*086c*/ 	.word	0x000114b0


	//   ....[57]....
        /*0870*/ 	.word	0x00013250


	//   ....[58]....
        /*0874*/ 	.word	0x00013260


	//   ....[59]....
        /*0878*/ 	.word	0x00013270


	//   ....[60]....
        /*087c*/ 	.word	0x00013280


	//   ....[61]....
        /*0880*/ 	.word	0x000132c0


	//   ....[62]....
        /*0884*/ 	.word	0x000132e0


	//   ....[63]....
        /*0888*/ 	.word	0x000132f0


	//   ....[64]....
        /*088c*/ 	.word	0x00013300


	//   ....[65]....
        /*0890*/ 	.word	0x00014770


	//   ....[66]....
        /*0894*/ 	.word	0x00014780


	//   ....[67]....
        /*0898*/ 	.word	0x00014790


	//   ....[68]....
        /*089c*/ 	.word	0x000147a0


	//   ....[69]....
        /*08a0*/ 	.word	0x000147b0


	//   ....[70]....
        /*08a4*/ 	.word	0x000147c0


	//   ....[71]....
        /*08a8*/ 	.word	0x000147e0


	//   ....[72]....
        /*08ac*/ 	.word	0x00014850


	//   ....[73]....
        /*08b0*/ 	.word	0x00014bd0


	//   ....[74]....
        /*08b4*/ 	.word	0x00014bf0


	//   ....[75]....
        /*08b8*/ 	.word	0x00014c60


	//   ....[76]....
        /*08bc*/ 	.word	0x00014c70


	//   ....[77]....
        /*08c0*/ 	.word	0x00014ce0


	//   ....[78]....
        /*08c4*/ 	.word	0x00014d00


	//   ....[79]....
        /*08c8*/ 	.word	0x00014d70


	//   ....[80]....
        /*08cc*/ 	.word	0x00014d80


	//   ....[81]....
        /*08d0*/ 	.word	0x00014df0


	//   ....[82]....
        /*08d4*/ 	.word	0x00014e10


	//   ....[83]....
        /*08d8*/ 	.word	0x00014e80


	//   ....[84]....
        /*08dc*/ 	.word	0x00014e90


	//   ....[85]....
        /*08e0*/ 	.word	0x00014f00


	//   ....[86]....
        /*08e4*/ 	.word	0x00014f20


	//   ....[87]....
        /*08e8*/ 	.word	0x00014f90


	//   ....[88]....
        /*08ec*/ 	.word	0x00014fa0


	//   ....[89]....
        /*08f0*/ 	.word	0x00015230


	//   ....[90]....
        /*08f4*/ 	.word	0x00015250


	//   ....[91]....
        /*08f8*/ 	.word	0x000155b0


	//   ....[92]....
        /*08fc*/ 	.word	0x000155c0


	//   ....[93]....
        /*0900*/ 	.word	0x00015810


	//   ....[94]....
        /*0904*/ 	.word	0x00015830


	//   ....[95]....
        /*0908*/ 	.word	0x00015aa0


	//   ....[96]....
        /*090c*/ 	.word	0x00015ab0


	//   ....[97]....
        /*0910*/ 	.word	0x00016470


	//   ....[98]....
        /*0914*/ 	.word	0x00016490


	//   ....[99]....
        /*0918*/ 	.word	0x00016500


	//   ....[100]....
        /*091c*/ 	.word	0x00016510


	//   ....[101]....
        /*0920*/ 	.word	0x00016580


	//   ....[102]....
        /*0924*/ 	.word	0x000165a0


	//   ....[103]....
        /*0928*/ 	.word	0x00016610


	//   ....[104]....
        /*092c*/ 	.word	0x00016620


	//   ....[105]....
        /*0930*/ 	.word	0x00016690


	//   ....[106]....
        /*0934*/ 	.word	0x000166b0


	//   ....[107]....
        /*0938*/ 	.word	0x00016720


	//   ....[108]....
        /*093c*/ 	.word	0x00016730


	//   ....[109]....
        /*0940*/ 	.word	0x000167a0


	//   ....[110]....
        /*0944*/ 	.word	0x000167c0


	//   ....[111]....
        /*0948*/ 	.word	0x00016830


	//   ....[112]....
        /*094c*/ 	.word	0x00016840


	//   ....[113]....
        /*0950*/ 	.word	0x00016990


	//   ....[114]....
        /*0954*/ 	.word	0x000169b0


	//   ....[115]....
        /*0958*/ 	.word	0x00016ae0


	//   ....[116]....
        /*095c*/ 	.word	0x00016b20


	//   ....[117]....
        /*0960*/ 	.word	0x00016b50


	//   ....[118]....
        /*0964*/ 	.word	0x00016b80


	//   ....[119]....
        /*0968*/ 	.word	0x00016bb0


	//   ....[120]....
        /*096c*/ 	.word	0x00016be0


	//   ....[121]....
        /*0970*/ 	.word	0x00016d40


	//   ....[122]....
        /*0974*/ 	.word	0x00016d80


	//   ....[123]....
        /*0978*/ 	.word	0x00016db0


	//   ....[124]....
        /*097c*/ 	.word	0x00016de0


	//   ....[125]....
        /*0980*/ 	.word	0x00016e10


	//   ....[126]....
        /*0984*/ 	.word	0x00016e40


	//   ....[127]....
        /*0988*/ 	.word	0x00016ed0


	//   ....[128]....
        /*098c*/ 	.word	0x00016f00


	//   ....[129]....
        /*0990*/ 	.word	0x00016f10


	//   ....[130]....
        /*0994*/ 	.word	0x00016f70


	//   ....[131]....
        /*0998*/ 	.word	0x00017560


	//   ....[132]....
        /*099c*/ 	.word	0x000175c0


	//   ....[133]....
        /*09a0*/ 	.word	0x00017610


	//   ....[134]....
        /*09a4*/ 	.word	0x00017660


	//   ....[135]....
        /*09a8*/ 	.word	0x000176b0


	//   ....[136]....
        /*09ac*/ 	.word	0x00017720


	//   ....[137]....
        /*09b0*/ 	.word	0x00017770


	//   ....[138]....
        /*09b4*/ 	.word	0x000177d0


	//   ....[139]....
        /*09b8*/ 	.word	0x00017840


	//   ....[140]....
        /*09bc*/ 	.word	0x000178a0


	//   ....[141]....
        /*09c0*/ 	.word	0x00017910


	//   ....[142]....
        /*09c4*/ 	.word	0x00017980


	//   ....[143]....
        /*09c8*/ 	.word	0x000179f0


	//   ....[144]....
        /*09cc*/ 	.word	0x00017a50


	//   ....[145]....
        /*09d0*/ 	.word	0x00017ac0


	//   ....[146]....
        /*09d4*/ 	.word	0x00017b30


	//   ....[147]....
        /*09d8*/ 	.word	0x00017ba0


	//   ....[148]....
        /*09dc*/ 	.word	0x00017c00


	//   ....[149]....
        /*09e0*/ 	.word	0x00017c70


	//   ....[150]....
        /*09e4*/ 	.word	0x00017ce0


	//   ....[151]....
        /*09e8*/ 	.word	0x00017d50


	//   ....[152]....
        /*09ec*/ 	.word	0x00017db0


	//   ....[153]....
        /*09f0*/ 	.word	0x00017e20


	//   ....[154]....
        /*09f4*/ 	.word	0x00017e90


	//   ....[155]....
        /*09f8*/ 	.word	0x00017f00


	//   ....[156]....
        /*09fc*/ 	.word	0x00017f60


	//   ....[157]....
        /*0a00*/ 	.word	0x00017fe0


	//   ....[158]....
        /*0a04*/ 	.word	0x00018040


	//   ....[159]....
        /*0a08*/ 	.word	0x00018090


	//   ....[160]....
        /*0a0c*/ 	.word	0x000180f0


	//   ....[161]....
        /*0a10*/ 	.word	0x00018140


	//   ....[162]....
        /*0a14*/ 	.word	0x000181a0


	//   ....[163]....
        /*0a18*/ 	.word	0x000181f0


	//   ....[164]....
        /*0a1c*/ 	.word	0x00018250


	//   ....[165]....
        /*0a20*/ 	.word	0x000182c0


	//   ....[166]....
        /*0a24*/ 	.word	0x00018330


	//   ....[167]....
        /*0a28*/ 	.word	0x000183a0


	//   ....[168]....
        /*0a2c*/ 	.word	0x00018400


	//   ....[169]....
        /*0a30*/ 	.word	0x00018470


	//   ....[170]....
        /*0a34*/ 	.word	0x000184e0


	//   ....[171]....
        /*0a38*/ 	.word	0x00018550


	//   ....[172]....
        /*0a3c*/ 	.word	0x000185b0


	//   ....[173]....
        /*0a40*/ 	.word	0x00018620


	//   ....[174]....
        /*0a44*/ 	.word	0x00018690


	//   ....[175]....
        /*0a48*/ 	.word	0x00018700


	//   ....[176]....
        /*0a4c*/ 	.word	0x00018760


	//   ....[177]....
        /*0a50*/ 	.word	0x000187d0


	//   ....[178]....
        /*0a54*/ 	.word	0x00018840


	//   ....[179]....
        /*0a58*/ 	.word	0x000188b0


	//   ....[180]....
        /*0a5c*/ 	.word	0x00018910


	//   ....[181]....
        /*0a60*/ 	.word	0x00018980


	//   ....[182]....
        /*0a64*/ 	.word	0x000189f0


	//   ....[183]....
        /*0a68*/ 	.word	0x00018a60


	//   ....[184]....
        /*0a6c*/ 	.word	0x00018ac0


	//   ....[185]....
        /*0a70*/ 	.word	0x00018b30


	//   ....[186]....
        /*0a74*/ 	.word	0x00018ba0


	//   ....[187]....
        /*0a78*/ 	.word	0x00018c10


	//   ....[188]....
        /*0a7c*/ 	.word	0x00018c70


	//   ....[189]....
        /*0a80*/ 	.word	0x00018ce0


	//   ....[190]....
        /*0a84*/ 	.word	0x00018d50


	//   ....[191]....
        /*0a88*/ 	.word	0x00018dc0


	//   ....[192]....
        /*0a8c*/ 	.word	0x00018e20


	//   ....[193]....
        /*0a90*/ 	.word	0x00018e90


	//   ....[194]....
        /*0a94*/ 	.word	0x00018f00


	//   ....[195]....
        /*0a98*/ 	.word	0x00018f70


	//   ....[196]....
        /*0a9c*/ 	.word	0x00018fd0


	//   ....[197]....
        /*0aa0*/ 	.word	0x00019040


	//   ....[198]....
        /*0aa4*/ 	.word	0x000190b0


	//   ....[199]....
        /*0aa8*/ 	.word	0x00019120


	//   ....[200]....
        /*0aac*/ 	.word	0x00019180


	//   ....[201]....
        /*0ab0*/ 	.word	0x000191f0


	//   ....[202]....
        /*0ab4*/ 	.word	0x00019260


	//   ....[203]....
        /*0ab8*/ 	.word	0x000192d0


	//   ....[204]....
        /*0abc*/ 	.word	0x00019330


	//   ....[205]....
        /*0ac0*/ 	.word	0x000193a0


	//   ....[206]....
        /*0ac4*/ 	.word	0x00019410


	//   ....[207]....
        /*0ac8*/ 	.word	0x00019460


	//   ....[208]....
        /*0acc*/ 	.word	0x000194a0


	//   ....[209]....
        /*0ad0*/ 	.word	0x000194f0


	//   ....[210]....
        /*0ad4*/ 	.word	0x00019540


	//   ....[211]....
        /*0ad8*/ 	.word	0x00019590


	//   ....[212]....
        /*0adc*/ 	.word	0x00019600


	//   ....[213]....
        /*0ae0*/ 	.word	0x00019650


	//   ....[214]....
        /*0ae4*/ 	.word	0x000196a0


	//   ....[215]....
        /*0ae8*/ 	.word	0x000196f0


	//   ....[216]....
        /*0aec*/ 	.word	0x00019740


	//   ....[217]....
        /*0af0*/ 	.word	0x00019790


	//   ....[218]....
        /*0af4*/ 	.word	0x00019800


	//   ....[219]....
        /*0af8*/ 	.word	0x00019850


	//   ....[220]....
        /*0afc*/ 	.word	0x000198b0


	//   ....[221]....
        /*0b00*/ 	.word	0x00019910


	//   ....[222]....
        /*0b04*/ 	.word	0x00019970


	//----- nvinfo : EIATTR_EXIT_INSTR_OFFSETS
	.align		4
.L_274:
        /*0b08*/ 	.byte	0x04, 0x1c
        /*0b0a*/ 	.short	(.L_276 - .L_275)


	//   ....[0]....
.L_275:
        /*0b0c*/ 	.word	0x00000c10


	//   ....[1]....
        /*0b10*/ 	.word	0x00017520


	//----- nvinfo : EIATTR_MAX_THREADS
	.align		4
.L_276:
        /*0b14*/ 	.byte	0x04, 0x05
        /*0b16*/ 	.short	(.L_278 - .L_277)
.L_277:
        /*0b18*/ 	.word	0x00000080
        /*0b1c*/ 	.word	0x00000001
        /*0b20*/ 	.word	0x00000001


	//----- nvinfo : EIATTR_CRS_STACK_SIZE
	.align		4
.L_278:
        /*0b24*/ 	.byte	0x04, 0x1e
        /*0b26*/ 	.short	(.L_280 - .L_279)
.L_279:
        /*0b28*/ 	.word	0x00000000
.L_280:


//--------------------- .nv.info._ZN7cutlass13device_kernelIN5flash19enable_sm80_to_sm89INS1_16FlashAttnFwdSm80INS1_25CollectiveMainloopFwdSm80ILi4ELi1ELb0EN4cute5tupleIJNS5_1CILi128EEENS7_ILi96EEENS7_ILi64EEEEEELi64ENS_6half_tEfNS_4arch4Sm80ELb0ELb1ELb1ELb0ELb0ELb0ELb1ELb1EEENS1_21CollectiveEpilogueFwdINS6_IJS8_SA_S9_EEENS6_IJNS7_ILi1EEESI_SI_EEESC_SE_Li128ELb0ELb1ELb1ELb0EEENS1_19SingleTileSchedulerILb0ELb1ELb1ELi128EEEEEEEEEvNT_6ParamsE --------------------------
	.section	.nv.info._ZN7cutlass13device_kernelIN5flash19enable_sm80_to_sm89INS1_16FlashAttnFwdSm80INS1_25CollectiveMainloopFwdSm80ILi4ELi1ELb0EN4cute5tupleIJNS5_1CILi128EEENS7_ILi96EEENS7_ILi64EEEEEELi64ENS_6half_tEfNS_4arch4Sm80ELb0ELb1ELb1ELb0ELb0ELb0ELb1ELb1EEENS1_21CollectiveEpilogueFwdINS6_IJS8_SA_S9_EEENS6_IJNS7_ILi1EEESI_SI_EEESC_SE_Li128ELb0ELb1ELb1ELb0EEENS1_19SingleTileSchedulerILb0ELb1ELb1ELi128EEEEEEEEEvNT_6ParamsE,"",@"SHT_CUDA_INFO"
	.sectionflags	@""
	.align	4


	//----- nvinfo : EIATTR_CUDA_API_VERSION
	.align		4
        /*0000*/ 	.byte	0x04, 0x37
        /*0002*/ 	.short	(.L_282 - .L_281)
.L_281:
        /*0004*/ 	.word	0x00000082


	//----- nvinfo : EIATTR_SW2861232_WAR
	.align		4
.L_282:
        /*0008*/ 	.byte	0x01, 0x35
	.zero		2


	//----- nvinfo : EIATTR_PARAM_CBANK
	.align		4
        /*000c*/ 	.byte	0x04, 0x0a
        /*000e*/ 	.short	(.L_284 - .L_283)
	.align		4
.L_283:
        /*0010*/ 	.word	index@(.nv.constant0._ZN7cutlass13device_kernelIN5flash19enable_sm80_to_sm89INS1_16FlashAttnFwdSm80INS1_25CollectiveMainloopFwdSm80ILi4ELi1ELb0EN4cute5tupleIJNS5_1CILi128EEENS7_ILi96EEENS7_ILi64EEEEEELi64ENS_6half_tEfNS_4arch4Sm80ELb0ELb1ELb1ELb0ELb0ELb0ELb1ELb1EEENS1_21CollectiveEpilogueFwdINS6_IJS8_SA_S9_EEENS6_IJNS7_ILi1EEESI_SI_EEESC_SE_Li128ELb0ELb1ELb1ELb0EEENS1_19SingleTileSchedulerILb0ELb1ELb1ELi128EEEEEEEEEvNT_6ParamsE)
        /*0014*/ 	.short	0x0160
        /*0016*/ 	.short	0x0418


	//----- nvinfo : EIATTR_CBANK_PARAM_SIZE
	.align		4
.L_284:
        /*0018*/ 	.byte	0x03, 0x19
        /*001a*/ 	.short	0x0418


	//----- nvinfo : EIATTR_KPARAM_INFO
	.align		4
        /*001c*/ 	.byte	0x04, 0x17
        /*001e*/ 	.short	(.L_286 - .L_285)
.L_285:
        /*0020*/ 	.word	0x00000000
        /*0024*/ 	.short	0x0000
        /*0026*/ 	.short	0x0000
        /*0028*/ 	.byte	0x00, 0xf0, 0x61, 0x10


	//----- nvinfo : EIATTR_MAXREG_COUNT
	.align		4
.L_286:
        /*002c*/ 	.byte	0x03, 0x1b
        /*002e*/ 	.short	0x00ff


	//----- nvinfo : EIATTR_NUM_BARRIERS
	.align		4
        /*0030*/ 	.byte	0x02, 0x4c
        /*0032*/ 	.byte	0x02
	.zero		1


	//----- nvinfo : EIATTR_ANNOTATIONS
	.align		4
        /*0034*/ 	.byte	0x04, 0x55
        /*0036*/ 	.short	(.L_288 - .L_287)


	//   ....[0]....
.L_287:
        /* <DEDUP_REMOVED lines=45> */


	//----- nvinfo : EIATTR_MERCURY_ISA_VERSION
	.align		4
.L_288:
        /*02f8*/ 	.byte	0x03, 0x5f
        /*02fa*/ 	.short	0x0000


	//----- nvinfo : EIATTR_COOP_GROUP_MASK_REGIDS
	.align		4
        /*02fc*/ 	.byte	0x04, 0x29
        /*02fe*/ 	.short	(.L_290 - .L_289)


	//   ....[0]....
.L_289:
        /*0300*/ 	.word	0xffffffff


	//   ....[1]....
        /*0304*/ 	.word	0xffffffff


	//   ....[2]....
        /*0308*/ 	.word	0xffffffff


	//   ....[3]....
        /*030c*/ 	.word	0xffffffff


	//   ....[4]....
        /*0310*/ 	.word	0xffffffff


	//   ....[5]....
        /*0314*/ 	.word	0xffffffff


	//   ....[6]....
        /*0318*/ 	.word	0xffffffff


	//   ....[7]....
        /*031c*/ 	.word	0xffffffff


	//   ....[8]....
        /*0320*/ 	.word	0xffffffff


	//   ....[9]....
        /*0324*/ 	.word	0xffffffff


	//   ....[10]....
        /*0328*/ 	.word	0xffffffff


	//   ....[11]....
        /*032c*/ 	.word	0xffffffff


	//   ....[12]....
        /*0330*/ 	.word	0xffffffff


	//   ....[13]....
        /*0334*/ 	.word	0xffffffff


	//   ....[14]....
        /*0338*/ 	.word	0xffffffff


	//   ....[15]....
        /*033c*/ 	.word	0xffffffff


	//   ....[16]....
        /*0340*/ 	.word	0xffffffff


	//   ....[17]....
        /*0344*/ 	.word	0xffffffff


	//   ....[18]....
        /*0348*/ 	.word	0xffffffff


	//   ....[19]....
        /*034c*/ 	.word	0xffffffff


	//   ....[20]....
        /*0350*/ 	.word	0xffffffff


	//   ....[21]....
        /*0354*/ 	.word	0xffffffff


	//   ....[22]....
        /*0358*/ 	.word	0xffffffff


	//   ....[23]....
        /*035c*/ 	.word	0xffffffff


	//   ....[24]....
        /*0360*/ 	.word	0xffffffff


	//   ....[25]....
        /*0364*/ 	.word	0xffffffff


	//   ....[26]....
        /*0368*/ 	.word	0xffffffff


	//   ....[27]....
        /*036c*/ 	.word	0xffffffff


	//   ....[28]....
        /*0370*/ 	.word	0xffffffff


	//   ....[29]....
        /*0374*/ 	.word	0xffffffff


	//   ....[30]....
        /*0378*/ 	.word	0xffffffff


	//   ....[31]....
        /*037c*/ 	.word	0xffffffff


	//   ....[32]....
        /*0380*/ 	.word	0xffffffff


	//   ....[33]....
        /*0384*/ 	.word	0xffffffff


	//   ....[34]....
        /*0388*/ 	.word	0xffffffff


	//   ....[35]....
        /*038c*/ 	.word	0xffffffff


	//   ....[36]....
        /*0390*/ 	.word	0xffffffff


	//   ....[37]....
        /*0394*/ 	.word	0xffffffff


	//   ....[38]....
        /*0398*/ 	.word	0xffffffff


	//   ....[39]....
        /*039c*/ 	.word	0xffffffff


	//   ....[40]....
        /*03a0*/ 	.word	0xffffffff


	//   ....[41]....
        /*03a4*/ 	.word	0xffffffff


	//   ....[42]....
        /*03a8*/ 	.word	0xffffffff


	//   ....[43]....
        /*03ac*/ 	.word	0xffffffff


	//   ....[44]....
        /*03b0*/ 	.word	0xffffffff


	//   ....[45]....
        /*03b4*/ 	.word	0xffffffff


	//   ....[46]....
        /*03b8*/ 	.word	0xffffffff


	//   ....[47]....
        /*03bc*/ 	.word	0xffffffff


	//   ....[48]....
        /*03c0*/ 	.word	0xffffffff


	//   ....[49]....
        /*03c4*/ 	.word	0xffffffff


	//   ....[50]....
        /*03c8*/ 	.word	0xffffffff


	//   ....[51]....
        /*03cc*/ 	.word	0xffffffff


	//   ....[52]....
        /*03d0*/ 	.word	0xffffffff


	//   ....[53]....
        /*03d4*/ 	.word	0xffffffff


	//   ....[54]....
        /*03d8*/ 	.word	0xffffffff


	//   ....[55]....
        /*03dc*/ 	.word	0xffffffff


	//   ....[56]....
        /*03e0*/ 	.word	0xffffffff


	//   ....[57]....
        /*03e4*/ 	.word	0xffffffff


	//   ....[58]....
        /*03e8*/ 	.word	0xffffffff


	//   ....[59]....
        /*03ec*/ 	.word	0xffffffff


	//   ....[60]....
        /*03f0*/ 	.word	0xffffffff


	//   ....[61]....
        /*03f4*/ 	.word	0xffffffff


	//   ....[62]....
        /*03f8*/ 	.word	0xffffffff


	//   ....[63]....
        /*03fc*/ 	.word	0xffffffff


	//   ....[64]....
        /*0400*/ 	.word	0xffffffff


	//   ....[65]....
        /*0404*/ 	.word	0xffffffff


	//   ....[66]....
        /*0408*/ 	.word	0xffffffff


	//   ....[67]....
        /*040c*/ 	.word	0xffffffff


	//   ....[68]....
        /*0410*/ 	.word	0xffffffff


	//   ....[69]....
        /*0414*/ 	.word	0xffffffff


	//   ....[70]....
        /*0418*/ 	.word	0xffffffff


	//   ....[71]....
        /*041c*/ 	.word	0xffffffff


	//   ....[72]....
        /*0420*/ 	.word	0xffffffff


	//   ....[73]....
        /*0424*/ 	.word	0xffffffff


	//   ....[74]....
        /*0428*/ 	.word	0xffffffff


	//   ....[75]....
        /*042c*/ 	.word	0xffffffff


	//   ....[76]....
        /*0430*/ 	.word	0xffffffff


	//   ....[77]....
        /*0434*/ 	.word	0xffffffff


	//   ....[78]....
        /*0438*/ 	.word	0xffffffff


	//   ....[79]....
        /*043c*/ 	.word	0xffffffff


	//   ....[80]....
        /*0440*/ 	.word	0xffffffff


	//   ....[81]....
        /*0444*/ 	.word	0xffffffff


	//   ....[82]....
        /*0448*/ 	.word	0xffffffff


	//   ....[83]....
        /*044c*/ 	.word	0xffffffff


	//   ....[84]....
        /*0450*/ 	.word	0xffffffff


	//----- nvinfo : EIATTR_COOP_GROUP_INSTR_OFFSETS
	.align		4
.L_290:
        /*0454*/ 	.byte	0x04, 0x28
        /*0456*/ 	.short	(.L_292 - .L_291)


	//   ....[0]....
.L_291:
        /*0458*/ 	.word	0x00000060


	//   ....[1]....
        /*045c*/ 	.word	0x00001210


	//   ....[2]....
        /*0460*/ 	.word	0x00001240


	//   ....[3]....
        /*0464*/ 	.word	0x000013a0


	//   ....[4]....
        /*0468*/ 	.word	0x000013d0


	//   ....[5]....
        /*046c*/ 	.word	0x00001460


	//   ....[6]....
        /*0470*/ 	.word	0x00001490


	//   ....[7]....
        /*0474*/ 	.word	0x00001520


	//   ....[8]....
        /*0478*/ 	.word	0x00001550


	//   ....[9]....
        /*047c*/ 	.word	0x000015e0


	//   ....[10]....
        /*0480*/ 	.word	0x00001610


	//   ....[11]....
        /*0484*/ 	.word	0x000016a0


	//   ....[12]....
        /*0488*/ 	.word	0x000016d0


	//   ....[13]....
        /*048c*/ 	.word	0x00001760


	//   ....[14]....
        /*0490*/ 	.word	0x00001790


	//   ....[15]....
        /*0494*/ 	.word	0x00001810


	//   ....[16]....
        /*0498*/ 	.word	0x00001850


	//   ....[17]....
        /*049c*/ 	.word	0x00003130


	//   ....[18]....
        /*04a0*/ 	.word	0x000033c0


	//   ....[19]....
        /*04a4*/ 	.word	0x00003fa0


	//   ....[20]....
        /*04a8*/ 	.word	0x00004a00


	//   ....[21]....
        /*04ac*/ 	.word	0x000059a0


	//   ....[22]....
        /*04b0*/ 	.word	0x00005ac0


	//   ....[23]....
        /*04b4*/ 	.word	0x00005be0


	//   ....[24]....
        /*04b8*/ 	.word	0x00005ce0


	//   ....[25]....
        /*04bc*/ 	.word	0x000063f0


	//   ....[26]....
        /*04c0*/ 	.word	0x000064b0


	//   ....[27]....
        /*04c4*/ 	.word	0x000064f0


	//   ....[28]....
        /*04c8*/ 	.word	0x00006590


	//   ....[29]....
        /*04cc*/ 	.word	0x00009c60


	//   ....[30]....
        /*04d0*/ 	.word	0x0000a760


	//   ....[31]....
        /*04d4*/ 	.word	0x0000a9b0


	//   ....[32]....
        /*04d8*/ 	.word	0x0000b150


	//   ....[33]....
        /*04dc*/ 	.word	0x0000bec0


	//   ....[34]....
        /*04e0*/ 	.word	0x0000bf60


	//   ....[35]....
        /*04e4*/ 	.word	0x0000c020


	//   ....[36]....
        /*04e8*/ 	.word	0x0000c070


	//   ....[37]....
        /*04ec*/ 	.word	0x0000c540


	//   ....[38]....
        /*04f0*/ 	.word	0x0000c680


	//   ....[39]....
        /*04f4*/ 	.word	0x0000c760


	//   ....[40]....
        /*04f8*/ 	.word	0x0000c8b0


	//   ....[41]....
        /*04fc*/ 	.word	0x000108b0


	//   ....[42]....
        /*0500*/ 	.word	0x00010920


	//   ....[43]....
        /*0504*/ 	.word	0x000109a0


	//   ....[44]....
        /*0508*/ 	.word	0x000109d0


	//   ....[45]....
        /*050c*/ 	.word	0x00010c40


	//   ....[46]....
        /*0510*/ 	.word	0x00010ce0


	//   ....[47]....
        /*0514*/ 	.word	0x00010e40


	//   ....[48]....
        /*0518*/ 	.word	0x00011040


	//   ....[49]....
        /*051c*/ 	.word	0x000152f0


	//   ....[50]....
        /*0520*/ 	.word	0x00015f80


	//   ....[51]....
        /*0524*/ 	.word	0x000161a0


	//   ....[52]....
        /*0528*/ 	.word	0x00016930


	//   ....[53]....
        /*052c*/ 	.word	0x00017670


	//   ....[54]....
        /*0530*/ 	.word	0x00017710


	//   ....[55]....
        /*0534*/ 	.word	0x000177f0


	//   ....[56]....
        /*0538*/ 	.word	0x00017840


	//   ....[57]....
        /*053c*/ 	.word	0x00017d30


	//   ....[58]....
        /*0540*/ 	.word	0x00017e70


	//   ....[59]....
        /*0544*/ 	.word	0x00017f40


	//   ....[60]....
        /*0548*/ 	.word	0x00018090


	//   ....[61]....
        /*054c*/ 	.word	0x0001a510


	//   ....[62]....
        /*0550*/ 	.word	0x0001a520


	//   ....[63]....
        /*0554*/ 	.word	0x0001a530


	//   ....[64]....
        /*0558*/ 	.word	0x0001a540


	//   ....[65]....
        /*055c*/ 	.word	0x0001a570


	//   ....[66]....
        /*0560*/ 	.word	0x0001a590


	//   ....[67]....
        /*0564*/ 	.word	0x0001a5b0


	//   ....[68]....
        /*0568*/ 	.word	0x0001a5c0


	//   ....[69]....
        /*056c*/ 	.word	0x0001b230


	//   ....[70]....
        /*0570*/ 	.word	0x0001b270


	//   ....[71]....
        /*0574*/ 	.word	0x0001b2a0


	//   ....[72]....
        /*0578*/ 	.word	0x0001b2d0


	//   ....[73]....
        /*057c*/ 	.word	0x0001b310


	//   ....[74]....
        /*0580*/ 	.word	0x0001b340


	//   ....[75]....
        /*0584*/ 	.word	0x0001b360


	//   ....[76]....
        /*0588*/ 	.word	0x0001b370


	//   ....[77]....
        /*058c*/ 	.word	0x0001b390


	//   ....[78]....
        /*0590*/ 	.word	0x0001b3a0


	//   ....[79]....
        /*0594*/ 	.word	0x0001b750


	//   ....[80]....
        /*0598*/ 	.word	0x0001b770


	//   ....[81]....
        /*059c*/ 	.word	0x0001ba70


	//   ....[82]....
        /*05a0*/ 	.word	0x0001ba90


	//   ....[83]....
        /*05a4*/ 	.word	0x0001bd90


	//   ....[84]....
        /*05a8*/ 	.word	0x0001bda0


	//----- nvinfo : EIATTR_EXIT_INSTR_OFFSETS
	.align		4
.L_292:
        /*05ac*/ 	.byte	0x04, 0x1c
        /*05ae*/ 	.short	(.L_294 - .L_293)


	//   ....[0]....
.L_293:
        /*05b0*/ 	.word	0x000001c0


	//   ....[1]....
        /*05b4*/ 	.word	0x0001bdb0


	//   ....[2]....
        /*05b8*/ 	.word	0x0001c050


	//   ....[3]....
        /*05bc*/ 	.word	0x0001c0a0


	//   ....[4]....
        /*05c0*/ 	.word	0x0001c0d0


	//   ....[5]....
        /*05c4*/ 	.word	0x0001c130


	//   ....[6]....
        /*05c8*/ 	.word	0x0001c3c0


	//----- nvinfo : EIATTR_CTAIDZ_USED
	.align		4
.L_294:
        /*05cc*/ 	.byte	0x01, 0x04
	.zero		2


	//----- nvinfo : EIATTR_MAX_THREADS
	.align		4
        /*05d0*/ 	.byte	0x04, 0x05
        /*05d2*/ 	.short	(.L_296 - .L_295)
.L_295:
        /*05d4*/ 	.word	0x00000080
        /*05d8*/ 	.word	0x00000001
        /*05dc*/ 	.word	0x00000001


	//----- nvinfo : EIATTR_CRS_STACK_SIZE
	.align		4
.L_296:
        /*05e0*/ 	.byte	0x04, 0x1e
        /*05e2*/ 	.short	(.L_298 - .L_297)
.L_297:
        /*05e4*/ 	.word	0x00000000
.L_298:


//--------------------- .nv.info._ZN7cutlass13device_kernelIN5flash19enable_sm80_to_sm89INS1_16FlashAttnFwdSm80INS1_25CollectiveMainloopFwdSm80ILi4ELi1ELb0EN4cute5tupleIJNS5_1CILi128EEENS7_ILi80EEENS7_ILi64EEEEEELi64ENS_6half_tEfNS_4arch4Sm80ELb0ELb1ELb1ELb1ELb0ELb0ELb1ELb1EEENS1_21CollectiveEpilogueFwdINS6_IJS8_SA_S9_EEENS6_IJNS7_ILi1EEESI_SI_EEESC_SE_Li128ELb1ELb1ELb1ELb0EEENS1_36VarlenDynamicPersistentTileSchedulerILi128ELi80ELi128ELi128ELb1ELb1ELb0ELb1ELb0ELb1EEEEEEEEEvNT_6ParamsE --------------------------
	.section	.nv.info._ZN7cutlass13device_kernelIN5flash19enable_sm80_to_sm89INS1_16FlashAttnFwdSm80INS1_25CollectiveMainloopFwdSm80ILi4ELi1ELb0EN4cute5tupleIJNS5_1CILi128EEENS7_ILi80EEENS7_ILi64EEEEEELi64ENS_6half_tEfNS_4arch4Sm80ELb0ELb1ELb1ELb1ELb0ELb0ELb1ELb1EEENS1_21CollectiveEpilogueFwdINS6_IJS8_SA_S9_EEENS6_IJNS7_ILi1EEESI_SI_EEESC_SE_Li128ELb1ELb1ELb1ELb0EEENS1_36VarlenDynamicPersistentTileSchedulerILi128ELi80ELi128ELi128ELb1ELb1ELb0ELb1ELb0ELb1EEEEEEEEEvNT_6ParamsE,"",@"SHT_CUDA_INFO"
	.sectionflags	@""
	.align	4


	//----- nvinfo : EIATTR_CUDA_API_VERSION
	.align		4
        /*0000*/ 	.byte	0x04, 0x37
        /*0002*/ 	.short	(.L_300 - .L_299)
.L_299:
        /*0004*/ 	.word	0x00000082


	//----- nvinfo : EIATTR_SW2861232_WAR
	.align		4
.L_300:
        /*0008*/ 	.byte	0x01, 0x35
	.zero		2


	//----- nvinfo : EIATTR_PARAM_CBANK
	.align		4
        /*000c*/ 	.byte	0x04, 0x0a
        /*000e*/ 	.short	(.L_302 - .L_301)
	.align		4
.L_301:
        /*0010*/ 	.word	index@(.nv.constant0._ZN7cutlass13device_kernelIN5flash19enable_sm80_to_sm89INS1_16FlashAttnFwdSm80INS1_25CollectiveMainloopFwdSm80ILi4ELi1ELb0EN4cute5tupleIJNS5_1CILi128EEENS7_ILi80EEENS7_ILi64EEEEEELi64ENS_6half_tEfNS_4arch4Sm80ELb0ELb1ELb1ELb1ELb0ELb0ELb1ELb1EEENS1_21CollectiveEpilogueFwdINS6_IJS8_SA_S9_EEENS6_IJNS7_ILi1EEESI_SI_EEESC_SE_Li128ELb1ELb1ELb1ELb0EEENS1_36VarlenDynamicPersistentTileSchedulerILi128ELi80ELi128ELi128ELb1ELb1ELb0ELb1ELb0ELb1EEEEEEEEEvNT_6ParamsE)
        /*0014*/ 	.short	0x0160
        /*0016*/ 	.short	0x0438


	//----- nvinfo : EIATTR_CBANK_PARAM_SIZE
	.align		4
.L_302:
        /*0018*/ 	.byte	0x03, 0x19
        /*001a*/ 	.short	0x0438


	//----- nvinfo : EIATTR_KPARAM_INFO
	.align		4
        /*001c*/ 	.byte	0x04, 0x17
        /*001e*/ 	.short	(.L_304 - .L_303)
.L_303:
        /*0020*/ 	.word	0x00000000
        /*0024*/ 	.short	0x0000
        /*0026*/ 	.short	0x0000
        /*0028*/ 	.byte	0x00, 0xf0, 0xe1, 0x10


	//----- nvinfo : EIATTR_MAXREG_COUNT
	.align		4
.L_304:
        /*002c*/ 	.byte	0x03, 0x1b
        /*002e*/ 	.short	0x00ff


	//----- nvinfo : EIATTR_NUM_BARRIERS
	.align		4
        /*0030*/ 	.byte	0x02, 0x4c
        /*0032*/ 	.byte	0x06
	.zero		1


	//----- nvinfo : EIATTR_ANNOTATIONS
	.align		4
        /*0034*/ 	.byte	0x04, 0x55
        /*0036*/ 	.short	(.L_306 - .L_305)


	//   ....[0]....
.L_305:
        /* <DEDUP_REMOVED lines=101> */


	//----- nvinfo : EIATTR_MERCURY_ISA_VERSION
	.align		4
.L_306:
        /*0678*/ 	.byte	0x03, 0x5f
        /*067a*/ 	.short	0x0000


	//----- nvinfo : EIATTR_INT_WARP_WIDE_INSTR_OFFSETS
	.align		4
        /*067c*/ 	.byte	0x04, 0x31
        /*067e*/ 	.short	(.L_308 - .L_307)


	//   ....[0]....
.L_307:
        /*0680*/ 	.word	0x00017e20


	//   ....[1]....
        /*0684*/ 	.word	0x00017ea0


	//----- nvinfo : EIATTR_COOP_GROUP_MASK_REGIDS
	.align		4
.L_308:
        /*0688*/ 	.byte	0x04, 0x29
        /*068a*/ 	.short	(.L_310 - .L_309)


	//   ....[0]....
.L_309:
        /*068c*/ 	.word	0xffffffff


	//   ....[1]....
        /*0690*/ 	.word	0xffffffff


	//   ....[2]....
        /*0694*/ 	.word	0xffffffff


	//   ....[3]....
        /*0698*/ 	.word	0xffffffff


	//   ....[4]....
        /*069c*/ 	.word	0xffffffff


	//   ....[5]....
        /*06a0*/ 	.word	0xffffffff


	//   ....[6]....
        /*06a4*/ 	.word	0xffffffff


	//   ....[7]....
        /*06a8*/ 	.word	0xffffffff


	//   ....[8]....
        /*06ac*/ 	.word	0xffffffff


	//   ....[9]....
        /*06b0*/ 	.word	0xffffffff


	//   ....[10]....
        /*06b4*/ 	.word	0xffffffff


	//   ....[11]....
        /*06b8*/ 	.word	0xffffffff


	//   ....[12]....
        /*06bc*/ 	.word	0xffffffff


	//   ....[13]....
        /*06c0*/ 	.word	0xffffffff


	//   ....[14]....
        /*06c4*/ 	.word	0xffffffff


	//   ....[15]....
        /*06c8*/ 	.word	0xffffffff


	//   ....[16]....
        /*06cc*/ 	.word	0xffffffff


	//   ....[17]....
        /*06d0*/ 	.word	0xffffffff


	//   ....[18]....
        /*06d4*/ 	.word	0xffffffff


	//   ....[19]....
        /*06d8*/ 	.word	0xffffffff


	//   ....[20]....
        /*06dc*/ 	.word	0xffffffff


	//   ....[21]....
        /*06e0*/ 	.word	0xffffffff


	//   ....[22]....
        /*06e4*/ 	.word	0xffffffff


	//   ....[23]....
        /*06e8*/ 	.word	0xffffffff


	//   ....[24]....
        /*06ec*/ 	.word	0xffffffff


	//   ....[25]....
        /*06f0*/ 	.word	0xffffffff


	//   ....[26]....
        /*06f4*/ 	.word	0xffffffff


	//   ....[27]....
        /*06f8*/ 	.word	0xffffffff


	//   ....[28]....
        /*06fc*/ 	.word	0xffffffff


	//   ....[29]....
        /*0700*/ 	.word	0xffffffff


	//   ....[30]....
        /*0704*/ 	.word	0xffffffff


	//   ....[31]....
        /*0708*/ 	.word	0xffffffff


	//   ....[32]....
        /*070c*/ 	.word	0xffffffff


	//   ....[33]....
        /*0710*/ 	.word	0xffffffff


	//   ....[34]....
        /*0714*/ 	.word	0xffffffff


	//   ....[35]....
        /*0718*/ 	.word	0xffffffff


	//   ....[36]....
        /*071c*/ 	.word	0xffffffff


	//   ....[37]....
        /*0720*/ 	.word	0xffffffff


	//   ....[38]....
        /*0724*/ 	.word	0xffffffff


	//   ....[39]....
        /*0728*/ 	.word	0xffffffff


	//   ....[40]....
        /*072c*/ 	.word	0xffffffff


	//   ....[41]....
        /*0730*/ 	.word	0xffffffff


	//   ....[42]....
        /*0734*/ 	.word	0xffffffff


	//   ....[43]....
        /*0738*/ 	.word	0xffffffff


	//   ....[44]....
        /*073c*/ 	.word	0xffffffff


	//   ....[45]....
        /*0740*/ 	.word	0xffffffff


	//   ....[46]....
        /*0744*/ 	.word	0xffffffff


	//   ....[47]....
        /*0748*/ 	.word	0xffffffff


	//   ....[48]....
        /*074c*/ 	.word	0xffffffff


	//   ....[49]....
        /*0750*/ 	.word	0xffffffff


	//   ....[50]....
        /*0754*/ 	.word	0xffffffff


	//   ....[51]....
        /*0758*/ 	.word	0xffffffff


	//   ....[52]....
        /*075c*/ 	.word	0xffffffff


	//   ....[53]....
        /*0760*/ 	.word	0xffffffff


	//   ....[54]....
        /*0764*/ 	.word	0xffffffff


	//   ....[55]....
        /*0768*/ 	.word	0xffffffff


	//   ....[56]....
        /*076c*/ 	.word	0xffffffff


	//   ....[57]....
        /*0770*/ 	.word	0xffffffff


	//   ....[58]....
        /*0774*/ 	.word	0xffffffff


	//   ....[59]....
        /*0778*/ 	.word	0xffffffff


	//   ....[60]....
        /*077c*/ 	.word	0xffffffff


	//   ....[61]....
        /*0780*/ 	.word	0xffffffff


	//   ....[62]....
        /*0784*/ 	.word	0xffffffff


	//   ....[63]....
        /*0788*/ 	.word	0xffffffff


	//   ....[64]....
        /*078c*/ 	.word	0xffffffff


	//   ....[65]....
        /*0790*/ 	.word	0xffffffff


	//   ....[66]....
        /*0794*/ 	.word	0xffffffff


	//   ....[67]....
        /*0798*/ 	.word	0xffffffff


	//   ....[68]....
        /*079c*/ 	.word	0xffffffff


	//   ....[69]....
        /*07a0*/ 	.word	0xffffffff


	//   ....[70]....
        /*07a4*/ 	.word	0xffffffff


	//   ....[71]....
        /*07a8*/ 	.word	0xffffffff


	//   ....[72]....
        /*07ac*/ 	.word	0xffffffff


	//   ....[73]....
        /*07b0*/ 	.word	0xffffffff


	//   ....[74]....
        /*07b4*/ 	.word	0xffffffff


	//   ....[75]....
        /*07b8*/ 	.word	0xffffffff


	//   ....[76]....
        /*07bc*/ 	.word	0xffffffff


	//   ....[77]....
        /*07c0*/ 	.word	0xffffffff


	//   ....[78]....
        /*07c4*/ 	.word	0xffffffff


	//   ....[79]....
        /*07c8*/ 	.word	0xffffffff


	//   ....[80]....
        /*07cc*/ 	.word	0xffffffff


	//   ....[81]....
        /*07d0*/ 	.word	0xffffffff


	//   ....[82]....
        /*07d4*/ 	.word	0xffffffff


	//   ....[83]....
        /*07d8*/ 	.word	0xffffffff


	//   ....[84]....
        /*07dc*/ 	.word	0xffffffff


	//   ....[85]....
        /*07e0*/ 	.word	0xffffffff


	//   ....[86]....
        /*07e4*/ 	.word	0xffffffff


	//   ....[87]....
        /*07e8*/ 	.word	0xffffffff


	//   ....[88]....
        /*07ec*/ 	.word	0xffffffff


	//   ....[89]....
        /*07f0*/ 	.word	0xffffffff


	//   ....[90]....
        /*07f4*/ 	.word	0xffffffff


	//   ....[91]....
        /*07f8*/ 	.word	0xffffffff


	//   ....[92]....
        /*07fc*/ 	.word	0xffffffff


	//   ....[93]....
        /*0800*/ 	.word	0xffffffff


	//   ....[94]....
        /*0804*/ 	.word	0xffffffff


	//   ....[95]....
        /*0808*/ 	.word	0xffffffff


	//   ....[96]....
        /*080c*/ 	.word	0xffffffff


	//   ....[97]....
        /*0810*/ 	.word	0xffffffff


	//   ....[98]....
        /*0814*/ 	.word	0xffffffff


	//   ....[99]....
        /*0818*/ 	.word	0xffffffff


	//   ....[100]....
        /*081c*/ 	.word	0xffffffff


	//   ....[101]....
        /*0820*/ 	.word	0xffffffff


	//   ....[102]....
        /*0824*/ 	.word	0xffffffff


	//   ....[103]....
        /*0828*/ 	.word	0xffffffff


	//   ....[104]....
        /*082c*/ 	.word	0xffffffff


	//   ....[105]....
        /*0830*/ 	.word	0xffffffff


	//   ....[106]....
        /*0834*/ 	.word	0xffffffff


	//   ....[107]....
        /*0838*/ 	.word	0xffffffff


	//   ....[108]....
        /*083c*/ 	.word	0xffffffff


	//   ....[109]....
        /*0840*/ 	.word	0xffffffff


	//   ....[110]....
        /*0844*/ 	.word	0xffffffff


	//   ....[111]....
        /*0848*/ 	.word	0xffffffff


	//   ....[112]....
        /*084c*/ 	.word	0xffffffff


	//   ....[113]....
        /*0850*/ 	.word	0xffffffff


	//   ....[114]....
        /*0854*/ 	.word	0xffffffff


	//   ....[115]....
        /*0858*/ 	.word	0xffffffff


	//   ....[116]....
        /*085c*/ 	.word	0xffffffff


	//   ....[117]....
        /*0860*/ 	.word	0xffffffff


	//   ....[118]....
        /*0864*/ 	.word	0xffffffff


	//   ....[119]....
        /*0868*/ 	.word	0xffffffff


	//   ....[120]....
        /*086c*/ 	.word	0xffffffff


	//   ....[121]....
        /*0870*/ 	.word	0xffffffff


	//   ....[122]....
        /*0874*/ 	.word	0xffffffff


	//   ....[123]....
        /*0878*/ 	.word	0xffffffff


	//   ....[124]....
        /*087c*/ 	.word	0xffffffff


	//   ....[125]....
        /*0880*/ 	.word	0xffffffff


	//   ....[126]....
        /*0884*/ 	.word	0xffffffff


	//   ....[127]....
        /*0888*/ 	.word	0xffffffff


	//   ....[128]....
        /*088c*/ 	.word	0xffffffff


	//   ....[129]....
        /*0890*/ 	.word	0xffffffff


	//   ....[130]....
        /*0894*/ 	.word	0xffffffff


	//   ....[131]....
        /*0898*/ 	.word	0xffffffff


	//   ....[132]....
        /*089c*/ 	.word	0xffffffff


	//   ....[133]....
        /*08a0*/ 	.word	0xffffffff


	//   ....[134]....
        /*08a4*/ 	.word	0xffffffff


	//   ....[135]....
        /*08a8*/ 	.word	0xffffffff


	//   ....[136]....
        /*08ac*/ 	.word	0xffffffff


	//   ....[137]....
        /*08b0*/ 	.word	0xffffffff


	//   ....[138]....
        /*08b4*/ 	.word	0xffffffff


	//   ....[139]....
        /*08b8*/ 	.word	0xffffffff


	//   ....[140]....
        /*08bc*/ 	.word	0xffffffff


	//   ....[141]....
        /*08c0*/ 	.word	0xffffffff


	//   ....[142]....
        /*08c4*/ 	.word	0xffffffff


	//   ....[143]....
        /*08c8*/ 	.word	0xffffffff


	//   ....[144]....
        /*08cc*/ 	.word	0xffffffff


	//   ....[145]....
        /*08d0*/ 	.word	0xffffffff


	//   ....[146]....
        /*08d4*/ 	.word	0xffffffff


	//   ....[147]....
        /*08d8*/ 	.word	0xffffffff


	//   ....[148]....
        /*08dc*/ 	.word	0xffffffff


	//   ....[149]....
        /*08e0*/ 	.word	0xffffffff


	//   ....[150]....
        /*08e4*/ 	.word	0xffffffff


	//   ....[151]....
        /*08e8*/ 	.word	0xffffffff


	//   ....[152]....
        /*08ec*/ 	.word	0xffffffff


	//   ....[153]....
        /*08f0*/ 	.word	0xffffffff


	//   ....[154]....
        /*08f4*/ 	.word	0xffffffff


	//   ....[155]....
        /*08f8*/ 	.word	0xffffffff


	//   ....[156]....
        /*08fc*/ 	.word	0xffffffff


	//   ....[157]....
        /*0900*/ 	.word	0xffffffff


	//   ....[158]....
        /*0904*/ 	.word	0xffffffff


	//   ....[159]....
        /*0908*/ 	.word	0xffffffff


	//   ....[160]....
        /*090c*/ 	.word	0xffffffff


	//   ....[161]....
        /*0910*/ 	.word	0xffffffff


	//   ....[162]....
        /*0914*/ 	.word	0xffffffff


	//   ....[163]....
        /*0918*/ 	.word	0xffffffff


	//   ....[164]....
        /*091c*/ 	.word	0xffffffff


	//   ....[165]....
        /*0920*/ 	.word	0xffffffff


	//   ....[166]....
        /*0924*/ 	.word	0xffffffff


	//   ....[167]....
        /*0928*/ 	.word	0xffffffff


	//   ....[168]....
        /*092c*/ 	.word	0xffffffff


	//   ....[169]....
        /*0930*/ 	.word	0xffffffff


	//   ....[170]....
        /*0934*/ 	.word	0xffffffff


	//   ....[171]....
        /*0938*/ 	.word	0xffffffff


	//   ....[172]....
        /*093c*/ 	.word	0xffffffff


	//   ....[173]....
        /*0940*/ 	.word	0xffffffff


	//   ....[174]....
        /*0944*/ 	.word	0xffffffff


	//   ....[175]....
        /*0948*/ 	.word	0xffffffff


	//   ....[176]....
        /*094c*/ 	.word	0xffffffff


	//   ....[177]....
        /*0950*/ 	.word	0xffffffff


	//   ....[178]....
        /*0954*/ 	.word	0xffffffff


	//   ....[179]....
        /*0958*/ 	.word	0xffffffff


	//   ....[180]....
        /*095c*/ 	.word	0xffffffff


	//   ....[181]....
        /*0960*/ 	.word	0xffffffff


	//   ....[182]....
        /*0964*/ 	.word	0xffffffff


	//   ....[183]....
        /*0968*/ 	.word	0xffffffff


	//   ....[184]....
        /*096c*/ 	.word	0xffffffff


	//   ....[185]....
        /*0970*/ 	.word	0xffffffff


	//   ....[186]....
        /*0974*/ 	.word	0xffffffff


	//   ....[187]....
        /*0978*/ 	.word	0xffffffff


	//   ....[188]....
        /*097c*/ 	.word	0xffffffff


	//   ....[189]....
        /*0980*/ 	.word	0xffffffff


	//   ....[190]....
        /*0984*/ 	.word	0xffffffff


	//   ....[191]....
        /*0988*/ 	.word	0xffffffff


	//   ....[192]....
        /*098c*/ 	.word	0xffffffff


	//   ....[193]....
        /*0990*/ 	.word	0xffffffff


	//   ....[194]....
        /*0994*/ 	.word	0xffffffff


	//   ....[195]....
        /*0998*/ 	.word	0xffffffff


	//   ....[196]....
        /*099c*/ 	.word	0xffffffff


	//   ....[197]....
        /*09a0*/ 	.word	0xffffffff


	//   ....[198]....
        /*09a4*/ 	.word	0xffffffff


	//   ....[199]....
        /*09a8*/ 	.word	0xffffffff


	//   ....[200]....
        /*09ac*/ 	.word	0xffffffff


	//   ....[201]....
        /*09b0*/ 	.word	0xffffffff


	//   ....[202]....
        /*09b4*/ 	.word	0xffffffff


	//   ....[203]....
        /*09b8*/ 	.word	0xffffffff


	//   ....[204]....
        /*09bc*/ 	.word	0xffffffff


	//   ....[205]....
        /*09c0*/ 	.word	0xffffffff


	//   ....[206]....
        /*09c4*/ 	.word	0xffffffff


	//   ....[207]....
        /*09c8*/ 	.word	0xffffffff


	//   ....[208]....
        /*09cc*/ 	.word	0xffffffff


	//   ....[209]....
        /*09d0*/ 	.word	0xffffffff


	//   ....[210]....
        /*09d4*/ 	.word	0xffffffff


	//   ....[211]....
        /*09d8*/ 	.word	0xffffffff


	//   ....[212]....
        /*09dc*/ 	.word	0xffffffff


	//   ....[213]....
        /*09e0*/ 	.word	0xffffffff


	//   ....[214]....
        /*09e4*/ 	.word	0xffffffff


	//   ....[215]....
        /*09e8*/ 	.word	0xffffffff


	//   ....[216]....
        /*09ec*/ 	.word	0xffffffff


	//   ....[217]....
        /*09f0*/ 	.word	0xffffffff


	//   ....[218]....
        /*09f4*/ 	.word	0xffffffff


	//   ....[219]....
        /*09f8*/ 	.word	0xffffffff


	//   ....[220]....
        /*09fc*/ 	.word	0xffffffff


	//   ....[221]....
        /*0a00*/ 	.word	0xffffffff


	//   ....[222]....
        /*0a04*/ 	.word	0xffffffff


	//   ....[223]....
        /*0a08*/ 	.word	0xffffffff


	//   ....[224]....
        /*0a0c*/ 	.word	0xffffffff


	//   ....[225]....
        /*0a10*/ 	.word	0xffffffff


	//   ....[226]....
        /*0a14*/ 	.word	0xffffffff


	//   ....[227]....
        /*0a18*/ 	.word	0xffffffff


	//   ....[228]....
        /*0a1c*/ 	.word	0xffffffff


	//   ....[229]....
        /*0a20*/ 	.word	0xffffffff


	//   ....[230]....
        /*0a24*/ 	.word	0xffffffff


	//   ....[231]....
        /*0a28*/ 	.word	0xffffffff


	//   ....[232]....
        /*0a2c*/ 	.word	0xffffffff


	//   ....[233]....
        /*0a30*/ 	.word	0xffffffff


	//   ....[234]....
        /*0a34*/ 	.word	0xffffffff


	//   ....[235]....
        /*0a38*/ 	.word	0xffffffff


	//   ....[236]....
        /*0a3c*/ 	.word	0xffffffff


	//   ....[237]....
        /*0a40*/ 	.word	0xffffffff


	//   ....[238]....
        /*0a44*/ 	.word	0xffffffff


	//   ....[239]....
        /*0a48*/ 	.word	0xffffffff


	//   ....[240]....
        /*0a4c*/ 	.word	0xffffffff


	//   ....[241]....
        /*0a50*/ 	.word	0xffffffff


	//   ....[242]....
        /*0a54*/ 	.word	0xffffffff


	//----- nvinfo : EIATTR_COOP_GROUP_INSTR_OFFSETS
	.align		4
.L_310:
        /*0a58*/ 	.byte	0x04, 0x28
        /*0a5a*/ 	.short	(.L_312 - .L_311)


	//   ....[0]....
.L_311:
        /*0a5c*/ 	.word	0x00000050


	//   ....[1]....
        /*0a60*/ 	.word	0x00000210


	//   ....[2]....
        /*0a64*/ 	.word	0x00000240


	//   ....[3]....
        /*0a68*/ 	.word	0x00000270


	//   ....[4]....
        /*0a6c*/ 	.word	0x000002a0


	//   ....[5]....
        /*0a70*/ 	.word	0x000002d0


	//   ....[6]....
        /*0a74*/ 	.word	0x00000300


	//   ....[7]....
        /*0a78*/ 	.word	0x00000470


	//   ....[8]....
        /*0a7c*/ 	.word	0x000004b0


	//   ....[9]....
        /*0a80*/ 	.word	0x000004e0


	//   ....[10]....
        /*0a84*/ 	.word	0x00000510


	//   ....[11]....
        /*0a88*/ 	.word	0x00000540


	//   ....[12]....
        /*0a8c*/ 	.word	0x00000570


	//   ....[13]....
        /*0a90*/ 	.word	0x00000600


	//   ....[14]....
        /*0a94*/ 	.word	0x00000650


	//   ....[15]....
        /*0a98*/ 	.word	0x00000670


	//   ....[16]....
        /*0a9c*/ 	.word	0x000006d0


	//   ....[17]....
        /*0aa0*/ 	.word	0x00002b60


	//   ....[18]....
        /*0aa4*/ 	.word	0x00002b80


	//   ....[19]....
        /*0aa8*/ 	.word	0x00002c60


	//   ....[20]....
        /*0aac*/ 	.word	0x00002c70


	//   ....[21]....
        /*0ab0*/ 	.word	0x00002d50


	//   ....[22]....
        /*0ab4*/ 	.word	0x00002d70


	//   ....[23]....
        /*0ab8*/ 	.word	0x00002e50


	//   ....[24]....
        /*0abc*/ 	.word	0x00002e60


	//   ....[25]....
        /*0ac0*/ 	.word	0x00002f40


	//   ....[26]....
        /*0ac4*/ 	.word	0x00002f60


	//   ....[27]....
        /*0ac8*/ 	.word	0x00003040


	//   ....[28]....
        /*0acc*/ 	.word	0x00003050


	//   ....[29]....
        /*0ad0*/ 	.word	0x00003130


	//   ....[30]....
        /*0ad4*/ 	.word	0x00003150


	//   ....[31]....
        /*0ad8*/ 	.word	0x00003230


	//   ....[32]....
        /*0adc*/ 	.word	0x00003240


	//   ....[33]....
        /*0ae0*/ 	.word	0x00004d10


	//   ....[34]....
        /*0ae4*/ 	.word	0x00005500


	//   ....[35]....
        /*0ae8*/ 	.word	0x000056c0


	//   ....[36]....
        /*0aec*/ 	.word	0x00005d10


	//   ....[37]....
        /*0af0*/ 	.word	0x00006790


	//   ....[38]....
        /*0af4*/ 	.word	0x00006870


	//   ....[39]....
        /*0af8*/ 	.word	0x00006bd0


	//   ....[40]....
        /*0afc*/ 	.word	0x00006c40


	//   ....[41]....
        /*0b00*/ 	.word	0x00006ec0


	//   ....[42]....
        /*0b04*/ 	.word	0x00006f30


	//   ....[43]....
        /*0b08*/ 	.word	0x00006fe0


	//   ....[44]....
        /*0b0c*/ 	.word	0x000070b0


	//   ....[45]....
        /*0b10*/ 	.word	0x00009ff0


	//   ....[46]....
        /*0b14*/ 	.word	0x0000a1f0


	//   ....[47]....
        /*0b18*/ 	.word	0x0000aa70


	//   ....[48]....
        /*0b1c*/ 	.word	0x0000b0c0


	//   ....[49]....
        /*0b20*/ 	.word	0x0000bb60


	//   ....[50]....
        /*0b24*/ 	.word	0x0000bcf0


	//   ....[51]....
        /*0b28*/ 	.word	0x0000bd40


	//   ....[52]....
        /*0b2c*/ 	.word	0x0000be90


	//   ....[53]....
        /*0b30*/ 	.word	0x0000bfc0


	//   ....[54]....
        /*0b34*/ 	.word	0x0000c230


	//   ....[55]....
        /*0b38*/ 	.word	0x0000c4f0


	//   ....[56]....
        /*0b3c*/ 	.word	0x0000c5a0


	//   ....[57]....
        /*0b40*/ 	.word	0x0000f890


	//   ....[58]....
        /*0b44*/ 	.word	0x0000f8e0


	//   ....[59]....
        /*0b48*/ 	.word	0x0000fa60


	//   ....[60]....
        /*0b4c*/ 	.word	0x0000faf0


	//   ....[61]....
        /*0b50*/ 	.word	0x0000fbb0


	//   ....[62]....
        /*0b54*/ 	.word	0x0000fbf0


	//   ....[63]....
        /*0b58*/ 	.word	0x0000fd80


	//   ....[64]....
        /*0b5c*/ 	.word	0x0000fff0


	//   ....[65]....
        /*0b60*/ 	.word	0x000134e0


	//   ....[66]....
        /*0b64*/ 	.word	0x000136e0


	//   ....[67]....
        /*0b68*/ 	.word	0x00013f60


	//   ....[68]....
        /*0b6c*/ 	.word	0x000145b0


	//   ....[69]....
        /*0b70*/ 	.word	0x00015050


	//   ....[70]....
        /*0b74*/ 	.word	0x000151e0


	//   ....[71]....
        /*0b78*/ 	.word	0x00015230


	//   ....[72]....
        /*0b7c*/ 	.word	0x00015380


	//   ....[73]....
        /*0b80*/ 	.word	0x000154b0


	//   ....[74]....
        /*0b84*/ 	.word	0x00015720


	//   ....[75]....
        /*0b88*/ 	.word	0x000159e0


	//   ....[76]....
        /*0b8c*/ 	.word	0x00015a90


	//   ....[77]....
        /*0b90*/ 	.word	0x00017620


	//   ....[78]....
        /*0b94*/ 	.word	0x00017690


	//   ....[79]....
        /*0b98*/ 	.word	0x000176b0


	//   ....[80]....
        /*0b9c*/ 	.word	0x000176c0


	//   ....[81]....
        /*0ba0*/ 	.word	0x000176d0


	//   ....[82]....
        /*0ba4*/ 	.word	0x00017700


	//   ....[83]....
        /*0ba8*/ 	.word	0x00017720


	//   ....[84]....
        /*0bac*/ 	.word	0x00017730


	//   ....[85]....
        /*0bb0*/ 	.word	0x00018940


	//   ....[86]....
        /*0bb4*/ 	.word	0x00018950


	//   ....[87]....
        /*0bb8*/ 	.word	0x00018960


	//   ....[88]....
        /*0bbc*/ 	.word	0x00018970


	//   ....[89]....
        /*0bc0*/ 	.word	0x00018980


	//   ....[90]....
        /*0bc4*/ 	.word	0x00018990


	//   ....[91]....
        /*0bc8*/ 	.word	0x000189b0


	//   ....[92]....
        /*0bcc*/ 	.word	0x000189c0


	//   ....[93]....
        /*0bd0*/ 	.word	0x00018dc0


	//   ....[94]....
        /*0bd4*/ 	.word	0x00018de0


	//   ....[95]....
        /*0bd8*/ 	.word	0x00018e60


	//   ....[96]....
        /*0bdc*/ 	.word	0x00018e70


	//   ....[97]....
        /*0be0*/ 	.word	0x00018ef0


	//   ....[98]....
        /*0be4*/ 	.word	0x00018f10


	//   ....[99]....
        /*0be8*/ 	.word	0x00018f90


	//   ....[100]....
        /*0bec*/ 	.word	0x00018fa0


	//   ....[101]....
        /*0bf0*/ 	.word	0x00019020


	//   ....[102]....
        /*0bf4*/ 	.word	0x00019040


	//   ....[103]....
        /*0bf8*/ 	.word	0x000190c0


	//   ....[104]....
        /*0bfc*/ 	.word	0x000190d0


	//   ....[105]....
        /*0c00*/ 	.word	0x00019150


	//   ....[106]....
        /*0c04*/ 	.word	0x00019170


	//   ....[107]....
        /*0c08*/ 	.word	0x000191f0


	//   ....[108]....
        /*0c0c*/ 	.word	0x00019200


	//   ....[109]....
        /*0c10*/ 	.word	0x000194a0


	//   ....[110]....
        /*0c14*/ 	.word	0x000194c0


	//   ....[111]....
        /*0c18*/ 	.word	0x00019810


	//   ....[112]....
        /*0c1c*/ 	.word	0x00019820


	//   ....[113]....
        /*0c20*/ 	.word	0x00019a80


	//   ....[114]....
        /*0c24*/ 	.word	0x00019aa0


	//   ....[115]....
        /*0c28*/ 	.word	0x00019d10


	//   ....[116]....
        /*0c2c*/ 	.word	0x00019d20


	//   ....[117]....
        /*0c30*/ 	.word	0x0001a760


	//   ....[118]....
        /*0c34*/ 	.word	0x0001a780


	//   ....[119]....
        /*0c38*/ 	.word	0x0001a800


	//   ....[120]....
        /*0c3c*/ 	.word	0x0001a810


	//   ....[121]....
        /*0c40*/ 	.word	0x0001a890


	//   ....[122]....
        /*0c44*/ 	.word	0x0001a8b0


	//   ....[123]....
        /*0c48*/ 	.word	0x0001a930


	//   ....[124]....
        /*0c4c*/ 	.word	0x0001a940


	//   ....[125]....
        /*0c50*/ 	.word	0x0001a9c0


	//   ....[126]....
        /*0c54*/ 	.word	0x0001a9e0


	//   ....[127]....
        /*0c58*/ 	.word	0x0001aa60


	//   ....[128]....
        /*0c5c*/ 	.word	0x0001aa70


	//   ....[129]....
        /*0c60*/ 	.word	0x0001aaf0


	//   ....[130]....
        /*0c64*/ 	.word	0x0001ab10


	//   ....[131]....
        /*0c68*/ 	.word	0x0001ab90


	//   ....[132]....
        /*0c6c*/ 	.word	0x0001aba0


	//   ....[133]....
        /*0c70*/ 	.word	0x0001ad00


	//   ....[134]....
        /*0c74*/ 	.word	0x0001ad20


	//   ....[135]....
        /*0c78*/ 	.word	0x0001ae50


	//   ....[136]....
        /*0c7c*/ 	.word	0x0001ae90


	//   ....[137]....
        /*0c80*/ 	.word	0x0001aec0


	//   ....[138]....
        /*0c84*/ 	.word	0x0001aef0


	//   ....[139]....
        /*0c88*/ 	.word	0x0001af20


	//   ....[140]....
        /*0c8c*/ 	.word	0x0001af50


	//   ....[141]....
        /*0c90*/ 	.word	0x0001b0b0


	//   ....[142]....
        /*0c94*/ 	.word	0x0001b0f0


	//   ....[143]....
        /*0c98*/ 	.word	0x0001b120


	//   ....[144]....
        /*0c9c*/ 	.word	0x0001b150


	//   ....[145]....
        /*0ca0*/ 	.word	0x0001b180


	//   ....[146]....
        /*0ca4*/ 	.word	0x0001b1b0


	//   ....[147]....
        /*0ca8*/ 	.word	0x0001b240


	//   ....[148]....
        /*0cac*/ 	.word	0x0001b2a0


	//   ....[149]....
        /*0cb0*/ 	.word	0x0001b2b0


	//   ....[150]....
        /*0cb4*/ 	.word	0x0001b310


	//   ....[151]....
        /*0cb8*/ 	.word	0x0001bd70


	//   ....[152]....
        /*0cbc*/ 	.word	0x0001bdd0


	//   ....[153]....
        /*0cc0*/ 	.word	0x0001be20


	//   ....[154]....
        /*0cc4*/ 	.word	0x0001be70


	//   ....[155]....
        /*0cc8*/ 	.word	0x0001bec0


	//   ....[156]....
        /*0ccc*/ 	.word	0x0001bf30


	//   ....[157]....
        /*0cd0*/ 	.word	0x0001bf80


	//   ....[158]....
        /*0cd4*/ 	.word	0x0001bff0


	//   ....[159]....
        /*0cd8*/ 	.word	0x0001c060


	//   ....[160]....
        /*0cdc*/ 	.word	0x0001c0c0


	//   ....[161]....
        /*0ce0*/ 	.word	0x0001c130


	//   ....[162]....
        /*0ce4*/ 	.word	0x0001c1a0


	//   ....[163]....
        /*0ce8*/ 	.word	0x0001c210


	//   ....[164]....
        /*0cec*/ 	.word	0x0001c270


	//   ....[165]....
        /*0cf0*/ 	.word	0x0001c2e0


	//   ....[166]....
        /*0cf4*/ 	.word	0x0001c350


	//   ....[167]....
        /*0cf8*/ 	.word	0x0001c3c0


	//   ....[168]....
        /*0cfc*/ 	.word	0x0001c420


	//   ....[169]....
        /*0d00*/ 	.word	0x0001c490


	//   ....[170]....
        /*0d04*/ 	.word	0x0001c500


	//   ....[171]....
        /*0d08*/ 	.word	0x0001c570


	//   ....[172]....
        /*0d0c*/ 	.word	0x0001c5d0


	//   ....[173]....
        /*0d10*/ 	.word	0x0001c640


	//   ....[174]....
        /*0d14*/ 	.word	0x0001c6b0


	//   ....[175]....
        /*0d18*/ 	.word	0x0001c720


	//   ....[176]....
        /*0d1c*/ 	.word	0x0001c780


	//   ....[177]....
        /*0d20*/ 	.word	0x0001c7e0


	//   ....[178]....
        /*0d24*/ 	.word	0x0001c840


	//   ....[179]....
        /*0d28*/ 	.word	0x0001c890


	//   ....[180]....
        /*0d2c*/ 	.word	0x0001c8f0


	//   ....[181]....
        /*0d30*/ 	.word	0x0001c940


	//   ....[182]....
        /*0d34*/ 	.word	0x0001c9a0


	//   ....[183]....
        /*0d38*/ 	.word	0x0001c9f0


	//   ....[184]....
        /*0d3c*/ 	.word	0x0001ca50


	//   ....[185]....
        /*0d40*/ 	.word	0x0001cac0


	//   ....[186]....
        /*0d44*/ 	.word	0x0001cb30


	//   ....[187]....
        /*0d48*/ 	.word	0x0001cba0


	//   ....[188]....
        /*0d4c*/ 	.word	0x0001cc00


	//   ....[189]....
        /*0d50*/ 	.word	0x0001cc70


	//   ....[190]....
        /*0d54*/ 	.word	0x0001cce0


	//   ....[191]....
        /*0d58*/ 	.word	0x0001cd50


	//   ....[192]....
        /*0d5c*/ 	.word	0x0001cdb0


	//   ....[193]....
        /*0d60*/ 	.word	0x0001ce20


	//   ....[194]....
        /*0d64*/ 	.word	0x0001ce90


	//   ....[195]....
        /*0d68*/ 	.word	0x0001cf00


	//   ....[196]....
        /*0d6c*/ 	.word	0x0001cf60


	//   ....[197]....
        /*0d70*/ 	.word	0x0001cfd0


	//   ....[198]....
        /*0d74*/ 	.word	0x0001d040


	//   ....[199]....
        /*0d78*/ 	.word	0x0001d0b0


	//   ....[200]....
        /*0d7c*/ 	.word	0x0001d110


	//   ....[201]....
        /*0d80*/ 	.word	0x0001d180


	//   ....[202]....
        /*0d84*/ 	.word	0x0001d1f0


	//   ....[203]....
        /*0d88*/ 	.word	0x0001d260


	//   ....[204]....
        /*0d8c*/ 	.word	0x0001d2c0


	//   ....[205]....
        /*0d90*/ 	.word	0x0001d330


	//   ....[206]....
        /*0d94*/ 	.word	0x0001d3a0


	//   ....[207]....
        /*0d98*/ 	.word	0x0001d410


	//   ....[208]....
        /*0d9c*/ 	.word	0x0001d470


	//   ....[209]....
        /*0da0*/ 	.word	0x0001d4e0


	//   ....[210]....
        /*0da4*/ 	.word	0x0001d550


	//   ....[211]....
        /*0da8*/ 	.word	0x0001d5c0


	//   ....[212]....
        /*0dac*/ 	.word	0x0001d620


	//   ....[213]....
        /*0db0*/ 	.word	0x0001d690


	//   ....[214]....
        /*0db4*/ 	.word	0x0001d700


	//   ....[215]....
        /*0db8*/ 	.word	0x0001d770


	//   ....[216]....
        /*0dbc*/ 	.word	0x0001d7d0


	//   ....[217]....
        /*0dc0*/ 	.word	0x0001d840


	//   ....[218]....
        /*0dc4*/ 	.word	0x0001d8b0


	//   ....[219]....
        /*0dc8*/ 	.word	0x0001d920


	//   ....[220]....
        /*0dcc*/ 	.word	0x0001d980


	//   ....[221]....
        /*0dd0*/ 	.word	0x0001d9f0


	//   ....[222]....
        /*0dd4*/ 	.word	0x0001da60


	//   ....[223]....
        /*0dd8*/ 	.word	0x0001dad0


	//   ....[224]....
        /*0ddc*/ 	.word	0x0001db30


	//   ....[225]....
        /*0de0*/ 	.word	0x0001dba0


	//   ....[226]....
        /*0de4*/ 	.word	0x0001dc10


	//   ....[227]....
        /*0de8*/ 	.word	0x0001dc60


	//   ....[228]....
        /*0dec*/ 	.word	0x0001dca0


	//   ....[229]....
        /*0df0*/ 	.word	0x0001dcf0


	//   ....[230]....
        /*0df4*/ 	.word	0x0001dd40


	//   ....[231]....
        /*0df8*/ 	.word	0x0001dd90


	//   ....[232]....
        /*0dfc*/ 	.word	0x0001de00


	//   ....[233]....
        /*0e00*/ 	.word	0x0001de50


	//   ....[234]....
        /*0e04*/ 	.word	0x0001dea0


	//   ....[235]....
        /*0e08*/ 	.word	0x0001def0


	//   ....[236]....
        /*0e0c*/ 	.word	0x0001df40


	//   ....[237]....
        /*0e10*/ 	.word	0x0001df90


	//   ....[238]....
        /*0e14*/ 	.word	0x0001e000


	//   ....[239]....
        /*0e18*/ 	.word	0x0001e050


	//   ....[240]....
        /*0e1c*/ 	.word	0x0001e0c0


	//   ....[241]....
        /*0e20*/ 	.word	0x0001e120


	//   ....[242]....
        /*0e24*/ 	.word	0x0001e190


	//----- nvinfo : EIATTR_EXIT_INSTR_OFFSETS
	.align		4
.L_312:
        /*0e28*/ 	.byte	0x04, 0x1c
        /*0e2a*/ 	.short	(.L_314 - .L_313)


	//   ....[0]....
.L_313:
        /*0e2c*/ 	.word	0x000010f0


	//   ....[1]....
        /*0e30*/ 	.word	0x0001bd30


	//----- nvinfo : EIATTR_MAX_THREADS
	.align		4
.L_314:
        /*0e34*/ 	.byte	0x04, 0x05
        /*0e36*/ 	.short	(.L_316 - .L_315)
.L_315:
        /*0e38*/ 	.word	0x00000080
        /*0e3c*/ 	.word	0x00000001
        /*0e40*/ 	.word	0x00000001


	//----- nvinfo : EIATTR_CRS_STACK_SIZE
	.align		4
.L_316:
        /*0e44*/ 	.byte	0x04, 0x1e
        /*0e46*/ 	.short	(.L_318 - .L_317)
.L_317:
        /*0e48*/ 	.word	0x00000000
.L_318:


//--------------------- .nv.info._ZN7cutlass13device_kernelIN5flash19enable_sm80_to_sm89INS1_16FlashAttnFwdSm80INS1_25CollectiveMainloopFwdSm80ILi4ELi1ELb0EN4cute5tupleIJNS5_1CILi128EEENS7_ILi80EEENS7_ILi64EEEEEELi64ENS_6half_tEfNS_4arch4Sm80ELb0ELb1ELb1ELb1ELb0ELb1ELb1ELb1EEENS1_21CollectiveEpilogueFwdINS6_IJS8_SA_S9_EEENS6_IJNS7_ILi1EEESI_SI_EEESC_SE_Li128ELb1ELb1ELb1ELb0EEENS1_36VarlenDynamicPersistentTileSchedulerILi128ELi80ELi128ELi128ELb1ELb1ELb0ELb1ELb0ELb1EEEEEEEEEvNT_6ParamsE --------------------------
	.section	.nv.info._ZN7cutlass13device_kernelIN5flash19enable_sm80_to_sm89INS1_16FlashAttnFwdSm80INS1_25CollectiveMainloopFwdSm80ILi4ELi1ELb0EN4cute5tupleIJNS5_1CILi128EEENS7_ILi80EEENS7_ILi64EEEEEELi64ENS_6half_tEfNS_4arch4Sm80ELb0ELb1ELb1ELb1ELb0ELb1ELb1ELb1EEENS1_21CollectiveEpilogueFwdINS6_IJS8_SA_S9_EEENS6_IJNS7_ILi1EEESI_SI_EEESC_SE_Li128ELb1ELb1ELb1ELb0EEENS1_36VarlenDynamicPersistentTileSchedulerILi128ELi80ELi128ELi128ELb1ELb1ELb0ELb1ELb0ELb1EEEEEEEEEvNT_6ParamsE,"",@"SHT_CUDA_INFO"
	.sectionflags	@""
	.align	4


	//----- nvinfo : EIATTR_CUDA_API_VERSION
	.align		4
        /*0000*/ 	.byte	0x04, 0x37
        /*0002*/ 	.short	(.L_320 - .L_319)
.L_319:
        /*0004*/ 	.word	0x00000082


	//----- nvinfo : EIATTR_SW2861232_WAR
	.align		4
.L_320:
        /*0008*/ 	.byte	0x01, 0x35
	.zero		2


	//----- nvinfo : EIATTR_PARAM_CBANK
	.align		4
        /*000c*/ 	.byte	0x04, 0x0a
        /*000e*/ 	.short	(.L_322 - .L_321)
	.align		4
.L_321:
        /*0010*/ 	.word	index@(.nv.constant0._ZN7cutlass13device_kernelIN5flash19enable_sm80_to_sm89INS1_16FlashAttnFwdSm80INS1_25CollectiveMainloopFwdSm80ILi4ELi1ELb0EN4cute5tupleIJNS5_1CILi128EEENS7_ILi80EEENS7_ILi64EEEEEELi64ENS_6half_tEfNS_4arch4Sm80ELb0ELb1ELb1ELb1ELb0ELb1ELb1ELb1EEENS1_21CollectiveEpilogueFwdINS6_IJS8_SA_S9_EEENS6_IJNS7_ILi1EEESI_SI_EEESC_SE_Li128ELb1ELb1ELb1ELb0EEENS1_36VarlenDynamicPersistentTileSchedulerILi128ELi80ELi128ELi128ELb1ELb1ELb0ELb1ELb0ELb1EEEEEEEEEvNT_6ParamsE)
        /*0014*/ 	.short	0x0160
        /*0016*/ 	.short	0x0438


	//----- nvinfo : EIATTR_CBANK_PARAM_SIZE
	.align		4
.L_322:
        /*0018*/ 	.byte	0x03, 0x19
        /*001a*/ 	.short	0x0438


	//----- nvinfo : EIATTR_KPARAM_INFO
	.align		4
        /*001c*/ 	.byte	0x04, 0x17
        /*001e*/ 	.short	(.L_324 - .L_323)
.L_323:
        /*0020*/ 	.word	0x00000000
        /*0024*/ 	.short	0x0000
        /*0026*/ 	.short	0x0000
        /*0028*/ 	.byte	0x00, 0xf0, 0xe1, 0x10


	//----- nvinfo : EIATTR_MAXREG_COUNT
	.align		4
.L_324:
        /*002c*/ 	.byte	0x03, 0x1b
        /*002e*/ 	.short	0x00ff


	//----- nvinfo : EIATTR_NUM_BARRIERS
	.align		4
        /*0030*/ 	.byte	0x02, 0x4c
        /*0032*/ 	.byte	0x06
	.zero		1


	//----- nvinfo : EIATTR_ANNOTATIONS
	.align		4
        /*0034*/ 	.byte	0x04, 0x55
        /*0036*/ 	.short	(.L_326 - .L_325)


	//   ....[0]....
.L_325:
        /* <DEDUP_REMOVED lines=91> */
        /*05dc*/ 	.byte	0x90, 0x71, 0x02, 0x00


	//----- nvinfo : EIATTR_MERCURY_ISA_VERSION
	.align		4
.L_326:
        /*05e0*/ 	.byte	0x03, 0x5f
        /*05e2*/ 	.short	0x0000


	//----- nvinfo : EIATTR_INT_WARP_WIDE_INSTR_OFFSETS
	.align		4
        /*05e4*/ 	.byte	0x04, 0x31
        /*05e6*/ 	.short	(.L_328 - .L_327)


	//   ....[0]....
.L_327:
        /*05e8*/ 	.word	0x00022510


	//   ....[1]....
        /*05ec*/ 	.word	0x00022590


	//----- nvinfo : EIATTR_COOP_GROUP_MASK_REGIDS
	.align		4
.L_328:
        /*05f0*/ 	.byte	0x04, 0x29
        /*05f2*/ 	.short	(.L_330 - .L_329)


	//   ....[0]....
.L_329:
        /*05f4*/ 	.word	0xffffffff


	//   ....[1]....
        /*05f8*/ 	.word	0xffffffff


	//   ....[2]....
        /*05fc*/ 	.word	0xffffffff


	//   ....[3]....
        /*0600*/ 	.word	0xffffffff


	//   ....[4]....
        /*0604*/ 	.word	0xffffffff


	//   ....[5]....
        /*0608*/ 	.word	0xffffffff


	//   ....[6]....
        /*060c*/ 	.word	0xffffffff


	//   ....[7]....
        /*0610*/ 	.word	0xffffffff


	//   ....[8]....
        /*0614*/ 	.word	0xffffffff


	//   ....[9]....
        /*0618*/ 	.word	0xffffffff


	//   ....[10]....
        /*061c*/ 	.word	0xffffffff


	//   ....[11]....
        /*0620*/ 	.word	0xffffffff


	//   ....[12]....
        /*0624*/ 	.word	0xffffffff


	//   ....[13]....
        /*0628*/ 	.word	0xffffffff


	//   ....[14]....
        /*062c*/ 	.word	0xffffffff


	//   ....[15]....
        /*0630*/ 	.word	0xffffffff


	//   ....[16]....
        /*0634*/ 	.word	0xffffffff


	//   ....[17]....
        /*0638*/ 	.word	0xffffffff


	//   ....[18]....
        /*063c*/ 	.word	0xffffffff


	//   ....[19]....
        /*0640*/ 	.word	0xffffffff


	//   ....[20]....
        /*0644*/ 	.word	0xffffffff


	//   ....[21]....
        /*0648*/ 	.word	0xffffffff


	//   ....[22]....
        /*064c*/ 	.word	0xffffffff


	//   ....[23]....
        /*0650*/ 	.word	0xffffffff


	//   ....[24]....
        /*0654*/ 	.word	0xffffffff


	//   ....[25]....
        /*0658*/ 	.word	0xffffffff


	//   ....[26]....
        /*065c*/ 	.word	0xffffffff


	//   ....[27]....
        /*0660*/ 	.word	0xffffffff


	//   ....[28]....
        /*0664*/ 	.word	0xffffffff


	//   ....[29]....
        /*0668*/ 	.word	0xffffffff


	//   ....[30]....
        /*066c*/ 	.word	0xffffffff


	//   ....[31]....
        /*0670*/ 	.word	0xffffffff


	//   ....[32]....
        /*0674*/ 	.word	0xffffffff


	//   ....[33]....
        /*0678*/ 	.word	0xffffffff


	//   ....[34]....
        /*067c*/ 	.word	0xffffffff


	//   ....[35]....
        /*0680*/ 	.word	0xffffffff


	//   ....[36]....
        /*0684*/ 	.word	0xffffffff


	//   ....[37]....
        /*0688*/ 	.word	0xffffffff


	//   ....[38]....
        /*068c*/ 	.word	0xffffffff


	//   ....[39]....
        /*0690*/ 	.word	0xffffffff


	//   ....[40]....
        /*0694*/ 	.word	0xffffffff


	//   ....[41]....
        /*0698*/ 	.word	0xffffffff


	//   ....[42]....
        /*069c*/ 	.word	0xffffffff


	//   ....[43]....
        /*06a0*/ 	.word	0xffffffff


	//   ....[44]....
        /*06a4*/ 	.word	0xffffffff


	//   ....[45]....
        /*06a8*/ 	.word	0xffffffff


	//   ....[46]....
        /*06ac*/ 	.word	0xffffffff


	//   ....[47]....
        /*06b0*/ 	.word	0xffffffff


	//   ....[48]....
        /*06b4*/ 	.word	0xffffffff


	//   ....[49]....
        /*06b8*/ 	.word	0xffffffff


	//   ....[50]....
        /*06bc*/ 	.word	0xffffffff


	//   ....[51]....
        /*06c0*/ 	.word	0xffffffff


	//   ....[52]....
        /*06c4*/ 	.word	0xffffffff


	//   ....[53]....
        /*06c8*/ 	.word	0xffffffff


	//   ....[54]....
        /*06cc*/ 	.word	0xffffffff


	//   ....[55]....
        /*06d0*/ 	.word	0xffffffff


	//   ....[56]....
        /*06d4*/ 	.word	0xffffffff


	//   ....[57]....
        /*06d8*/ 	.word	0xffffffff


	//   ....[58]....
        /*06dc*/ 	.word	0xffffffff


	//   ....[59]....
        /*06e0*/ 	.word	0xffffffff


	//   ....[60]....
        /*06e4*/ 	.word	0xffffffff


	//   ....[61]....
        /*06e8*/ 	.word	0xffffffff


	//   ....[62]....
        /*06ec*/ 	.word	0xffffffff


	//   ....[63]....
        /*06f0*/ 	.word	0xffffffff


	//   ....[64]....
        /*06f4*/ 	.word	0xffffffff


	//   ....[65]....
        /*06f8*/ 	.word	0xffffffff


	//   ....[66]....
        /*06fc*/ 	.word	0xffffffff


	//   ....[67]....
        /*0700*/ 	.word	0xffffffff


	//   ....[68]....
        /*0704*/ 	.word	0xffffffff


	//   ....[69]....
        /*0708*/ 	.word	0xffffffff


	//   ....[70]....
        /*070c*/ 	.word	0xffffffff


	//   ....[71]....
        /*0710*/ 	.word	0xffffffff


	//   ....[72]....
        /*0714*/ 	.word	0xffffffff


	//   ....[73]....
        /*0718*/ 	.word	0xffffffff


	//   ....[74]....
        /*071c*/ 	.word	0xffffffff


	//   ....[75]....
        /*0720*/ 	.word	0xffffffff


	//   ....[76]....
        /*0724*/ 	.word	0xffffffff


	//   ....[77]....
        /*0728*/ 	.word	0xffffffff


	//   ....[78]....
        /*072c*/ 	.word	0xffffffff


	//   ....[79]....
        /*0730*/ 	.word	0xffffffff


	//   ....[80]....
        /*0734*/ 	.word	0xffffffff


	//   ....[81]....
        /*0738*/ 	.word	0xffffffff


	//   ....[82]....
        /*073c*/ 	.word	0xffffffff


	//   ....[83]....
        /*0740*/ 	.word	0xffffffff


	//   ....[84]....
        /*0744*/ 	.word	0xffffffff


	//   ....[85]....
        /*0748*/ 	.word	0xffffffff


	//   ....[86]....
        /*074c*/ 	.word	0xffffffff


	//   ....[87]....
        /*0750*/ 	.word	0xffffffff


	//   ....[88]....
        /*0754*/ 	.word	0xffffffff


	//   ....[89]....
        /*0758*/ 	.word	0xffffffff


	//   ....[90]....
        /*075c*/ 	.word	0xffffffff


	//   ....[91]....
        /*0760*/ 	.word	0xffffffff


	//   ....[92]....
        /*0764*/ 	.word	0xffffffff


	//   ....[93]....
        /*0768*/ 	.word	0xffffffff


	//   ....[94]....
        /*076c*/ 	.word	0xffffffff


	//   ....[95]....
        /*0770*/ 	.word	0xffffffff


	//   ....[96]....
        /*0774*/ 	.word	0xffffffff


	//   ....[97]....
        /*0778*/ 	.word	0xffffffff


	//   ....[98]....
        /*077c*/ 	.word	0xffffffff


	//   ....[99]....
        /*0780*/ 	.word	0xffffffff


	//   ....[100]....
        /*0784*/ 	.word	0xffffffff


	//   ....[101]....
        /*0788*/ 	.word	0xffffffff


	//   ....[102]....
        /*078c*/ 	.word	0xffffffff


	//   ....[103]....
        /*0790*/ 	.word	0xffffffff


	//   ....[104]....
        /*0794*/ 	.word	0xffffffff


	//   ....[105]....
        /*0798*/ 	.word	0xffffffff


	//   ....[106]....
        /*079c*/ 	.word	0xffffffff


	//   ....[107]....
        /*07a0*/ 	.word	0xffffffff


	//   ....[108]....
        /*07a4*/ 	.word	0xffffffff


	//   ....[109]....
        /*07a8*/ 	.word	0xffffffff


	//   ....[110]....
        /*07ac*/ 	.word	0xffffffff


	//   ....[111]....
        /*07b0*/ 	.word	0xffffffff


	//   ....[112]....
        /*07b4*/ 	.word	0xffffffff


	//   ....[113]....
        /*07b8*/ 	.word	0xffffffff


	//   ....[114]....
        /*07bc*/ 	.word	0xffffffff


	//   ....[115]....
        /*07c0*/ 	.word	0xffffffff


	//   ....[116]....
        /*07c4*/ 	.word	0xffffffff


	//   ....[117]....
        /*07c8*/ 	.word	0xffffffff


	//   ....[118]....
        /*07cc*/ 	.word	0xffffffff


	//   ....[119]....
        /*07d0*/ 	.word	0xffffffff


	//   ....[120]....
        /*07d4*/ 	.word	0xffffffff


	//   ....[121]....
        /*07d8*/ 	.word	0xffffffff


	//   ....[122]....
        /*07dc*/ 	.word	0xffffffff


	//   ....[123]....
        /*07e0*/ 	.word	0xffffffff


	//   ....[124]....
        /*07e4*/ 	.word	0xffffffff


	//   ....[125]....
        /*07e8*/ 	.word	0xffffffff


	//   ....[126]....
        /*07ec*/ 	.word	0xffffffff


	//   ....[127]....
        /*07f0*/ 	.word	0xffffffff


	//   ....[128]....
        /*07f4*/ 	.word	0xffffffff


	//   ....[129]....
        /*07f8*/ 	.word	0xffffffff


	//   ....[130]....
        /*07fc*/ 	.word	0xffffffff


	//   ....[131]....
        /*0800*/ 	.word	0xffffffff


	//   ....[132]....
        /*0804*/ 	.word	0xffffffff


	//   ....[133]....
        /*0808*/ 	.word	0xffffffff


	//   ....[134]....
        /*080c*/ 	.word	0xffffffff


	//   ....[135]....
        /*0810*/ 	.word	0xffffffff


	//   ....[136]....
        /*0814*/ 	.word	0xffffffff


	//   ....[137]....
        /*0818*/ 	.word	0xffffffff


	//   ....[138]....
        /*081c*/ 	.word	0xffffffff


	//   ....[139]....
        /*0820*/ 	.word	0xffffffff


	//   ....[140]....
        /*0824*/ 	.word	0xffffffff


	//   ....[141]....
        /*0828*/ 	.word	0xffffffff


	//   ....[142]....
        /*082c*/ 	.word	0xffffffff


	//   ....[143]....
        /*0830*/ 	.word	0xffffffff


	//   ....[144]....
        /*0834*/ 	.word	0xffffffff


	//   ....[145]....
        /*0838*/ 	.word	0xffffffff


	//   ....[146]....
        /*083c*/ 	.word	0xffffffff


	//   ....[147]....
        /*0840*/ 	.word	0xffffffff


	//   ....[148]....
        /*0844*/ 	.word	0xffffffff


	//   ....[149]....
        /*0848*/ 	.word	0xffffffff


	//   ....[150]....
        /*084c*/ 	.word	0xffffffff


	//   ....[151]....
        /*0850*/ 	.word	0xffffffff


	//   ....[152]....
        /*0854*/ 	.word	0xffffffff


	//   ....[153]....
        /*0858*/ 	.word	0xffffffff


	//   ....[154]....
        /*085c*/ 	.word	0xffffffff


	//   ....[155]....
        /*0860*/ 	.word	0xffffffff


	//   ....[156]....
        /*0864*/ 	.word	0xffffffff


	//   ....[157]....
        /*0868*/ 	.word	0xffffffff


	//   ....[158]....
        /*086c*/ 	.word	0xffffffff


	//   ....[159]....
        /*0870*/ 	.word	0xffffffff


	//   ....[160]....
        /*0874*/ 	.word	0xffffffff


	//   ....[161]....
        /*0878*/ 	.word	0xffffffff


	//   ....[162]....
        /*087c*/ 	.word	0xffffffff


	//   ....[163]....
        /*0880*/ 	.word	0xffffffff


	//   ....[164]....
        /*0884*/ 	.word	0xffffffff


	//   ....[165]....
        /*0888*/ 	.word	0xffffffff


	//   ....[166]....
        /*088c*/ 	.word	0xffffffff


	//   ....[167]....
        /*0890*/ 	.word	0xffffffff


	//   ....[168]....
        /*0894*/ 	.word	0xffffffff


	//   ....[169]....
        /*0898*/ 	.word	0xffffffff


	//   ....[170]....
        /*089c*/ 	.word	0xffffffff


	//   ....[171]....
        /*08a0*/ 	.word	0xffffffff


	//   ....[172]....
        /*08a4*/ 	.word	0xffffffff


	//   ....[173]....
        /*08a8*/ 	.word	0xffffffff


	//   ....[174]....
        /*08ac*/ 	.word	0xffffffff


	//   ....[175]....
        /*08b0*/ 	.word	0xffffffff


	//   ....[176]....
        /*08b4*/ 	.word	0xffffffff


	//   ....[177]....
        /*08b8*/ 	.word	0xffffffff


	//   ....[178]....
        /*08bc*/ 	.word	0xffffffff


	//   ....[179]....
        /*08c0*/ 	.word	0xffffffff


	//   ....[180]....
        /*08c4*/ 	.word	0xffffffff


	//   ....[181]....
        /*08c8*/ 	.word	0xffffffff


	//   ....[182]....
        /*08cc*/ 	.word	0xffffffff


	//   ....[183]....
        /*08d0*/ 	.word	0xffffffff


	//   ....[184]....
        /*08d4*/ 	.word	0xffffffff


	//   ....[185]....
        /*08d8*/ 	.word	0xffffffff


	//   ....[186]....
        /*08dc*/ 	.word	0xffffffff


	//   ....[187]....
        /*08e0*/ 	.word	0xffffffff


	//   ....[188]....
        /*08e4*/ 	.word	0xffffffff


	//   ....[189]....
        /*08e8*/ 	.word	0xffffffff


	//   ....[190]....
        /*08ec*/ 	.word	0xffffffff


	//   ....[191]....
        /*08f0*/ 	.word	0xffffffff


	//   ....[192]....
        /*08f4*/ 	.word	0xffffffff


	//   ....[193]....
        /*08f8*/ 	.word	0xffffffff


	//   ....[194]....
        /*08fc*/ 	.word	0xffffffff


	//   ....[195]....
        /*0900*/ 	.word	0xffffffff


	//   ....[196]....
        /*0904*/ 	.word	0xffffffff


	//   ....[197]....
        /*0908*/ 	.word	0xffffffff


	//   ....[198]....
        /*090c*/ 	.word	0xffffffff


	//   ....[199]....
        /*0910*/ 	.word	0xffffffff


	//   ....[200]....
        /*0914*/ 	.word	0xffffffff


	//   ....[201]....
        /*0918*/ 	.word	0xffffffff


	//   ....[202]....
        /*091c*/ 	.word	0xffffffff


	//   ....[203]....
        /*0920*/ 	.word	0xffffffff


	//   ....[204]....
        /*0924*/ 	.word	0xffffffff


	//   ....[205]....
        /*0928*/ 	.word	0xffffffff


	//   ....[206]....
        /*092c*/ 	.word	0xffffffff


	//   ....[207]....
        /*0930*/ 	.word	0xffffffff


	//   ....[208]....
        /*0934*/ 	.word	0xffffffff


	//   ....[209]....
        /*0938*/ 	.word	0xffffffff


	//   ....[210]....
        /*093c*/ 	.word	0xffffffff


	//   ....[211]....
        /*0940*/ 	.word	0xffffffff


	//   ....[212]....
        /*0944*/ 	.word	0xffffffff


	//   ....[213]....
        /*0948*/ 	.word	0xffffffff


	//   ....[214]....
        /*094c*/ 	.word	0xffffffff


	//   ....[215]....
        /*0950*/ 	.word	0xffffffff


	//   ....[216]....
        /*0954*/ 	.word	0xffffffff


	//   ....[217]....
        /*0958*/ 	.word	0xffffffff


	//   ....[218]....
        /*095c*/ 	.word	0xffffffff


	//   ....[219]....
        /*0960*/ 	.word	0xffffffff


	//   ....[220]....
        /*0964*/ 	.word	0xffffffff


	//   ....[221]....
        /*0968*/ 	.word	0xffffffff


	//   ....[222]....
        /*096c*/ 	.word	0xffffffff


	//   ....[223]....
        /*0970*/ 	.word	0xffffffff


	//   ....[224]....
        /*0974*/ 	.word	0xffffffff


	//   ....[225]....
        /*0978*/ 	.word	0xffffffff


	//   ....[226]....
        /*097c*/ 	.word	0xffffffff


	//   ....[227]....
        /*0980*/ 	.word	0xffffffff


	//   ....[228]....
        /*0984*/ 	.word	0xffffffff


	//   ....[229]....
        /*0988*/ 	.word	0xffffffff


	//   ....[230]....
        /*098c*/ 	.word	0xffffffff


	//   ....[231]....
        /*0990*/ 	.word	0xffffffff


	//   ....[232]....
        /*0994*/ 	.word	0xffffffff


	//   ....[233]....
        /*0998*/ 	.word	0xffffffff


	//   ....[234]....
        /*099c*/ 	.word	0xffffffff


	//   ....[235]....
        /*09a0*/ 	.word	0xffffffff


	//   ....[236]....
        /*09a4*/ 	.word	0xffffffff


	//   ....[237]....
        /*09a8*/ 	.word	0xffffffff


	//   ....[238]....
        /*09ac*/ 	.word	0xffffffff


	//   ....[239]....
        /*09b0*/ 	.word	0xffffffff


	//   ....[240]....
        /*09b4*/ 	.word	0xffffffff


	//   ....[241]....
        /*09b8*/ 	.word	0xffffffff


	//   ....[242]....
        /*09bc*/ 	.word	0xffffffff


	//   ....[243]....
        /*09c0*/ 	.word	0xffffffff


	//   ....[244]....
        /*09c4*/ 	.word	0xffffffff


	//   ....[245]....
        /*09c8*/ 	.word	0xffffffff


	//   ....[246]....
        /*09cc*/ 	.word	0xffffffff


	//   ....[247]....
        /*09d0*/ 	.word	0xffffffff


	//   ....[248]....
        /*09d4*/ 	.word	0xffffffff


	//   ....[249]....
        /*09d8*/ 	.word	0xffffffff


	//   ....[250]....
        /*09dc*/ 	.word	0xffffffff


	//   ....[251]....
        /*09e0*/ 	.word	0xffffffff


	//   ....[252]....
        /*09e4*/ 	.word	0xffffffff


	//   ....[253]....
        /*09e8*/ 	.word	0xffffffff


	//   ....[254]....
        /*09ec*/ 	.word	0xffffffff


	//   ....[255]....
        /*09f0*/ 	.word	0xffffffff


	//   ....[0]....
        /*09f4*/ 	.word	0xffffffff


	//   ....[1]....
        /*09f8*/ 	.word	0xffffffff


	//   ....[2]....
        /*09fc*/ 	.word	0xffffffff


	//   ....[3]....
        /*0a00*/ 	.word	0xffffffff


	//   ....[4]....
        /*0a04*/ 	.word	0xffffffff


	//   ....[5]....
        /*0a08*/ 	.word	0xffffffff


	//   ....[6]....
        /*0a0c*/ 	.word	0xffffffff


	//   ....[7]....
        /*0a10*/ 	.word	0xffffffff


	//   ....[8]....
        /*0a14*/ 	.word	0xffffffff


	//   ....[9]....
        /*0a18*/ 	.word	0xffffffff


	//   ....[10]....
        /*0a1c*/ 	.word	0xffffffff


	//   ....[11]....
        /*0a20*/ 	.word	0xffffffff


	//   ....[12]....
        /*0a24*/ 	.word	0xffffffff


	//   ....[13]....
        /*0a28*/ 	.word	0xffffffff


	//   ....[14]....
        /*0a2c*/ 	.word	0xffffffff


	//   ....[15]....
        /*0a30*/ 	.word	0xffffffff


	//   ....[16]....
        /*0a34*/ 	.word	0xffffffff


	//   ....[17]....
        /*0a38*/ 	.word	0xffffffff


	//   ....[18]....
        /*0a3c*/ 	.word	0xffffffff


	//----- nvinfo : EIATTR_COOP_GROUP_INSTR_OFFSETS
	.align		4
.L_330:
        /*0a40*/ 	.byte	0x04, 0x28
        /*0a42*/ 	.short	(.L_332 - .L_331)


	//   ....[0]....
.L_331:
        /*0a44*/ 	.word	0x00000050


	//   ....[1]....
        /*0a48*/ 	.word	0x00000200


	//   ....[2]....
        /*0a4c*/ 	.word	0x00000230


	//   ....[3]....
        /*0a50*/ 	.word	0x00000260


	//   ....[4]....
        /*0a54*/ 	.word	0x00000290


	//   ....[5]....
        /*0a58*/ 	.word	0x000002c0


	//   ....[6]....
        /*0a5c*/ 	.word	0x000002f0


	//   ....[7]....
        /*0a60*/ 	.word	0x00000450


	//   ....[8]....
        /*0a64*/ 	.word	0x00000490


	//   ....[9]....
        /*0a68*/ 	.word	0x000004c0


	//   ....[10]....
        /*0a6c*/ 	.word	0x000004f0


	//   ....[11]....
        /*0a70*/ 	.word	0x00000520


	//   ....[12]....
        /*0a74*/ 	.word	0x00000550


	//   ....[13]....
        /*0a78*/ 	.word	0x000005e0


	//   ....[14]....
        /*0a7c*/ 	.word	0x00000630


	//   ....[15]....
        /*0a80*/ 	.word	0x00000650


	//   ....[16]....
        /*0a84*/ 	.word	0x000006b0


	//   ....[17]....
        /*0a88*/ 	.word	0x00008920


	//   ....[18]....
        /*0a8c*/ 	.word	0x00008940


	//   ....[19]....
        /*0a90*/ 	.word	0x00008a20


	//   ....[20]....
        /*0a94*/ 	.word	0x00008a30


	//   ....[21]....
        /*0a98*/ 	.word	0x00008b00


	//   ....[22]....
        /*0a9c*/ 	.word	0x00008b20


	//   ....[23]....
        /*0aa0*/ 	.word	0x00008bf0


	//   ....[24]....
        /*0aa4*/ 	.word	0x00008c00


	//   ....[25]....
        /*0aa8*/ 	.word	0x00008cd0


	//   ....[26]....
        /*0aac*/ 	.word	0x00008cf0


	//   ....[27]....
        /*0ab0*/ 	.word	0x00008dc0


	//   ....[28]....
        /*0ab4*/ 	.word	0x00008dd0


	//   ....[29]....
        /*0ab8*/ 	.word	0x00008ea0


	//   ....[30]....
        /*0abc*/ 	.word	0x00008ec0


	//   ....[31]....
        /*0ac0*/ 	.word	0x00008f90


	//   ....[32]....
        /*0ac4*/ 	.word	0x00008fa0


	//   ....[33]....
        /*0ac8*/ 	.word	0x00009660


	//   ....[34]....
        /*0acc*/ 	.word	0x000096c0


	//   ....[35]....
        /*0ad0*/ 	.word	0x00009720


	//   ....[36]....
        /*0ad4*/ 	.word	0x00009730


	//   ....[37]....
        /*0ad8*/ 	.word	0x000098e0


	//   ....[38]....
        /*0adc*/ 	.word	0x000099a0


	//   ....[39]....
        /*0ae0*/ 	.word	0x000099e0


	//   ....[40]....
        /*0ae4*/ 	.word	0x00009a20


	//   ....[41]....
        /*0ae8*/ 	.word	0x00009c00


	//   ....[42]....
        /*0aec*/ 	.word	0x00009cc0


	//   ....[43]....
        /*0af0*/ 	.word	0x00009d00


	//   ....[44]....
        /*0af4*/ 	.word	0x00009d40


	//   ....[45]....
        /*0af8*/ 	.word	0x00009f40


	//   ....[46]....
        /*0afc*/ 	.word	0x0000a000


	//   ....[47]....
        /*0b00*/ 	.word	0x0000a040


	//   ....[48]....
        /*0b04*/ 	.word	0x0000a080


	//   ....[49]....
        /*0b08*/ 	.word	0x0000bbd0


	//   ....[50]....
        /*0b0c*/ 	.word	0x0000bc20


	//   ....[51]....
        /*0b10*/ 	.word	0x0000bc40


	//   ....[52]....
        /*0b14*/ 	.word	0x0000bc60


	//   ....[53]....
        /*0b18*/ 	.word	0x0000bd40


	//   ....[54]....
        /*0b1c*/ 	.word	0x0000bd50


	//   ....[55]....
        /*0b20*/ 	.word	0x0000bd60


	//   ....[56]....
        /*0b24*/ 	.word	0x0000bd70


	//   ....[57]....
        /*0b28*/ 	.word	0x0000bfa0


	//   ....[58]....
        /*0b2c*/ 	.word	0x0000bfe0


	//   ....[59]....
        /*0b30*/ 	.word	0x0000c000


	//   ....[60]....
        /*0b34*/ 	.word	0x0000c010


	//   ....[61]....
        /*0b38*/ 	.word	0x0000c180


	//   ....[62]....
        /*0b3c*/ 	.word	0x0000c200


	//   ....[63]....
        /*0b40*/ 	.word	0x0000c240


	//   ....[64]....
        /*0b44*/ 	.word	0x0000c260


	//   ....[65]....
        /*0b48*/ 	.word	0x0000f450


	//   ....[66]....
        /*0b4c*/ 	.word	0x0000f650


	//   ....[67]....
        /*0b50*/ 	.word	0x0000fde0


	//   ....[68]....
        /*0b54*/ 	.word	0x00010430


	//   ....[69]....
        /*0b58*/ 	.word	0x00010e00


	//   ....[70]....
        /*0b5c*/ 	.word	0x00010ea0


	//   ....[71]....
        /*0b60*/ 	.word	0x00011260


	//   ....[72]....
        /*0b64*/ 	.word	0x00011280


	//   ....[73]....
        /*0b68*/ 	.word	0x00011970


	//   ....[74]....
        /*0b6c*/ 	.word	0x00011a10


	//   ....[75]....
        /*0b70*/ 	.word	0x00011b00


	//   ....[76]....
        /*0b74*/ 	.word	0x00011b90


	//   ....[77]....
        /*0b78*/ 	.word	0x00014790


	//   ....[78]....
        /*0b7c*/ 	.word	0x000149c0


	//   ....[79]....
        /*0b80*/ 	.word	0x00015190


	//   ....[80]....
        /*0b84*/ 	.word	0x00015820


	//   ....[81]....
        /*0b88*/ 	.word	0x000161d0


	//   ....[82]....
        /*0b8c*/ 	.word	0x00016360


	//   ....[83]....
        /*0b90*/ 	.word	0x00016650


	//   ....[84]....
        /*0b94*/ 	.word	0x00016760


	//   ....[85]....
        /*0b98*/ 	.word	0x000167b0


	//   ....[86]....
        /*0b9c*/ 	.word	0x000168b0


	//   ....[87]....
        /*0ba0*/ 	.word	0x00016d30


	//   ....[88]....
        /*0ba4*/ 	.word	0x00016db0


	//   ....[89]....
        /*0ba8*/ 	.word	0x0001a040


	//   ....[90]....
        /*0bac*/ 	.word	0x0001a080


	//   ....[91]....
        /*0bb0*/ 	.word	0x0001a2b0


	//   ....[92]....
        /*0bb4*/ 	.word	0x0001a350


	//   ....[93]....
        /*0bb8*/ 	.word	0x0001a380


	//   ....[94]....
        /*0bbc*/ 	.word	0x0001a460


	//   ....[95]....
        /*0bc0*/ 	.word	0x0001a550


	//   ....[96]....
        /*0bc4*/ 	.word	0x0001a7b0


	//   ....[97]....
        /*0bc8*/ 	.word	0x0001dc00


	//   ....[98]....
        /*0bcc*/ 	.word	0x0001de30


	//   ....[99]....
        /*0bd0*/ 	.word	0x0001e600


	//   ....[100]....
        /*0bd4*/ 	.word	0x0001ec90


	//   ....[101]....
        /*0bd8*/ 	.word	0x0001f640


	//   ....[102]....
        /*0bdc*/ 	.word	0x0001f7d0


	//   ....[103]....
        /*0be0*/ 	.word	0x0001fac0


	//   ....[104]....
        /*0be4*/ 	.word	0x0001fbd0


	//   ....[105]....
        /*0be8*/ 	.word	0x0001fc20


	//   ....[106]....
        /*0bec*/ 	.word	0x0001fd20


	//   ....[107]....
        /*0bf0*/ 	.word	0x000201b0


	//   ....[108]....
        /*0bf4*/ 	.word	0x00020230


	//   ....[109]....
        /*0bf8*/ 	.word	0x00021d00


	//   ....[110]....
        /*0bfc*/ 	.word	0x00021d70


	//   ....[111]....
        /*0c00*/ 	.word	0x00021d80


	//   ....[112]....
        /*0c04*/ 	.word	0x00021d90


	//   ....[113]....
        /*0c08*/ 	.word	0x00021dc0


	//   ....[114]....
        /*0c0c*/ 	.word	0x00021de0


	//   ....[115]....
        /*0c10*/ 	.word	0x00021df0


	//   ....[116]....
        /*0c14*/ 	.word	0x00021e00


	//   ....[117]....
        /*0c18*/ 	.word	0x00023260


	//   ....[118]....
        /*0c1c*/ 	.word	0x00023280


	//   ....[119]....
        /*0c20*/ 	.word	0x00023290


	//   ....[120]....
        /*0c24*/ 	.word	0x000232a0


	//   ....[121]....
        /*0c28*/ 	.word	0x000232b0


	//   ....[122]....
        /*0c2c*/ 	.word	0x000232c0


	//   ....[123]....
        /*0c30*/ 	.word	0x000232e0


	//   ....[124]....
        /*0c34*/ 	.word	0x00023350


	//   ....[125]....
        /*0c38*/ 	.word	0x000236d0


	//   ....[126]....
        /*0c3c*/ 	.word	0x000236f0


	//   ....[127]....
        /*0c40*/ 	.word	0x00023760


	//   ....[128]....
        /*0c44*/ 	.word	0x00023770


	//   ....[129]....
        /*0c48*/ 	.word	0x000237e0


	//   ....[130]....
        /*0c4c*/ 	.word	0x00023800


	//   ....[131]....
        /*0c50*/ 	.word	0x00023870


	//   ....[132]....
        /*0c54*/ 	.word	0x00023880


	//   ....[133]....
        /*0c58*/ 	.word	0x000238f0


	//   ....[134]....
        /*0c5c*/ 	.word	0x00023910


	//   ....[135]....
        /*0c60*/ 	.word	0x00023980


	//   ....[136]....
        /*0c64*/ 	.word	0x00023990


	//   ....[137]....
        /*0c68*/ 	.word	0x00023a00


	//   ....[138]....
        /*0c6c*/ 	.word	0x00023a20


	//   ....[139]....
        /*0c70*/ 	.word	0x00023a90


	//   ....[140]....
        /*0c74*/ 	.word	0x00023aa0


	//   ....[141]....
        /*0c78*/ 	.word	0x00023d30


	//   ....[142]....
        /*0c7c*/ 	.word	0x00023d50


	//   ....[143]....
        /*0c80*/ 	.word	0x000240a0


	//   ....[144]....
        /*0c84*/ 	.word	0x000240b0


	//   ....[145]....
        /*0c88*/ 	.word	0x00024310


	//   ....[146]....
        /*0c8c*/ 	.word	0x00024330


	//   ....[147]....
        /*0c90*/ 	.word	0x000245b0


	//   ....[148]....
        /*0c94*/ 	.word	0x000245c0


	//   ....[149]....
        /*0c98*/ 	.word	0x00024f80


	//   ....[150]....
        /*0c9c*/ 	.word	0x00024fa0


	//   ....[151]....
        /*0ca0*/ 	.word	0x00025010


	//   ....[152]....
        /*0ca4*/ 	.word	0x00025020


	//   ....[153]....
        /*0ca8*/ 	.word	0x00025090


	//   ....[154]....
        /*0cac*/ 	.word	0x000250b0


	//   ....[155]....
        /*0cb0*/ 	.word	0x00025120


	//   ....[156]....
        /*0cb4*/ 	.word	0x00025130


	//   ....[157]....
        /*0cb8*/ 	.word	0x000251a0


	//   ....[158]....
        /*0cbc*/ 	.word	0x000251c0


	//   ....[159]....
        /*0cc0*/ 	.word	0x00025230


	//   ....[160]....
        /*0cc4*/ 	.word	0x00025240


	//   ....[161]....
        /*0cc8*/ 	.word	0x000252b0


	//   ....[162]....
        /*0ccc*/ 	.word	0x000252d0


	//   ....[163]....
        /*0cd0*/ 	.word	0x00025340


	//   ....[164]....
        /*0cd4*/ 	.word	0x00025350


	//   ....[165]....
        /*0cd8*/ 	.word	0x00025490


	//   ....[166]....
        /*0cdc*/ 	.word	0x000254b0


	//   ....[167]....
        /*0ce0*/ 	.word	0x000255e0


	//   ....[168]....
        /*0ce4*/ 	.word	0x00025620


	//   ....[169]....
        /*0ce8*/ 	.word	0x00025650


	//   ....[170]....
        /*0cec*/ 	.word	0x00025680


	//   ....[171]....
        /*0cf0*/ 	.word	0x000256b0


	//   ....[172]....
        /*0cf4*/ 	.word	0x000256e0


	//   ....[173]....
        /*0cf8*/ 	.word	0x00025840


	//   ....[174]....
        /*0cfc*/ 	.word	0x00025880


	//   ....[175]....
        /*0d00*/ 	.word	0x000258b0


	//   ....[176]....
        /*0d04*/ 	.word	0x000258e0


	//   ....[177]....
        /*0d08*/ 	.word	0x00025910


	//   ....[178]....
        /*0d0c*/ 	.word	0x00025940


	//   ....[179]....
        /*0d10*/ 	.word	0x000259d0


	//   ....[180]....
        /*0d14*/ 	.word	0x00025a30


	//   ....[181]....
        /*0d18*/ 	.word	0x00025a40


	//   ....[182]....
        /*0d1c*/ 	.word	0x00025aa0


	//   ....[183]....
        /*0d20*/ 	.word	0x00026500


	//   ....[184]....
        /*0d24*/ 	.word	0x00026560


	//   ....[185]....
        /*0d28*/ 	.word	0x000265b0


	//   ....[186]....
        /*0d2c*/ 	.word	0x00026600


	//   ....[187]....
        /*0d30*/ 	.word	0x00026650


	//   ....[188]....
        /*0d34*/ 	.word	0x000266c0


	//   ....[189]....
        /*0d38*/ 	.word	0x00026710


	//   ....[190]....
        /*0d3c*/ 	.word	0x00026780


	//   ....[191]....
        /*0d40*/ 	.word	0x000267f0


	//   ....[192]....
        /*0d44*/ 	.word	0x00026850


	//   ....[193]....
        /*0d48*/ 	.word	0x000268c0


	//   ....[194]....
        /*0d4c*/ 	.word	0x00026930


	//   ....[195]....
        /*0d50*/ 	.word	0x000269a0


	//   ....[196]....
        /*0d54*/ 	.word	0x00026a00


	//   ....[197]....
        /*0d58*/ 	.word	0x00026a70


	//   ....[198]....
        /*0d5c*/ 	.word	0x00026ae0


	//   ....[199]....
        /*0d60*/ 	.word	0x00026b50


	//   ....[200]....
        /*0d64*/ 	.word	0x00026bb0


	//   ....[201]....
        /*0d68*/ 	.word	0x00026c20


	//   ....[202]....
        /*0d6c*/ 	.word	0x00026c90


	//   ....[203]....
        /*0d70*/ 	.word	0x00026d00


	//   ....[204]....
        /*0d74*/ 	.word	0x00026d60


	//   ....[205]....
        /*0d78*/ 	.word	0x00026dd0


	//   ....[206]....
        /*0d7c*/ 	.word	0x00026e40


	//   ....[207]....
        /*0d80*/ 	.word	0x00026eb0


	//   ....[208]....
        /*0d84*/ 	.word	0x00026f10


	//   ....[209]....
        /*0d88*/ 	.word	0x00026f70


	//   ....[210]....
        /*0d8c*/ 	.word	0x00026fd0


	//   ....[211]....
        /*0d90*/ 	.word	0x00027020


	//   ....[212]....
        /*0d94*/ 	.word	0x00027080


	//   ....[213]....
        /*0d98*/ 	.word	0x000270d0


	//   ....[214]....
        /*0d9c*/ 	.word	0x00027130


	//   ....[215]....
        /*0da0*/ 	.word	0x00027180


	//   ....[216]....
        /*0da4*/ 	.word	0x000271e0


	//   ....[217]....
        /*0da8*/ 	.word	0x00027250


	//   ....[218]....
        /*0dac*/ 	.word	0x000272c0


	//   ....[219]....
        /*0db0*/ 	.word	0x00027330


	//   ....[220]....
        /*0db4*/ 	.word	0x00027390


	//   ....[221]....
        /*0db8*/ 	.word	0x00027400


	//   ....[222]....
        /*0dbc*/ 	.word	0x00027470


	//   ....[223]....
        /*0dc0*/ 	.word	0x000274e0


	//   ....[224]....
        /*0dc4*/ 	.word	0x00027540


	//   ....[225]....
        /*0dc8*/ 	.word	0x000275b0


	//   ....[226]....
        /*0dcc*/ 	.word	0x00027620


	//   ....[227]....
        /*0dd0*/ 	.word	0x00027690


	//   ....[228]....
        /*0dd4*/ 	.word	0x000276f0


	//   ....[229]....
        /*0dd8*/ 	.word	0x00027760


	//   ....[230]....
        /*0ddc*/ 	.word	0x000277d0


	//   ....[231]....
        /*0de0*/ 	.word	0x00027840


	//   ....[232]....
        /*0de4*/ 	.word	0x000278a0


	//   ....[233]....
        /*0de8*/ 	.word	0x00027910


	//   ....[234]....
        /*0dec*/ 	.word	0x00027980


	//   ....[235]....
        /*0df0*/ 	.word	0x000279f0


	//   ....[236]....
        /*0df4*/ 	.word	0x00027a50


	//   ....[237]....
        /*0df8*/ 	.word	0x00027ac0


	//   ....[238]....
        /*0dfc*/ 	.word	0x00027b30


	//   ....[239]....
        /*0e00*/ 	.word	0x00027ba0


	//   ....[240]....
        /*0e04*/ 	.word	0x00027c00


	//   ....[241]....
        /*0e08*/ 	.word	0x00027c70


	//   ....[242]....
        /*0e0c*/ 	.word	0x00027ce0


	//   ....[243]....
        /*0e10*/ 	.word	0x00027d50


	//   ....[244]....
        /*0e14*/ 	.word	0x00027db0


	//   ....[245]....
        /*0e18*/ 	.word	0x00027e20


	//   ....[246]....
        /*0e1c*/ 	.word	0x00027e90


	//   ....[247]....
        /*0e20*/ 	.word	0x00027f00


	//   ....[248]....
        /*0e24*/ 	.word	0x00027f60


	//   ....[249]....
        /*0e28*/ 	.word	0x00027fd0


	//   ....[250]....
        /*0e2c*/ 	.word	0x00028040


	//   ....[251]....
        /*0e30*/ 	.word	0x000280b0


	//   ....[252]....
        /*0e34*/ 	.word	0x00028110


	//   ....[253]....
        /*0e38*/ 	.word	0x00028180


	//   ....[254]....
        /*0e3c*/ 	.word	0x000281f0


	//   ....[255]....
        /*0e40*/ 	.word	0x00028260


	//   ....[0]....
        /*0e44*/ 	.word	0x000282c0


	//   ....[1]....
        /*0e48*/ 	.word	0x00028330


	//   ....[2]....
        /*0e4c*/ 	.word	0x000283a0


	//   ....[3]....
        /*0e50*/ 	.word	0x000283f0


	//   ....[4]....
        /*0e54*/ 	.word	0x00028430


	//   ....[5]....
        /*0e58*/ 	.word	0x00028480


	//   ....[6]....
        /*0e5c*/ 	.word	0x000284d0


	//   ....[7]....
        /*0e60*/ 	.word	0x00028520


	//   ....[8]....
        /*0e64*/ 	.word	0x00028590


	//   ....[9]....
        /*0e68*/ 	.word	0x000285e0


	//   ....[10]....
        /*0e6c*/ 	.word	0x00028630


	//   ....[11]....
        /*0e70*/ 	.word	0x00028680


	//   ....[12]....
        /*0e74*/ 	.word	0x000286d0


	//   ....[13]....
        /*0e78*/ 	.word	0x00028720


	//   ....[14]....
        /*0e7c*/ 	.word	0x00028790


	//   ....[15]....
        /*0e80*/ 	.word	0x000287e0


	//   ....[16]....
        /*0e84*/ 	.word	0x00028850


	//   ....[17]....
        /*0e88*/ 	.word	0x000288b0


	//   ....[18]....
        /*0e8c*/ 	.word	0x00028920


	//----- nvinfo : EIATTR_EXIT_INSTR_OFFSETS
	.align		4
.L_332:
        /*0e90*/ 	.byte	0x04, 0x1c
        /*0e92*/ 	.short	(.L_334 - .L_333)


	//   ....[0]....
.L_333:
        /*0e94*/ 	.word	0x000010d0


	//   ....[1]....
        /*0e98*/ 	.word	0x000264c0


	//----- nvinfo : EIATTR_MAX_THREADS
	.align		4
.L_334:
        /*0e9c*/ 	.byte	0x04, 0x05
        /*0e9e*/ 	.short	(.L_336 - .L_335)
.L_335:
        /*0ea0*/ 	.word	0x00000080
        /*0ea4*/ 	.word	0x00000001
        /*0ea8*/ 	.word	0x00000001


	//----- nvinfo : EIATTR_CRS_STACK_SIZE
	.align		4
.L_336:
        /*0eac*/ 	.byte	0x04, 0x1e
        /*0eae*/ 	.short	(.L_338 - .L_337)
.L_337:
        /*0eb0*/ 	.word	0x00000000
.L_338:


//--------------------- .nv.info._ZN7cutlass13device_kernelIN5flash19enable_sm80_to_sm89INS1_16FlashAttnFwdSm80INS1_25CollectiveMainloopFwdSm80ILi4ELi1ELb0EN4cute5tupleIJNS5_1CILi128EEENS7_ILi112EEENS7_ILi64EEEEEELi64ENS_6half_tEfNS_4arch4Sm80ELb1ELb0ELb1ELb0ELb0ELb0ELb1ELb1EEENS1_21CollectiveEpilogueFwdINS6_IJS8_SA_S9_EEENS6_IJNS7_ILi1EEESI_SI_EEESC_SE_Li128ELb0ELb1ELb1ELb0EEENS1_30DynamicPersistentTileSchedulerILi128ELi128ELb1ELb1ELb0EEEEEEEEEvNT_6ParamsE --------------------------
	.section	.nv.info._ZN7cutlass13device_kernelIN5flash19enable_sm80_to_sm89INS1_16FlashAttnFwdSm80INS1_25CollectiveMainloopFwdSm80ILi4ELi1ELb0EN4cute5tupleIJNS5_1CILi128EEENS7_ILi112EEENS7_ILi64EEEEEELi64ENS_6half_tEfNS_4arch4Sm80ELb1ELb0ELb1ELb0ELb0ELb0ELb1ELb1EEENS1_21CollectiveEpilogueFwdINS6_IJS8_SA_S9_EEENS6_IJNS7_ILi1EEESI_SI_EEESC_SE_Li128ELb0ELb1ELb1ELb0EEENS1_30DynamicPersistentTileSchedulerILi128ELi128ELb1ELb1ELb0EEEEEEEEEvNT_6ParamsE,"",@"SHT_CUDA_INFO"
	.sectionflags	@""
	.align	4


	//----- nvinfo : EIATTR_CUDA_API_VERSION
	.align		4
        /*0000*/ 	.byte	0x04, 0x37
        /*0002*/ 	.short	(.L_340 - .L_339)
.L_339:
        /*0004*/ 	.word	0x00000082


	//----- nvinfo : EIATTR_SW2861232_WAR
	.align		4
.L_340:
        /*0008*/ 	.byte	0x01, 0x35
	.zero		2


	//----- nvinfo : EIATTR_PARAM_CBANK
	.align		4
        /*000c*/ 	.byte	0x04, 0x0a
        /*000e*/ 	.short	(.L_342 - .L_341)
	.align		4
.L_341:
        /*0010*/ 	.word	index@(.nv.constant0._ZN7cutlass13device_kernelIN5flash19enable_sm80_to_sm89INS1_16FlashAttnFwdSm80INS1_25CollectiveMainloopFwdSm80ILi4ELi1ELb0EN4cute5tupleIJNS5_1CILi128EEENS7_ILi112EEENS7_ILi64EEEEEELi64ENS_6half_tEfNS_4arch4Sm80ELb1ELb0ELb1ELb0ELb0ELb0ELb1ELb1EEENS1_21CollectiveEpilogueFwdINS6_IJS8_SA_S9_EEENS6_IJNS7_ILi1EEESI_SI_EEESC_SE_Li128ELb0ELb1ELb1ELb0EEENS1_30DynamicPersistentTileSchedulerILi128ELi128ELb1ELb1ELb0EEEEEEEEEvNT_6ParamsE)
        /*0014*/ 	.short	0x0160
        /*0016*/ 	.short	0x0428


	//----- nvinfo : EIATTR_CBANK_PARAM_SIZE
	.align		4
.L_342:
        /*0018*/ 	.byte	0x03, 0x19
        /*001a*/ 	.short	0x0428


	//----- nvinfo : EIATTR_KPARAM_INFO
	.align		4
        /*001c*/ 	.byte	0x04, 0x17
        /*001e*/ 	.short	(.L_344 - .L_343)
.L_343:
        /*0020*/ 	.word	0x00000000
        /*0024*/ 	.short	0x0000
        /*0026*/ 	.short	0x0000
        /*0028*/ 	.byte	0x00, 0xf0, 0xa1, 0x10


	//----- nvinfo : EIATTR_MAXREG_COUNT
	.align		4
.L_344:
        /*002c*/ 	.byte	0x03, 0x1b
        /*002e*/ 	.short	0x00ff


	//----- nvinfo : EIATTR_NUM_BARRIERS
	.align		4
        /*0030*/ 	.byte	0x02, 0x4c
        /*0032*/ 	.byte	0x06
	.zero		1


	//----- nvinfo : EIATTR_ANNOTATIONS
	.align		4
        /*0034*/ 	.byte	0x04, 0x55
        /*0036*/ 	.short	(.L_346 - .L_345)


	//   ....[0]....
.L_345:
        /* <DEDUP_REMOVED lines=77> */


	//----- nvinfo : EIATTR_MERCURY_ISA_VERSION
	.align		4
.L_346:
        /*04f0*/ 	.byte	0x03, 0x5f
        /*04f2*/ 	.short	0x0000


	//----- nvinfo : EIATTR_INT_WARP_WIDE_INSTR_OFFSETS
	.align		4
        /*04f4*/ 	.byte	0x04, 0x31
        /*04f6*/ 	.short	(.L_348 - .L_347)


	//   ....[0]....
.L_347:
        /*04f8*/ 	.word	0x00014950


	//   ....[1]....
        /*04fc*/ 	.word	0x000149d0


	//----- nvinfo : EIATTR_COOP_GROUP_MASK_REGIDS
	.align		4
.L_348:
        /*0500*/ 	.byte	0x04, 0x29
        /*0502*/ 	.short	(.L_350 - .L_349)


	//   ....[0]....
.L_349:
        /*0504*/ 	.word	0xffffffff


	//   ....[1]....
        /*0508*/ 	.word	0xffffffff


	//   ....[2]....
        /*050c*/ 	.word	0xffffffff


	//   ....[3]....
        /*0510*/ 	.word	0xffffffff


	//   ....[4]....
        /*0514*/ 	.word	0xffffffff


	//   ....[5]....
        /*0518*/ 	.word	0xffffffff


	//   ....[6]....
        /*051c*/ 	.word	0xffffffff


	//   ....[7]....
        /*0520*/ 	.word	0xffffffff


	//   ....[8]....
        /*0524*/ 	.word	0xffffffff


	//   ....[9]....
        /*0528*/ 	.word	0xffffffff


	//   ....[10]....
        /*052c*/ 	.word	0xffffffff


	//   ....[11]....
        /*0530*/ 	.word	0xffffffff


	//   ....[12]....
        /*0534*/ 	.word	0xffffffff


	//   ....[13]....
        /*0538*/ 	.word	0xffffffff


	//   ....[14]....
        /*053c*/ 	.word	0xffffffff


	//   ....[15]....
        /*0540*/ 	.word	0xffffffff


	//   ....[16]....
        /*0544*/ 	.word	0xffffffff


	//   ....[17]....
        /*0548*/ 	.word	0xffffffff


	//   ....[18]....
        /*054c*/ 	.word	0xffffffff


	//   ....[19]....
        /*0550*/ 	.word	0xffffffff


	//   ....[20]....
        /*0554*/ 	.word	0xffffffff


	//   ....[21]....
        /*0558*/ 	.word	0xffffffff


	//   ....[22]....
        /*055c*/ 	.word	0xffffffff


	//   ....[23]....
        /*0560*/ 	.word	0xffffffff


	//   ....[24]....
        /*0564*/ 	.word	0xffffffff


	//   ....[25]....
        /*0568*/ 	.word	0xffffffff


	//   ....[26]....
        /*056c*/ 	.word	0xffffffff


	//   ....[27]....
        /*0570*/ 	.word	0xffffffff


	//   ....[28]....
        /*0574*/ 	.word	0xffffffff


	//   ....[29]....
        /*0578*/ 	.word	0xffffffff


	//   ....[30]....
        /*057c*/ 	.word	0xffffffff


	//   ....[31]....
        /*0580*/ 	.word	0xffffffff


	//   ....[32]....
        /*0584*/ 	.word	0xffffffff


	//   ....[33]....
        /*0588*/ 	.word	0xffffffff


	//   ....[34]....
        /*058c*/ 	.word	0xffffffff


	//   ....[35]....
        /*0590*/ 	.word	0xffffffff


	//   ....[36]....
        /*0594*/ 	.word	0xffffffff


	//   ....[37]....
        /*0598*/ 	.word	0xffffffff


	//   ....[38]....
        /*059c*/ 	.word	0xffffffff


	//   ....[39]....
        /*05a0*/ 	.word	0xffffffff


	//   ....[40]....
        /*05a4*/ 	.word	0xffffffff


	//   ....[41]....
        /*05a8*/ 	.word	0xffffffff


	//   ....[42]....
        /*05ac*/ 	.word	0xffffffff


	//   ....[43]....
        /*05b0*/ 	.word	0xffffffff


	//   ....[44]....
        /*05b4*/ 	.word	0xffffffff


	//   ....[45]....
        /*05b8*/ 	.word	0xffffffff


	//   ....[46]....
        /*05bc*/ 	.word	0xffffffff


	//   ....[47]....
        /*05c0*/ 	.word	0xffffffff


	//   ....[48]....
        /*05c4*/ 	.word	0xffffffff


	//   ....[49]....
        /*05c8*/ 	.word	0xffffffff


	//   ....[50]....
        /*05cc*/ 	.word	0xffffffff


	//   ....[51]....
        /*05d0*/ 	.word	0xffffffff


	//   ....[52]....
        /*05d4*/ 	.word	0xffffffff


	//   ....[53]....
        /*05d8*/ 	.word	0xffffffff


	//   ....[54]....
        /*05dc*/ 	.word	0xffffffff


	//   ....[55]....
        /*05e0*/ 	.word	0xffffffff


	//   ....[56]....
        /*05e4*/ 	.word	0xffffffff


	//   ....[57]....
        /*05e8*/ 	.word	0xffffffff


	//   ....[58]....
        /*05ec*/ 	.word	0xffffffff


	//   ....[59]....
        /*05f0*/ 	.word	0xffffffff


	//   ....[60]....
        /*05f4*/ 	.word	0xffffffff


	//   ....[61]....
        /*05f8*/ 	.word	0xffffffff


	//   ....[62]....
        /*05fc*/ 	.word	0xffffffff


	//   ....[63]....
        /*0600*/ 	.word	0xffffffff


	//   ....[64]....
        /*0604*/ 	.word	0xffffffff


	//   ....[65]....
        /*0608*/ 	.word	0xffffffff


	//   ....[66]....
        /*060c*/ 	.word	0xffffffff


	//   ....[67]....
        /*0610*/ 	.word	0xffffffff


	//   ....[68]....
        /*0614*/ 	.word	0xffffffff


	//   ....[69]....
        /*0618*/ 	.word	0xffffffff


	//   ....[70]....
        /*061c*/ 	.word	0xffffffff


	//   ....[71]....
        /*0620*/ 	.word	0xffffffff


	//   ....[72]....
        /*0624*/ 	.word	0xffffffff


	//   ....[73]....
        /*0628*/ 	.word	0xffffffff


	//   ....[74]....
        /*062c*/ 	.word	0xffffffff


	//   ....[75]....
        /*0630*/ 	.word	0xffffffff


	//   ....[76]....
        /*0634*/ 	.word	0xffffffff


	//   ....[77]....
        /*0638*/ 	.word	0xffffffff


	//   ....[78]....
        /*063c*/ 	.word	0xffffffff


	//   ....[79]....
        /*0640*/ 	.word	0xffffffff


	//   ....[80]....
        /*0644*/ 	.word	0xffffffff


	//   ....[81]....
        /*0648*/ 	.word	0xffffffff


	//   ....[82]....
        /*064c*/ 	.word	0xffffffff


	//   ....[83]....
        /*0650*/ 	.word	0xffffffff


	//   ....[84]....
        /*0654*/ 	.word	0xffffffff


	//   ....[85]....
        /*0658*/ 	.word	0xffffffff


	//   ....[86]....
        /*065c*/ 	.word	0xffffffff


	//   ....[87]....
        /*0660*/ 	.word	0xffffffff


	//   ....[88]....
        /*0664*/ 	.word	0xffffffff


	//   ....[89]....
        /*0668*/ 	.word	0xffffffff


	//   ....[90]....
        /*066c*/ 	.word	0xffffffff


	//   ....[91]....
        /*0670*/ 	.word	0xffffffff


	//   ....[92]....
        /*0674*/ 	.word	0xffffffff


	//   ....[93]....
        /*0678*/ 	.word	0xffffffff


	//   ....[94]....
        /*067c*/ 	.word	0xffffffff


	//   ....[95]....
        /*0680*/ 	.word	0xffffffff


	//   ....[96]....
        /*0684*/ 	.word	0xffffffff


	//   ....[97]....
        /*0688*/ 	.word	0xffffffff


	//   ....[98]....
        /*068c*/ 	.word	0xffffffff


	//   ....[99]....
        /*0690*/ 	.word	0xffffffff


	//----- nvinfo : EIATTR_COOP_GROUP_INSTR_OFFSETS
	.align		4
.L_350:
        /*0694*/ 	.byte	0x04, 0x28
        /*0696*/ 	.short	(.L_352 - .L_351)


	//   ....[0]....
.L_351:
        /*0698*/ 	.word	0x00000050


	//   ....[1]....
        /*069c*/ 	.word	0x00001570


	//   ....[2]....
        /*06a0*/ 	.word	0x00001590


	//   ....[3]....
        /*06a4*/ 	.word	0x00001680


	//   ....[4]....
        /*06a8*/ 	.word	0x00001690


	//   ....[5]....
        /*06ac*/ 	.word	0x00001770


	//   ....[6]....
        /*06b0*/ 	.word	0x00001790


	//   ....[7]....
        /*06b4*/ 	.word	0x00001870


	//   ....[8]....
        /*06b8*/ 	.word	0x00001880


	//   ....[9]....
        /*06bc*/ 	.word	0x00001960


	//   ....[10]....
        /*06c0*/ 	.word	0x00001980


	//   ....[11]....
        /*06c4*/ 	.word	0x00001a60


	//   ....[12]....
        /*06c8*/ 	.word	0x00001a70


	//   ....[13]....
        /*06cc*/ 	.word	0x00001b50


	//   ....[14]....
        /*06d0*/ 	.word	0x00001b70


	//   ....[15]....
        /*06d4*/ 	.word	0x00001c50


	//   ....[16]....
        /*06d8*/ 	.word	0x00001c60


	//   ....[17]....
        /*06dc*/ 	.word	0x00004080


	//   ....[18]....
        /*06e0*/ 	.word	0x000040b0


	//   ....[19]....
        /*06e4*/ 	.word	0x000040d0


	//   ....[20]....
        /*06e8*/ 	.word	0x000040e0


	//   ....[21]....
        /*06ec*/ 	.word	0x000050d0


	//   ....[22]....
        /*06f0*/ 	.word	0x00005120


	//   ....[23]....
        /*06f4*/ 	.word	0x00005140


	//   ....[24]....
        /*06f8*/ 	.word	0x00005160


	//   ....[25]....
        /*06fc*/ 	.word	0x00005180


	//   ....[26]....
        /*0700*/ 	.word	0x000051b0


	//   ....[27]....
        /*0704*/ 	.word	0x00005990


	//   ....[28]....
        /*0708*/ 	.word	0x00005a30


	//   ....[29]....
        /*070c*/ 	.word	0x00009260


	//   ....[30]....
        /*0710*/ 	.word	0x000096e0


	//   ....[31]....
        /*0714*/ 	.word	0x00009720


	//   ....[32]....
        /*0718*/ 	.word	0x000097f0


	//   ....[33]....
        /*071c*/ 	.word	0x0000b0f0


	//   ....[34]....
        /*0720*/ 	.word	0x0000b290


	//   ....[35]....
        /*0724*/ 	.word	0x0000b2f0


	//   ....[36]....
        /*0728*/ 	.word	0x0000b4a0


	//   ....[37]....
        /*072c*/ 	.word	0x0000b800


	//   ....[38]....
        /*0730*/ 	.word	0x0000ba70


	//   ....[39]....
        /*0734*/ 	.word	0x0000bab0


	//   ....[40]....
        /*0738*/ 	.word	0x0000bb50


	//   ....[41]....
        /*073c*/ 	.word	0x00010a50


	//   ....[42]....
        /*0740*/ 	.word	0x00010a90


	//   ....[43]....
        /*0744*/ 	.word	0x00010ad0


	//   ....[44]....
        /*0748*/ 	.word	0x00010b50


	//   ....[45]....
        /*074c*/ 	.word	0x00010e70


	//   ....[46]....
        /*0750*/ 	.word	0x000110d0


	//   ....[47]....
        /*0754*/ 	.word	0x00011130


	//   ....[48]....
        /*0758*/ 	.word	0x00011310


	//   ....[49]....
        /*075c*/ 	.word	0x00014150


	//   ....[50]....
        /*0760*/ 	.word	0x000141c0


	//   ....[51]....
        /*0764*/ 	.word	0x000141d0


	//   ....[52]....
        /*0768*/ 	.word	0x000141e0


	//   ....[53]....
        /*076c*/ 	.word	0x00014210


	//   ....[54]....
        /*0770*/ 	.word	0x00014230


	//   ....[55]....
        /*0774*/ 	.word	0x00014240


	//   ....[56]....
        /*0778*/ 	.word	0x00014250


	//   ....[57]....
        /*077c*/ 	.word	0x00014b10


	//   ....[58]....
        /*0780*/ 	.word	0x00014f70


	//   ....[59]....
        /*0784*/ 	.word	0x00014f80


	//   ....[60]....
        /*0788*/ 	.word	0x00014fb0


	//   ....[61]....
        /*078c*/ 	.word	0x00014fd0


	//   ....[62]....
        /*0790*/ 	.word	0x00014ff0


	//   ....[63]....
        /*0794*/ 	.word	0x00015000


	//   ....[64]....
        /*0798*/ 	.word	0x00015010


	//   ....[65]....
        /*079c*/ 	.word	0x00015020


	//   ....[66]....
        /*07a0*/ 	.word	0x00015180


	//   ....[67]....
        /*07a4*/ 	.word	0x000151b0


	//   ....[68]....
        /*07a8*/ 	.word	0x000154b0


	//   ....[69]....
        /*07ac*/ 	.word	0x000154d0


	//   ....[70]....
        /*07b0*/ 	.word	0x00015700


	//   ....[71]....
        /*07b4*/ 	.word	0x00015720


	//   ....[72]....
        /*07b8*/ 	.word	0x00015950


	//   ....[73]....
        /*07bc*/ 	.word	0x00015960


	//   ....[74]....
        /*07c0*/ 	.word	0x00015f00


	//   ....[75]....
        /*07c4*/ 	.word	0x00016010


	//   ....[76]....
        /*07c8*/ 	.word	0x00016080


	//   ....[77]....
        /*07cc*/ 	.word	0x000160f0


	//   ....[78]....
        /*07d0*/ 	.word	0x00016150


	//   ....[79]....
        /*07d4*/ 	.word	0x000161c0


	//   ....[80]....
        /*07d8*/ 	.word	0x00016230


	//   ....[81]....
        /*07dc*/ 	.word	0x000162a0


	//   ....[82]....
        /*07e0*/ 	.word	0x00016300


	//   ....[83]....
        /*07e4*/ 	.word	0x00016370


	//   ....[84]....
        /*07e8*/ 	.word	0x000163e0


	//   ....[85]....
        /*07ec*/ 	.word	0x00016450


	//   ....[86]....
        /*07f0*/ 	.word	0x000164b0


	//   ....[87]....
        /*07f4*/ 	.word	0x00016520


	//   ....[88]....
        /*07f8*/ 	.word	0x00016590


	//   ....[89]....
        /*07fc*/ 	.word	0x00016600


	//   ....[90]....
        /*0800*/ 	.word	0x00016660


	//   ....[91]....
        /*0804*/ 	.word	0x000166c0


	//   ....[92]....
        /*0808*/ 	.word	0x00016720


	//   ....[93]....
        /*080c*/ 	.word	0x00016770


	//   ....[94]....
        /*0810*/ 	.word	0x000167d0


	//   ....[95]....
        /*0814*/ 	.word	0x00016820


	//   ....[96]....
        /*0818*/ 	.word	0x00016880


	//   ....[97]....
        /*081c*/ 	.word	0x000168d0


	//   ....[98]....
        /*0820*/ 	.word	0x00016930


	//   ....[99]....
        /*0824*/ 	.word	0x000169a0


	//----- nvinfo : EIATTR_EXIT_INSTR_OFFSETS
	.align		4
.L_352:
        /*0828*/ 	.byte	0x04, 0x1c
        /*082a*/ 	.short	(.L_354 - .L_353)


	//   ....[0]....
.L_353:
        /*082c*/ 	.word	0x000000a0


	//   ....[1]....
        /*0830*/ 	.word	0x00015fc0


	//----- nvinfo : EIATTR_MAX_THREADS
	.align		4
.L_354:
        /*0834*/ 	.byte	0x04, 0x05
        /*0836*/ 	.short	(.L_356 - .L_355)
.L_355:
        /*0838*/ 	.word	0x00000080
        /*083c*/ 	.word	0x00000001
        /*0840*/ 	.word	0x00000001


	//----- nvinfo : EIATTR_CRS_STACK_SIZE
	.align		4
.L_356:
        /*0844*/ 	.byte	0x04, 0x1e
        /*0846*/ 	.short	(.L_358 - .L_357)
.L_357:
        /*0848*/ 	.word	0x00000000
.L_358:


//--------------------- .nv.info._ZN7cutlass13device_kernelIN5flash19enable_sm80_to_sm89INS1_16FlashAttnFwdSm80INS1_25CollectiveMainloopFwdSm80ILi4ELi1ELb0EN4cute5tupleIJNS5_1CILi128EEENS7_ILi80EEENS7_ILi64EEEEEELi64ENS_6half_tEfNS_4arch4Sm80ELb1ELb0ELb1ELb1ELb0ELb0ELb1ELb1EEENS1_21CollectiveEpilogueFwdINS6_IJS8_SA_S9_EEENS6_IJNS7_ILi1EEESI_SI_EEESC_SE_Li128ELb1ELb1ELb1ELb0EEENS1_36VarlenDynamicPersistentTileSchedulerILi128ELi80ELi128ELi128ELb1ELb1ELb0ELb1ELb1ELb1EEEEEEEEEvNT_6ParamsE --------------------------
	.section	.nv.info._ZN7cutlass13device_kernelIN5flash19enable_sm80_to_sm89INS1_16FlashAttnFwdSm80INS1_25CollectiveMainloopFwdSm80ILi4ELi1ELb0EN4cute5tupleIJNS5_1CILi128EEENS7_ILi80EEENS7_ILi64EEEEEELi64ENS_6half_tEfNS_4arch4Sm80ELb1ELb0ELb1ELb1ELb0ELb0ELb1ELb1EEENS1_21CollectiveEpilogueFwdINS6_IJS8_SA_S9_EEENS6_IJNS7_ILi1EEESI_SI_EEESC_SE_Li128ELb1ELb1ELb1ELb0EEENS1_36VarlenDynamicPersistentTileSchedulerILi128ELi80ELi128ELi128ELb1ELb1ELb0ELb1ELb1ELb1EEEEEEEEEvNT_6ParamsE,"",@"SHT_CUDA_INFO"
	.sectionflags	@""
	.align	4


	//----- nvinfo : EIATTR_CUDA_API_VERSION
	.align		4
        /*0000*/ 	.byte	0x04, 0x37
        /*0002*/ 	.short	(.L_360 - .L_359)
.L_359:
        /*0004*/ 	.word	0x00000082


	//----- nvinfo : EIATTR_SW2861232_WAR
	.align		4
.L_360:
        /*0008*/ 	.byte	0x01, 0x35
	.zero		2


	//----- nvinfo : EIATTR_PARAM_CBANK
	.align		4
        /*000c*/ 	.byte	0x04, 0x0a
        /*000e*/ 	.short	(.L_362 - .L_361)
	.align		4
.L_361:
        /*0010*/ 	.word	index@(.nv.constant0._ZN7cutlass13device_kernelIN5flash19enable_sm80_to_sm89INS1_16FlashAttnFwdSm80INS1_25CollectiveMainloopFwdSm80ILi4ELi1ELb0EN4cute5tupleIJNS5_1CILi128EEENS7_ILi80EEENS7_ILi64EEEEEELi64ENS_6half_tEfNS_4arch4Sm80ELb1ELb0ELb1ELb1ELb0ELb0ELb1ELb1EEENS1_21CollectiveEpilogueFwdINS6_IJS8_SA_S9_EEENS6_IJNS7_ILi1EEESI_SI_EEESC_SE_Li128ELb1ELb1ELb1ELb0EEENS1_36VarlenDynamicPersistentTileSchedulerILi128ELi80ELi128ELi128ELb1ELb1ELb0ELb1ELb1ELb1EEEEEEEEEvNT_6ParamsE)
        /*0014*/ 	.short	0x0160
        /*0016*/ 	.short	0x0438


	//----- nvinfo : EIATTR_CBANK_PARAM_SIZE
	.align		4
.L_362:
        /*0018*/ 	.byte	0x03, 0x19
        /*001a*/ 	.short	0x0438


	//----- nvinfo : EIATTR_KPARAM_INFO
	.align		4
        /*001c*/ 	.byte	0x04, 0x17
        /*001e*/ 	.short	(.L_364 - .L_363)
.L_363:
        /*0020*/ 	.word	0x00000000
        /*0024*/ 	.short	0x0000
        /*0026*/ 	.short	0x0000
        /*0028*/ 	.byte	0x00, 0xf0, 0xe1, 0x10


	//----- nvinfo : EIATTR_MAXREG_COUNT
	.align		4
.L_364:
        /*002c*/ 	.byte	0x03, 0x1b
        /*002e*/ 	.short	0x00ff


	//----- nvinfo : EIATTR_NUM_BARRIERS
	.align		4
        /*0030*/ 	.byte	0x02, 0x4c
        /*0032*/ 	.byte	0x06
	.zero		1


	//----- nvinfo : EIATTR_ANNOTATIONS
	.align		4
        /*0034*/ 	.byte	0x04, 0x55
        /*0036*/ 	.short	(.L_366 - .L_365)


	//   ....[0]....
.L_365:
        /* <DEDUP_REMOVED lines=100> */


	//----- nvinfo : EIATTR_MERCURY_ISA_VERSION
	.align		4
.L_366:
        /*0668*/ 	.byte	0x03, 0x5f
        /*066a*/ 	.short	0x0000


	//----- nvinfo : EIATTR_INT_WARP_WIDE_INSTR_OFFSETS
	.align		4
        /*066c*/ 	.byte	0x04, 0x31
        /*066e*/ 	.short	(.L_368 - .L_367)


	//   ....[0]....
.L_367:
        /*0670*/ 	.word	0x0000fe20


	//   ....[1]....
        /*0674*/ 	.word	0x0000fea0


	//----- nvinfo : EIATTR_COOP_GROUP_MASK_REGIDS
	.align		4
.L_368:
        /*0678*/ 	.byte	0x04, 0x29
        /*067a*/ 	.short	(.L_370 - .L_369)


	//   ....[0]....
.L_369:
        /*067c*/ 	.word	0xffffffff


	//   ....[1]....
        /*0680*/ 	.word	0xffffffff


	//   ....[2]....
        /*0684*/ 	.word	0xffffffff


	//   ....[3]....
        /*0688*/ 	.word	0xffffffff


	//   ....[4]....
        /*068c*/ 	.word	0xffffffff


	//   ....[5]....
        /*0690*/ 	.word	0xffffffff


	//   ....[6]....
        /*0694*/ 	.word	0xffffffff


	//   ....[7]....
        /*0698*/ 	.word	0xffffffff


	//   ....[8]....
        /*069c*/ 	.word	0xffffffff


	//   ....[9]....
        /*06a0*/ 	.word	0xffffffff


	//   ....[10]....
        /*06a4*/ 	.word	0xffffffff


	//   ....[11]....
        /*06a8*/ 	.word	0xffffffff


	//   ....[12]....
        /*06ac*/ 	.word	0xffffffff


	//   ....[13]....
        /*06b0*/ 	.word	0xffffffff


	//   ....[14]....
        /*06b4*/ 	.word	0xffffffff


	//   ....[15]....
        /*06b8*/ 	.word	0xffffffff


	//   ....[16]....
        /*06bc*/ 	.word	0xffffffff


	//   ....[17]....
        /*06c0*/ 	.word	0xffffffff


	//   ....[18]....
        /*06c4*/ 	.word	0xffffffff


	//   ....[19]....
        /*06c8*/ 	.word	0xffffffff


	//   ....[20]....
        /*06cc*/ 	.word	0xffffffff


	//   ....[21]....
        /*06d0*/ 	.word	0xffffffff


	//   ....[22]....
        /*06d4*/ 	.word	0xffffffff


	//   ....[23]....
        /*06d8*/ 	.word	0xffffffff


	//   ....[24]....
        /*06dc*/ 	.word	0xffffffff


	//   ....[25]....
        /*06e0*/ 	.word	0xffffffff


	//   ....[26]....
        /*06e4*/ 	.word	0xffffffff


	//   ....[27]....
        /*06e8*/ 	.word	0xffffffff


	//   ....[28]....
        /*06ec*/ 	.word	0xffffffff


	//   ....[29]....
        /*06f0*/ 	.word	0xffffffff


	//   ....[30]....
        /*06f4*/ 	.word	0xffffffff


	//   ....[31]....
        /*06f8*/ 	.word	0xffffffff


	//   ....[32]....
        /*06fc*/ 	.word	0xffffffff


	//   ....[33]....
        /*0700*/ 	.word	0xffffffff


	//   ....[34]....
        /*0704*/ 	.word	0xffffffff


	//   ....[35]....
        /*0708*/ 	.word	0xffffffff


	//   ....[36]....
        /*070c*/ 	.word	0xffffffff


	//   ....[37]....
        /*0710*/ 	.word	0xffffffff


	//   ....[38]....
        /*0714*/ 	.word	0xffffffff


	//   ....[39]....
        /*0718*/ 	.word	0xffffffff


	//   ....[40]....
        /*071c*/ 	.word	0xffffffff


	//   ....[41]....
        /*0720*/ 	.word	0xffffffff


	//   ....[42]....
        /*0724*/ 	.word	0xffffffff


	//   ....[43]....
        /*0728*/ 	.word	0xffffffff


	//   ....[44]....
        /*072c*/ 	.word	0xffffffff


	//   ....[45]....
        /*0730*/ 	.word	0xffffffff


	//   ....[46]....
        /*0734*/ 	.word	0xffffffff


	//   ....[47]....
        /*0738*/ 	.word	0xffffffff


	//   ....[48]....
        /*073c*/ 	.word	0xffffffff


	//   ....[49]....
        /*0740*/ 	.word	0xffffffff


	//   ....[50]....
        /*0744*/ 	.word	0xffffffff


	//   ....[51]....
        /*0748*/ 	.word	0xffffffff


	//   ....[52]....
        /*074c*/ 	.word	0xffffffff


	//   ....[53]....
        /*0750*/ 	.word	0xffffffff


	//   ....[54]....
        /*0754*/ 	.word	0xffffffff


	//   ....[55]....
        /*0758*/ 	.word	0xffffffff


	//   ....[56]....
        /*075c*/ 	.word	0xffffffff


	//   ....[57]....
        /*0760*/ 	.word	0xffffffff


	//   ....[58]....
        /*0764*/ 	.word	0xffffffff


	//   ....[59]....
        /*0768*/ 	.word	0xffffffff


	//   ....[60]....
        /*076c*/ 	.word	0xffffffff


	//   ....[61]....
        /*0770*/ 	.word	0xffffffff


	//   ....[62]....
        /*0774*/ 	.word	0xffffffff


	//   ....[63]....
        /*0778*/ 	.word	0xffffffff


	//   ....[64]....
        /*077c*/ 	.word	0xffffffff


	//   ....[65]....
        /*0780*/ 	.word	0xffffffff


	//   ....[66]....
        /*0784*/ 	.word	0xffffffff


	//   ....[67]....
        /*0788*/ 	.word	0xffffffff


	//   ....[68]....
        /*078c*/ 	.word	0xffffffff


	//   ....[69]....
        /*0790*/ 	.word	0xffffffff


	//   ....[70]....
        /*0794*/ 	.word	0xffffffff


	//   ....[71]....
        /*0798*/ 	.word	0xffffffff


	//   ....[72]....
        /*079c*/ 	.word	0xffffffff


	//   ....[73]....
        /*07a0*/ 	.word	0xffffffff


	//   ....[74]....
        /*07a4*/ 	.word	0xffffffff


	//   ....[75]....
        /*07a8*/ 	.word	0xffffffff


	//   ....[76]....
        /*07ac*/ 	.word	0xffffffff


	//   ....[77]....
        /*07b0*/ 	.word	0xffffffff


	//   ....[78]....
        /*07b4*/ 	.word	0xffffffff


	//   ....[79]....
        /*07b8*/ 	.word	0xffffffff


	//   ....[80]....
        /*07bc*/ 	.word	0xffffffff


	//   ....[81]....
        /*07c0*/ 	.word	0xffffffff


	//   ....[82]....
        /*07c4*/ 	.word	0xffffffff


	//   ....[83]....
        /*07c8*/ 	.word	0xffffffff


	//   ....[84]....
        /*07cc*/ 	.word	0xffffffff


	//   ....[85]....
        /*07d0*/ 	.word	0xffffffff


	//   ....[86]....
        /*07d4*/ 	.word	0xffffffff


	//   ....[87]....
        /*07d8*/ 	.word	0xffffffff


	//   ....[88]....
        /*07dc*/ 	.word	0xffffffff


	//   ....[89]....
        /*07e0*/ 	.word	0xffffffff


	//   ....[90]....
        /*07e4*/ 	.word	0xffffffff


	//   ....[91]....
        /*07e8*/ 	.word	0xffffffff


	//   ....[92]....
        /*07ec*/ 	.word	0xffffffff


	//   ....[93]....
        /*07f0*/ 	.word	0xffffffff


	//   ....[94]....
        /*07f4*/ 	.word	0xffffffff


	//   ....[95]....
        /*07f8*/ 	.word	0xffffffff


	//   ....[96]....
        /*07fc*/ 	.word	0xffffffff


	//   ....[97]....
        /*0800*/ 	.word	0xffffffff


	//   ....[98]....
        /*0804*/ 	.word	0xffffffff


	//   ....[99]....
        /*0808*/ 	.word	0xffffffff


	//   ....[100]....
        /*080c*/ 	.word	0xffffffff


	//   ....[101]....
        /*0810*/ 	.word	0xffffffff


	//   ....[102]....
        /*0814*/ 	.word	0xffffffff


	//   ....[103]....
        /*0818*/ 	.word	0xffffffff


	//   ....[104]....
        /*081c*/ 	.word	0xffffffff


	//   ....[105]....
        /*0820*/ 	.word	0xffffffff


	//   ....[106]....
        /*0824*/ 	.word	0xffffffff


	//   ....[107]....
        /*0828*/ 	.word	0xffffffff


	//   ....[108]....
        /*082c*/ 	.word	0xffffffff


	//   ....[109]....
        /*0830*/ 	.word	0xffffffff


	//   ....[110]....
        /*0834*/ 	.word	0xffffffff


	//   ....[111]....
        /*0838*/ 	.word	0xffffffff


	//   ....[112]....
        /*083c*/ 	.word	0xffffffff


	//   ....[113]....
        /*0840*/ 	.word	0xffffffff


	//   ....[114]....
        /*0844*/ 	.word	0xffffffff


	//   ....[115]....
        /*0848*/ 	.word	0xffffffff


	//   ....[116]....
        /*084c*/ 	.word	0xffffffff


	//   ....[117]....
        /*0850*/ 	.word	0xffffffff


	//   ....[118]....
        /*0854*/ 	.word	0xffffffff


	//   ....[119]....
        /*0858*/ 	.word	0xffffffff


	//   ....[120]....
        /*085c*/ 	.word	0xffffffff


	//   ....[121]....
        /*0860*/ 	.word	0xffffffff


	//   ....[122]....
        /*0864*/ 	.word	0xffffffff


	//   ....[123]....
        /*0868*/ 	.word	0xffffffff


	//   ....[124]....
        /*086c*/ 	.word	0xffffffff


	//   ....[125]....
        /*0870*/ 	.word	0xffffffff


	//   ....[126]....
        /*0874*/ 	.word	0xffffffff


	//   ....[127]....
        /*0878*/ 	.word	0xffffffff


	//   ....[128]....
        /*087c*/ 	.word	0xffffffff


	//   ....[129]....
        /*0880*/ 	.word	0xffffffff


	//   ....[130]....
        /*0884*/ 	.word	0xffffffff


	//   ....[131]....
        /*0888*/ 	.word	0xffffffff


	//   ....[132]....
        /*088c*/ 	.word	0xffffffff


	//   ....[133]....
        /*0890*/ 	.word	0xffffffff


	//   ....[134]....
        /*0894*/ 	.word	0xffffffff


	//   ....[135]....
        /*0898*/ 	.word	0xffffffff


	//   ....[136]....
        /*089c*/ 	.word	0xffffffff


	//   ....[137]....
        /*08a0*/ 	.word	0xffffffff


	//   ....[138]....
        /*08a4*/ 	.word	0xffffffff


	//   ....[139]....
        /*08a8*/ 	.word	0xffffffff


	//   ....[140]....
        /*08ac*/ 	.word	0xffffffff


	//   ....[141]....
        /*08b0*/ 	.word	0xffffffff


	//   ....[142]....
        /*08b4*/ 	.word	0xffffffff


	//   ....[143]....
        /*08b8*/ 	.word	0xffffffff


	//   ....[144]....
        /*08bc*/ 	.word	0xffffffff


	//   ....[145]....
        /*08c0*/ 	.word	0xffffffff


	//   ....[146]....
        /*08c4*/ 	.word	0xffffffff


	//   ....[147]....
        /*08c8*/ 	.word	0xffffffff


	//   ....[148]....
        /*08cc*/ 	.word	0xffffffff


	//   ....[149]....
        /*08d0*/ 	.word	0xffffffff


	//   ....[150]....
        /*08d4*/ 	.word	0xffffffff


	//   ....[151]....
        /*08d8*/ 	.word	0xffffffff


	//   ....[152]....
        /*08dc*/ 	.word	0xffffffff


	//   ....[153]....
        /*08e0*/ 	.word	0xffffffff


	//   ....[154]....
        /*08e4*/ 	.word	0xffffffff


	//   ....[155]....
        /*08e8*/ 	.word	0xffffffff


	//   ....[156]....
        /*08ec*/ 	.word	0xffffffff


	//   ....[157]....
        /*08f0*/ 	.word	0xffffffff


	//   ....[158]....
        /*08f4*/ 	.word	0xffffffff


	//   ....[159]....
        /*08f8*/ 	.word	0xffffffff


	//   ....[160]....
        /*08fc*/ 	.word	0xffffffff


	//   ....[161]....
        /*0900*/ 	.word	0xffffffff


	//   ....[162]....
        /*0904*/ 	.word	0xffffffff


	//   ....[163]....
        /*0908*/ 	.word	0xffffffff


	//   ....[164]....
        /*090c*/ 	.word	0xffffffff


	//   ....[165]....
        /*0910*/ 	.word	0xffffffff


	//   ....[166]....
        /*0914*/ 	.word	0xffffffff


	//   ....[167]....
        /*0918*/ 	.word	0xffffffff


	//   ....[168]....
        /*091c*/ 	.word	0xffffffff


	//   ....[169]....
        /*0920*/ 	.word	0xffffffff


	//   ....[170]....
        /*0924*/ 	.word	0xffffffff


	//   ....[171]....
        /*0928*/ 	.word	0xffffffff


	//   ....[172]....
        /*092c*/ 	.word	0xffffffff


	//   ....[173]....
        /*0930*/ 	.word	0xffffffff


	//   ....[174]....
        /*0934*/ 	.word	0xffffffff


	//   ....[175]....
        /*0938*/ 	.word	0xffffffff


	//   ....[176]....
        /*093c*/ 	.word	0xffffffff


	//   ....[177]....
        /*0940*/ 	.word	0xffffffff


	//   ....[178]....
        /*0944*/ 	.word	0xffffffff


	//   ....[179]....
        /*0948*/ 	.word	0xffffffff


	//   ....[180]....
        /*094c*/ 	.word	0xffffffff


	//   ....[181]....
        /*0950*/ 	.word	0xffffffff


	//   ....[182]....
        /*0954*/ 	.word	0xffffffff


	//   ....[183]....
        /*0958*/ 	.word	0xffffffff


	//   ....[184]....
        /*095c*/ 	.word	0xffffffff


	//   ....[185]....
        /*0960*/ 	.word	0xffffffff


	//   ....[186]....
        /*0964*/ 	.word	0xffffffff


	//   ....[187]....
        /*0968*/ 	.word	0xffffffff


	//   ....[188]....
        /*096c*/ 	.word	0xffffffff


	//   ....[189]....
        /*0970*/ 	.word	0xffffffff


	//   ....[190]....
        /*0974*/ 	.word	0xffffffff


	//   ....[191]....
        /*0978*/ 	.word	0xffffffff


	//   ....[192]....
        /*097c*/ 	.word	0xffffffff


	//   ....[193]....
        /*0980*/ 	.word	0xffffffff


	//   ....[194]....
        /*0984*/ 	.word	0xffffffff


	//   ....[195]....
        /*0988*/ 	.word	0xffffffff


	//   ....[196]....
        /*098c*/ 	.word	0xffffffff


	//   ....[197]....
        /*0990*/ 	.word	0xffffffff


	//   ....[198]....
        /*0994*/ 	.word	0xffffffff


	//   ....[199]....
        /*0998*/ 	.word	0xffffffff


	//   ....[200]....
        /*099c*/ 	.word	0xffffffff


	//   ....[201]....
        /*09a0*/ 	.word	0xffffffff


	//   ....[202]....
        /*09a4*/ 	.word	0xffffffff


	//   ....[203]....
        /*09a8*/ 	.word	0xffffffff


	//   ....[204]....
        /*09ac*/ 	.word	0xffffffff


	//   ....[205]....
        /*09b0*/ 	.word	0xffffffff


	//   ....[206]....
        /*09b4*/ 	.word	0xffffffff


	//   ....[207]....
        /*09b8*/ 	.word	0xffffffff


	//   ....[208]....
        /*09bc*/ 	.word	0xffffffff


	//   ....[209]....
        /*09c0*/ 	.word	0xffffffff


	//   ....[210]....
        /*09c4*/ 	.word	0xffffffff


	//   ....[211]....
        /*09c8*/ 	.word	0xffffffff


	//   ....[212]....
        /*09cc*/ 	.word	0xffffffff


	//   ....[213]....
        /*09d0*/ 	.word	0xffffffff


	//   ....[214]....
        /*09d4*/ 	.word	0xffffffff


	//   ....[215]....
        /*09d8*/ 	.word	0xffffffff


	//   ....[216]....
        /*09dc*/ 	.word	0xffffffff


	//   ....[217]....
        /*09e0*/ 	.word	0xffffffff


	//   ....[218]....
        /*09e4*/ 	.word	0xffffffff


	//   ....[219]....
        /*09e8*/ 	.word	0xffffffff


	//   ....[220]....
        /*09ec*/ 	.word	0xffffffff


	//   ....[221]....
        /*09f0*/ 	.word	0xffffffff


	//   ....[222]....
        /*09f4*/ 	.word	0xffffffff


	//   ....[223]....
        /*09f8*/ 	.word	0xffffffff


	//   ....[224]....
        /*09fc*/ 	.word	0xffffffff


	//   ....[225]....
        /*0a00*/ 	.word	0xffffffff


	//   ....[226]....
        /*0a04*/ 	.word	0xffffffff


	//   ....[227]....
        /*0a08*/ 	.word	0xffffffff


	//   ....[228]....
        /*0a0c*/ 	.word	0xffffffff


	//   ....[229]....
        /*0a10*/ 	.word	0xffffffff


	//   ....[230]....
        /*0a14*/ 	.word	0xffffffff


	//----- nvinfo : EIATTR_COOP_GROUP_INSTR_OFFSETS
	.align		4
.L_370:
        /*0a18*/ 	.byte	0x04, 0x28
        /*0a1a*/ 	.short	(.L_372 - .L_371)


	//   ....[0]....
.L_371:
        /*0a1c*/ 	.word	0x00000050


	//   ....[1]....
        /*0a20*/ 	.word	0x00000210


	//   ....[2]....
        /*0a24*/ 	.word	0x00000240


	//   ....[3]....
        /*0a28*/ 	.word	0x00000270


	//   ....[4]....
        /*0a2c*/ 	.word	0x000002a0


	//   ....[5]....
        /*0a30*/ 	.word	0x000002d0


	//   ....[6]....
        /*0a34*/ 	.word	0x00000300


	//   ....[7]....
        /*0a38*/ 	.word	0x00000470


	//   ....[8]....
        /*0a3c*/ 	.word	0x000004b0


	//   ....[9]....
        /*0a40*/ 	.word	0x000004e0


	//   ....[10]....
        /*0a44*/ 	.word	0x00000510


	//   ....[11]....
        /*0a48*/ 	.word	0x00000540


	//   ....[12]....
        /*0a4c*/ 	.word	0x00000570


	//   ....[13]....
        /*0a50*/ 	.word	0x00000600


	//   ....[14]....
        /*0a54*/ 	.word	0x00000650


	//   ....[15]....
        /*0a58*/ 	.word	0x00000670


	//   ....[16]....
        /*0a5c*/ 	.word	0x000006d0


	//   ....[17]....
        /*0a60*/ 	.word	0x00002900


	//   ....[18]....
        /*0a64*/ 	.word	0x00002920


	//   ....[19]....
        /*0a68*/ 	.word	0x00002a10


	//   ....[20]....
        /*0a6c*/ 	.word	0x00002a20


	//   ....[21]....
        /*0a70*/ 	.word	0x00002b00


	//   ....[22]....
        /*0a74*/ 	.word	0x00002b20


	//   ....[23]....
        /*0a78*/ 	.word	0x00002c00


	//   ....[24]....
        /*0a7c*/ 	.word	0x00002c10


	//   ....[25]....
        /*0a80*/ 	.word	0x00002cf0


	//   ....[26]....
        /*0a84*/ 	.word	0x00002d10


	//   ....[27]....
        /*0a88*/ 	.word	0x00002df0


	//   ....[28]....
        /*0a8c*/ 	.word	0x00002e00


	//   ....[29]....
        /*0a90*/ 	.word	0x00002ee0


	//   ....[30]....
        /*0a94*/ 	.word	0x00002f00


	//   ....[31]....
        /*0a98*/ 	.word	0x00002fe0


	//   ....[32]....
        /*0a9c*/ 	.word	0x00002ff0


	//   ....[33]....
        /*0aa0*/ 	.word	0x00004a90


	//   ....[34]....
        /*0aa4*/ 	.word	0x00004aa0


	//   ....[35]....
        /*0aa8*/ 	.word	0x00004ac0


	//   ....[36]....
        /*0aac*/ 	.word	0x00004ad0


	//   ....[37]....
        /*0ab0*/ 	.word	0x00005510


	//   ....[38]....
        /*0ab4*/ 	.word	0x00005560


	//   ....[39]....
        /*0ab8*/ 	.word	0x00005870


	//   ....[40]....
        /*0abc*/ 	.word	0x000058a0


	//   ....[41]....
        /*0ac0*/ 	.word	0x00005950


	//   ....[42]....
        /*0ac4*/ 	.word	0x00005b10


	//   ....[43]....
        /*0ac8*/ 	.word	0x00005b50


	//   ....[44]....
        /*0acc*/ 	.word	0x00005c50


	//   ....[45]....
        /*0ad0*/ 	.word	0x00008580


	//   ....[46]....
        /*0ad4*/ 	.word	0x00008590


	//   ....[47]....
        /*0ad8*/ 	.word	0x000085a0


	//   ....[48]....
        /*0adc*/ 	.word	0x000085b0


	//   ....[49]....
        /*0ae0*/ 	.word	0x00009020


	//   ....[50]....
        /*0ae4*/ 	.word	0x00009390


	//   ....[51]....
        /*0ae8*/ 	.word	0x000095e0


	//   ....[52]....
        /*0aec*/ 	.word	0x00009760


	//   ....[53]....
        /*0af0*/ 	.word	0x000097e0


	//   ....[54]....
        /*0af4*/ 	.word	0x000099d0


	//   ....[55]....
        /*0af8*/ 	.word	0x00009a40


	//   ....[56]....
        /*0afc*/ 	.word	0x00009b50


	//   ....[57]....
        /*0b00*/ 	.word	0x0000d030


	//   ....[58]....
        /*0b04*/ 	.word	0x0000d080


	//   ....[59]....
        /*0b08*/ 	.word	0x0000d200


	//   ....[60]....
        /*0b0c*/ 	.word	0x0000d290


	//   ....[61]....
        /*0b10*/ 	.word	0x0000d340


	//   ....[62]....
        /*0b14*/ 	.word	0x0000d380


	//   ....[63]....
        /*0b18*/ 	.word	0x0000d540


	//   ....[64]....
        /*0b1c*/ 	.word	0x0000d790


	//   ....[65]....
        /*0b20*/ 	.word	0x0000f620


	//   ....[66]....
        /*0b24*/ 	.word	0x0000f690


	//   ....[67]....
        /*0b28*/ 	.word	0x0000f6a0


	//   ....[68]....
        /*0b2c*/ 	.word	0x0000f6b0


	//   ....[69]....
        /*0b30*/ 	.word	0x0000f6e0


	//   ....[70]....
        /*0b34*/ 	.word	0x0000f700


	//   ....[71]....
        /*0b38*/ 	.word	0x0000f710


	//   ....[72]....
        /*0b3c*/ 	.word	0x0000f720


	//   ....[73]....
        /*0b40*/ 	.word	0x00010930


	//   ....[74]....
        /*0b44*/ 	.word	0x00010940


	//   ....[75]....
        /*0b48*/ 	.word	0x00010950


	//   ....[76]....
        /*0b4c*/ 	.word	0x00010960


	//   ....[77]....
        /*0b50*/ 	.word	0x00010970


	//   ....[78]....
        /*0b54*/ 	.word	0x00010980


	//   ....[79]....
        /*0b58*/ 	.word	0x00010990


	//   ....[80]....
        /*0b5c*/ 	.word	0x000109a0


	//   ....[81]....
        /*0b60*/ 	.word	0x00010d90


	//   ....[82]....
        /*0b64*/ 	.word	0x00010db0


	//   ....[83]....
        /*0b68*/ 	.word	0x00010e30


	//   ....[84]....
        /*0b6c*/ 	.word	0x00010e40


	//   ....[85]....
        /*0b70*/ 	.word	0x00010ec0


	//   ....[86]....
        /*0b74*/ 	.word	0x00010ee0


	//   ....[87]....
        /*0b78*/ 	.word	0x00010f60


	//   ....[88]....
        /*0b7c*/ 	.word	0x00010f70


	//   ....[89]....
        /*0b80*/ 	.word	0x00010ff0


	//   ....[90]....
        /*0b84*/ 	.word	0x00011010


	//   ....[91]....
        /*0b88*/ 	.word	0x00011090


	//   ....[92]....
        /*0b8c*/ 	.word	0x000110a0


	//   ....[93]....
        /*0b90*/ 	.word	0x00011120


	//   ....[94]....
        /*0b94*/ 	.word	0x00011140


	//   ....[95]....
        /*0b98*/ 	.word	0x000111c0


	//   ....[96]....
        /*0b9c*/ 	.word	0x000111d0


	//   ....[97]....
        /*0ba0*/ 	.word	0x00011470


	//   ....[98]....
        /*0ba4*/ 	.word	0x00011490


	//   ....[99]....
        /*0ba8*/ 	.word	0x000117e0


	//   ....[100]....
        /*0bac*/ 	.word	0x000117f0


	//   ....[101]....
        /*0bb0*/ 	.word	0x00011a50


	//   ....[102]....
        /*0bb4*/ 	.word	0x00011a70


	//   ....[103]....
        /*0bb8*/ 	.word	0x00011cd0


	//   ....[104]....
        /*0bbc*/ 	.word	0x00011ce0


	//   ....[105]....
        /*0bc0*/ 	.word	0x000126f0


	//   ....[106]....
        /*0bc4*/ 	.word	0x00012710


	//   ....[107]....
        /*0bc8*/ 	.word	0x00012790


	//   ....[108]....
        /*0bcc*/ 	.word	0x000127a0


	//   ....[109]....
        /*0bd0*/ 	.word	0x00012820


	//   ....[110]....
        /*0bd4*/ 	.word	0x00012840


	//   ....[111]....
        /*0bd8*/ 	.word	0x000128c0


	//   ....[112]....
        /*0bdc*/ 	.word	0x000128d0


	//   ....[113]....
        /*0be0*/ 	.word	0x00012950


	//   ....[114]....
        /*0be4*/ 	.word	0x00012970


	//   ....[115]....
        /*0be8*/ 	.word	0x000129f0


	//   ....[116]....
        /*0bec*/ 	.word	0x00012a00


	//   ....[117]....
        /*0bf0*/ 	.word	0x00012a80


	//   ....[118]....
        /*0bf4*/ 	.word	0x00012aa0


	//   ....[119]....
        /*0bf8*/ 	.word	0x00012b20


	//   ....[120]....
        /*0bfc*/ 	.word	0x00012b30


	//   ....[121]....
        /*0c00*/ 	.word	0x00012c90


	//   ....[122]....
        /*0c04*/ 	.word	0x00012cb0


	//   ....[123]....
        /*0c08*/ 	.word	0x00012de0


	//   ....[124]....
        /*0c0c*/ 	.word	0x00012e20


	//   ....[125]....
        /*0c10*/ 	.word	0x00012e50


	//   ....[126]....
        /*0c14*/ 	.word	0x00012e80


	//   ....[127]....
        /*0c18*/ 	.word	0x00012eb0


	//   ....[128]....
        /*0c1c*/ 	.word	0x00012ee0


	//   ....[129]....
        /*0c20*/ 	.word	0x00013040


	//   ....[130]....
        /*0c24*/ 	.word	0x00013080


	//   ....[131]....
        /*0c28*/ 	.word	0x000130b0


	//   ....[132]....
        /*0c2c*/ 	.word	0x000130e0


	//   ....[133]....
        /*0c30*/ 	.word	0x00013110


	//   ....[134]....
        /*0c34*/ 	.word	0x00013140


	//   ....[135]....
        /*0c38*/ 	.word	0x000131d0


	//   ....[136]....
        /*0c3c*/ 	.word	0x00013230


	//   ....[137]....
        /*0c40*/ 	.word	0x00013240


	//   ....[138]....
        /*0c44*/ 	.word	0x000132a0


	//   ....[139]....
        /*0c48*/ 	.word	0x00013d00


	//   ....[140]....
        /*0c4c*/ 	.word	0x00013d60


	//   ....[141]....
        /*0c50*/ 	.word	0x00013db0


	//   ....[142]....
        /*0c54*/ 	.word	0x00013e00


	//   ....[143]....
        /*0c58*/ 	.word	0x00013e50


	//   ....[144]....
        /*0c5c*/ 	.word	0x00013ec0


	//   ....[145]....
        /*0c60*/ 	.word	0x00013f10


	//   ....[146]....
        /*0c64*/ 	.word	0x00013f80


	//   ....[147]....
        /*0c68*/ 	.word	0x00013ff0


	//   ....[148]....
        /*0c6c*/ 	.word	0x00014050


	//   ....[149]....
        /*0c70*/ 	.word	0x000140c0


	//   ....[150]....
        /*0c74*/ 	.word	0x00014130


	//   ....[151]....
        /*0c78*/ 	.word	0x000141a0


	//   ....[152]....
        /*0c7c*/ 	.word	0x00014200


	//   ....[153]....
        /*0c80*/ 	.word	0x00014270


	//   ....[154]....
        /*0c84*/ 	.word	0x000142e0


	//   ....[155]....
        /*0c88*/ 	.word	0x00014350


	//   ....[156]....
        /*0c8c*/ 	.word	0x000143b0


	//   ....[157]....
        /*0c90*/ 	.word	0x00014420


	//   ....[158]....
        /*0c94*/ 	.word	0x00014490


	//   ....[159]....
        /*0c98*/ 	.word	0x00014500


	//   ....[160]....
        /*0c9c*/ 	.word	0x00014560


	//   ....[161]....
        /*0ca0*/ 	.word	0x000145d0


	//   ....[162]....
        /*0ca4*/ 	.word	0x00014640


	//   ....[163]....
        /*0ca8*/ 	.word	0x000146b0


	//   ....[164]....
        /*0cac*/ 	.word	0x00014710


	//   ....[165]....
        /*0cb0*/ 	.word	0x00014770


	//   ....[166]....
        /*0cb4*/ 	.word	0x000147c0


	//   ....[167]....
        /*0cb8*/ 	.word	0x00014810


	//   ....[168]....
        /*0cbc*/ 	.word	0x00014870


	//   ....[169]....
        /*0cc0*/ 	.word	0x000148c0


	//   ....[170]....
        /*0cc4*/ 	.word	0x00014920


	//   ....[171]....
        /*0cc8*/ 	.word	0x00014970


	//   ....[172]....
        /*0ccc*/ 	.word	0x000149d0


	//   ....[173]....
        /*0cd0*/ 	.word	0x00014a40


	//   ....[174]....
        /*0cd4*/ 	.word	0x00014ab0


	//   ....[175]....
        /*0cd8*/ 	.word	0x00014b20


	//   ....[176]....
        /*0cdc*/ 	.word	0x00014b80


	//   ....[177]....
        /*0ce0*/ 	.word	0x00014bf0


	//   ....[178]....
        /*0ce4*/ 	.word	0x00014c60


	//   ....[179]....
        /*0ce8*/ 	.word	0x00014cd0


	//   ....[180]....
        /*0cec*/ 	.word	0x00014d30


	//   ....[181]....
        /*0cf0*/ 	.word	0x00014da0


	//   ....[182]....
        /*0cf4*/ 	.word	0x00014e10


	//   ....[183]....
        /*0cf8*/ 	.word	0x00014e80


	//   ....[184]....
        /*0cfc*/ 	.word	0x00014ee0


	//   ....[185]....
        /*0d00*/ 	.word	0x00014f50


	//   ....[186]....
        /*0d04*/ 	.word	0x00014fc0


	//   ....[187]....
        /*0d08*/ 	.word	0x00015030


	//   ....[188]....
        /*0d0c*/ 	.word	0x00015090


	//   ....[189]....
        /*0d10*/ 	.word	0x00015100


	//   ....[190]....
        /*0d14*/ 	.word	0x00015170


	//   ....[191]....
        /*0d18*/ 	.word	0x000151e0


	//   ....[192]....
        /*0d1c*/ 	.word	0x00015240


	//   ....[193]....
        /*0d20*/ 	.word	0x000152b0


	//   ....[194]....
        /*0d24*/ 	.word	0x00015320


	//   ....[195]....
        /*0d28*/ 	.word	0x00015390


	//   ....[196]....
        /*0d2c*/ 	.word	0x000153f0


	//   ....[197]....
        /*0d30*/ 	.word	0x00015460


	//   ....[198]....
        /*0d34*/ 	.word	0x000154d0


	//   ....[199]....
        /*0d38*/ 	.word	0x00015540


	//   ....[200]....
        /*0d3c*/ 	.word	0x000155a0


	//   ....[201]....
        /*0d40*/ 	.word	0x00015610


	//   ....[202]....
        /*0d44*/ 	.word	0x00015680


	//   ....[203]....
        /*0d48*/ 	.word	0x000156f0


	//   ....[204]....
        /*0d4c*/ 	.word	0x00015750


	//   ....[205]....
        /*0d50*/ 	.word	0x000157c0


	//   ....[206]....
        /*0d54*/ 	.word	0x00015830


	//   ....[207]....
        /*0d58*/ 	.word	0x000158a0


	//   ....[208]....
        /*0d5c*/ 	.word	0x00015900


	//   ....[209]....
        /*0d60*/ 	.word	0x00015970


	//   ....[210]....
        /*0d64*/ 	.word	0x000159e0


	//   ....[211]....
        /*0d68*/ 	.word	0x00015a50


	//   ....[212]....
        /*0d6c*/ 	.word	0x00015ab0


	//   ....[213]....
        /*0d70*/ 	.word	0x00015b20


	//   ....[214]....
        /*0d74*/ 	.word	0x00015b90


	//   ....[215]....
        /*0d78*/ 	.word	0x00015be0


	//   ....[216]....
        /*0d7c*/ 	.word	0x00015c20


	//   ....[217]....
        /*0d80*/ 	.word	0x00015c70


	//   ....[218]....
        /*0d84*/ 	.word	0x00015cc0


	//   ....[219]....
        /*0d88*/ 	.word	0x00015d10


	//   ....[220]....
        /*0d8c*/ 	.word	0x00015d80


	//   ....[221]....
        /*0d90*/ 	.word	0x00015dd0


	//   ....[222]....
        /*0d94*/ 	.word	0x00015e20


	//   ....[223]....
        /*0d98*/ 	.word	0x00015e70


	//   ....[224]....
        /*0d9c*/ 	.word	0x00015ec0


	//   ....[225]....
        /*0da0*/ 	.word	0x00015f10


	//   ....[226]....
        /*0da4*/ 	.word	0x00015f80


	//   ....[227]....
        /*0da8*/ 	.word	0x00015fd0


	//   ....[228]....
        /*0dac*/ 	.word	0x00016040


	//   ....[229]....
        /*0db0*/ 	.word	0x000160a0


	//   ....[230]....
        /*0db4*/ 	.word	0x00016110


	//----- nvinfo : EIATTR_EXIT_INSTR_OFFSETS
	.align		4
.L_372:
        /*0db8*/ 	.byte	0x04, 0x1c
        /*0dba*/ 	.short	(.L_374 - .L_373)


	//   ....[0]....
.L_373:
        /*0dbc*/ 	.word	0x000010f0


	//   ....[1]....
        /*0dc0*/ 	.word	0x00013cc0


	//----- nvinfo : EIATTR_MAX_THREADS
	.align		4
.L_374:
        /*0dc4*/ 	.byte	0x04, 0x05
        /*0dc6*/ 	.short	(.L_376 - .L_375)
.L_375:
        /*0dc8*/ 	.word	0x00000080
        /*0dcc*/ 	.word	0x00000001
        /*0dd0*/ 	.word	0x00000001


	//----- nvinfo : EIATTR_CRS_STACK_SIZE
	.align		4
.L_376:
        /*0dd4*/ 	.byte	0x04, 0x1e
        /*0dd6*/ 	.short	(.L_378 - .L_377)
.L_377:
        /*0dd8*/ 	.word	0x00000000
.L_378:


//--------------------- .nv.info._ZN7cutlass13device_kernelIN5flash19enable_sm80_to_sm89INS1_16FlashAttnFwdSm80INS1_25CollectiveMainloopFwdSm80ILi4ELi1ELb0EN4cute5tupleIJNS5_1CILi128EEENS7_ILi80EEENS7_ILi64EEEEEELi64ENS_6half_tEfNS_4arch4Sm80ELb1ELb0ELb1ELb1ELb0ELb1ELb1ELb1EEENS1_21CollectiveEpilogueFwdINS6_IJS8_SA_S9_EEENS6_IJNS7_ILi1EEESI_SI_EEESC_SE_Li128ELb1ELb1ELb1ELb0EEENS1_36VarlenDynamicPersistentTileSchedulerILi128ELi80ELi128ELi128ELb1ELb1ELb0ELb1ELb1ELb1EEEEEEEEEvNT_6ParamsE --------------------------
	.section	.nv.info._ZN7cutlass13device_kernelIN5flash19enable_sm80_to_sm89INS1_16FlashAttnFwdSm80INS1_25CollectiveMainloopFwdSm80ILi4ELi1ELb0EN4cute5tupleIJNS5_1CILi128EEENS7_ILi80EEENS7_ILi64EEEEEELi64ENS_6half_tEfNS_4arch4Sm80ELb1ELb0ELb1ELb1ELb0ELb1ELb1ELb1EEENS1_21CollectiveEpilogueFwdINS6_IJS8_SA_S9_EEENS6_IJNS7_ILi1EEESI_SI_EEESC_SE_Li128ELb1ELb1ELb1ELb0EEENS1_36VarlenDynamicPersistentTileSchedulerILi128ELi80ELi128ELi128ELb1ELb1ELb0ELb1ELb1ELb1EEEEEEEEEvNT_6ParamsE,"",@"SHT_CUDA_INFO"
	.sectionflags	@""
	.align	4


	//----- nvinfo : EIATTR_CUDA_API_VERSION
	.align		4
        /*0000*/ 	.byte	0x04, 0x37
        /*0002*/ 	.short	(.L_380 - .L_379)
.L_379:
        /*0004*/ 	.word	0x00000082


	//----- nvinfo : EIATTR_SW2861232_WAR
	.align		4
.L_380:
        /*0008*/ 	.byte	0x01, 0x35
	.zero		2


	//----- nvinfo : EIATTR_PARAM_CBANK
	.align		4
        /*000c*/ 	.byte	0x04, 0x0a
        /*000e*/ 	.short	(.L_382 - .L_381)
	.align		4
.L_381:
        /*0010*/ 	.word	index@(.nv.constant0._ZN7cutlass13device_kernelIN5flash19enable_sm80_to_sm89INS1_16FlashAttnFwdSm80INS1_25CollectiveMainloopFwdSm80ILi4ELi1ELb0EN4cute5tupleIJNS5_1CILi128EEENS7_ILi80EEENS7_ILi64EEEEEELi64ENS_6half_tEfNS_4arch4Sm80ELb1ELb0ELb1ELb1ELb0ELb1ELb1ELb1EEENS1_21CollectiveEpilogueFwdINS6_IJS8_SA_S9_EEENS6_IJNS7_ILi1EEESI_SI_EEESC_SE_Li128ELb1ELb1ELb1ELb0EEENS1_36VarlenDynamicPersistentTileSchedulerILi128ELi80ELi128ELi128ELb1ELb1ELb0ELb1ELb1ELb1EEEEEEEEEvNT_6ParamsE)
        /*0014*/ 	.short	0x0160
        /*0016*/ 	.short	0x0438


	//----- nvinfo : EIATTR_CBANK_PARAM_SIZE
	.align		4
.L_382:
        /*0018*/ 	.byte	0x03, 0x19
        /*001a*/ 	.short	0x0438


	//----- nvinfo : EIATTR_KPARAM_INFO
	.align		4
        /*001c*/ 	.byte	0x04, 0x17
        /*001e*/ 	.short	(.L_384 - .L_383)
.L_383:
        /*0020*/ 	.word	0x00000000
        /*0024*/ 	.short	0x0000
        /*0026*/ 	.short	0x0000
        /*0028*/ 	.byte	0x00, 0xf0, 0xe1, 0x10


	//----- nvinfo : EIATTR_MAXREG_COUNT
	.align		4
.L_384:
        /*002c*/ 	.byte	0x03, 0x1b
        /*002e*/ 	.short	0x00ff


	//----- nvinfo : EIATTR_NUM_BARRIERS
	.align		4
        /*0030*/ 	.byte	0x02, 0x4c
        /*0032*/ 	.byte	0x06
	.zero		1


	//----- nvinfo : EIATTR_ANNOTATIONS
	.align		4
        /*0034*/ 	.byte	0x04, 0x55
        /*0036*/ 	.short	(.L_386 - .L_385)


	//   ....[0]....
.L_385:
        /* <DEDUP_REMOVED lines=80> */


	//----- nvinfo : EIATTR_MERCURY_ISA_VERSION
	.align		4
.L_386:
        /*0528*/ 	.byte	0x03, 0x5f
        /*052a*/ 	.short	0x0000


	//----- nvinfo : EIATTR_INT_WARP_WIDE_INSTR_OFFSETS
	.align		4
        /*052c*/ 	.byte	0x04, 0x31
        /*052e*/ 	.short	(.L_388 - .L_387)


	//   ....[0]....
.L_387:
        /*0530*/ 	.word	0x0001a200


	//   ....[1]....
        /*0534*/ 	.word	0x0001a280


	//----- nvinfo : EIATTR_COOP_GROUP_MASK_REGIDS
	.align		4
.L_388:
        /*0538*/ 	.byte	0x04, 0x29
        /*053a*/ 	.short	(.L_390 - .L_389)


	//   ....[0]....
.L_389:
        /*053c*/ 	.word	0xffffffff


	//   ....[1]....
        /*0540*/ 	.word	0xffffffff


	//   ....[2]....
        /*0544*/ 	.word	0xffffffff


	//   ....[3]....
        /*0548*/ 	.word	0xffffffff


	//   ....[4]....
        /*054c*/ 	.word	0xffffffff


	//   ....[5]....
        /*0550*/ 	.word	0xffffffff


	//   ....[6]....
        /*0554*/ 	.word	0xffffffff


	//   ....[7]....
        /*0558*/ 	.word	0xffffffff


	//   ....[8]....
        /*055c*/ 	.word	0xffffffff


	//   ....[9]....
        /*0560*/ 	.word	0xffffffff


	//   ....[10]....
        /*0564*/ 	.word	0xffffffff


	//   ....[11]....
        /*0568*/ 	.word	0xffffffff


	//   ....[12]....
        /*056c*/ 	.word	0xffffffff


	//   ....[13]....
        /*0570*/ 	.word	0xffffffff


	//   ....[14]....
        /*0574*/ 	.word	0xffffffff


	//   ....[15]....
        /*0578*/ 	.word	0xffffffff


	//   ....[16]....
        /*057c*/ 	.word	0xffffffff


	//   ....[17]....
        /*0580*/ 	.word	0xffffffff


	//   ....[18]....
        /*0584*/ 	.word	0xffffffff


	//   ....[19]....
        /*0588*/ 	.word	0xffffffff


	//   ....[20]....
        /*058c*/ 	.word	0xffffffff


	//   ....[21]....
        /*0590*/ 	.word	0xffffffff


	//   ....[22]....
        /*0594*/ 	.word	0xffffffff


	//   ....[23]....
        /*0598*/ 	.word	0xffffffff


	//   ....[24]....
        /*059c*/ 	.word	0xffffffff


	//   ....[25]....
        /*05a0*/ 	.word	0xffffffff


	//   ....[26]....
        /*05a4*/ 	.word	0xffffffff


	//   ....[27]....
        /*05a8*/ 	.word	0xffffffff


	//   ....[28]....
        /*05ac*/ 	.word	0xffffffff


	//   ....[29]....
        /*05b0*/ 	.word	0xffffffff


	//   ....[30]....
        /*05b4*/ 	.word	0xffffffff


	//   ....[31]....
        /*05b8*/ 	.word	0xffffffff


	//   ....[32]....
        /*05bc*/ 	.word	0xffffffff


	//   ....[33]....
        /*05c0*/ 	.word	0xffffffff


	//   ....[34]....
        /*05c4*/ 	.word	0xffffffff


	//   ....[35]....
        /*05c8*/ 	.word	0xffffffff


	//   ....[36]....
        /*05cc*/ 	.word	0xffffffff


	//   ....[37]....
        /*05d0*/ 	.word	0xffffffff


	//   ....[38]....
        /*05d4*/ 	.word	0xffffffff


	//   ....[39]....
        /*05d8*/ 	.word	0xffffffff


	//   ....[40]....
        /*05dc*/ 	.word	0xffffffff


	//   ....[41]....
        /*05e0*/ 	.word	0xffffffff


	//   ....[42]....
        /*05e4*/ 	.word	0xffffffff


	//   ....[43]....
        /*05e8*/ 	.word	0xffffffff


	//   ....[44]....
        /*05ec*/ 	.word	0xffffffff


	//   ....[45]....
        /*05f0*/ 	.word	0xffffffff


	//   ....[46]....
        /*05f4*/ 	.word	0xffffffff


	//   ....[47]....
        /*05f8*/ 	.word	0xffffffff


	//   ....[48]....
        /*05fc*/ 	.word	0xffffffff


	//   ....[49]....
        /*0600*/ 	.word	0xffffffff


	//   ....[50]....
        /*0604*/ 	.word	0xffffffff


	//   ....[51]....
        /*0608*/ 	.word	0xffffffff


	//   ....[52]....
        /*060c*/ 	.word	0xffffffff


	//   ....[53]....
        /*0610*/ 	.word	0xffffffff


	//   ....[54]....
        /*0614*/ 	.word	0xffffffff


	//   ....[55]....
        /*0618*/ 	.word	0xffffffff


	//   ....[56]....
        /*061c*/ 	.word	0xffffffff


	//   ....[57]....
        /*0620*/ 	.word	0xffffffff


	//   ....[58]....
        /*0624*/ 	.word	0xffffffff


	//   ....[59]....
        /*0628*/ 	.word	0xffffffff


	//   ....[60]....
        /*062c*/ 	.word	0xffffffff


	//   ....[61]....
        /*0630*/ 	.word	0xffffffff


	//   ....[62]....
        /*0634*/ 	.word	0xffffffff


	//   ....[63]....
        /*0638*/ 	.word	0xffffffff


	//   ....[64]....
        /*063c*/ 	.word	0xffffffff


	//   ....[65]....
        /*0640*/ 	.word	0xffffffff


	//   ....[66]....
        /*0644*/ 	.word	0xffffffff


	//   ....[67]....
        /*0648*/ 	.word	0xffffffff


	//   ....[68]....
        /*064c*/ 	.word	0xffffffff


	//   ....[69]....
        /*0650*/ 	.word	0xffffffff


	//   ....[70]....
        /*0654*/ 	.word	0xffffffff


	//   ....[71]....
        /*0658*/ 	.word	0xffffffff


	//   ....[72]....
        /*065c*/ 	.word	0xffffffff


	//   ....[73]....
        /*0660*/ 	.word	0xffffffff


	//   ....[74]....
        /*0664*/ 	.word	0xffffffff


	//   ....[75]....
        /*0668*/ 	.word	0xffffffff


	//   ....[76]....
        /*066c*/ 	.word	0xffffffff


	//   ....[77]....
        /*0670*/ 	.word	0xffffffff


	//   ....[78]....
        /*0674*/ 	.word	0xffffffff


	//   ....[79]....
        /*0678*/ 	.word	0xffffffff


	//   ....[80]....
        /*067c*/ 	.word	0xffffffff


	//   ....[81]....
        /*0680*/ 	.word	0xffffffff


	//   ....[82]....
        /*0684*/ 	.word	0xffffffff


	//   ....[83]....
        /*0688*/ 	.word	0xffffffff


	//   ....[84]....
        /*068c*/ 	.word	0xffffffff


	//   ....[85]....
        /*0690*/ 	.word	0xffffffff


	//   ....[86]....
        /*0694*/ 	.word	0xffffffff


	//   ....[87]....
        /*0698*/ 	.word	0xffffffff


	//   ....[88]....
        /*069c*/ 	.word	0xffffffff


	//   ....[89]....
        /*06a0*/ 	.word	0xffffffff


	//   ....[90]....
        /*06a4*/ 	.word	0xffffffff


	//   ....[91]....
        /*06a8*/ 	.word	0xffffffff


	//   ....[92]....
        /*06ac*/ 	.word	0xffffffff


	//   ....[93]....
        /*06b0*/ 	.word	0xffffffff


	//   ....[94]....
        /*06b4*/ 	.word	0xffffffff


	//   ....[95]....
        /*06b8*/ 	.word	0xffffffff


	//   ....[96]....
        /*06bc*/ 	.word	0xffffffff


	//   ....[97]....
        /*06c0*/ 	.word	0xffffffff


	//   ....[98]....
        /*06c4*/ 	.word	0xffffffff


	//   ....[99]....
        /*06c8*/ 	.word	0xffffffff


	//   ....[100]....
        /*06cc*/ 	.word	0xffffffff


	//   ....[101]....
        /*06d0*/ 	.word	0xffffffff


	//   ....[102]....
        /*06d4*/ 	.word	0xffffffff


	//   ....[103]....
        /*06d8*/ 	.word	0xffffffff


	//   ....[104]....
        /*06dc*/ 	.word	0xffffffff


	//   ....[105]....
        /*06e0*/ 	.word	0xffffffff


	//   ....[106]....
        /*06e4*/ 	.word	0xffffffff


	//   ....[107]....
        /*06e8*/ 	.word	0xffffffff


	//   ....[108]....
        /*06ec*/ 	.word	0xffffffff


	//   ....[109]....
        /*06f0*/ 	.word	0xffffffff


	//   ....[110]....
        /*06f4*/ 	.word	0xffffffff


	//   ....[111]....
        /*06f8*/ 	.word	0xffffffff


	//   ....[112]....
        /*06fc*/ 	.word	0xffffffff


	//   ....[113]....
        /*0700*/ 	.word	0xffffffff


	//   ....[114]....
        /*0704*/ 	.word	0xffffffff


	//   ....[115]....
        /*0708*/ 	.word	0xffffffff


	//   ....[116]....
        /*070c*/ 	.word	0xffffffff


	//   ....[117]....
        /*0710*/ 	.word	0xffffffff


	//   ....[118]....
        /*0714*/ 	.word	0xffffffff


	//   ....[119]....
        /*0718*/ 	.word	0xffffffff


	//   ....[120]....
        /*071c*/ 	.word	0xffffffff


	//   ....[121]....
        /*0720*/ 	.word	0xffffffff


	//   ....[122]....
        /*0724*/ 	.word	0xffffffff


	//   ....[123]....
        /*0728*/ 	.word	0xffffffff


	//   ....[124]....
        /*072c*/ 	.word	0xffffffff


	//   ....[125]....
        /*0730*/ 	.word	0xffffffff


	//   ....[126]....
        /*0734*/ 	.word	0xffffffff


	//   ....[127]....
        /*0738*/ 	.word	0xffffffff


	//   ....[128]....
        /*073c*/ 	.word	0xffffffff


	//   ....[129]....
        /*0740*/ 	.word	0xffffffff


	//   ....[130]....
        /*0744*/ 	.word	0xffffffff


	//   ....[131]....
        /*0748*/ 	.word	0xffffffff


	//   ....[132]....
        /*074c*/ 	.word	0xffffffff


	//   ....[133]....
        /*0750*/ 	.word	0xffffffff


	//   ....[134]....
        /*0754*/ 	.word	0xffffffff


	//   ....[135]....
        /*0758*/ 	.word	0xffffffff


	//   ....[136]....
        /*075c*/ 	.word	0xffffffff


	//   ....[137]....
        /*0760*/ 	.word	0xffffffff


	//   ....[138]....
        /*0764*/ 	.word	0xffffffff


	//   ....[139]....
        /*0768*/ 	.word	0xffffffff


	//   ....[140]....
        /*076c*/ 	.word	0xffffffff


	//   ....[141]....
        /*0770*/ 	.word	0xffffffff


	//   ....[142]....
        /*0774*/ 	.word	0xffffffff


	//   ....[143]....
        /*0778*/ 	.word	0xffffffff


	//   ....[144]....
        /*077c*/ 	.word	0xffffffff


	//   ....[145]....
        /*0780*/ 	.word	0xffffffff


	//   ....[146]....
        /*0784*/ 	.word	0xffffffff


	//   ....[147]....
        /*0788*/ 	.word	0xffffffff


	//   ....[148]....
        /*078c*/ 	.word	0xffffffff


	//   ....[149]....
        /*0790*/ 	.word	0xffffffff


	//   ....[150]....
        /*0794*/ 	.word	0xffffffff


	//   ....[151]....
        /*0798*/ 	.word	0xffffffff


	//   ....[152]....
        /*079c*/ 	.word	0xffffffff


	//   ....[153]....
        /*07a0*/ 	.word	0xffffffff


	//   ....[154]....
        /*07a4*/ 	.word	0xffffffff


	//   ....[155]....
        /*07a8*/ 	.word	0xffffffff


	//   ....[156]....
        /*07ac*/ 	.word	0xffffffff


	//   ....[157]....
        /*07b0*/ 	.word	0xffffffff


	//   ....[158]....
        /*07b4*/ 	.word	0xffffffff


	//   ....[159]....
        /*07b8*/ 	.word	0xffffffff


	//   ....[160]....
        /*07bc*/ 	.word	0xffffffff


	//   ....[161]....
        /*07c0*/ 	.word	0xffffffff


	//   ....[162]....
        /*07c4*/ 	.word	0xffffffff


	//   ....[163]....
        /*07c8*/ 	.word	0xffffffff


	//   ....[164]....
        /*07cc*/ 	.word	0xffffffff


	//   ....[165]....
        /*07d0*/ 	.word	0xffffffff


	//   ....[166]....
        /*07d4*/ 	.word	0xffffffff


	//   ....[167]....
        /*07d8*/ 	.word	0xffffffff


	//   ....[168]....
        /*07dc*/ 	.word	0xffffffff


	//   ....[169]....
        /*07e0*/ 	.word	0xffffffff


	//   ....[170]....
        /*07e4*/ 	.word	0xffffffff


	//   ....[171]....
        /*07e8*/ 	.word	0xffffffff


	//   ....[172]....
        /*07ec*/ 	.word	0xffffffff


	//   ....[173]....
        /*07f0*/ 	.word	0xffffffff


	//   ....[174]....
        /*07f4*/ 	.word	0xffffffff


	//   ....[175]....
        /*07f8*/ 	.word	0xffffffff


	//   ....[176]....
        /*07fc*/ 	.word	0xffffffff


	//   ....[177]....
        /*0800*/ 	.word	0xffffffff


	//   ....[178]....
        /*0804*/ 	.word	0xffffffff


	//   ....[179]....
        /*0808*/ 	.word	0xffffffff


	//   ....[180]....
        /*080c*/ 	.word	0xffffffff


	//   ....[181]....
        /*0810*/ 	.word	0xffffffff


	//   ....[182]....
        /*0814*/ 	.word	0xffffffff


	//   ....[183]....
        /*0818*/ 	.word	0xffffffff


	//   ....[184]....
        /*081c*/ 	.word	0xffffffff


	//   ....[185]....
        /*0820*/ 	.word	0xffffffff


	//   ....[186]....
        /*0824*/ 	.word	0xffffffff


	//   ....[187]....
        /*0828*/ 	.word	0xffffffff


	//   ....[188]....
        /*082c*/ 	.word	0xffffffff


	//   ....[189]....
        /*0830*/ 	.word	0xffffffff


	//   ....[190]....
        /*0834*/ 	.word	0xffffffff


	//   ....[191]....
        /*0838*/ 	.word	0xffffffff


	//   ....[192]....
        /*083c*/ 	.word	0xffffffff


	//   ....[193]....
        /*0840*/ 	.word	0xffffffff


	//   ....[194]....
        /*0844*/ 	.word	0xffffffff


	//   ....[195]....
        /*0848*/ 	.word	0xffffffff


	//   ....[196]....
        /*084c*/ 	.word	0xffffffff


	//   ....[197]....
        /*0850*/ 	.word	0xffffffff


	//   ....[198]....
        /*0854*/ 	.word	0xffffffff


	//   ....[199]....
        /*0858*/ 	.word	0xffffffff


	//   ....[200]....
        /*085c*/ 	.word	0xffffffff


	//   ....[201]....
        /*0860*/ 	.word	0xffffffff


	//   ....[202]....
        /*0864*/ 	.word	0xffffffff


	//   ....[203]....
        /*0868*/ 	.word	0xffffffff


	//   ....[204]....
        /*086c*/ 	.word	0xffffffff


	//   ....[205]....
        /*0870*/ 	.word	0xffffffff


	//   ....[206]....
        /*0874*/ 	.word	0xffffffff


	//   ....[207]....
        /*0878*/ 	.word	0xffffffff


	//   ....[208]....
        /*087c*/ 	.word	0xffffffff


	//   ....[209]....
        /*0880*/ 	.word	0xffffffff


	//   ....[210]....
        /*0884*/ 	.word	0xffffffff


	//   ....[211]....
        /*0888*/ 	.word	0xffffffff


	//   ....[212]....
        /*088c*/ 	.word	0xffffffff


	//   ....[213]....
        /*0890*/ 	.word	0xffffffff


	//   ....[214]....
        /*0894*/ 	.word	0xffffffff


	//   ....[215]....
        /*0898*/ 	.word	0xffffffff


	//   ....[216]....
        /*089c*/ 	.word	0xffffffff


	//   ....[217]....
        /*08a0*/ 	.word	0xffffffff


	//   ....[218]....
        /*08a4*/ 	.word	0xffffffff


	//   ....[219]....
        /*08a8*/ 	.word	0xffffffff


	//   ....[220]....
        /*08ac*/ 	.word	0xffffffff


	//   ....[221]....
        /*08b0*/ 	.word	0xffffffff


	//   ....[222]....
        /*08b4*/ 	.word	0xffffffff


	//   ....[223]....
        /*08b8*/ 	.word	0xffffffff


	//   ....[224]....
        /*08bc*/ 	.word	0xffffffff


	//   ....[225]....
        /*08c0*/ 	.word	0xffffffff


	//   ....[226]....
        /*08c4*/ 	.word	0xffffffff


	//   ....[227]....
        /*08c8*/ 	.word	0xffffffff


	//   ....[228]....
        /*08cc*/ 	.word	0xffffffff


	//   ....[229]....
        /*08d0*/ 	.word	0xffffffff


	//   ....[230]....
        /*08d4*/ 	.word	0xffffffff


	//   ....[231]....
        /*08d8*/ 	.word	0xffffffff


	//   ....[232]....
        /*08dc*/ 	.word	0xffffffff


	//   ....[233]....
        /*08e0*/ 	.word	0xffffffff


	//   ....[234]....
        /*08e4*/ 	.word	0xffffffff


	//   ....[235]....
        /*08e8*/ 	.word	0xffffffff


	//   ....[236]....
        /*08ec*/ 	.word	0xffffffff


	//   ....[237]....
        /*08f0*/ 	.word	0xffffffff


	//   ....[238]....
        /*08f4*/ 	.word	0xffffffff


	//   ....[239]....
        /*08f8*/ 	.word	0xffffffff


	//   ....[240]....
        /*08fc*/ 	.word	0xffffffff


	//   ....[241]....
        /*0900*/ 	.word	0xffffffff


	//   ....[242]....
        /*0904*/ 	.word	0xffffffff


	//   ....[243]....
        /*0908*/ 	.word	0xffffffff


	//   ....[244]....
        /*090c*/ 	.word	0xffffffff


	//   ....[245]....
        /*0910*/ 	.word	0xffffffff


	//   ....[246]....
        /*0914*/ 	.word	0xffffffff


	//   ....[247]....
        /*0918*/ 	.word	0xffffffff


	//   ....[248]....
        /*091c*/ 	.word	0xffffffff


	//   ....[249]....
        /*0920*/ 	.word	0xffffffff


	//   ....[250]....
        /*0924*/ 	.word	0xffffffff


	//   ....[251]....
        /*0928*/ 	.word	0xffffffff


	//   ....[252]....
        /*092c*/ 	.word	0xffffffff


	//   ....[253]....
        /*0930*/ 	.word	0xffffffff


	//   ....[254]....
        /*0934*/ 	.word	0xffffffff


	//   ....[255]....
        /*0938*/ 	.word	0xffffffff


	//   ....[0]....
        /*093c*/ 	.word	0xffffffff


	//   ....[1]....
        /*0940*/ 	.word	0xffffffff


	//   ....[2]....
        /*0944*/ 	.word	0xffffffff


	//   ....[3]....
        /*0948*/ 	.word	0xffffffff


	//   ....[4]....
        /*094c*/ 	.word	0xffffffff


	//   ....[5]....
        /*0950*/ 	.word	0xffffffff


	//   ....[6]....
        /*0954*/ 	.word	0xffffffff


	//----- nvinfo : EIATTR_COOP_GROUP_INSTR_OFFSETS
	.align		4
.L_390:
        /*0958*/ 	.byte	0x04, 0x28
        /*095a*/ 	.short	(.L_392 - .L_391)


	//   ....[0]....
.L_391:
        /*095c*/ 	.word	0x00000050


	//   ....[1]....
        /*0960*/ 	.word	0x00000200


	//   ....[2]....
        /*0964*/ 	.word	0x00000230


	//   ....[3]....
        /*0968*/ 	.word	0x00000260


	//   ....[4]....
        /*096c*/ 	.word	0x00000290


	//   ....[5]....
        /*0970*/ 	.word	0x000002c0


	//   ....[6]....
        /*0974*/ 	.word	0x000002f0


	//   ....[7]....
        /*0978*/ 	.word	0x00000450


	//   ....[8]....
        /*097c*/ 	.word	0x00000490


	//   ....[9]....
        /*0980*/ 	.word	0x000004c0


	//   ....[10]....
        /*0984*/ 	.word	0x000004f0


	//   ....[11]....
        /*0988*/ 	.word	0x00000520


	//   ....[12]....
        /*098c*/ 	.word	0x00000550


	//   ....[13]....
        /*0990*/ 	.word	0x000005e0


	//   ....[14]....
        /*0994*/ 	.word	0x00000630


	//   ....[15]....
        /*0998*/ 	.word	0x00000650


	//   ....[16]....
        /*099c*/ 	.word	0x000006b0


	//   ....[17]....
        /*09a0*/ 	.word	0x00008350


	//   ....[18]....
        /*09a4*/ 	.word	0x00008370


	//   ....[19]....
        /*09a8*/ 	.word	0x00008450


	//   ....[20]....
        /*09ac*/ 	.word	0x00008460


	//   ....[21]....
        /*09b0*/ 	.word	0x00008530


	//   ....[22]....
        /*09b4*/ 	.word	0x00008550


	//   ....[23]....
        /*09b8*/ 	.word	0x00008620


	//   ....[24]....
        /*09bc*/ 	.word	0x00008630


	//   ....[25]....
        /*09c0*/ 	.word	0x00008700


	//   ....[26]....
        /*09c4*/ 	.word	0x00008720


	//   ....[27]....
        /*09c8*/ 	.word	0x000087f0


	//   ....[28]....
        /*09cc*/ 	.word	0x00008800


	//   ....[29]....
        /*09d0*/ 	.word	0x000088d0


	//   ....[30]....
        /*09d4*/ 	.word	0x000088f0


	//   ....[31]....
        /*09d8*/ 	.word	0x000089c0


	//   ....[32]....
        /*09dc*/ 	.word	0x000089d0


	//   ....[33]....
        /*09e0*/ 	.word	0x00009140


	//   ....[34]....
        /*09e4*/ 	.word	0x00009180


	//   ....[35]....
        /*09e8*/ 	.word	0x00009190


	//   ....[36]....
        /*09ec*/ 	.word	0x000091a0


	//   ....[37]....
        /*09f0*/ 	.word	0x00009350


	//   ....[38]....
        /*09f4*/ 	.word	0x00009410


	//   ....[39]....
        /*09f8*/ 	.word	0x00009450


	//   ....[40]....
        /*09fc*/ 	.word	0x00009490


	//   ....[41]....
        /*0a00*/ 	.word	0x00009670


	//   ....[42]....
        /*0a04*/ 	.word	0x00009730


	//   ....[43]....
        /*0a08*/ 	.word	0x00009770


	//   ....[44]....
        /*0a0c*/ 	.word	0x000097b0


	//   ....[45]....
        /*0a10*/ 	.word	0x000099b0


	//   ....[46]....
        /*0a14*/ 	.word	0x00009a70


	//   ....[47]....
        /*0a18*/ 	.word	0x00009ab0


	//   ....[48]....
        /*0a1c*/ 	.word	0x00009af0


	//   ....[49]....
        /*0a20*/ 	.word	0x0000b640


	//   ....[50]....
        /*0a24*/ 	.word	0x0000b690


	//   ....[51]....
        /*0a28*/ 	.word	0x0000b6b0


	//   ....[52]....
        /*0a2c*/ 	.word	0x0000b6d0


	//   ....[53]....
        /*0a30*/ 	.word	0x0000b7b0


	//   ....[54]....
        /*0a34*/ 	.word	0x0000b7c0


	//   ....[55]....
        /*0a38*/ 	.word	0x0000b7d0


	//   ....[56]....
        /*0a3c*/ 	.word	0x0000b7e0


	//   ....[57]....
        /*0a40*/ 	.word	0x0000ba10


	//   ....[58]....
        /*0a44*/ 	.word	0x0000ba50


	//   ....[59]....
        /*0a48*/ 	.word	0x0000ba70


	//   ....[60]....
        /*0a4c*/ 	.word	0x0000ba80


	//   ....[61]....
        /*0a50*/ 	.word	0x0000bbf0


	//   ....[62]....
        /*0a54*/ 	.word	0x0000bc70


	//   ....[63]....
        /*0a58*/ 	.word	0x0000bcb0


	//   ....[64]....
        /*0a5c*/ 	.word	0x0000bcd0


	//   ....[65]....
        /*0a60*/ 	.word	0x0000ee70


	//   ....[66]....
        /*0a64*/ 	.word	0x0000ee80


	//   ....[67]....
        /*0a68*/ 	.word	0x0000eea0


	//   ....[68]....
        /*0a6c*/ 	.word	0x0000eeb0


	//   ....[69]....
        /*0a70*/ 	.word	0x0000f8f0


	//   ....[70]....
        /*0a74*/ 	.word	0x0000f940


	//   ....[71]....
        /*0a78*/ 	.word	0x0000fc90


	//   ....[72]....
        /*0a7c*/ 	.word	0x0000fcc0


	//   ....[73]....
        /*0a80*/ 	.word	0x0000fd30


	//   ....[74]....
        /*0a84*/ 	.word	0x0000fef0


	//   ....[75]....
        /*0a88*/ 	.word	0x0000ff30


	//   ....[76]....
        /*0a8c*/ 	.word	0x00010030


	//   ....[77]....
        /*0a90*/ 	.word	0x000129c0


	//   ....[78]....
        /*0a94*/ 	.word	0x000129d0


	//   ....[79]....
        /*0a98*/ 	.word	0x000129e0


	//   ....[80]....
        /*0a9c*/ 	.word	0x000129f0


	//   ....[81]....
        /*0aa0*/ 	.word	0x00013540


	//   ....[82]....
        /*0aa4*/ 	.word	0x00013810


	//   ....[83]....
        /*0aa8*/ 	.word	0x000139f0


	//   ....[84]....
        /*0aac*/ 	.word	0x00013ba0


	//   ....[85]....
        /*0ab0*/ 	.word	0x00013c20


	//   ....[86]....
        /*0ab4*/ 	.word	0x00013e20


	//   ....[87]....
        /*0ab8*/ 	.word	0x00013eb0


	//   ....[88]....
        /*0abc*/ 	.word	0x00013fb0


	//   ....[89]....
        /*0ac0*/ 	.word	0x00017480


	//   ....[90]....
        /*0ac4*/ 	.word	0x000174d0


	//   ....[91]....
        /*0ac8*/ 	.word	0x00017660


	//   ....[92]....
        /*0acc*/ 	.word	0x000176f0


	//   ....[93]....
        /*0ad0*/ 	.word	0x000177a0


	//   ....[94]....
        /*0ad4*/ 	.word	0x000177e0


	//   ....[95]....
        /*0ad8*/ 	.word	0x000179c0


	//   ....[96]....
        /*0adc*/ 	.word	0x00017c30


	//   ....[97]....
        /*0ae0*/ 	.word	0x00019a00


	//   ....[98]....
        /*0ae4*/ 	.word	0x00019a70


	//   ....[99]....
        /*0ae8*/ 	.word	0x00019a90


	//   ....[100]....
        /*0aec*/ 	.word	0x00019aa0


	//   ....[101]....
        /*0af0*/ 	.word	0x00019ab0


	//   ....[102]....
        /*0af4*/ 	.word	0x00019ae0


	//   ....[103]....
        /*0af8*/ 	.word	0x00019b00


	//   ....[104]....
        /*0afc*/ 	.word	0x00019b10


	//   ....[105]....
        /*0b00*/ 	.word	0x0001af50


	//   ....[106]....
        /*0b04*/ 	.word	0x0001af70


	//   ....[107]....
        /*0b08*/ 	.word	0x0001af90


	//   ....[108]....
        /*0b0c*/ 	.word	0x0001afa0


	//   ....[109]....
        /*0b10*/ 	.word	0x0001afb0


	//   ....[110]....
        /*0b14*/ 	.word	0x0001afc0


	//   ....[111]....
        /*0b18*/ 	.word	0x0001afe0


	//   ....[112]....
        /*0b1c*/ 	.word	0x0001b050


	//   ....[113]....
        /*0b20*/ 	.word	0x0001b3d0


	//   ....[114]....
        /*0b24*/ 	.word	0x0001b3f0


	//   ....[115]....
        /*0b28*/ 	.word	0x0001b460


	//   ....[116]....
        /*0b2c*/ 	.word	0x0001b470


	//   ....[117]....
        /*0b30*/ 	.word	0x0001b4e0


	//   ....[118]....
        /*0b34*/ 	.word	0x0001b500


	//   ....[119]....
        /*0b38*/ 	.word	0x0001b570


	//   ....[120]....
        /*0b3c*/ 	.word	0x0001b580


	//   ....[121]....
        /*0b40*/ 	.word	0x0001b5f0


	//   ....[122]....
        /*0b44*/ 	.word	0x0001b610


	//   ....[123]....
        /*0b48*/ 	.word	0x0001b680


	//   ....[124]....
        /*0b4c*/ 	.word	0x0001b690


	//   ....[125]....
        /*0b50*/ 	.word	0x0001b700


	//   ....[126]....
        /*0b54*/ 	.word	0x0001b720


	//   ....[127]....
        /*0b58*/ 	.word	0x0001b790


	//   ....[128]....
        /*0b5c*/ 	.word	0x0001b7a0


	//   ....[129]....
        /*0b60*/ 	.word	0x0001ba30


	//   ....[130]....
        /*0b64*/ 	.word	0x0001ba50


	//   ....[131]....
        /*0b68*/ 	.word	0x0001bda0


	//   ....[132]....
        /*0b6c*/ 	.word	0x0001bdb0


	//   ....[133]....
        /*0b70*/ 	.word	0x0001c010


	//   ....[134]....
        /*0b74*/ 	.word	0x0001c030


	//   ....[135]....
        /*0b78*/ 	.word	0x0001c2b0


	//   ....[136]....
        /*0b7c*/ 	.word	0x0001c2c0


	//   ....[137]....
        /*0b80*/ 	.word	0x0001cc90


	//   ....[138]....
        /*0b84*/ 	.word	0x0001ccb0


	//   ....[139]....
        /*0b88*/ 	.word	0x0001cd20


	//   ....[140]....
        /*0b8c*/ 	.word	0x0001cd30


	//   ....[141]....
        /*0b90*/ 	.word	0x0001cda0


	//   ....[142]....
        /*0b94*/ 	.word	0x0001cdc0


	//   ....[143]....
        /*0b98*/ 	.word	0x0001ce30


	//   ....[144]....
        /*0b9c*/ 	.word	0x0001ce40


	//   ....[145]....
        /*0ba0*/ 	.word	0x0001ceb0


	//   ....[146]....
        /*0ba4*/ 	.word	0x0001ced0


	//   ....[147]....
        /*0ba8*/ 	.word	0x0001cf40


	//   ....[148]....
        /*0bac*/ 	.word	0x0001cf50


	//   ....[149]....
        /*0bb0*/ 	.word	0x0001cfc0


	//   ....[150]....
        /*0bb4*/ 	.word	0x0001cfe0


	//   ....[151]....
        /*0bb8*/ 	.word	0x0001d050


	//   ....[152]....
        /*0bbc*/ 	.word	0x0001d060


	//   ....[153]....
        /*0bc0*/ 	.word	0x0001d1b0


	//   ....[154]....
        /*0bc4*/ 	.word	0x0001d1d0


	//   ....[155]....
        /*0bc8*/ 	.word	0x0001d300


	//   ....[156]....
        /*0bcc*/ 	.word	0x0001d340


	//   ....[157]....
        /*0bd0*/ 	.word	0x0001d370


	//   ....[158]....
        /*0bd4*/ 	.word	0x0001d3a0


	//   ....[159]....
        /*0bd8*/ 	.word	0x0001d3d0


	//   ....[160]....
        /*0bdc*/ 	.word	0x0001d400


	//   ....[161]....
        /*0be0*/ 	.word	0x0001d560


	//   ....[162]....
        /*0be4*/ 	.word	0x0001d5a0


	//   ....[163]....
        /*0be8*/ 	.word	0x0001d5d0


	//   ....[164]....
        /*0bec*/ 	.word	0x0001d600


	//   ....[165]....
        /*0bf0*/ 	.word	0x0001d630


	//   ....[166]....
        /*0bf4*/ 	.word	0x0001d660


	//   ....[167]....
        /*0bf8*/ 	.word	0x0001d6f0


	//   ....[168]....
        /*0bfc*/ 	.word	0x0001d750


	//   ....[169]....
        /*0c00*/ 	.word	0x0001d760


	//   ....[170]....
        /*0c04*/ 	.word	0x0001d7c0


	//   ....[171]....
        /*0c08*/ 	.word	0x0001e220


	//   ....[172]....
        /*0c0c*/ 	.word	0x0001e280


	//   ....[173]....
        /*0c10*/ 	.word	0x0001e2d0


	//   ....[174]....
        /*0c14*/ 	.word	0x0001e320


	//   ....[175]....
        /*0c18*/ 	.word	0x0001e370


	//   ....[176]....
        /*0c1c*/ 	.word	0x0001e3e0


	//   ....[177]....
        /*0c20*/ 	.word	0x0001e430


	//   ....[178]....
        /*0c24*/ 	.word	0x0001e4a0


	//   ....[179]....
        /*0c28*/ 	.word	0x0001e510


	//   ....[180]....
        /*0c2c*/ 	.word	0x0001e570


	//   ....[181]....
        /*0c30*/ 	.word	0x0001e5e0


	//   ....[182]....
        /*0c34*/ 	.word	0x0001e650


	//   ....[183]....
        /*0c38*/ 	.word	0x0001e6c0


	//   ....[184]....
        /*0c3c*/ 	.word	0x0001e720


	//   ....[185]....
        /*0c40*/ 	.word	0x0001e790


	//   ....[186]....
        /*0c44*/ 	.word	0x0001e800


	//   ....[187]....
        /*0c48*/ 	.word	0x0001e870


	//   ....[188]....
        /*0c4c*/ 	.word	0x0001e8d0


	//   ....[189]....
        /*0c50*/ 	.word	0x0001e940


	//   ....[190]....
        /*0c54*/ 	.word	0x0001e9b0


	//   ....[191]....
        /*0c58*/ 	.word	0x0001ea20


	//   ....[192]....
        /*0c5c*/ 	.word	0x0001ea80


	//   ....[193]....
        /*0c60*/ 	.word	0x0001eaf0


	//   ....[194]....
        /*0c64*/ 	.word	0x0001eb60


	//   ....[195]....
        /*0c68*/ 	.word	0x0001ebd0


	//   ....[196]....
        /*0c6c*/ 	.word	0x0001ec30


	//   ....[197]....
        /*0c70*/ 	.word	0x0001ec90


	//   ....[198]....
        /*0c74*/ 	.word	0x0001ecf0


	//   ....[199]....
        /*0c78*/ 	.word	0x0001ed40


	//   ....[200]....
        /*0c7c*/ 	.word	0x0001eda0


	//   ....[201]....
        /*0c80*/ 	.word	0x0001edf0


	//   ....[202]....
        /*0c84*/ 	.word	0x0001ee50


	//   ....[203]....
        /*0c88*/ 	.word	0x0001eea0


	//   ....[204]....
        /*0c8c*/ 	.word	0x0001ef00


	//   ....[205]....
        /*0c90*/ 	.word	0x0001ef70


	//   ....[206]....
        /*0c94*/ 	.word	0x0001efe0


	//   ....[207]....
        /*0c98*/ 	.word	0x0001f050


	//   ....[208]....
        /*0c9c*/ 	.word	0x0001f0b0


	//   ....[209]....
        /*0ca0*/ 	.word	0x0001f120


	//   ....[210]....
        /*0ca4*/ 	.word	0x0001f190


	//   ....[211]....
        /*0ca8*/ 	.word	0x0001f200


	//   ....[212]....
        /*0cac*/ 	.word	0x0001f260


	//   ....[213]....
        /*0cb0*/ 	.word	0x0001f2d0


	//   ....[214]....
        /*0cb4*/ 	.word	0x0001f340


	//   ....[215]....
        /*0cb8*/ 	.word	0x0001f3b0


	//   ....[216]....
        /*0cbc*/ 	.word	0x0001f410


	//   ....[217]....
        /*0cc0*/ 	.word	0x0001f480


	//   ....[218]....
        /*0cc4*/ 	.word	0x0001f4f0


	//   ....[219]....
        /*0cc8*/ 	.word	0x0001f560


	//   ....[220]....
        /*0ccc*/ 	.word	0x0001f5c0


	//   ....[221]....
        /*0cd0*/ 	.word	0x0001f630


	//   ....[222]....
        /*0cd4*/ 	.word	0x0001f6a0


	//   ....[223]....
        /*0cd8*/ 	.word	0x0001f710


	//   ....[224]....
        /*0cdc*/ 	.word	0x0001f770


	//   ....[225]....
        /*0ce0*/ 	.word	0x0001f7e0


	//   ....[226]....
        /*0ce4*/ 	.word	0x0001f850


	//   ....[227]....
        /*0ce8*/ 	.word	0x0001f8c0


	//   ....[228]....
        /*0cec*/ 	.word	0x0001f920


	//   ....[229]....
        /*0cf0*/ 	.word	0x0001f990


	//   ....[230]....
        /*0cf4*/ 	.word	0x0001fa00


	//   ....[231]....
        /*0cf8*/ 	.word	0x0001fa70


	//   ....[232]....
        /*0cfc*/ 	.word	0x0001fad0


	//   ....[233]....
        /*0d00*/ 	.word	0x0001fb40


	//   ....[234]....
        /*0d04*/ 	.word	0x0001fbb0


	//   ....[235]....
        /*0d08*/ 	.word	0x0001fc20


	//   ....[236]....
        /*0d0c*/ 	.word	0x0001fc80


	//   ....[237]....
        /*0d10*/ 	.word	0x0001fcf0


	//   ....[238]....
        /*0d14*/ 	.word	0x0001fd60


	//   ....[239]....
        /*0d18*/ 	.word	0x0001fdd0


	//   ....[240]....
        /*0d1c*/ 	.word	0x0001fe30


	//   ....[241]....
        /*0d20*/ 	.word	0x0001fea0


	//   ....[242]....
        /*0d24*/ 	.word	0x0001ff10


	//   ....[243]....
        /*0d28*/ 	.word	0x0001ff80


	//   ....[244]....
        /*0d2c*/ 	.word	0x0001ffe0


	//   ....[245]....
        /*0d30*/ 	.word	0x00020050


	//   ....[246]....
        /*0d34*/ 	.word	0x000200c0


	//   ....[247]....
        /*0d38*/ 	.word	0x00020110


	//   ....[248]....
        /*0d3c*/ 	.word	0x00020150


	//   ....[249]....
        /*0d40*/ 	.word	0x000201a0


	//   ....[250]....
        /*0d44*/ 	.word	0x000201f0


	//   ....[251]....
        /*0d48*/ 	.word	0x00020240


	//   ....[252]....
        /*0d4c*/ 	.word	0x000202b0


	//   ....[253]....
        /*0d50*/ 	.word	0x00020300


	//   ....[254]....
        /*0d54*/ 	.word	0x00020350


	//   ....[255]....
        /*0d58*/ 	.word	0x000203a0


	//   ....[0]....
        /*0d5c*/ 	.word	0x000203f0


	//   ....[1]....
        /*0d60*/ 	.word	0x00020440


	//   ....[2]....
        /*0d64*/ 	.word	0x000204b0


	//   ....[3]....
        /*0d68*/ 	.word	0x00020500


	//   ....[4]....
        /*0d6c*/ 	.word	0x00020570


	//   ....[5]....
        /*0d70*/ 	.word	0x000205d0


	//   ....[6]....
        /*0d74*/ 	.word	0x00020640


	//----- nvinfo : EIATTR_EXIT_INSTR_OFFSETS
	.align		4
.L_392:
        /*0d78*/ 	.byte	0x04, 0x1c
        /*0d7a*/ 	.short	(.L_394 - .L_393)


	//   ....[0]....
.L_393:
        /*0d7c*/ 	.word	0x000010d0


	//   ....[1]....
        /*0d80*/ 	.word	0x0001e1e0


	//----- nvinfo : EIATTR_MAX_THREADS
	.align		4
.L_394:
        /*0d84*/ 	.byte	0x04, 0x05
        /*0d86*/ 	.short	(.L_396 - .L_395)
.L_395:
        /*0d88*/ 	.word	0x00000080
        /*0d8c*/ 	.word	0x00000001
        /*0d90*/ 	.word	0x00000001


	//----- nvinfo : EIATTR_CRS_STACK_SIZE
	.align		4
.L_396:
        /*0d94*/ 	.byte	0x04, 0x1e
        /*0d96*/ 	.short	(.L_398 - .L_397)
.L_397:
        /*0d98*/ 	.word	0x00000000
.L_398:


//--------------------- .nv.info._ZN7cutlass13device_kernelIN5flash19enable_sm80_to_sm89INS1_16FlashAttnFwdSm80INS1_25CollectiveMainloopFwdSm80ILi4ELi1ELb0EN4cute5tupleIJNS5_1CILi128EEENS7_ILi112EEENS7_ILi64EEEEEELi64ENS_6half_tEfNS_4arch4Sm80ELb0ELb0ELb0ELb0ELb0ELb0ELb1ELb1EEENS1_21CollectiveEpilogueFwdINS6_IJS8_SA_S9_EEENS6_IJNS7_ILi1EEESI_SI_EEESC_SE_Li128ELb0ELb1ELb1ELb0EEENS1_19SingleTileSchedulerILb0ELb1ELb1ELi128EEEEEEEEEvNT_6ParamsE --------------------------
	.section	.nv.info._ZN7cutlass13device_kernelIN5flash19enable_sm80_to_sm89INS1_16FlashAttnFwdSm80INS1_25CollectiveMainloopFwdSm80ILi4ELi1ELb0EN4cute5tupleIJNS5_1CILi128EEENS7_ILi112EEENS7_ILi64EEEEEELi64ENS_6half_tEfNS_4arch4Sm80ELb0ELb0ELb0ELb0ELb0ELb0ELb1ELb1EEENS1_21CollectiveEpilogueFwdINS6_IJS8_SA_S9_EEENS6_IJNS7_ILi1EEESI_SI_EEESC_SE_Li128ELb0ELb1ELb1ELb0EEENS1_19SingleTileSchedulerILb0ELb1ELb1ELi128EEEEEEEEEvNT_6ParamsE,"",@"SHT_CUDA_INFO"
	.sectionflags	@""
	.align	4


	//----- nvinfo : EIATTR_CUDA_API_VERSION
	.align		4
        /*0000*/ 	.byte	0x04, 0x37
        /*0002*/ 	.short	(.L_400 - .L_399)
.L_399:
        /*0004*/ 	.word	0x00000082


	//----- nvinfo : EIATTR_SW2861232_WAR
	.align		4
.L_400:
        /*0008*/ 	.byte	0x01, 0x35
	.zero		2


	//----- nvinfo : EIATTR_PARAM_CBANK
	.align		4
        /*000c*/ 	.byte	0x04, 0x0a
        /*000e*/ 	.short	(.L_402 - .L_401)
	.align		4
.L_401:
        /*0010*/ 	.word	index@(.nv.constant0._ZN7cutlass13device_kernelIN5flash19enable_sm80_to_sm89INS1_16FlashAttnFwdSm80INS1_25CollectiveMainloopFwdSm80ILi4ELi1ELb0EN4cute5tupleIJNS5_1CILi128EEENS7_ILi112EEENS7_ILi64EEEEEELi64ENS_6half_tEfNS_4arch4Sm80ELb0ELb0ELb0ELb0ELb0ELb0ELb1ELb1EEENS1_21CollectiveEpilogueFwdINS6_IJS8_SA_S9_EEENS6_IJNS7_ILi1EEESI_SI_EEESC_SE_Li128ELb0ELb1ELb1ELb0EEENS1_19SingleTileSchedulerILb0ELb1ELb1ELi128EEEEEEEEEvNT_6ParamsE)
        /*0014*/ 	.short	0x0160
        /*0016*/ 	.short	0x0418


	//----- nvinfo : EIATTR_CBANK_PARAM_SIZE
	.align		4
.L_402:
        /*0018*/ 	.byte	0x03, 0x19
        /*001a*/ 	.short	0x0418


	//----- nvinfo : EIATTR_KPARAM_INFO
	.align		4
        /*001c*/ 	.byte	0x04, 0x17
        /*001e*/ 	.short	(.L_404 - .L_403)
.L_403:
        /*0020*/ 	.word	0x00000000
        /*0024*/ 	.short	0x0000
        /*0026*/ 	.short	0x0000
        /*0028*/ 	.byte	0x00, 0xf0, 0x61, 0x10


	//----- nvinfo : EIATTR_MAXREG_COUNT
	.align		4
.L_404:
        /*002c*/ 	.byte	0x03, 0x1b
        /*002e*/ 	.short	0x00ff


	//----- nvinfo : EIATTR_NUM_BARRIERS
	.align		4
        /*0030*/ 	.byte	0x02, 0x4c
        /*0032*/ 	.byte	0x02
	.zero		1


	//----- nvinfo : EIATTR_ANNOTATIONS
	.align		4
        /*0034*/ 	.byte	0x04, 0x55
        /*0036*/ 	.short	(.L_406 - .L_405)


	//   ....[0]....
.L_405:
        /* <DEDUP_REMOVED lines=21> */


	//----- nvinfo : EIATTR_MERCURY_ISA_VERSION
	.align		4
.L_406:
        /*0178*/ 	.byte	0x03, 0x5f
        /*017a*/ 	.short	0x0000


	//----- nvinfo : EIATTR_COOP_GROUP_MASK_REGIDS
	.align		4
        /*017c*/ 	.byte	0x04, 0x29
        /*017e*/ 	.short	(.L_408 - .L_407)


	//   ....[0]....
.L_407:
        /*0180*/ 	.word	0xffffffff


	//   ....[1]....
        /*0184*/ 	.word	0xffffffff


	//   ....[2]....
        /*0188*/ 	.word	0xffffffff


	//   ....[3]....
        /*018c*/ 	.word	0xffffffff


	//   ....[4]....
        /*0190*/ 	.word	0xffffffff


	//   ....[5]....
        /*0194*/ 	.word	0xffffffff


	//   ....[6]....
        /*0198*/ 	.word	0xffffffff


	//   ....[7]....
        /*019c*/ 	.word	0xffffffff


	//   ....[8]....
        /*01a0*/ 	.word	0xffffffff


	//   ....[9]....
        /*01a4*/ 	.word	0xffffffff


	//   ....[10]....
        /*01a8*/ 	.word	0xffffffff


	//   ....[11]....
        /*01ac*/ 	.word	0xffffffff


	//   ....[12]....
        /*01b0*/ 	.word	0xffffffff


	//   ....[13]....
        /*01b4*/ 	.word	0xffffffff


	//   ....[14]....
        /*01b8*/ 	.word	0xffffffff


	//   ....[15]....
        /*01bc*/ 	.word	0xffffffff


	//   ....[16]....
        /*01c0*/ 	.word	0xffffffff


	//   ....[17]....
        /*01c4*/ 	.word	0xffffffff


	//   ....[18]....
        /*01c8*/ 	.word	0xffffffff


	//   ....[19]....
        /*01cc*/ 	.word	0xffffffff


	//   ....[20]....
        /*01d0*/ 	.word	0xffffffff


	//   ....[21]....
        /*01d4*/ 	.word	0xffffffff


	//   ....[22]....
        /*01d8*/ 	.word	0xffffffff


	//   ....[23]....
        /*01dc*/ 	.word	0xffffffff


	//   ....[24]....
        /*01e0*/ 	.word	0xffffffff


	//   ....[25]....
        /*01e4*/ 	.word	0xffffffff


	//   ....[26]....
        /*01e8*/ 	.word	0xffffffff


	//   ....[27]....
        /*01ec*/ 	.word	0xffffffff


	//   ....[28]....
        /*01f0*/ 	.word	0xffffffff


	//   ....[29]....
        /*01f4*/ 	.word	0xffffffff


	//   ....[30]....
        /*01f8*/ 	.word	0xffffffff


	//   ....[31]....
        /*01fc*/ 	.word	0xffffffff


	//   ....[32]....
        /*0200*/ 	.word	0xffffffff


	//   ....[33]....
        /*0204*/ 	.word	0xffffffff


	//   ....[34]....
        /*0208*/ 	.word	0xffffffff


	//   ....[35]....
        /*020c*/ 	.word	0xffffffff


	//   ....[36]....
        /*0210*/ 	.word	0xffffffff


	//   ....[37]....
        /*0214*/ 	.word	0xffffffff


	//   ....[38]....
        /*0218*/ 	.word	0xffffffff


	//   ....[39]....
        /*021c*/ 	.word	0xffffffff


	//   ....[40]....
        /*0220*/ 	.word	0xffffffff


	//   ....[41]....
        /*0224*/ 	.word	0xffffffff


	//   ....[42]....
        /*0228*/ 	.word	0xffffffff


	//   ....[43]....
        /*022c*/ 	.word	0xffffffff


	//   ....[44]....
        /*0230*/ 	.word	0xffffffff


	//   ....[45]....
        /*0234*/ 	.word	0xffffffff


	//   ....[46]....
        /*0238*/ 	.word	0xffffffff


	//   ....[47]....
        /*023c*/ 	.word	0xffffffff


	//   ....[48]....
        /*0240*/ 	.word	0xffffffff


	//   ....[49]....
        /*0244*/ 	.word	0xffffffff


	//   ....[50]....
        /*0248*/ 	.word	0xffffffff


	//   ....[51]....
        /*024c*/ 	.word	0xffffffff


	//   ....[52]....
        /*0250*/ 	.word	0xffffffff


	//   ....[53]....
        /*0254*/ 	.word	0xffffffff


	//   ....[54]....
        /*0258*/ 	.word	0xffffffff


	//   ....[55]....
        /*025c*/ 	.word	0xffffffff


	//   ....[56]....
        /*0260*/ 	.word	0xffffffff


	//----- nvinfo : EIATTR_COOP_GROUP_INSTR_OFFSETS
	.align		4
.L_408:
        /*0264*/ 	.byte	0x04, 0x28
        /*0266*/ 	.short	(.L_410 - .L_409)


	//   ....[0]....
.L_409:
        /*0268*/ 	.word	0x00000060


	//   ....[1]....
        /*026c*/ 	.word	0x00000c00


	//   ....[2]....
        /*0270*/ 	.word	0x00000c20


	//   ....[3]....
        /*0274*/ 	.word	0x00000e40


	//   ....[4]....
        /*0278*/ 	.word	0x00000e70


	//   ....[5]....
        /*027c*/ 	.word	0x00000f00


	//   ....[6]....
        /*0280*/ 	.word	0x00000f30


	//   ....[7]....
        /*0284*/ 	.word	0x00000fc0


	//   ....[8]....
        /*0288*/ 	.word	0x00000ff0


	//   ....[9]....
        /*028c*/ 	.word	0x00001080


	//   ....[10]....
        /*0290*/ 	.word	0x000010b0


	//   ....[11]....
        /*0294*/ 	.word	0x00001140


	//   ....[12]....
        /*0298*/ 	.word	0x00001170


	//   ....[13]....
        /*029c*/ 	.word	0x00001200


	//   ....[14]....
        /*02a0*/ 	.word	0x00001230


	//   ....[15]....
        /*02a4*/ 	.word	0x000012b0


	//   ....[16]....
        /*02a8*/ 	.word	0x000012f0


	//   ....[17]....
        /*02ac*/ 	.word	0x000033c0


	//   ....[18]....
        /*02b0*/ 	.word	0x000034c0


	//   ....[19]....
        /*02b4*/ 	.word	0x00003940


	//   ....[20]....
        /*02b8*/ 	.word	0x000039f0


	//   ....[21]....
        /*02bc*/ 	.word	0x00003a40


	//   ....[22]....
        /*02c0*/ 	.word	0x00003aa0


	//   ....[23]....
        /*02c4*/ 	.word	0x00003be0


	//   ....[24]....
        /*02c8*/ 	.word	0x00003d30


	//   ....[25]....
        /*02cc*/ 	.word	0x000077e0


	//   ....[26]....
        /*02d0*/ 	.word	0x00007860


	//   ....[27]....
        /*02d4*/ 	.word	0x00007920


	//   ....[28]....
        /*02d8*/ 	.word	0x00007980


	//   ....[29]....
        /*02dc*/ 	.word	0x000079b0


	//   ....[30]....
        /*02e0*/ 	.word	0x00007a90


	//   ....[31]....
        /*02e4*/ 	.word	0x00007c10


	//   ....[32]....
        /*02e8*/ 	.word	0x00007f20


	//   ....[33]....
        /*02ec*/ 	.word	0x0000a570


	//   ....[34]....
        /*02f0*/ 	.word	0x0000a580


	//   ....[35]....
        /*02f4*/ 	.word	0x0000a590


	//   ....[36]....
        /*02f8*/ 	.word	0x0000a5b0


	//   ....[37]....
        /*02fc*/ 	.word	0x0000a5d0


	//   ....[38]....
        /*0300*/ 	.word	0x0000a5f0


	//   ....[39]....
        /*0304*/ 	.word	0x0000a600


	//   ....[40]....
        /*0308*/ 	.word	0x0000a630


	//   ....[41]....
        /*030c*/ 	.word	0x0000b200


	//   ....[42]....
        /*0310*/ 	.word	0x0000b250


	//   ....[43]....
        /*0314*/ 	.word	0x0000b280


	//   ....[44]....
        /*0318*/ 	.word	0x0000b2b0


	//   ....[45]....
        /*031c*/ 	.word	0x0000b2e0


	//   ....[46]....
        /*0320*/ 	.word	0x0000b310


	//   ....[47]....
        /*0324*/ 	.word	0x0000b340


	//   ....[48]....
        /*0328*/ 	.word	0x0000b360


	//   ....[49]....
        /*032c*/ 	.word	0x0000b380


	//   ....[50]....
        /*0330*/ 	.word	0x0000b390


	//   ....[51]....
        /*0334*/ 	.word	0x0000b740


	//   ....[52]....
        /*0338*/ 	.word	0x0000b760


	//   ....[53]....
        /*033c*/ 	.word	0x0000ba60


	//   ....[54]....
        /*0340*/ 	.word	0x0000ba80


	//   ....[55]....
        /*0344*/ 	.word	0x0000bd80


	//   ....[56]....
        /*0348*/ 	.word	0x0000bd90


	//----- nvinfo : EIATTR_EXIT_INSTR_OFFSETS
	.align		4
.L_410:
        /*034c*/ 	.byte	0x04, 0x1c
        /*034e*/ 	.short	(.L_412 - .L_411)


	//   ....[0]....
.L_411:
        /*0350*/ 	.word	0x000001b0


	//   ....[1]....
        /*0354*/ 	.word	0x0000bda0


	//   ....[2]....
        /*0358*/ 	.word	0x0000c040


	//   ....[3]....
        /*035c*/ 	.word	0x0000c090


	//   ....[4]....
        /*0360*/ 	.word	0x0000c0c0


	//   ....[5]....
        /*0364*/ 	.word	0x0000c120


	//   ....[6]....
        /*0368*/ 	.word	0x0000c380


	//----- nvinfo : EIATTR_CTAIDZ_USED
	.align		4
.L_412:
        /*036c*/ 	.byte	0x01, 0x04
	.zero		2


	//----- nvinfo : EIATTR_MAX_THREADS
	.align		4
        /*0370*/ 	.byte	0x04, 0x05
        /*0372*/ 	.short	(.L_414 - .L_413)
.L_413:
        /*0374*/ 	.word	0x00000080
        /*0378*/ 	.word	0x00000001
        /*037c*/ 	.word	0x00000001


	//----- nvinfo : EIATTR_CRS_STACK_SIZE
	.align		4
.L_414:
        /*0380*/ 	.byte	0x04, 0x1e
        /*0382*/ 	.short	(.L_416 - .L_415)
.L_415:
        /*0384*/ 	.word	0x00000000
.L_416:


//--------------------- .nv.info._ZN7cutlass13device_kernelIN5flash19enable_sm80_to_sm89INS1_16FlashAttnFwdSm80INS1_25CollectiveMainloopFwdSm80ILi4ELi1ELb0EN4cute5tupleIJNS5_1CILi128EEENS7_ILi80EEENS7_ILi64EEEEEELi64ENS_6half_tEfNS_4arch4Sm80ELb0ELb0ELb0ELb1ELb0ELb0ELb1ELb1EEENS1_21CollectiveEpilogueFwdINS6_IJS8_SA_S9_EEENS6_IJNS7_ILi1EEESI_SI_EEESC_SE_Li128ELb1ELb1ELb1ELb0EEENS1_36VarlenDynamicPersistentTileSchedulerILi128ELi80ELi128ELi128ELb1ELb1ELb0ELb0ELb1ELb1EEEEEEEEEvNT_6ParamsE --------------------------
	.section	.nv.info._ZN7cutlass13device_kernelIN5flash19enable_sm80_to_sm89INS1_16FlashAttnFwdSm80INS1_25CollectiveMainloopFwdSm80ILi4ELi1ELb0EN4cute5tupleIJNS5_1CILi128EEENS7_ILi80EEENS7_ILi64EEEEEELi64ENS_6half_tEfNS_4arch4Sm80ELb0ELb0ELb0ELb1ELb0ELb0ELb1ELb1EEENS1_21CollectiveEpilogueFwdINS6_IJS8_SA_S9_EEENS6_IJNS7_ILi1EEESI_SI_EEESC_SE_Li128ELb1ELb1ELb1ELb0EEENS1_36VarlenDynamicPersistentTileSchedulerILi128ELi80ELi128ELi128ELb1ELb1ELb0ELb0ELb1ELb1EEEEEEEEEvNT_6ParamsE,"",@"SHT_CUDA_INFO"
	.sectionflags	@""
	.align	4


	//----- nvinfo : EIATTR_CUDA_API_VERSION
	.align		4
        /*0000*/ 	.byte	0x04, 0x37
        /*0002*/ 	.short	(.L_418 - .L_417)
.L_417:
        /*0004*/ 	.word	0x00000082


	//----- nvinfo : EIATTR_SW2861232_WAR
	.align		4
.L_418:
        /*0008*/ 	.byte	0x01, 0x35
	.zero		2


	//----- nvinfo : EIATTR_PARAM_CBANK
	.align		4
        /*000c*/ 	.byte	0x04, 0x0a
        /*000e*/ 	.short	(.L_420 - .L_419)
	.align		4
.L_419:
        /*0010*/ 	.word	index@(.nv.constant0._ZN7cutlass13device_kernelIN5flash19enable_sm80_to_sm89INS1_16FlashAttnFwdSm80INS1_25CollectiveMainloopFwdSm80ILi4ELi1ELb0EN4cute5tupleIJNS5_1CILi128EEENS7_ILi80EEENS7_ILi64EEEEEELi64ENS_6half_tEfNS_4arch4Sm80ELb0ELb0ELb0ELb1ELb0ELb0ELb1ELb1EEENS1_21CollectiveEpilogueFwdINS6_IJS8_SA_S9_EEENS6_IJNS7_ILi1EEESI_SI_EEESC_SE_Li128ELb1ELb1ELb1ELb0EEENS1_36VarlenDynamicPersistentTileSchedulerILi128ELi80ELi128ELi128ELb1ELb1ELb0ELb0ELb1ELb1EEEEEEEEEvNT_6ParamsE)
        /*0014*/ 	.short	0x0160
        /*0016*/ 	.short	0x0438


	//----- nvinfo : EIATTR_CBANK_PARAM_SIZE
	.align		4
.L_420:
        /*0018*/ 	.byte	0x03, 0x19
        /*001a*/ 	.short	0x0438


	//----- nvinfo : EIATTR_KPARAM_INFO
	.align		4
        /*001c*/ 	.byte	0x04, 0x17
        /*001e*/ 	.short	(.L_422 - .L_421)
.L_421:
        /*0020*/ 	.word	0x00000000
        /*0024*/ 	.short	0x0000
        /*0026*/ 	.short	0x0000
        /*0028*/ 	.byte	0x00, 0xf0, 0xe1, 0x10


	//----- nvinfo : EIATTR_MAXREG_COUNT
	.align		4
.L_422:
        /*002c*/ 	.byte	0x03, 0x1b
        /*002e*/ 	.short	0x00ff


	//----- nvinfo : EIATTR_NUM_BARRIERS
	.align		4
        /*0030*/ 	.byte	0x02, 0x4c
        /*0032*/ 	.byte	0x06
	.zero		1


	//----- nvinfo : EIATTR_ANNOTATIONS
	.align		4
        /*0034*/ 	.byte	0x04, 0x55
        /*0036*/ 	.short	(.L_424 - .L_423)


	//   ....[0]....
.L_423:
        /* <DEDUP_REMOVED lines=29> */


	//----- nvinfo : EIATTR_MERCURY_ISA_VERSION
	.align		4
.L_424:
        /*01f0*/ 	.byte	0x03, 0x5f
        /*01f2*/ 	.short	0x0000


	//----- nvinfo : EIATTR_INT_WARP_WIDE_INSTR_OFFSETS
	.align		4
        /*01f4*/ 	.byte	0x04, 0x31
        /*01f6*/ 	.short	(.L_426 - .L_425)


	//   ....[0]....
.L_425:
        /*01f8*/ 	.word	0x000092e0


	//   ....[1]....
        /*01fc*/ 	.word	0x00009360


	//----- nvinfo : EIATTR_COOP_GROUP_MASK_REGIDS
	.align		4
.L_426:
        /*0200*/ 	.byte	0x04, 0x29
        /*0202*/ 	.short	(.L_428 - .L_427)


	//   ....[0]....
.L_427:
        /*0204*/ 	.word	0xffffffff


	//   ....[1]....
        /*0208*/ 	.word	0xffffffff


	//   ....[2]....
        /*020c*/ 	.word	0xffffffff


	//   ....[3]....
        /*0210*/ 	.word	0xffffffff


	//   ....[4]....
        /*0214*/ 	.word	0xffffffff


	//   ....[5]....
        /*0218*/ 	.word	0xffffffff


	//   ....[6]....
        /*021c*/ 	.word	0xffffffff


	//   ....[7]....
        /*0220*/ 	.word	0xffffffff


	//   ....[8]....
        /*0224*/ 	.word	0xffffffff


	//   ....[9]....
        /*0228*/ 	.word	0xffffffff


	//   ....[10]....
        /*022c*/ 	.word	0xffffffff


	//   ....[11]....
        /*0230*/ 	.word	0xffffffff


	//   ....[12]....
        /*0234*/ 	.word	0xffffffff


	//   ....[13]....
        /*0238*/ 	.word	0xffffffff


	//   ....[14]....
        /*023c*/ 	.word	0xffffffff


	//   ....[15]....
        /*0240*/ 	.word	0xffffffff


	//   ....[16]....
        /*0244*/ 	.word	0xffffffff


	//   ....[17]....
        /*0248*/ 	.word	0xffffffff


	//   ....[18]....
        /*024c*/ 	.word	0xffffffff


	//   ....[19]....
        /*0250*/ 	.word	0xffffffff


	//   ....[20]....
        /*0254*/ 	.word	0xffffffff


	//   ....[21]....
        /*0258*/ 	.word	0xffffffff


	//   ....[22]....
        /*025c*/ 	.word	0xffffffff


	//   ....[23]....
        /*0260*/ 	.word	0xffffffff


	//   ....[24]....
        /*0264*/ 	.word	0xffffffff


	//   ....[25]....
        /*0268*/ 	.word	0xffffffff


	//   ....[26]....
        /*026c*/ 	.word	0xffffffff


	//   ....[27]....
        /*0270*/ 	.word	0xffffffff


	//   ....[28]....
        /*0274*/ 	.word	0xffffffff


	//   ....[29]....
        /*0278*/ 	.word	0xffffffff


	//   ....[30]....
        /*027c*/ 	.word	0xffffffff


	//   ....[31]....
        /*0280*/ 	.word	0xffffffff


	//   ....[32]....
        /*0284*/ 	.word	0xffffffff


	//   ....[33]....
        /*0288*/ 	.word	0xffffffff


	//   ....[34]....
        /*028c*/ 	.word	0xffffffff


	//   ....[35]....
        /*0290*/ 	.word	0xffffffff


	//   ....[36]....
        /*0294*/ 	.word	0xffffffff


	//   ....[37]....
        /*0298*/ 	.word	0xffffffff


	//   ....[38]....
        /*029c*/ 	.word	0xffffffff


	//   ....[39]....
        /*02a0*/ 	.word	0xffffffff


	//   ....[40]....
        /*02a4*/ 	.word	0xffffffff


	//   ....[41]....
        /*02a8*/ 	.word	0xffffffff


	//   ....[42]....
        /*02ac*/ 	.word	0xffffffff


	//   ....[43]....
        /*02b0*/ 	.word	0xffffffff


	//   ....[44]....
        /*02b4*/ 	.word	0xffffffff


	//   ....[45]....
        /*02b8*/ 	.word	0xffffffff


	//   ....[46]....
        /*02bc*/ 	.word	0xffffffff


	//   ....[47]....
        /*02c0*/ 	.word	0xffffffff


	//   ....[48]....
        /*02c4*/ 	.word	0xffffffff


	//   ....[49]....
        /*02c8*/ 	.word	0xffffffff


	//   ....[50]....
        /*02cc*/ 	.word	0xffffffff


	//   ....[51]....
        /*02d0*/ 	.word	0xffffffff


	//   ....[52]....
        /*02d4*/ 	.word	0xffffffff


	//   ....[53]....
        /*02d8*/ 	.word	0xffffffff


	//   ....[54]....
        /*02dc*/ 	.word	0xffffffff


	//   ....[55]....
        /*02e0*/ 	.word	0xffffffff


	//   ....[56]....
        /*02e4*/ 	.word	0xffffffff


	//   ....[57]....
        /*02e8*/ 	.word	0xffffffff


	//   ....[58]....
        /*02ec*/ 	.word	0xffffffff


	//   ....[59]....
        /*02f0*/ 	.word	0xffffffff


	//   ....[60]....
        /*02f4*/ 	.word	0xffffffff


	//   ....[61]....
        /*02f8*/ 	.word	0xffffffff


	//   ....[62]....
        /*02fc*/ 	.word	0xffffffff


	//   ....[63]....
        /*0300*/ 	.word	0xffffffff


	//   ....[64]....
        /*0304*/ 	.word	0xffffffff


	//   ....[65]....
        /*0308*/ 	.word	0xffffffff


	//   ....[66]....
        /*030c*/ 	.word	0xffffffff


	//   ....[67]....
        /*0310*/ 	.word	0xffffffff


	//   ....[68]....
        /*0314*/ 	.word	0xffffffff


	//   ....[69]....
        /*0318*/ 	.word	0xffffffff


	//   ....[70]....
        /*031c*/ 	.word	0xffffffff


	//   ....[71]....
        /*0320*/ 	.word	0xffffffff


	//   ....[72]....
        /*0324*/ 	.word	0xffffffff


	//   ....[73]....
        /*0328*/ 	.word	0xffffffff


	//   ....[74]....
        /*032c*/ 	.word	0xffffffff


	//   ....[75]....
        /*0330*/ 	.word	0xffffffff


	//   ....[76]....
        /*0334*/ 	.word	0xffffffff


	//   ....[77]....
        /*0338*/ 	.word	0xffffffff


	//   ....[78]....
        /*033c*/ 	.word	0xffffffff


	//   ....[79]....
        /*0340*/ 	.word	0xffffffff


	//   ....[80]....
        /*0344*/ 	.word	0xffffffff


	//   ....[81]....
        /*0348*/ 	.word	0xffffffff


	//   ....[82]....
        /*034c*/ 	.word	0xffffffff


	//   ....[83]....
        /*0350*/ 	.word	0xffffffff


	//   ....[84]....
        /*0354*/ 	.word	0xffffffff


	//   ....[85]....
        /*0358*/ 	.word	0xffffffff


	//   ....[86]....
        /*035c*/ 	.word	0xffffffff


	//   ....[87]....
        /*0360*/ 	.word	0xffffffff


	//   ....[88]....
        /*0364*/ 	.word	0xffffffff


	//   ....[89]....
        /*0368*/ 	.word	0xffffffff


	//   ....[90]....
        /*036c*/ 	.word	0xffffffff


	//   ....[91]....
        /*0370*/ 	.word	0xffffffff


	//   ....[92]....
        /*0374*/ 	.word	0xffffffff


	//   ....[93]....
        /*0378*/ 	.word	0xffffffff


	//   ....[94]....
        /*037c*/ 	.word	0xffffffff


	//   ....[95]....
        /*0380*/ 	.word	0xffffffff


	//   ....[96]....
        /*0384*/ 	.word	0xffffffff


	//   ....[97]....
        /*0388*/ 	.word	0xffffffff


	//   ....[98]....
        /*038c*/ 	.word	0xffffffff


	//   ....[99]....
        /*0390*/ 	.word	0xffffffff


	//   ....[100]....
        /*0394*/ 	.word	0xffffffff


	//   ....[101]....
        /*0398*/ 	.word	0xffffffff


	//   ....[102]....
        /*039c*/ 	.word	0xffffffff


	//   ....[103]....
        /*03a0*/ 	.word	0xffffffff


	//   ....[104]....
        /*03a4*/ 	.word	0xffffffff


	//   ....[105]....
        /*03a8*/ 	.word	0xffffffff


	//   ....[106]....
        /*03ac*/ 	.word	0xffffffff


	//   ....[107]....
        /*03b0*/ 	.word	0xffffffff


	//   ....[108]....
        /*03b4*/ 	.word	0xffffffff


	//   ....[109]....
        /*03b8*/ 	.word	0xffffffff


	//   ....[110]....
        /*03bc*/ 	.word	0xffffffff


	//   ....[111]....
        /*03c0*/ 	.word	0xffffffff


	//   ....[112]....
        /*03c4*/ 	.word	0xffffffff


	//   ....[113]....
        /*03c8*/ 	.word	0xffffffff


	//   ....[114]....
        /*03cc*/ 	.word	0xffffffff


	//   ....[115]....
        /*03d0*/ 	.word	0xffffffff


	//   ....[116]....
        /*03d4*/ 	.word	0xffffffff


	//   ....[117]....
        /*03d8*/ 	.word	0xffffffff


	//   ....[118]....
        /*03dc*/ 	.word	0xffffffff


	//   ....[119]....
        /*03e0*/ 	.word	0xffffffff


	//   ....[120]....
        /*03e4*/ 	.word	0xffffffff


	//   ....[121]....
        /*03e8*/ 	.word	0xffffffff


	//   ....[122]....
        /*03ec*/ 	.word	0xffffffff


	//   ....[123]....
        /*03f0*/ 	.word	0xffffffff


	//   ....[124]....
        /*03f4*/ 	.word	0xffffffff


	//   ....[125]....
        /*03f8*/ 	.word	0xffffffff


	//   ....[126]....
        /*03fc*/ 	.word	0xffffffff


	//   ....[127]....
        /*0400*/ 	.word	0xffffffff


	//   ....[128]....
        /*0404*/ 	.word	0xffffffff


	//   ....[129]....
        /*0408*/ 	.word	0xffffffff


	//   ....[130]....
        /*040c*/ 	.word	0xffffffff


	//   ....[131]....
        /*0410*/ 	.word	0xffffffff


	//   ....[132]....
        /*0414*/ 	.word	0xffffffff


	//   ....[133]....
        /*0418*/ 	.word	0xffffffff


	//   ....[134]....
        /*041c*/ 	.word	0xffffffff


	//   ....[135]....
        /*0420*/ 	.word	0xffffffff


	//   ....[136]....
        /*0424*/ 	.word	0xffffffff


	//   ....[137]....
        /*0428*/ 	.word	0xffffffff


	//   ....[138]....
        /*042c*/ 	.word	0xffffffff


	//   ....[139]....
        /*0430*/ 	.word	0xffffffff


	//   ....[140]....
        /*0434*/ 	.word	0xffffffff


	//   ....[141]....
        /*0438*/ 	.word	0xffffffff


	//   ....[142]....
        /*043c*/ 	.word	0xffffffff


	//   ....[143]....
        /*0440*/ 	.word	0xffffffff


	//   ....[144]....
        /*0444*/ 	.word	0xffffffff


	//   ....[145]....
        /*0448*/ 	.word	0xffffffff


	//   ....[146]....
        /*044c*/ 	.word	0xffffffff


	//   ....[147]....
        /*0450*/ 	.word	0xffffffff


	//   ....[148]....
        /*0454*/ 	.word	0xffffffff


	//   ....[149]....
        /*0458*/ 	.word	0xffffffff


	//   ....[150]....
        /*045c*/ 	.word	0xffffffff


	//   ....[151]....
        /*0460*/ 	.word	0xffffffff


	//   ....[152]....
        /*0464*/ 	.word	0xffffffff


	//   ....[153]....
        /*0468*/ 	.word	0xffffffff


	//   ....[154]....
        /*046c*/ 	.word	0xffffffff


	//   ....[155]....
        /*0470*/ 	.word	0xffffffff


	//   ....[156]....
        /*0474*/ 	.word	0xffffffff


	//   ....[157]....
        /*0478*/ 	.word	0xffffffff


	//   ....[158]....
        /*047c*/ 	.word	0xffffffff


	//   ....[159]....
        /*0480*/ 	.word	0xffffffff


	//   ....[160]....
        /*0484*/ 	.word	0xffffffff


	//   ....[161]....
        /*0488*/ 	.word	0xffffffff


	//   ....[162]....
        /*048c*/ 	.word	0xffffffff


	//   ....[163]....
        /*0490*/ 	.word	0xffffffff


	//   ....[164]....
        /*0494*/ 	.word	0xffffffff


	//   ....[165]....
        /*0498*/ 	.word	0xffffffff


	//   ....[166]....
        /*049c*/ 	.word	0xffffffff


	//   ....[167]....
        /*04a0*/ 	.word	0xffffffff


	//   ....[168]....
        /*04a4*/ 	.word	0xffffffff


	//   ....[169]....
        /*04a8*/ 	.word	0xffffffff


	//   ....[170]....
        /*04ac*/ 	.word	0xffffffff


	//   ....[171]....
        /*04b0*/ 	.word	0xffffffff


	//   ....[172]....
        /*04b4*/ 	.word	0xffffffff


	//   ....[173]....
        /*04b8*/ 	.word	0xffffffff


	//   ....[174]....
        /*04bc*/ 	.word	0xffffffff


	//   ....[175]....
        /*04c0*/ 	.word	0xffffffff


	//   ....[176]....
        /*04c4*/ 	.word	0xffffffff


	//   ....[177]....
        /*04c8*/ 	.word	0xffffffff


	//   ....[178]....
        /*04cc*/ 	.word	0xffffffff


	//   ....[179]....
        /*04d0*/ 	.word	0xffffffff


	//   ....[180]....
        /*04d4*/ 	.word	0xffffffff


	//   ....[181]....
        /*04d8*/ 	.word	0xffffffff


	//   ....[182]....
        /*04dc*/ 	.word	0xffffffff


	//   ....[183]....
        /*04e0*/ 	.word	0xffffffff


	//   ....[184]....
        /*04e4*/ 	.word	0xffffffff


	//   ....[185]....
        /*04e8*/ 	.word	0xffffffff


	//   ....[186]....
        /*04ec*/ 	.word	0xffffffff


	//   ....[187]....
        /*04f0*/ 	.word	0xffffffff


	//   ....[188]....
        /*04f4*/ 	.word	0xffffffff


	//   ....[189]....
        /*04f8*/ 	.word	0xffffffff


	//   ....[190]....
        /*04fc*/ 	.word	0xffffffff


	//   ....[191]....
        /*0500*/ 	.word	0xffffffff


	//   ....[192]....
        /*0504*/ 	.word	0xffffffff


	//   ....[193]....
        /*0508*/ 	.word	0xffffffff


	//   ....[194]....
        /*050c*/ 	.word	0xffffffff


	//   ....[195]....
        /*0510*/ 	.word	0xffffffff


	//   ....[196]....
        /*0514*/ 	.word	0xffffffff


	//   ....[197]....
        /*0518*/ 	.word	0xffffffff


	//   ....[198]....
        /*051c*/ 	.word	0xffffffff


	//   ....[199]....
        /*0520*/ 	.word	0xffffffff


	//   ....[200]....
        /*0524*/ 	.word	0xffffffff


	//   ....[201]....
        /*0528*/ 	.word	0xffffffff


	//   ....[202]....
        /*052c*/ 	.word	0xffffffff


	//   ....[203]....
        /*0530*/ 	.word	0xffffffff


	//   ....[204]....
        /*0534*/ 	.word	0xffffffff


	//   ....[205]....
        /*0538*/ 	.word	0xffffffff


	//   ....[206]....
        /*053c*/ 	.word	0xffffffff


	//   ....[207]....
        /*0540*/ 	.word	0xffffffff


	//   ....[208]....
        /*0544*/ 	.word	0xffffffff


	//   ....[209]....
        /*0548*/ 	.word	0xffffffff


	//   ....[210]....
        /*054c*/ 	.word	0xffffffff


	//   ....[211]....
        /*0550*/ 	.word	0xffffffff


	//   ....[212]....
        /*0554*/ 	.word	0xffffffff


	//   ....[213]....
        /*0558*/ 	.word	0xffffffff


	//   ....[214]....
        /*055c*/ 	.word	0xffffffff


	//----- nvinfo : EIATTR_COOP_GROUP_INSTR_OFFSETS
	.align		4
.L_428:
        /*0560*/ 	.byte	0x04, 0x28
        /*0562*/ 	.short	(.L_430 - .L_429)


	//   ....[0]....
.L_429:
        /*0564*/ 	.word	0x00000050


	//   ....[1]....
        /*0568*/ 	.word	0x000001f0


	//   ....[2]....
        /*056c*/ 	.word	0x00000220


	//   ....[3]....
        /*0570*/ 	.word	0x00000250


	//   ....[4]....
        /*0574*/ 	.word	0x00000280


	//   ....[5]....
        /*0578*/ 	.word	0x000002b0


	//   ....[6]....
        /*057c*/ 	.word	0x000002e0


	//   ....[7]....
        /*0580*/ 	.word	0x00000450


	//   ....[8]....
        /*0584*/ 	.word	0x00000490


	//   ....[9]....
        /*0588*/ 	.word	0x000004c0


	//   ....[10]....
        /*058c*/ 	.word	0x000004f0


	//   ....[11]....
        /*0590*/ 	.word	0x00000520


	//   ....[12]....
        /*0594*/ 	.word	0x00000550


	//   ....[13]....
        /*0598*/ 	.word	0x000005e0


	//   ....[14]....
        /*059c*/ 	.word	0x00000610


	//   ....[15]....
        /*05a0*/ 	.word	0x00000630


	//   ....[16]....
        /*05a4*/ 	.word	0x00000690


	//   ....[17]....
        /*05a8*/ 	.word	0x00002180


	//   ....[18]....
        /*05ac*/ 	.word	0x000021a0


	//   ....[19]....
        /*05b0*/ 	.word	0x00002270


	//   ....[20]....
        /*05b4*/ 	.word	0x00002280


	//   ....[21]....
        /*05b8*/ 	.word	0x00002350


	//   ....[22]....
        /*05bc*/ 	.word	0x00002370


	//   ....[23]....
        /*05c0*/ 	.word	0x00002440


	//   ....[24]....
        /*05c4*/ 	.word	0x00002450


	//   ....[25]....
        /*05c8*/ 	.word	0x00002520


	//   ....[26]....
        /*05cc*/ 	.word	0x00002540


	//   ....[27]....
        /*05d0*/ 	.word	0x00002610


	//   ....[28]....
        /*05d4*/ 	.word	0x00002620


	//   ....[29]....
        /*05d8*/ 	.word	0x000026f0


	//   ....[30]....
        /*05dc*/ 	.word	0x00002710


	//   ....[31]....
        /*05e0*/ 	.word	0x000027e0


	//   ....[32]....
        /*05e4*/ 	.word	0x000027f0


	//   ....[33]....
        /*05e8*/ 	.word	0x000040f0


	//   ....[34]....
        /*05ec*/ 	.word	0x00004120


	//   ....[35]....
        /*05f0*/ 	.word	0x00004270


	//   ....[36]....
        /*05f4*/ 	.word	0x000042a0


	//   ....[37]....
        /*05f8*/ 	.word	0x000042d0


	//   ....[38]....
        /*05fc*/ 	.word	0x000043b0


	//   ....[39]....
        /*0600*/ 	.word	0x00004460


	//   ....[40]....
        /*0604*/ 	.word	0x00004510


	//   ....[41]....
        /*0608*/ 	.word	0x00006940


	//   ....[42]....
        /*060c*/ 	.word	0x00006a50


	//   ....[43]....
        /*0610*/ 	.word	0x00006aa0


	//   ....[44]....
        /*0614*/ 	.word	0x00006ad0


	//   ....[45]....
        /*0618*/ 	.word	0x00006b20


	//   ....[46]....
        /*061c*/ 	.word	0x00006bc0


	//   ....[47]....
        /*0620*/ 	.word	0x00006ca0


	//   ....[48]....
        /*0624*/ 	.word	0x000070d0


	//   ....[49]....
        /*0628*/ 	.word	0x00008b40


	//   ....[50]....
        /*062c*/ 	.word	0x00008b50


	//   ....[51]....
        /*0630*/ 	.word	0x00008b60


	//   ....[52]....
        /*0634*/ 	.word	0x00008b70


	//   ....[53]....
        /*0638*/ 	.word	0x00008ba0


	//   ....[54]....
        /*063c*/ 	.word	0x00008bc0


	//   ....[55]....
        /*0640*/ 	.word	0x00008be0


	//   ....[56]....
        /*0644*/ 	.word	0x00008bf0


	//   ....[57]....
        /*0648*/ 	.word	0x00009db0


	//   ....[58]....
        /*064c*/ 	.word	0x00009dc0


	//   ....[59]....
        /*0650*/ 	.word	0x00009dd0


	//   ....[60]....
        /*0654*/ 	.word	0x00009de0


	//   ....[61]....
        /*0658*/ 	.word	0x00009df0


	//   ....[62]....
        /*065c*/ 	.word	0x00009e00


	//   ....[63]....
        /*0660*/ 	.word	0x00009e10


	//   ....[64]....
        /*0664*/ 	.word	0x00009e20


	//   ....[65]....
        /*0668*/ 	.word	0x0000a210


	//   ....[66]....
        /*066c*/ 	.word	0x0000a230


	//   ....[67]....
        /*0670*/ 	.word	0x0000a2a0


	//   ....[68]....
        /*0674*/ 	.word	0x0000a2b0


	//   ....[69]....
        /*0678*/ 	.word	0x0000a320


	//   ....[70]....
        /*067c*/ 	.word	0x0000a340


	//   ....[71]....
        /*0680*/ 	.word	0x0000a3b0


	//   ....[72]....
        /*0684*/ 	.word	0x0000a3c0


	//   ....[73]....
        /*0688*/ 	.word	0x0000a430


	//   ....[74]....
        /*068c*/ 	.word	0x0000a450


	//   ....[75]....
        /*0690*/ 	.word	0x0000a4c0


	//   ....[76]....
        /*0694*/ 	.word	0x0000a4d0


	//   ....[77]....
        /*0698*/ 	.word	0x0000a540


	//   ....[78]....
        /*069c*/ 	.word	0x0000a560


	//   ....[79]....
        /*06a0*/ 	.word	0x0000a5d0


	//   ....[80]....
        /*06a4*/ 	.word	0x0000a5e0


	//   ....[81]....
        /*06a8*/ 	.word	0x0000a870


	//   ....[82]....
        /*06ac*/ 	.word	0x0000a890


	//   ....[83]....
        /*06b0*/ 	.word	0x0000abd0


	//   ....[84]....
        /*06b4*/ 	.word	0x0000abe0


	//   ....[85]....
        /*06b8*/ 	.word	0x0000ae40


	//   ....[86]....
        /*06bc*/ 	.word	0x0000ae60


	//   ....[87]....
        /*06c0*/ 	.word	0x0000b0c0


	//   ....[88]....
        /*06c4*/ 	.word	0x0000b0d0


	//   ....[89]....
        /*06c8*/ 	.word	0x0000ba90


	//   ....[90]....
        /*06cc*/ 	.word	0x0000bab0


	//   ....[91]....
        /*06d0*/ 	.word	0x0000bb20


	//   ....[92]....
        /*06d4*/ 	.word	0x0000bb30


	//   ....[93]....
        /*06d8*/ 	.word	0x0000bba0


	//   ....[94]....
        /*06dc*/ 	.word	0x0000bbc0


	//   ....[95]....
        /*06e0*/ 	.word	0x0000bc30


	//   ....[96]....
        /*06e4*/ 	.word	0x0000bc40


	//   ....[97]....
        /*06e8*/ 	.word	0x0000bcb0


	//   ....[98]....
        /*06ec*/ 	.word	0x0000bcd0


	//   ....[99]....
        /*06f0*/ 	.word	0x0000bd40


	//   ....[100]....
        /*06f4*/ 	.word	0x0000bd50


	//   ....[101]....
        /*06f8*/ 	.word	0x0000bdc0


	//   ....[102]....
        /*06fc*/ 	.word	0x0000bde0


	//   ....[103]....
        /*0700*/ 	.word	0x0000be50


	//   ....[104]....
        /*0704*/ 	.word	0x0000be60


	//   ....[105]....
        /*0708*/ 	.word	0x0000bf90


	//   ....[106]....
        /*070c*/ 	.word	0x0000bfb0


	//   ....[107]....
        /*0710*/ 	.word	0x0000c0d0


	//   ....[108]....
        /*0714*/ 	.word	0x0000c110


	//   ....[109]....
        /*0718*/ 	.word	0x0000c140


	//   ....[110]....
        /*071c*/ 	.word	0x0000c170


	//   ....[111]....
        /*0720*/ 	.word	0x0000c1a0


	//   ....[112]....
        /*0724*/ 	.word	0x0000c1d0


	//   ....[113]....
        /*0728*/ 	.word	0x0000c320


	//   ....[114]....
        /*072c*/ 	.word	0x0000c360


	//   ....[115]....
        /*0730*/ 	.word	0x0000c390


	//   ....[116]....
        /*0734*/ 	.word	0x0000c3c0


	//   ....[117]....
        /*0738*/ 	.word	0x0000c3f0


	//   ....[118]....
        /*073c*/ 	.word	0x0000c420


	//   ....[119]....
        /*0740*/ 	.word	0x0000c4b0


	//   ....[120]....
        /*0744*/ 	.word	0x0000c4e0


	//   ....[121]....
        /*0748*/ 	.word	0x0000c4f0


	//   ....[122]....
        /*074c*/ 	.word	0x0000c550


	//   ....[123]....
        /*0750*/ 	.word	0x0000ca90


	//   ....[124]....
        /*0754*/ 	.word	0x0000caf0


	//   ....[125]....
        /*0758*/ 	.word	0x0000cb40


	//   ....[126]....
        /*075c*/ 	.word	0x0000cb90


	//   ....[127]....
        /*0760*/ 	.word	0x0000cbe0


	//   ....[128]....
        /*0764*/ 	.word	0x0000cc50


	//   ....[129]....
        /*0768*/ 	.word	0x0000cca0


	//   ....[130]....
        /*076c*/ 	.word	0x0000cd00


	//   ....[131]....
        /*0770*/ 	.word	0x0000cd70


	//   ....[132]....
        /*0774*/ 	.word	0x0000cdd0


	//   ....[133]....
        /*0778*/ 	.word	0x0000ce40


	//   ....[134]....
        /*077c*/ 	.word	0x0000ceb0


	//   ....[135]....
        /*0780*/ 	.word	0x0000cf20


	//   ....[136]....
        /*0784*/ 	.word	0x0000cf80


	//   ....[137]....
        /*0788*/ 	.word	0x0000cff0


	//   ....[138]....
        /*078c*/ 	.word	0x0000d060


	//   ....[139]....
        /*0790*/ 	.word	0x0000d0d0


	//   ....[140]....
        /*0794*/ 	.word	0x0000d130


	//   ....[141]....
        /*0798*/ 	.word	0x0000d1a0


	//   ....[142]....
        /*079c*/ 	.word	0x0000d210


	//   ....[143]....
        /*07a0*/ 	.word	0x0000d280


	//   ....[144]....
        /*07a4*/ 	.word	0x0000d2e0


	//   ....[145]....
        /*07a8*/ 	.word	0x0000d350


	//   ....[146]....
        /*07ac*/ 	.word	0x0000d3c0


	//   ....[147]....
        /*07b0*/ 	.word	0x0000d430


	//   ....[148]....
        /*07b4*/ 	.word	0x0000d490


	//   ....[149]....
        /*07b8*/ 	.word	0x0000d510


	//   ....[150]....
        /*07bc*/ 	.word	0x0000d560


	//   ....[151]....
        /*07c0*/ 	.word	0x0000d5b0


	//   ....[152]....
        /*07c4*/ 	.word	0x0000d600


	//   ....[153]....
        /*07c8*/ 	.word	0x0000d650


	//   ....[154]....
        /*07cc*/ 	.word	0x0000d6a0


	//   ....[155]....
        /*07d0*/ 	.word	0x0000d6f0


	//   ....[156]....
        /*07d4*/ 	.word	0x0000d740


	//   ....[157]....
        /*07d8*/ 	.word	0x0000d7b0


	//   ....[158]....
        /*07dc*/ 	.word	0x0000d820


	//   ....[159]....
        /*07e0*/ 	.word	0x0000d890


	//   ....[160]....
        /*07e4*/ 	.word	0x0000d8f0


	//   ....[161]....
        /*07e8*/ 	.word	0x0000d960


	//   ....[162]....
        /*07ec*/ 	.word	0x0000d9d0


	//   ....[163]....
        /*07f0*/ 	.word	0x0000da40


	//   ....[164]....
        /*07f4*/ 	.word	0x0000daa0


	//   ....[165]....
        /*07f8*/ 	.word	0x0000db10


	//   ....[166]....
        /*07fc*/ 	.word	0x0000db80


	//   ....[167]....
        /*0800*/ 	.word	0x0000dbf0


	//   ....[168]....
        /*0804*/ 	.word	0x0000dc50


	//   ....[169]....
        /*0808*/ 	.word	0x0000dcc0


	//   ....[170]....
        /*080c*/ 	.word	0x0000dd30


	//   ....[171]....
        /*0810*/ 	.word	0x0000dda0


	//   ....[172]....
        /*0814*/ 	.word	0x0000de00


	//   ....[173]....
        /*0818*/ 	.word	0x0000de70


	//   ....[174]....
        /*081c*/ 	.word	0x0000dee0


	//   ....[175]....
        /*0820*/ 	.word	0x0000df50


	//   ....[176]....
        /*0824*/ 	.word	0x0000dfb0


	//   ....[177]....
        /*0828*/ 	.word	0x0000e020


	//   ....[178]....
        /*082c*/ 	.word	0x0000e090


	//   ....[179]....
        /*0830*/ 	.word	0x0000e100


	//   ....[180]....
        /*0834*/ 	.word	0x0000e160


	//   ....[181]....
        /*0838*/ 	.word	0x0000e1d0


	//   ....[182]....
        /*083c*/ 	.word	0x0000e240


	//   ....[183]....
        /*0840*/ 	.word	0x0000e2b0


	//   ....[184]....
        /*0844*/ 	.word	0x0000e310


	//   ....[185]....
        /*0848*/ 	.word	0x0000e380


	//   ....[186]....
        /*084c*/ 	.word	0x0000e3f0


	//   ....[187]....
        /*0850*/ 	.word	0x0000e460


	//   ....[188]....
        /*0854*/ 	.word	0x0000e4c0


	//   ....[189]....
        /*0858*/ 	.word	0x0000e530


	//   ....[190]....
        /*085c*/ 	.word	0x0000e5a0


	//   ....[191]....
        /*0860*/ 	.word	0x0000e610


	//   ....[192]....
        /*0864*/ 	.word	0x0000e670


	//   ....[193]....
        /*0868*/ 	.word	0x0000e6e0


	//   ....[194]....
        /*086c*/ 	.word	0x0000e750


	//   ....[195]....
        /*0870*/ 	.word	0x0000e7c0


	//   ....[196]....
        /*0874*/ 	.word	0x0000e820


	//   ....[197]....
        /*0878*/ 	.word	0x0000e890


	//   ....[198]....
        /*087c*/ 	.word	0x0000e900


	//   ....[199]....
        /*0880*/ 	.word	0x0000e950


	//   ....[200]....
        /*0884*/ 	.word	0x0000e990


	//   ....[201]....
        /*0888*/ 	.word	0x0000e9e0


	//   ....[202]....
        /*088c*/ 	.word	0x0000ea30


	//   ....[203]....
        /*0890*/ 	.word	0x0000ea80


	//   ....[204]....
        /*0894*/ 	.word	0x0000eaf0


	//   ....[205]....
        /*0898*/ 	.word	0x0000eb40


	//   ....[206]....
        /*089c*/ 	.word	0x0000eb90


	//   ....[207]....
        /*08a0*/ 	.word	0x0000ebe0


	//   ....[208]....
        /*08a4*/ 	.word	0x0000ec30


	//   ....[209]....
        /*08a8*/ 	.word	0x0000ec80


	//   ....[210]....
        /*08ac*/ 	.word	0x0000ecf0


	//   ....[211]....
        /*08b0*/ 	.word	0x0000ed40


	//   ....[212]....
        /*08b4*/ 	.word	0x0000eda0


	//   ....[213]....
        /*08b8*/ 	.word	0x0000ee00


	//   ....[214]....
        /*08bc*/ 	.word	0x0000ee60


	//----- nvinfo : EIATTR_EXIT_INSTR_OFFSETS
	.align		4
.L_430:
        /*08c0*/ 	.byte	0x04, 0x1c
        /*08c2*/ 	.short	(.L_432 - .L_431)


	//   ....[0]....
.L_431:
        /*08c4*/ 	.word	0x00000b50


	//   ....[1]....
        /*08c8*/ 	.word	0x0000ca50


	//----- nvinfo : EIATTR_MAX_THREADS
	.align		4
.L_432:
        /*08cc*/ 	.byte	0x04, 0x05
        /*08ce*/ 	.short	(.L_434 - .L_433)
.L_433:
        /*08d0*/ 	.word	0x00000080
        /*08d4*/ 	.word	0x00000001
        /*08d8*/ 	.word	0x00000001


	//----- nvinfo : EIATTR_CRS_STACK_SIZE
	.align		4
.L_434:
        /*08dc*/ 	.byte	0x04, 0x1e
        /*08de*/ 	.short	(.L_436 - .L_435)
.L_435:
        /*08e0*/ 	.word	0x00000000
.L_436:


//--------------------- .nv.info._ZN7cutlass13device_kernelIN5flash19enable_sm80_to_sm89INS1_16FlashAttnFwdSm80INS1_25CollectiveMainloopFwdSm80ILi4ELi1ELb0EN4cute5tupleIJNS5_1CILi128EEENS7_ILi80EEENS7_ILi64EEEEEELi64ENS_6half_tEfNS_4arch4Sm80ELb0ELb0ELb0ELb1ELb0ELb1ELb1ELb1EEENS1_21CollectiveEpilogueFwdINS6_IJS8_SA_S9_EEENS6_IJNS7_ILi1EEESI_SI_EEESC_SE_Li128ELb1ELb1ELb1ELb0EEENS1_36VarlenDynamicPersistentTileSchedulerILi128ELi80ELi128ELi128ELb1ELb1ELb0ELb0ELb1ELb1EEEEEEEEEvNT_6ParamsE --------------------------
	.section	.nv.info._ZN7cutlass13device_kernelIN5flash19enable_sm80_to_sm89INS1_16FlashAttnFwdSm80INS1_25CollectiveMainloopFwdSm80ILi4ELi1ELb0EN4cute5tupleIJNS5_1CILi128EEENS7_ILi80EEENS7_ILi64EEEEEELi64ENS_6half_tEfNS_4arch4Sm80ELb0ELb0ELb0ELb1ELb0ELb1ELb1ELb1EEENS1_21CollectiveEpilogueFwdINS6_IJS8_SA_S9_EEENS6_IJNS7_ILi1EEESI_SI_EEESC_SE_Li128ELb1ELb1ELb1ELb0EEENS1_36VarlenDynamicPersistentTileSchedulerILi128ELi80ELi128ELi128ELb1ELb1ELb0ELb0ELb1ELb1EEEEEEEEEvNT_6ParamsE,"",@"SHT_CUDA_INFO"
	.sectionflags	@""
	.align	4


	//----- nvinfo : EIATTR_CUDA_API_VERSION
	.align		4
        /*0000*/ 	.byte	0x04, 0x37
        /*0002*/ 	.short	(.L_438 - .L_437)
.L_437:
        /*0004*/ 	.word	0x00000082


	//----- nvinfo : EIATTR_SW2861232_WAR
	.align		4
.L_438:
        /*0008*/ 	.byte	0x01, 0x35
	.zero		2


	//----- nvinfo : EIATTR_PARAM_CBANK
	.align		4
        /*000c*/ 	.byte	0x04, 0x0a
        /*000e*/ 	.short	(.L_440 - .L_439)
	.align		4
.L_439:
        /*0010*/ 	.word	index@(.nv.constant0._ZN7cutlass13device_kernelIN5flash19enable_sm80_to_sm89INS1_16FlashAttnFwdSm80INS1_25CollectiveMainloopFwdSm80ILi4ELi1ELb0EN4cute5tupleIJNS5_1CILi128EEENS7_ILi80EEENS7_ILi64EEEEEELi64ENS_6half_tEfNS_4arch4Sm80ELb0ELb0ELb0ELb1ELb0ELb1ELb1ELb1EEENS1_21CollectiveEpilogueFwdINS6_IJS8_SA_S9_EEENS6_IJNS7_ILi1EEESI_SI_EEESC_SE_Li128ELb1ELb1ELb1ELb0EEENS1_36VarlenDynamicPersistentTileSchedulerILi128ELi80ELi128ELi128ELb1ELb1ELb0ELb0ELb1ELb1EEEEEEEEEvNT_6ParamsE)
        /*0014*/ 	.short	0x0160
        /*0016*/ 	.short	0x0438


	//----- nvinfo : EIATTR_CBANK_PARAM_SIZE
	.align		4
.L_440:
        /*0018*/ 	.byte	0x03, 0x19
        /*001a*/ 	.short	0x0438


	//----- nvinfo : EIATTR_KPARAM_INFO
	.align		4
        /*001c*/ 	.byte	0x04, 0x17
        /*001e*/ 	.short	(.L_442 - .L_441)
.L_441:
        /*0020*/ 	.word	0x00000000
        /*0024*/ 	.short	0x0000
        /*0026*/ 	.short	0x0000
        /*0028*/ 	.byte	0x00, 0xf0, 0xe1, 0x10


	//----- nvinfo : EIATTR_MAXREG_COUNT
	.align		4
.L_442:
        /*002c*/ 	.byte	0x03, 0x1b
        /*002e*/ 	.short	0x00ff


	//----- nvinfo : EIATTR_NUM_BARRIERS
	.align		4
        /*0030*/ 	.byte	0x02, 0x4c
        /*0032*/ 	.byte	0x06
	.zero		1


	//----- nvinfo : EIATTR_ANNOTATIONS
	.align		4
        /*0034*/ 	.byte	0x04, 0x55
        /*0036*/ 	.short	(.L_444 - .L_443)


	//   ....[0]....
.L_443:
        /* <DEDUP_REMOVED lines=40> */


	//----- nvinfo : EIATTR_MERCURY_ISA_VERSION
	.align		4
.L_444:
        /*02a8*/ 	.byte	0x03, 0x5f
        /*02aa*/ 	.short	0x0000


	//----- nvinfo : EIATTR_INT_WARP_WIDE_INSTR_OFFSETS
	.align		4
        /*02ac*/ 	.byte	0x04, 0x31
        /*02ae*/ 	.short	(.L_446 - .L_445)


	//   ....[0]....
.L_445:
        /*02b0*/ 	.word	0x000122f0


	//   ....[1]....
        /*02b4*/ 	.word	0x00012370


	//----- nvinfo : EIATTR_COOP_GROUP_MASK_REGIDS
	.align		4
.L_446:
        /*02b8*/ 	.byte	0x04, 0x29
        /*02ba*/ 	.short	(.L_448 - .L_447)


	//   ....[0]....
.L_447:
        /*02bc*/ 	.word	0xffffffff


	//   ....[1]....
        /*02c0*/ 	.word	0xffffffff


	//   ....[2]....
        /*02c4*/ 	.word	0xffffffff


	//   ....[3]....
        /*02c8*/ 	.word	0xffffffff


	//   ....[4]....
        /*02cc*/ 	.word	0xffffffff


	//   ....[5]....
        /*02d0*/ 	.word	0xffffffff


	//   ....[6]....
        /*02d4*/ 	.word	0xffffffff


	//   ....[7]....
        /*02d8*/ 	.word	0xffffffff


	//   ....[8]....
        /*02dc*/ 	.word	0xffffffff


	//   ....[9]....
        /*02e0*/ 	.word	0xffffffff


	//   ....[10]....
        /*02e4*/ 	.word	0xffffffff


	//   ....[11]....
        /*02e8*/ 	.word	0xffffffff


	//   ....[12]....
        /*02ec*/ 	.word	0xffffffff


	//   ....[13]....
        /*02f0*/ 	.word	0xffffffff


	//   ....[14]....
        /*02f4*/ 	.word	0xffffffff


	//   ....[15]....
        /*02f8*/ 	.word	0xffffffff


	//   ....[16]....
        /*02fc*/ 	.word	0xffffffff


	//   ....[17]....
        /*0300*/ 	.word	0xffffffff


	//   ....[18]....
        /*0304*/ 	.word	0xffffffff


	//   ....[19]....
        /*0308*/ 	.word	0xffffffff


	//   ....[20]....
        /*030c*/ 	.word	0xffffffff


	//   ....[21]....
        /*0310*/ 	.word	0xffffffff


	//   ....[22]....
        /*0314*/ 	.word	0xffffffff


	//   ....[23]....
        /*0318*/ 	.word	0xffffffff


	//   ....[24]....
        /*031c*/ 	.word	0xffffffff


	//   ....[25]....
        /*0320*/ 	.word	0xffffffff


	//   ....[26]....
        /*0324*/ 	.word	0xffffffff


	//   ....[27]....
        /*0328*/ 	.word	0xffffffff


	//   ....[28]....
        /*032c*/ 	.word	0xffffffff


	//   ....[29]....
        /*0330*/ 	.word	0xffffffff


	//   ....[30]....
        /*0334*/ 	.word	0xffffffff


	//   ....[31]....
        /*0338*/ 	.word	0xffffffff


	//   ....[32]....
        /*033c*/ 	.word	0xffffffff


	//   ....[33]....
        /*0340*/ 	.word	0xffffffff


	//   ....[34]....
        /*0344*/ 	.word	0xffffffff


	//   ....[35]....
        /*0348*/ 	.word	0xffffffff


	//   ....[36]....
        /*034c*/ 	.word	0xffffffff


	//   ....[37]....
        /*0350*/ 	.word	0xffffffff


	//   ....[38]....
        /*0354*/ 	.word	0xffffffff


	//   ....[39]....
        /*0358*/ 	.word	0xffffffff


	//   ....[40]....
        /*035c*/ 	.word	0xffffffff


	//   ....[41]....
        /*0360*/ 	.word	0xffffffff


	//   ....[42]....
        /*0364*/ 	.word	0xffffffff


	//   ....[43]....
        /*0368*/ 	.word	0xffffffff


	//   ....[44]....
        /*036c*/ 	.word	0xffffffff


	//   ....[45]....
        /*0370*/ 	.word	0xffffffff


	//   ....[46]....
        /*0374*/ 	.word	0xffffffff


	//   ....[47]....
        /*0378*/ 	.word	0xffffffff


	//   ....[48]....
        /*037c*/ 	.word	0xffffffff


	//   ....[49]....
        /*0380*/ 	.word	0xffffffff


	//   ....[50]....
        /*0384*/ 	.word	0xffffffff


	//   ....[51]....
        /*0388*/ 	.word	0xffffffff


	//   ....[52]....
        /*038c*/ 	.word	0xffffffff


	//   ....[53]....
        /*0390*/ 	.word	0xffffffff


	//   ....[54]....
        /*0394*/ 	.word	0xffffffff


	//   ....[55]....
        /*0398*/ 	.word	0xffffffff


	//   ....[56]....
        /*039c*/ 	.word	0xffffffff


	//   ....[57]....
        /*03a0*/ 	.word	0xffffffff


	//   ....[58]....
        /*03a4*/ 	.word	0xffffffff


	//   ....[59]....
        /*03a8*/ 	.word	0xffffffff


	//   ....[60]....
        /*03ac*/ 	.word	0xffffffff


	//   ....[61]....
        /*03b0*/ 	.word	0xffffffff


	//   ....[62]....
        /*03b4*/ 	.word	0xffffffff


	//   ....[63]....
        /*03b8*/ 	.word	0xffffffff


	//   ....[64]....
        /*03bc*/ 	.word	0xffffffff


	//   ....[65]....
        /*03c0*/ 	.word	0xffffffff


	//   ....[66]....
        /*03c4*/ 	.word	0xffffffff


	//   ....[67]....
        /*03c8*/ 	.word	0xffffffff


	//   ....[68]....
        /*03cc*/ 	.word	0xffffffff


	//   ....[69]....
        /*03d0*/ 	.word	0xffffffff


	//   ....[70]....
        /*03d4*/ 	.word	0xffffffff


	//   ....[71]....
        /*03d8*/ 	.word	0xffffffff


	//   ....[72]....
        /*03dc*/ 	.word	0xffffffff


	//   ....[73]....
        /*03e0*/ 	.word	0xffffffff


	//   ....[74]....
        /*03e4*/ 	.word	0xffffffff


	//   ....[75]....
        /*03e8*/ 	.word	0xffffffff


	//   ....[76]....
        /*03ec*/ 	.word	0xffffffff


	//   ....[77]....
        /*03f0*/ 	.word	0xffffffff


	//   ....[78]....
        /*03f4*/ 	.word	0xffffffff


	//   ....[79]....
        /*03f8*/ 	.word	0xffffffff


	//   ....[80]....
        /*03fc*/ 	.word	0xffffffff


	//   ....[81]....
        /*0400*/ 	.word	0xffffffff


	//   ....[82]....
        /*0404*/ 	.word	0xffffffff


	//   ....[83]....
        /*0408*/ 	.word	0xffffffff


	//   ....[84]....
        /*040c*/ 	.word	0xffffffff


	//   ....[85]....
        /*0410*/ 	.word	0xffffffff


	//   ....[86]....
        /*0414*/ 	.word	0xffffffff


	//   ....[87]....
        /*0418*/ 	.word	0xffffffff


	//   ....[88]....
        /*041c*/ 	.word	0xffffffff


	//   ....[89]....
        /*0420*/ 	.word	0xffffffff


	//   ....[90]....
        /*0424*/ 	.word	0xffffffff


	//   ....[91]....
        /*0428*/ 	.word	0xffffffff


	//   ....[92]....
        /*042c*/ 	.word	0xffffffff


	//   ....[93]....
        /*0430*/ 	.word	0xffffffff


	//   ....[94]....
        /*0434*/ 	.word	0xffffffff


	//   ....[95]....
        /*0438*/ 	.word	0xffffffff


	//   ....[96]....
        /*043c*/ 	.word	0xffffffff


	//   ....[97]....
        /*0440*/ 	.word	0xffffffff


	//   ....[98]....
        /*0444*/ 	.word	0xffffffff


	//   ....[99]....
        /*0448*/ 	.word	0xffffffff


	//   ....[100]....
        /*044c*/ 	.word	0xffffffff


	//   ....[101]....
        /*0450*/ 	.word	0xffffffff


	//   ....[102]....
        /*0454*/ 	.word	0xffffffff


	//   ....[103]....
        /*0458*/ 	.word	0xffffffff


	//   ....[104]....
        /*045c*/ 	.word	0xffffffff


	//   ....[105]....
        /*0460*/ 	.word	0xffffffff


	//   ....[106]....
        /*0464*/ 	.word	0xffffffff


	//   ....[107]....
        /*0468*/ 	.word	0xffffffff


	//   ....[108]....
        /*046c*/ 	.word	0xffffffff


	//   ....[109]....
        /*0470*/ 	.word	0xffffffff


	//   ....[110]....
        /*0474*/ 	.word	0xffffffff


	//   ....[111]....
        /*0478*/ 	.word	0xffffffff


	//   ....[112]....
        /*047c*/ 	.word	0xffffffff


	//   ....[113]....
        /*0480*/ 	.word	0xffffffff


	//   ....[114]....
        /*0484*/ 	.word	0xffffffff


	//   ....[115]....
        /*0488*/ 	.word	0xffffffff


	//   ....[116]....
        /*048c*/ 	.word	0xffffffff


	//   ....[117]....
        /*0490*/ 	.word	0xffffffff


	//   ....[118]....
        /*0494*/ 	.word	0xffffffff


	//   ....[119]....
        /*0498*/ 	.word	0xffffffff


	//   ....[120]....
        /*049c*/ 	.word	0xffffffff


	//   ....[121]....
        /*04a0*/ 	.word	0xffffffff


	//   ....[122]....
        /*04a4*/ 	.word	0xffffffff


	//   ....[123]....
        /*04a8*/ 	.word	0xffffffff


	//   ....[124]....
        /*04ac*/ 	.word	0xffffffff


	//   ....[125]....
        /*04b0*/ 	.word	0xffffffff


	//   ....[126]....
        /*04b4*/ 	.word	0xffffffff


	//   ....[127]....
        /*04b8*/ 	.word	0xffffffff


	//   ....[128]....
        /*04bc*/ 	.word	0xffffffff


	//   ....[129]....
        /*04c0*/ 	.word	0xffffffff


	//   ....[130]....
        /*04c4*/ 	.word	0xffffffff


	//   ....[131]....
        /*04c8*/ 	.word	0xffffffff


	//   ....[132]....
        /*04cc*/ 	.word	0xffffffff


	//   ....[133]....
        /*04d0*/ 	.word	0xffffffff


	//   ....[134]....
        /*04d4*/ 	.word	0xffffffff


	//   ....[135]....
        /*04d8*/ 	.word	0xffffffff


	//   ....[136]....
        /*04dc*/ 	.word	0xffffffff


	//   ....[137]....
        /*04e0*/ 	.word	0xffffffff


	//   ....[138]....
        /*04e4*/ 	.word	0xffffffff


	//   ....[139]....
        /*04e8*/ 	.word	0xffffffff


	//   ....[140]....
        /*04ec*/ 	.word	0xffffffff


	//   ....[141]....
        /*04f0*/ 	.word	0xffffffff


	//   ....[142]....
        /*04f4*/ 	.word	0xffffffff


	//   ....[143]....
        /*04f8*/ 	.word	0xffffffff


	//   ....[144]....
        /*04fc*/ 	.word	0xffffffff


	//   ....[145]....
        /*0500*/ 	.word	0xffffffff


	//   ....[146]....
        /*0504*/ 	.word	0xffffffff


	//   ....[147]....
        /*0508*/ 	.word	0xffffffff


	//   ....[148]....
        /*050c*/ 	.word	0xffffffff


	//   ....[149]....
        /*0510*/ 	.word	0xffffffff


	//   ....[150]....
        /*0514*/ 	.word	0xffffffff


	//   ....[151]....
        /*0518*/ 	.word	0xffffffff


	//   ....[152]....
        /*051c*/ 	.word	0xffffffff


	//   ....[153]....
        /*0520*/ 	.word	0xffffffff


	//   ....[154]....
        /*0524*/ 	.word	0xffffffff


	//   ....[155]....
        /*0528*/ 	.word	0xffffffff


	//   ....[156]....
        /*052c*/ 	.word	0xffffffff


	//   ....[157]....
        /*0530*/ 	.word	0xffffffff


	//   ....[158]....
        /*0534*/ 	.word	0xffffffff


	//   ....[159]....
        /*0538*/ 	.word	0xffffffff


	//   ....[160]....
        /*053c*/ 	.word	0xffffffff


	//   ....[161]....
        /*0540*/ 	.word	0xffffffff


	//   ....[162]....
        /*0544*/ 	.word	0xffffffff


	//   ....[163]....
        /*0548*/ 	.word	0xffffffff


	//   ....[164]....
        /*054c*/ 	.word	0xffffffff


	//   ....[165]....
        /*0550*/ 	.word	0xffffffff


	//   ....[166]....
        /*0554*/ 	.word	0xffffffff


	//   ....[167]....
        /*0558*/ 	.word	0xffffffff


	//   ....[168]....
        /*055c*/ 	.word	0xffffffff


	//   ....[169]....
        /*0560*/ 	.word	0xffffffff


	//   ....[170]....
        /*0564*/ 	.word	0xffffffff


	//   ....[171]....
        /*0568*/ 	.word	0xffffffff


	//   ....[172]....
        /*056c*/ 	.word	0xffffffff


	//   ....[173]....
        /*0570*/ 	.word	0xffffffff


	//   ....[174]....
        /*0574*/ 	.word	0xffffffff


	//   ....[175]....
        /*0578*/ 	.word	0xffffffff


	//   ....[176]....
        /*057c*/ 	.word	0xffffffff


	//   ....[177]....
        /*0580*/ 	.word	0xffffffff


	//   ....[178]....
        /*0584*/ 	.word	0xffffffff


	//   ....[179]....
        /*0588*/ 	.word	0xffffffff


	//   ....[180]....
        /*058c*/ 	.word	0xffffffff


	//   ....[181]....
        /*0590*/ 	.word	0xffffffff


	//   ....[182]....
        /*0594*/ 	.word	0xffffffff


	//   ....[183]....
        /*0598*/ 	.word	0xffffffff


	//   ....[184]....
        /*059c*/ 	.word	0xffffffff


	//   ....[185]....
        /*05a0*/ 	.word	0xffffffff


	//   ....[186]....
        /*05a4*/ 	.word	0xffffffff


	//   ....[187]....
        /*05a8*/ 	.word	0xffffffff


	//   ....[188]....
        /*05ac*/ 	.word	0xffffffff


	//   ....[189]....
        /*05b0*/ 	.word	0xffffffff


	//   ....[190]....
        /*05b4*/ 	.word	0xffffffff


	//   ....[191]....
        /*05b8*/ 	.word	0xffffffff


	//   ....[192]....
        /*05bc*/ 	.word	0xffffffff


	//   ....[193]....
        /*05c0*/ 	.word	0xffffffff


	//   ....[194]....
        /*05c4*/ 	.word	0xffffffff


	//   ....[195]....
        /*05c8*/ 	.word	0xffffffff


	//   ....[196]....
        /*05cc*/ 	.word	0xffffffff


	//   ....[197]....
        /*05d0*/ 	.word	0xffffffff


	//   ....[198]....
        /*05d4*/ 	.word	0xffffffff


	//   ....[199]....
        /*05d8*/ 	.word	0xffffffff


	//   ....[200]....
        /*05dc*/ 	.word	0xffffffff


	//   ....[201]....
        /*05e0*/ 	.word	0xffffffff


	//   ....[202]....
        /*05e4*/ 	.word	0xffffffff


	//   ....[203]....
        /*05e8*/ 	.word	0xffffffff


	//   ....[204]....
        /*05ec*/ 	.word	0xffffffff


	//   ....[205]....
        /*05f0*/ 	.word	0xffffffff


	//   ....[206]....
        /*05f4*/ 	.word	0xffffffff


	//   ....[207]....
        /*05f8*/ 	.word	0xffffffff


	//   ....[208]....
        /*05fc*/ 	.word	0xffffffff


	//   ....[209]....
        /*0600*/ 	.word	0xffffffff


	//   ....[210]....
        /*0604*/ 	.word	0xffffffff


	//   ....[211]....
        /*0608*/ 	.word	0xffffffff


	//   ....[212]....
        /*060c*/ 	.word	0xffffffff


	//   ....[213]....
        /*0610*/ 	.word	0xffffffff


	//   ....[214]....
        /*0614*/ 	.word	0xffffffff


	//   ....[215]....
        /*0618*/ 	.word	0xffffffff


	//   ....[216]....
        /*061c*/ 	.word	0xffffffff


	//   ....[217]....
        /*0620*/ 	.word	0xffffffff


	//   ....[218]....
        /*0624*/ 	.word	0xffffffff


	//   ....[219]....
        /*0628*/ 	.word	0xffffffff


	//   ....[220]....
        /*062c*/ 	.word	0xffffffff


	//   ....[221]....
        /*0630*/ 	.word	0xffffffff


	//   ....[222]....
        /*0634*/ 	.word	0xffffffff


	//----- nvinfo : EIATTR_COOP_GROUP_INSTR_OFFSETS
	.align		4
.L_448:
        /*0638*/ 	.byte	0x04, 0x28
        /*063a*/ 	.short	(.L_450 - .L_449)


	//   ....[0]....
.L_449:
        /*063c*/ 	.word	0x00000050


	//   ....[1]....
        /*0640*/ 	.word	0x00000200


	//   ....[2]....
        /*0644*/ 	.word	0x00000230


	//   ....[3]....
        /*0648*/ 	.word	0x00000260


	//   ....[4]....
        /*064c*/ 	.word	0x00000290


	//   ....[5]....
        /*0650*/ 	.word	0x000002c0


	//   ....[6]....
        /*0654*/ 	.word	0x000002f0


	//   ....[7]....
        /*0658*/ 	.word	0x00000460


	//   ....[8]....
        /*065c*/ 	.word	0x000004a0


	//   ....[9]....
        /*0660*/ 	.word	0x000004d0


	//   ....[10]....
        /*0664*/ 	.word	0x00000500


	//   ....[11]....
        /*0668*/ 	.word	0x00000530


	//   ....[12]....
        /*066c*/ 	.word	0x00000560


	//   ....[13]....
        /*0670*/ 	.word	0x000005f0


	//   ....[14]....
        /*0674*/ 	.word	0x00000620


	//   ....[15]....
        /*0678*/ 	.word	0x00000640


	//   ....[16]....
        /*067c*/ 	.word	0x000006a0


	//   ....[17]....
        /*0680*/ 	.word	0x00007cc0


	//   ....[18]....
        /*0684*/ 	.word	0x00007ce0


	//   ....[19]....
        /*0688*/ 	.word	0x00007db0


	//   ....[20]....
        /*068c*/ 	.word	0x00007dc0


	//   ....[21]....
        /*0690*/ 	.word	0x00007e90


	//   ....[22]....
        /*0694*/ 	.word	0x00007eb0


	//   ....[23]....
        /*0698*/ 	.word	0x00007f80


	//   ....[24]....
        /*069c*/ 	.word	0x00007f90


	//   ....[25]....
        /*06a0*/ 	.word	0x00008060


	//   ....[26]....
        /*06a4*/ 	.word	0x00008080


	//   ....[27]....
        /*06a8*/ 	.word	0x00008150


	//   ....[28]....
        /*06ac*/ 	.word	0x00008160


	//   ....[29]....
        /*06b0*/ 	.word	0x00008230


	//   ....[30]....
        /*06b4*/ 	.word	0x00008250


	//   ....[31]....
        /*06b8*/ 	.word	0x00008320


	//   ....[32]....
        /*06bc*/ 	.word	0x00008330


	//   ....[33]....
        /*06c0*/ 	.word	0x00008910


	//   ....[34]....
        /*06c4*/ 	.word	0x00008950


	//   ....[35]....
        /*06c8*/ 	.word	0x00008960


	//   ....[36]....
        /*06cc*/ 	.word	0x00008970


	//   ....[37]....
        /*06d0*/ 	.word	0x0000a210


	//   ....[38]....
        /*06d4*/ 	.word	0x0000a250


	//   ....[39]....
        /*06d8*/ 	.word	0x0000a270


	//   ....[40]....
        /*06dc*/ 	.word	0x0000a280


	//   ....[41]....
        /*06e0*/ 	.word	0x0000d0b0


	//   ....[42]....
        /*06e4*/ 	.word	0x0000d120


	//   ....[43]....
        /*06e8*/ 	.word	0x0000d240


	//   ....[44]....
        /*06ec*/ 	.word	0x0000d2a0


	//   ....[45]....
        /*06f0*/ 	.word	0x0000d2d0


	//   ....[46]....
        /*06f4*/ 	.word	0x0000d3d0


	//   ....[47]....
        /*06f8*/ 	.word	0x0000d440


	//   ....[48]....
        /*06fc*/ 	.word	0x0000d4f0


	//   ....[49]....
        /*0700*/ 	.word	0x0000f940


	//   ....[50]....
        /*0704*/ 	.word	0x0000fa60


	//   ....[51]....
        /*0708*/ 	.word	0x0000fab0


	//   ....[52]....
        /*070c*/ 	.word	0x0000fae0


	//   ....[53]....
        /*0710*/ 	.word	0x0000fb30


	//   ....[54]....
        /*0714*/ 	.word	0x0000fbc0


	//   ....[55]....
        /*0718*/ 	.word	0x0000fcb0


	//   ....[56]....
        /*071c*/ 	.word	0x00010070


	//   ....[57]....
        /*0720*/ 	.word	0x00011b30


	//   ....[58]....
        /*0724*/ 	.word	0x00011b40


	//   ....[59]....
        /*0728*/ 	.word	0x00011b50


	//   ....[60]....
        /*072c*/ 	.word	0x00011b60


	//   ....[61]....
        /*0730*/ 	.word	0x00011b90


	//   ....[62]....
        /*0734*/ 	.word	0x00011bb0


	//   ....[63]....
        /*0738*/ 	.word	0x00011bd0


	//   ....[64]....
        /*073c*/ 	.word	0x00011be0


	//   ....[65]....
        /*0740*/ 	.word	0x00013010


	//   ....[66]....
        /*0744*/ 	.word	0x00013020


	//   ....[67]....
        /*0748*/ 	.word	0x00013030


	//   ....[68]....
        /*074c*/ 	.word	0x00013040


	//   ....[69]....
        /*0750*/ 	.word	0x00013050


	//   ....[70]....
        /*0754*/ 	.word	0x00013060


	//   ....[71]....
        /*0758*/ 	.word	0x00013080


	//   ....[72]....
        /*075c*/ 	.word	0x00013090


	//   ....[73]....
        /*0760*/ 	.word	0x00013440


	//   ....[74]....
        /*0764*/ 	.word	0x00013460


	//   ....[75]....
        /*0768*/ 	.word	0x000134d0


	//   ....[76]....
        /*076c*/ 	.word	0x000134e0


	//   ....[77]....
        /*0770*/ 	.word	0x00013550


	//   ....[78]....
        /*0774*/ 	.word	0x00013570


	//   ....[79]....
        /*0778*/ 	.word	0x000135e0


	//   ....[80]....
        /*077c*/ 	.word	0x000135f0


	//   ....[81]....
        /*0780*/ 	.word	0x00013660


	//   ....[82]....
        /*0784*/ 	.word	0x00013680


	//   ....[83]....
        /*0788*/ 	.word	0x000136f0


	//   ....[84]....
        /*078c*/ 	.word	0x00013700


	//   ....[85]....
        /*0790*/ 	.word	0x00013770


	//   ....[86]....
        /*0794*/ 	.word	0x00013790


	//   ....[87]....
        /*0798*/ 	.word	0x00013800


	//   ....[88]....
        /*079c*/ 	.word	0x00013810


	//   ....[89]....
        /*07a0*/ 	.word	0x00013aa0


	//   ....[90]....
        /*07a4*/ 	.word	0x00013ac0


	//   ....[91]....
        /*07a8*/ 	.word	0x00013e20


	//   ....[92]....
        /*07ac*/ 	.word	0x00013e30


	//   ....[93]....
        /*07b0*/ 	.word	0x00014080


	//   ....[94]....
        /*07b4*/ 	.word	0x000140a0


	//   ....[95]....
        /*07b8*/ 	.word	0x00014300


	//   ....[96]....
        /*07bc*/ 	.word	0x00014310


	//   ....[97]....
        /*07c0*/ 	.word	0x00014cb0


	//   ....[98]....
        /*07c4*/ 	.word	0x00014cd0


	//   ....[99]....
        /*07c8*/ 	.word	0x00014d40


	//   ....[100]....
        /*07cc*/ 	.word	0x00014d50


	//   ....[101]....
        /*07d0*/ 	.word	0x00014dc0


	//   ....[102]....
        /*07d4*/ 	.word	0x00014de0


	//   ....[103]....
        /*07d8*/ 	.word	0x00014e50


	//   ....[104]....
        /*07dc*/ 	.word	0x00014e60


	//   ....[105]....
        /*07e0*/ 	.word	0x00014ed0


	//   ....[106]....
        /*07e4*/ 	.word	0x00014ef0


	//   ....[107]....
        /*07e8*/ 	.word	0x00014f60


	//   ....[108]....
        /*07ec*/ 	.word	0x00014f70


	//   ....[109]....
        /*07f0*/ 	.word	0x00014fe0


	//   ....[110]....
        /*07f4*/ 	.word	0x00015000


	//   ....[111]....
        /*07f8*/ 	.word	0x00015070


	//   ....[112]....
        /*07fc*/ 	.word	0x00015080


	//   ....[113]....
        /*0800*/ 	.word	0x000151d0


	//   ....[114]....
        /*0804*/ 	.word	0x000151f0


	//   ....[115]....
        /*0808*/ 	.word	0x00015320


	//   ....[116]....
        /*080c*/ 	.word	0x00015360


	//   ....[117]....
        /*0810*/ 	.word	0x00015390


	//   ....[118]....
        /*0814*/ 	.word	0x000153c0


	//   ....[119]....
        /*0818*/ 	.word	0x000153f0


	//   ....[120]....
        /*081c*/ 	.word	0x00015420


	//   ....[121]....
        /*0820*/ 	.word	0x00015580


	//   ....[122]....
        /*0824*/ 	.word	0x000155c0


	//   ....[123]....
        /*0828*/ 	.word	0x000155f0


	//   ....[124]....
        /*082c*/ 	.word	0x00015620


	//   ....[125]....
        /*0830*/ 	.word	0x00015650


	//   ....[126]....
        /*0834*/ 	.word	0x00015680


	//   ....[127]....
        /*0838*/ 	.word	0x00015710


	//   ....[128]....
        /*083c*/ 	.word	0x00015740


	//   ....[129]....
        /*0840*/ 	.word	0x00015750


	//   ....[130]....
        /*0844*/ 	.word	0x000157b0


	//   ....[131]....
        /*0848*/ 	.word	0x00015da0


	//   ....[132]....
        /*084c*/ 	.word	0x00015e00


	//   ....[133]....
        /*0850*/ 	.word	0x00015e50


	//   ....[134]....
        /*0854*/ 	.word	0x00015ea0


	//   ....[135]....
        /*0858*/ 	.word	0x00015ef0


	//   ....[136]....
        /*085c*/ 	.word	0x00015f60


	//   ....[137]....
        /*0860*/ 	.word	0x00015fb0


	//   ....[138]....
        /*0864*/ 	.word	0x00016010


	//   ....[139]....
        /*0868*/ 	.word	0x00016080


	//   ....[140]....
        /*086c*/ 	.word	0x000160e0


	//   ....[141]....
        /*0870*/ 	.word	0x00016150


	//   ....[142]....
        /*0874*/ 	.word	0x000161c0


	//   ....[143]....
        /*0878*/ 	.word	0x00016230


	//   ....[144]....
        /*087c*/ 	.word	0x00016290


	//   ....[145]....
        /*0880*/ 	.word	0x00016300


	//   ....[146]....
        /*0884*/ 	.word	0x00016370


	//   ....[147]....
        /*0888*/ 	.word	0x000163e0


	//   ....[148]....
        /*088c*/ 	.word	0x00016440


	//   ....[149]....
        /*0890*/ 	.word	0x000164b0


	//   ....[150]....
        /*0894*/ 	.word	0x00016520


	//   ....[151]....
        /*0898*/ 	.word	0x00016590


	//   ....[152]....
        /*089c*/ 	.word	0x000165f0


	//   ....[153]....
        /*08a0*/ 	.word	0x00016660


	//   ....[154]....
        /*08a4*/ 	.word	0x000166d0


	//   ....[155]....
        /*08a8*/ 	.word	0x00016740


	//   ....[156]....
        /*08ac*/ 	.word	0x000167a0


	//   ....[157]....
        /*08b0*/ 	.word	0x00016820


	//   ....[158]....
        /*08b4*/ 	.word	0x00016870


	//   ....[159]....
        /*08b8*/ 	.word	0x000168c0


	//   ....[160]....
        /*08bc*/ 	.word	0x00016910


	//   ....[161]....
        /*08c0*/ 	.word	0x00016960


	//   ....[162]....
        /*08c4*/ 	.word	0x000169b0


	//   ....[163]....
        /*08c8*/ 	.word	0x00016a00


	//   ....[164]....
        /*08cc*/ 	.word	0x00016a50


	//   ....[165]....
        /*08d0*/ 	.word	0x00016ac0


	//   ....[166]....
        /*08d4*/ 	.word	0x00016b30


	//   ....[167]....
        /*08d8*/ 	.word	0x00016ba0


	//   ....[168]....
        /*08dc*/ 	.word	0x00016c00


	//   ....[169]....
        /*08e0*/ 	.word	0x00016c70


	//   ....[170]....
        /*08e4*/ 	.word	0x00016ce0


	//   ....[171]....
        /*08e8*/ 	.word	0x00016d50


	//   ....[172]....
        /*08ec*/ 	.word	0x00016db0


	//   ....[173]....
        /*08f0*/ 	.word	0x00016e20


	//   ....[174]....
        /*08f4*/ 	.word	0x00016e90


	//   ....[175]....
        /*08f8*/ 	.word	0x00016f00


	//   ....[176]....
        /*08fc*/ 	.word	0x00016f60


	//   ....[177]....
        /*0900*/ 	.word	0x00016fd0


	//   ....[178]....
        /*0904*/ 	.word	0x00017040


	//   ....[179]....
        /*0908*/ 	.word	0x000170b0


	//   ....[180]....
        /*090c*/ 	.word	0x00017110


	//   ....[181]....
        /*0910*/ 	.word	0x00017180


	//   ....[182]....
        /*0914*/ 	.word	0x000171f0


	//   ....[183]....
        /*0918*/ 	.word	0x00017260


	//   ....[184]....
        /*091c*/ 	.word	0x000172c0


	//   ....[185]....
        /*0920*/ 	.word	0x00017330


	//   ....[186]....
        /*0924*/ 	.word	0x000173a0


	//   ....[187]....
        /*0928*/ 	.word	0x00017410


	//   ....[188]....
        /*092c*/ 	.word	0x00017470


	//   ....[189]....
        /*0930*/ 	.word	0x000174e0


	//   ....[190]....
        /*0934*/ 	.word	0x00017550


	//   ....[191]....
        /*0938*/ 	.word	0x000175c0


	//   ....[192]....
        /*093c*/ 	.word	0x00017620


	//   ....[193]....
        /*0940*/ 	.word	0x00017690


	//   ....[194]....
        /*0944*/ 	.word	0x00017700


	//   ....[195]....
        /*0948*/ 	.word	0x00017770


	//   ....[196]....
        /*094c*/ 	.word	0x000177d0


	//   ....[197]....
        /*0950*/ 	.word	0x00017840


	//   ....[198]....
        /*0954*/ 	.word	0x000178b0


	//   ....[199]....
        /*0958*/ 	.word	0x00017920


	//   ....[200]....
        /*095c*/ 	.word	0x00017980


	//   ....[201]....
        /*0960*/ 	.word	0x000179f0


	//   ....[202]....
        /*0964*/ 	.word	0x00017a60


	//   ....[203]....
        /*0968*/ 	.word	0x00017ad0


	//   ....[204]....
        /*096c*/ 	.word	0x00017b30


	//   ....[205]....
        /*0970*/ 	.word	0x00017ba0


	//   ....[206]....
        /*0974*/ 	.word	0x00017c10


	//   ....[207]....
        /*0978*/ 	.word	0x00017c60


	//   ....[208]....
        /*097c*/ 	.word	0x00017ca0


	//   ....[209]....
        /*0980*/ 	.word	0x00017cf0


	//   ....[210]....
        /*0984*/ 	.word	0x00017d40


	//   ....[211]....
        /*0988*/ 	.word	0x00017d90


	//   ....[212]....
        /*098c*/ 	.word	0x00017e00


	//   ....[213]....
        /*0990*/ 	.word	0x00017e50


	//   ....[214]....
        /*0994*/ 	.word	0x00017ea0


	//   ....[215]....
        /*0998*/ 	.word	0x00017ef0


	//   ....[216]....
        /*099c*/ 	.word	0x00017f40


	//   ....[217]....
        /*09a0*/ 	.word	0x00017f90


	//   ....[218]....
        /*09a4*/ 	.word	0x00018000


	//   ....[219]....
        /*09a8*/ 	.word	0x00018050


	//   ....[220]....
        /*09ac*/ 	.word	0x000180b0


	//   ....[221]....
        /*09b0*/ 	.word	0x00018110


	//   ....[222]....
        /*09b4*/ 	.word	0x00018170


	//----- nvinfo : EIATTR_EXIT_INSTR_OFFSETS
	.align		4
.L_450:
        /*09b8*/ 	.byte	0x04, 0x1c
        /*09ba*/ 	.short	(.L_452 - .L_451)


	//   ....[0]....
.L_451:
        /*09bc*/ 	.word	0x00000c10


	//   ....[1]....
        /*09c0*/ 	.word	0x00015d60


	//----- nvinfo : EIATTR_MAX_THREADS
	.align		4
.L_452:
        /*09c4*/ 	.byte	0x04, 0x05
        /*09c6*/ 	.short	(.L_454 - .L_453)
.L_453:
        /*09c8*/ 	.word	0x00000080
        /*09cc*/ 	.word	0x00000001
        /*09d0*/ 	.word	0x00000001


	//----- nvinfo : EIATTR_CRS_STACK_SIZE
	.align		4
.L_454:
        /*09d4*/ 	.byte	0x04, 0x1e
        /*09d6*/ 	.short	(.L_456 - .L_455)
.L_455:
        /*09d8*/ 	.word	0x00000000
.L_456:


//--------------------- .nv.info._ZN7cutlass13device_kernelIN5flash19enable_sm80_to_sm89INS1_16FlashAttnFwdSm80INS1_25CollectiveMainloopFwdSm80ILi4ELi1ELb0EN4cute5tupleIJNS5_1CILi128EEENS7_ILi96EEENS7_ILi64EEEEEELi64ENS_6half_tEfNS_4arch4Sm80ELb0ELb1ELb0ELb0ELb0ELb0ELb1ELb1EEENS1_21CollectiveEpilogueFwdINS6_IJS8_SA_S9_EEENS6_IJNS7_ILi1EEESI_SI_EEESC_SE_Li128ELb0ELb1ELb1ELb0EEENS1_19SingleTileSchedulerILb0ELb1ELb1ELi128EEEEEEEEEvNT_6ParamsE --------------------------
	.section	.nv.info._ZN7cutlass13device_kernelIN5flash19enable_sm80_to_sm89INS1_16FlashAttnFwdSm80INS1_25CollectiveMainloopFwdSm80ILi4ELi1ELb0EN4cute5tupleIJNS5_1CILi128EEENS7_ILi96EEENS7_ILi64EEEEEELi64ENS_6half_tEfNS_4arch4Sm80ELb0ELb1ELb0ELb0ELb0ELb0ELb1ELb1EEENS1_21CollectiveEpilogueFwdINS6_IJS8_SA_S9_EEENS6_IJNS7_ILi1EEESI_SI_EEESC_SE_Li128ELb0ELb1ELb1ELb0EEENS1_19SingleTileSchedulerILb0ELb1ELb1ELi128EEEEEEEEEvNT_6ParamsE,"",@"SHT_CUDA_INFO"
	.sectionflags	@""
	.align	4


	//----- nvinfo : EIATTR_CUDA_API_VERSION
	.align		4
        /*0000*/ 	.byte	0x04, 0x37
        /*0002*/ 	.short	(.L_458 - .L_457)
.L_457:
        /*0004*/ 	.word	0x00000082


	//----- nvinfo : EIATTR_SW2861232_WAR
	.align		4
.L_458:
        /*0008*/ 	.byte	0x01, 0x35
	.zero		2


	//----- nvinfo : EIATTR_PARAM_CBANK
	.align		4
        /*000c*/ 	.byte	0x04, 0x0a
        /*000e*/ 	.short	(.L_460 - .L_459)
	.align		4
.L_459:
        /*0010*/ 	.word	index@(.nv.constant0._ZN7cutlass13device_kernelIN5flash19enable_sm80_to_sm89INS1_16FlashAttnFwdSm80INS1_25CollectiveMainloopFwdSm80ILi4ELi1ELb0EN4cute5tupleIJNS5_1CILi128EEENS7_ILi96EEENS7_ILi64EEEEEELi64ENS_6half_tEfNS_4arch4Sm80ELb0ELb1ELb0ELb0ELb0ELb0ELb1ELb1EEENS1_21CollectiveEpilogueFwdINS6_IJS8_SA_S9_EEENS6_IJNS7_ILi1EEESI_SI_EEESC_SE_Li128ELb0ELb1ELb1ELb0EEENS1_19SingleTileSchedulerILb0ELb1ELb1ELi128EEEEEEEEEvNT_6ParamsE)
        /*0014*/ 	.short	0x0160
        /*0016*/ 	.short	0x0418


	//----- nvinfo : EIATTR_CBANK_PARAM_SIZE
	.align		4
.L_460:
        /*0018*/ 	.byte	0x03, 0x19
        /*001a*/ 	.short	0x0418


	//----- nvinfo : EIATTR_KPARAM_INFO
	.align		4
        /*001c*/ 	.byte	0x04, 0x17
        /*001e*/ 	.short	(.L_462 - .L_461)
.L_461:
        /*0020*/ 	.word	0x00000000
        /*0024*/ 	.short	0x0000
        /*0026*/ 	.short	0x0000
        /*0028*/ 	.byte	0x00, 0xf0, 0x61, 0x10


	//----- nvinfo : EIATTR_MAXREG_COUNT
	.align		4
.L_462:
        /*002c*/ 	.byte	0x03, 0x1b
        /*002e*/ 	.short	0x00ff


	//----- nvinfo : EIATTR_NUM_BARRIERS
	.align		4
        /*0030*/ 	.byte	0x02, 0x4c
        /*0032*/ 	.byte	0x02
	.zero		1


	//----- nvinfo : EIATTR_ANNOTATIONS
	.align		4
        /*0034*/ 	.byte	0x04, 0x55
        /*0036*/ 	.short	(.L_464 - .L_463)


	//   ....[0]....
.L_463:
        /* <DEDUP_REMOVED lines=35> */


	//----- nvinfo : EIATTR_MERCURY_ISA_VERSION
	.align		4
.L_464:
        /*0258*/ 	.byte	0x03, 0x5f
        /*025a*/ 	.short	0x0000


	//----- nvinfo : EIATTR_COOP_GROUP_MASK_REGIDS
	.align		4
        /*025c*/ 	.byte	0x04, 0x29
        /*025e*/ 	.short	(.L_466 - .L_465)


	//   ....[0]....
.L_465:
        /*0260*/ 	.word	0xffffffff


	//   ....[1]....
        /*0264*/ 	.word	0xffffffff


	//   ....[2]....
        /*0268*/ 	.word	0xffffffff


	//   ....[3]....
        /*026c*/ 	.word	0xffffffff


	//   ....[4]....
        /*0270*/ 	.word	0xffffffff


	//   ....[5]....
        /*0274*/ 	.word	0xffffffff


	//   ....[6]....
        /*0278*/ 	.word	0xffffffff


	//   ....[7]....
        /*027c*/ 	.word	0xffffffff


	//   ....[8]....
        /*0280*/ 	.word	0xffffffff


	//   ....[9]....
        /*0284*/ 	.word	0xffffffff


	//   ....[10]....
        /*0288*/ 	.word	0xffffffff


	//   ....[11]....
        /*028c*/ 	.word	0xffffffff


	//   ....[12]....
        /*0290*/ 	.word	0xffffffff


	//   ....[13]....
        /*0294*/ 	.word	0xffffffff


	//   ....[14]....
        /*0298*/ 	.word	0xffffffff


	//   ....[15]....
        /*029c*/ 	.word	0xffffffff


	//   ....[16]....
        /*02a0*/ 	.word	0xffffffff


	//   ....[17]....
        /*02a4*/ 	.word	0xffffffff


	//   ....[18]....
        /*02a8*/ 	.word	0xffffffff


	//   ....[19]....
        /*02ac*/ 	.word	0xffffffff


	//   ....[20]....
        /*02b0*/ 	.word	0xffffffff


	//   ....[21]....
        /*02b4*/ 	.word	0xffffffff


	//   ....[22]....
        /*02b8*/ 	.word	0xffffffff


	//   ....[23]....
        /*02bc*/ 	.word	0xffffffff


	//   ....[24]....
        /*02c0*/ 	.word	0xffffffff


	//   ....[25]....
        /*02c4*/ 	.word	0xffffffff


	//   ....[26]....
        /*02c8*/ 	.word	0xffffffff


	//   ....[27]....
        /*02cc*/ 	.word	0xffffffff


	//   ....[28]....
        /*02d0*/ 	.word	0xffffffff


	//   ....[29]....
        /*02d4*/ 	.word	0xffffffff


	//   ....[30]....
        /*02d8*/ 	.word	0xffffffff


	//   ....[31]....
        /*02dc*/ 	.word	0xffffffff


	//   ....[32]....
        /*02e0*/ 	.word	0xffffffff


	//   ....[33]....
        /*02e4*/ 	.word	0xffffffff


	//   ....[34]....
        /*02e8*/ 	.word	0xffffffff


	//   ....[35]....
        /*02ec*/ 	.word	0xffffffff


	//   ....[36]....
        /*02f0*/ 	.word	0xffffffff


	//   ....[37]....
        /*02f4*/ 	.word	0xffffffff


	//   ....[38]....
        /*02f8*/ 	.word	0xffffffff


	//   ....[39]....
        /*02fc*/ 	.word	0xffffffff


	//   ....[40]....
        /*0300*/ 	.word	0xffffffff


	//   ....[41]....
        /*0304*/ 	.word	0xffffffff


	//   ....[42]....
        /*0308*/ 	.word	0xffffffff


	//   ....[43]....
        /*030c*/ 	.word	0xffffffff


	//   ....[44]....
        /*0310*/ 	.word	0xffffffff


	//   ....[45]....
        /*0314*/ 	.word	0xffffffff


	//   ....[46]....
        /*0318*/ 	.word	0xffffffff


	//   ....[47]....
        /*031c*/ 	.word	0xffffffff


	//   ....[48]....
        /*0320*/ 	.word	0xffffffff


	//   ....[49]....
        /*0324*/ 	.word	0xffffffff


	//   ....[50]....
        /*0328*/ 	.word	0xffffffff


	//   ....[51]....
        /*032c*/ 	.word	0xffffffff


	//   ....[52]....
        /*0330*/ 	.word	0xffffffff


	//   ....[53]....
        /*0334*/ 	.word	0xffffffff


	//   ....[54]....
        /*0338*/ 	.word	0xffffffff


	//   ....[55]....
        /*033c*/ 	.word	0xffffffff


	//   ....[56]....
        /*0340*/ 	.word	0xffffffff


	//   ....[57]....
        /*0344*/ 	.word	0xffffffff


	//   ....[58]....
        /*0348*/ 	.word	0xffffffff


	//   ....[59]....
        /*034c*/ 	.word	0xffffffff


	//   ....[60]....
        /*0350*/ 	.word	0xffffffff


	//   ....[61]....
        /*0354*/ 	.word	0xffffffff


	//   ....[62]....
        /*0358*/ 	.word	0xffffffff


	//   ....[63]....
        /*035c*/ 	.word	0xffffffff


	//   ....[64]....
        /*0360*/ 	.word	0xffffffff


	//   ....[65]....
        /*0364*/ 	.word	0xffffffff


	//   ....[66]....
        /*0368*/ 	.word	0xffffffff


	//   ....[67]....
        /*036c*/ 	.word	0xffffffff


	//   ....[68]....
        /*0370*/ 	.word	0xffffffff


	//   ....[69]....
        /*0374*/ 	.word	0xffffffff


	//   ....[70]....
        /*0378*/ 	.word	0xffffffff


	//   ....[71]....
        /*037c*/ 	.word	0xffffffff


	//   ....[72]....
        /*0380*/ 	.word	0xffffffff


	//   ....[73]....
        /*0384*/ 	.word	0xffffffff


	//   ....[74]....
        /*0388*/ 	.word	0xffffffff


	//   ....[75]....
        /*038c*/ 	.word	0xffffffff


	//   ....[76]....
        /*0390*/ 	.word	0xffffffff


	//   ....[77]....
        /*0394*/ 	.word	0xffffffff


	//   ....[78]....
        /*0398*/ 	.word	0xffffffff


	//   ....[79]....
        /*039c*/ 	.word	0xffffffff


	//   ....[80]....
        /*03a0*/ 	.word	0xffffffff


	//   ....[81]....
        /*03a4*/ 	.word	0xffffffff


	//   ....[82]....
        /*03a8*/ 	.word	0xffffffff


	//   ....[83]....
        /*03ac*/ 	.word	0xffffffff


	//   ....[84]....
        /*03b0*/ 	.word	0xffffffff


	//----- nvinfo : EIATTR_COOP_GROUP_INSTR_OFFSETS
	.align		4
.L_466:
        /*03b4*/ 	.byte	0x04, 0x28
        /*03b6*/ 	.short	(.L_468 - .L_467)


	//   ....[0]....
.L_467:
        /*03b8*/ 	.word	0x00000060


	//   ....[1]....
        /*03bc*/ 	.word	0x00001210


	//   ....[2]....
        /*03c0*/ 	.word	0x00001240


	//   ....[3]....
        /*03c4*/ 	.word	0x000013a0


	//   ....[4]....
        /*03c8*/ 	.word	0x000013d0


	//   ....[5]....
        /*03cc*/ 	.word	0x00001460


	//   ....[6]....
        /*03d0*/ 	.word	0x00001490


	//   ....[7]....
        /*03d4*/ 	.word	0x00001520


	//   ....[8]....
        /*03d8*/ 	.word	0x00001550


	//   ....[9]....
        /*03dc*/ 	.word	0x000015e0


	//   ....[10]....
        /*03e0*/ 	.word	0x00001610


	//   ....[11]....
        /*03e4*/ 	.word	0x000016a0


	//   ....[12]....
        /*03e8*/ 	.word	0x000016d0


	//   ....[13]....
        /*03ec*/ 	.word	0x00001760


	//   ....[14]....
        /*03f0*/ 	.word	0x00001790


	//   ....[15]....
        /*03f4*/ 	.word	0x00001810


	//   ....[16]....
        /*03f8*/ 	.word	0x00001850


	//   ....[17]....
        /*03fc*/ 	.word	0x00002e80


	//   ....[18]....
        /*0400*/ 	.word	0x000030c0


	//   ....[19]....
        /*0404*/ 	.word	0x00003280


	//   ....[20]....
        /*0408*/ 	.word	0x00004100


	//   ....[21]....
        /*040c*/ 	.word	0x00005170


	//   ....[22]....
        /*0410*/ 	.word	0x00005190


	//   ....[23]....
        /*0414*/ 	.word	0x000051b0


	//   ....[24]....
        /*0418*/ 	.word	0x00005240


	//   ....[25]....
        /*041c*/ 	.word	0x00005830


	//   ....[26]....
        /*0420*/ 	.word	0x00005900


	//   ....[27]....
        /*0424*/ 	.word	0x00005940


	//   ....[28]....
        /*0428*/ 	.word	0x000059e0


	//   ....[29]....
        /*042c*/ 	.word	0x00008750


	//   ....[30]....
        /*0430*/ 	.word	0x00008930


	//   ....[31]....
        /*0434*/ 	.word	0x00008b10


	//   ....[32]....
        /*0438*/ 	.word	0x00009e20


	//   ....[33]....
        /*043c*/ 	.word	0x0000a5a0


	//   ....[34]....
        /*0440*/ 	.word	0x0000a770


	//   ....[35]....
        /*0444*/ 	.word	0x0000a840


	//   ....[36]....
        /*0448*/ 	.word	0x0000aa10


	//   ....[37]....
        /*044c*/ 	.word	0x0000aaa0


	//   ....[38]....
        /*0450*/ 	.word	0x0000abf0


	//   ....[39]....
        /*0454*/ 	.word	0x0000b040


	//   ....[40]....
        /*0458*/ 	.word	0x0000b0a0


	//   ....[41]....
        /*045c*/ 	.word	0x0000e670


	//   ....[42]....
        /*0460*/ 	.word	0x0000e6d0


	//   ....[43]....
        /*0464*/ 	.word	0x0000e780


	//   ....[44]....
        /*0468*/ 	.word	0x0000e7e0


	//   ....[45]....
        /*046c*/ 	.word	0x0000e810


	//   ....[46]....
        /*0470*/ 	.word	0x0000e8e0


	//   ....[47]....
        /*0474*/ 	.word	0x0000eb20


	//   ....[48]....
        /*0478*/ 	.word	0x0000ee30


	//   ....[49]....
        /*047c*/ 	.word	0x00011c10


	//   ....[50]....
        /*0480*/ 	.word	0x00011e40


	//   ....[51]....
        /*0484*/ 	.word	0x000126f0


	//   ....[52]....
        /*0488*/ 	.word	0x00012eb0


	//   ....[53]....
        /*048c*/ 	.word	0x00013da0


	//   ....[54]....
        /*0490*/ 	.word	0x00013ea0


	//   ....[55]....
        /*0494*/ 	.word	0x00013ef0


	//   ....[56]....
        /*0498*/ 	.word	0x00014000


	//   ....[57]....
        /*049c*/ 	.word	0x000140d0


	//   ....[58]....
        /*04a0*/ 	.word	0x00014240


	//   ....[59]....
        /*04a4*/ 	.word	0x00014540


	//   ....[60]....
        /*04a8*/ 	.word	0x00014630


	//   ....[61]....
        /*04ac*/ 	.word	0x000168f0


	//   ....[62]....
        /*04b0*/ 	.word	0x00016900


	//   ....[63]....
        /*04b4*/ 	.word	0x00016910


	//   ....[64]....
        /*04b8*/ 	.word	0x00016920


	//   ....[65]....
        /*04bc*/ 	.word	0x00016950


	//   ....[66]....
        /*04c0*/ 	.word	0x00016970


	//   ....[67]....
        /*04c4*/ 	.word	0x00016990


	//   ....[68]....
        /*04c8*/ 	.word	0x000169a0


	//   ....[69]....
        /*04cc*/ 	.word	0x00017610


	//   ....[70]....
        /*04d0*/ 	.word	0x00017650


	//   ....[71]....
        /*04d4*/ 	.word	0x00017680


	//   ....[72]....
        /*04d8*/ 	.word	0x000176b0


	//   ....[73]....
        /*04dc*/ 	.word	0x000176f0


	//   ....[74]....
        /*04e0*/ 	.word	0x00017720


	//   ....[75]....
        /*04e4*/ 	.word	0x00017740


	//   ....[76]....
        /*04e8*/ 	.word	0x00017750


	//   ....[77]....
        /*04ec*/ 	.word	0x00017770


	//   ....[78]....
        /*04f0*/ 	.word	0x00017780


	//   ....[79]....
        /*04f4*/ 	.word	0x00017b30


	//   ....[80]....
        /*04f8*/ 	.word	0x00017b50


	//   ....[81]....
        /*04fc*/ 	.word	0x00017e50


	//   ....[82]....
        /*0500*/ 	.word	0x00017e70


	//   ....[83]....
        /*0504*/ 	.word	0x00018170


	//   ....[84]....
        /*0508*/ 	.word	0x00018180


	//----- nvinfo : EIATTR_EXIT_INSTR_OFFSETS
	.align		4
.L_468:
        /*050c*/ 	.byte	0x04, 0x1c
        /*050e*/ 	.short	(.L_470 - .L_469)


	//   ....[0]....
.L_469:
        /*0510*/ 	.word	0x000001c0


	//   ....[1]....
        /*0514*/ 	.word	0x00018190


	//   ....[2]....
        /*0518*/ 	.word	0x00018430


	//   ....[3]....
        /*051c*/ 	.word	0x00018480


	//   ....[4]....
        /*0520*/ 	.word	0x000184b0


	//   ....[5]....
        /*0524*/ 	.word	0x00018510


	//   ....[6]....
        /*0528*/ 	.word	0x000187a0


	//----- nvinfo : EIATTR_CTAIDZ_USED
	.align		4
.L_470:
        /*052c*/ 	.byte	0x01, 0x04
	.zero		2


	//----- nvinfo : EIATTR_MAX_THREADS
	.align		4
        /*0530*/ 	.byte	0x04, 0x05
        /*0532*/ 	.short	(.L_472 - .L_471)
.L_471:
        /*0534*/ 	.word	0x00000080
        /*0538*/ 	.word	0x00000001
        /*053c*/ 	.word	0x00000001


	//----- nvinfo : EIATTR_CRS_STACK_SIZE
	.align		4
.L_472:
        /*0540*/ 	.byte	0x04, 0x1e
        /*0542*/ 	.short	(.L_474 - .L_473)
.L_473:
        /*0544*/ 	.word	0x00000000
.L_474:


//--------------------- .nv.info._ZN7cutlass13device_kernelIN5flash19enable_sm80_to_sm89INS1_16FlashAttnFwdSm80INS1_25CollectiveMainloopFwdSm80ILi4ELi1ELb0EN4cute5tupleIJNS5_1CILi128EEENS7_ILi80EEENS7_ILi64EEEEEELi64ENS_6half_tEfNS_4arch4Sm80ELb0ELb1ELb0ELb1ELb0ELb0ELb1ELb1EEENS1_21CollectiveEpilogueFwdINS6_IJS8_SA_S9_EEENS6_IJNS7_ILi1EEESI_SI_EEESC_SE_Li128ELb1ELb1ELb1ELb0EEENS1_36VarlenDynamicPersistentTileSchedulerILi128ELi80ELi128ELi128ELb1ELb1ELb0ELb1ELb0ELb1EEEEEEEEEvNT_6ParamsE --------------------------
	.section	.nv.info._ZN7cutlass13device_kernelIN5flash19enable_sm80_to_sm89INS1_16FlashAttnFwdSm80INS1_25CollectiveMainloopFwdSm80ILi4ELi1ELb0EN4cute5tupleIJNS5_1CILi128EEENS7_ILi80EEENS7_ILi64EEEEEELi64ENS_6half_tEfNS_4arch4Sm80ELb0ELb1ELb0ELb1ELb0ELb0ELb1ELb1EEENS1_21CollectiveEpilogueFwdINS6_IJS8_SA_S9_EEENS6_IJNS7_ILi1EEESI_SI_EEESC_SE_Li128ELb1ELb1ELb1ELb0EEENS1_36VarlenDynamicPersistentTileSchedulerILi128ELi80ELi128ELi128ELb1ELb1ELb0ELb1ELb0ELb1EEEEEEEEEvNT_6ParamsE,"",@"SHT_CUDA_INFO"
	.sectionflags	@""
	.align	4


	//----- nvinfo : EIATTR_CUDA_API_VERSION
	.align		4
        /*0000*/ 	.byte	0x04, 0x37
        /*0002*/ 	.short	(.L_476 - .L_475)
.L_475:
        /*0004*/ 	.word	0x00000082


	//----- nvinfo : EIATTR_SW2861232_WAR
	.align		4
.L_476:
        /*0008*/ 	.byte	0x01, 0x35
	.zero		2


	//----- nvinfo : EIATTR_PARAM_CBANK
	.align		4
        /*000c*/ 	.byte	0x04, 0x0a
        /*000e*/ 	.short	(.L_478 - .L_477)
	.align		4
.L_477:
        /*0010*/ 	.word	index@(.nv.constant0._ZN7cutlass13device_kernelIN5flash19enable_sm80_to_sm89INS1_16FlashAttnFwdSm80INS1_25CollectiveMainloopFwdSm80ILi4ELi1ELb0EN4cute5tupleIJNS5_1CILi128EEENS7_ILi80EEENS7_ILi64EEEEEELi64ENS_6half_tEfNS_4arch4Sm80ELb0ELb1ELb0ELb1ELb0ELb0ELb1ELb1EEENS1_21CollectiveEpilogueFwdINS6_IJS8_SA_S9_EEENS6_IJNS7_ILi1EEESI_SI_EEESC_SE_Li128ELb1ELb1ELb1ELb0EEENS1_36VarlenDynamicPersistentTileSchedulerILi128ELi80ELi128ELi128ELb1ELb1ELb0ELb1ELb0ELb1EEEEEEEEEvNT_6ParamsE)
        /*0014*/ 	.short	0x0160
        /*0016*/ 	.short	0x0438


	//----- nvinfo : EIATTR_CBANK_PARAM_SIZE
	.align		4
.L_478:
        /*0018*/ 	.byte	0x03, 0x19
        /*001a*/ 	.short	0x0438


	//----- nvinfo : EIATTR_KPARAM_INFO
	.align		4
        /*001c*/ 	.byte	0x04, 0x17
        /*001e*/ 	.short	(.L_480 - .L_479)
.L_479:
        /*0020*/ 	.word	0x00000000
        /*0024*/ 	.short	0x0000
        /*0026*/ 	.short	0x0000
        /*0028*/ 	.byte	0x00, 0xf0, 0xe1, 0x10


	//----- nvinfo : EIATTR_MAXREG_COUNT
	.align		4
.L_480:
        /*002c*/ 	.byte	0x03, 0x1b
        /*002e*/ 	.short	0x00ff


	//----- nvinfo : EIATTR_NUM_BARRIERS
	.align		4
        /*0030*/ 	.byte	0x02, 0x4c
        /*0032*/ 	.byte	0x06
	.zero		1


	//----- nvinfo : EIATTR_ANNOTATIONS
	.align		4
        /*0034*/ 	.byte	0x04, 0x55
        /*0036*/ 	.short	(.L_482 - .L_481)


	//   ....[0]....
.L_481:
        /* <DEDUP_REMOVED lines=101> */


	//----- nvinfo : EIATTR_MERCURY_ISA_VERSION
	.align		4
.L_482:
        /*0670*/ 	.byte	0x03, 0x5f
        /*0672*/ 	.short	0x0000


	//----- nvinfo : EIATTR_INT_WARP_WIDE_INSTR_OFFSETS
	.align		4
        /*0674*/ 	.byte	0x04, 0x31
        /*0676*/ 	.short	(.L_484 - .L_483)


	//   ....[0]....
.L_483:
        /*0678*/ 	.word	0x000151f0


	//   ....[1]....
        /*067c*/ 	.word	0x00015270


	//----- nvinfo : EIATTR_COOP_GROUP_MASK_REGIDS
	.align		4
.L_484:
        /*0680*/ 	.byte	0x04, 0x29
        /*0682*/ 	.short	(.L_486 - .L_485)


	//   ....[0]....
.L_485:
        /*0684*/ 	.word	0xffffffff


	//   ....[1]....
        /*0688*/ 	.word	0xffffffff


	//   ....[2]....
        /*068c*/ 	.word	0xffffffff


	//   ....[3]....
        /*0690*/ 	.word	0xffffffff


	//   ....[4]....
        /*0694*/ 	.word	0xffffffff


	//   ....[5]....
        /*0698*/ 	.word	0xffffffff


	//   ....[6]....
        /*069c*/ 	.word	0xffffffff


	//   ....[7]....
        /*06a0*/ 	.word	0xffffffff


	//   ....[8]....
        /*06a4*/ 	.word	0xffffffff


	//   ....[9]....
        /*06a8*/ 	.word	0xffffffff


	//   ....[10]....
        /*06ac*/ 	.word	0xffffffff


	//   ....[11]....
        /*06b0*/ 	.word	0xffffffff


	//   ....[12]....
        /*06b4*/ 	.word	0xffffffff


	//   ....[13]....
        /*06b8*/ 	.word	0xffffffff


	//   ....[14]....
        /*06bc*/ 	.word	0xffffffff


	//   ....[15]....
        /*06c0*/ 	.word	0xffffffff


	//   ....[16]....
        /*06c4*/ 	.word	0xffffffff


	//   ....[17]....
        /*06c8*/ 	.word	0xffffffff


	//   ....[18]....
        /*06cc*/ 	.word	0xffffffff


	//   ....[19]....
        /*06d0*/ 	.word	0xffffffff


	//   ....[20]....
        /*06d4*/ 	.word	0xffffffff


	//   ....[21]....
        /*06d8*/ 	.word	0xffffffff


	//   ....[22]....
        /*06dc*/ 	.word	0xffffffff


	//   ....[23]....
        /*06e0*/ 	.word	0xffffffff


	//   ....[24]....
        /*06e4*/ 	.word	0xffffffff


	//   ....[25]....
        /*06e8*/ 	.word	0xffffffff


	//   ....[26]....
        /*06ec*/ 	.word	0xffffffff


	//   ....[27]....
        /*06f0*/ 	.word	0xffffffff


	//   ....[28]....
        /*06f4*/ 	.word	0xffffffff


	//   ....[29]....
        /*06f8*/ 	.word	0xffffffff


	//   ....[30]....
        /*06fc*/ 	.word	0xffffffff


	//   ....[31]....
        /*0700*/ 	.word	0xffffffff


	//   ....[32]....
        /*0704*/ 	.word	0xffffffff


	//   ....[33]....
        /*0708*/ 	.word	0xffffffff


	//   ....[34]....
        /*070c*/ 	.word	0xffffffff


	//   ....[35]....
        /*0710*/ 	.word	0xffffffff


	//   ....[36]....
        /*0714*/ 	.word	0xffffffff


	//   ....[37]....
        /*0718*/ 	.word	0xffffffff


	//   ....[38]....
        /*071c*/ 	.word	0xffffffff


	//   ....[39]....
        /*0720*/ 	.word	0xffffffff


	//   ....[40]....
        /*0724*/ 	.word	0xffffffff


	//   ....[41]....
        /*0728*/ 	.word	0xffffffff


	//   ....[42]....
        /*072c*/ 	.word	0xffffffff


	//   ....[43]....
        /*0730*/ 	.word	0xffffffff


	//   ....[44]....
        /*0734*/ 	.word	0xffffffff


	//   ....[45]....
        /*0738*/ 	.word	0xffffffff


	//   ....[46]....
        /*073c*/ 	.word	0xffffffff


	//   ....[47]....
        /*0740*/ 	.word	0xffffffff


	//   ....[48]....
        /*0744*/ 	.word	0xffffffff


	//   ....[49]....
        /*0748*/ 	.word	0xffffffff


	//   ....[50]....
        /*074c*/ 	.word	0xffffffff


	//   ....[51]....
        /*0750*/ 	.word	0xffffffff


	//   ....[52]....
        /*0754*/ 	.word	0xffffffff


	//   ....[53]....
        /*0758*/ 	.word	0xffffffff


	//   ....[54]....
        /*075c*/ 	.word	0xffffffff


	//   ....[55]....
        /*0760*/ 	.word	0xffffffff


	//   ....[56]....
        /*0764*/ 	.word	0xffffffff


	//   ....[57]....
        /*0768*/ 	.word	0xffffffff


	//   ....[58]....
        /*076c*/ 	.word	0xffffffff


	//   ....[59]....
        /*0770*/ 	.word	0xffffffff


	//   ....[60]....
        /*0774*/ 	.word	0xffffffff


	//   ....[61]....
        /*0778*/ 	.word	0xffffffff


	//   ....[62]....
        /*077c*/ 	.word	0xffffffff


	//   ....[63]....
        /*0780*/ 	.word	0xffffffff


	//   ....[64]....
        /*0784*/ 	.word	0xffffffff


	//   ....[65]....
        /*0788*/ 	.word	0xffffffff


	//   ....[66]....
        /*078c*/ 	.word	0xffffffff


	//   ....[67]....
        /*0790*/ 	.word	0xffffffff


	//   ....[68]....
        /*0794*/ 	.word	0xffffffff


	//   ....[69]....
        /*0798*/ 	.word	0xffffffff


	//   ....[70]....
        /*079c*/ 	.word	0xffffffff


	//   ....[71]....
        /*07a0*/ 	.word	0xffffffff


	//   ....[72]....
        /*07a4*/ 	.word	0xffffffff


	//   ....[73]....
        /*07a8*/ 	.word	0xffffffff


	//   ....[74]....
        /*07ac*/ 	.word	0xffffffff


	//   ....[75]....
        /*07b0*/ 	.word	0xffffffff


	//   ....[76]....
        /*07b4*/ 	.word	0xffffffff


	//   ....[77]....
        /*07b8*/ 	.word	0xffffffff


	//   ....[78]....
        /*07bc*/ 	.word	0xffffffff


	//   ....[79]....
        /*07c0*/ 	.word	0xffffffff


	//   ....[80]....
        /*07c4*/ 	.word	0xffffffff


	//   ....[81]....
        /*07c8*/ 	.word	0xffffffff


	//   ....[82]....
        /*07cc*/ 	.word	0xffffffff


	//   ....[83]....
        /*07d0*/ 	.word	0xffffffff


	//   ....[84]....
        /*07d4*/ 	.word	0xffffffff


	//   ....[85]....
        /*07d8*/ 	.word	0xffffffff


	//   ....[86]....
        /*07dc*/ 	.word	0xffffffff


	//   ....[87]....
        /*07e0*/ 	.word	0xffffffff


	//   ....[88]....
        /*07e4*/ 	.word	0xffffffff


	//   ....[89]....
        /*07e8*/ 	.word	0xffffffff


	//   ....[90]....
        /*07ec*/ 	.word	0xffffffff


	//   ....[91]....
        /*07f0*/ 	.word	0xffffffff


	//   ....[92]....
        /*07f4*/ 	.word	0xffffffff


	//   ....[93]....
        /*07f8*/ 	.word	0xffffffff


	//   ....[94]....
        /*07fc*/ 	.word	0xffffffff


	//   ....[95]....
        /*0800*/ 	.word	0xffffffff


	//   ....[96]....
        /*0804*/ 	.word	0xffffffff


	//   ....[97]....
        /*0808*/ 	.word	0xffffffff


	//   ....[98]....
        /*080c*/ 	.word	0xffffffff


	//   ....[99]....
        /*0810*/ 	.word	0xffffffff


	//   ....[100]....
        /*0814*/ 	.word	0xffffffff


	//   ....[101]....
        /*0818*/ 	.word	0xffffffff


	//   ....[102]....
        /*081c*/ 	.word	0xffffffff


	//   ....[103]....
        /*0820*/ 	.word	0xffffffff


	//   ....[104]....
        /*0824*/ 	.word	0xffffffff


	//   ....[105]....
        /*0828*/ 	.word	0xffffffff


	//   ....[106]....
        /*082c*/ 	.word	0xffffffff


	//   ....[107]....
        /*0830*/ 	.word	0xffffffff


	//   ....[108]....
        /*0834*/ 	.word	0xffffffff


	//   ....[109]....
        /*0838*/ 	.word	0xffffffff


	//   ....[110]....
        /*083c*/ 	.word	0xffffffff


	//   ....[111]....
        /*0840*/ 	.word	0xffffffff


	//   ....[112]....
        /*0844*/ 	.word	0xffffffff


	//   ....[113]....
        /*0848*/ 	.word	0xffffffff


	//   ....[114]....
        /*084c*/ 	.word	0xffffffff


	//   ....[115]....
        /*0850*/ 	.word	0xffffffff


	//   ....[116]....
        /*0854*/ 	.word	0xffffffff


	//   ....[117]....
        /*0858*/ 	.word	0xffffffff


	//   ....[118]....
        /*085c*/ 	.word	0xffffffff


	//   ....[119]....
        /*0860*/ 	.word	0xffffffff


	//   ....[120]....
        /*0864*/ 	.word	0xffffffff


	//   ....[121]....
        /*0868*/ 	.word	0xffffffff


	//   ....[122]....
        /*086c*/ 	.word	0xffffffff


	//   ....[123]....
        /*0870*/ 	.word	0xffffffff


	//   ....[124]....
        /*0874*/ 	.word	0xffffffff


	//   ....[125]....
        /*0878*/ 	.word	0xffffffff


	//   ....[126]....
        /*087c*/ 	.word	0xffffffff


	//   ....[127]....
        /*0880*/ 	.word	0xffffffff


	//   ....[128]....
        /*0884*/ 	.word	0xffffffff


	//   ....[129]....
        /*0888*/ 	.word	0xffffffff


	//   ....[130]....
        /*088c*/ 	.word	0xffffffff


	//   ....[131]....
        /*0890*/ 	.word	0xffffffff


	//   ....[132]....
        /*0894*/ 	.word	0xffffffff


	//   ....[133]....
        /*0898*/ 	.word	0xffffffff


	//   ....[134]....
        /*089c*/ 	.word	0xffffffff


	//   ....[135]....
        /*08a0*/ 	.word	0xffffffff


	//   ....[136]....
        /*08a4*/ 	.word	0xffffffff


	//   ....[137]....
        /*08a8*/ 	.word	0xffffffff


	//   ....[138]....
        /*08ac*/ 	.word	0xffffffff


	//   ....[139]....
        /*08b0*/ 	.word	0xffffffff


	//   ....[140]....
        /*08b4*/ 	.word	0xffffffff


	//   ....[141]....
        /*08b8*/ 	.word	0xffffffff


	//   ....[142]....
        /*08bc*/ 	.word	0xffffffff


	//   ....[143]....
        /*08c0*/ 	.word	0xffffffff


	//   ....[144]....
        /*08c4*/ 	.word	0xffffffff


	//   ....[145]....
        /*08c8*/ 	.word	0xffffffff


	//   ....[146]....
        /*08cc*/ 	.word	0xffffffff


	//   ....[147]....
        /*08d0*/ 	.word	0xffffffff


	//   ....[148]....
        /*08d4*/ 	.word	0xffffffff


	//   ....[149]....
        /*08d8*/ 	.word	0xffffffff


	//   ....[150]....
        /*08dc*/ 	.word	0xffffffff


	//   ....[151]....
        /*08e0*/ 	.word	0xffffffff


	//   ....[152]....
        /*08e4*/ 	.word	0xffffffff


	//   ....[153]....
        /*08e8*/ 	.word	0xffffffff


	//   ....[154]....
        /*08ec*/ 	.word	0xffffffff


	//   ....[155]....
        /*08f0*/ 	.word	0xffffffff


	//   ....[156]....
        /*08f4*/ 	.word	0xffffffff


	//   ....[157]....
        /*08f8*/ 	.word	0xffffffff


	//   ....[158]....
        /*08fc*/ 	.word	0xffffffff


	//   ....[159]....
        /*0900*/ 	.word	0xffffffff


	//   ....[160]....
        /*0904*/ 	.word	0xffffffff


	//   ....[161]....
        /*0908*/ 	.word	0xffffffff


	//   ....[162]....
        /*090c*/ 	.word	0xffffffff


	//   ....[163]....
        /*0910*/ 	.word	0xffffffff


	//   ....[164]....
        /*0914*/ 	.word	0xffffffff


	//   ....[165]....
        /*0918*/ 	.word	0xffffffff


	//   ....[166]....
        /*091c*/ 	.word	0xffffffff


	//   ....[167]....
        /*0920*/ 	.word	0xffffffff


	//   ....[168]....
        /*0924*/ 	.word	0xffffffff


	//   ....[169]....
        /*0928*/ 	.word	0xffffffff


	//   ....[170]....
        /*092c*/ 	.word	0xffffffff


	//   ....[171]....
        /*0930*/ 	.word	0xffffffff


	//   ....[172]....
        /*0934*/ 	.word	0xffffffff


	//   ....[173]....
        /*0938*/ 	.word	0xffffffff


	//   ....[174]....
        /*093c*/ 	.word	0xffffffff


	//   ....[175]....
        /*0940*/ 	.word	0xffffffff


	//   ....[176]....
        /*0944*/ 	.word	0xffffffff


	//   ....[177]....
        /*0948*/ 	.word	0xffffffff


	//   ....[178]....
        /*094c*/ 	.word	0xffffffff


	//   ....[179]....
        /*0950*/ 	.word	0xffffffff


	//   ....[180]....
        /*0954*/ 	.word	0xffffffff


	//   ....[181]....
        /*0958*/ 	.word	0xffffffff


	//   ....[182]....
        /*095c*/ 	.word	0xffffffff


	//   ....[183]....
        /*0960*/ 	.word	0xffffffff


	//   ....[184]....
        /*0964*/ 	.word	0xffffffff


	//   ....[185]....
        /*0968*/ 	.word	0xffffffff


	//   ....[186]....
        /*096c*/ 	.word	0xffffffff


	//   ....[187]....
        /*0970*/ 	.word	0xffffffff


	//   ....[188]....
        /*0974*/ 	.word	0xffffffff


	//   ....[189]....
        /*0978*/ 	.word	0xffffffff


	//   ....[190]....
        /*097c*/ 	.word	0xffffffff


	//   ....[191]....
        /*0980*/ 	.word	0xffffffff


	//   ....[192]....
        /*0984*/ 	.word	0xffffffff


	//   ....[193]....
        /*0988*/ 	.word	0xffffffff


	//   ....[194]....
        /*098c*/ 	.word	0xffffffff


	//   ....[195]....
        /*0990*/ 	.word	0xffffffff


	//   ....[196]....
        /*0994*/ 	.word	0xffffffff


	//   ....[197]....
        /*0998*/ 	.word	0xffffffff


	//   ....[198]....
        /*099c*/ 	.word	0xffffffff


	//   ....[199]....
        /*09a0*/ 	.word	0xffffffff


	//   ....[200]....
        /*09a4*/ 	.word	0xffffffff


	//   ....[201]....
        /*09a8*/ 	.word	0xffffffff


	//   ....[202]....
        /*09ac*/ 	.word	0xffffffff


	//   ....[203]....
        /*09b0*/ 	.word	0xffffffff


	//   ....[204]....
        /*09b4*/ 	.word	0xffffffff


	//   ....[205]....
        /*09b8*/ 	.word	0xffffffff


	//   ....[206]....
        /*09bc*/ 	.word	0xffffffff


	//   ....[207]....
        /*09c0*/ 	.word	0xffffffff


	//   ....[208]....
        /*09c4*/ 	.word	0xffffffff


	//   ....[209]....
        /*09c8*/ 	.word	0xffffffff


	//   ....[210]....
        /*09cc*/ 	.word	0xffffffff


	//   ....[211]....
        /*09d0*/ 	.word	0xffffffff


	//   ....[212]....
        /*09d4*/ 	.word	0xffffffff


	//   ....[213]....
        /*09d8*/ 	.word	0xffffffff


	//   ....[214]....
        /*09dc*/ 	.word	0xffffffff


	//   ....[215]....
        /*09e0*/ 	.word	0xffffffff


	//   ....[216]....
        /*09e4*/ 	.word	0xffffffff


	//   ....[217]....
        /*09e8*/ 	.word	0xffffffff


	//   ....[218]....
        /*09ec*/ 	.word	0xffffffff


	//   ....[219]....
        /*09f0*/ 	.word	0xffffffff


	//   ....[220]....
        /*09f4*/ 	.word	0xffffffff


	//   ....[221]....
        /*09f8*/ 	.word	0xffffffff


	//   ....[222]....
        /*09fc*/ 	.word	0xffffffff


	//   ....[223]....
        /*0a00*/ 	.word	0xffffffff


	//   ....[224]....
        /*0a04*/ 	.word	0xffffffff


	//   ....[225]....
        /*0a08*/ 	.word	0xffffffff


	//   ....[226]....
        /*0a0c*/ 	.word	0xffffffff


	//   ....[227]....
        /*0a10*/ 	.word	0xffffffff


	//   ....[228]....
        /*0a14*/ 	.word	0xffffffff


	//   ....[229]....
        /*0a18*/ 	.word	0xffffffff


	//   ....[230]....
        /*0a1c*/ 	.word	0xffffffff


	//   ....[231]....
        /*0a20*/ 	.word	0xffffffff


	//   ....[232]....
        /*0a24*/ 	.word	0xffffffff


	//   ....[233]....
        /*0a28*/ 	.word	0xffffffff


	//   ....[234]....
        /*0a2c*/ 	.word	0xffffffff


	//   ....[235]....
        /*0a30*/ 	.word	0xffffffff


	//   ....[236]....
        /*0a34*/ 	.word	0xffffffff


	//   ....[237]....
        /*0a38*/ 	.word	0xffffffff


	//   ....[238]....
        /*0a3c*/ 	.word	0xffffffff


	//   ....[239]....
        /*0a40*/ 	.word	0xffffffff


	//   ....[240]....
        /*0a44*/ 	.word	0xffffffff


	//   ....[241]....
        /*0a48*/ 	.word	0xffffffff


	//   ....[242]....
        /*0a4c*/ 	.word	0xffffffff


	//----- nvinfo : EIATTR_COOP_GROUP_INSTR_OFFSETS
	.align		4
.L_486:
        /*0a50*/ 	.byte	0x04, 0x28
        /*0a52*/ 	.short	(.L_488 - .L_487)


	//   ....[0]....
.L_487:
        /*0a54*/ 	.word	0x00000050


	//   ....[1]....
        /*0a58*/ 	.word	0x00000210


	//   ....[2]....
        /*0a5c*/ 	.word	0x00000240


	//   ....[3]....
        /*0a60*/ 	.word	0x00000270


	//   ....[4]....
        /*0a64*/ 	.word	0x000002a0


	//   ....[5]....
        /*0a68*/ 	.word	0x000002d0


	//   ....[6]....
        /*0a6c*/ 	.word	0x00000300


	//   ....[7]....
        /*0a70*/ 	.word	0x00000470


	//   ....[8]....
        /*0a74*/ 	.word	0x000004b0


	//   ....[9]....
        /*0a78*/ 	.word	0x000004e0


	//   ....[10]....
        /*0a7c*/ 	.word	0x00000510


	//   ....[11]....
        /*0a80*/ 	.word	0x00000540


	//   ....[12]....
        /*0a84*/ 	.word	0x00000570


	//   ....[13]....
        /*0a88*/ 	.word	0x00000600


	//   ....[14]....
        /*0a8c*/ 	.word	0x00000650


	//   ....[15]....
        /*0a90*/ 	.word	0x00000670


	//   ....[16]....
        /*0a94*/ 	.word	0x000006d0


	//   ....[17]....
        /*0a98*/ 	.word	0x00002b60


	//   ....[18]....
        /*0a9c*/ 	.word	0x00002b80


	//   ....[19]....
        /*0aa0*/ 	.word	0x00002c60


	//   ....[20]....
        /*0aa4*/ 	.word	0x00002c70


	//   ....[21]....
        /*0aa8*/ 	.word	0x00002d50


	//   ....[22]....
        /*0aac*/ 	.word	0x00002d70


	//   ....[23]....
        /*0ab0*/ 	.word	0x00002e50


	//   ....[24]....
        /*0ab4*/ 	.word	0x00002e60


	//   ....[25]....
        /*0ab8*/ 	.word	0x00002f40


	//   ....[26]....
        /*0abc*/ 	.word	0x00002f60


	//   ....[27]....
        /*0ac0*/ 	.word	0x00003040


	//   ....[28]....
        /*0ac4*/ 	.word	0x00003050


	//   ....[29]....
        /*0ac8*/ 	.word	0x00003130


	//   ....[30]....
        /*0acc*/ 	.word	0x00003150


	//   ....[31]....
        /*0ad0*/ 	.word	0x00003230


	//   ....[32]....
        /*0ad4*/ 	.word	0x00003240


	//   ....[33]....
        /*0ad8*/ 	.word	0x00004370


	//   ....[34]....
        /*0adc*/ 	.word	0x00004560


	//   ....[35]....
        /*0ae0*/ 	.word	0x00004cc0


	//   ....[36]....
        /*0ae4*/ 	.word	0x00005380


	//   ....[37]....
        /*0ae8*/ 	.word	0x00005ca0


	//   ....[38]....
        /*0aec*/ 	.word	0x00005d40


	//   ....[39]....
        /*0af0*/ 	.word	0x00006210


	//   ....[40]....
        /*0af4*/ 	.word	0x00006270


	//   ....[41]....
        /*0af8*/ 	.word	0x000064e0


	//   ....[42]....
        /*0afc*/ 	.word	0x00006550


	//   ....[43]....
        /*0b00*/ 	.word	0x00006610


	//   ....[44]....
        /*0b04*/ 	.word	0x000067e0


	//   ....[45]....
        /*0b08*/ 	.word	0x00008b20


	//   ....[46]....
        /*0b0c*/ 	.word	0x00008d40


	//   ....[47]....
        /*0b10*/ 	.word	0x00008f00


	//   ....[48]....
        /*0b14*/ 	.word	0x00009920


	//   ....[49]....
        /*0b18*/ 	.word	0x0000a660


	//   ....[50]....
        /*0b1c*/ 	.word	0x0000a7c0


	//   ....[51]....
        /*0b20*/ 	.word	0x0000a810


	//   ....[52]....
        /*0b24*/ 	.word	0x0000a930


	//   ....[53]....
        /*0b28*/ 	.word	0x0000aa50


	//   ....[54]....
        /*0b2c*/ 	.word	0x0000ab90


	//   ....[55]....
        /*0b30*/ 	.word	0x0000aef0


	//   ....[56]....
        /*0b34*/ 	.word	0x0000afc0


	//   ....[57]....
        /*0b38*/ 	.word	0x0000db40


	//   ....[58]....
        /*0b3c*/ 	.word	0x0000dc50


	//   ....[59]....
        /*0b40*/ 	.word	0x0000dca0


	//   ....[60]....
        /*0b44*/ 	.word	0x0000dcd0


	//   ....[61]....
        /*0b48*/ 	.word	0x0000dd20


	//   ....[62]....
        /*0b4c*/ 	.word	0x0000ddc0


	//   ....[63]....
        /*0b50*/ 	.word	0x0000dea0


	//   ....[64]....
        /*0b54*/ 	.word	0x0000e290


	//   ....[65]....
        /*0b58*/ 	.word	0x00010a20


	//   ....[66]....
        /*0b5c*/ 	.word	0x00010c40


	//   ....[67]....
        /*0b60*/ 	.word	0x00010e00


	//   ....[68]....
        /*0b64*/ 	.word	0x00011820


	//   ....[69]....
        /*0b68*/ 	.word	0x00012560


	//   ....[70]....
        /*0b6c*/ 	.word	0x000126c0


	//   ....[71]....
        /*0b70*/ 	.word	0x00012710


	//   ....[72]....
        /*0b74*/ 	.word	0x00012830


	//   ....[73]....
        /*0b78*/ 	.word	0x00012930


	//   ....[74]....
        /*0b7c*/ 	.word	0x00012a60


	//   ....[75]....
        /*0b80*/ 	.word	0x00012de0


	//   ....[76]....
        /*0b84*/ 	.word	0x00012eb0


	//   ....[77]....
        /*0b88*/ 	.word	0x000149f0


	//   ....[78]....
        /*0b8c*/ 	.word	0x00014a60


	//   ....[79]....
        /*0b90*/ 	.word	0x00014a70


	//   ....[80]....
        /*0b94*/ 	.word	0x00014a80


	//   ....[81]....
        /*0b98*/ 	.word	0x00014ab0


	//   ....[82]....
        /*0b9c*/ 	.word	0x00014ad0


	//   ....[83]....
        /*0ba0*/ 	.word	0x00014ae0


	//   ....[84]....
        /*0ba4*/ 	.word	0x00014af0


	//   ....[85]....
        /*0ba8*/ 	.word	0x00015d00


	//   ....[86]....
        /*0bac*/ 	.word	0x00015d10


	//   ....[87]....
        /*0bb0*/ 	.word	0x00015d20


	//   ....[88]....
        /*0bb4*/ 	.word	0x00015d30


	//   ....[89]....
        /*0bb8*/ 	.word	0x00015d40


	//   ....[90]....
        /*0bbc*/ 	.word	0x00015d50


	//   ....[91]....
        /*0bc0*/ 	.word	0x00015d70


	//   ....[92]....
        /*0bc4*/ 	.word	0x00015e70


	//   ....[93]....
        /*0bc8*/ 	.word	0x000161b0


	//   ....[94]....
        /*0bcc*/ 	.word	0x000161d0


	//   ....[95]....
        /*0bd0*/ 	.word	0x00016250


	//   ....[96]....
        /*0bd4*/ 	.word	0x00016260


	//   ....[97]....
        /*0bd8*/ 	.word	0x000162e0


	//   ....[98]....
        /*0bdc*/ 	.word	0x00016300


	//   ....[99]....
        /*0be0*/ 	.word	0x00016380


	//   ....[100]....
        /*0be4*/ 	.word	0x00016390


	//   ....[101]....
        /*0be8*/ 	.word	0x00016410


	//   ....[102]....
        /*0bec*/ 	.word	0x00016430


	//   ....[103]....
        /*0bf0*/ 	.word	0x000164b0


	//   ....[104]....
        /*0bf4*/ 	.word	0x000164c0


	//   ....[105]....
        /*0bf8*/ 	.word	0x00016540


	//   ....[106]....
        /*0bfc*/ 	.word	0x00016560


	//   ....[107]....
        /*0c00*/ 	.word	0x000165e0


	//   ....[108]....
        /*0c04*/ 	.word	0x000165f0


	//   ....[109]....
        /*0c08*/ 	.word	0x00016890


	//   ....[110]....
        /*0c0c*/ 	.word	0x000168b0


	//   ....[111]....
        /*0c10*/ 	.word	0x00016bf0


	//   ....[112]....
        /*0c14*/ 	.word	0x00016c00


	//   ....[113]....
        /*0c18*/ 	.word	0x00016e50


	//   ....[114]....
        /*0c1c*/ 	.word	0x00016e70


	//   ....[115]....
        /*0c20*/ 	.word	0x000170e0


	//   ....[116]....
        /*0c24*/ 	.word	0x000170f0


	//   ....[117]....
        /*0c28*/ 	.word	0x00017b30


	//   ....[118]....
        /*0c2c*/ 	.word	0x00017b50


	//   ....[119]....
        /*0c30*/ 	.word	0x00017bd0


	//   ....[120]....
        /*0c34*/ 	.word	0x00017be0


	//   ....[121]....
        /*0c38*/ 	.word	0x00017c60


	//   ....[122]....
        /*0c3c*/ 	.word	0x00017c80


	//   ....[123]....
        /*0c40*/ 	.word	0x00017d00


	//   ....[124]....
        /*0c44*/ 	.word	0x00017d10


	//   ....[125]....
        /*0c48*/ 	.word	0x00017d90


	//   ....[126]....
        /*0c4c*/ 	.word	0x00017db0


	//   ....[127]....
        /*0c50*/ 	.word	0x00017e30


	//   ....[128]....
        /*0c54*/ 	.word	0x00017e40


	//   ....[129]....
        /*0c58*/ 	.word	0x00017ec0


	//   ....[130]....
        /*0c5c*/ 	.word	0x00017ee0


	//   ....[131]....
        /*0c60*/ 	.word	0x00017f60


	//   ....[132]....
        /*0c64*/ 	.word	0x00017f70


	//   ....[133]....
        /*0c68*/ 	.word	0x000180d0


	//   ....[134]....
        /*0c6c*/ 	.word	0x000180f0


	//   ....[135]....
        /*0c70*/ 	.word	0x00018220


	//   ....[136]....
        /*0c74*/ 	.word	0x00018260


	//   ....[137]....
        /*0c78*/ 	.word	0x00018290


	//   ....[138]....
        /*0c7c*/ 	.word	0x000182c0


	//   ....[139]....
        /*0c80*/ 	.word	0x000182f0


	//   ....[140]....
        /*0c84*/ 	.word	0x00018320


	//   ....[141]....
        /*0c88*/ 	.word	0x00018480


	//   ....[142]....
        /*0c8c*/ 	.word	0x000184c0


	//   ....[143]....
        /*0c90*/ 	.word	0x000184f0


	//   ....[144]....
        /*0c94*/ 	.word	0x00018520


	//   ....[145]....
        /*0c98*/ 	.word	0x00018550


	//   ....[146]....
        /*0c9c*/ 	.word	0x00018580


	//   ....[147]....
        /*0ca0*/ 	.word	0x00018610


	//   ....[148]....
        /*0ca4*/ 	.word	0x00018670


	//   ....[149]....
        /*0ca8*/ 	.word	0x00018680


	//   ....[150]....
        /*0cac*/ 	.word	0x000186e0


	//   ....[151]....
        /*0cb0*/ 	.word	0x00019140


	//   ....[152]....
        /*0cb4*/ 	.word	0x000191a0


	//   ....[153]....
        /*0cb8*/ 	.word	0x000191f0


	//   ....[154]....
        /*0cbc*/ 	.word	0x00019240


	//   ....[155]....
        /*0cc0*/ 	.word	0x00019290


	//   ....[156]....
        /*0cc4*/ 	.word	0x00019300


	//   ....[157]....
        /*0cc8*/ 	.word	0x00019350


	//   ....[158]....
        /*0ccc*/ 	.word	0x000193c0


	//   ....[159]....
        /*0cd0*/ 	.word	0x00019430


	//   ....[160]....
        /*0cd4*/ 	.word	0x00019490


	//   ....[161]....
        /*0cd8*/ 	.word	0x00019500


	//   ....[162]....
        /*0cdc*/ 	.word	0x00019570


	//   ....[163]....
        /*0ce0*/ 	.word	0x000195e0


	//   ....[164]....
        /*0ce4*/ 	.word	0x00019640


	//   ....[165]....
        /*0ce8*/ 	.word	0x000196b0


	//   ....[166]....
        /*0cec*/ 	.word	0x00019720


	//   ....[167]....
        /*0cf0*/ 	.word	0x00019790


	//   ....[168]....
        /*0cf4*/ 	.word	0x000197f0


	//   ....[169]....
        /*0cf8*/ 	.word	0x00019860


	//   ....[170]....
        /*0cfc*/ 	.word	0x000198d0


	//   ....[171]....
        /*0d00*/ 	.word	0x00019940


	//   ....[172]....
        /*0d04*/ 	.word	0x000199a0


	//   ....[173]....
        /*0d08*/ 	.word	0x00019a10


	//   ....[174]....
        /*0d0c*/ 	.word	0x00019a80


	//   ....[175]....
        /*0d10*/ 	.word	0x00019af0


	//   ....[176]....
        /*0d14*/ 	.word	0x00019b50


	//   ....[177]....
        /*0d18*/ 	.word	0x00019bb0


	//   ....[178]....
        /*0d1c*/ 	.word	0x00019c00


	//   ....[179]....
        /*0d20*/ 	.word	0x00019c50


	//   ....[180]....
        /*0d24*/ 	.word	0x00019cb0


	//   ....[181]....
        /*0d28*/ 	.word	0x00019d00


	//   ....[182]....
        /*0d2c*/ 	.word	0x00019d60


	//   ....[183]....
        /*0d30*/ 	.word	0x00019db0


	//   ....[184]....
        /*0d34*/ 	.word	0x00019e10


	//   ....[185]....
        /*0d38*/ 	.word	0x00019e80


	//   ....[186]....
        /*0d3c*/ 	.word	0x00019ef0


	//   ....[187]....
        /*0d40*/ 	.word	0x00019f60


	//   ....[188]....
        /*0d44*/ 	.word	0x00019fc0


	//   ....[189]....
        /*0d48*/ 	.word	0x0001a030


	//   ....[190]....
        /*0d4c*/ 	.word	0x0001a0a0


	//   ....[191]....
        /*0d50*/ 	.word	0x0001a110


	//   ....[192]....
        /*0d54*/ 	.word	0x0001a170


	//   ....[193]....
        /*0d58*/ 	.word	0x0001a1e0


	//   ....[194]....
        /*0d5c*/ 	.word	0x0001a250


	//   ....[195]....
        /*0d60*/ 	.word	0x0001a2c0


	//   ....[196]....
        /*0d64*/ 	.word	0x0001a320


	//   ....[197]....
        /*0d68*/ 	.word	0x0001a390


	//   ....[198]....
        /*0d6c*/ 	.word	0x0001a400


	//   ....[199]....
        /*0d70*/ 	.word	0x0001a470


	//   ....[200]....
        /*0d74*/ 	.word	0x0001a4d0


	//   ....[201]....
        /*0d78*/ 	.word	0x0001a540


	//   ....[202]....
        /*0d7c*/ 	.word	0x0001a5b0


	//   ....[203]....
        /*0d80*/ 	.word	0x0001a620


	//   ....[204]....
        /*0d84*/ 	.word	0x0001a680


	//   ....[205]....
        /*0d88*/ 	.word	0x0001a6f0


	//   ....[206]....
        /*0d8c*/ 	.word	0x0001a760


	//   ....[207]....
        /*0d90*/ 	.word	0x0001a7d0


	//   ....[208]....
        /*0d94*/ 	.word	0x0001a830


	//   ....[209]....
        /*0d98*/ 	.word	0x0001a8a0


	//   ....[210]....
        /*0d9c*/ 	.word	0x0001a910


	//   ....[211]....
        /*0da0*/ 	.word	0x0001a980


	//   ....[212]....
        /*0da4*/ 	.word	0x0001a9e0


	//   ....[213]....
        /*0da8*/ 	.word	0x0001aa50


	//   ....[214]....
        /*0dac*/ 	.word	0x0001aac0


	//   ....[215]....
        /*0db0*/ 	.word	0x0001ab30


	//   ....[216]....
        /*0db4*/ 	.word	0x0001ab90


	//   ....[217]....
        /*0db8*/ 	.word	0x0001ac00


	//   ....[218]....
        /*0dbc*/ 	.word	0x0001ac70


	//   ....[219]....
        /*0dc0*/ 	.word	0x0001ace0


	//   ....[220]....
        /*0dc4*/ 	.word	0x0001ad40


	//   ....[221]....
        /*0dc8*/ 	.word	0x0001adb0


	//   ....[222]....
        /*0dcc*/ 	.word	0x0001ae20


	//   ....[223]....
        /*0dd0*/ 	.word	0x0001ae90


	//   ....[224]....
        /*0dd4*/ 	.word	0x0001aef0


	//   ....[225]....
        /*0dd8*/ 	.word	0x0001af60


	//   ....[226]....
        /*0ddc*/ 	.word	0x0001afd0


	//   ....[227]....
        /*0de0*/ 	.word	0x0001b020


	//   ....[228]....
        /*0de4*/ 	.word	0x0001b060


	//   ....[229]....
        /*0de8*/ 	.word	0x0001b0b0


	//   ....[230]....
        /*0dec*/ 	.word	0x0001b100


	//   ....[231]....
        /*0df0*/ 	.word	0x0001b150


	//   ....[232]....
        /*0df4*/ 	.word	0x0001b1c0


	//   ....[233]....
        /*0df8*/ 	.word	0x0001b210


	//   ....[234]....
        /*0dfc*/ 	.word	0x0001b260


	//   ....[235]....
        /*0e00*/ 	.word	0x0001b2b0


	//   ....[236]....
        /*0e04*/ 	.word	0x0001b300


	//   ....[237]....
        /*0e08*/ 	.word	0x0001b350


	//   ....[238]....
        /*0e0c*/ 	.word	0x0001b3c0


	//   ....[239]....
        /*0e10*/ 	.word	0x0001b410


	//   ....[240]....
        /*0e14*/ 	.word	0x0001b480


	//   ....[241]....
        /*0e18*/ 	.word	0x0001b4e0


	//   ....[242]....
        /*0e1c*/ 	.word	0x0001b550


	//----- nvinfo : EIATTR_EXIT_INSTR_OFFSETS
	.align		4
.L_488:
        /*0e20*/ 	.byte	0x04, 0x1c
        /*0e22*/ 	.short	(.L_490 - .L_489)


	//   ....[0]....
.L_489:
        /*0e24*/ 	.word	0x000010f0


	//   ....[1]....
        /*0e28*/ 	.word	0x00019100


	//----- nvinfo : EIATTR_MAX_THREADS
	.align		4
.L_490:
        /*0e2c*/ 	.byte	0x04, 0x05
        /*0e2e*/ 	.short	(.L_492 - .L_491)
.L_491:
        /*0e30*/ 	.word	0x00000080
        /*0e34*/ 	.word	0x00000001
        /*0e38*/ 	.word	0x00000001


	//----- nvinfo : EIATTR_CRS_STACK_SIZE
	.align		4
.L_492:
        /*0e3c*/ 	.byte	0x04, 0x1e
        /*0e3e*/ 	.short	(.L_494 - .L_493)
.L_493:
        /*0e40*/ 	.word	0x00000000
.L_494:


//--------------------- .nv.info._ZN7cutlass13device_kernelIN5flash19enable_sm80_to_sm89INS1_16FlashAttnFwdSm80INS1_25CollectiveMainloopFwdSm80ILi4ELi1ELb0EN4cute5tupleIJNS5_1CILi128EEENS7_ILi80EEENS7_ILi64EEEEEELi64ENS_6half_tEfNS_4arch4Sm80ELb0ELb1ELb0ELb1ELb0ELb1ELb1ELb1EEENS1_21CollectiveEpilogueFwdINS6_IJS8_SA_S9_EEENS6_IJNS7_ILi1EEESI_SI_EEESC_SE_Li128ELb1ELb1ELb1ELb0EEENS1_36VarlenDynamicPersistentTileSchedulerILi128ELi80ELi128ELi128ELb1ELb1ELb0ELb1ELb0ELb1EEEEEEEEEvNT_6ParamsE --------------------------
	.section	.nv.info._ZN7cutlass13device_kernelIN5flash19enable_sm80_to_sm89INS1_16FlashAttnFwdSm80INS1_25CollectiveMainloopFwdSm80ILi4ELi1ELb0EN4cute5tupleIJNS5_1CILi128EEENS7_ILi80EEENS7_ILi64EEEEEELi64ENS_6half_tEfNS_4arch4Sm80ELb0ELb1ELb0ELb1ELb0ELb1ELb1ELb1EEENS1_21CollectiveEpilogueFwdINS6_IJS8_SA_S9_EEENS6_IJNS7_ILi1EEESI_SI_EEESC_SE_Li128ELb1ELb1ELb1ELb0EEENS1_36VarlenDynamicPersistentTileSchedulerILi128ELi80ELi128ELi128ELb1ELb1ELb0ELb1ELb0ELb1EEEEEEEEEvNT_6ParamsE,"",@"SHT_CUDA_INFO"
	.sectionflags	@""
	.align	4


	//----- nvinfo : EIATTR_CUDA_API_VERSION
	.align		4
        /*0000*/ 	.byte	0x04, 0x37
        /*0002*/ 	.short	(.L_496 - .L_495)
.L_495:
        /*0004*/ 	.word	0x00000082


	//----- nvinfo : EIATTR_SW2861232_WAR
	.align		4
.L_496:
        /*0008*/ 	.byte	0x01, 0x35
	.zero		2


	//----- nvinfo : EIATTR_PARAM_CBANK
	.align		4
        /*000c*/ 	.byte	0x04, 0x0a
        /*000e*/ 	.short	(.L_498 - .L_497)
	.align		4
.L_497:
        /*0010*/ 	.word	index@(.nv.constant0._ZN7cutlass13device_kernelIN5flash19enable_sm80_to_sm89INS1_16FlashAttnFwdSm80INS1_25CollectiveMainloopFwdSm80ILi4ELi1ELb0EN4cute5tupleIJNS5_1CILi128EEENS7_ILi80EEENS7_ILi64EEEEEELi64ENS_6half_tEfNS_4arch4Sm80ELb0ELb1ELb0ELb1ELb0ELb1ELb1ELb1EEENS1_21CollectiveEpilogueFwdINS6_IJS8_SA_S9_EEENS6_IJNS7_ILi1EEESI_SI_EEESC_SE_Li128ELb1ELb1ELb1ELb0EEENS1_36VarlenDynamicPersistentTileSchedulerILi128ELi80ELi128ELi128ELb1ELb1ELb0ELb1ELb0ELb1EEEEEEEEEvNT_6ParamsE)
        /*0014*/ 	.short	0x0160
        /*0016*/ 	.short	0x0438


	//----- nvinfo : EIATTR_CBANK_PARAM_SIZE
	.align		4
.L_498:
        /*0018*/ 	.byte	0x03, 0x19
        /*001a*/ 	.short	0x0438


	//----- nvinfo : EIATTR_KPARAM_INFO
	.align		4
        /*001c*/ 	.byte	0x04, 0x17
        /*001e*/ 	.short	(.L_500 - .L_499)
.L_499:
        /*0020*/ 	.word	0x00000000
        /*0024*/ 	.short	0x0000
        /*0026*/ 	.short	0x0000
        /*0028*/ 	.byte	0x00, 0xf0, 0xe1, 0x10


	//----- nvinfo : EIATTR_MAXREG_COUNT
	.align		4
.L_500:
        /*002c*/ 	.byte	0x03, 0x1b
        /*002e*/ 	.short	0x00ff


	//----- nvinfo : EIATTR_NUM_BARRIERS
	.align		4
        /*0030*/ 	.byte	0x02, 0x4c
        /*0032*/ 	.byte	0x06
	.zero		1


	//----- nvinfo : EIATTR_ANNOTATIONS
	.align		4
        /*0034*/ 	.byte	0x04, 0x55
        /*0036*/ 	.short	(.L_502 - .L_501)


	//   ....[0]....
.L_501:
        /* <DEDUP_REMOVED lines=89> */


	//----- nvinfo : EIATTR_MERCURY_ISA_VERSION
	.align		4
.L_502:
        /*05b8*/ 	.byte	0x03, 0x5f
        /*05ba*/ 	.short	0x0000


	//----- nvinfo : EIATTR_INT_WARP_WIDE_INSTR_OFFSETS
	.align		4
        /*05bc*/ 	.byte	0x04, 0x31
        /*05be*/ 	.short	(.L_504 - .L_503)


	//   ....[0]....
.L_503:
        /*05c0*/ 	.word	0x0001fab0


	//   ....[1]....
        /*05c4*/ 	.word	0x0001fb30


	//----- nvinfo : EIATTR_COOP_GROUP_MASK_REGIDS
	.align		4
.L_504:
        /*05c8*/ 	.byte	0x04, 0x29
        /*05ca*/ 	.short	(.L_506 - .L_505)


	//   ....[0]....
.L_505:
        /*05cc*/ 	.word	0xffffffff


	//   ....[1]....
        /*05d0*/ 	.word	0xffffffff


	//   ....[2]....
        /*05d4*/ 	.word	0xffffffff


	//   ....[3]....
        /*05d8*/ 	.word	0xffffffff


	//   ....[4]....
        /*05dc*/ 	.word	0xffffffff


	//   ....[5]....
        /*05e0*/ 	.word	0xffffffff


	//   ....[6]....
        /*05e4*/ 	.word	0xffffffff


	//   ....[7]....
        /*05e8*/ 	.word	0xffffffff


	//   ....[8]....
        /*05ec*/ 	.word	0xffffffff


	//   ....[9]....
        /*05f0*/ 	.word	0xffffffff


	//   ....[10]....
        /*05f4*/ 	.word	0xffffffff


	//   ....[11]....
        /*05f8*/ 	.word	0xffffffff


	//   ....[12]....
        /*05fc*/ 	.word	0xffffffff


	//   ....[13]....
        /*0600*/ 	.word	0xffffffff


	//   ....[14]....
        /*0604*/ 	.word	0xffffffff


	//   ....[15]....
        /*0608*/ 	.word	0xffffffff


	//   ....[16]....
        /*060c*/ 	.word	0xffffffff


	//   ....[17]....
        /*0610*/ 	.word	0xffffffff


	//   ....[18]....
        /*0614*/ 	.word	0xffffffff


	//   ....[19]....
        /*0618*/ 	.word	0xffffffff


	//   ....[20]....
        /*061c*/ 	.word	0xffffffff


	//   ....[21]....
        /*0620*/ 	.word	0xffffffff


	//   ....[22]....
        /*0624*/ 	.word	0xffffffff


	//   ....[23]....
        /*0628*/ 	.word	0xffffffff


	//   ....[24]....
        /*062c*/ 	.word	0xffffffff


	//   ....[25]....
        /*0630*/ 	.word	0xffffffff


	//   ....[26]....
        /*0634*/ 	.word	0xffffffff


	//   ....[27]....
        /*0638*/ 	.word	0xffffffff


	//   ....[28]....
        /*063c*/ 	.word	0xffffffff


	//   ....[29]....
        /*0640*/ 	.word	0xffffffff


	//   ....[30]....
        /*0644*/ 	.word	0xffffffff


	//   ....[31]....
        /*0648*/ 	.word	0xffffffff


	//   ....[32]....
        /*064c*/ 	.word	0xffffffff


	//   ....[33]....
        /*0650*/ 	.word	0xffffffff


	//   ....[34]....
        /*0654*/ 	.word	0xffffffff


	//   ....[35]....
        /*0658*/ 	.word	0xffffffff


	//   ....[36]....
        /*065c*/ 	.word	0xffffffff


	//   ....[37]....
        /*0660*/ 	.word	0xffffffff


	//   ....[38]....
        /*0664*/ 	.word	0xffffffff


	//   ....[39]....
        /*0668*/ 	.word	0xffffffff


	//   ....[40]....
        /*066c*/ 	.word	0xffffffff


	//   ....[41]....
        /*0670*/ 	.word	0xffffffff


	//   ....[42]....
        /*0674*/ 	.word	0xffffffff


	//   ....[43]....
        /*0678*/ 	.word	0xffffffff


	//   ....[44]....
        /*067c*/ 	.word	0xffffffff


	//   ....[45]....
        /*0680*/ 	.word	0xffffffff


	//   ....[46]....
        /*0684*/ 	.word	0xffffffff


	//   ....[47]....
        /*0688*/ 	.word	0xffffffff


	//   ....[48]....
        /*068c*/ 	.word	0xffffffff


	//   ....[49]....
        /*0690*/ 	.word	0xffffffff


	//   ....[50]....
        /*0694*/ 	.word	0xffffffff


	//   ....[51]....
        /*0698*/ 	.word	0xffffffff


	//   ....[52]....
        /*069c*/ 	.word	0xffffffff


	//   ....[53]....
        /*06a0*/ 	.word	0xffffffff


	//   ....[54]....
        /*06a4*/ 	.word	0xffffffff


	//   ....[55]....
        /*06a8*/ 	.word	0xffffffff


	//   ....[56]....
        /*06ac*/ 	.word	0xffffffff


	//   ....[57]....
        /*06b0*/ 	.word	0xffffffff


	//   ....[58]....
        /*06b4*/ 	.word	0xffffffff


	//   ....[59]....
        /*06b8*/ 	.word	0xffffffff


	//   ....[60]....
        /*06bc*/ 	.word	0xffffffff


	//   ....[61]....
        /*06c0*/ 	.word	0xffffffff


	//   ....[62]....
        /*06c4*/ 	.word	0xffffffff


	//   ....[63]....
        /*06c8*/ 	.word	0xffffffff


	//   ....[64]....
        /*06cc*/ 	.word	0xffffffff


	//   ....[65]....
        /*06d0*/ 	.word	0xffffffff


	//   ....[66]....
        /*06d4*/ 	.word	0xffffffff


	//   ....[67]....
        /*06d8*/ 	.word	0xffffffff


	//   ....[68]....
        /*06dc*/ 	.word	0xffffffff


	//   ....[69]....
        /*06e0*/ 	.word	0xffffffff


	//   ....[70]....
        /*06e4*/ 	.word	0xffffffff


	//   ....[71]....
        /*06e8*/ 	.word	0xffffffff


	//   ....[72]....
        /*06ec*/ 	.word	0xffffffff


	//   ....[73]....
        /*06f0*/ 	.word	0xffffffff


	//   ....[74]....
        /*06f4*/ 	.word	0xffffffff


	//   ....[75]....
        /*06f8*/ 	.word	0xffffffff


	//   ....[76]....
        /*06fc*/ 	.word	0xffffffff


	//   ....[77]....
        /*0700*/ 	.word	0xffffffff


	//   ....[78]....
        /*0704*/ 	.word	0xffffffff


	//   ....[79]....
        /*0708*/ 	.word	0xffffffff


	//   ....[80]....
        /*070c*/ 	.word	0xffffffff


	//   ....[81]....
        /*0710*/ 	.word	0xffffffff


	//   ....[82]....
        /*0714*/ 	.word	0xffffffff


	//   ....[83]....
        /*0718*/ 	.word	0xffffffff


	//   ....[84]....
        /*071c*/ 	.word	0xffffffff


	//   ....[85]....
        /*0720*/ 	.word	0xffffffff


	//   ....[86]....
        /*0724*/ 	.word	0xffffffff


	//   ....[87]....
        /*0728*/ 	.word	0xffffffff


	//   ....[88]....
        /*072c*/ 	.word	0xffffffff


	//   ....[89]....
        /*0730*/ 	.word	0xffffffff


	//   ....[90]....
        /*0734*/ 	.word	0xffffffff


	//   ....[91]....
        /*0738*/ 	.word	0xffffffff


	//   ....[92]....
        /*073c*/ 	.word	0xffffffff


	//   ....[93]....
        /*0740*/ 	.word	0xffffffff


	//   ....[94]....
        /*0744*/ 	.word	0xffffffff


	//   ....[95]....
        /*0748*/ 	.word	0xffffffff


	//   ....[96]....
        /*074c*/ 	.word	0xffffffff


	//   ....[97]....
        /*0750*/ 	.word	0xffffffff


	//   ....[98]....
        /*0754*/ 	.word	0xffffffff


	//   ....[99]....
        /*0758*/ 	.word	0xffffffff


	//   ....[100]....
        /*075c*/ 	.word	0xffffffff


	//   ....[101]....
        /*0760*/ 	.word	0xffffffff


	//   ....[102]....
        /*0764*/ 	.word	0xffffffff


	//   ....[103]....
        /*0768*/ 	.word	0xffffffff


	//   ....[104]....
        /*076c*/ 	.word	0xffffffff


	//   ....[105]....
        /*0770*/ 	.word	0xffffffff


	//   ....[106]....
        /*0774*/ 	.word	0xffffffff


	//   ....[107]....
        /*0778*/ 	.word	0xffffffff


	//   ....[108]....
        /*077c*/ 	.word	0xffffffff


	//   ....[109]....
        /*0780*/ 	.word	0xffffffff


	//   ....[110]....
        /*0784*/ 	.word	0xffffffff


	//   ....[111]....
        /*0788*/ 	.word	0xffffffff


	//   ....[112]....
        /*078c*/ 	.word	0xffffffff


	//   ....[113]....
        /*0790*/ 	.word	0xffffffff


	//   ....[114]....
        /*0794*/ 	.word	0xffffffff


	//   ....[115]....
        /*0798*/ 	.word	0xffffffff


	//   ....[116]....
        /*079c*/ 	.word	0xffffffff


	//   ....[117]....
        /*07a0*/ 	.word	0xffffffff


	//   ....[118]....
        /*07a4*/ 	.word	0xffffffff


	//   ....[119]....
        /*07a8*/ 	.word	0xffffffff


	//   ....[120]....
        /*07ac*/ 	.word	0xffffffff


	//   ....[121]....
        /*07b0*/ 	.word	0xffffffff


	//   ....[122]....
        /*07b4*/ 	.word	0xffffffff


	//   ....[123]....
        /*07b8*/ 	.word	0xffffffff


	//   ....[124]....
        /*07bc*/ 	.word	0xffffffff


	//   ....[125]....
        /*07c0*/ 	.word	0xffffffff


	//   ....[126]....
        /*07c4*/ 	.word	0xffffffff


	//   ....[127]....
        /*07c8*/ 	.word	0xffffffff


	//   ....[128]....
        /*07cc*/ 	.word	0xffffffff


	//   ....[129]....
        /*07d0*/ 	.word	0xffffffff


	//   ....[130]....
        /*07d4*/ 	.word	0xffffffff


	//   ....[131]....
        /*07d8*/ 	.word	0xffffffff


	//   ....[132]....
        /*07dc*/ 	.word	0xffffffff


	//   ....[133]....
        /*07e0*/ 	.word	0xffffffff


	//   ....[134]....
        /*07e4*/ 	.word	0xffffffff


	//   ....[135]....
        /*07e8*/ 	.word	0xffffffff


	//   ....[136]....
        /*07ec*/ 	.word	0xffffffff


	//   ....[137]....
        /*07f0*/ 	.word	0xffffffff


	//   ....[138]....
        /*07f4*/ 	.word	0xffffffff


	//   ....[139]....
        /*07f8*/ 	.word	0xffffffff


	//   ....[140]....
        /*07fc*/ 	.word	0xffffffff


	//   ....[141]....
        /*0800*/ 	.word	0xffffffff


	//   ....[142]....
        /*0804*/ 	.word	0xffffffff


	//   ....[143]....
        /*0808*/ 	.word	0xffffffff


	//   ....[144]....
        /*080c*/ 	.word	0xffffffff


	//   ....[145]....
        /*0810*/ 	.word	0xffffffff


	//   ....[146]....
        /*0814*/ 	.word	0xffffffff


	//   ....[147]....
        /*0818*/ 	.word	0xffffffff


	//   ....[148]....
        /*081c*/ 	.word	0xffffffff


	//   ....[149]....
        /*0820*/ 	.word	0xffffffff


	//   ....[150]....
        /*0824*/ 	.word	0xffffffff


	//   ....[151]....
        /*0828*/ 	.word	0xffffffff


	//   ....[152]....
        /*082c*/ 	.word	0xffffffff


	//   ....[153]....
        /*0830*/ 	.word	0xffffffff


	//   ....[154]....
        /*0834*/ 	.word	0xffffffff


	//   ....[155]....
        /*0838*/ 	.word	0xffffffff


	//   ....[156]....
        /*083c*/ 	.word	0xffffffff


	//   ....[157]....
        /*0840*/ 	.word	0xffffffff


	//   ....[158]....
        /*0844*/ 	.word	0xffffffff


	//   ....[159]....
        /*0848*/ 	.word	0xffffffff


	//   ....[160]....
        /*084c*/ 	.word	0xffffffff


	//   ....[161]....
        /*0850*/ 	.word	0xffffffff


	//   ....[162]....
        /*0854*/ 	.word	0xffffffff


	//   ....[163]....
        /*0858*/ 	.word	0xffffffff


	//   ....[164]....
        /*085c*/ 	.word	0xffffffff


	//   ....[165]....
        /*0860*/ 	.word	0xffffffff


	//   ....[166]....
        /*0864*/ 	.word	0xffffffff


	//   ....[167]....
        /*0868*/ 	.word	0xffffffff


	//   ....[168]....
        /*086c*/ 	.word	0xffffffff


	//   ....[169]....
        /*0870*/ 	.word	0xffffffff


	//   ....[170]....
        /*0874*/ 	.word	0xffffffff


	//   ....[171]....
        /*0878*/ 	.word	0xffffffff


	//   ....[172]....
        /*087c*/ 	.word	0xffffffff


	//   ....[173]....
        /*0880*/ 	.word	0xffffffff


	//   ....[174]....
        /*0884*/ 	.word	0xffffffff


	//   ....[175]....
        /*0888*/ 	.word	0xffffffff


	//   ....[176]....
        /*088c*/ 	.word	0xffffffff


	//   ....[177]....
        /*0890*/ 	.word	0xffffffff


	//   ....[178]....
        /*0894*/ 	.word	0xffffffff


	//   ....[179]....
        /*0898*/ 	.word	0xffffffff


	//   ....[180]....
        /*089c*/ 	.word	0xffffffff


	//   ....[181]....
        /*08a0*/ 	.word	0xffffffff


	//   ....[182]....
        /*08a4*/ 	.word	0xffffffff


	//   ....[183]....
        /*08a8*/ 	.word	0xffffffff


	//   ....[184]....
        /*08ac*/ 	.word	0xffffffff


	//   ....[185]....
        /*08b0*/ 	.word	0xffffffff


	//   ....[186]....
        /*08b4*/ 	.word	0xffffffff


	//   ....[187]....
        /*08b8*/ 	.word	0xffffffff


	//   ....[188]....
        /*08bc*/ 	.word	0xffffffff


	//   ....[189]....
        /*08c0*/ 	.word	0xffffffff


	//   ....[190]....
        /*08c4*/ 	.word	0xffffffff


	//   ....[191]....
        /*08c8*/ 	.word	0xffffffff


	//   ....[192]....
        /*08cc*/ 	.word	0xffffffff


	//   ....[193]....
        /*08d0*/ 	.word	0xffffffff


	//   ....[194]....
        /*08d4*/ 	.word	0xffffffff


	//   ....[195]....
        /*08d8*/ 	.word	0xffffffff


	//   ....[196]....
        /*08dc*/ 	.word	0xffffffff


	//   ....[197]....
        /*08e0*/ 	.word	0xffffffff


	//   ....[198]....
        /*08e4*/ 	.word	0xffffffff


	//   ....[199]....
        /*08e8*/ 	.word	0xffffffff


	//   ....[200]....
        /*08ec*/ 	.word	0xffffffff


	//   ....[201]....
        /*08f0*/ 	.word	0xffffffff


	//   ....[202]....
        /*08f4*/ 	.word	0xffffffff


	//   ....[203]....
        /*08f8*/ 	.word	0xffffffff


	//   ....[204]....
        /*08fc*/ 	.word	0xffffffff


	//   ....[205]....
        /*0900*/ 	.word	0xffffffff


	//   ....[206]....
        /*0904*/ 	.word	0xffffffff


	//   ....[207]....
        /*0908*/ 	.word	0xffffffff


	//   ....[208]....
        /*090c*/ 	.word	0xffffffff


	//   ....[209]....
        /*0910*/ 	.word	0xffffffff


	//   ....[210]....
        /*0914*/ 	.word	0xffffffff


	//   ....[211]....
        /*0918*/ 	.word	0xffffffff


	//   ....[212]....
        /*091c*/ 	.word	0xffffffff


	//   ....[213]....
        /*0920*/ 	.word	0xffffffff


	//   ....[214]....
        /*0924*/ 	.word	0xffffffff


	//   ....[215]....
        /*0928*/ 	.word	0xffffffff


	//   ....[216]....
        /*092c*/ 	.word	0xffffffff


	//   ....[217]....
        /*0930*/ 	.word	0xffffffff


	//   ....[218]....
        /*0934*/ 	.word	0xffffffff


	//   ....[219]....
        /*0938*/ 	.word	0xffffffff


	//   ....[220]....
        /*093c*/ 	.word	0xffffffff


	//   ....[221]....
        /*0940*/ 	.word	0xffffffff


	//   ....[222]....
        /*0944*/ 	.word	0xffffffff


	//   ....[223]....
        /*0948*/ 	.word	0xffffffff


	//   ....[224]....
        /*094c*/ 	.word	0xffffffff


	//   ....[225]....
        /*0950*/ 	.word	0xffffffff


	//   ....[226]....
        /*0954*/ 	.word	0xffffffff


	//   ....[227]....
        /*0958*/ 	.word	0xffffffff


	//   ....[228]....
        /*095c*/ 	.word	0xffffffff


	//   ....[229]....
        /*0960*/ 	.word	0xffffffff


	//   ....[230]....
        /*0964*/ 	.word	0xffffffff


	//   ....[231]....
        /*0968*/ 	.word	0xffffffff


	//   ....[232]....
        /*096c*/ 	.word	0xffffffff


	//   ....[233]....
        /*0970*/ 	.word	0xffffffff


	//   ....[234]....
        /*0974*/ 	.word	0xffffffff


	//   ....[235]....
        /*0978*/ 	.word	0xffffffff


	//   ....[236]....
        /*097c*/ 	.word	0xffffffff


	//   ....[237]....
        /*0980*/ 	.word	0xffffffff


	//   ....[238]....
        /*0984*/ 	.word	0xffffffff


	//   ....[239]....
        /*0988*/ 	.word	0xffffffff


	//   ....[240]....
        /*098c*/ 	.word	0xffffffff


	//   ....[241]....
        /*0990*/ 	.word	0xffffffff


	//   ....[242]....
        /*0994*/ 	.word	0xffffffff


	//   ....[243]....
        /*0998*/ 	.word	0xffffffff


	//   ....[244]....
        /*099c*/ 	.word	0xffffffff


	//   ....[245]....
        /*09a0*/ 	.word	0xffffffff


	//   ....[246]....
        /*09a4*/ 	.word	0xffffffff


	//   ....[247]....
        /*09a8*/ 	.word	0xffffffff


	//   ....[248]....
        /*09ac*/ 	.word	0xffffffff


	//   ....[249]....
        /*09b0*/ 	.word	0xffffffff


	//   ....[250]....
        /*09b4*/ 	.word	0xffffffff


	//   ....[251]....
        /*09b8*/ 	.word	0xffffffff


	//   ....[252]....
        /*09bc*/ 	.word	0xffffffff


	//   ....[253]....
        /*09c0*/ 	.word	0xffffffff


	//   ....[254]....
        /*09c4*/ 	.word	0xffffffff


	//   ....[255]....
        /*09c8*/ 	.word	0xffffffff


	//   ....[0]....
        /*09cc*/ 	.word	0xffffffff


	//   ....[1]....
        /*09d0*/ 	.word	0xffffffff


	//   ....[2]....
        /*09d4*/ 	.word	0xffffffff


	//   ....[3]....
        /*09d8*/ 	.word	0xffffffff


	//   ....[4]....
        /*09dc*/ 	.word	0xffffffff


	//   ....[5]....
        /*09e0*/ 	.word	0xffffffff


	//   ....[6]....
        /*09e4*/ 	.word	0xffffffff


	//   ....[7]....
        /*09e8*/ 	.word	0xffffffff


	//   ....[8]....
        /*09ec*/ 	.word	0xffffffff


	//   ....[9]....
        /*09f0*/ 	.word	0xffffffff


	//   ....[10]....
        /*09f4*/ 	.word	0xffffffff


	//   ....[11]....
        /*09f8*/ 	.word	0xffffffff


	//   ....[12]....
        /*09fc*/ 	.word	0xffffffff


	//   ....[13]....
        /*0a00*/ 	.word	0xffffffff


	//   ....[14]....
        /*0a04*/ 	.word	0xffffffff


	//   ....[15]....
        /*0a08*/ 	.word	0xffffffff


	//   ....[16]....
        /*0a0c*/ 	.word	0xffffffff


	//   ....[17]....
        /*0a10*/ 	.word	0xffffffff


	//   ....[18]....
        /*0a14*/ 	.word	0xffffffff


	//----- nvinfo : EIATTR_COOP_GROUP_INSTR_OFFSETS
	.align		4
.L_506:
        /*0a18*/ 	.byte	0x04, 0x28
        /*0a1a*/ 	.short	(.L_508 - .L_507)


	//   ....[0]....
.L_507:
        /*0a1c*/ 	.word	0x00000050


	//   ....[1]....
        /*0a20*/ 	.word	0x00000200


	//   ....[2]....
        /*0a24*/ 	.word	0x00000230


	//   ....[3]....
        /*0a28*/ 	.word	0x00000260


	//   ....[4]....
        /*0a2c*/ 	.word	0x00000290


	//   ....[5]....
        /*0a30*/ 	.word	0x000002c0


	//   ....[6]....
        /*0a34*/ 	.word	0x000002f0


	//   ....[7]....
        /*0a38*/ 	.word	0x00000450


	//   ....[8]....
        /*0a3c*/ 	.word	0x00000490


	//   ....[9]....
        /*0a40*/ 	.word	0x000004c0


	//   ....[10]....
        /*0a44*/ 	.word	0x000004f0


	//   ....[11]....
        /*0a48*/ 	.word	0x00000520


	//   ....[12]....
        /*0a4c*/ 	.word	0x00000550


	//   ....[13]....
        /*0a50*/ 	.word	0x000005e0


	//   ....[14]....
        /*0a54*/ 	.word	0x00000630


	//   ....[15]....
        /*0a58*/ 	.word	0x00000650


	//   ....[16]....
        /*0a5c*/ 	.word	0x000006b0


	//   ....[17]....
        /*0a60*/ 	.word	0x00008910


	//   ....[18]....
        /*0a64*/ 	.word	0x00008930


	//   ....[19]....
        /*0a68*/ 	.word	0x00008a10


	//   ....[20]....
        /*0a6c*/ 	.word	0x00008a20


	//   ....[21]....
        /*0a70*/ 	.word	0x00008af0


	//   ....[22]....
        /*0a74*/ 	.word	0x00008b10


	//   ....[23]....
        /*0a78*/ 	.word	0x00008be0


	//   ....[24]....
        /*0a7c*/ 	.word	0x00008bf0


	//   ....[25]....
        /*0a80*/ 	.word	0x00008cc0


	//   ....[26]....
        /*0a84*/ 	.word	0x00008ce0


	//   ....[27]....
        /*0a88*/ 	.word	0x00008db0


	//   ....[28]....
        /*0a8c*/ 	.word	0x00008dc0


	//   ....[29]....
        /*0a90*/ 	.word	0x00008e90


	//   ....[30]....
        /*0a94*/ 	.word	0x00008eb0


	//   ....[31]....
        /*0a98*/ 	.word	0x00008f80


	//   ....[32]....
        /*0a9c*/ 	.word	0x00008f90


	//   ....[33]....
        /*0aa0*/ 	.word	0x00009690


	//   ....[34]....
        /*0aa4*/ 	.word	0x000096f0


	//   ....[35]....
        /*0aa8*/ 	.word	0x00009750


	//   ....[36]....
        /*0aac*/ 	.word	0x00009760


	//   ....[37]....
        /*0ab0*/ 	.word	0x00009910


	//   ....[38]....
        /*0ab4*/ 	.word	0x000099d0


	//   ....[39]....
        /*0ab8*/ 	.word	0x00009a10


	//   ....[40]....
        /*0abc*/ 	.word	0x00009a50


	//   ....[41]....
        /*0ac0*/ 	.word	0x00009c30


	//   ....[42]....
        /*0ac4*/ 	.word	0x00009cf0


	//   ....[43]....
        /*0ac8*/ 	.word	0x00009d30


	//   ....[44]....
        /*0acc*/ 	.word	0x00009d70


	//   ....[45]....
        /*0ad0*/ 	.word	0x00009f70


	//   ....[46]....
        /*0ad4*/ 	.word	0x0000a030


	//   ....[47]....
        /*0ad8*/ 	.word	0x0000a070


	//   ....[48]....
        /*0adc*/ 	.word	0x0000a0b0


	//   ....[49]....
        /*0ae0*/ 	.word	0x0000bc00


	//   ....[50]....
        /*0ae4*/ 	.word	0x0000bc50


	//   ....[51]....
        /*0ae8*/ 	.word	0x0000bc70


	//   ....[52]....
        /*0aec*/ 	.word	0x0000bc90


	//   ....[53]....
        /*0af0*/ 	.word	0x0000bd70


	//   ....[54]....
        /*0af4*/ 	.word	0x0000bd80


	//   ....[55]....
        /*0af8*/ 	.word	0x0000bd90


	//   ....[56]....
        /*0afc*/ 	.word	0x0000bda0


	//   ....[57]....
        /*0b00*/ 	.word	0x0000bfd0


	//   ....[58]....
        /*0b04*/ 	.word	0x0000c010


	//   ....[59]....
        /*0b08*/ 	.word	0x0000c030


	//   ....[60]....
        /*0b0c*/ 	.word	0x0000c040


	//   ....[61]....
        /*0b10*/ 	.word	0x0000c1b0


	//   ....[62]....
        /*0b14*/ 	.word	0x0000c230


	//   ....[63]....
        /*0b18*/ 	.word	0x0000c270


	//   ....[64]....
        /*0b1c*/ 	.word	0x0000c290


	//   ....[65]....
        /*0b20*/ 	.word	0x0000ea90


	//   ....[66]....
        /*0b24*/ 	.word	0x0000ec70


	//   ....[67]....
        /*0b28*/ 	.word	0x0000ee10


	//   ....[68]....
        /*0b2c*/ 	.word	0x0000fa10


	//   ....[69]....
        /*0b30*/ 	.word	0x000103f0


	//   ....[70]....
        /*0b34*/ 	.word	0x000104a0


	//   ....[71]....
        /*0b38*/ 	.word	0x00010890


	//   ....[72]....
        /*0b3c*/ 	.word	0x000108b0


	//   ....[73]....
        /*0b40*/ 	.word	0x00010f90


	//   ....[74]....
        /*0b44*/ 	.word	0x00010ff0


	//   ....[75]....
        /*0b48*/ 	.word	0x00011100


	//   ....[76]....
        /*0b4c*/ 	.word	0x000111f0


	//   ....[77]....
        /*0b50*/ 	.word	0x00013350


	//   ....[78]....
        /*0b54*/ 	.word	0x00013570


	//   ....[79]....
        /*0b58*/ 	.word	0x00013730


	//   ....[80]....
        /*0b5c*/ 	.word	0x00014150


	//   ....[81]....
        /*0b60*/ 	.word	0x00014cd0


	//   ....[82]....
        /*0b64*/ 	.word	0x00014ee0


	//   ....[83]....
        /*0b68*/ 	.word	0x000150f0


	//   ....[84]....
        /*0b6c*/ 	.word	0x00015230


	//   ....[85]....
        /*0b70*/ 	.word	0x00015290


	//   ....[86]....
        /*0b74*/ 	.word	0x00015360


	//   ....[87]....
        /*0b78*/ 	.word	0x00015720


	//   ....[88]....
        /*0b7c*/ 	.word	0x00015880


	//   ....[89]....
        /*0b80*/ 	.word	0x00018440


	//   ....[90]....
        /*0b84*/ 	.word	0x000184e0


	//   ....[91]....
        /*0b88*/ 	.word	0x00018580


	//   ....[92]....
        /*0b8c*/ 	.word	0x000185b0


	//   ....[93]....
        /*0b90*/ 	.word	0x000185e0


	//   ....[94]....
        /*0b94*/ 	.word	0x00018660


	//   ....[95]....
        /*0b98*/ 	.word	0x00018760


	//   ....[96]....
        /*0b9c*/ 	.word	0x00018b50


	//   ....[97]....
        /*0ba0*/ 	.word	0x0001b2a0


	//   ....[98]....
        /*0ba4*/ 	.word	0x0001b540


	//   ....[99]....
        /*0ba8*/ 	.word	0x0001b700


	//   ....[100]....
        /*0bac*/ 	.word	0x0001c120


	//   ....[101]....
        /*0bb0*/ 	.word	0x0001cc80


	//   ....[102]....
        /*0bb4*/ 	.word	0x0001d030


	//   ....[103]....
        /*0bb8*/ 	.word	0x0001d080


	//   ....[104]....
        /*0bbc*/ 	.word	0x0001d170


	//   ....[105]....
        /*0bc0*/ 	.word	0x0001d230


	//   ....[106]....
        /*0bc4*/ 	.word	0x0001d340


	//   ....[107]....
        /*0bc8*/ 	.word	0x0001d700


	//   ....[108]....
        /*0bcc*/ 	.word	0x0001d7e0


	//   ....[109]....
        /*0bd0*/ 	.word	0x0001f2a0


	//   ....[110]....
        /*0bd4*/ 	.word	0x0001f310


	//   ....[111]....
        /*0bd8*/ 	.word	0x0001f320


	//   ....[112]....
        /*0bdc*/ 	.word	0x0001f330


	//   ....[113]....
        /*0be0*/ 	.word	0x0001f360


	//   ....[114]....
        /*0be4*/ 	.word	0x0001f380


	//   ....[115]....
        /*0be8*/ 	.word	0x0001f390


	//   ....[116]....
        /*0bec*/ 	.word	0x0001f3a0


	//   ....[117]....
        /*0bf0*/ 	.word	0x00020800


	//   ....[118]....
        /*0bf4*/ 	.word	0x00020820


	//   ....[119]....
        /*0bf8*/ 	.word	0x00020830


	//   ....[120]....
        /*0bfc*/ 	.word	0x00020840


	//   ....[121]....
        /*0c00*/ 	.word	0x00020850


	//   ....[122]....
        /*0c04*/ 	.word	0x00020860


	//   ....[123]....
        /*0c08*/ 	.word	0x00020880


	//   ....[124]....
        /*0c0c*/ 	.word	0x000208f0


	//   ....[125]....
        /*0c10*/ 	.word	0x00020c70


	//   ....[126]....
        /*0c14*/ 	.word	0x00020c90


	//   ....[127]....
        /*0c18*/ 	.word	0x00020d00


	//   ....[128]....
        /*0c1c*/ 	.word	0x00020d10


	//   ....[129]....
        /*0c20*/ 	.word	0x00020d80


	//   ....[130]....
        /*0c24*/ 	.word	0x00020da0


	//   ....[131]....
        /*0c28*/ 	.word	0x00020e10


	//   ....[132]....
        /*0c2c*/ 	.word	0x00020e20


	//   ....[133]....
        /*0c30*/ 	.word	0x00020e90


	//   ....[134]....
        /*0c34*/ 	.word	0x00020eb0


	//   ....[135]....
        /*0c38*/ 	.word	0x00020f20


	//   ....[136]....
        /*0c3c*/ 	.word	0x00020f30


	//   ....[137]....
        /*0c40*/ 	.word	0x00020fa0


	//   ....[138]....
        /*0c44*/ 	.word	0x00020fc0


	//   ....[139]....
        /*0c48*/ 	.word	0x00021030


	//   ....[140]....
        /*0c4c*/ 	.word	0x00021040


	//   ....[141]....
        /*0c50*/ 	.word	0x000212d0


	//   ....[142]....
        /*0c54*/ 	.word	0x000212f0


	//   ....[143]....
        /*0c58*/ 	.word	0x00021640


	//   ....[144]....
        /*0c5c*/ 	.word	0x00021650


	//   ....[145]....
        /*0c60*/ 	.word	0x000218b0


	//   ....[146]....
        /*0c64*/ 	.word	0x000218d0


	//   ....[147]....
        /*0c68*/ 	.word	0x00021b50


	//   ....[148]....
        /*0c6c*/ 	.word	0x00021b60


	//   ....[149]....
        /*0c70*/ 	.word	0x00022520


	//   ....[150]....
        /*0c74*/ 	.word	0x00022540


	//   ....[151]....
        /*0c78*/ 	.word	0x000225b0


	//   ....[152]....
        /*0c7c*/ 	.word	0x000225c0


	//   ....[153]....
        /*0c80*/ 	.word	0x00022630


	//   ....[154]....
        /*0c84*/ 	.word	0x00022650


	//   ....[155]....
        /*0c88*/ 	.word	0x000226c0


	//   ....[156]....
        /*0c8c*/ 	.word	0x000226d0


	//   ....[157]....
        /*0c90*/ 	.word	0x00022740


	//   ....[158]....
        /*0c94*/ 	.word	0x00022760


	//   ....[159]....
        /*0c98*/ 	.word	0x000227d0


	//   ....[160]....
        /*0c9c*/ 	.word	0x000227e0


	//   ....[161]....
        /*0ca0*/ 	.word	0x00022850


	//   ....[162]....
        /*0ca4*/ 	.word	0x00022870


	//   ....[163]....
        /*0ca8*/ 	.word	0x000228e0


	//   ....[164]....
        /*0cac*/ 	.word	0x000228f0


	//   ....[165]....
        /*0cb0*/ 	.word	0x00022a30


	//   ....[166]....
        /*0cb4*/ 	.word	0x00022a50


	//   ....[167]....
        /*0cb8*/ 	.word	0x00022b80


	//   ....[168]....
        /*0cbc*/ 	.word	0x00022bc0


	//   ....[169]....
        /*0cc0*/ 	.word	0x00022bf0


	//   ....[170]....
        /*0cc4*/ 	.word	0x00022c20


	//   ....[171]....
        /*0cc8*/ 	.word	0x00022c50


	//   ....[172]....
        /*0ccc*/ 	.word	0x00022c80


	//   ....[173]....
        /*0cd0*/ 	.word	0x00022de0


	//   ....[174]....
        /*0cd4*/ 	.word	0x00022e20


	//   ....[175]....
        /*0cd8*/ 	.word	0x00022e50


	//   ....[176]....
        /*0cdc*/ 	.word	0x00022e80


	//   ....[177]....
        /*0ce0*/ 	.word	0x00022eb0


	//   ....[178]....
        /*0ce4*/ 	.word	0x00022ee0


	//   ....[179]....
        /*0ce8*/ 	.word	0x00022f70


	//   ....[180]....
        /*0cec*/ 	.word	0x00022fd0


	//   ....[181]....
        /*0cf0*/ 	.word	0x00022fe0


	//   ....[182]....
        /*0cf4*/ 	.word	0x00023040


	//   ....[183]....
        /*0cf8*/ 	.word	0x00023aa0


	//   ....[184]....
        /*0cfc*/ 	.word	0x00023b00


	//   ....[185]....
        /*0d00*/ 	.word	0x00023b50


	//   ....[186]....
        /*0d04*/ 	.word	0x00023ba0


	//   ....[187]....
        /*0d08*/ 	.word	0x00023bf0


	//   ....[188]....
        /*0d0c*/ 	.word	0x00023c60


	//   ....[189]....
        /*0d10*/ 	.word	0x00023cb0


	//   ....[190]....
        /*0d14*/ 	.word	0x00023d20


	//   ....[191]....
        /*0d18*/ 	.word	0x00023d90


	//   ....[192]....
        /*0d1c*/ 	.word	0x00023df0


	//   ....[193]....
        /*0d20*/ 	.word	0x00023e60


	//   ....[194]....
        /*0d24*/ 	.word	0x00023ed0


	//   ....[195]....
        /*0d28*/ 	.word	0x00023f40


	//   ....[196]....
        /*0d2c*/ 	.word	0x00023fa0


	//   ....[197]....
        /*0d30*/ 	.word	0x00024010


	//   ....[198]....
        /*0d34*/ 	.word	0x00024080


	//   ....[199]....
        /*0d38*/ 	.word	0x000240f0


	//   ....[200]....
        /*0d3c*/ 	.word	0x00024150


	//   ....[201]....
        /*0d40*/ 	.word	0x000241c0


	//   ....[202]....
        /*0d44*/ 	.word	0x00024230


	//   ....[203]....
        /*0d48*/ 	.word	0x000242a0


	//   ....[204]....
        /*0d4c*/ 	.word	0x00024300


	//   ....[205]....
        /*0d50*/ 	.word	0x00024370


	//   ....[206]....
        /*0d54*/ 	.word	0x000243e0


	//   ....[207]....
        /*0d58*/ 	.word	0x00024450


	//   ....[208]....
        /*0d5c*/ 	.word	0x000244b0


	//   ....[209]....
        /*0d60*/ 	.word	0x00024510


	//   ....[210]....
        /*0d64*/ 	.word	0x00024570


	//   ....[211]....
        /*0d68*/ 	.word	0x000245c0


	//   ....[212]....
        /*0d6c*/ 	.word	0x00024620


	//   ....[213]....
        /*0d70*/ 	.word	0x00024670


	//   ....[214]....
        /*0d74*/ 	.word	0x000246d0


	//   ....[215]....
        /*0d78*/ 	.word	0x00024720


	//   ....[216]....
        /*0d7c*/ 	.word	0x00024780


	//   ....[217]....
        /*0d80*/ 	.word	0x000247f0


	//   ....[218]....
        /*0d84*/ 	.word	0x00024860


	//   ....[219]....
        /*0d88*/ 	.word	0x000248d0


	//   ....[220]....
        /*0d8c*/ 	.word	0x00024930


	//   ....[221]....
        /*0d90*/ 	.word	0x000249a0


	//   ....[222]....
        /*0d94*/ 	.word	0x00024a10


	//   ....[223]....
        /*0d98*/ 	.word	0x00024a80


	//   ....[224]....
        /*0d9c*/ 	.word	0x00024ae0


	//   ....[225]....
        /*0da0*/ 	.word	0x00024b50


	//   ....[226]....
        /*0da4*/ 	.word	0x00024bc0


	//   ....[227]....
        /*0da8*/ 	.word	0x00024c30


	//   ....[228]....
        /*0dac*/ 	.word	0x00024c90


	//   ....[229]....
        /*0db0*/ 	.word	0x00024d00


	//   ....[230]....
        /*0db4*/ 	.word	0x00024d70


	//   ....[231]....
        /*0db8*/ 	.word	0x00024de0


	//   ....[232]....
        /*0dbc*/ 	.word	0x00024e40


	//   ....[233]....
        /*0dc0*/ 	.word	0x00024eb0


	//   ....[234]....
        /*0dc4*/ 	.word	0x00024f20


	//   ....[235]....
        /*0dc8*/ 	.word	0x00024f90


	//   ....[236]....
        /*0dcc*/ 	.word	0x00024ff0


	//   ....[237]....
        /*0dd0*/ 	.word	0x00025060


	//   ....[238]....
        /*0dd4*/ 	.word	0x000250d0


	//   ....[239]....
        /*0dd8*/ 	.word	0x00025140


	//   ....[240]....
        /*0ddc*/ 	.word	0x000251a0


	//   ....[241]....
        /*0de0*/ 	.word	0x00025210


	//   ....[242]....
        /*0de4*/ 	.word	0x00025280


	//   ....[243]....
        /*0de8*/ 	.word	0x000252f0


	//   ....[244]....
        /*0dec*/ 	.word	0x00025350


	//   ....[245]....
        /*0df0*/ 	.word	0x000253c0


	//   ....[246]....
        /*0df4*/ 	.word	0x00025430


	//   ....[247]....
        /*0df8*/ 	.word	0x000254a0


	//   ....[248]....
        /*0dfc*/ 	.word	0x00025500


	//   ....[249]....
        /*0e00*/ 	.word	0x00025570


	//   ....[250]....
        /*0e04*/ 	.word	0x000255e0


	//   ....[251]....
        /*0e08*/ 	.word	0x00025650


	//   ....[252]....
        /*0e0c*/ 	.word	0x000256b0


	//   ....[253]....
        /*0e10*/ 	.word	0x00025720


	//   ....[254]....
        /*0e14*/ 	.word	0x00025790


	//   ....[255]....
        /*0e18*/ 	.word	0x00025800


	//   ....[0]....
        /*0e1c*/ 	.word	0x00025860


	//   ....[1]....
        /*0e20*/ 	.word	0x000258d0


	//   ....[2]....
        /*0e24*/ 	.word	0x00025940


	//   ....[3]....
        /*0e28*/ 	.word	0x00025990


	//   ....[4]....
        /*0e2c*/ 	.word	0x000259d0


	//   ....[5]....
        /*0e30*/ 	.word	0x00025a20


	//   ....[6]....
        /*0e34*/ 	.word	0x00025a70


	//   ....[7]....
        /*0e38*/ 	.word	0x00025ac0


	//   ....[8]....
        /*0e3c*/ 	.word	0x00025b30


	//   ....[9]....
        /*0e40*/ 	.word	0x00025b80


	//   ....[10]....
        /*0e44*/ 	.word	0x00025bd0


	//   ....[11]....
        /*0e48*/ 	.word	0x00025c20


	//   ....[12]....
        /*0e4c*/ 	.word	0x00025c70


	//   ....[13]....
        /*0e50*/ 	.word	0x00025cc0


	//   ....[14]....
        /*0e54*/ 	.word	0x00025d30


	//   ....[15]....
        /*0e58*/ 	.word	0x00025d80


	//   ....[16]....
        /*0e5c*/ 	.word	0x00025df0


	//   ....[17]....
        /*0e60*/ 	.word	0x00025e50


	//   ....[18]....
        /*0e64*/ 	.word	0x00025ec0


	//----- nvinfo : EIATTR_EXIT_INSTR_OFFSETS
	.align		4
.L_508:
        /*0e68*/ 	.byte	0x04, 0x1c
        /*0e6a*/ 	.short	(.L_510 - .L_509)


	//   ....[0]....
.L_509:
        /*0e6c*/ 	.word	0x000010d0


	//   ....[1]....
        /*0e70*/ 	.word	0x00023a60


	//----- nvinfo : EIATTR_MAX_THREADS
	.align		4
.L_510:
        /*0e74*/ 	.byte	0x04, 0x05
        /*0e76*/ 	.short	(.L_512 - .L_511)
.L_511:
        /*0e78*/ 	.word	0x00000080
        /*0e7c*/ 	.word	0x00000001
        /*0e80*/ 	.word	0x00000001


	//----- nvinfo : EIATTR_CRS_STACK_SIZE
	.align		4
.L_512:
        /*0e84*/ 	.byte	0x04, 0x1e
        /*0e86*/ 	.short	(.L_514 - .L_513)
.L_513:
        /*0e88*/ 	.word	0x00000000
.L_514:


//--------------------- .nv.info._ZN7cutlass13device_kernelIN5flash19enable_sm80_to_sm89INS1_16FlashAttnFwdSm80INS1_25CollectiveMainloopFwdSm80ILi4ELi1ELb0EN4cute5tupleIJNS5_1CILi128EEENS7_ILi112EEENS7_ILi64EEEEEELi64ENS_6half_tEfNS_4arch4Sm80ELb1ELb0ELb0ELb0ELb0ELb0ELb1ELb1EEENS1_21CollectiveEpilogueFwdINS6_IJS8_SA_S9_EEENS6_IJNS7_ILi1EEESI_SI_EEESC_SE_Li128ELb0ELb1ELb1ELb0EEENS1_30DynamicPersistentTileSchedulerILi128ELi128ELb1ELb1ELb0EEEEEEEEEvNT_6ParamsE --------------------------
	.section	.nv.info._ZN7cutlass13device_kernelIN5flash19enable_sm80_to_sm89INS1_16FlashAttnFwdSm80INS1_25CollectiveMainloopFwdSm80ILi4ELi1ELb0EN4cute5tupleIJNS5_1CILi128EEENS7_ILi112EEENS7_ILi64EEEEEELi64ENS_6half_tEfNS_4arch4Sm80ELb1ELb0ELb0ELb0ELb0ELb0ELb1ELb1EEENS1_21CollectiveEpilogueFwdINS6_IJS8_SA_S9_EEENS6_IJNS7_ILi1EEESI_SI_EEESC_SE_Li128ELb0ELb1ELb1ELb0EEENS1_30DynamicPersistentTileSchedulerILi128ELi128ELb1ELb1ELb0EEEEEEEEEvNT_6ParamsE,"",@"SHT_CUDA_INFO"
	.sectionflags	@""
	.align	4


	//----- nvinfo : EIATTR_CUDA_API_VERSION
	.align		4
        /*0000*/ 	.byte	0x04, 0x37
        /*0002*/ 	.short	(.L_516 - .L_515)
.L_515:
        /*0004*/ 	.word	0x00000082


	//----- nvinfo : EIATTR_SW2861232_WAR
	.align		4
.L_516:
        /*0008*/ 	.byte	0x01, 0x35
	.zero		2


	//----- nvinfo : EIATTR_PARAM_CBANK
	.align		4
        /*000c*/ 	.byte	0x04, 0x0a
        /*000e*/ 	.short	(.L_518 - .L_517)
	.align		4
.L_517:
        /*0010*/ 	.word	index@(.nv.constant0._ZN7cutlass13device_kernelIN5flash19enable_sm80_to_sm89INS1_16FlashAttnFwdSm80INS1_25CollectiveMainloopFwdSm80ILi4ELi1ELb0EN4cute5tupleIJNS5_1CILi128EEENS7_ILi112EEENS7_ILi64EEEEEELi64ENS_6half_tEfNS_4arch4Sm80ELb1ELb0ELb0ELb0ELb0ELb0ELb1ELb1EEENS1_21CollectiveEpilogueFwdINS6_IJS8_SA_S9_EEENS6_IJNS7_ILi1EEESI_SI_EEESC_SE_Li128ELb0ELb1ELb1ELb0EEENS1_30DynamicPersistentTileSchedulerILi128ELi128ELb1ELb1ELb0EEEEEEEEEvNT_6ParamsE)
        /*0014*/ 	.short	0x0160
        /*0016*/ 	.short	0x0428


	//----- nvinfo : EIATTR_CBANK_PARAM_SIZE
	.align		4
.L_518:
        /*0018*/ 	.byte	0x03, 0x19
        /*001a*/ 	.short	0x0428


	//----- nvinfo : EIATTR_KPARAM_INFO
	.align		4
        /*001c*/ 	.byte	0x04, 0x17
        /*001e*/ 	.short	(.L_520 - .L_519)
.L_519:
        /*0020*/ 	.word	0x00000000
        /*0024*/ 	.short	0x0000
        /*0026*/ 	.short	0x0000
        /*0028*/ 	.byte	0x00, 0xf0, 0xa1, 0x10


	//----- nvinfo : EIATTR_MAXREG_COUNT
	.align		4
.L_520:
        /*002c*/ 	.byte	0x03, 0x1b
        /*002e*/ 	.short	0x00ff


	//----- nvinfo : EIATTR_NUM_BARRIERS
	.align		4
        /*0030*/ 	.byte	0x02, 0x4c
        /*0032*/ 	.byte	0x06
	.zero		1


	//----- nvinfo : EIATTR_ANNOTATIONS
	.align		4
        /*0034*/ 	.byte	0x04, 0x55
        /*0036*/ 	.short	(.L_522 - .L_521)


	//   ....[0]....
.L_521:
        /* <DEDUP_REMOVED lines=94> */


	//----- nvinfo : EIATTR_MERCURY_ISA_VERSION
	.align		4
.L_522:
        /*0600*/ 	.byte	0x03, 0x5f
        /*0602*/ 	.short	0x0000


	//----- nvinfo : EIATTR_INT_WARP_WIDE_INSTR_OFFSETS
	.align		4
        /*0604*/ 	.byte	0x04, 0x31
        /*0606*/ 	.short	(.L_524 - .L_523)


	//   ....[0]....
.L_523:
        /*0608*/ 	.word	0x000129c0


	//   ....[1]....
        /*060c*/ 	.word	0x00012a40


	//----- nvinfo : EIATTR_COOP_GROUP_MASK_REGIDS
	.align		4
.L_524:
        /*0610*/ 	.byte	0x04, 0x29
        /*0612*/ 	.short	(.L_526 - .L_525)


	//   ....[0]....
.L_525:
        /*0614*/ 	.word	0xffffffff


	//   ....[1]....
        /*0618*/ 	.word	0xffffffff


	//   ....[2]....
        /*061c*/ 	.word	0xffffffff


	//   ....[3]....
        /*0620*/ 	.word	0xffffffff


	//   ....[4]....
        /*0624*/ 	.word	0xffffffff


	//   ....[5]....
        /*0628*/ 	.word	0xffffffff


	//   ....[6]....
        /*062c*/ 	.word	0xffffffff


	//   ....[7]....
        /*0630*/ 	.word	0xffffffff


	//   ....[8]....
        /*0634*/ 	.word	0xffffffff


	//   ....[9]....
        /*0638*/ 	.word	0xffffffff


	//   ....[10]....
        /*063c*/ 	.word	0xffffffff


	//   ....[11]....
        /*0640*/ 	.word	0xffffffff


	//   ....[12]....
        /*0644*/ 	.word	0xffffffff


	//   ....[13]....
        /*0648*/ 	.word	0xffffffff


	//   ....[14]....
        /*064c*/ 	.word	0xffffffff


	//   ....[15]....
        /*0650*/ 	.word	0xffffffff


	//   ....[16]....
        /*0654*/ 	.word	0xffffffff


	//   ....[17]....
        /*0658*/ 	.word	0xffffffff


	//   ....[18]....
        /*065c*/ 	.word	0xffffffff


	//   ....[19]....
        /*0660*/ 	.word	0xffffffff


	//   ....[20]....
        /*0664*/ 	.word	0xffffffff


	//   ....[21]....
        /*0668*/ 	.word	0xffffffff


	//   ....[22]....
        /*066c*/ 	.word	0xffffffff


	//   ....[23]....
        /*0670*/ 	.word	0xffffffff


	//   ....[24]....
        /*0674*/ 	.word	0xffffffff


	//   ....[25]....
        /*0678*/ 	.word	0xffffffff


	//   ....[26]....
        /*067c*/ 	.word	0xffffffff


	//   ....[27]....
        /*0680*/ 	.word	0xffffffff


	//   ....[28]....
        /*0684*/ 	.word	0xffffffff


	//   ....[29]....
        /*0688*/ 	.word	0xffffffff


	//   ....[30]....
        /*068c*/ 	.word	0xffffffff


	//   ....[31]....
        /*0690*/ 	.word	0xffffffff


	//   ....[32]....
        /*0694*/ 	.word	0xffffffff


	//   ....[33]....
        /*0698*/ 	.word	0xffffffff


	//   ....[34]....
        /*069c*/ 	.word	0xffffffff


	//   ....[35]....
        /*06a0*/ 	.word	0xffffffff


	//   ....[36]....
        /*06a4*/ 	.word	0xffffffff


	//   ....[37]....
        /*06a8*/ 	.word	0xffffffff


	//   ....[38]....
        /*06ac*/ 	.word	0xffffffff


	//   ....[39]....
        /*06b0*/ 	.word	0xffffffff


	//   ....[40]....
        /*06b4*/ 	.word	0xffffffff


	//   ....[41]....
        /*06b8*/ 	.word	0xffffffff


	//   ....[42]....
        /*06bc*/ 	.word	0xffffffff


	//   ....[43]....
        /*06c0*/ 	.word	0xffffffff


	//   ....[44]....
        /*06c4*/ 	.word	0xffffffff


	//   ....[45]....
        /*06c8*/ 	.word	0xffffffff


	//   ....[46]....
        /*06cc*/ 	.word	0xffffffff


	//   ....[47]....
        /*06d0*/ 	.word	0xffffffff


	//   ....[48]....
        /*06d4*/ 	.word	0xffffffff


	//   ....[49]....
        /*06d8*/ 	.word	0xffffffff


	//   ....[50]....
        /*06dc*/ 	.word	0xffffffff


	//   ....[51]....
        /*06e0*/ 	.word	0xffffffff


	//   ....[52]....
        /*06e4*/ 	.word	0xffffffff


	//   ....[53]....
        /*06e8*/ 	.word	0xffffffff


	//   ....[54]....
        /*06ec*/ 	.word	0xffffffff


	//   ....[55]....
        /*06f0*/ 	.word	0xffffffff


	//   ....[56]....
        /*06f4*/ 	.word	0xffffffff


	//   ....[57]....
        /*06f8*/ 	.word	0xffffffff


	//   ....[58]....
        /*06fc*/ 	.word	0xffffffff


	//   ....[59]....
        /*0700*/ 	.word	0xffffffff


	//   ....[60]....
        /*0704*/ 	.word	0xffffffff


	//   ....[61]....
        /*0708*/ 	.word	0xffffffff


	//   ....[62]....
        /*070c*/ 	.word	0xffffffff


	//   ....[63]....
        /*0710*/ 	.word	0xffffffff


	//   ....[64]....
        /*0714*/ 	.word	0xffffffff


	//   ....[65]....
        /*0718*/ 	.word	0xffffffff


	//   ....[66]....
        /*071c*/ 	.word	0xffffffff


	//   ....[67]....
        /*0720*/ 	.word	0xffffffff


	//   ....[68]....
        /*0724*/ 	.word	0xffffffff


	//   ....[69]....
        /*0728*/ 	.word	0xffffffff


	//   ....[70]....
        /*072c*/ 	.word	0xffffffff


	//   ....[71]....
        /*0730*/ 	.word	0xffffffff


	//   ....[72]....
        /*0734*/ 	.word	0xffffffff


	//   ....[73]....
        /*0738*/ 	.word	0xffffffff


	//   ....[74]....
        /*073c*/ 	.word	0xffffffff


	//   ....[75]....
        /*0740*/ 	.word	0xffffffff


	//   ....[76]....
        /*0744*/ 	.word	0xffffffff


	//   ....[77]....
        /*0748*/ 	.word	0xffffffff


	//   ....[78]....
        /*074c*/ 	.word	0xffffffff


	//   ....[79]....
        /*0750*/ 	.word	0xffffffff


	//   ....[80]....
        /*0754*/ 	.word	0xffffffff


	//   ....[81]....
        /*0758*/ 	.word	0xffffffff


	//   ....[82]....
        /*075c*/ 	.word	0xffffffff


	//   ....[83]....
        /*0760*/ 	.word	0xffffffff


	//   ....[84]....
        /*0764*/ 	.word	0xffffffff


	//   ....[85]....
        /*0768*/ 	.word	0xffffffff


	//   ....[86]....
        /*076c*/ 	.word	0xffffffff


	//   ....[87]....
        /*0770*/ 	.word	0xffffffff


	//   ....[88]....
        /*0774*/ 	.word	0xffffffff


	//   ....[89]....
        /*0778*/ 	.word	0xffffffff


	//   ....[90]....
        /*077c*/ 	.word	0xffffffff


	//   ....[91]....
        /*0780*/ 	.word	0xffffffff


	//   ....[92]....
        /*0784*/ 	.word	0xffffffff


	//   ....[93]....
        /*0788*/ 	.word	0xffffffff


	//   ....[94]....
        /*078c*/ 	.word	0xffffffff


	//   ....[95]....
        /*0790*/ 	.word	0xffffffff


	//   ....[96]....
        /*0794*/ 	.word	0xffffffff


	//   ....[97]....
        /*0798*/ 	.word	0xffffffff


	//   ....[98]....
        /*079c*/ 	.word	0xffffffff


	//   ....[99]....
        /*07a0*/ 	.word	0xffffffff


	//----- nvinfo : EIATTR_COOP_GROUP_INSTR_OFFSETS
	.align		4
.L_526:
        /*07a4*/ 	.byte	0x04, 0x28
        /*07a6*/ 	.short	(.L_528 - .L_527)


	//   ....[0]....
.L_527:
        /*07a8*/ 	.word	0x00000050


	//   ....[1]....
        /*07ac*/ 	.word	0x00001570


	//   ....[2]....
        /*07b0*/ 	.word	0x00001590


	//   ....[3]....
        /*07b4*/ 	.word	0x00001680


	//   ....[4]....
        /*07b8*/ 	.word	0x00001690


	//   ....[5]....
        /*07bc*/ 	.word	0x00001770


	//   ....[6]....
        /*07c0*/ 	.word	0x00001790


	//   ....[7]....
        /*07c4*/ 	.word	0x00001870


	//   ....[8]....
        /*07c8*/ 	.word	0x00001880


	//   ....[9]....
        /*07cc*/ 	.word	0x00001960


	//   ....[10]....
        /*07d0*/ 	.word	0x00001980


	//   ....[11]....
        /*07d4*/ 	.word	0x00001a60


	//   ....[12]....
        /*07d8*/ 	.word	0x00001a70


	//   ....[13]....
        /*07dc*/ 	.word	0x00001b50


	//   ....[14]....
        /*07e0*/ 	.word	0x00001b70


	//   ....[15]....
        /*07e4*/ 	.word	0x00001c50


	//   ....[16]....
        /*07e8*/ 	.word	0x00001c60


	//   ....[17]....
        /*07ec*/ 	.word	0x00003270


	//   ....[18]....
        /*07f0*/ 	.word	0x00003290


	//   ....[19]....
        /*07f4*/ 	.word	0x000032d0


	//   ....[20]....
        /*07f8*/ 	.word	0x000040c0


	//   ....[21]....
        /*07fc*/ 	.word	0x00004100


	//   ....[22]....
        /*0800*/ 	.word	0x000042b0


	//   ....[23]....
        /*0804*/ 	.word	0x00004350


	//   ....[24]....
        /*0808*/ 	.word	0x00004380


	//   ....[25]....
        /*080c*/ 	.word	0x00004440


	//   ....[26]....
        /*0810*/ 	.word	0x00004520


	//   ....[27]....
        /*0814*/ 	.word	0x00004b40


	//   ....[28]....
        /*0818*/ 	.word	0x00004bb0


	//   ....[29]....
        /*081c*/ 	.word	0x00008510


	//   ....[30]....
        /*0820*/ 	.word	0x00008530


	//   ....[31]....
        /*0824*/ 	.word	0x00008550


	//   ....[32]....
        /*0828*/ 	.word	0x00008570


	//   ....[33]....
        /*082c*/ 	.word	0x00009850


	//   ....[34]....
        /*0830*/ 	.word	0x00009d20


	//   ....[35]....
        /*0834*/ 	.word	0x00009e10


	//   ....[36]....
        /*0838*/ 	.word	0x00009fe0


	//   ....[37]....
        /*083c*/ 	.word	0x0000a020


	//   ....[38]....
        /*0840*/ 	.word	0x0000a140


	//   ....[39]....
        /*0844*/ 	.word	0x0000a2c0


	//   ....[40]....
        /*0848*/ 	.word	0x0000a330


	//   ....[41]....
        /*084c*/ 	.word	0x0000f2d0


	//   ....[42]....
        /*0850*/ 	.word	0x0000f360


	//   ....[43]....
        /*0854*/ 	.word	0x0000f420


	//   ....[44]....
        /*0858*/ 	.word	0x0000f480


	//   ....[45]....
        /*085c*/ 	.word	0x0000f4c0


	//   ....[46]....
        /*0860*/ 	.word	0x0000f610


	//   ....[47]....
        /*0864*/ 	.word	0x0000f720


	//   ....[48]....
        /*0868*/ 	.word	0x0000fa40


	//   ....[49]....
        /*086c*/ 	.word	0x000121c0


	//   ....[50]....
        /*0870*/ 	.word	0x00012230


	//   ....[51]....
        /*0874*/ 	.word	0x00012240


	//   ....[52]....
        /*0878*/ 	.word	0x00012250


	//   ....[53]....
        /*087c*/ 	.word	0x00012280


	//   ....[54]....
        /*0880*/ 	.word	0x000122a0


	//   ....[55]....
        /*0884*/ 	.word	0x000122b0


	//   ....[56]....
        /*0888*/ 	.word	0x000122c0


	//   ....[57]....
        /*088c*/ 	.word	0x00012b80


	//   ....[58]....
        /*0890*/ 	.word	0x00012fe0


	//   ....[59]....
        /*0894*/ 	.word	0x00012ff0


	//   ....[60]....
        /*0898*/ 	.word	0x00013020


	//   ....[61]....
        /*089c*/ 	.word	0x00013040


	//   ....[62]....
        /*08a0*/ 	.word	0x00013060


	//   ....[63]....
        /*08a4*/ 	.word	0x00013070


	//   ....[64]....
        /*08a8*/ 	.word	0x00013080


	//   ....[65]....
        /*08ac*/ 	.word	0x00013090


	//   ....[66]....
        /*08b0*/ 	.word	0x000131f0


	//   ....[67]....
        /*08b4*/ 	.word	0x00013220


	//   ....[68]....
        /*08b8*/ 	.word	0x00013520


	//   ....[69]....
        /*08bc*/ 	.word	0x00013540


	//   ....[70]....
        /*08c0*/ 	.word	0x00013770


	//   ....[71]....
        /*08c4*/ 	.word	0x00013790


	//   ....[72]....
        /*08c8*/ 	.word	0x000139c0


	//   ....[73]....
        /*08cc*/ 	.word	0x000139d0


	//   ....[74]....
        /*08d0*/ 	.word	0x00013f70


	//   ....[75]....
        /*08d4*/ 	.word	0x00014080


	//   ....[76]....
        /*08d8*/ 	.word	0x000140f0


	//   ....[77]....
        /*08dc*/ 	.word	0x00014160


	//   ....[78]....
        /*08e0*/ 	.word	0x000141c0


	//   ....[79]....
        /*08e4*/ 	.word	0x00014230


	//   ....[80]....
        /*08e8*/ 	.word	0x000142a0


	//   ....[81]....
        /*08ec*/ 	.word	0x00014310


	//   ....[82]....
        /*08f0*/ 	.word	0x00014370


	//   ....[83]....
        /*08f4*/ 	.word	0x000143e0


	//   ....[84]....
        /*08f8*/ 	.word	0x00014450


	//   ....[85]....
        /*08fc*/ 	.word	0x000144c0


	//   ....[86]....
        /*0900*/ 	.word	0x00014520


	//   ....[87]....
        /*0904*/ 	.word	0x00014590


	//   ....[88]....
        /*0908*/ 	.word	0x00014600


	//   ....[89]....
        /*090c*/ 	.word	0x00014670


	//   ....[90]....
        /*0910*/ 	.word	0x000146d0


	//   ....[91]....
        /*0914*/ 	.word	0x00014730


	//   ....[92]....
        /*0918*/ 	.word	0x00014790


	//   ....[93]....
        /*091c*/ 	.word	0x000147e0


	//   ....[94]....
        /*0920*/ 	.word	0x00014840


	//   ....[95]....
        /*0924*/ 	.word	0x00014890


	//   ....[96]....
        /*0928*/ 	.word	0x000148f0


	//   ....[97]....
        /*092c*/ 	.word	0x00014940


	//   ....[98]....
        /*0930*/ 	.word	0x000149a0


	//   ....[99]....
        /*0934*/ 	.word	0x00014a10


	//----- nvinfo : EIATTR_EXIT_INSTR_OFFSETS
	.align		4
.L_528:
        /*0938*/ 	.byte	0x04, 0x1c
        /*093a*/ 	.short	(.L_530 - .L_529)


	//   ....[0]....
.L_529:
        /*093c*/ 	.word	0x000000a0


	//   ....[1]....
        /*0940*/ 	.word	0x00014030


	//----- nvinfo : EIATTR_MAX_THREADS
	.align		4
.L_530:
        /*0944*/ 	.byte	0x04, 0x05
        /*0946*/ 	.short	(.L_532 - .L_531)
.L_531:
        /*0948*/ 	.word	0x00000080
        /*094c*/ 	.word	0x00000001
        /*0950*/ 	.word	0x00000001


	//----- nvinfo : EIATTR_CRS_STACK_SIZE
	.align		4
.L_532:
        /*0954*/ 	.byte	0x04, 0x1e
        /*0956*/ 	.short	(.L_534 - .L_533)
.L_533:
        /*0958*/ 	.word	0x00000000
.L_534:


//--------------------- .nv.info._ZN7cutlass13device_kernelIN5flash19enable_sm80_to_sm89INS1_16FlashAttnFwdSm80INS1_25CollectiveMainloopFwdSm80ILi4ELi1ELb0EN4cute5tupleIJNS5_1CILi128EEENS7_ILi80EEENS7_ILi64EEEEEELi64ENS_6half_tEfNS_4arch4Sm80ELb1ELb0ELb0ELb1ELb0ELb0ELb1ELb1EEENS1_21CollectiveEpilogueFwdINS6_IJS8_SA_S9_EEENS6_IJNS7_ILi1EEESI_SI_EEESC_SE_Li128ELb1ELb1ELb1ELb0EEENS1_36VarlenDynamicPersistentTileSchedulerILi128ELi80ELi128ELi128ELb1ELb1ELb0ELb1ELb1ELb1EEEEEEEEEvNT_6ParamsE --------------------------
	.section	.nv.info._ZN7cutlass13device_kernelIN5flash19enable_sm80_to_sm89INS1_16FlashAttnFwdSm80INS1_25CollectiveMainloopFwdSm80ILi4ELi1ELb0EN4cute5tupleIJNS5_1CILi128EEENS7_ILi80EEENS7_ILi64EEEEEELi64ENS_6half_tEfNS_4arch4Sm80ELb1ELb0ELb0ELb1ELb0ELb0ELb1ELb1EEENS1_21CollectiveEpilogueFwdINS6_IJS8_SA_S9_EEENS6_IJNS7_ILi1EEESI_SI_EEESC_SE_Li128ELb1ELb1ELb1ELb0EEENS1_36VarlenDynamicPersistentTileSchedulerILi128ELi80ELi128ELi128ELb1ELb1ELb0ELb1ELb1ELb1EEEEEEEEEvNT_6ParamsE,"",@"SHT_CUDA_INFO"
	.sectionflags	@""
	.align	4


	//----- nvinfo : EIATTR_CUDA_API_VERSION
	.align		4
        /*0000*/ 	.byte	0x04, 0x37
        /*0002*/ 	.short	(.L_536 - .L_535)
.L_535:
        /*0004*/ 	.word	0x00000082


	//----- nvinfo : EIATTR_SW2861232_WAR
	.align		4
.L_536:
        /*0008*/ 	.byte	0x01, 0x35
	.zero		2


	//----- nvinfo : EIATTR_PARAM_CBANK
	.align		4
        /*000c*/ 	.byte	0x04, 0x0a
        /*000e*/ 	.short	(.L_538 - .L_537)
	.align		4
.L_537:
        /*0010*/ 	.word	index@(.nv.constant0._ZN7cutlass13device_kernelIN5flash19enable_sm80_to_sm89INS1_16FlashAttnFwdSm80INS1_25CollectiveMainloopFwdSm80ILi4ELi1ELb0EN4cute5tupleIJNS5_1CILi128EEENS7_ILi80EEENS7_ILi64EEEEEELi64ENS_6half_tEfNS_4arch4Sm80ELb1ELb0ELb0ELb1ELb0ELb0ELb1ELb1EEENS1_21CollectiveEpilogueFwdINS6_IJS8_SA_S9_EEENS6_IJNS7_ILi1EEESI_SI_EEESC_SE_Li128ELb1ELb1ELb1ELb0EEENS1_36VarlenDynamicPersistentTileSchedulerILi128ELi80ELi128ELi128ELb1ELb1ELb0ELb1ELb1ELb1EEEEEEEEEvNT_6ParamsE)
        /*0014*/ 	.short	0x0160
        /*0016*/ 	.short	0x0438


	//----- nvinfo : EIATTR_CBANK_PARAM_SIZE
	.align		4
.L_538:
        /*0018*/ 	.byte	0x03, 0x19
        /*001a*/ 	.short	0x0438


	//----- nvinfo : EIATTR_KPARAM_INFO
	.align		4
        /*001c*/ 	.byte	0x04, 0x17
        /*001e*/ 	.short	(.L_540 - .L_539)
.L_539:
        /*0020*/ 	.word	0x00000000
        /*0024*/ 	.short	0x0000
        /*0026*/ 	.short	0x0000
        /*0028*/ 	.byte	0x00, 0xf0, 0xe1, 0x10


	//----- nvinfo : EIATTR_MAXREG_COUNT
	.align		4
.L_540:
        /*002c*/ 	.byte	0x03, 0x1b
        /*002e*/ 	.short	0x00ff


	//----- nvinfo : EIATTR_NUM_BARRIERS
	.align		4
        /*0030*/ 	.byte	0x02, 0x4c
        /*0032*/ 	.byte	0x06
	.zero		1


	//----- nvinfo : EIATTR_ANNOTATIONS
	.align		4
        /*0034*/ 	.byte	0x04, 0x55
        /*0036*/ 	.short	(.L_542 - .L_541)


	//   ....[0]....
.L_541:
        /* <DEDUP_REMOVED lines=100> */


	//----- nvinfo : EIATTR_MERCURY_ISA_VERSION
	.align		4
.L_542:
        /*0668*/ 	.byte	0x03, 0x5f
        /*066a*/ 	.short	0x0000


	//----- nvinfo : EIATTR_INT_WARP_WIDE_INSTR_OFFSETS
	.align		4
        /*066c*/ 	.byte	0x04, 0x31
        /*066e*/ 	.short	(.L_544 - .L_543)


	//   ....[0]....
.L_543:
        /*0670*/ 	.word	0x0000e090


	//   ....[1]....
        /*0674*/ 	.word	0x0000e110


	//----- nvinfo : EIATTR_COOP_GROUP_MASK_REGIDS
	.align		4
.L_544:
        /*0678*/ 	.byte	0x04, 0x29
        /*067a*/ 	.short	(.L_546 - .L_545)


	//   ....[0]....
.L_545:
        /*067c*/ 	.word	0xffffffff


	//   ....[1]....
        /*0680*/ 	.word	0xffffffff


	//   ....[2]....
        /*0684*/ 	.word	0xffffffff


	//   ....[3]....
        /*0688*/ 	.word	0xffffffff


	//   ....[4]....
        /*068c*/ 	.word	0xffffffff


	//   ....[5]....
        /*0690*/ 	.word	0xffffffff


	//   ....[6]....
        /*0694*/ 	.word	0xffffffff


	//   ....[7]....
        /*0698*/ 	.word	0xffffffff


	//   ....[8]....
        /*069c*/ 	.word	0xffffffff


	//   ....[9]....
        /*06a0*/ 	.word	0xffffffff


	//   ....[10]....
        /*06a4*/ 	.word	0xffffffff


	//   ....[11]....
        /*06a8*/ 	.word	0xffffffff


	//   ....[12]....
        /*06ac*/ 	.word	0xffffffff


	//   ....[13]....
        /*06b0*/ 	.word	0xffffffff


	//   ....[14]....
        /*06b4*/ 	.word	0xffffffff


	//   ....[15]....
        /*06b8*/ 	.word	0xffffffff


	//   ....[16]....
        /*06bc*/ 	.word	0xffffffff


	//   ....[17]....
        /*06c0*/ 	.word	0xffffffff


	//   ....[18]....
        /*06c4*/ 	.word	0xffffffff


	//   ....[19]....
        /*06c8*/ 	.word	0xffffffff


	//   ....[20]....
        /*06cc*/ 	.word	0xffffffff


	//   ....[21]....
        /*06d0*/ 	.word	0xffffffff


	//   ....[22]....
        /*06d4*/ 	.word	0xffffffff


	//   ....[23]....
        /*06d8*/ 	.word	0xffffffff


	//   ....[24]....
        /*06dc*/ 	.word	0xffffffff


	//   ....[25]....
        /*06e0*/ 	.word	0xffffffff


	//   ....[26]....
        /*06e4*/ 	.word	0xffffffff


	//   ....[27]....
        /*06e8*/ 	.word	0xffffffff


	//   ....[28]....
        /*06ec*/ 	.word	0xffffffff


	//   ....[29]....
        /*06f0*/ 	.word	0xffffffff


	//   ....[30]....
        /*06f4*/ 	.word	0xffffffff


	//   ....[31]....
        /*06f8*/ 	.word	0xffffffff


	//   ....[32]....
        /*06fc*/ 	.word	0xffffffff


	//   ....[33]....
        /*0700*/ 	.word	0xffffffff


	//   ....[34]....
        /*0704*/ 	.word	0xffffffff


	//   ....[35]....
        /*0708*/ 	.word	0xffffffff


	//   ....[36]....
        /*070c*/ 	.word	0xffffffff


	//   ....[37]....
        /*0710*/ 	.word	0xffffffff


	//   ....[38]....
        /*0714*/ 	.word	0xffffffff


	//   ....[39]....
        /*0718*/ 	.word	0xffffffff


	//   ....[40]....
        /*071c*/ 	.word	0xffffffff


	//   ....[41]....
        /*0720*/ 	.word	0xffffffff


	//   ....[42]....
        /*0724*/ 	.word	0xffffffff


	//   ....[43]....
        /*0728*/ 	.word	0xffffffff


	//   ....[44]....
        /*072c*/ 	.word	0xffffffff


	//   ....[45]....
        /*0730*/ 	.word	0xffffffff


	//   ....[46]....
        /*0734*/ 	.word	0xffffffff


	//   ....[47]....
        /*0738*/ 	.word	0xffffffff


	//   ....[48]....
        /*073c*/ 	.word	0xffffffff


	//   ....[49]....
        /*0740*/ 	.word	0xffffffff


	//   ....[50]....
        /*0744*/ 	.word	0xffffffff


	//   ....[51]....
        /*0748*/ 	.word	0xffffffff


	//   ....[52]....
        /*074c*/ 	.word	0xffffffff


	//   ....[53]....
        /*0750*/ 	.word	0xffffffff


	//   ....[54]....
        /*0754*/ 	.word	0xffffffff


	//   ....[55]....
        /*0758*/ 	.word	0xffffffff


	//   ....[56]....
        /*075c*/ 	.word	0xffffffff


	//   ....[57]....
        /*0760*/ 	.word	0xffffffff


	//   ....[58]....
        /*0764*/ 	.word	0xffffffff


	//   ....[59]....
        /*0768*/ 	.word	0xffffffff


	//   ....[60]....
        /*076c*/ 	.word	0xffffffff


	//   ....[61]....
        /*0770*/ 	.word	0xffffffff


	//   ....[62]....
        /*0774*/ 	.word	0xffffffff


	//   ....[63]....
        /*0778*/ 	.word	0xffffffff


	//   ....[64]....
        /*077c*/ 	.word	0xffffffff


	//   ....[65]....
        /*0780*/ 	.word	0xffffffff


	//   ....[66]....
        /*0784*/ 	.word	0xffffffff


	//   ....[67]....
        /*0788*/ 	.word	0xffffffff


	//   ....[68]....
        /*078c*/ 	.word	0xffffffff


	//   ....[69]....
        /*0790*/ 	.word	0xffffffff


	//   ....[70]....
        /*0794*/ 	.word	0xffffffff


	//   ....[71]....
        /*0798*/ 	.word	0xffffffff


	//   ....[72]....
        /*079c*/ 	.word	0xffffffff


	//   ....[73]....
        /*07a0*/ 	.word	0xffffffff


	//   ....[74]....
        /*07a4*/ 	.word	0xffffffff


	//   ....[75]....
        /*07a8*/ 	.word	0xffffffff


	//   ....[76]....
        /*07ac*/ 	.word	0xffffffff


	//   ....[77]....
        /*07b0*/ 	.word	0xffffffff


	//   ....[78]....
        /*07b4*/ 	.word	0xffffffff


	//   ....[79]....
        /*07b8*/ 	.word	0xffffffff


	//   ....[80]....
        /*07bc*/ 	.word	0xffffffff


	//   ....[81]....
        /*07c0*/ 	.word	0xffffffff


	//   ....[82]....
        /*07c4*/ 	.word	0xffffffff


	//   ....[83]....
        /*07c8*/ 	.word	0xffffffff


	//   ....[84]....
        /*07cc*/ 	.word	0xffffffff


	//   ....[85]....
        /*07d0*/ 	.word	0xffffffff


	//   ....[86]....
        /*07d4*/ 	.word	0xffffffff


	//   ....[87]....
        /*07d8*/ 	.word	0xffffffff


	//   ....[88]....
        /*07dc*/ 	.word	0xffffffff


	//   ....[89]....
        /*07e0*/ 	.word	0xffffffff


	//   ....[90]....
        /*07e4*/ 	.word	0xffffffff


	//   ....[91]....
        /*07e8*/ 	.word	0xffffffff


	//   ....[92]....
        /*07ec*/ 	.word	0xffffffff


	//   ....[93]....
        /*07f0*/ 	.word	0xffffffff


	//   ....[94]....
        /*07f4*/ 	.word	0xffffffff


	//   ....[95]....
        /*07f8*/ 	.word	0xffffffff


	//   ....[96]....
        /*07fc*/ 	.word	0xffffffff


	//   ....[97]....
        /*0800*/ 	.word	0xffffffff


	//   ....[98]....
        /*0804*/ 	.word	0xffffffff


	//   ....[99]....
        /*0808*/ 	.word	0xffffffff


	//   ....[100]....
        /*080c*/ 	.word	0xffffffff


	//   ....[101]....
        /*0810*/ 	.word	0xffffffff


	//   ....[102]....
        /*0814*/ 	.word	0xffffffff


	//   ....[103]....
        /*0818*/ 	.word	0xffffffff


	//   ....[104]....
        /*081c*/ 	.word	0xffffffff


	//   ....[105]....
        /*0820*/ 	.word	0xffffffff


	//   ....[106]....
        /*0824*/ 	.word	0xffffffff


	//   ....[107]....
        /*0828*/ 	.word	0xffffffff


	//   ....[108]....
        /*082c*/ 	.word	0xffffffff


	//   ....[109]....
        /*0830*/ 	.word	0xffffffff


	//   ....[110]....
        /*0834*/ 	.word	0xffffffff


	//   ....[111]....
        /*0838*/ 	.word	0xffffffff


	//   ....[112]....
        /*083c*/ 	.word	0xffffffff


	//   ....[113]....
        /*0840*/ 	.word	0xffffffff


	//   ....[114]....
        /*0844*/ 	.word	0xffffffff


	//   ....[115]....
        /*0848*/ 	.word	0xffffffff


	//   ....[116]....
        /*084c*/ 	.word	0xffffffff


	//   ....[117]....
        /*0850*/ 	.word	0xffffffff


	//   ....[118]....
        /*0854*/ 	.word	0xffffffff


	//   ....[119]....
        /*0858*/ 	.word	0xffffffff


	//   ....[120]....
        /*085c*/ 	.word	0xffffffff


	//   ....[121]....
        /*0860*/ 	.word	0xffffffff


	//   ....[122]....
        /*0864*/ 	.word	0xffffffff


	//   ....[123]....
        /*0868*/ 	.word	0xffffffff


	//   ....[124]....
        /*086c*/ 	.word	0xffffffff


	//   ....[125]....
        /*0870*/ 	.word	0xffffffff


	//   ....[126]....
        /*0874*/ 	.word	0xffffffff


	//   ....[127]....
        /*0878*/ 	.word	0xffffffff


	//   ....[128]....
        /*087c*/ 	.word	0xffffffff


	//   ....[129]....
        /*0880*/ 	.word	0xffffffff


	//   ....[130]....
        /*0884*/ 	.word	0xffffffff


	//   ....[131]....
        /*0888*/ 	.word	0xffffffff


	//   ....[132]....
        /*088c*/ 	.word	0xffffffff


	//   ....[133]....
        /*0890*/ 	.word	0xffffffff


	//   ....[134]....
        /*0894*/ 	.word	0xffffffff


	//   ....[135]....
        /*0898*/ 	.word	0xffffffff


	//   ....[136]....
        /*089c*/ 	.word	0xffffffff


	//   ....[137]....
        /*08a0*/ 	.word	0xffffffff


	//   ....[138]....
        /*08a4*/ 	.word	0xffffffff


	//   ....[139]....
        /*08a8*/ 	.word	0xffffffff


	//   ....[140]....
        /*08ac*/ 	.word	0xffffffff


	//   ....[141]....
        /*08b0*/ 	.word	0xffffffff


	//   ....[142]....
        /*08b4*/ 	.word	0xffffffff


	//   ....[143]....
        /*08b8*/ 	.word	0xffffffff


	//   ....[144]....
        /*08bc*/ 	.word	0xffffffff


	//   ....[145]....
        /*08c0*/ 	.word	0xffffffff


	//   ....[146]....
        /*08c4*/ 	.word	0xffffffff


	//   ....[147]....
        /*08c8*/ 	.word	0xffffffff


	//   ....[148]....
        /*08cc*/ 	.word	0xffffffff


	//   ....[149]....
        /*08d0*/ 	.word	0xffffffff


	//   ....[150]....
        /*08d4*/ 	.word	0xffffffff


	//   ....[151]....
        /*08d8*/ 	.word	0xffffffff


	//   ....[152]....
        /*08dc*/ 	.word	0xffffffff


	//   ....[153]....
        /*08e0*/ 	.word	0xffffffff


	//   ....[154]....
        /*08e4*/ 	.word	0xffffffff


	//   ....[155]....
        /*08e8*/ 	.word	0xffffffff


	//   ....[156]....
        /*08ec*/ 	.word	0xffffffff


	//   ....[157]....
        /*08f0*/ 	.word	0xffffffff


	//   ....[158]....
        /*08f4*/ 	.word	0xffffffff


	//   ....[159]....
        /*08f8*/ 	.word	0xffffffff


	//   ....[160]....
        /*08fc*/ 	.word	0xffffffff


	//   ....[161]....
        /*0900*/ 	.word	0xffffffff


	//   ....[162]....
        /*0904*/ 	.word	0xffffffff


	//   ....[163]....
        /*0908*/ 	.word	0xffffffff


	//   ....[164]....
        /*090c*/ 	.word	0xffffffff


	//   ....[165]....
        /*0910*/ 	.word	0xffffffff


	//   ....[166]....
        /*0914*/ 	.word	0xffffffff


	//   ....[167]....
        /*0918*/ 	.word	0xffffffff


	//   ....[168]....
        /*091c*/ 	.word	0xffffffff


	//   ....[169]....
        /*0920*/ 	.word	0xffffffff


	//   ....[170]....
        /*0924*/ 	.word	0xffffffff


	//   ....[171]....
        /*0928*/ 	.word	0xffffffff


	//   ....[172]....
        /*092c*/ 	.word	0xffffffff


	//   ....[173]....
        /*0930*/ 	.word	0xffffffff


	//   ....[174]....
        /*0934*/ 	.word	0xffffffff


	//   ....[175]....
        /*0938*/ 	.word	0xffffffff


	//   ....[176]....
        /*093c*/ 	.word	0xffffffff


	//   ....[177]....
        /*0940*/ 	.word	0xffffffff


	//   ....[178]....
        /*0944*/ 	.word	0xffffffff


	//   ....[179]....
        /*0948*/ 	.word	0xffffffff


	//   ....[180]....
        /*094c*/ 	.word	0xffffffff


	//   ....[181]....
        /*0950*/ 	.word	0xffffffff


	//   ....[182]....
        /*0954*/ 	.word	0xffffffff


	//   ....[183]....
        /*0958*/ 	.word	0xffffffff


	//   ....[184]....
        /*095c*/ 	.word	0xffffffff


	//   ....[185]....
        /*0960*/ 	.word	0xffffffff


	//   ....[186]....
        /*0964*/ 	.word	0xffffffff


	//   ....[187]....
        /*0968*/ 	.word	0xffffffff


	//   ....[188]....
        /*096c*/ 	.word	0xffffffff


	//   ....[189]....
        /*0970*/ 	.word	0xffffffff


	//   ....[190]....
        /*0974*/ 	.word	0xffffffff


	//   ....[191]....
        /*0978*/ 	.word	0xffffffff


	//   ....[192]....
        /*097c*/ 	.word	0xffffffff


	//   ....[193]....
        /*0980*/ 	.word	0xffffffff


	//   ....[194]....
        /*0984*/ 	.word	0xffffffff


	//   ....[195]....
        /*0988*/ 	.word	0xffffffff


	//   ....[196]....
        /*098c*/ 	.word	0xffffffff


	//   ....[197]....
        /*0990*/ 	.word	0xffffffff


	//   ....[198]....
        /*0994*/ 	.word	0xffffffff


	//   ....[199]....
        /*0998*/ 	.word	0xffffffff


	//   ....[200]....
        /*099c*/ 	.word	0xffffffff


	//   ....[201]....
        /*09a0*/ 	.word	0xffffffff


	//   ....[202]....
        /*09a4*/ 	.word	0xffffffff


	//   ....[203]....
        /*09a8*/ 	.word	0xffffffff


	//   ....[204]....
        /*09ac*/ 	.word	0xffffffff


	//   ....[205]....
        /*09b0*/ 	.word	0xffffffff


	//   ....[206]....
        /*09b4*/ 	.word	0xffffffff


	//   ....[207]....
        /*09b8*/ 	.word	0xffffffff


	//   ....[208]....
        /*09bc*/ 	.word	0xffffffff


	//   ....[209]....
        /*09c0*/ 	.word	0xffffffff


	//   ....[210]....
        /*09c4*/ 	.word	0xffffffff


	//   ....[211]....
        /*09c8*/ 	.word	0xffffffff


	//   ....[212]....
        /*09cc*/ 	.word	0xffffffff


	//   ....[213]....
        /*09d0*/ 	.word	0xffffffff


	//   ....[214]....
        /*09d4*/ 	.word	0xffffffff


	//   ....[215]....
        /*09d8*/ 	.word	0xffffffff


	//   ....[216]....
        /*09dc*/ 	.word	0xffffffff


	//   ....[217]....
        /*09e0*/ 	.word	0xffffffff


	//   ....[218]....
        /*09e4*/ 	.word	0xffffffff


	//   ....[219]....
        /*09e8*/ 	.word	0xffffffff


	//   ....[220]....
        /*09ec*/ 	.word	0xffffffff


	//   ....[221]....
        /*09f0*/ 	.word	0xffffffff


	//   ....[222]....
        /*09f4*/ 	.word	0xffffffff


	//   ....[223]....
        /*09f8*/ 	.word	0xffffffff


	//   ....[224]....
        /*09fc*/ 	.word	0xffffffff


	//   ....[225]....
        /*0a00*/ 	.word	0xffffffff


	//   ....[226]....
        /*0a04*/ 	.word	0xffffffff


	//   ....[227]....
        /*0a08*/ 	.word	0xffffffff


	//   ....[228]....
        /*0a0c*/ 	.word	0xffffffff


	//   ....[229]....
        /*0a10*/ 	.word	0xffffffff


	//   ....[230]....
        /*0a14*/ 	.word	0xffffffff


	//----- nvinfo : EIATTR_COOP_GROUP_INSTR_OFFSETS
	.align		4
.L_546:
        /*0a18*/ 	.byte	0x04, 0x28
        /*0a1a*/ 	.short	(.L_548 - .L_547)


	//   ....[0]....
.L_547:
        /*0a1c*/ 	.word	0x00000050


	//   ....[1]....
        /*0a20*/ 	.word	0x00000210


	//   ....[2]....
        /*0a24*/ 	.word	0x00000240


	//   ....[3]....
        /*0a28*/ 	.word	0x00000270


	//   ....[4]....
        /*0a2c*/ 	.word	0x000002a0


	//   ....[5]....
        /*0a30*/ 	.word	0x000002d0


	//   ....[6]....
        /*0a34*/ 	.word	0x00000300


	//   ....[7]....
        /*0a38*/ 	.word	0x00000470


	//   ....[8]....
        /*0a3c*/ 	.word	0x000004b0


	//   ....[9]....
        /*0a40*/ 	.word	0x000004e0


	//   ....[10]....
        /*0a44*/ 	.word	0x00000510


	//   ....[11]....
        /*0a48*/ 	.word	0x00000540


	//   ....[12]....
        /*0a4c*/ 	.word	0x00000570


	//   ....[13]....
        /*0a50*/ 	.word	0x00000600


	//   ....[14]....
        /*0a54*/ 	.word	0x00000650


	//   ....[15]....
        /*0a58*/ 	.word	0x00000670


	//   ....[16]....
        /*0a5c*/ 	.word	0x000006d0


	//   ....[17]....
        /*0a60*/ 	.word	0x00002900


	//   ....[18]....
        /*0a64*/ 	.word	0x00002920


	//   ....[19]....
        /*0a68*/ 	.word	0x00002a10


	//   ....[20]....
        /*0a6c*/ 	.word	0x00002a20


	//   ....[21]....
        /*0a70*/ 	.word	0x00002b00


	//   ....[22]....
        /*0a74*/ 	.word	0x00002b20


	//   ....[23]....
        /*0a78*/ 	.word	0x00002c00


	//   ....[24]....
        /*0a7c*/ 	.word	0x00002c10


	//   ....[25]....
        /*0a80*/ 	.word	0x00002cf0


	//   ....[26]....
        /*0a84*/ 	.word	0x00002d10


	//   ....[27]....
        /*0a88*/ 	.word	0x00002df0


	//   ....[28]....
        /*0a8c*/ 	.word	0x00002e00


	//   ....[29]....
        /*0a90*/ 	.word	0x00002ee0


	//   ....[30]....
        /*0a94*/ 	.word	0x00002f00


	//   ....[31]....
        /*0a98*/ 	.word	0x00002fe0


	//   ....[32]....
        /*0a9c*/ 	.word	0x00002ff0


	//   ....[33]....
        /*0aa0*/ 	.word	0x000040a0


	//   ....[34]....
        /*0aa4*/ 	.word	0x000040b0


	//   ....[35]....
        /*0aa8*/ 	.word	0x000040d0


	//   ....[36]....
        /*0aac*/ 	.word	0x000040e0


	//   ....[37]....
        /*0ab0*/ 	.word	0x00004cb0


	//   ....[38]....
        /*0ab4*/ 	.word	0x00004d40


	//   ....[39]....
        /*0ab8*/ 	.word	0x00004ed0


	//   ....[40]....
        /*0abc*/ 	.word	0x00004f60


	//   ....[41]....
        /*0ac0*/ 	.word	0x00004f90


	//   ....[42]....
        /*0ac4*/ 	.word	0x00005110


	//   ....[43]....
        /*0ac8*/ 	.word	0x00005170


	//   ....[44]....
        /*0acc*/ 	.word	0x00005250


	//   ....[45]....
        /*0ad0*/ 	.word	0x00007420


	//   ....[46]....
        /*0ad4*/ 	.word	0x00007440


	//   ....[47]....
        /*0ad8*/ 	.word	0x00007460


	//   ....[48]....
        /*0adc*/ 	.word	0x00007480


	//   ....[49]....
        /*0ae0*/ 	.word	0x00007e20


	//   ....[50]....
        /*0ae4*/ 	.word	0x00008000


	//   ....[51]....
        /*0ae8*/ 	.word	0x00008160


	//   ....[52]....
        /*0aec*/ 	.word	0x00008340


	//   ....[53]....
        /*0af0*/ 	.word	0x00008460


	//   ....[54]....
        /*0af4*/ 	.word	0x000085f0


	//   ....[55]....
        /*0af8*/ 	.word	0x00008670


	//   ....[56]....
        /*0afc*/ 	.word	0x00008770


	//   ....[57]....
        /*0b00*/ 	.word	0x0000b620


	//   ....[58]....
        /*0b04*/ 	.word	0x0000b730


	//   ....[59]....
        /*0b08*/ 	.word	0x0000b780


	//   ....[60]....
        /*0b0c*/ 	.word	0x0000b7b0


	//   ....[61]....
        /*0b10*/ 	.word	0x0000b800


	//   ....[62]....
        /*0b14*/ 	.word	0x0000b8a0


	//   ....[63]....
        /*0b18*/ 	.word	0x0000b980


	//   ....[64]....
        /*0b1c*/ 	.word	0x0000bdb0


	//   ....[65]....
        /*0b20*/ 	.word	0x0000d890


	//   ....[66]....
        /*0b24*/ 	.word	0x0000d900


	//   ....[67]....
        /*0b28*/ 	.word	0x0000d910


	//   ....[68]....
        /*0b2c*/ 	.word	0x0000d920


	//   ....[69]....
        /*0b30*/ 	.word	0x0000d950


	//   ....[70]....
        /*0b34*/ 	.word	0x0000d970


	//   ....[71]....
        /*0b38*/ 	.word	0x0000d980


	//   ....[72]....
        /*0b3c*/ 	.word	0x0000d990


	//   ....[73]....
        /*0b40*/ 	.word	0x0000eba0


	//   ....[74]....
        /*0b44*/ 	.word	0x0000ebb0


	//   ....[75]....
        /*0b48*/ 	.word	0x0000ebc0


	//   ....[76]....
        /*0b4c*/ 	.word	0x0000ebd0


	//   ....[77]....
        /*0b50*/ 	.word	0x0000ebe0


	//   ....[78]....
        /*0b54*/ 	.word	0x0000ebf0


	//   ....[79]....
        /*0b58*/ 	.word	0x0000ec00


	//   ....[80]....
        /*0b5c*/ 	.word	0x0000ec10


	//   ....[81]....
        /*0b60*/ 	.word	0x0000f000


	//   ....[82]....
        /*0b64*/ 	.word	0x0000f020


	//   ....[83]....
        /*0b68*/ 	.word	0x0000f0a0


	//   ....[84]....
        /*0b6c*/ 	.word	0x0000f0b0


	//   ....[85]....
        /*0b70*/ 	.word	0x0000f130


	//   ....[86]....
        /*0b74*/ 	.word	0x0000f150


	//   ....[87]....
        /*0b78*/ 	.word	0x0000f1d0


	//   ....[88]....
        /*0b7c*/ 	.word	0x0000f1e0


	//   ....[89]....
        /*0b80*/ 	.word	0x0000f260


	//   ....[90]....
        /*0b84*/ 	.word	0x0000f280


	//   ....[91]....
        /*0b88*/ 	.word	0x0000f300


	//   ....[92]....
        /*0b8c*/ 	.word	0x0000f310


	//   ....[93]....
        /*0b90*/ 	.word	0x0000f390


	//   ....[94]....
        /*0b94*/ 	.word	0x0000f3b0


	//   ....[95]....
        /*0b98*/ 	.word	0x0000f430


	//   ....[96]....
        /*0b9c*/ 	.word	0x0000f440


	//   ....[97]....
        /*0ba0*/ 	.word	0x0000f6e0


	//   ....[98]....
        /*0ba4*/ 	.word	0x0000f700


	//   ....[99]....
        /*0ba8*/ 	.word	0x0000fa50


	//   ....[100]....
        /*0bac*/ 	.word	0x0000fa60


	//   ....[101]....
        /*0bb0*/ 	.word	0x0000fcc0


	//   ....[102]....
        /*0bb4*/ 	.word	0x0000fce0


	//   ....[103]....
        /*0bb8*/ 	.word	0x0000ff40


	//   ....[104]....
        /*0bbc*/ 	.word	0x0000ff50


	//   ....[105]....
        /*0bc0*/ 	.word	0x00010960


	//   ....[106]....
        /*0bc4*/ 	.word	0x00010980


	//   ....[107]....
        /*0bc8*/ 	.word	0x00010a00


	//   ....[108]....
        /*0bcc*/ 	.word	0x00010a10


	//   ....[109]....
        /*0bd0*/ 	.word	0x00010a90


	//   ....[110]....
        /*0bd4*/ 	.word	0x00010ab0


	//   ....[111]....
        /*0bd8*/ 	.word	0x00010b30


	//   ....[112]....
        /*0bdc*/ 	.word	0x00010b40


	//   ....[113]....
        /*0be0*/ 	.word	0x00010bc0


	//   ....[114]....
        /*0be4*/ 	.word	0x00010be0


	//   ....[115]....
        /*0be8*/ 	.word	0x00010c60


	//   ....[116]....
        /*0bec*/ 	.word	0x00010c70


	//   ....[117]....
        /*0bf0*/ 	.word	0x00010cf0


	//   ....[118]....
        /*0bf4*/ 	.word	0x00010d10


	//   ....[119]....
        /*0bf8*/ 	.word	0x00010d90


	//   ....[120]....
        /*0bfc*/ 	.word	0x00010da0


	//   ....[121]....
        /*0c00*/ 	.word	0x00010f00


	//   ....[122]....
        /*0c04*/ 	.word	0x00010f20


	//   ....[123]....
        /*0c08*/ 	.word	0x00011050


	//   ....[124]....
        /*0c0c*/ 	.word	0x00011090


	//   ....[125]....
        /*0c10*/ 	.word	0x000110c0


	//   ....[126]....
        /*0c14*/ 	.word	0x000110f0


	//   ....[127]....
        /*0c18*/ 	.word	0x00011120


	//   ....[128]....
        /*0c1c*/ 	.word	0x00011150


	//   ....[129]....
        /*0c20*/ 	.word	0x000112b0


	//   ....[130]....
        /*0c24*/ 	.word	0x000112f0


	//   ....[131]....
        /*0c28*/ 	.word	0x00011320


	//   ....[132]....
        /*0c2c*/ 	.word	0x00011350


	//   ....[133]....
        /*0c30*/ 	.word	0x00011380


	//   ....[134]....
        /*0c34*/ 	.word	0x000113b0


	//   ....[135]....
        /*0c38*/ 	.word	0x00011440


	//   ....[136]....
        /*0c3c*/ 	.word	0x000114a0


	//   ....[137]....
        /*0c40*/ 	.word	0x000114b0


	//   ....[138]....
        /*0c44*/ 	.word	0x00011510


	//   ....[139]....
        /*0c48*/ 	.word	0x00011f70


	//   ....[140]....
        /*0c4c*/ 	.word	0x00011fd0


	//   ....[141]....
        /*0c50*/ 	.word	0x00012020


	//   ....[142]....
        /*0c54*/ 	.word	0x00012070


	//   ....[143]....
        /*0c58*/ 	.word	0x000120c0


	//   ....[144]....
        /*0c5c*/ 	.word	0x00012130


	//   ....[145]....
        /*0c60*/ 	.word	0x00012180


	//   ....[146]....
        /*0c64*/ 	.word	0x000121f0


	//   ....[147]....
        /*0c68*/ 	.word	0x00012260


	//   ....[148]....
        /*0c6c*/ 	.word	0x000122c0


	//   ....[149]....
        /*0c70*/ 	.word	0x00012330


	//   ....[150]....
        /*0c74*/ 	.word	0x000123a0


	//   ....[151]....
        /*0c78*/ 	.word	0x00012410


	//   ....[152]....
        /*0c7c*/ 	.word	0x00012470


	//   ....[153]....
        /*0c80*/ 	.word	0x000124e0


	//   ....[154]....
        /*0c84*/ 	.word	0x00012550


	//   ....[155]....
        /*0c88*/ 	.word	0x000125c0


	//   ....[156]....
        /*0c8c*/ 	.word	0x00012620


	//   ....[157]....
        /*0c90*/ 	.word	0x00012690


	//   ....[158]....
        /*0c94*/ 	.word	0x00012700


	//   ....[159]....
        /*0c98*/ 	.word	0x00012770


	//   ....[160]....
        /*0c9c*/ 	.word	0x000127d0


	//   ....[161]....
        /*0ca0*/ 	.word	0x00012840


	//   ....[162]....
        /*0ca4*/ 	.word	0x000128b0


	//   ....[163]....
        /*0ca8*/ 	.word	0x00012920


	//   ....[164]....
        /*0cac*/ 	.word	0x00012980


	//   ....[165]....
        /*0cb0*/ 	.word	0x000129e0


	//   ....[166]....
        /*0cb4*/ 	.word	0x00012a30


	//   ....[167]....
        /*0cb8*/ 	.word	0x00012a80


	//   ....[168]....
        /*0cbc*/ 	.word	0x00012ae0


	//   ....[169]....
        /*0cc0*/ 	.word	0x00012b30


	//   ....[170]....
        /*0cc4*/ 	.word	0x00012b90


	//   ....[171]....
        /*0cc8*/ 	.word	0x00012be0


	//   ....[172]....
        /*0ccc*/ 	.word	0x00012c40


	//   ....[173]....
        /*0cd0*/ 	.word	0x00012cb0


	//   ....[174]....
        /*0cd4*/ 	.word	0x00012d20


	//   ....[175]....
        /*0cd8*/ 	.word	0x00012d90


	//   ....[176]....
        /*0cdc*/ 	.word	0x00012df0


	//   ....[177]....
        /*0ce0*/ 	.word	0x00012e60


	//   ....[178]....
        /*0ce4*/ 	.word	0x00012ed0


	//   ....[179]....
        /*0ce8*/ 	.word	0x00012f40


	//   ....[180]....
        /*0cec*/ 	.word	0x00012fa0


	//   ....[181]....
        /*0cf0*/ 	.word	0x00013010


	//   ....[182]....
        /*0cf4*/ 	.word	0x00013080


	//   ....[183]....
        /*0cf8*/ 	.word	0x000130f0


	//   ....[184]....
        /*0cfc*/ 	.word	0x00013150


	//   ....[185]....
        /*0d00*/ 	.word	0x000131c0


	//   ....[186]....
        /*0d04*/ 	.word	0x00013230


	//   ....[187]....
        /*0d08*/ 	.word	0x000132a0


	//   ....[188]....
        /*0d0c*/ 	.word	0x00013300


	//   ....[189]....
        /*0d10*/ 	.word	0x00013370


	//   ....[190]....
        /*0d14*/ 	.word	0x000133e0


	//   ....[191]....
        /*0d18*/ 	.word	0x00013450


	//   ....[192]....
        /*0d1c*/ 	.word	0x000134b0


	//   ....[193]....
        /*0d20*/ 	.word	0x00013520


	//   ....[194]....
        /*0d24*/ 	.word	0x00013590


	//   ....[195]....
        /*0d28*/ 	.word	0x00013600


	//   ....[196]....
        /*0d2c*/ 	.word	0x00013660


	//   ....[197]....
        /*0d30*/ 	.word	0x000136d0


	//   ....[198]....
        /*0d34*/ 	.word	0x00013740


	//   ....[199]....
        /*0d38*/ 	.word	0x000137b0


	//   ....[200]....
        /*0d3c*/ 	.word	0x00013810


	//   ....[201]....
        /*0d40*/ 	.word	0x00013880


	//   ....[202]....
        /*0d44*/ 	.word	0x000138f0


	//   ....[203]....
        /*0d48*/ 	.word	0x00013960


	//   ....[204]....
        /*0d4c*/ 	.word	0x000139c0


	//   ....[205]....
        /*0d50*/ 	.word	0x00013a30


	//   ....[206]....
        /*0d54*/ 	.word	0x00013aa0


	//   ....[207]....
        /*0d58*/ 	.word	0x00013b10


	//   ....[208]....
        /*0d5c*/ 	.word	0x00013b70


	//   ....[209]....
        /*0d60*/ 	.word	0x00013be0


	//   ....[210]....
        /*0d64*/ 	.word	0x00013c50


	//   ....[211]....
        /*0d68*/ 	.word	0x00013cc0


	//   ....[212]....
        /*0d6c*/ 	.word	0x00013d20


	//   ....[213]....
        /*0d70*/ 	.word	0x00013d90


	//   ....[214]....
        /*0d74*/ 	.word	0x00013e00


	//   ....[215]....
        /*0d78*/ 	.word	0x00013e50


	//   ....[216]....
        /*0d7c*/ 	.word	0x00013e90


	//   ....[217]....
        /*0d80*/ 	.word	0x00013ee0


	//   ....[218]....
        /*0d84*/ 	.word	0x00013f30


	//   ....[219]....
        /*0d88*/ 	.word	0x00013f80


	//   ....[220]....
        /*0d8c*/ 	.word	0x00013ff0


	//   ....[221]....
        /*0d90*/ 	.word	0x00014040


	//   ....[222]....
        /*0d94*/ 	.word	0x00014090


	//   ....[223]....
        /*0d98*/ 	.word	0x000140e0


	//   ....[224]....
        /*0d9c*/ 	.word	0x00014130


	//   ....[225]....
        /*0da0*/ 	.word	0x00014180


	//   ....[226]....
        /*0da4*/ 	.word	0x000141f0


	//   ....[227]....
        /*0da8*/ 	.word	0x00014240


	//   ....[228]....
        /*0dac*/ 	.word	0x000142b0


	//   ....[229]....
        /*0db0*/ 	.word	0x00014310


	//   ....[230]....
        /*0db4*/ 	.word	0x00014380


	//----- nvinfo : EIATTR_EXIT_INSTR_OFFSETS
	.align		4
.L_548:
        /*0db8*/ 	.byte	0x04, 0x1c
        /*0dba*/ 	.short	(.L_550 - .L_549)


	//   ....[0]....
.L_549:
        /*0dbc*/ 	.word	0x000010f0


	//   ....[1]....
        /*0dc0*/ 	.word	0x00011f30


	//----- nvinfo : EIATTR_MAX_THREADS
	.align		4
.L_550:
        /*0dc4*/ 	.byte	0x04, 0x05
        /*0dc6*/ 	.short	(.L_552 - .L_551)
.L_551:
        /*0dc8*/ 	.word	0x00000080
        /*0dcc*/ 	.word	0x00000001
        /*0dd0*/ 	.word	0x00000001


	//----- nvinfo : EIATTR_CRS_STACK_SIZE
	.align		4
.L_552:
        /*0dd4*/ 	.byte	0x04, 0x1e
        /*0dd6*/ 	.short	(.L_554 - .L_553)
.L_553:
        /*0dd8*/ 	.word	0x00000000
.L_554:


//--------------------- .nv.info._ZN7cutlass13device_kernelIN5flash19enable_sm80_to_sm89INS1_16FlashAttnFwdSm80INS1_25CollectiveMainloopFwdSm80ILi4ELi1ELb0EN4cute5tupleIJNS5_1CILi128EEENS7_ILi80EEENS7_ILi64EEEEEELi64ENS_6half_tEfNS_4arch4Sm80ELb1ELb0ELb0ELb1ELb0ELb1ELb1ELb1EEENS1_21CollectiveEpilogueFwdINS6_IJS8_SA_S9_EEENS6_IJNS7_ILi1EEESI_SI_EEESC_SE_Li128ELb1ELb1ELb1ELb0EEENS1_36VarlenDynamicPersistentTileSchedulerILi128ELi80ELi128ELi128ELb1ELb1ELb0ELb1ELb1ELb1EEEEEEEEEvNT_6ParamsE --------------------------
	.section	.nv.info._ZN7cutlass13device_kernelIN5flash19enable_sm80_to_sm89INS1_16FlashAttnFwdSm80INS1_25CollectiveMainloopFwdSm80ILi4ELi1ELb0EN4cute5tupleIJNS5_1CILi128EEENS7_ILi80EEENS7_ILi64EEEEEELi64ENS_6half_tEfNS_4arch4Sm80ELb1ELb0ELb0ELb1ELb0ELb1ELb1ELb1EEENS1_21CollectiveEpilogueFwdINS6_IJS8_SA_S9_EEENS6_IJNS7_ILi1EEESI_SI_EEESC_SE_Li128ELb1ELb1ELb1ELb0EEENS1_36VarlenDynamicPersistentTileSchedulerILi128ELi80ELi128ELi128ELb1ELb1ELb0ELb1ELb1ELb1EEEEEEEEEvNT_6ParamsE,"",@"SHT_CUDA_INFO"
	.sectionflags	@""
	.align	4


	//----- nvinfo : EIATTR_CUDA_API_VERSION
	.align		4
        /*0000*/ 	.byte	0x04, 0x37
        /*0002*/ 	.short	(.L_556 - .L_555)
.L_555:
        /*0004*/ 	.word	0x00000082


	//----- nvinfo : EIATTR_SW2861232_WAR
	.align		4
.L_556:
        /*0008*/ 	.byte	0x01, 0x35
	.zero		2


	//----- nvinfo : EIATTR_PARAM_CBANK
	.align		4
        /*000c*/ 	.byte	0x04, 0x0a
        /*000e*/ 	.short	(.L_558 - .L_557)
	.align		4
.L_557:
        /*0010*/ 	.word	index@(.nv.constant0._ZN7cutlass13device_kernelIN5flash19enable_sm80_to_sm89INS1_16FlashAttnFwdSm80INS1_25CollectiveMainloopFwdSm80ILi4ELi1ELb0EN4cute5tupleIJNS5_1CILi128EEENS7_ILi80EEENS7_ILi64EEEEEELi64ENS_6half_tEfNS_4arch4Sm80ELb1ELb0ELb0ELb1ELb0ELb1ELb1ELb1EEENS1_21CollectiveEpilogueFwdINS6_IJS8_SA_S9_EEENS6_IJNS7_ILi1EEESI_SI_EEESC_SE_Li128ELb1ELb1ELb1ELb0EEENS1_36VarlenDynamicPersistentTileSchedulerILi128ELi80ELi128ELi128ELb1ELb1ELb0ELb1ELb1ELb1EEEEEEEEEvNT_6ParamsE)
        /*0014*/ 	.short	0x0160
        /*0016*/ 	.short	0x0438


	//----- nvinfo : EIATTR_CBANK_PARAM_SIZE
	.align		4
.L_558:
        /*0018*/ 	.byte	0x03, 0x19
        /*001a*/ 	.short	0x0438


	//----- nvinfo : EIATTR_KPARAM_INFO
	.align		4
        /*001c*/ 	.byte	0x04, 0x17
        /*001e*/ 	.short	(.L_560 - .L_559)
.L_559:
        /*0020*/ 	.word	0x00000000
        /*0024*/ 	.short	0x0000
        /*0026*/ 	.short	0x0000
        /*0028*/ 	.byte	0x00, 0xf0, 0xe1, 0x10


	//----- nvinfo : EIATTR_MAXREG_COUNT
	.align		4
.L_560:
        /*002c*/ 	.byte	0x03, 0x1b
        /*002e*/ 	.short	0x00ff


	//----- nvinfo : EIATTR_NUM_BARRIERS
	.align		4
        /*0030*/ 	.byte	0x02, 0x4c
        /*0032*/ 	.byte	0x06
	.zero		1


	//----- nvinfo : EIATTR_ANNOTATIONS
	.align		4
        /*0034*/ 	.byte	0x04, 0x55
        /*0036*/ 	.short	(.L_562 - .L_561)


	//   ....[0]....
.L_561:
        /* <DEDUP_REMOVED lines=80> */


	//----- nvinfo : EIATTR_MERCURY_ISA_VERSION
	.align		4
.L_562:
        /*0528*/ 	.byte	0x03, 0x5f
        /*052a*/ 	.short	0x0000


	//----- nvinfo : EIATTR_INT_WARP_WIDE_INSTR_OFFSETS
	.align		4
        /*052c*/ 	.byte	0x04, 0x31
        /*052e*/ 	.short	(.L_564 - .L_563)


	//   ....[0]....
.L_563:
        /*0530*/ 	.word	0x000184b0


	//   ....[1]....
        /*0534*/ 	.word	0x00018530


	//----- nvinfo : EIATTR_COOP_GROUP_MASK_REGIDS
	.align		4
.L_564:
        /*0538*/ 	.byte	0x04, 0x29
        /*053a*/ 	.short	(.L_566 - .L_565)


	//   ....[0]....
.L_565:
        /*053c*/ 	.word	0xffffffff


	//   ....[1]....
        /*0540*/ 	.word	0xffffffff


	//   ....[2]....
        /*0544*/ 	.word	0xffffffff


	//   ....[3]....
        /*0548*/ 	.word	0xffffffff


	//   ....[4]....
        /*054c*/ 	.word	0xffffffff


	//   ....[5]....
        /*0550*/ 	.word	0xffffffff


	//   ....[6]....
        /*0554*/ 	.word	0xffffffff


	//   ....[7]....
        /*0558*/ 	.word	0xffffffff


	//   ....[8]....
        /*055c*/ 	.word	0xffffffff


	//   ....[9]....
        /*0560*/ 	.word	0xffffffff


	//   ....[10]....
        /*0564*/ 	.word	0xffffffff


	//   ....[11]....
        /*0568*/ 	.word	0xffffffff


	//   ....[12]....
        /*056c*/ 	.word	0xffffffff


	//   ....[13]....
        /*0570*/ 	.word	0xffffffff


	//   ....[14]....
        /*0574*/ 	.word	0xffffffff


	//   ....[15]....
        /*0578*/ 	.word	0xffffffff


	//   ....[16]....
        /*057c*/ 	.word	0xffffffff


	//   ....[17]....
        /*0580*/ 	.word	0xffffffff


	//   ....[18]....
        /*0584*/ 	.word	0xffffffff


	//   ....[19]....
        /*0588*/ 	.word	0xffffffff


	//   ....[20]....
        /*058c*/ 	.word	0xffffffff


	//   ....[21]....
        /*0590*/ 	.word	0xffffffff


	//   ....[22]....
        /*0594*/ 	.word	0xffffffff


	//   ....[23]....
        /*0598*/ 	.word	0xffffffff


	//   ....[24]....
        /*059c*/ 	.word	0xffffffff


	//   ....[25]....
        /*05a0*/ 	.word	0xffffffff


	//   ....[26]....
        /*05a4*/ 	.word	0xffffffff


	//   ....[27]....
        /*05a8*/ 	.word	0xffffffff


	//   ....[28]....
        /*05ac*/ 	.word	0xffffffff


	//   ....[29]....
        /*05b0*/ 	.word	0xffffffff


	//   ....[30]....
        /*05b4*/ 	.word	0xffffffff


	//   ....[31]....
        /*05b8*/ 	.word	0xffffffff


	//   ....[32]....
        /*05bc*/ 	.word	0xffffffff


	//   ....[33]....
        /*05c0*/ 	.word	0xffffffff


	//   ....[34]....
        /*05c4*/ 	.word	0xffffffff


	//   ....[35]....
        /*05c8*/ 	.word	0xffffffff


	//   ....[36]....
        /*05cc*/ 	.word	0xffffffff


	//   ....[37]....
        /*05d0*/ 	.word	0xffffffff


	//   ....[38]....
        /*05d4*/ 	.word	0xffffffff


	//   ....[39]....
        /*05d8*/ 	.word	0xffffffff


	//   ....[40]....
        /*05dc*/ 	.word	0xffffffff


	//   ....[41]....
        /*05e0*/ 	.word	0xffffffff


	//   ....[42]....
        /*05e4*/ 	.word	0xffffffff


	//   ....[43]....
        /*05e8*/ 	.word	0xffffffff


	//   ....[44]....
        /*05ec*/ 	.word	0xffffffff


	//   ....[45]....
        /*05f0*/ 	.word	0xffffffff


	//   ....[46]....
        /*05f4*/ 	.word	0xffffffff


	//   ....[47]....
        /*05f8*/ 	.word	0xffffffff


	//   ....[48]....
        /*05fc*/ 	.word	0xffffffff


	//   ....[49]....
        /*0600*/ 	.word	0xffffffff


	//   ....[50]....
        /*0604*/ 	.word	0xffffffff


	//   ....[51]....
        /*0608*/ 	.word	0xffffffff


	//   ....[52]....
        /*060c*/ 	.word	0xffffffff


	//   ....[53]....
        /*0610*/ 	.word	0xffffffff


	//   ....[54]....
        /*0614*/ 	.word	0xffffffff


	//   ....[55]....
        /*0618*/ 	.word	0xffffffff


	//   ....[56]....
        /*061c*/ 	.word	0xffffffff


	//   ....[57]....
        /*0620*/ 	.word	0xffffffff


	//   ....[58]....
        /*0624*/ 	.word	0xffffffff


	//   ....[59]....
        /*0628*/ 	.word	0xffffffff


	//   ....[60]....
        /*062c*/ 	.word	0xffffffff


	//   ....[61]....
        /*0630*/ 	.word	0xffffffff


	//   ....[62]....
        /*0634*/ 	.word	0xffffffff


	//   ....[63]....
        /*0638*/ 	.word	0xffffffff


	//   ....[64]....
        /*063c*/ 	.word	0xffffffff


	//   ....[65]....
        /*0640*/ 	.word	0xffffffff


	//   ....[66]....
        /*0644*/ 	.word	0xffffffff


	//   ....[67]....
        /*0648*/ 	.word	0xffffffff


	//   ....[68]....
        /*064c*/ 	.word	0xffffffff


	//   ....[69]....
        /*0650*/ 	.word	0xffffffff


	//   ....[70]....
        /*0654*/ 	.word	0xffffffff


	//   ....[71]....
        /*0658*/ 	.word	0xffffffff


	//   ....[72]....
        /*065c*/ 	.word	0xffffffff


	//   ....[73]....
        /*0660*/ 	.word	0xffffffff


	//   ....[74]....
        /*0664*/ 	.word	0xffffffff


	//   ....[75]....
        /*0668*/ 	.word	0xffffffff


	//   ....[76]....
        /*066c*/ 	.word	0xffffffff


	//   ....[77]....
        /*0670*/ 	.word	0xffffffff


	//   ....[78]....
        /*0674*/ 	.word	0xffffffff


	//   ....[79]....
        /*0678*/ 	.word	0xffffffff


	//   ....[80]....
        /*067c*/ 	.word	0xffffffff


	//   ....[81]....
        /*0680*/ 	.word	0xffffffff


	//   ....[82]....
        /*0684*/ 	.word	0xffffffff


	//   ....[83]....
        /*0688*/ 	.word	0xffffffff


	//   ....[84]....
        /*068c*/ 	.word	0xffffffff


	//   ....[85]....
        /*0690*/ 	.word	0xffffffff


	//   ....[86]....
        /*0694*/ 	.word	0xffffffff


	//   ....[87]....
        /*0698*/ 	.word	0xffffffff


	//   ....[88]....
        /*069c*/ 	.word	0xffffffff


	//   ....[89]....
        /*06a0*/ 	.word	0xffffffff


	//   ....[90]....
        /*06a4*/ 	.word	0xffffffff


	//   ....[91]....
        /*06a8*/ 	.word	0xffffffff


	//   ....[92]....
        /*06ac*/ 	.word	0xffffffff


	//   ....[93]....
        /*06b0*/ 	.word	0xffffffff


	//   ....[94]....
        /*06b4*/ 	.word	0xffffffff


	//   ....[95]....
        /*06b8*/ 	.word	0xffffffff


	//   ....[96]....
        /*06bc*/ 	.word	0xffffffff


	//   ....[97]....
        /*06c0*/ 	.word	0xffffffff


	//   ....[98]....
        /*06c4*/ 	.word	0xffffffff


	//   ....[99]....
        /*06c8*/ 	.word	0xffffffff


	//   ....[100]....
        /*06cc*/ 	.word	0xffffffff


	//   ....[101]....
        /*06d0*/ 	.word	0xffffffff


	//   ....[102]....
        /*06d4*/ 	.word	0xffffffff


	//   ....[103]....
        /*06d8*/ 	.word	0xffffffff


	//   ....[104]....
        /*06dc*/ 	.word	0xffffffff


	//   ....[105]....
        /*06e0*/ 	.word	0xffffffff


	//   ....[106]....
        /*06e4*/ 	.word	0xffffffff


	//   ....[107]....
        /*06e8*/ 	.word	0xffffffff


	//   ....[108]....
        /*06ec*/ 	.word	0xffffffff


	//   ....[109]....
        /*06f0*/ 	.word	0xffffffff


	//   ....[110]....
        /*06f4*/ 	.word	0xffffffff


	//   ....[111]....
        /*06f8*/ 	.word	0xffffffff


	//   ....[112]....
        /*06fc*/ 	.word	0xffffffff


	//   ....[113]....
        /*0700*/ 	.word	0xffffffff


	//   ....[114]....
        /*0704*/ 	.word	0xffffffff


	//   ....[115]....
        /*0708*/ 	.word	0xffffffff


	//   ....[116]....
        /*070c*/ 	.word	0xffffffff


	//   ....[117]....
        /*0710*/ 	.word	0xffffffff


	//   ....[118]....
        /*0714*/ 	.word	0xffffffff


	//   ....[119]....
        /*0718*/ 	.word	0xffffffff


	//   ....[120]....
        /*071c*/ 	.word	0xffffffff


	//   ....[121]....
        /*0720*/ 	.word	0xffffffff


	//   ....[122]....
        /*0724*/ 	.word	0xffffffff


	//   ....[123]....
        /*0728*/ 	.word	0xffffffff


	//   ....[124]....
        /*072c*/ 	.word	0xffffffff


	//   ....[125]....
        /*0730*/ 	.word	0xffffffff


	//   ....[126]....
        /*0734*/ 	.word	0xffffffff


	//   ....[127]....
        /*0738*/ 	.word	0xffffffff


	//   ....[128]....
        /*073c*/ 	.word	0xffffffff


	//   ....[129]....
        /*0740*/ 	.word	0xffffffff


	//   ....[130]....
        /*0744*/ 	.word	0xffffffff


	//   ....[131]....
        /*0748*/ 	.word	0xffffffff


	//   ....[132]....
        /*074c*/ 	.word	0xffffffff


	//   ....[133]....
        /*0750*/ 	.word	0xffffffff


	//   ....[134]....
        /*0754*/ 	.word	0xffffffff


	//   ....[135]....
        /*0758*/ 	.word	0xffffffff


	//   ....[136]....
        /*075c*/ 	.word	0xffffffff


	//   ....[137]....
        /*0760*/ 	.word	0xffffffff


	//   ....[138]....
        /*0764*/ 	.word	0xffffffff


	//   ....[139]....
        /*0768*/ 	.word	0xffffffff


	//   ....[140]....
        /*076c*/ 	.word	0xffffffff


	//   ....[141]....
        /*0770*/ 	.word	0xffffffff


	//   ....[142]....
        /*0774*/ 	.word	0xffffffff


	//   ....[143]....
        /*0778*/ 	.word	0xffffffff


	//   ....[144]....
        /*077c*/ 	.word	0xffffffff


	//   ....[145]....
        /*0780*/ 	.word	0xffffffff


	//   ....[146]....
        /*0784*/ 	.word	0xffffffff


	//   ....[147]....
        /*0788*/ 	.word	0xffffffff


	//   ....[148]....
        /*078c*/ 	.word	0xffffffff


	//   ....[149]....
        /*0790*/ 	.word	0xffffffff


	//   ....[150]....
        /*0794*/ 	.word	0xffffffff


	//   ....[151]....
        /*0798*/ 	.word	0xffffffff


	//   ....[152]....
        /*079c*/ 	.word	0xffffffff


	//   ....[153]....
        /*07a0*/ 	.word	0xffffffff


	//   ....[154]....
        /*07a4*/ 	.word	0xffffffff


	//   ....[155]....
        /*07a8*/ 	.word	0xffffffff


	//   ....[156]....
        /*07ac*/ 	.word	0xffffffff


	//   ....[157]....
        /*07b0*/ 	.word	0xffffffff


	//   ....[158]....
        /*07b4*/ 	.word	0xffffffff


	//   ....[159]....
        /*07b8*/ 	.word	0xffffffff


	//   ....[160]....
        /*07bc*/ 	.word	0xffffffff


	//   ....[161]....
        /*07c0*/ 	.word	0xffffffff


	//   ....[162]....
        /*07c4*/ 	.word	0xffffffff


	//   ....[163]....
        /*07c8*/ 	.word	0xffffffff


	//   ....[164]....
        /*07cc*/ 	.word	0xffffffff


	//   ....[165]....
        /*07d0*/ 	.word	0xffffffff


	//   ....[166]....
        /*07d4*/ 	.word	0xffffffff


	//   ....[167]....
        /*07d8*/ 	.word	0xffffffff


	//   ....[168]....
        /*07dc*/ 	.word	0xffffffff


	//   ....[169]....
        /*07e0*/ 	.word	0xffffffff


	//   ....[170]....
        /*07e4*/ 	.word	0xffffffff


	//   ....[171]....
        /*07e8*/ 	.word	0xffffffff


	//   ....[172]....
        /*07ec*/ 	.word	0xffffffff


	//   ....[173]....
        /*07f0*/ 	.word	0xffffffff


	//   ....[174]....
        /*07f4*/ 	.word	0xffffffff


	//   ....[175]....
        /*07f8*/ 	.word	0xffffffff


	//   ....[176]....
        /*07fc*/ 	.word	0xffffffff


	//   ....[177]....
        /*0800*/ 	.word	0xffffffff


	//   ....[178]....
        /*0804*/ 	.word	0xffffffff


	//   ....[179]....
        /*0808*/ 	.word	0xffffffff


	//   ....[180]....
        /*080c*/ 	.word	0xffffffff


	//   ....[181]....
        /*0810*/ 	.word	0xffffffff


	//   ....[182]....
        /*0814*/ 	.word	0xffffffff


	//   ....[183]....
        /*0818*/ 	.word	0xffffffff


	//   ....[184]....
        /*081c*/ 	.word	0xffffffff


	//   ....[185]....
        /*0820*/ 	.word	0xffffffff


	//   ....[186]....
        /*0824*/ 	.word	0xffffffff


	//   ....[187]....
        /*0828*/ 	.word	0xffffffff


	//   ....[188]....
        /*082c*/ 	.word	0xffffffff


	//   ....[189]....
        /*0830*/ 	.word	0xffffffff


	//   ....[190]....
        /*0834*/ 	.word	0xffffffff


	//   ....[191]....
        /*0838*/ 	.word	0xffffffff


	//   ....[192]....
        /*083c*/ 	.word	0xffffffff


	//   ....[193]....
        /*0840*/ 	.word	0xffffffff


	//   ....[194]....
        /*0844*/ 	.word	0xffffffff


	//   ....[195]....
        /*0848*/ 	.word	0xffffffff


	//   ....[196]....
        /*084c*/ 	.word	0xffffffff


	//   ....[197]....
        /*0850*/ 	.word	0xffffffff


	//   ....[198]....
        /*0854*/ 	.word	0xffffffff


	//   ....[199]....
        /*0858*/ 	.word	0xffffffff


	//   ....[200]....
        /*085c*/ 	.word	0xffffffff


	//   ....[201]....
        /*0860*/ 	.word	0xffffffff


	//   ....[202]....
        /*0864*/ 	.word	0xffffffff


	//   ....[203]....
        /*0868*/ 	.word	0xffffffff


	//   ....[204]....
        /*086c*/ 	.word	0xffffffff


	//   ....[205]....
        /*0870*/ 	.word	0xffffffff


	//   ....[206]....
        /*0874*/ 	.word	0xffffffff


	//   ....[207]....
        /*0878*/ 	.word	0xffffffff


	//   ....[208]....
        /*087c*/ 	.word	0xffffffff


	//   ....[209]....
        /*0880*/ 	.word	0xffffffff


	//   ....[210]....
        /*0884*/ 	.word	0xffffffff


	//   ....[211]....
        /*0888*/ 	.word	0xffffffff


	//   ....[212]....
        /*088c*/ 	.word	0xffffffff


	//   ....[213]....
        /*0890*/ 	.word	0xffffffff


	//   ....[214]....
        /*0894*/ 	.word	0xffffffff


	//   ....[215]....
        /*0898*/ 	.word	0xffffffff


	//   ....[216]....
        /*089c*/ 	.word	0xffffffff


	//   ....[217]....
        /*08a0*/ 	.word	0xffffffff


	//   ....[218]....
        /*08a4*/ 	.word	0xffffffff


	//   ....[219]....
        /*08a8*/ 	.word	0xffffffff


	//   ....[220]....
        /*08ac*/ 	.word	0xffffffff


	//   ....[221]....
        /*08b0*/ 	.word	0xffffffff


	//   ....[222]....
        /*08b4*/ 	.word	0xffffffff


	//   ....[223]....
        /*08b8*/ 	.word	0xffffffff


	//   ....[224]....
        /*08bc*/ 	.word	0xffffffff


	//   ....[225]....
        /*08c0*/ 	.word	0xffffffff


	//   ....[226]....
        /*08c4*/ 	.word	0xffffffff


	//   ....[227]....
        /*08c8*/ 	.word	0xffffffff


	//   ....[228]....
        /*08cc*/ 	.word	0xffffffff


	//   ....[229]....
        /*08d0*/ 	.word	0xffffffff


	//   ....[230]....
        /*08d4*/ 	.word	0xffffffff


	//   ....[231]....
        /*08d8*/ 	.word	0xffffffff


	//   ....[232]....
        /*08dc*/ 	.word	0xffffffff


	//   ....[233]....
        /*08e0*/ 	.word	0xffffffff


	//   ....[234]....
        /*08e4*/ 	.word	0xffffffff


	//   ....[235]....
        /*08e8*/ 	.word	0xffffffff


	//   ....[236]....
        /*08ec*/ 	.word	0xffffffff


	//   ....[237]....
        /*08f0*/ 	.word	0xffffffff


	//   ....[238]....
        /*08f4*/ 	.word	0xffffffff


	//   ....[239]....
        /*08f8*/ 	.word	0xffffffff


	//   ....[240]....
        /*08fc*/ 	.word	0xffffffff


	//   ....[241]....
        /*0900*/ 	.word	0xffffffff


	//   ....[242]....
        /*0904*/ 	.word	0xffffffff


	//   ....[243]....
        /*0908*/ 	.word	0xffffffff


	//   ....[244]....
        /*090c*/ 	.word	0xffffffff


	//   ....[245]....
        /*0910*/ 	.word	0xffffffff


	//   ....[246]....
        /*0914*/ 	.word	0xffffffff


	//   ....[247]....
        /*0918*/ 	.word	0xffffffff


	//   ....[248]....
        /*091c*/ 	.word	0xffffffff


	//   ....[249]....
        /*0920*/ 	.word	0xffffffff


	//   ....[250]....
        /*0924*/ 	.word	0xffffffff


	//   ....[251]....
        /*0928*/ 	.word	0xffffffff


	//   ....[252]....
        /*092c*/ 	.word	0xffffffff


	//   ....[253]....
        /*0930*/ 	.word	0xffffffff


	//   ....[254]....
        /*0934*/ 	.word	0xffffffff


	//   ....[255]....
        /*0938*/ 	.word	0xffffffff


	//   ....[0]....
        /*093c*/ 	.word	0xffffffff


	//   ....[1]....
        /*0940*/ 	.word	0xffffffff


	//   ....[2]....
        /*0944*/ 	.word	0xffffffff


	//   ....[3]....
        /*0948*/ 	.word	0xffffffff


	//   ....[4]....
        /*094c*/ 	.word	0xffffffff


	//   ....[5]....
        /*0950*/ 	.word	0xffffffff


	//   ....[6]....
        /*0954*/ 	.word	0xffffffff


	//----- nvinfo : EIATTR_COOP_GROUP_INSTR_OFFSETS
	.align		4
.L_566:
        /*0958*/ 	.byte	0x04, 0x28
        /*095a*/ 	.short	(.L_568 - .L_567)


	//   ....[0]....
.L_567:
        /*095c*/ 	.word	0x00000050


	//   ....[1]....
        /*0960*/ 	.word	0x00000200


	//   ....[2]....
        /*0964*/ 	.word	0x00000230


	//   ....[3]....
        /*0968*/ 	.word	0x00000260


	//   ....[4]....
        /*096c*/ 	.word	0x00000290


	//   ....[5]....
        /*0970*/ 	.word	0x000002c0


	//   ....[6]....
        /*0974*/ 	.word	0x000002f0


	//   ....[7]....
        /*0978*/ 	.word	0x00000450


	//   ....[8]....
        /*097c*/ 	.word	0x00000490


	//   ....[9]....
        /*0980*/ 	.word	0x000004c0


	//   ....[10]....
        /*0984*/ 	.word	0x000004f0


	//   ....[11]....
        /*0988*/ 	.word	0x00000520


	//   ....[12]....
        /*098c*/ 	.word	0x00000550


	//   ....[13]....
        /*0990*/ 	.word	0x000005e0


	//   ....[14]....
        /*0994*/ 	.word	0x00000630


	//   ....[15]....
        /*0998*/ 	.word	0x00000650


	//   ....[16]....
        /*099c*/ 	.word	0x000006b0


	//   ....[17]....
        /*09a0*/ 	.word	0x00008350


	//   ....[18]....
        /*09a4*/ 	.word	0x00008370


	//   ....[19]....
        /*09a8*/ 	.word	0x00008450


	//   ....[20]....
        /*09ac*/ 	.word	0x00008460


	//   ....[21]....
        /*09b0*/ 	.word	0x00008530


	//   ....[22]....
        /*09b4*/ 	.word	0x00008550


	//   ....[23]....
        /*09b8*/ 	.word	0x00008620


	//   ....[24]....
        /*09bc*/ 	.word	0x00008630


	//   ....[25]....
        /*09c0*/ 	.word	0x00008700


	//   ....[26]....
        /*09c4*/ 	.word	0x00008720


	//   ....[27]....
        /*09c8*/ 	.word	0x000087f0


	//   ....[28]....
        /*09cc*/ 	.word	0x00008800


	//   ....[29]....
        /*09d0*/ 	.word	0x000088d0


	//   ....[30]....
        /*09d4*/ 	.word	0x000088f0


	//   ....[31]....
        /*09d8*/ 	.word	0x000089c0


	//   ....[32]....
        /*09dc*/ 	.word	0x000089d0


	//   ....[33]....
        /*09e0*/ 	.word	0x00009140


	//   ....[34]....
        /*09e4*/ 	.word	0x00009180


	//   ....[35]....
        /*09e8*/ 	.word	0x00009190


	//   ....[36]....
        /*09ec*/ 	.word	0x000091a0


	//   ....[37]....
        /*09f0*/ 	.word	0x00009350


	//   ....[38]....
        /*09f4*/ 	.word	0x00009410


	//   ....[39]....
        /*09f8*/ 	.word	0x00009450


	//   ....[40]....
        /*09fc*/ 	.word	0x00009490


	//   ....[41]....
        /*0a00*/ 	.word	0x00009670


	//   ....[42]....
        /*0a04*/ 	.word	0x00009730


	//   ....[43]....
        /*0a08*/ 	.word	0x00009770


	//   ....[44]....
        /*0a0c*/ 	.word	0x000097b0


	//   ....[45]....
        /*0a10*/ 	.word	0x000099b0


	//   ....[46]....
        /*0a14*/ 	.word	0x00009a70


	//   ....[47]....
        /*0a18*/ 	.word	0x00009ab0


	//   ....[48]....
        /*0a1c*/ 	.word	0x00009af0


	//   ....[49]....
        /*0a20*/ 	.word	0x0000b640


	//   ....[50]....
        /*0a24*/ 	.word	0x0000b690


	//   ....[51]....
        /*0a28*/ 	.word	0x0000b6b0


	//   ....[52]....
        /*0a2c*/ 	.word	0x0000b6d0


	//   ....[53]....
        /*0a30*/ 	.word	0x0000b7b0


	//   ....[54]....
        /*0a34*/ 	.word	0x0000b7c0


	//   ....[55]....
        /*0a38*/ 	.word	0x0000b7d0


	//   ....[56]....
        /*0a3c*/ 	.word	0x0000b7e0


	//   ....[57]....
        /*0a40*/ 	.word	0x0000ba10


	//   ....[58]....
        /*0a44*/ 	.word	0x0000ba50


	//   ....[59]....
        /*0a48*/ 	.word	0x0000ba70


	//   ....[60]....
        /*0a4c*/ 	.word	0x0000ba80


	//   ....[61]....
        /*0a50*/ 	.word	0x0000bbf0


	//   ....[62]....
        /*0a54*/ 	.word	0x0000bc70


	//   ....[63]....
        /*0a58*/ 	.word	0x0000bcb0


	//   ....[64]....
        /*0a5c*/ 	.word	0x0000bcd0


	//   ....[65]....
        /*0a60*/ 	.word	0x0000e480


	//   ....[66]....
        /*0a64*/ 	.word	0x0000e490


	//   ....[67]....
        /*0a68*/ 	.word	0x0000e4b0


	//   ....[68]....
        /*0a6c*/ 	.word	0x0000e4c0


	//   ....[69]....
        /*0a70*/ 	.word	0x0000f090


	//   ....[70]....
        /*0a74*/ 	.word	0x0000f120


	//   ....[71]....
        /*0a78*/ 	.word	0x0000f2b0


	//   ....[72]....
        /*0a7c*/ 	.word	0x0000f340


	//   ....[73]....
        /*0a80*/ 	.word	0x0000f370


	//   ....[74]....
        /*0a84*/ 	.word	0x0000f4f0


	//   ....[75]....
        /*0a88*/ 	.word	0x0000f550


	//   ....[76]....
        /*0a8c*/ 	.word	0x0000f630


	//   ....[77]....
        /*0a90*/ 	.word	0x000116c0


	//   ....[78]....
        /*0a94*/ 	.word	0x000116e0


	//   ....[79]....
        /*0a98*/ 	.word	0x00011700


	//   ....[80]....
        /*0a9c*/ 	.word	0x00011720


	//   ....[81]....
        /*0aa0*/ 	.word	0x00012280


	//   ....[82]....
        /*0aa4*/ 	.word	0x00012440


	//   ....[83]....
        /*0aa8*/ 	.word	0x000125a0


	//   ....[84]....
        /*0aac*/ 	.word	0x00012790


	//   ....[85]....
        /*0ab0*/ 	.word	0x000128a0


	//   ....[86]....
        /*0ab4*/ 	.word	0x00012a40


	//   ....[87]....
        /*0ab8*/ 	.word	0x00012ad0


	//   ....[88]....
        /*0abc*/ 	.word	0x00012bc0


	//   ....[89]....
        /*0ac0*/ 	.word	0x00015a40


	//   ....[90]....
        /*0ac4*/ 	.word	0x00015b60


	//   ....[91]....
        /*0ac8*/ 	.word	0x00015bb0


	//   ....[92]....
        /*0acc*/ 	.word	0x00015be0


	//   ....[93]....
        /*0ad0*/ 	.word	0x00015c30


	//   ....[94]....
        /*0ad4*/ 	.word	0x00015cc0


	//   ....[95]....
        /*0ad8*/ 	.word	0x00015db0


	//   ....[96]....
        /*0adc*/ 	.word	0x00016170


	//   ....[97]....
        /*0ae0*/ 	.word	0x00017cb0


	//   ....[98]....
        /*0ae4*/ 	.word	0x00017d20


	//   ....[99]....
        /*0ae8*/ 	.word	0x00017d40


	//   ....[100]....
        /*0aec*/ 	.word	0x00017d50


	//   ....[101]....
        /*0af0*/ 	.word	0x00017d60


	//   ....[102]....
        /*0af4*/ 	.word	0x00017d90


	//   ....[103]....
        /*0af8*/ 	.word	0x00017db0


	//   ....[104]....
        /*0afc*/ 	.word	0x00017dc0


	//   ....[105]....
        /*0b00*/ 	.word	0x00019200


	//   ....[106]....
        /*0b04*/ 	.word	0x00019220


	//   ....[107]....
        /*0b08*/ 	.word	0x00019240


	//   ....[108]....
        /*0b0c*/ 	.word	0x00019250


	//   ....[109]....
        /*0b10*/ 	.word	0x00019260


	//   ....[110]....
        /*0b14*/ 	.word	0x00019270


	//   ....[111]....
        /*0b18*/ 	.word	0x00019290


	//   ....[112]....
        /*0b1c*/ 	.word	0x00019300


	//   ....[113]....
        /*0b20*/ 	.word	0x00019680


	//   ....[114]....
        /*0b24*/ 	.word	0x000196a0


	//   ....[115]....
        /*0b28*/ 	.word	0x00019710


	//   ....[116]....
        /*0b2c*/ 	.word	0x00019720


	//   ....[117]....
        /*0b30*/ 	.word	0x00019790


	//   ....[118]....
        /*0b34*/ 	.word	0x000197b0


	//   ....[119]....
        /*0b38*/ 	.word	0x00019820


	//   ....[120]....
        /*0b3c*/ 	.word	0x00019830


	//   ....[121]....
        /*0b40*/ 	.word	0x000198a0


	//   ....[122]....
        /*0b44*/ 	.word	0x000198c0


	//   ....[123]....
        /*0b48*/ 	.word	0x00019930


	//   ....[124]....
        /*0b4c*/ 	.word	0x00019940


	//   ....[125]....
        /*0b50*/ 	.word	0x000199b0


	//   ....[126]....
        /*0b54*/ 	.word	0x000199d0


	//   ....[127]....
        /*0b58*/ 	.word	0x00019a40


	//   ....[128]....
        /*0b5c*/ 	.word	0x00019a50


	//   ....[129]....
        /*0b60*/ 	.word	0x00019ce0


	//   ....[130]....
        /*0b64*/ 	.word	0x00019d00


	//   ....[131]....
        /*0b68*/ 	.word	0x0001a050


	//   ....[132]....
        /*0b6c*/ 	.word	0x0001a060


	//   ....[133]....
        /*0b70*/ 	.word	0x0001a2c0


	//   ....[134]....
        /*0b74*/ 	.word	0x0001a2e0


	//   ....[135]....
        /*0b78*/ 	.word	0x0001a560


	//   ....[136]....
        /*0b7c*/ 	.word	0x0001a570


	//   ....[137]....
        /*0b80*/ 	.word	0x0001af40


	//   ....[138]....
        /*0b84*/ 	.word	0x0001af60


	//   ....[139]....
        /*0b88*/ 	.word	0x0001afd0


	//   ....[140]....
        /*0b8c*/ 	.word	0x0001afe0


	//   ....[141]....
        /*0b90*/ 	.word	0x0001b050


	//   ....[142]....
        /*0b94*/ 	.word	0x0001b070


	//   ....[143]....
        /*0b98*/ 	.word	0x0001b0e0


	//   ....[144]....
        /*0b9c*/ 	.word	0x0001b0f0


	//   ....[145]....
        /*0ba0*/ 	.word	0x0001b160


	//   ....[146]....
        /*0ba4*/ 	.word	0x0001b180


	//   ....[147]....
        /*0ba8*/ 	.word	0x0001b1f0


	//   ....[148]....
        /*0bac*/ 	.word	0x0001b200


	//   ....[149]....
        /*0bb0*/ 	.word	0x0001b270


	//   ....[150]....
        /*0bb4*/ 	.word	0x0001b290


	//   ....[151]....
        /*0bb8*/ 	.word	0x0001b300


	//   ....[152]....
        /*0bbc*/ 	.word	0x0001b310


	//   ....[153]....
        /*0bc0*/ 	.word	0x0001b460


	//   ....[154]....
        /*0bc4*/ 	.word	0x0001b480


	//   ....[155]....
        /*0bc8*/ 	.word	0x0001b5b0


	//   ....[156]....
        /*0bcc*/ 	.word	0x0001b5f0


	//   ....[157]....
        /*0bd0*/ 	.word	0x0001b620


	//   ....[158]....
        /*0bd4*/ 	.word	0x0001b650


	//   ....[159]....
        /*0bd8*/ 	.word	0x0001b680


	//   ....[160]....
        /*0bdc*/ 	.word	0x0001b6b0


	//   ....[161]....
        /*0be0*/ 	.word	0x0001b810


	//   ....[162]....
        /*0be4*/ 	.word	0x0001b850


	//   ....[163]....
        /*0be8*/ 	.word	0x0001b880


	//   ....[164]....
        /*0bec*/ 	.word	0x0001b8b0


	//   ....[165]....
        /*0bf0*/ 	.word	0x0001b8e0


	//   ....[166]....
        /*0bf4*/ 	.word	0x0001b910


	//   ....[167]....
        /*0bf8*/ 	.word	0x0001b9a0


	//   ....[168]....
        /*0bfc*/ 	.word	0x0001ba00


	//   ....[169]....
        /*0c00*/ 	.word	0x0001ba10


	//   ....[170]....
        /*0c04*/ 	.word	0x0001ba70


	//   ....[171]....
        /*0c08*/ 	.word	0x0001c4d0


	//   ....[172]....
        /*0c0c*/ 	.word	0x0001c530


	//   ....[173]....
        /*0c10*/ 	.word	0x0001c580


	//   ....[174]....
        /*0c14*/ 	.word	0x0001c5d0


	//   ....[175]....
        /*0c18*/ 	.word	0x0001c620


	//   ....[176]....
        /*0c1c*/ 	.word	0x0001c690


	//   ....[177]....
        /*0c20*/ 	.word	0x0001c6e0


	//   ....[178]....
        /*0c24*/ 	.word	0x0001c750


	//   ....[179]....
        /*0c28*/ 	.word	0x0001c7c0


	//   ....[180]....
        /*0c2c*/ 	.word	0x0001c820


	//   ....[181]....
        /*0c30*/ 	.word	0x0001c890


	//   ....[182]....
        /*0c34*/ 	.word	0x0001c900


	//   ....[183]....
        /*0c38*/ 	.word	0x0001c970


	//   ....[184]....
        /*0c3c*/ 	.word	0x0001c9d0


	//   ....[185]....
        /*0c40*/ 	.word	0x0001ca40


	//   ....[186]....
        /*0c44*/ 	.word	0x0001cab0


	//   ....[187]....
        /*0c48*/ 	.word	0x0001cb20


	//   ....[188]....
        /*0c4c*/ 	.word	0x0001cb80


	//   ....[189]....
        /*0c50*/ 	.word	0x0001cbf0


	//   ....[190]....
        /*0c54*/ 	.word	0x0001cc60


	//   ....[191]....
        /*0c58*/ 	.word	0x0001ccd0


	//   ....[192]....
        /*0c5c*/ 	.word	0x0001cd30


	//   ....[193]....
        /*0c60*/ 	.word	0x0001cda0


	//   ....[194]....
        /*0c64*/ 	.word	0x0001ce10


	//   ....[195]....
        /*0c68*/ 	.word	0x0001ce80


	//   ....[196]....
        /*0c6c*/ 	.word	0x0001cee0


	//   ....[197]....
        /*0c70*/ 	.word	0x0001cf40


	//   ....[198]....
        /*0c74*/ 	.word	0x0001cfa0


	//   ....[199]....
        /*0c78*/ 	.word	0x0001cff0


	//   ....[200]....
        /*0c7c*/ 	.word	0x0001d050


	//   ....[201]....
        /*0c80*/ 	.word	0x0001d0a0


	//   ....[202]....
        /*0c84*/ 	.word	0x0001d100


	//   ....[203]....
        /*0c88*/ 	.word	0x0001d150


	//   ....[204]....
        /*0c8c*/ 	.word	0x0001d1b0


	//   ....[205]....
        /*0c90*/ 	.word	0x0001d220


	//   ....[206]....
        /*0c94*/ 	.word	0x0001d290


	//   ....[207]....
        /*0c98*/ 	.word	0x0001d300


	//   ....[208]....
        /*0c9c*/ 	.word	0x0001d360


	//   ....[209]....
        /*0ca0*/ 	.word	0x0001d3d0


	//   ....[210]....
        /*0ca4*/ 	.word	0x0001d440


	//   ....[211]....
        /*0ca8*/ 	.word	0x0001d4b0


	//   ....[212]....
        /*0cac*/ 	.word	0x0001d510


	//   ....[213]....
        /*0cb0*/ 	.word	0x0001d580


	//   ....[214]....
        /*0cb4*/ 	.word	0x0001d5f0


	//   ....[215]....
        /*0cb8*/ 	.word	0x0001d660


	//   ....[216]....
        /*0cbc*/ 	.word	0x0001d6c0


	//   ....[217]....
        /*0cc0*/ 	.word	0x0001d730


	//   ....[218]....
        /*0cc4*/ 	.word	0x0001d7a0


	//   ....[219]....
        /*0cc8*/ 	.word	0x0001d810


	//   ....[220]....
        /*0ccc*/ 	.word	0x0001d870


	//   ....[221]....
        /*0cd0*/ 	.word	0x0001d8e0


	//   ....[222]....
        /*0cd4*/ 	.word	0x0001d950


	//   ....[223]....
        /*0cd8*/ 	.word	0x0001d9c0


	//   ....[224]....
        /*0cdc*/ 	.word	0x0001da20


	//   ....[225]....
        /*0ce0*/ 	.word	0x0001da90


	//   ....[226]....
        /*0ce4*/ 	.word	0x0001db00


	//   ....[227]....
        /*0ce8*/ 	.word	0x0001db70


	//   ....[228]....
        /*0cec*/ 	.word	0x0001dbd0


	//   ....[229]....
        /*0cf0*/ 	.word	0x0001dc40


	//   ....[230]....
        /*0cf4*/ 	.word	0x0001dcb0


	//   ....[231]....
        /*0cf8*/ 	.word	0x0001dd20


	//   ....[232]....
        /*0cfc*/ 	.word	0x0001dd80


	//   ....[233]....
        /*0d00*/ 	.word	0x0001ddf0


	//   ....[234]....
        /*0d04*/ 	.word	0x0001de60


	//   ....[235]....
        /*0d08*/ 	.word	0x0001ded0


	//   ....[236]....
        /*0d0c*/ 	.word	0x0001df30


	//   ....[237]....
        /*0d10*/ 	.word	0x0001dfa0


	//   ....[238]....
        /*0d14*/ 	.word	0x0001e010


	//   ....[239]....
        /*0d18*/ 	.word	0x0001e080


	//   ....[240]....
        /*0d1c*/ 	.word	0x0001e0e0


	//   ....[241]....
        /*0d20*/ 	.word	0x0001e150


	//   ....[242]....
        /*0d24*/ 	.word	0x0001e1c0


	//   ....[243]....
        /*0d28*/ 	.word	0x0001e230


	//   ....[244]....
        /*0d2c*/ 	.word	0x0001e290


	//   ....[245]....
        /*0d30*/ 	.word	0x0001e300


	//   ....[246]....
        /*0d34*/ 	.word	0x0001e370


	//   ....[247]....
        /*0d38*/ 	.word	0x0001e3c0


	//   ....[248]....
        /*0d3c*/ 	.word	0x0001e400


	//   ....[249]....
        /*0d40*/ 	.word	0x0001e450


	//   ....[250]....
        /*0d44*/ 	.word	0x0001e4a0


	//   ....[251]....
        /*0d48*/ 	.word	0x0001e4f0


	//   ....[252]....
        /*0d4c*/ 	.word	0x0001e560


	//   ....[253]....
        /*0d50*/ 	.word	0x0001e5b0


	//   ....[254]....
        /*0d54*/ 	.word	0x0001e600


	//   ....[255]....
        /*0d58*/ 	.word	0x0001e650


	//   ....[0]....
        /*0d5c*/ 	.word	0x0001e6a0


	//   ....[1]....
        /*0d60*/ 	.word	0x0001e6f0


	//   ....[2]....
        /*0d64*/ 	.word	0x0001e760


	//   ....[3]....
        /*0d68*/ 	.word	0x0001e7b0


	//   ....[4]....
        /*0d6c*/ 	.word	0x0001e820


	//   ....[5]....
        /*0d70*/ 	.word	0x0001e880


	//   ....[6]....
        /*0d74*/ 	.word	0x0001e8f0


	//----- nvinfo : EIATTR_EXIT_INSTR_OFFSETS
	.align		4
.L_568:
        /*0d78*/ 	.byte	0x04, 0x1c
        /*0d7a*/ 	.short	(.L_570 - .L_569)


	//   ....[0]....
.L_569:
        /*0d7c*/ 	.word	0x000010d0


	//   ....[1]....
        /*0d80*/ 	.word	0x0001c490


	//----- nvinfo : EIATTR_MAX_THREADS
	.align		4
.L_570:
        /*0d84*/ 	.byte	0x04, 0x05
        /*0d86*/ 	.short	(.L_572 - .L_571)
.L_571:
        /*0d88*/ 	.word	0x00000080
        /*0d8c*/ 	.word	0x00000001
        /*0d90*/ 	.word	0x00000001


	//----- nvinfo : EIATTR_CRS_STACK_SIZE
	.align		4
.L_572:
        /*0d94*/ 	.byte	0x04, 0x1e
        /*0d96*/ 	.short	(.L_574 - .L_573)
.L_573:
        /*0d98*/ 	.word	0x00000000
.L_574:


//--------------------- .nv.callgraph             --------------------------
	.section	.nv.callgraph,"",@"SHT_CUDA_CALLGRAPH"
	.align	4
	.sectionentsize	8
	.align		4
        /*0000*/ 	.word	0x00000000
	.align		4
        /*0004*/ 	.word	0xffffffff
	.align		4
        /*0008*/ 	.word	0x00000000
	.align		4
        /*000c*/ 	.word	0xfffffffe
	.align		4
        /*0010*/ 	.word	0x00000000
	.align		4
        /*0014*/ 	.word	0xfffffffd
	.align		4
        /*0018*/ 	.word	0x00000000
	.align		4
        /*001c*/ 	.word	0xfffffffc


//--------------------- .nv.rel.action            --------------------------
	.section	.nv.rel.action,"",@"SHT_CUDA_RELOCINFO"
	.align	8
	.sectionentsize	8
        /*0000*/ 	.byte	0x73, 0x00, 0x00, 0x00, 0x00, 0x00, 0x00, 0x00, 0x00, 0x00, 0x00, 0x11, 0x25, 0x00, 0x05, 0x36


//--------------------- .nv.constant4             --------------------------
	.section	.nv.constant4,"a",@progbits
	.align	8
	.align		8
.nv.constant4:
        /*0000*/ 	.dword	_ZN82_INTERNAL_68294c48_46_flash_fwd_hdim64_fp16_split_softcapall_sm80_cu_ef95aea4_42304cuda3std3__45__cpo5beginE
	.align		8
        /*0008*/ 	.dword	_ZN82_INTERNAL_68294c48_46_flash_fwd_hdim64_fp16_split_softcapall_sm80_cu_ef95aea4_42304cuda3std3__45__cpo3endE
	.align		8
        /*0010*/ 	.dword	_ZN82_INTERNAL_68294c48_46_flash_fwd_hdim64_fp16_split_softcapall_sm80_cu_ef95aea4_42304cuda3std3__45__cpo6cbeginE
	.align		8
        /*0018*/ 	.dword	_ZN82_INTERNAL_68294c48_46_flash_fwd_hdim64_fp16_split_softcapall_sm80_cu_ef95aea4_42304cuda3std3__45__cpo4cendE
	.align		8
        /*0020*/ 	.dword	_ZN82_INTERNAL_68294c48_46_flash_fwd_hdim64_fp16_split_softcapall_sm80_cu_ef95aea4_42304cuda3std3__484_GLOBAL__N__68294c48_46_flash_fwd_hdim64_fp16_split_softcapall_sm80_cu_ef95aea4_42306ignoreE
	.align		8
        /*0028*/ 	.dword	_ZN82_INTERNAL_68294c48_46_flash_fwd_hdim64_fp16_split_softcapall_sm80_cu_ef95aea4_42304cuda3std3__419piecewise_constructE
	.align		8
        /*0030*/ 	.dword	_ZN82_INTERNAL_68294c48_46_flash_fwd_hdim64_fp16_split_softcapall_sm80_cu_ef95aea4_42304cuda3std3__48in_placeE
	.align		8
        /*0038*/ 	.dword	_ZN82_INTERNAL_68294c48_46_flash_fwd_hdim64_fp16_split_softcapall_sm80_cu_ef95aea4_42304cuda3std6ranges3__45__cpo4swapE
	.align		8
        /*0040*/ 	.dword	_ZN82_INTERNAL_68294c48_46_flash_fwd_hdim64_fp16_split_softcapall_sm80_cu_ef95aea4_42304cuda3std6ranges3__45__cpo9iter_moveE
	.align		8
        /*0048*/ 	.dword	_ZN82_INTERNAL_68294c48_46_flash_fwd_hdim64_fp16_split_softcapall_sm80_cu_ef95aea4_42304cute7productE
	.align		8
        /*0050*/ 	.dword	_ZN82_INTERNAL_68294c48_46_flash_fwd_hdim64_fp16_split_softcapall_sm80_cu_ef95aea4_42304cute1_E


//--------------------- .nv.constant0._ZN7cutlass13device_kernelIN5flash19enable_sm80_to_sm89INS1_16FlashAttnFwdSm80INS1_25CollectiveMainloopFwdSm80ILi4ELi1ELb0EN4cute5tupleIJNS5_1CILi128EEENS7_ILi112EEENS7_ILi64EEEEEELi64ENS_6half_tEfNS_4arch4Sm80ELb0ELb0ELb1ELb0ELb0ELb0ELb1ELb1EEENS1_21CollectiveEpilogueFwdINS6_IJS8_SA_S9_EEENS6_IJNS7_ILi1EEESI_SI_EEESC_SE_Li128ELb0ELb1ELb1ELb0EEENS1_19SingleTileSchedulerILb0ELb1ELb1ELi128EEEEEEEEEvNT_6ParamsE --------------------------
	.section	.nv.constant0._ZN7cutlass13device_kernelIN5flash19enable_sm80_to_sm89INS1_16FlashAttnFwdSm80INS1_25CollectiveMainloopFwdSm80ILi4ELi1ELb0EN4cute5tupleIJNS5_1CILi128EEENS7_ILi112EEENS7_ILi64EEEEEELi64ENS_6half_tEfNS_4arch4Sm80ELb0ELb0ELb1ELb0ELb0ELb0ELb1ELb1EEENS1_21CollectiveEpilogueFwdINS6_IJS8_SA_S9_EEENS6_IJNS7_ILi1EEESI_SI_EEESC_SE_Li128ELb0ELb1ELb1ELb0EEENS1_19SingleTileSchedulerILb0ELb1ELb1ELi128EEEEEEEEEvNT_6ParamsE,"a",@progbits
	.sectionflags	@""
	.align	4
.nv.constant0._ZN7cutlass13device_kernelIN5flash19enable_sm80_to_sm89INS1_16FlashAttnFwdSm80INS1_25CollectiveMainloopFwdSm80ILi4ELi1ELb0EN4cute5tupleIJNS5_1CILi128EEENS7_ILi112EEENS7_ILi64EEEEEELi64ENS_6half_tEfNS_4arch4Sm80ELb0ELb0ELb1ELb0ELb0ELb0ELb1ELb1EEENS1_21CollectiveEpilogueFwdINS6_IJS8_SA_S9_EEENS6_IJNS7_ILi1EEESI_SI_EEESC_SE_Li128ELb0ELb1ELb1ELb0EEENS1_19SingleTileSchedulerILb0ELb1ELb1ELi128EEEEEEEEEvNT_6ParamsE:
	.zero		1400


//--------------------- .nv.constant0._ZN7cutlass13device_kernelIN5flash19enable_sm80_to_sm89INS1_16FlashAttnFwdSm80INS1_25CollectiveMainloopFwdSm80ILi4ELi1ELb0EN4cute5tupleIJNS5_1CILi128EEENS7_ILi80EEENS7_ILi64EEEEEELi64ENS_6half_tEfNS_4arch4Sm80ELb0ELb0ELb1ELb1ELb0ELb0ELb1ELb1EEENS1_21CollectiveEpilogueFwdINS6_IJS8_SA_S9_EEENS6_IJNS7_ILi1EEESI_SI_EEESC_SE_Li128ELb1ELb1ELb1ELb0EEENS1_36VarlenDynamicPersistentTileSchedulerILi128ELi80ELi128ELi128ELb1ELb1ELb0ELb0ELb1ELb1EEEEEEEEEvNT_6ParamsE --------------------------
	.section	.nv.constant0._ZN7cutlass13device_kernelIN5flash19enable_sm80_to_sm89INS1_16FlashAttnFwdSm80INS1_25CollectiveMainloopFwdSm80ILi4ELi1ELb0EN4cute5tupleIJNS5_1CILi128EEENS7_ILi80EEENS7_ILi64EEEEEELi64ENS_6half_tEfNS_4arch4Sm80ELb0ELb0ELb1ELb1ELb0ELb0ELb1ELb1EEENS1_21CollectiveEpilogueFwdINS6_IJS8_SA_S9_EEENS6_IJNS7_ILi1EEESI_SI_EEESC_SE_Li128ELb1ELb1ELb1ELb0EEENS1_36VarlenDynamicPersistentTileSchedulerILi128ELi80ELi128ELi128ELb1ELb1ELb0ELb0ELb1ELb1EEEEEEEEEvNT_6ParamsE,"a",@progbits
	.sectionflags	@""
	.align	4
.nv.constant0._ZN7cutlass13device_kernelIN5flash19enable_sm80_to_sm89INS1_16FlashAttnFwdSm80INS1_25CollectiveMainloopFwdSm80ILi4ELi1ELb0EN4cute5tupleIJNS5_1CILi128EEENS7_ILi80EEENS7_ILi64EEEEEELi64ENS_6half_tEfNS_4arch4Sm80ELb0ELb0ELb1ELb1ELb0ELb0ELb1ELb1EEENS1_21CollectiveEpilogueFwdINS6_IJS8_SA_S9_EEENS6_IJNS7_ILi1EEESI_SI_EEESC_SE_Li128ELb1ELb1ELb1ELb0EEENS1_36VarlenDynamicPersistentTileSchedulerILi128ELi80ELi128ELi128ELb1ELb1ELb0ELb0ELb1ELb1EEEEEEEEEvNT_6ParamsE:
	.zero		1432


//--------------------- .nv.constant0._ZN7cutlass13device_kernelIN5flash19enable_sm80_to_sm89INS1_16FlashAttnFwdSm80INS1_25CollectiveMainloopFwdSm80ILi4ELi1ELb0EN4cute5tupleIJNS5_1CILi128EEENS7_ILi80EEENS7_ILi64EEEEEELi64ENS_6half_tEfNS_4arch4Sm80ELb0ELb0ELb1ELb1ELb0ELb1ELb1ELb1EEENS1_21CollectiveEpilogueFwdINS6_IJS8_SA_S9_EEENS6_IJNS7_ILi1EEESI_SI_EEESC_SE_Li128ELb1ELb1ELb1ELb0EEENS1_36VarlenDynamicPersistentTileSchedulerILi128ELi80ELi128ELi128ELb1ELb1ELb0ELb0ELb1ELb1EEEEEEEEEvNT_6ParamsE --------------------------
	.section	.nv.constant0._ZN7cutlass13device_kernelIN5flash19enable_sm80_to_sm89INS1_16FlashAttnFwdSm80INS1_25CollectiveMainloopFwdSm80ILi4ELi1ELb0EN4cute5tupleIJNS5_1CILi128EEENS7_ILi80EEENS7_ILi64EEEEEELi64ENS_6half_tEfNS_4arch4Sm80ELb0ELb0ELb1ELb1ELb0ELb1ELb1ELb1EEENS1_21CollectiveEpilogueFwdINS6_IJS8_SA_S9_EEENS6_IJNS7_ILi1EEESI_SI_EEESC_SE_Li128ELb1ELb1ELb1ELb0EEENS1_36VarlenDynamicPersistentTileSchedulerILi128ELi80ELi128ELi128ELb1ELb1ELb0ELb0ELb1ELb1EEEEEEEEEvNT_6ParamsE,"a",@progbits
	.sectionflags	@""
	.align	4
.nv.constant0._ZN7cutlass13device_kernelIN5flash19enable_sm80_to_sm89INS1_16FlashAttnFwdSm80INS1_25CollectiveMainloopFwdSm80ILi4ELi1ELb0EN4cute5tupleIJNS5_1CILi128EEENS7_ILi80EEENS7_ILi64EEEEEELi64ENS_6half_tEfNS_4arch4Sm80ELb0ELb0ELb1ELb1ELb0ELb1ELb1ELb1EEENS1_21CollectiveEpilogueFwdINS6_IJS8_SA_S9_EEENS6_IJNS7_ILi1EEESI_SI_EEESC_SE_Li128ELb1ELb1ELb1ELb0EEENS1_36VarlenDynamicPersistentTileSchedulerILi128ELi80ELi128ELi128ELb1ELb1ELb0ELb0ELb1ELb1EEEEEEEEEvNT_6ParamsE:
	.zero		1432


//--------------------- .nv.constant0._ZN7cutlass13device_kernelIN5flash19enable_sm80_to_sm89INS1_16FlashAttnFwdSm80INS1_25CollectiveMainloopFwdSm80ILi4ELi1ELb0EN4cute5tupleIJNS5_1CILi128EEENS7_ILi96EEENS7_ILi64EEEEEELi64ENS_6half_tEfNS_4arch4Sm80ELb0ELb1ELb1ELb0ELb0ELb0ELb1ELb1EEENS1_21CollectiveEpilogueFwdINS6_IJS8_SA_S9_EEENS6_IJNS7_ILi1EEESI_SI_EEESC_SE_Li128ELb0ELb1ELb1ELb0EEENS1_19SingleTileSchedulerILb0ELb1ELb1ELi128EEEEEEEEEvNT_6ParamsE --------------------------
	.section	.nv.constant0._ZN7cutlass13device_kernelIN5flash19enable_sm80_to_sm89INS1_16FlashAttnFwdSm80INS1_25CollectiveMainloopFwdSm80ILi4ELi1ELb0EN4cute5tupleIJNS5_1CILi128EEENS7_ILi96EEENS7_ILi64EEEEEELi64ENS_6half_tEfNS_4arch4Sm80ELb0ELb1ELb1ELb0ELb0ELb0ELb1ELb1EEENS1_21CollectiveEpilogueFwdINS6_IJS8_SA_S9_EEENS6_IJNS7_ILi1EEESI_SI_EEESC_SE_Li128ELb0ELb1ELb1ELb0EEENS1_19SingleTileSchedulerILb0ELb1ELb1ELi128EEEEEEEEEvNT_6ParamsE,"a",@progbits
	.sectionflags	@""
	.align	4
.nv.constant0._ZN7cutlass13device_kernelIN5flash19enable_sm80_to_sm89INS1_16FlashAttnFwdSm80INS1_25CollectiveMainloopFwdSm80ILi4ELi1ELb0EN4cute5tupleIJNS5_1CILi128EEENS7_ILi96EEENS7_ILi64EEEEEELi64ENS_6half_tEfNS_4arch4Sm80ELb0ELb1ELb1ELb0ELb0ELb0ELb1ELb1EEENS1_21CollectiveEpilogueFwdINS6_IJS8_SA_S9_EEENS6_IJNS7_ILi1EEESI_SI_EEESC_SE_Li128ELb0ELb1ELb1ELb0EEENS1_19SingleTileSchedulerILb0ELb1ELb1ELi128EEEEEEEEEvNT_6ParamsE:
	.zero		1400


//--------------------- .nv.constant0._ZN7cutlass13device_kernelIN5flash19enable_sm80_to_sm89INS1_16FlashAttnFwdSm80INS1_25CollectiveMainloopFwdSm80ILi4ELi1ELb0EN4cute5tupleIJNS5_1CILi128EEENS7_ILi80EEENS7_ILi64EEEEEELi64ENS_6half_tEfNS_4arch4Sm80ELb0ELb1ELb1ELb1ELb0ELb0ELb1ELb1EEENS1_21CollectiveEpilogueFwdINS6_IJS8_SA_S9_EEENS6_IJNS7_ILi1EEESI_SI_EEESC_SE_Li128ELb1ELb1ELb1ELb0EEENS1_36VarlenDynamicPersistentTileSchedulerILi128ELi80ELi128ELi128ELb1ELb1ELb0ELb1ELb0ELb1EEEEEEEEEvNT_6ParamsE --------------------------
	.section	.nv.constant0._ZN7cutlass13device_kernelIN5flash19enable_sm80_to_sm89INS1_16FlashAttnFwdSm80INS1_25CollectiveMainloopFwdSm80ILi4ELi1ELb0EN4cute5tupleIJNS5_1CILi128EEENS7_ILi80EEENS7_ILi64EEEEEELi64ENS_6half_tEfNS_4arch4Sm80ELb0ELb1ELb1ELb1ELb0ELb0ELb1ELb1EEENS1_21CollectiveEpilogueFwdINS6_IJS8_SA_S9_EEENS6_IJNS7_ILi1EEESI_SI_EEESC_SE_Li128ELb1ELb1ELb1ELb0EEENS1_36VarlenDynamicPersistentTileSchedulerILi128ELi80ELi128ELi128ELb1ELb1ELb0ELb1ELb0ELb1EEEEEEEEEvNT_6ParamsE,"a",@progbits
	.sectionflags	@""
	.align	4
.nv.constant0._ZN7cutlass13device_kernelIN5flash19enable_sm80_to_sm89INS1_16FlashAttnFwdSm80INS1_25CollectiveMainloopFwdSm80ILi4ELi1ELb0EN4cute5tupleIJNS5_1CILi128EEENS7_ILi80EEENS7_ILi64EEEEEELi64ENS_6half_tEfNS_4arch4Sm80ELb0ELb1ELb1ELb1ELb0ELb0ELb1ELb1EEENS1_21CollectiveEpilogueFwdINS6_IJS8_SA_S9_EEENS6_IJNS7_ILi1EEESI_SI_EEESC_SE_Li128ELb1ELb1ELb1ELb0EEENS1_36VarlenDynamicPersistentTileSchedulerILi128ELi80ELi128ELi128ELb1ELb1ELb0ELb1ELb0ELb1EEEEEEEEEvNT_6ParamsE:
	.zero		1432


//--------------------- .nv.constant0._ZN7cutlass13device_kernelIN5flash19enable_sm80_to_sm89INS1_16FlashAttnFwdSm80INS1_25CollectiveMainloopFwdSm80ILi4ELi1ELb0EN4cute5tupleIJNS5_1CILi128EEENS7_ILi80EEENS7_ILi64EEEEEELi64ENS_6half_tEfNS_4arch4Sm80ELb0ELb1ELb1ELb1ELb0ELb1ELb1ELb1EEENS1_21CollectiveEpilogueFwdINS6_IJS8_SA_S9_EEENS6_IJNS7_ILi1EEESI_SI_EEESC_SE_Li128ELb1ELb1ELb1ELb0EEENS1_36VarlenDynamicPersistentTileSchedulerILi128ELi80ELi128ELi128ELb1ELb1ELb0ELb1ELb0ELb1EEEEEEEEEvNT_6ParamsE --------------------------
	.section	.nv.constant0._ZN7cutlass13device_kernelIN5flash19enable_sm80_to_sm89INS1_16FlashAttnFwdSm80INS1_25CollectiveMainloopFwdSm80ILi4ELi1ELb0EN4cute5tupleIJNS5_1CILi128EEENS7_ILi80EEENS7_ILi64EEEEEELi64ENS_6half_tEfNS_4arch4Sm80ELb0ELb1ELb1ELb1ELb0ELb1ELb1ELb1EEENS1_21CollectiveEpilogueFwdINS6_IJS8_SA_S9_EEENS6_IJNS7_ILi1EEESI_SI_EEESC_SE_Li128ELb1ELb1ELb1ELb0EEENS1_36VarlenDynamicPersistentTileSchedulerILi128ELi80ELi128ELi128ELb1ELb1ELb0ELb1ELb0ELb1EEEEEEEEEvNT_6ParamsE,"a",@progbits
	.sectionflags	@""
	.align	4
.nv.constant0._ZN7cutlass13device_kernelIN5flash19enable_sm80_to_sm89INS1_16FlashAttnFwdSm80INS1_25CollectiveMainloopFwdSm80ILi4ELi1ELb0EN4cute5tupleIJNS5_1CILi128EEENS7_ILi80EEENS7_ILi64EEEEEELi64ENS_6half_tEfNS_4arch4Sm80ELb0ELb1ELb1ELb1ELb0ELb1ELb1ELb1EEENS1_21CollectiveEpilogueFwdINS6_IJS8_SA_S9_EEENS6_IJNS7_ILi1EEESI_SI_EEESC_SE_Li128ELb1ELb1ELb1ELb0EEENS1_36VarlenDynamicPersistentTileSchedulerILi128ELi80ELi128ELi128ELb1ELb1ELb0ELb1ELb0ELb1EEEEEEEEEvNT_6ParamsE:
	.zero		1432


//--------------------- .nv.constant0._ZN7cutlass13device_kernelIN5flash19enable_sm80_to_sm89INS1_16FlashAttnFwdSm80INS1_25CollectiveMainloopFwdSm80ILi4ELi1ELb0EN4cute5tupleIJNS5_1CILi128EEENS7_ILi112EEENS7_ILi64EEEEEELi64ENS_6half_tEfNS_4arch4Sm80ELb1ELb0ELb1ELb0ELb0ELb0ELb1ELb1EEENS1_21CollectiveEpilogueFwdINS6_IJS8_SA_S9_EEENS6_IJNS7_ILi1EEESI_SI_EEESC_SE_Li128ELb0ELb1ELb1ELb0EEENS1_30DynamicPersistentTileSchedulerILi128ELi128ELb1ELb1ELb0EEEEEEEEEvNT_6ParamsE --------------------------
	.section	.nv.constant0._ZN7cutlass13device_kernelIN5flash19enable_sm80_to_sm89INS1_16FlashAttnFwdSm80INS1_25CollectiveMainloopFwdSm80ILi4ELi1ELb0EN4cute5tupleIJNS5_1CILi128EEENS7_ILi112EEENS7_ILi64EEEEEELi64ENS_6half_tEfNS_4arch4Sm80ELb1ELb0ELb1ELb0ELb0ELb0ELb1ELb1EEENS1_21CollectiveEpilogueFwdINS6_IJS8_SA_S9_EEENS6_IJNS7_ILi1EEESI_SI_EEESC_SE_Li128ELb0ELb1ELb1ELb0EEENS1_30DynamicPersistentTileSchedulerILi128ELi128ELb1ELb1ELb0EEEEEEEEEvNT_6ParamsE,"a",@progbits
	.sectionflags	@""
	.align	4
.nv.constant0._ZN7cutlass13device_kernelIN5flash19enable_sm80_to_sm89INS1_16FlashAttnFwdSm80INS1_25CollectiveMainloopFwdSm80ILi4ELi1ELb0EN4cute5tupleIJNS5_1CILi128EEENS7_ILi112EEENS7_ILi64EEEEEELi64ENS_6half_tEfNS_4arch4Sm80ELb1ELb0ELb1ELb0ELb0ELb0ELb1ELb1EEENS1_21CollectiveEpilogueFwdINS6_IJS8_SA_S9_EEENS6_IJNS7_ILi1EEESI_SI_EEESC_SE_Li128ELb0ELb1ELb1ELb0EEENS1_30DynamicPersistentTileSchedulerILi128ELi128ELb1ELb1ELb0EEEEEEEEEvNT_6ParamsE:
	.zero		1416


//--------------------- .nv.constant0._ZN7cutlass13device_kernelIN5flash19enable_sm80_to_sm89INS1_16FlashAttnFwdSm80INS1_25CollectiveMainloopFwdSm80ILi4ELi1ELb0EN4cute5tupleIJNS5_1CILi128EEENS7_ILi80EEENS7_ILi64EEEEEELi64ENS_6half_tEfNS_4arch4Sm80ELb1ELb0ELb1ELb1ELb0ELb0ELb1ELb1EEENS1_21CollectiveEpilogueFwdINS6_IJS8_SA_S9_EEENS6_IJNS7_ILi1EEESI_SI_EEESC_SE_Li128ELb1ELb1ELb1ELb0EEENS1_36VarlenDynamicPersistentTileSchedulerILi128ELi80ELi128ELi128ELb1ELb1ELb0ELb1ELb1ELb1EEEEEEEEEvNT_6ParamsE --------------------------
	.section	.nv.constant0._ZN7cutlass13device_kernelIN5flash19enable_sm80_to_sm89INS1_16FlashAttnFwdSm80INS1_25CollectiveMainloopFwdSm80ILi4ELi1ELb0EN4cute5tupleIJNS5_1CILi128EEENS7_ILi80EEENS7_ILi64EEEEEELi64ENS_6half_tEfNS_4arch4Sm80ELb1ELb0ELb1ELb1ELb0ELb0ELb1ELb1EEENS1_21CollectiveEpilogueFwdINS6_IJS8_SA_S9_EEENS6_IJNS7_ILi1EEESI_SI_EEESC_SE_Li128ELb1ELb1ELb1ELb0EEENS1_36VarlenDynamicPersistentTileSchedulerILi128ELi80ELi128ELi128ELb1ELb1ELb0ELb1ELb1ELb1EEEEEEEEEvNT_6ParamsE,"a",@progbits
	.sectionflags	@""
	.align	4
.nv.constant0._ZN7cutlass13device_kernelIN5flash19enable_sm80_to_sm89INS1_16FlashAttnFwdSm80INS1_25CollectiveMainloopFwdSm80ILi4ELi1ELb0EN4cute5tupleIJNS5_1CILi128EEENS7_ILi80EEENS7_ILi64EEEEEELi64ENS_6half_tEfNS_4arch4Sm80ELb1ELb0ELb1ELb1ELb0ELb0ELb1ELb1EEENS1_21CollectiveEpilogueFwdINS6_IJS8_SA_S9_EEENS6_IJNS7_ILi1EEESI_SI_EEESC_SE_Li128ELb1ELb1ELb1ELb0EEENS1_36VarlenDynamicPersistentTileSchedulerILi128ELi80ELi128ELi128ELb1ELb1ELb0ELb1ELb1ELb1EEEEEEEEEvNT_6ParamsE:
	.zero		1432


//--------------------- .nv.constant0._ZN7cutlass13device_kernelIN5flash19enable_sm80_to_sm89INS1_16FlashAttnFwdSm80INS1_25CollectiveMainloopFwdSm80ILi4ELi1ELb0EN4cute5tupleIJNS5_1CILi128EEENS7_ILi80EEENS7_ILi64EEEEEELi64ENS_6half_tEfNS_4arch4Sm80ELb1ELb0ELb1ELb1ELb0ELb1ELb1ELb1EEENS1_21CollectiveEpilogueFwdINS6_IJS8_SA_S9_EEENS6_IJNS7_ILi1EEESI_SI_EEESC_SE_Li128ELb1ELb1ELb1ELb0EEENS1_36VarlenDynamicPersistentTileSchedulerILi128ELi80ELi128ELi128ELb1ELb1ELb0ELb1ELb1ELb1EEEEEEEEEvNT_6ParamsE --------------------------
	.section	.nv.constant0._ZN7cutlass13device_kernelIN5flash19enable_sm80_to_sm89INS1_16FlashAttnFwdSm80INS1_25CollectiveMainloopFwdSm80ILi4ELi1ELb0EN4cute5tupleIJNS5_1CILi128EEENS7_ILi80EEENS7_ILi64EEEEEELi64ENS_6half_tEfNS_4arch4Sm80ELb1ELb0ELb1ELb1ELb0ELb1ELb1ELb1EEENS1_21CollectiveEpilogueFwdINS6_IJS8_SA_S9_EEENS6_IJNS7_ILi1EEESI_SI_EEESC_SE_Li128ELb1ELb1ELb1ELb0EEENS1_36VarlenDynamicPersistentTileSchedulerILi128ELi80ELi128ELi128ELb1ELb1ELb0ELb1ELb1ELb1EEEEEEEEEvNT_6ParamsE,"a",@progbits
	.sectionflags	@""
	.align	4
.nv.constant0._ZN7cutlass13device_kernelIN5flash19enable_sm80_to_sm89INS1_16FlashAttnFwdSm80INS1_25CollectiveMainloopFwdSm80ILi4ELi1ELb0EN4cute5tupleIJNS5_1CILi128EEENS7_ILi80EEENS7_ILi64EEEEEELi64ENS_6half_tEfNS_4arch4Sm80ELb1ELb0ELb1ELb1ELb0ELb1ELb1ELb1EEENS1_21CollectiveEpilogueFwdINS6_IJS8_SA_S9_EEENS6_IJNS7_ILi1EEESI_SI_EEESC_SE_Li128ELb1ELb1ELb1ELb0EEENS1_36VarlenDynamicPersistentTileSchedulerILi128ELi80ELi128ELi128ELb1ELb1ELb0ELb1ELb1ELb1EEEEEEEEEvNT_6ParamsE:
	.zero		1432


//--------------------- .nv.constant0._ZN7cutlass13device_kernelIN5flash19enable_sm80_to_sm89INS1_16FlashAttnFwdSm80INS1_25CollectiveMainloopFwdSm80ILi4ELi1ELb0EN4cute5tupleIJNS5_1CILi128EEENS7_ILi112EEENS7_ILi64EEEEEELi64ENS_6half_tEfNS_4arch4Sm80ELb0ELb0ELb0ELb0ELb0ELb0ELb1ELb1EEENS1_21CollectiveEpilogueFwdINS6_IJS8_SA_S9_EEENS6_IJNS7_ILi1EEESI_SI_EEESC_SE_Li128ELb0ELb1ELb1ELb0EEENS1_19SingleTileSchedulerILb0ELb1ELb1ELi128EEEEEEEEEvNT_6ParamsE --------------------------
	.section	.nv.constant0._ZN7cutlass13device_kernelIN5flash19enable_sm80_to_sm89INS1_16FlashAttnFwdSm80INS1_25CollectiveMainloopFwdSm80ILi4ELi1ELb0EN4cute5tupleIJNS5_1CILi128EEENS7_ILi112EEENS7_ILi64EEEEEELi64ENS_6half_tEfNS_4arch4Sm80ELb0ELb0ELb0ELb0ELb0ELb0ELb1ELb1EEENS1_21CollectiveEpilogueFwdINS6_IJS8_SA_S9_EEENS6_IJNS7_ILi1EEESI_SI_EEESC_SE_Li128ELb0ELb1ELb1ELb0EEENS1_19SingleTileSchedulerILb0ELb1ELb1ELi128EEEEEEEEEvNT_6ParamsE,"a",@progbits
	.sectionflags	@""
	.align	4
.nv.constant0._ZN7cutlass13device_kernelIN5flash19enable_sm80_to_sm89INS1_16FlashAttnFwdSm80INS1_25CollectiveMainloopFwdSm80ILi4ELi1ELb0EN4cute5tupleIJNS5_1CILi128EEENS7_ILi112EEENS7_ILi64EEEEEELi64ENS_6half_tEfNS_4arch4Sm80ELb0ELb0ELb0ELb0ELb0ELb0ELb1ELb1EEENS1_21CollectiveEpilogueFwdINS6_IJS8_SA_S9_EEENS6_IJNS7_ILi1EEESI_SI_EEESC_SE_Li128ELb0ELb1ELb1ELb0EEENS1_19SingleTileSchedulerILb0ELb1ELb1ELi128EEEEEEEEEvNT_6ParamsE:
	.zero		1400


//--------------------- .nv.constant0._ZN7cutlass13device_kernelIN5flash19enable_sm80_to_sm89INS1_16FlashAttnFwdSm80INS1_25CollectiveMainloopFwdSm80ILi4ELi1ELb0EN4cute5tupleIJNS5_1CILi128EEENS7_ILi80EEENS7_ILi64EEEEEELi64ENS_6half_tEfNS_4arch4Sm80ELb0ELb0ELb0ELb1ELb0ELb0ELb1ELb1EEENS1_21CollectiveEpilogueFwdINS6_IJS8_SA_S9_EEENS6_IJNS7_ILi1EEESI_SI_EEESC_SE_Li128ELb1ELb1ELb1ELb0EEENS1_36VarlenDynamicPersistentTileSchedulerILi128ELi80ELi128ELi128ELb1ELb1ELb0ELb0ELb1ELb1EEEEEEEEEvNT_6ParamsE --------------------------
	.section	.nv.constant0._ZN7cutlass13device_kernelIN5flash19enable_sm80_to_sm89INS1_16FlashAttnFwdSm80INS1_25CollectiveMainloopFwdSm80ILi4ELi1ELb0EN4cute5tupleIJNS5_1CILi128EEENS7_ILi80EEENS7_ILi64EEEEEELi64ENS_6half_tEfNS_4arch4Sm80ELb0ELb0ELb0ELb1ELb0ELb0ELb1ELb1EEENS1_21CollectiveEpilogueFwdINS6_IJS8_SA_S9_EEENS6_IJNS7_ILi1EEESI_SI_EEESC_SE_Li128ELb1ELb1ELb1ELb0EEENS1_36VarlenDynamicPersistentTileSchedulerILi128ELi80ELi128ELi128ELb1ELb1ELb0ELb0ELb1ELb1EEEEEEEEEvNT_6ParamsE,"a",@progbits
	.sectionflags	@""
	.align	4
.nv.constant0._ZN7cutlass13device_kernelIN5flash19enable_sm80_to_sm89INS1_16FlashAttnFwdSm80INS1_25CollectiveMainloopFwdSm80ILi4ELi1ELb0EN4cute5tupleIJNS5_1CILi128EEENS7_ILi80EEENS7_ILi64EEEEEELi64ENS_6half_tEfNS_4arch4Sm80ELb0ELb0ELb0ELb1ELb0ELb0ELb1ELb1EEENS1_21CollectiveEpilogueFwdINS6_IJS8_SA_S9_EEENS6_IJNS7_ILi1EEESI_SI_EEESC_SE_Li128ELb1ELb1ELb1ELb0EEENS1_36VarlenDynamicPersistentTileSchedulerILi128ELi80ELi128ELi128ELb1ELb1ELb0ELb0ELb1ELb1EEEEEEEEEvNT_6ParamsE:
	.zero		1432


//--------------------- .nv.constant0._ZN7cutlass13device_kernelIN5flash19enable_sm80_to_sm89INS1_16FlashAttnFwdSm80INS1_25CollectiveMainloopFwdSm80ILi4ELi1ELb0EN4cute5tupleIJNS5_1CILi128EEENS7_ILi80EEENS7_ILi64EEEEEELi64ENS_6half_tEfNS_4arch4Sm80ELb0ELb0ELb0ELb1ELb0ELb1ELb1ELb1EEENS1_21CollectiveEpilogueFwdINS6_IJS8_SA_S9_EEENS6_IJNS7_ILi1EEESI_SI_EEESC_SE_Li128ELb1ELb1ELb1ELb0EEENS1_36VarlenDynamicPersistentTileSchedulerILi128ELi80ELi128ELi128ELb1ELb1ELb0ELb0ELb1ELb1EEEEEEEEEvNT_6ParamsE --------------------------
	.section	.nv.constant0._ZN7cutlass13device_kernelIN5flash19enable_sm80_to_sm89INS1_16FlashAttnFwdSm80INS1_25CollectiveMainloopFwdSm80ILi4ELi1ELb0EN4cute5tupleIJNS5_1CILi128EEENS7_ILi80EEENS7_ILi64EEEEEELi64ENS_6half_tEfNS_4arch4Sm80ELb0ELb0ELb0ELb1ELb0ELb1ELb1ELb1EEENS1_21CollectiveEpilogueFwdINS6_IJS8_SA_S9_EEENS6_IJNS7_ILi1EEESI_SI_EEESC_SE_Li128ELb1ELb1ELb1ELb0EEENS1_36VarlenDynamicPersistentTileSchedulerILi128ELi80ELi128ELi128ELb1ELb1ELb0ELb0ELb1ELb1EEEEEEEEEvNT_6ParamsE,"a",@progbits
	.sectionflags	@""
	.align	4
.nv.constant0._ZN7cutlass13device_kernelIN5flash19enable_sm80_to_sm89INS1_16FlashAttnFwdSm80INS1_25CollectiveMainloopFwdSm80ILi4ELi1ELb0EN4cute5tupleIJNS5_1CILi128EEENS7_ILi80EEENS7_ILi64EEEEEELi64ENS_6half_tEfNS_4arch4Sm80ELb0ELb0ELb0ELb1ELb0ELb1ELb1ELb1EEENS1_21CollectiveEpilogueFwdINS6_IJS8_SA_S9_EEENS6_IJNS7_ILi1EEESI_SI_EEESC_SE_Li128ELb1ELb1ELb1ELb0EEENS1_36VarlenDynamicPersistentTileSchedulerILi128ELi80ELi128ELi128ELb1ELb1ELb0ELb0ELb1ELb1EEEEEEEEEvNT_6ParamsE:
	.zero		1432


//--------------------- .nv.constant0._ZN7cutlass13device_kernelIN5flash19enable_sm80_to_sm89INS1_16FlashAttnFwdSm80INS1_25CollectiveMainloopFwdSm80ILi4ELi1ELb0EN4cute5tupleIJNS5_1CILi128EEENS7_ILi96EEENS7_ILi64EEEEEELi64ENS_6half_tEfNS_4arch4Sm80ELb0ELb1ELb0ELb0ELb0ELb0ELb1ELb1EEENS1_21CollectiveEpilogueFwdINS6_IJS8_SA_S9_EEENS6_IJNS7_ILi1EEESI_SI_EEESC_SE_Li128ELb0ELb1ELb1ELb0EEENS1_19SingleTileSchedulerILb0ELb1ELb1ELi128EEEEEEEEEvNT_6ParamsE --------------------------
	.section	.nv.constant0._ZN7cutlass13device_kernelIN5flash19enable_sm80_to_sm89INS1_16FlashAttnFwdSm80INS1_25CollectiveMainloopFwdSm80ILi4ELi1ELb0EN4cute5tupleIJNS5_1CILi128EEENS7_ILi96EEENS7_ILi64EEEEEELi64ENS_6half_tEfNS_4arch4Sm80ELb0ELb1ELb0ELb0ELb0ELb0ELb1ELb1EEENS1_21CollectiveEpilogueFwdINS6_IJS8_SA_S9_EEENS6_IJNS7_ILi1EEESI_SI_EEESC_SE_Li128ELb0ELb1ELb1ELb0EEENS1_19SingleTileSchedulerILb0ELb1ELb1ELi128EEEEEEEEEvNT_6ParamsE,"a",@progbits
	.sectionflags	@""
	.align	4
.nv.constant0._ZN7cutlass13device_kernelIN5flash19enable_sm80_to_sm89INS1_16FlashAttnFwdSm80INS1_25CollectiveMainloopFwdSm80ILi4ELi1ELb0EN4cute5tupleIJNS5_1CILi128EEENS7_ILi96EEENS7_ILi64EEEEEELi64ENS_6half_tEfNS_4arch4Sm80ELb0ELb1ELb0ELb0ELb0ELb0ELb1ELb1EEENS1_21CollectiveEpilogueFwdINS6_IJS8_SA_S9_EEENS6_IJNS7_ILi1EEESI_SI_EEESC_SE_Li128ELb0ELb1ELb1ELb0EEENS1_19SingleTileSchedulerILb0ELb1ELb1ELi128EEEEEEEEEvNT_6ParamsE:
	.zero		1400


//--------------------- .nv.constant0._ZN7cutlass13device_kernelIN5flash19enable_sm80_to_sm89INS1_16FlashAttnFwdSm80INS1_25CollectiveMainloopFwdSm80ILi4ELi1ELb0EN4cute5tupleIJNS5_1CILi128EEENS7_ILi80EEENS7_ILi64EEEEEELi64ENS_6half_tEfNS_4arch4Sm80ELb0ELb1ELb0ELb1ELb0ELb0ELb1ELb1EEENS1_21CollectiveEpilogueFwdINS6_IJS8_SA_S9_EEENS6_IJNS7_ILi1EEESI_SI_EEESC_SE_Li128ELb1ELb1ELb1ELb0EEENS1_36VarlenDynamicPersistentTileSchedulerILi128ELi80ELi128ELi128ELb1ELb1ELb0ELb1ELb0ELb1EEEEEEEEEvNT_6ParamsE --------------------------
	.section	.nv.constant0._ZN7cutlass13device_kernelIN5flash19enable_sm80_to_sm89INS1_16FlashAttnFwdSm80INS1_25CollectiveMainloopFwdSm80ILi4ELi1ELb0EN4cute5tupleIJNS5_1CILi128EEENS7_ILi80EEENS7_ILi64EEEEEELi64ENS_6half_tEfNS_4arch4Sm80ELb0ELb1ELb0ELb1ELb0ELb0ELb1ELb1EEENS1_21CollectiveEpilogueFwdINS6_IJS8_SA_S9_EEENS6_IJNS7_ILi1EEESI_SI_EEESC_SE_Li128ELb1ELb1ELb1ELb0EEENS1_36VarlenDynamicPersistentTileSchedulerILi128ELi80ELi128ELi128ELb1ELb1ELb0ELb1ELb0ELb1EEEEEEEEEvNT_6ParamsE,"a",@progbits
	.sectionflags	@""
	.align	4
.nv.constant0._ZN7cutlass13device_kernelIN5flash19enable_sm80_to_sm89INS1_16FlashAttnFwdSm80INS1_25CollectiveMainloopFwdSm80ILi4ELi1ELb0EN4cute5tupleIJNS5_1CILi128EEENS7_ILi80EEENS7_ILi64EEEEEELi64ENS_6half_tEfNS_4arch4Sm80ELb0ELb1ELb0ELb1ELb0ELb0ELb1ELb1EEENS1_21CollectiveEpilogueFwdINS6_IJS8_SA_S9_EEENS6_IJNS7_ILi1EEESI_SI_EEESC_SE_Li128ELb1ELb1ELb1ELb0EEENS1_36VarlenDynamicPersistentTileSchedulerILi128ELi80ELi128ELi128ELb1ELb1ELb0ELb1ELb0ELb1EEEEEEEEEvNT_6ParamsE:
	.zero		1432


//--------------------- .nv.constant0._ZN7cutlass13device_kernelIN5flash19enable_sm80_to_sm89INS1_16FlashAttnFwdSm80INS1_25CollectiveMainloopFwdSm80ILi4ELi1ELb0EN4cute5tupleIJNS5_1CILi128EEENS7_ILi80EEENS7_ILi64EEEEEELi64ENS_6half_tEfNS_4arch4Sm80ELb0ELb1ELb0ELb1ELb0ELb1ELb1ELb1EEENS1_21CollectiveEpilogueFwdINS6_IJS8_SA_S9_EEENS6_IJNS7_ILi1EEESI_SI_EEESC_SE_Li128ELb1ELb1ELb1ELb0EEENS1_36VarlenDynamicPersistentTileSchedulerILi128ELi80ELi128ELi128ELb1ELb1ELb0ELb1ELb0ELb1EEEEEEEEEvNT_6ParamsE --------------------------
	.section	.nv.constant0._ZN7cutlass13device_kernelIN5flash19enable_sm80_to_sm89INS1_16FlashAttnFwdSm80INS1_25CollectiveMainloopFwdSm80ILi4ELi1ELb0EN4cute5tupleIJNS5_1CILi128EEENS7_ILi80EEENS7_ILi64EEEEEELi64ENS_6half_tEfNS_4arch4Sm80ELb0ELb1ELb0ELb1ELb0ELb1ELb1ELb1EEENS1_21CollectiveEpilogueFwdINS6_IJS8_SA_S9_EEENS6_IJNS7_ILi1EEESI_SI_EEESC_SE_Li128ELb1ELb1ELb1ELb0EEENS1_36VarlenDynamicPersistentTileSchedulerILi128ELi80ELi128ELi128ELb1ELb1ELb0ELb1ELb0ELb1EEEEEEEEEvNT_6ParamsE,"a",@progbits
	.sectionflags	@""
	.align	4
.nv.constant0._ZN7cutlass13device_kernelIN5flash19enable_sm80_to_sm89INS1_16FlashAttnFwdSm80INS1_25CollectiveMainloopFwdSm80ILi4ELi1ELb0EN4cute5tupleIJNS5_1CILi128EEENS7_ILi80EEENS7_ILi64EEEEEELi64ENS_6half_tEfNS_4arch4Sm80ELb0ELb1ELb0ELb1ELb0ELb1ELb1ELb1EEENS1_21CollectiveEpilogueFwdINS6_IJS8_SA_S9_EEENS6_IJNS7_ILi1EEESI_SI_EEESC_SE_Li128ELb1ELb1ELb1ELb0EEENS1_36VarlenDynamicPersistentTileSchedulerILi128ELi80ELi128ELi128ELb1ELb1ELb0ELb1ELb0ELb1EEEEEEEEEvNT_6ParamsE:
	.zero		1432


//--------------------- .nv.constant0._ZN7cutlass13device_kernelIN5flash19enable_sm80_to_sm89INS1_16FlashAttnFwdSm80INS1_25CollectiveMainloopFwdSm80ILi4ELi1ELb0EN4cute5tupleIJNS5_1CILi128EEENS7_ILi112EEENS7_ILi64EEEEEELi64ENS_6half_tEfNS_4arch4Sm80ELb1ELb0ELb0ELb0ELb0ELb0ELb1ELb1EEENS1_21CollectiveEpilogueFwdINS6_IJS8_SA_S9_EEENS6_IJNS7_ILi1EEESI_SI_EEESC_SE_Li128ELb0ELb1ELb1ELb0EEENS1_30DynamicPersistentTileSchedulerILi128ELi128ELb1ELb1ELb0EEEEEEEEEvNT_6ParamsE --------------------------
	.section	.nv.constant0._ZN7cutlass13device_kernelIN5flash19enable_sm80_to_sm89INS1_16FlashAttnFwdSm80INS1_25CollectiveMainloopFwdSm80ILi4ELi1ELb0EN4cute5tupleIJNS5_1CILi128EEENS7_ILi112EEENS7_ILi64EEEEEELi64ENS_6half_tEfNS_4arch4Sm80ELb1ELb0ELb0ELb0ELb0ELb0ELb1ELb1EEENS1_21CollectiveEpilogueFwdINS6_IJS8_SA_S9_EEENS6_IJNS7_ILi1EEESI_SI_EEESC_SE_Li128ELb0ELb1ELb1ELb0EEENS1_30DynamicPersistentTileSchedulerILi128ELi128ELb1ELb1ELb0EEEEEEEEEvNT_6ParamsE,"a",@progbits
	.sectionflags	@""
	.align	4
.nv.constant0._ZN7cutlass13device_kernelIN5flash19enable_sm80_to_sm89INS1_16FlashAttnFwdSm80INS1_25CollectiveMainloopFwdSm80ILi4ELi1ELb0EN4cute5tupleIJNS5_1CILi128EEENS7_ILi112EEENS7_ILi64EEEEEELi64ENS_6half_tEfNS_4arch4Sm80ELb1ELb0ELb0ELb0ELb0ELb0ELb1ELb1EEENS1_21CollectiveEpilogueFwdINS6_IJS8_SA_S9_EEENS6_IJNS7_ILi1EEESI_SI_EEESC_SE_Li128ELb0ELb1ELb1ELb0EEENS1_30DynamicPersistentTileSchedulerILi128ELi128ELb1ELb1ELb0EEEEEEEEEvNT_6ParamsE:
	.zero		1416


//--------------------- .nv.constant0._ZN7cutlass13device_kernelIN5flash19enable_sm80_to_sm89INS1_16FlashAttnFwdSm80INS1_25CollectiveMainloopFwdSm80ILi4ELi1ELb0EN4cute5tupleIJNS5_1CILi128EEENS7_ILi80EEENS7_ILi64EEEEEELi64ENS_6half_tEfNS_4arch4Sm80ELb1ELb0ELb0ELb1ELb0ELb0ELb1ELb1EEENS1_21CollectiveEpilogueFwdINS6_IJS8_SA_S9_EEENS6_IJNS7_ILi1EEESI_SI_EEESC_SE_Li128ELb1ELb1ELb1ELb0EEENS1_36VarlenDynamicPersistentTileSchedulerILi128ELi80ELi128ELi128ELb1ELb1ELb0ELb1ELb1ELb1EEEEEEEEEvNT_6ParamsE --------------------------
	.section	.nv.constant0._ZN7cutlass13device_kernelIN5flash19enable_sm80_to_sm89INS1_16FlashAttnFwdSm80INS1_25CollectiveMainloopFwdSm80ILi4ELi1ELb0EN4cute5tupleIJNS5_1CILi128EEENS7_ILi80EEENS7_ILi64EEEEEELi64ENS_6half_tEfNS_4arch4Sm80ELb1ELb0ELb0ELb1ELb0ELb0ELb1ELb1EEENS1_21CollectiveEpilogueFwdINS6_IJS8_SA_S9_EEENS6_IJNS7_ILi1EEESI_SI_EEESC_SE_Li128ELb1ELb1ELb1ELb0EEENS1_36VarlenDynamicPersistentTileSchedulerILi128ELi80ELi128ELi128ELb1ELb1ELb0ELb1ELb1ELb1EEEEEEEEEvNT_6ParamsE,"a",@progbits
	.sectionflags	@""
	.align	4
.nv.constant0._ZN7cutlass13device_kernelIN5flash19enable_sm80_to_sm89INS1_16FlashAttnFwdSm80INS1_25CollectiveMainloopFwdSm80ILi4ELi1ELb0EN4cute5tupleIJNS5_1CILi128EEENS7_ILi80EEENS7_ILi64EEEEEELi64ENS_6half_tEfNS_4arch4Sm80ELb1ELb0ELb0ELb1ELb0ELb0ELb1ELb1EEENS1_21CollectiveEpilogueFwdINS6_IJS8_SA_S9_EEENS6_IJNS7_ILi1EEESI_SI_EEESC_SE_Li128ELb1ELb1ELb1ELb0EEENS1_36VarlenDynamicPersistentTileSchedulerILi128ELi80ELi128ELi128ELb1ELb1ELb0ELb1ELb1ELb1EEEEEEEEEvNT_6ParamsE:
	.zero		1432


//--------------------- .nv.constant0._ZN7cutlass13device_kernelIN5flash19enable_sm80_to_sm89INS1_16FlashAttnFwdSm80INS1_25CollectiveMainloopFwdSm80ILi4ELi1ELb0EN4cute5tupleIJNS5_1CILi128EEENS7_ILi80EEENS7_ILi64EEEEEELi64ENS_6half_tEfNS_4arch4Sm80ELb1ELb0ELb0ELb1ELb0ELb1ELb1ELb1EEENS1_21CollectiveEpilogueFwdINS6_IJS8_SA_S9_EEENS6_IJNS7_ILi1EEESI_SI_EEESC_SE_Li128ELb1ELb1ELb1ELb0EEENS1_36VarlenDynamicPersistentTileSchedulerILi128ELi80ELi128ELi128ELb1ELb1ELb0ELb1ELb1ELb1EEEEEEEEEvNT_6ParamsE --------------------------
	.section	.nv.constant0._ZN7cutlass13device_kernelIN5flash19enable_sm80_to_sm89INS1_16FlashAttnFwdSm80INS1_25CollectiveMainloopFwdSm80ILi4ELi1ELb0EN4cute5tupleIJNS5_1CILi128EEENS7_ILi80EEENS7_ILi64EEEEEELi64ENS_6half_tEfNS_4arch4Sm80ELb1ELb0ELb0ELb1ELb0ELb1ELb1ELb1EEENS1_21CollectiveEpilogueFwdINS6_IJS8_SA_S9_EEENS6_IJNS7_ILi1EEESI_SI_EEESC_SE_Li128ELb1ELb1ELb1ELb0EEENS1_36VarlenDynamicPersistentTileSchedulerILi128ELi80ELi128ELi128ELb1ELb1ELb0ELb1ELb1ELb1EEEEEEEEEvNT_6ParamsE,"a",@progbits
	.sectionflags	@""
	.align	4
.nv.constant0._ZN7cutlass13device_kernelIN5flash19enable_sm80_to_sm89INS1_16FlashAttnFwdSm80INS1_25CollectiveMainloopFwdSm80ILi4ELi1ELb0EN4cute5tupleIJNS5_1CILi128EEENS7_ILi80EEENS7_ILi64EEEEEELi64ENS_6half_tEfNS_4arch4Sm80ELb1ELb0ELb0ELb1ELb0ELb1ELb1ELb1EEENS1_21CollectiveEpilogueFwdINS6_IJS8_SA_S9_EEENS6_IJNS7_ILi1EEESI_SI_EEESC_SE_Li128ELb1ELb1ELb1ELb0EEENS1_36VarlenDynamicPersistentTileSchedulerILi128ELi80ELi128ELi128ELb1ELb1ELb0ELb1ELb1ELb1EEEEEEEEEvNT_6ParamsE:
	.zero		1432


//--------------------- .text._ZN7cutlass13device_kernelIN5flash19enable_sm80_to_sm89INS1_16FlashAttnFwdSm80INS1_25CollectiveMainloopFwdSm80ILi4ELi1ELb0EN4cute5tupleIJNS5_1CILi128EEENS7_ILi112EEENS7_ILi64EEEEEELi64ENS_6half_tEfNS_4arch4Sm80ELb0ELb0ELb1ELb0ELb0ELb0ELb1ELb1EEENS1_21CollectiveEpilogueFwdINS6_IJS8_SA_S9_EEENS6_IJNS7_ILi1EEESI_SI_EEESC_SE_Li128ELb0ELb1ELb1ELb0EEENS1_19SingleTileSchedulerILb0ELb1ELb1ELi128EEEEEEEEEvNT_6ParamsE --------------------------
	.section	.text._ZN7cutlass13device_kernelIN5flash19enable_sm80_to_sm89INS1_16FlashAttnFwdSm80INS1_25CollectiveMainloopFwdSm80ILi4ELi1ELb0EN4cute5tupleIJNS5_1CILi128EEENS7_ILi112EEENS7_ILi64EEEEEELi64ENS_6half_tEfNS_4arch4Sm80ELb0ELb0ELb1ELb0ELb0ELb0ELb1ELb1EEENS1_21CollectiveEpilogueFwdINS6_IJS8_SA_S9_EEENS6_IJNS7_ILi1EEESI_SI_EEESC_SE_Li128ELb0ELb1ELb1ELb0EEENS1_19SingleTileSchedulerILb0ELb1ELb1ELi128EEEEEEEEEvNT_6ParamsE,"ax",@progbits
	.sectioninfo	@"SHI_REGISTERS=255"
	.align	128
.text._ZN7cutlass13device_kernelIN5flash19enable_sm80_to_sm89INS1_16FlashAttnFwdSm80INS1_25CollectiveMainloopFwdSm80ILi4ELi1ELb0EN4cute5tupleIJNS5_1CILi128EEENS7_ILi112EEENS7_ILi64EEEEEELi64ENS_6half_tEfNS_4arch4Sm80ELb0ELb0ELb1ELb0ELb0ELb0ELb1ELb1EEENS1_21CollectiveEpilogueFwdINS6_IJS8_SA_S9_EEENS6_IJNS7_ILi1EEESI_SI_EEESC_SE_Li128ELb0ELb1ELb1ELb0EEENS1_19SingleTileSchedulerILb0ELb1ELb1ELi128EEEEEEEEEvNT_6ParamsE:
        .type           _ZN7cutlass13device_kernelIN5flash19enable_sm80_to_sm89INS1_16FlashAttnFwdSm80INS1_25CollectiveMainloopFwdSm80ILi4ELi1ELb0EN4cute5tupleIJNS5_1CILi128EEENS7_ILi112EEENS7_ILi64EEEEEELi64ENS_6half_tEfNS_4arch4Sm80ELb0ELb0ELb1ELb0ELb0ELb0ELb1ELb1EEENS1_21CollectiveEpilogueFwdINS6_IJS8_SA_S9_EEENS6_IJNS7_ILi1EEESI_SI_EEESC_SE_Li128ELb0ELb1ELb1ELb0EEENS1_19SingleTileSchedulerILb0ELb1ELb1ELi128EEEEEEEEEvNT_6ParamsE,@function
        .size           _ZN7cutlass13device_kernelIN5flash19enable_sm80_to_sm89INS1_16FlashAttnFwdSm80INS1_25CollectiveMainloopFwdSm80ILi4ELi1ELb0EN4cute5tupleIJNS5_1CILi128EEENS7_ILi112EEENS7_ILi64EEEEEELi64ENS_6half_tEfNS_4arch4Sm80ELb0ELb0ELb1ELb0ELb0ELb0ELb1ELb1EEENS1_21CollectiveEpilogueFwdINS6_IJS8_SA_S9_EEENS6_IJNS7_ILi1EEESI_SI_EEESC_SE_Li128ELb0ELb1ELb1ELb0EEENS1_19SingleTileSchedulerILb0ELb1ELb1ELi128EEEEEEEEEvNT_6ParamsE,(.L_x_3228 - _ZN7cutlass13device_kernelIN5flash19enable_sm80_to_sm89INS1_16FlashAttnFwdSm80INS1_25CollectiveMainloopFwdSm80ILi4ELi1ELb0EN4cute5tupleIJNS5_1CILi128EEENS7_ILi112EEENS7_ILi64EEEEEELi64ENS_6half_tEfNS_4arch4Sm80ELb0ELb0ELb1ELb0ELb0ELb0ELb1ELb1EEENS1_21CollectiveEpilogueFwdINS6_IJS8_SA_S9_EEENS6_IJNS7_ILi1EEESI_SI_EEESC_SE_Li128ELb0ELb1ELb1ELb0EEENS1_19SingleTileSchedulerILb0ELb1ELb1ELi128EEEEEEEEEvNT_6ParamsE)
        .other          _ZN7cutlass13device_kernelIN5flash19enable_sm80_to_sm89INS1_16FlashAttnFwdSm80INS1_25CollectiveMainloopFwdSm80ILi4ELi1ELb0EN4cute5tupleIJNS5_1CILi128EEENS7_ILi112EEENS7_ILi64EEEEEELi64ENS_6half_tEfNS_4arch4Sm80ELb0ELb0ELb1ELb0ELb0ELb0ELb1ELb1EEENS1_21CollectiveEpilogueFwdINS6_IJS8_SA_S9_EEENS6_IJNS7_ILi1EEESI_SI_EEESC_SE_Li128ELb0ELb1ELb1ELb0EEENS1_19SingleTileSchedulerILb0ELb1ELb1ELi128EEEEEEEEEvNT_6ParamsE,@"STO_CUDA_ENTRY STV_DEFAULT"
_ZN7cutlass13device_kernelIN5flash19enable_sm80_to_sm89INS1_16FlashAttnFwdSm80INS1_25CollectiveMainloopFwdSm80ILi4ELi1ELb0EN4cute5tupleIJNS5_1CILi128EEENS7_ILi112EEENS7_ILi64EEEEEELi64ENS_6half_tEfNS_4arch4Sm80ELb0ELb0ELb1ELb0ELb0ELb0ELb1ELb1EEENS1_21CollectiveEpilogueFwdINS6_IJS8_SA_S9_EEENS6_IJNS7_ILi1EEESI_SI_EEESC_SE_Li128ELb0ELb1ELb1ELb0EEENS1_19SingleTileSchedulerILb0ELb1ELb1ELi128EEEEEEEEEvNT_6ParamsE:
[----:B------:R-:W-:-:S03]  /*0000*/  MOV R1, c[0x0][0x28] ;  /* 0x00000a0000017a02 */ /* 0x000fc60000000f00 */
[----:B------:R-:W1:Y:S01]  /*0010*/  S2R R192, SR_TID.X ;  /* 0x0000000000c07919 */ /* 0x000e620000002100 */
[----:B------:R-:W-:-:S03]  /*0020*/  IADD3 R1, R1, -0x68, RZ ;  /* 0xffffff9801017810 */ /* 0x000fc60007ffe0ff */
[----:B------:R-:W2:Y:S04]  /*0030*/  S2R R2, SR_CTAID.Y ;  /* 0x0000000000027919 */ /* 0x000ea80000002600 */
[----:B------:R-:W3:Y:S01]  /*0040*/  S2R R28, SR_CTAID.Z ;  /* 0x00000000001c7919 */ /* 0x000ee20000002700 */
[----:B-1----:R-:W-:-:S06]  /*0050*/  SHF.R.U32.HI R0, RZ, 0x5, R192 ;  /* 0x00000005ff007819 */ /* 0x002fcc00000116c0 */
[----:B------:R-:W1:Y:S02]  /*0060*/  SHFL.IDX PT, R0, R0, RZ, 0x1f ;  /* 0x00001fff00007589 */ /* 0x000e6400000e0000 */
[----:B-1----:R-:W-:-:S13]  /*0070*/  ISETP.NE.AND P0, PT, R0, RZ, PT ;  /* 0x000000ff0000720c */ /* 0x002fda0003f05270 */
[----:B------:R-:W-:Y:S05]  /*0080*/  @!P0 BRA `(.L_x_0) ;  /* 0x0000008000008947 */ /* 0x000fea0003800000 */
[----:B--23--:R1:W-:Y:S01]  /*0090*/  STL [R1+0x30], R2 ;  /* 0x0000300201007387 */ /* 0x00c3e20000100800 */
[----:B------:R-:W-:-:S04]  /*00a0*/  MOV R0, c[0x0][0x550] ;  /* 0x0001540000007a02 */ /* 0x000fc80000000f00 */
[----:B------:R-:W-:-:S13]  /*00b0*/  ISETP.NE.AND P0, PT, R0, 0x1, PT ;  /* 0x000000010000780c */ /* 0x000fda0003f05270 */
[----:B------:R-:W-:Y:S05]  /*00c0*/  @!P0 BRA `(.L_x_1) ;  /* 0x000000a000008947 */ /* 0x000fea0003800000 */
[----:B------:R-:W-:-:S05]  /*00d0*/  IMAD.HI.U32 R0, R2, c[0x0][0x554], RZ ;  /* 0x0001550002007a27 */ /* 0x000fca00078e00ff */
[----:B------:R-:W-:-:S05]  /*00e0*/  SHF.R.U32.HI R0, RZ, c[0x0][0x558], R0 ;  /* 0x00015600ff007a19 */ /* 0x000fca0000011600 */
[----:B------:R2:W-:Y:S01]  /*00f0*/  STL [R1+0x30], R0 ;  /* 0x0000300001007387 */ /* 0x0005e20000100800 */
[----:B------:R-:W-:Y:S05]  /*0100*/  BRA `(.L_x_1) ;  /* 0x0000006000007947 */ /* 0x000fea0003800000 */
.L_x_0:
[----:B--23--:R-:W-:Y:S01]  /*0110*/  IMAD.MOV.U32 R0, RZ, RZ, c[0x0][0x550] ;  /* 0x00015400ff007624 */ /* 0x00cfe200078e00ff */
[----:B------:R-:W-:-:S04]  /*0120*/  MOV R3, R2 ;  /* 0x0000000200037202 */ /* 0x000fc80000000f00 */
[----:B------:R-:W-:-:S13]  /*0130*/  ISETP.NE.AND P0, PT, R0, 0x1, PT ;  /* 0x000000010000780c */ /* 0x000fda0003f05270 */
[----:B------:R-:W-:-:S05]  /*0140*/  @P0 IMAD.HI.U32 R0, R2, c[0x0][0x554], RZ ;  /* 0x0001550002000a27 */ /* 0x000fca00078e00ff */
[----:B------:R-:W-:-:S05]  /*0150*/  @P0 SHF.R.U32.HI R3, RZ, c[0x0][0x558], R0 ;  /* 0x00015600ff030a19 */ /* 0x000fca0000011600 */
[----:B------:R1:W-:Y:S02]  /*0160*/  STL [R1+0x30], R3 ;  /* 0x0000300301007387 */ /* 0x0003e40000100800 */
.L_x_1:
[----:B------:R-:W3:Y:S01]  /*0170*/  LDL R19, [R1+0x30] ;  /* 0x0000300001137983 */ /* 0x000ee20000100800 */
[----:B------:R-:W-:Y:S02]  /*0180*/  ISETP.GE.AND P0, PT, R28, RZ, PT ;  /* 0x000000ff1c00720c */ /* 0x000fe40003f06270 */
[----:B--23--:R-:W-:-:S05]  /*0190*/  IADD3 R0, -R19, RZ, RZ ;  /* 0x000000ff13007210 */ /* 0x00cfca0007ffe1ff */
[----:B------:R-:W-:-:S06]  /*01a0*/  IMAD R11, R0, c[0x0][0x550], R2 ;  /* 0x00015400000b7a24 */ /* 0x000fcc00078e0202 */
[----:B------:R-:W-:Y:S05]  /*01b0*/  @!P0 EXIT ;  /* 0x000000000000894d */ /* 0x000fea0003800000 */
[----:B------:R-:W-:Y:S02]  /*01c0*/  IMAD.MOV.U32 R0, RZ, RZ, c[0x0][0x1d0] ;  /* 0x00007400ff007624 */ /* 0x000fe400078e00ff */
[----:B-1----:R-:W-:-:S03]  /*01d0*/  IMAD.MOV.U32 R2, RZ, RZ, RZ ;  /* 0x000000ffff027224 */ /* 0x002fc600078e00ff */
[C---:B------:R-:W-:Y:S02]  /*01e0*/  ISETP.GE.AND P0, PT, R0.reuse, 0x1, PT ;  /* 0x000000010000780c */ /* 0x040fe40003f06270 */
[----:B------:R-:W-:Y:S01]  /*01f0*/  IADD3 R3, R0, 0x6f, RZ ;  /* 0x0000006f00037810 */ /* 0x000fe20007ffe0ff */
[----:B------:R-:W-:-:S04]  /*0200*/  IMAD.MOV.U32 R0, RZ, RZ, RZ ;  /* 0x000000ffff007224 */ /* 0x000fc800078e00ff */
[----:B------:R-:W-:-:S05]  /*0210*/  IMAD.HI R2, R3, -0x6db6db6d, R2 ;  /* 0x9249249303027827 */ /* 0x000fca00078e0202 */
[----:B------:R-:W-:-:S04]  /*0220*/  SHF.R.U32.HI R3, RZ, 0x1f, R2 ;  /* 0x0000001fff037819 */ /* 0x000fc80000011602 */
[----:B------:R-:W-:Y:S01]  /*0230*/  LEA.HI.SX32 R10, R2, R3, 0x1a ;  /* 0x00000003020a7211 */ /* 0x000fe200078fd2ff */
[----:B------:R-:W-:Y:S05]  /*0240*/  @!P0 BRA `(.L_x_2) ;  /* 0x0000020000008947 */ /* 0x000fea0003800000 */
[----:B------:R-:W-:-:S04]  /*0250*/  SHF.R.U32.HI R0, RZ, 0x10, R11 ;  /* 0x00000010ff007819 */ /* 0x000fc8000001160b */
[----:B------:R-:W-:-:S04]  /*0260*/  ISETP.NE.AND P0, PT, R0, RZ, PT ;  /* 0x000000ff0000720c */ /* 0x000fc80003f05270 */
[----:B------:R-:W-:-:S04]  /*0270*/  SEL R5, R0, c[0x0][0x338], P0 ;  /* 0x0000ce0000057a07 */ /* 0x000fc80000000000 */
[----:B------:R-:W-:Y:S02]  /*0280*/  IABS R0, R5 ;  /* 0x0000000500007213 */ /* 0x000fe40000000000 */
[----:B------:R-:W-:-:S03]  /*0290*/  IADD3 R7, R10, -0x1, R5 ;  /* 0xffffffff0a077810 */ /* 0x000fc60007ffe005 */
[----:B------:R-:W-:Y:S01]  /*02a0*/  IMAD.MOV.U32 R4, RZ, RZ, R0 ;  /* 0x000000ffff047224 */ /* 0x000fe200078e0000 */
[----:B------:R-:W-:-:S03]  /*02b0*/  IABS R9, R7 ;  /* 0x0000000700097213 */ /* 0x000fc60000000000 */
[----:B------:R-:W1:Y:S08]  /*02c0*/  I2F.RP R2, R4 ;  /* 0x0000000400027306 */ /* 0x000e700000209400 */
[----:B-1----:R-:W1:Y:S02]  /*02d0*/  MUFU.RCP R2, R2 ;  /* 0x0000000200027308 */ /* 0x002e640000001000 */
[----:B-1----:R-:W-:-:S06]  /*02e0*/  IADD3 R2, R2, 0xffffffe, RZ ;  /* 0x0ffffffe02027810 */ /* 0x002fcc0007ffe0ff */
[----:B------:R-:W1:Y:S02]  /*02f0*/  F2I.FTZ.U32.TRUNC.NTZ R3, R2 ;  /* 0x0000000200037305 */ /* 0x000e64000021f000 */
[----:B-1----:R-:W-:Y:S02]  /*0300*/  IMAD.MOV R0, RZ, RZ, -R3 ;  /* 0x000000ffff007224 */ /* 0x002fe400078e0a03 */
[----:B------:R-:W-:Y:S02]  /*0310*/  IMAD.MOV.U32 R2, RZ, RZ, RZ ;  /* 0x000000ffff027224 */ /* 0x000fe400078e00ff */
[----:B------:R-:W-:Y:S01]  /*0320*/  IMAD.MOV.U32 R6, RZ, RZ, R0 ;  /* 0x000000ffff067224 */ /* 0x000fe200078e0000 */
[----:B------:R-:W-:-:S03]  /*0330*/  IABS R0, R5 ;  /* 0x0000000500007213 */ /* 0x000fc60000000000 */
[----:B------:R-:W-:Y:S02]  /*0340*/  IMAD R6, R6, R4, RZ ;  /* 0x0000000406067224 */ /* 0x000fe400078e02ff */
[----:B------:R-:W-:Y:S02]  /*0350*/  IMAD.MOV R8, RZ, RZ, -R0 ;  /* 0x000000ffff087224 */ /* 0x000fe400078e0a00 */
[----:B------:R-:W-:-:S04]  /*0360*/  IMAD.HI.U32 R0, R3, R6, R2 ;  /* 0x0000000603007227 */ /* 0x000fc800078e0002 */
[----:B------:R-:W-:Y:S02]  /*0370*/  IMAD.MOV.U32 R2, RZ, RZ, R9 ;  /* 0x000000ffff027224 */ /* 0x000fe400078e0009 */
[----:B------:R-:W-:Y:S02]  /*0380*/  IMAD.MOV.U32 R3, RZ, RZ, R8 ;  /* 0x000000ffff037224 */ /* 0x000fe400078e0008 */
[----:B------:R-:W-:-:S04]  /*0390*/  IMAD.HI.U32 R0, R0, R2, RZ ;  /* 0x0000000200007227 */ /* 0x000fc800078e00ff */
[----:B------:R-:W-:-:S05]  /*03a0*/  IMAD R2, R0, R3, R2 ;  /* 0x0000000300027224 */ /* 0x000fca00078e0202 */
[----:B------:R-:W-:-:S13]  /*03b0*/  ISETP.GT.U32.AND P1, PT, R4, R2, PT ;  /* 0x000000020400720c */ /* 0x000fda0003f24070 */
[----:B------:R-:W-:Y:S01]  /*03c0*/  @!P1 IMAD.IADD R2, R2, 0x1, -R4 ;  /* 0x0000000102029824 */ /* 0x000fe200078e0a04 */
[----:B------:R-:W-:Y:S02]  /*03d0*/  @!P1 IADD3 R0, R0, 0x1, RZ ;  /* 0x0000000100009810 */ /* 0x000fe40007ffe0ff */
[----:B------:R-:W-:Y:S02]  /*03e0*/  ISETP.NE.AND P1, PT, R5, RZ, PT ;  /* 0x000000ff0500720c */ /* 0x000fe40003f25270 */
[----:B------:R-:W-:Y:S02]  /*03f0*/  ISETP.GE.U32.AND P2, PT, R2, R4, PT ;  /* 0x000000040200720c */ /* 0x000fe40003f46070 */
[----:B------:R-:W-:-:S04]  /*0400*/  LOP3.LUT R2, R7, R5, RZ, 0x3c, !PT ;  /* 0x0000000507027212 */ /* 0x000fc800078e3cff */
[----:B------:R-:W-:-:S07]  /*0410*/  ISETP.GE.AND P0, PT, R2, RZ, PT ;  /* 0x000000ff0200720c */ /* 0x000fce0003f06270 */
[----:B------:R-:W-:-:S06]  /*0420*/  @P2 IADD3 R0, R0, 0x1, RZ ;  /* 0x0000000100002810 */ /* 0x000fcc0007ffe0ff */
[----:B------:R-:W-:Y:S01]  /*0430*/  @!P0 IMAD.MOV R0, RZ, RZ, -R0 ;  /* 0x000000ffff008224 */ /* 0x000fe200078e0a00 */
[----:B------:R-:W-:Y:S02]  /*0440*/  @!P1 LOP3.LUT R0, RZ, R5, RZ, 0x33, !PT ;  /* 0x00000005ff009212 */ /* 0x000fe400078e33ff */
.L_x_2:
[----:B------:R-:W-:Y:S01]  /*0450*/  LOP3.LUT R2, R11, 0xffff, RZ, 0xc0, !PT ;  /* 0x0000ffff0b027812 */ /* 0x000fe200078ec0ff */
[----:B------:R-:W-:Y:S01]  /*0460*/  ULDC.64 UR8, c[0x0][0x118] ;  /* 0x0000460000087ab9 */ /* 0x000fe20000000a00 */
[----:B------:R-:W-:Y:S01]  /*0470*/  PLOP3.LUT P4, PT, PT, PT, PT, 0x80, 0x0 ;  /* 0x000000000000781c */ /* 0x000fe20003f8f070 */
[----:B------:R-:W-:Y:S01]  /*0480*/  CS2R R22, SRZ ;  /* 0x0000000000167805 */ /* 0x000fe2000001ff00 */
[----:B------:R-:W-:Y:S01]  /*0490*/  CS2R R20, SRZ ;  /* 0x0000000000147805 */ /* 0x000fe2000001ff00 */
[----:B------:R-:W-:Y:S01]  /*04a0*/  IMAD R199, R2, R0, RZ ;  /* 0x0000000002c77224 */ /* 0x000fe200078e02ff */
[----:B------:R-:W-:Y:S01]  /*04b0*/  CS2R R178, SRZ ;  /* 0x0000000000b27805 */ /* 0x000fe2000001ff00 */
[----:B------:R-:W-:Y:S01]  /*04c0*/  CS2R R176, SRZ ;  /* 0x0000000000b07805 */ /* 0x000fe2000001ff00 */
[----:B------:R-:W-:Y:S01]  /*04d0*/  CS2R R182, SRZ ;  /* 0x0000000000b67805 */ /* 0x000fe2000001ff00 */
[----:B------:R-:W-:Y:S01]  /*04e0*/  IMAD.IADD R0, R199, 0x1, R0 ;  /* 0x00000001c7007824 */ /* 0x000fe200078e0200 */
[----:B------:R1:W-:Y:S01]  /*04f0*/  STL [R1+0x34], R199 ;  /* 0x000034c701007387 */ /* 0x0003e20000100800 */
[----:B------:R-:W-:Y:S01]  /*0500*/  CS2R R180, SRZ ;  /* 0x0000000000b47805 */ /* 0x000fe2000001ff00 */
[----:B------:R-:W-:Y:S01]  /*0510*/  CS2R R174, SRZ ;  /* 0x0000000000ae7805 */ /* 0x000fe2000001ff00 */
[----:B------:R-:W-:Y:S01]  /*0520*/  CS2R R172, SRZ ;  /* 0x0000000000ac7805 */ /* 0x000fe2000001ff00 */
[----:B------:R-:W-:Y:S01]  /*0530*/  IMNMX R200, R10, R0, PT ;  /* 0x000000000ac87217 */ /* 0x000fe20003800200 */
[----:B------:R-:W-:Y:S01]  /*0540*/  CS2R R170, SRZ ;  /* 0x0000000000aa7805 */ /* 0x000fe2000001ff00 */
[----:B------:R-:W-:Y:S01]  /*0550*/  CS2R R168, SRZ ;  /* 0x0000000000a87805 */ /* 0x000fe2000001ff00 */
[----:B------:R-:W-:Y:S01]  /*0560*/  CS2R R162, SRZ ;  /* 0x0000000000a27805 */ /* 0x000fe2000001ff00 */
[----:B------:R-:W-:Y:S01]  /*0570*/  ISETP.GT.AND P0, PT, R200, R199, PT ;  /* 0x000000c7c800720c */ /* 0x000fe20003f04270 */
[----:B------:R-:W-:Y:S01]  /*0580*/  CS2R R160, SRZ ;  /* 0x0000000000a07805 */ /* 0x000fe2000001ff00 */
        /* <DEDUP_REMOVED lines=22> */
[----:B------:R-:W-:Y:S05]  /*06f0*/  @!P0 BRA `(.L_x_3) ;  /* 0x0000cc3000008947 */ /* 0x000fea0003800000 */
[----:B-1----:R-:W-:-:S04]  /*0700*/  ISETP.NE.U32.AND P1, PT, RZ, c[0x0][0x340], PT ;  /* 0x0000d000ff007a0c */ /* 0x002fc80003f25070 */
[----:B------:R-:W-:-:S13]  /*0710*/  ISETP.NE.AND.EX P1, PT, RZ, c[0x0][0x344], PT, P1 ;  /* 0x0000d100ff007a0c */ /* 0x000fda0003f25310 */
[----:B------:R-:W-:-:S04]  /*0720*/  @P1 IMAD.MOV.U32 R2, RZ, RZ, 0x4 ;  /* 0x00000004ff021424 */ /* 0x000fc800078e00ff */
[----:B------:R-:W-:-:S05]  /*0730*/  @P1 IMAD.WIDE R2, R28, R2, c[0x0][0x340] ;  /* 0x0000d0001c021625 */ /* 0x000fca00078e0202 */
[----:B------:R1:W2:Y:S01]  /*0740*/  @P1 LDG.E R18, [R2.64] ;  /* 0x0000000802121981 */ /* 0x0002a2000c1e1900 */
[----:B------:R-:W-:Y:S01]  /*0750*/  SHF.R.S32.HI R27, RZ, 0x1f, R192 ;  /* 0x0000001fff1b7819 */ /* 0x000fe200000114c0 */
[----:B------:R-:W-:Y:S01]  /*0760*/  IMAD.MOV.U32 R0, RZ, RZ, c[0x0][0x2c4] ;  /* 0x0000b100ff007624 */ /* 0x000fe200078e00ff */
[----:B------:R-:W-:Y:S01]  /*0770*/  SHF.R.S32.HI R16, RZ, 0x1f, R19 ;  /* 0x0000001fff107819 */ /* 0x000fe20000011413 */
[----:B------:R-:W3:Y:S01]  /*0780*/  S2R R22, SR_CTAID.X ;  /* 0x0000000000167919 */ /* 0x000ee20000002500 */
[-C--:B------:R-:W-:Y:S01]  /*0790*/  LEA.HI R5, R27, R192.reuse, RZ, 0x3 ;  /* 0x000000c01b057211 */ /* 0x080fe200078f18ff */
[----:B------:R-:W-:Y:S01]  /*07a0*/  ULDC UR5, c[0x0][0x2c4] ;  /* 0x0000b10000057ab9 */ /* 0x000fe20000000800 */
[----:B------:R-:W-:Y:S01]  /*07b0*/  ISETP.NE.AND P0, PT, R0, 0x1, PT ;  /* 0x000000010000780c */ /* 0x000fe20003f05270 */
[----:B------:R-:W-:Y:S01]  /*07c0*/  IMAD R4, R16, c[0x0][0x1b8], RZ ;  /* 0x00006e0010047a24 */ /* 0x000fe200078e02ff */
[----:B------:R-:W-:Y:S01]  /*07d0*/  LOP3.LUT R0, R5, 0xfffffff8, RZ, 0xc0, !PT ;  /* 0xfffffff805007812 */ /* 0x000fe200078ec0ff */
[----:B------:R-:W-:Y:S01]  /*07e0*/  ULDC UR4, c[0x0][0x168] ;  /* 0x00005a0000047ab9 */ /* 0x000fe20000000800 */
[----:B------:R-:W-:Y:S01]  /*07f0*/  SHF.R.S32.HI R15, RZ, 0x3, R5 ;  /* 0x00000003ff0f7819 */ /* 0x000fe20000011405 */
[----:B------:R-:W-:Y:S01]  /*0800*/  UIMAD UR4, UR5, UR4, URZ ;  /* 0x00000004050472a4 */ /* 0x000fe2000f8e023f */
[-C--:B------:R-:W-:Y:S01]  /*0810*/  IADD3 R21, -R0, R192.reuse, RZ ;  /* 0x000000c000157210 */ /* 0x080fe20007ffe1ff */
[----:B------:R-:W-:Y:S01]  /*0820*/  IMAD R0, R19, c[0x0][0x1bc], R4 ;  /* 0x00006f0013007a24 */ /* 0x000fe200078e0204 */
[----:B------:R-:W-:Y:S01]  /*0830*/  SHF.R.S32.HI R20, RZ, 0x1f, R28 ;  /* 0x0000001fff147819 */ /* 0x000fe2000001141c */
[----:B------:R-:W-:Y:S01]  /*0840*/  BSSY B0, `(.L_x_4) ;  /* 0x000005c000007945 */ /* 0x000fe20003800000 */
[--C-:B------:R-:W-:Y:S01]  /*0850*/  SHF.R.S32.HI R7, RZ, 0x1f, R15.reuse ;  /* 0x0000001fff077819 */ /* 0x100fe2000001140f */
[----:B------:R-:W-:Y:S01]  /*0860*/  IMAD R4, R21, 0x10, R15 ;  /* 0x0000001015047824 */ /* 0x000fe200078e020f */
[----:B------:R-:W-:Y:S01]  /*0870*/  LEA.HI R26, R27, R192, RZ, 0x4 ;  /* 0x000000c01b1a7211 */ /* 0x000fe200078f20ff */
[----:B------:R-:W-:Y:S01]  /*0880*/  IMAD R5, R20, c[0x0][0x1c0], RZ ;  /* 0x0000700014057a24 */ /* 0x000fe200078e02ff */
[----:B------:R-:W-:Y:S01]  /*0890*/  SHF.L.U32 R14, R15, 0x6, RZ ;  /* 0x000000060f0e7819 */ /* 0x000fe200000006ff */
[----:B------:R-:W-:-:S02]  /*08a0*/  IMAD.SHL.U32 R6, R21, 0x8, RZ ;  /* 0x0000000815067824 */ /* 0x000fc400078e00ff */
[----:B------:R-:W-:Y:S02]  /*08b0*/  IMAD R5, R28, c[0x0][0x1c4], R5 ;  /* 0x000071001c057a24 */ /* 0x000fe400078e0205 */
[----:B-1----:R-:W-:-:S04]  /*08c0*/  IMAD.WIDE.U32 R2, R19, c[0x0][0x1b8], RZ ;  /* 0x00006e0013027a25 */ /* 0x002fc800078e00ff */
[----:B---3--:R-:W-:Y:S01]  /*08d0*/  IMAD R11, R22, 0x80, R4 ;  /* 0x00000080160b7824 */ /* 0x008fe200078e0204 */
[----:B------:R-:W-:-:S03]  /*08e0*/  IADD3 R3, R3, R0, RZ ;  /* 0x0000000003037210 */ /* 0x000fc60007ffe0ff */
[----:B------:R-:W-:Y:S01]  /*08f0*/  @P0 IMAD.HI.U32 R4, R11, c[0x0][0x2c8], RZ ;  /* 0x0000b2000b040a27 */ /* 0x000fe200078e00ff */
[----:B------:R-:W-:-:S03]  /*0900*/  MOV R0, R11 ;  /* 0x0000000b00007202 */ /* 0x000fc60000000f00 */
[----:B------:R-:W-:Y:S01]  /*0910*/  IMAD.WIDE.U32 R2, R28, c[0x0][0x1c0], R2 ;  /* 0x000070001c027a25 */ /* 0x000fe200078e0002 */
[----:B------:R-:W-:-:S03]  /*0920*/  @P0 SHF.R.U32.HI R0, RZ, c[0x0][0x2cc], R4 ;  /* 0x0000b300ff000a19 */ /* 0x000fc60000011604 */
[----:B------:R-:W-:Y:S01]  /*0930*/  IMAD R4, R7, c[0x0][0x208], RZ ;  /* 0x0000820007047a24 */ /* 0x000fe200078e02ff */
[----:B------:R-:W-:Y:S02]  /*0940*/  SHF.R.S32.HI R8, RZ, 0x1f, R0 ;  /* 0x0000001fff087819 */ /* 0x000fe40000011400 */
[----:B------:R-:W-:Y:S01]  /*0950*/  IADD3 R3, R3, R5, RZ ;  /* 0x0000000503037210 */ /* 0x000fe20007ffe0ff */
[----:B------:R-:W-:Y:S01]  /*0960*/  IMAD R5, R7, c[0x0][0x1e0], RZ ;  /* 0x0000780007057a24 */ /* 0x000fe200078e02ff */
[----:B------:R-:W-:Y:S01]  /*0970*/  SHF.R.S32.HI R7, RZ, 0x1f, R6 ;  /* 0x0000001fff077819 */ /* 0x000fe20000011406 */
[----:B------:R-:W-:Y:S02]  /*0980*/  IMAD R10, R8, c[0x0][0x1b0], RZ ;  /* 0x00006c00080a7a24 */ /* 0x000fe400078e02ff */
[----:B------:R-:W-:-:S04]  /*0990*/  IMAD.WIDE.U32 R2, R0, c[0x0][0x1b0], R2 ;  /* 0x00006c0000027a25 */ /* 0x000fc800078e0002 */
[----:B------:R-:W-:Y:S02]  /*09a0*/  IMAD R10, R0, c[0x0][0x1b4], R10 ;  /* 0x00006d00000a7a24 */ /* 0x000fe400078e020a */
[C---:B------:R-:W-:Y:S02]  /*09b0*/  IMAD R12, R15.reuse, c[0x0][0x1e4], R5 ;  /* 0x000079000f0c7a24 */ /* 0x040fe400078e0205 */
[----:B------:R-:W-:Y:S01]  /*09c0*/  IMAD.WIDE.U32 R8, R15, c[0x0][0x1e0], R6 ;  /* 0x000078000f087a25 */ /* 0x000fe200078e0006 */
[----:B------:R-:W-:Y:S02]  /*09d0*/  IADD3 R3, R3, R10, RZ ;  /* 0x0000000a03037210 */ /* 0x000fe40007ffe0ff */
[----:B------:R-:W-:Y:S01]  /*09e0*/  LOP3.LUT R10, R26, 0xfffffff0, RZ, 0xc0, !PT ;  /* 0xfffffff01a0a7812 */ /* 0x000fe200078ec0ff */
[----:B------:R-:W-:Y:S01]  /*09f0*/  IMAD.MOV R0, RZ, RZ, -R0 ;  /* 0x000000ffff007224 */ /* 0x000fe200078e0a00 */
[----:B------:R-:W-:Y:S01]  /*0a00*/  IADD3 R9, R9, R12, RZ ;  /* 0x0000000c09097210 */ /* 0x000fe20007ffe0ff */
[----:B------:R-:W-:-:S02]  /*0a10*/  IMAD R12, R16, c[0x0][0x210], RZ ;  /* 0x00008400100c7a24 */ /* 0x000fc400078e02ff */
[----:B------:R-:W-:Y:S02]  /*0a20*/  IMAD R11, R0, c[0x0][0x2c4], R11 ;  /* 0x0000b100000b7a24 */ /* 0x000fe400078e020b */
[----:B------:R-:W-:Y:S02]  /*0a30*/  IMAD.IADD R10, R192, 0x1, -R10 ;  /* 0x00000001c00a7824 */ /* 0x000fe400078e0a0a */
[C---:B------:R-:W-:Y:S02]  /*0a40*/  IMAD R13, R15.reuse, c[0x0][0x20c], R4 ;  /* 0x000083000f0d7a24 */ /* 0x040fe400078e0204 */
[----:B------:R-:W-:Y:S01]  /*0a50*/  IMAD.WIDE.U32 R4, R15, c[0x0][0x208], R6 ;  /* 0x000082000f047a25 */ /* 0x000fe200078e0006 */
[----:B------:R-:W-:-:S03]  /*0a60*/  SHF.R.S32.HI R17, RZ, 0x1f, R10 ;  /* 0x0000001fff117819 */ /* 0x000fc6000001140a */
[----:B------:R-:W-:Y:S01]  /*0a70*/  IMAD R0, R16, c[0x0][0x1e8], RZ ;  /* 0x00007a0010007a24 */ /* 0x000fe200078e02ff */
[----:B------:R-:W-:Y:S01]  /*0a80*/  LEA.HI R25, R17, R10, RZ, 0x3 ;  /* 0x0000000a11197211 */ /* 0x000fe200078f18ff */
[----:B------:R-:W-:Y:S01]  /*0a90*/  IMAD R16, R19, c[0x0][0x214], R12 ;  /* 0x0000850013107a24 */ /* 0x000fe200078e020c */
[----:B------:R-:W-:Y:S01]  /*0aa0*/  SHF.R.S32.HI R12, RZ, 0x1f, R11 ;  /* 0x0000001fff0c7819 */ /* 0x000fe2000001140b */
[----:B------:R-:W-:Y:S02]  /*0ab0*/  IMAD.IADD R5, R5, 0x1, R13 ;  /* 0x0000000105057824 */ /* 0x000fe400078e020d */
[----:B------:R-:W-:Y:S01]  /*0ac0*/  IMAD R13, R19, c[0x0][0x1ec], R0 ;  /* 0x00007b00130d7a24 */ /* 0x000fe200078e0200 */
[----:B------:R-:W-:Y:S01]  /*0ad0*/  LOP3.LUT R0, R14, 0x1c0, RZ, 0xc0, !PT ;  /* 0x000001c00e007812 */ /* 0x000fe200078ec0ff */
[----:B------:R-:W-:Y:S02]  /*0ae0*/  IMAD R12, R12, c[0x0][0x1a8], RZ ;  /* 0x00006a000c0c7a24 */ /* 0x000fe400078e02ff */
[----:B------:R-:W-:Y:S01]  /*0af0*/  IMAD.WIDE.U32 R2, R11, c[0x0][0x1a8], R2 ;  /* 0x00006a000b027a25 */ /* 0x000fe200078e0002 */
[----:B------:R-:W-:-:S02]  /*0b00*/  LOP3.LUT R17, R0, 0x38, R6, 0xf8, !PT ;  /* 0x0000003800117812 */ /* 0x000fc400078ef806 */
[----:B------:R-:W-:Y:S01]  /*0b10*/  SHF.R.U32.HI R14, RZ, 0x3, R0 ;  /* 0x00000003ff0e7819 */ /* 0x000fe20000011600 */
[----:B------:R-:W-:Y:S01]  /*0b20*/  IMAD R12, R11, c[0x0][0x1ac], R12 ;  /* 0x00006b000b0c7a24 */ /* 0x000fe200078e020c */
[----:B------:R-:W-:Y:S01]  /*0b30*/  LOP3.LUT R0, R25, 0xfffffff8, RZ, 0xc0, !PT ;  /* 0xfffffff819007812 */ /* 0x000fe200078ec0ff */
[C---:B------:R-:W-:Y:S01]  /*0b40*/  IMAD.WIDE.U32 R4, R19.reuse, c[0x0][0x210], R4 ;  /* 0x0000840013047a25 */ /* 0x040fe200078e0004 */
[----:B------:R-:W-:Y:S02]  /*0b50*/  LEA R11, P0, R2, c[0x0][0x160], 0x1 ;  /* 0x00005800020b7a11 */ /* 0x000fe400078008ff */
[----:B------:R-:W-:Y:S01]  /*0b60*/  IADD3 R24, R10, -R0, RZ ;  /* 0x800000000a187210 */ /* 0x000fe20007ffe0ff */
[----:B------:R-:W-:Y:S01]  /*0b70*/  IMAD.WIDE.U32 R8, R19, c[0x0][0x1e8], R8 ;  /* 0x00007a0013087a25 */ /* 0x000fe200078e0008 */
[----:B------:R-:W-:Y:S02]  /*0b80*/  IADD3 R10, R3, R12, RZ ;  /* 0x0000000c030a7210 */ /* 0x000fe40007ffe0ff */
[----:B------:R-:W-:Y:S01]  /*0b90*/  LOP3.LUT R19, R17, R14, RZ, 0x3c, !PT ;  /* 0x0000000e11137212 */ /* 0x000fe200078e3cff */
[----:B------:R-:W-:Y:S01]  /*0ba0*/  IMAD.IADD R5, R5, 0x1, R16 ;  /* 0x0000000105057824 */ /* 0x000fe200078e0210 */
[----:B------:R-:W-:Y:S01]  /*0bb0*/  LEA.HI.X R10, R2, c[0x0][0x164], R10, 0x1, P0 ;  /* 0x00005900020a7a11 */ /* 0x000fe200000f0c0a */
[----:B------:R-:W-:Y:S01]  /*0bc0*/  IMAD.IADD R9, R9, 0x1, R13 ;  /* 0x0000000109097824 */ /* 0x000fe200078e020d */
[----:B------:R-:W-:Y:S01]  /*0bd0*/  LEA.HI R13, R27, R192, RZ, 0x6 ;  /* 0x000000c01b0d7211 */ /* 0x000fe200078f30ff */
[----:B------:R1:W3:Y:S01]  /*0be0*/  SHFL.IDX PT, R16, R11, RZ, 0x181f ;  /* 0x00181fff0b107589 */ /* 0x0002e200000e0000 */
[----:B------:R-:W-:-:S03]  /*0bf0*/  ISETP.GE.AND P0, PT, R6, c[0x0][0x198], PT ;  /* 0x0000660006007a0c */ /* 0x000fc60003f06270 */
[----:B------:R-:W-:Y:S01]  /*0c00*/  IMAD.SHL.U32 R13, R13, 0x8, RZ ;  /* 0x000000080d0d7824 */ /* 0x000fe200078e00ff */
[----:B------:R1:W4:Y:S01]  /*0c10*/  SHFL.IDX PT, R17, R10, RZ, 0x181f ;  /* 0x00181fff0a117589 */ /* 0x00032200000e0000 */
[----:B--2---:R-:W-:Y:S01]  /*0c20*/  @P1 SHF.R.S32.HI R3, RZ, 0x1f, R18 ;  /* 0x0000001fff031819 */ /* 0x004fe20000011412 */
[----:B------:R-:W-:Y:S02]  /*0c30*/  @!P1 IMAD.MOV.U32 R3, RZ, RZ, R20 ;  /* 0x000000ffff039224 */ /* 0x000fe400078e0014 */
[----:B------:R-:W-:Y:S01]  /*0c40*/  @P1 IMAD.MOV.U32 R2, RZ, RZ, R18 ;  /* 0x000000ffff021224 */ /* 0x000fe200078e0012 */
[----:B------:R-:W-:Y:S01]  /*0c50*/  @!P1 MOV R2, R28 ;  /* 0x0000001c00029202 */ /* 0x000fe20000000f00 */
[C---:B------:R-:W-:Y:S01]  /*0c60*/  IMAD R12, R3.reuse, c[0x0][0x1f0], RZ ;  /* 0x00007c00030c7a24 */ /* 0x040fe200078e02ff */
[----:B------:R-:W-:Y:S01]  /*0c70*/  LEA R18, R22, R15, 0x7 ;  /* 0x0000000f16127211 */ /* 0x000fe200078e38ff */
[----:B------:R-:W-:Y:S01]  /*0c80*/  IMAD R0, R3, c[0x0][0x218], RZ ;  /* 0x0000860003007a24 */ /* 0x000fe200078e02ff */
[----:B------:R-:W-:Y:S01]  /*0c90*/  MOV R22, 0x20 ;  /* 0x0000002000167802 */ /* 0x000fe20000000f00 */
[----:B------:R-:W-:Y:S01]  /*0ca0*/  IMAD R14, R2, c[0x0][0x1f4], R12 ;  /* 0x00007d00020e7a24 */ /* 0x000fe200078e020c */
[----:B------:R-:W-:Y:S01]  /*0cb0*/  ISETP.GE.AND P3, PT, R18, UR4, PT ;  /* 0x0000000412007c0c */ /* 0x000fe2000bf66270 */
[C---:B------:R-:W-:Y:S01]  /*0cc0*/  IMAD R12, R2.reuse, c[0x0][0x21c], R0 ;  /* 0x00008700020c7a24 */ /* 0x040fe200078e0200 */
[----:B------:R-:W-:Y:S01]  /*0cd0*/  LOP3.LUT R0, R19, 0xfffffe00, R13, 0xf8, !PT ;  /* 0xfffffe0013007812 */ /* 0x000fe200078ef80d */
[----:B------:R-:W-:Y:S01]  /*0ce0*/  IMAD.WIDE.U32 R30, R2, c[0x0][0x218], R4 ;  /* 0x00008600021e7a25 */ /* 0x000fe200078e0004 */
[----:B------:R-:W-:-:S03]  /*0cf0*/  R2P PR, R24, 0x6 ;  /* 0x0000000618007804 */ /* 0x000fc60000000000 */
[----:B------:R-:W-:Y:S01]  /*0d00*/  IMAD.WIDE.U32 R34, R2, c[0x0][0x1f0], R8 ;  /* 0x00007c0002227a25 */ /* 0x000fe200078e0008 */
[----:B------:R-:W-:Y:S02]  /*0d10*/  IADD3 R33, R31, R12, RZ ;  /* 0x0000000c1f217210 */ /* 0x000fe40007ffe0ff */
[----:B------:R-:W-:Y:S01]  /*0d20*/  SEL R4, R22, 0xffffffe0, !P2 ;  /* 0xffffffe016047807 */ /* 0x000fe20005000000 */
[----:B------:R-:W-:Y:S01]  /*0d30*/  IMAD.MOV.U32 R20, RZ, RZ, 0x10 ;  /* 0x00000010ff147424 */ /* 0x000fe200078e00ff */
[----:B------:R-:W-:Y:S01]  /*0d40*/  IADD3 R37, R35, R14, RZ ;  /* 0x0000000e23257210 */ /* 0x000fe20007ffe0ff */
[----:B------:R1:W-:Y:S03]  /*0d50*/  STL.64 [R1+0x38], R34 ;  /* 0x0000382201007387 */ /* 0x0003e60000100a00 */
[----:B------:R-:W-:Y:S01]  /*0d60*/  SEL R3, R20, 0xfffffff0, !P1 ;  /* 0xfffffff014037807 */ /* 0x000fe20004800000 */
[----:B------:R1:W-:Y:S04]  /*0d70*/  STL.64 [R1+0x8], R30 ;  /* 0x0000081e01007387 */ /* 0x0003e80000100a00 */
[----:B------:R1:W-:Y:S04]  /*0d80*/  STL [R1+0x4], R33 ;  /* 0x0000042101007387 */ /* 0x0003e80000100800 */
[----:B------:R1:W-:Y:S01]  /*0d90*/  STL [R1+0x2c], R37 ;  /* 0x00002c2501007387 */ /* 0x0003e20000100800 */
[----:B------:R-:W-:Y:S05]  /*0da0*/  @P3 BRA `(.L_x_5) ;  /* 0x0000005000003947 */ /* 0x000fea0003800000 */
[----:B---34-:R-:W-:Y:S01]  /*0db0*/  LEA R8, P1, R6, R16, 0x1 ;  /* 0x0000001006087211 */ /* 0x018fe200078208ff */
[----:B------:R-:W-:-:S03]  /*0dc0*/  IMAD.SHL.U32 R2, R0, 0x2, RZ ;  /* 0x0000000200027824 */ /* 0x000fc600078e00ff */
[----:B------:R-:W-:-:S05]  /*0dd0*/  LEA.HI.X R9, R6, R17, R7, 0x1, P1 ;  /* 0x0000001106097211 */ /* 0x000fca00008f0c07 */
[----:B------:R-:W-:Y:S01]  /*0de0*/  @!PT LDS RZ, [RZ] ;  /* 0x00000000fffff984 */ /* 0x000fe20000000800 */
[----:B------:R2:W-:Y:S04]  /*0df0*/  LDGSTS.E.BYPASS.LTC128B.128 [R2+0x7100], [R8.64], !P0 ;  /* 0x0710000008027fae */ /* 0x0005e8000c101d48 */
.L_x_5:
[----:B---34-:R-:W-:Y:S05]  /*0e00*/  BSYNC B0 ;  /* 0x0000000000007941 */ /* 0x018fea0003800000 */
.L_x_4:
[----:B------:R-:W-:Y:S01]  /*0e10*/  IADD3 R5, R18, 0x10, RZ ;  /* 0x0000001012057810 */ /* 0x000fe20007ffe0ff */
[----:B--2---:R2:W3:Y:S01]  /*0e20*/  SHFL.IDX PT, R2, R10, 0x1, 0x181f ;  /* 0x00381f000a027f89 */ /* 0x0044e200000e0000 */
[----:B------:R-:W-:Y:S02]  /*0e30*/  BSSY B0, `(.L_x_6) ;  /* 0x0000009000007945 */ /* 0x000fe40003800000 */
[----:B------:R-:W-:Y:S01]  /*0e40*/  ISETP.GE.AND P1, PT, R5, UR4, PT ;  /* 0x0000000405007c0c */ /* 0x000fe2000bf26270 */
[----:B------:R2:W4:-:S12]  /*0e50*/  SHFL.IDX PT, R8, R11, 0x1, 0x181f ;  /* 0x00381f000b087f89 */ /* 0x00051800000e0000 */
[----:B------:R-:W-:Y:S05]  /*0e60*/  @P1 BRA `(.L_x_7) ;  /* 0x0000005000001947 */ /* 0x000fea0003800000 */
[----:B----4-:R-:W-:-:S04]  /*0e70*/  LEA R8, P1, R6, R8, 0x1 ;  /* 0x0000000806087211 */ /* 0x010fc800078208ff */
[----:B---3--:R-:W-:Y:S01]  /*0e80*/  LEA.HI.X R9, R6, R2, R7, 0x1, P1 ;  /* 0x0000000206097211 */ /* 0x008fe200008f0c07 */
[----:B------:R-:W-:-:S05]  /*0e90*/  IMAD.SHL.U32 R2, R0, 0x2, RZ ;  /* 0x0000000200027824 */ /* 0x000fca00078e00ff */
[----:B------:R-:W-:Y:S01]  /*0ea0*/  @!PT LDS RZ, [RZ] ;  /* 0x00000000fffff984 */ /* 0x000fe20000000800 */
[----:B------:R3:W-:Y:S03]  /*0eb0*/  LDGSTS.E.BYPASS.LTC128B.128 [R2+0x7900], [R8.64], !P0 ;  /* 0x0790000008027fae */ /* 0x0007e6000c101d48 */
.L_x_7:
[----:B------:R-:W-:Y:S05]  /*0ec0*/  BSYNC B0 ;  /* 0x0000000000007941 */ /* 0x000fea0003800000 */
.L_x_6:
[----:B------:R-:W-:Y:S01]  /*0ed0*/  IADD3 R5, R18, 0x20, RZ ;  /* 0x0000002012057810 */ /* 0x000fe20007ffe0ff */
[----:B---3--:R3:W1:Y:S01]  /*0ee0*/  SHFL.IDX PT, R2, R10, 0x2, 0x181f ;  /* 0x00581f000a027f89 */ /* 0x00866200000e0000 */
[----:B------:R-:W-:Y:S02]  /*0ef0*/  BSSY B0, `(.L_x_8) ;  /* 0x0000009000007945 */ /* 0x000fe40003800000 */
[----:B------:R-:W-:Y:S01]  /*0f00*/  ISETP.GE.AND P1, PT, R5, UR4, PT ;  /* 0x0000000405007c0c */ /* 0x000fe2000bf26270 */
[----:B----4-:R3:W4:-:S12]  /*0f10*/  SHFL.IDX PT, R8, R11, 0x2, 0x181f ;  /* 0x00581f000b087f89 */ /* 0x01071800000e0000 */
[----:B------:R-:W-:Y:S05]  /*0f20*/  @P1 BRA `(.L_x_9) ;  /* 0x0000005000001947 */ /* 0x000fea0003800000 */
[----:B----4-:R-:W-:-:S04]  /*0f30*/  LEA R8, P1, R6, R8, 0x1 ;  /* 0x0000000806087211 */ /* 0x010fc800078208ff */
[----:B-1----:R-:W-:Y:S01]  /*0f40*/  LEA.HI.X R9, R6, R2, R7, 0x1, P1 ;  /* 0x0000000206097211 */ /* 0x002fe200008f0c07 */
[----:B------:R-:W-:-:S05]  /*0f50*/  IMAD.SHL.U32 R2, R0, 0x2, RZ ;  /* 0x0000000200027824 */ /* 0x000fca00078e00ff */
[----:B------:R-:W-:Y:S01]  /*0f60*/  @!PT LDS RZ, [RZ] ;  /* 0x00000000fffff984 */ /* 0x000fe20000000800 */
[----:B------:R1:W-:Y:S03]  /*0f70*/  LDGSTS.E.BYPASS.LTC128B.128 [R2+0x8100], [R8.64], !P0 ;  /* 0x0810000008027fae */ /* 0x0003e6000c101d48 */
.L_x_9:
[----:B------:R-:W-:Y:S05]  /*0f80*/  BSYNC B0 ;  /* 0x0000000000007941 */ /* 0x000fea0003800000 */
.L_x_8:
[----:B------:R-:W-:Y:S01]  /*0f90*/  IADD3 R5, R18, 0x30, RZ ;  /* 0x0000003012057810 */ /* 0x000fe20007ffe0ff */
[----:B-1----:R1:W2:Y:S01]  /*0fa0*/  SHFL.IDX PT, R2, R10, 0x3, 0x181f ;  /* 0x00781f000a027f89 */ /* 0x0022a200000e0000 */
[----:B------:R-:W-:Y:S02]  /*0fb0*/  BSSY B0, `(.L_x_10) ;  /* 0x0000009000007945 */ /* 0x000fe40003800000 */
[----:B------:R-:W-:Y:S01]  /*0fc0*/  ISETP.GE.AND P1, PT, R5, UR4, PT ;  /* 0x0000000405007c0c */ /* 0x000fe2000bf26270 */
[----:B----4-:R1:W4:-:S12]  /*0fd0*/  SHFL.IDX PT, R8, R11, 0x3, 0x181f ;  /* 0x00781f000b087f89 */ /* 0x01031800000e0000 */
[----:B------:R-:W-:Y:S05]  /*0fe0*/  @P1 BRA `(.L_x_11) ;  /* 0x0000005000001947 */ /* 0x000fea0003800000 */
[----:B----4-:R-:W-:-:S04]  /*0ff0*/  LEA R8, P1, R6, R8, 0x1 ;  /* 0x0000000806087211 */ /* 0x010fc800078208ff */
[----:B--2---:R-:W-:Y:S01]  /*1000*/  LEA.HI.X R9, R6, R2, R7, 0x1, P1 ;  /* 0x0000000206097211 */ /* 0x004fe200008f0c07 */
[----:B------:R-:W-:-:S05]  /*1010*/  IMAD.SHL.U32 R2, R0, 0x2, RZ ;  /* 0x0000000200027824 */ /* 0x000fca00078e00ff */
[----:B------:R-:W-:Y:S01]  /*1020*/  @!PT LDS RZ, [RZ] ;  /* 0x00000000fffff984 */ /* 0x000fe20000000800 */
[----:B------:R2:W-:Y:S03]  /*1030*/  LDGSTS.E.BYPASS.LTC128B.128 [R2+0x8900], [R8.64], !P0 ;  /* 0x0890000008027fae */ /* 0x0005e6000c101d48 */
.L_x_11:
[----:B------:R-:W-:Y:S05]  /*1040*/  BSYNC B0 ;  /* 0x0000000000007941 */ /* 0x000fea0003800000 */
.L_x_10:
[----:B------:R-:W-:Y:S01]  /*1050*/  IADD3 R5, R18, 0x40, RZ ;  /* 0x0000004012057810 */ /* 0x000fe20007ffe0ff */
[----:B--2---:R2:W1:Y:S01]  /*1060*/  SHFL.IDX PT, R2, R10, 0x4, 0x181f ;  /* 0x00981f000a027f89 */ /* 0x00446200000e0000 */
        /* <DEDUP_REMOVED lines=9> */
.L_x_13:
[----:B------:R-:W-:Y:S05]  /*1100*/  BSYNC B0 ;  /* 0x0000000000007941 */ /* 0x000fea0003800000 */
.L_x_12:
        /* <DEDUP_REMOVED lines=11> */
.L_x_15:
[----:B------:R-:W-:Y:S05]  /*11c0*/  BSYNC B0 ;  /* 0x0000000000007941 */ /* 0x000fea0003800000 */
.L_x_14:
        /* <DEDUP_REMOVED lines=11> */
.L_x_17:
[----:B------:R-:W-:Y:S05]  /*1280*/  BSYNC B0 ;  /* 0x0000000000007941 */ /* 0x000fea0003800000 */
.L_x_16:
[----:B-1--4-:R-:W1:Y:S01]  /*1290*/  SHFL.IDX PT, R8, R11, 0x7, 0x181f ;  /* 0x00f81f000b087f89 */ /* 0x012e6200000e0000 */
[----:B------:R-:W-:Y:S01]  /*12a0*/  IADD3 R5, R18, 0x70, RZ ;  /* 0x0000007012057810 */ /* 0x000fe20007ffe0ff */
[----:B------:R-:W-:Y:S01]  /*12b0*/  UMOV UR6, 0x5 ;  /* 0x0000000500067882 */ /* 0x000fe20000000000 */
[----:B------:R-:W-:Y:S01]  /*12c0*/  SHF.L.U32 R241, R0, 0x1, RZ ;  /* 0x0000000100f17819 */ /* 0x000fe200000006ff */
[----:B------:R4:W5:Y:S01]  /*12d0*/  SHFL.IDX PT, R2, R10, 0x7, 0x181f ;  /* 0x00f81f000a027f89 */ /* 0x00096200000e0000 */
[----:B------:R-:W-:Y:S01]  /*12e0*/  ISETP.GE.AND P1, PT, R5, UR4, PT ;  /* 0x0000000405007c0c */ /* 0x000fe2000bf26270 */
[----:B------:R-:W-:Y:S01]  /*12f0*/  ULDC.64 UR4, c[0x0][0x208] ;  /* 0x0000820000047ab9 */ /* 0x000fe20000000a00 */
[----:B------:R-:W-:Y:S01]  /*1300*/  MOV R5, 0x70 ;  /* 0x0000007000057802 */ /* 0x000fe20000000f00 */
[----:B------:R-:W-:Y:S01]  /*1310*/  USHF.L.U32 UR7, UR4, 0x5, URZ ;  /* 0x0000000504077899 */ /* 0x000fe2000800063f */
[C---:B------:R-:W-:Y:S01]  /*1320*/  IADD3 R169, R200.reuse, -0x1, RZ ;  /* 0xffffffffc8a97810 */ /* 0x040fe20007ffe0ff */
[----:B------:R-:W-:Y:S01]  /*1330*/  USHF.L.U64.HI UR5, UR4, UR6, UR5 ;  /* 0x0000000604057299 */ /* 0x000fe20008010205 */
[----:B------:R-:W-:Y:S01]  /*1340*/  MOV R202, R36 ;  /* 0x0000002400ca7202 */ /* 0x000fe20000000f00 */
[----:B------:R-:W-:Y:S01]  /*1350*/  IMAD R155, R200, -0x70, R5 ;  /* 0xffffff90c89b7824 */ /* 0x000fe200078e0205 */
[----:B------:R-:W-:Y:S01]  /*1360*/  MOV R203, R37 ;  /* 0x0000002500cb7202 */ /* 0x000fe20000000f00 */
[----:B------:R-:W-:Y:S01]  /*1370*/  IMAD.WIDE.U32 R196, R5, c[0x0][0x1e0], RZ ;  /* 0x0000780005c47a25 */ /* 0x000fe200078e00ff */
[----:B------:R-:W-:-:S02]  /*1380*/  SHF.R.S32.HI R17, RZ, 0x1f, R169 ;  /* 0x0000001fff117819 */ /* 0x000fc400000114a9 */
[----:B------:R-:W-:Y:S02]  /*1390*/  IADD3 R20, R155, c[0x0][0x1d0], -R15 ;  /* 0x000074009b147a10 */ /* 0x000fe40007ffe80f */
[----:B------:R-:W-:Y:S02]  /*13a0*/  MOV R202, R34 ;  /* 0x0000002200ca7202 */ /* 0x000fe40000000f00 */
[C---:B------:R-:W-:Y:S02]  /*13b0*/  ISETP.GE.AND P5, PT, R20.reuse, 0x1, PT ;  /* 0x000000011400780c */ /* 0x040fe40003fa6270 */
[----:B------:R-:W-:Y:S01]  /*13c0*/  ISETP.GE.AND P3, PT, R20, 0x21, PT ;  /* 0x000000211400780c */ /* 0x000fe20003f66270 */
[----:B------:R-:W-:Y:S01]  /*13d0*/  STL.64 [R1+0x28], R202 ;  /* 0x000028ca01007387 */ /* 0x000fe20000100a00 */
[----:B-1----:R-:W-:Y:S01]  /*13e0*/  @!P1 LEA R8, P2, R6, R8, 0x1 ;  /* 0x0000000806089211 */ /* 0x002fe200078408ff */
[----:B--234-:R-:W-:Y:S01]  /*13f0*/  IMAD R10, R5, c[0x0][0x1e4], RZ ;  /* 0x00007900050a7a24 */ /* 0x01cfe200078e02ff */
[----:B------:R-:W-:-:S02]  /*1400*/  MOV R193, c[0x0][0x1e0] ;  /* 0x0000780000c17a02 */ /* 0x000fc40000000f00 */
[----:B-----5:R-:W-:Y:S02]  /*1410*/  @!P1 LEA.HI.X R9, R6, R2, R7, 0x1, P2 ;  /* 0x0000000206099211 */ /* 0x020fe400010f0c07 */
[----:B------:R-:W-:Y:S01]  /*1420*/  IADD3 R191, R197, R10, RZ ;  /* 0x0000000ac5bf7210 */ /* 0x000fe20007ffe0ff */
[----:B------:R-:W-:Y:S01]  /*1430*/  IMAD.WIDE.U32 R12, R193, 0x20, RZ ;  /* 0x00000020c10c7825 */ /* 0x000fe200078e00ff */
[C---:B------:R-:W-:Y:S01]  /*1440*/  ISETP.GE.AND P6, PT, R20.reuse, 0x31, PT ;  /* 0x000000311400780c */ /* 0x040fe20003fc6270 */
[----:B------:R-:W-:Y:S01]  /*1450*/  @!PT LDS RZ, [RZ] ;  /* 0x00000000fffff984 */ /* 0x000fe20000000800 */
[----:B------:R1:W-:Y:S01]  /*1460*/  @!P1 LDGSTS.E.BYPASS.LTC128B.128 [R241+0xa900], [R8.64], !P0 ;  /* 0x0a90000008f19fae */ /* 0x0003e2000c101d48 */
[----:B------:R-:W-:Y:S01]  /*1470*/  ISETP.GE.AND P0, PT, R20, 0x11, PT ;  /* 0x000000111400780c */ /* 0x000fe20003f06270 */
[----:B------:R-:W-:Y:S01]  /*1480*/  IMAD R0, R191, R169, RZ ;  /* 0x000000a9bf007224 */ /* 0x000fe200078e02ff */
[----:B------:R-:W-:Y:S01]  /*1490*/  ISETP.GE.AND P1, PT, R6, c[0x0][0x1d4], PT ;  /* 0x0000750006007a0c */ /* 0x000fe20003f26270 */
[----:B------:R-:W0:Y:S01]  /*14a0*/  LDGDEPBAR ;  /* 0x00000000000079af */ /* 0x000e220000000000 */
[----:B------:R-:W-:Y:S01]  /*14b0*/  MOV R194, c[0x0][0x1e4] ;  /* 0x0000790000c27a02 */ /* 0x000fe20000000f00 */
[----:B------:R-:W-:Y:S01]  /*14c0*/  IMAD R0, R17, R196, R0 ;  /* 0x000000c411007224 */ /* 0x000fe200078e0200 */
[----:B------:R-:W-:-:S02]  /*14d0*/  SHF.R.S32.HI R16, RZ, 0x4, R26 ;  /* 0x00000004ff107819 */ /* 0x000fc4000001141a */
[----:B------:R-:W-:Y:S02]  /*14e0*/  SHF.L.U32 R7, R194, 0x5, RZ ;  /* 0x00000005c2077819 */ /* 0x000fe400000006ff */
[----:B------:R-:W-:Y:S02]  /*14f0*/  SHF.L.U32 R15, R15, 0x3, RZ ;  /* 0x000000030f0f7819 */ /* 0x000fe400000006ff */
[----:B------:R-:W-:Y:S02]  /*1500*/  LEA.HI R14, R26, R16, RZ, 0x1 ;  /* 0x000000101a0e7211 */ /* 0x000fe400078f08ff */
[----:B------:R-:W-:Y:S02]  /*1510*/  MOV R28, R32 ;  /* 0x00000020001c7202 */ /* 0x000fe40000000f00 */
[----:B------:R-:W-:Y:S02]  /*1520*/  MOV R29, R33 ;  /* 0x00000021001d7202 */ /* 0x000fe40000000f00 */
[----:B------:R-:W-:-:S02]  /*1530*/  MOV R28, R30 ;  /* 0x0000001e001c7202 */ /* 0x000fc40000000f00 */
[----:B------:R-:W-:-:S03]  /*1540*/  LEA.HI R190, R27, R192, RZ, 0x5 ;  /* 0x000000c01bbe7211 */ /* 0x000fc600078f28ff */
[----:B------:R-:W-:Y:S01]  /*1550*/  STL.64 [R1], R28 ;  /* 0x0000001c01007387 */ /* 0x000fe20000100a00 */
[----:B-1----:R-:W-:-:S03]  /*1560*/  IMAD.WIDE.U32 R8, R169, R196, R202 ;  /* 0x000000c4a9087225 */ /* 0x002fc600078e00ca */
[----:B------:R-:W-:Y:S02]  /*1570*/  BAR.SYNC.DEFER_BLOCKING 0x0 ;  /* 0x0000000000007b1d */ /* 0x000fe40000010000 */
[C---:B------:R-:W-:Y:S02]  /*1580*/  @P5 LEA R10, P2, R8.reuse, c[0x0][0x1c8], 0x1 ;  /* 0x00007200080a5a11 */ /* 0x040fe400078408ff */
[----:B------:R-:W-:Y:S02]  /*1590*/  IADD3 R9, R9, R0, RZ ;  /* 0x0000000009097210 */ /* 0x000fe40007ffe0ff */
[----:B------:R-:W-:Y:S02]  /*15a0*/  @P0 LEA R0, P4, R193, R8, 0x4 ;  /* 0x00000008c1000211 */ /* 0x000fe400078820ff */
[C---:B------:R-:W-:Y:S02]  /*15b0*/  @P5 LEA.HI.X R11, R8.reuse, c[0x0][0x1cc], R9, 0x1, P2 ;  /* 0x00007300080b5a11 */ /* 0x040fe400010f0c09 */
[----:B------:R-:W-:-:S02]  /*15c0*/  @P3 IADD3 R2, P2, R8, R12, RZ ;  /* 0x0000000c08023210 */ /* 0x000fc40007f5e0ff */
[----:B------:R-:W-:Y:S02]  /*15d0*/  @P0 LEA.HI.X R5, R193, R9, R194, 0x4, P4 ;  /* 0x00000009c1050211 */ /* 0x000fe400020f24c2 */
[C---:B------:R-:W-:Y:S02]  /*15e0*/  @P0 LEA R12, P4, R0.reuse, c[0x0][0x1c8], 0x1 ;  /* 0x00007200000c0a11 */ /* 0x040fe400078808ff */
[----:B------:R-:W-:Y:S02]  /*15f0*/  @P3 IADD3.X R7, R9, R13, R7, P2, !PT ;  /* 0x0000000d09073210 */ /* 0x000fe400017fe407 */
[----:B------:R-:W-:Y:S01]  /*1600*/  @P0 LEA.HI.X R13, R0, c[0x0][0x1cc], R5, 0x1, P4 ;  /* 0x00007300000d0a11 */ /* 0x000fe200020f0c05 */
[----:B------:R-:W-:Y:S01]  /*1610*/  @P6 IMAD R0, R194, 0x30, RZ ;  /* 0x00000030c2006824 */ /* 0x000fe200078e02ff */
[C---:B------:R-:W-:Y:S01]  /*1620*/  ISETP.GE.AND P4, PT, R20.reuse, 0x51, PT ;  /* 0x000000511400780c */ /* 0x040fe20003f86270 */
[----:B------:R-:W-:Y:S01]  /*1630*/  @!PT LDS RZ, [RZ] ;  /* 0x00000000fffff984 */ /* 0x000fe20000000800 */
[----:B------:R-:W-:Y:S01]  /*1640*/  @!PT LDS RZ, [RZ] ;  /* 0x00000000fffff984 */ /* 0x000fe20000000800 */
[----:B------:R-:W-:Y:S01]  /*1650*/  @!PT LDS RZ, [RZ] ;  /* 0x00000000fffff984 */ /* 0x000fe20000000800 */
[----:B------:R1:W-:Y:S01]  /*1660*/  @P5 LDGSTS.E.BYPASS.LTC128B.128 [R241+0x3900], [R10.64], !P1 ;  /* 0x039000000af15fae */ /* 0x0003e2000c901d48 */
[----:B------:R-:W-:-:S03]  /*1670*/  ISETP.GE.AND P5, PT, R20, 0x41, PT ;  /* 0x000000411400780c */ /* 0x000fc60003fa6270 */
[----:B------:R2:W-:Y:S01]  /*1680*/  @P0 LDGSTS.E.BYPASS.LTC128B.128 [R241+0x4100], [R12.64], !P1 ;  /* 0x041000000cf10fae */ /* 0x0005e2000c901d48 */
[----:B-1----:R-:W-:Y:S01]  /*1690*/  @P6 IMAD.WIDE.U32 R10, R193, 0x30, R8 ;  /* 0x00000030c10a6825 */ /* 0x002fe200078e0008 */
[----:B--2---:R-:W-:-:S04]  /*16a0*/  @P3 LEA R12, P2, R2, c[0x0][0x1c8], 0x1 ;  /* 0x00007200020c3a11 */ /* 0x004fc800078408ff */
[----:B------:R-:W-:Y:S02]  /*16b0*/  @P6 IADD3 R0, R11, R0, RZ ;  /* 0x000000000b006210 */ /* 0x000fe40007ffe0ff */
[----:B------:R-:W-:Y:S02]  /*16c0*/  @P6 LEA R22, P0, R10, c[0x0][0x1c8], 0x1 ;  /* 0x000072000a166a11 */ /* 0x000fe400078008ff */
[----:B------:R-:W-:Y:S01]  /*16d0*/  @P3 LEA.HI.X R13, R2, c[0x0][0x1cc], R7, 0x1, P2 ;  /* 0x00007300020d3a11 */ /* 0x000fe200010f0c07 */
[----:B------:R-:W-:Y:S01]  /*16e0*/  @P4 IMAD R7, R194, 0x50, RZ ;  /* 0x00000050c2074824 */ /* 0x000fe200078e02ff */
[----:B------:R-:W-:Y:S02]  /*16f0*/  @P6 LEA.HI.X R23, R10, c[0x0][0x1cc], R0, 0x1, P0 ;  /* 0x000073000a176a11 */ /* 0x000fe400000f0c00 */
[----:B------:R-:W-:Y:S01]  /*1700*/  @P5 LEA R0, P0, R193, R8, 0x6 ;  /* 0x00000008c1005211 */ /* 0x000fe200078030ff */
[----:B------:R1:W-:Y:S01]  /*1710*/  @P3 LDGSTS.E.BYPASS.LTC128B.128 [R241+0x4900], [R12.64], !P1 ;  /* 0x049000000cf13fae */ /* 0x0003e2000c901d48 */
[----:B------:R-:W-:-:S02]  /*1720*/  SHF.L.U32 R2, R21, 0x6, RZ ;  /* 0x0000000615027819 */ /* 0x000fc400000006ff */
[----:B------:R-:W-:Y:S01]  /*1730*/  @P4 MOV R10, R8 ;  /* 0x00000008000a4202 */ /* 0x000fe20000000f00 */
[----:B------:R2:W-:Y:S01]  /*1740*/  @P6 LDGSTS.E.BYPASS.LTC128B.128 [R241+0x5100], [R22.64], !P1 ;  /* 0x0510000016f16fae */ /* 0x0005e2000c901d48 */
[-C--:B------:R-:W-:Y:S02]  /*1750*/  @P4 MOV R11, R9.reuse ;  /* 0x00000009000b4202 */ /* 0x080fe40000000f00 */
[C---:B------:R-:W-:Y:S02]  /*1760*/  @P5 LEA.HI.X R5, R193.reuse, R9, R194, 0x6, P0 ;  /* 0x00000009c1055211 */ /* 0x040fe400000f34c2 */
[----:B------:R-:W-:Y:S01]  /*1770*/  ISETP.GE.AND P2, PT, R20, 0x61, PT ;  /* 0x000000611400780c */ /* 0x000fe20003f46270 */
[----:B------:R-:W-:Y:S01]  /*1780*/  @P4 IMAD.WIDE.U32 R10, R193, 0x50, R10 ;  /* 0x00000050c10a4825 */ /* 0x000fe200078e000a */
[----:B------:R-:W-:Y:S02]  /*1790*/  @P5 LEA R18, P0, R0, c[0x0][0x1c8], 0x1 ;  /* 0x0000720000125a11 */ /* 0x000fe400078008ff */
[----:B------:R-:W-:-:S02]  /*17a0*/  LOP3.LUT R2, R2, 0x1c0, RZ, 0xc0, !PT ;  /* 0x000001c002027812 */ /* 0x000fc400078ec0ff */
[----:B------:R-:W-:Y:S02]  /*17b0*/  @P5 LEA.HI.X R19, R0, c[0x0][0x1cc], R5, 0x1, P0 ;  /* 0x0000730000135a11 */ /* 0x000fe400000f0c05 */
[----:B------:R-:W-:Y:S02]  /*17c0*/  LOP3.LUT R5, R14, 0xfffffffe, RZ, 0xc0, !PT ;  /* 0xfffffffe0e057812 */ /* 0x000fe400078ec0ff */
[----:B------:R-:W-:Y:S01]  /*17d0*/  LOP3.LUT R0, R2, 0x8, R15, 0xf8, !PT ;  /* 0x0000000802007812 */ /* 0x000fe200078ef80f */
[----:B------:R3:W-:Y:S01]  /*17e0*/  @P5 LDGSTS.E.BYPASS.LTC128B.128 [R241+0x5900], [R18.64], !P1 ;  /* 0x0590000012f15fae */ /* 0x0007e2000c901d48 */
[----:B------:R-:W-:Y:S01]  /*17f0*/  SHF.R.U32.HI R2, RZ, 0x3, R2 ;  /* 0x00000003ff027819 */ /* 0x000fe20000011602 */
[----:B------:R-:W-:Y:S01]  /*1800*/  @P2 IMAD.WIDE.U32 R8, R193, 0x60, R8 ;  /* 0x00000060c1082825 */ /* 0x000fe200078e0008 */
[----:B------:R-:W-:Y:S02]  /*1810*/  @P4 IADD3 R7, R11, R7, RZ ;  /* 0x000000070b074210 */ /* 0x000fe40007ffe0ff */
[----:B------:R-:W-:-:S02]  /*1820*/  @P4 LEA R14, P0, R10, c[0x0][0x1c8], 0x1 ;  /* 0x000072000a0e4a11 */ /* 0x000fc400078008ff */
[----:B------:R-:W-:Y:S01]  /*1830*/  IADD3 R5, R16, -R5, RZ ;  /* 0x8000000510057210 */ /* 0x000fe20007ffe0ff */
[----:B-1----:R-:W-:Y:S01]  /*1840*/  IMAD R13, R17, c[0x0][0x208], RZ ;  /* 0x00008200110d7a24 */ /* 0x002fe200078e02ff */
[----:B------:R-:W-:Y:S02]  /*1850*/  LOP3.LUT R16, R0, R2, RZ, 0x3c, !PT ;  /* 0x0000000200107212 */ /* 0x000fe400078e3cff */
[----:B------:R-:W-:Y:S01]  /*1860*/  SHF.L.U32 R0, R24, 0x6, RZ ;  /* 0x0000000618007819 */ /* 0x000fe200000006ff */
[C---:B------:R-:W-:Y:S01]  /*1870*/  IMAD R13, R169.reuse, c[0x0][0x20c], R13 ;  /* 0x00008300a90d7a24 */ /* 0x040fe200078e020d */
[----:B------:R-:W-:Y:S01]  /*1880*/  @P4 LEA.HI.X R15, R10, c[0x0][0x1cc], R7, 0x1, P0 ;  /* 0x000073000a0f4a11 */ /* 0x000fe200000f0c07 */
[----:B------:R-:W-:Y:S01]  /*1890*/  @P2 IMAD R7, R194, 0x60, RZ ;  /* 0x00000060c2072824 */ /* 0x000fe200078e02ff */
[----:B------:R-:W-:Y:S01]  /*18a0*/  LOP3.LUT R2, R0, 0x1c0, RZ, 0xc0, !PT ;  /* 0x000001c000027812 */ /* 0x000fe200078ec0ff */
[----:B------:R-:W-:Y:S01]  /*18b0*/  IMAD.WIDE.U32 R10, R169, c[0x0][0x208], RZ ;  /* 0x00008200a90a7a25 */ /* 0x000fe200078e00ff */
[C---:B------:R-:W-:Y:S01]  /*18c0*/  LEA R0, R5.reuse, R16, 0x9 ;  /* 0x0000001005007211 */ /* 0x040fe200078e48ff */
[----:B------:R1:W-:Y:S01]  /*18d0*/  @P4 LDGSTS.E.BYPASS.LTC128B.128 [R241+0x6100], [R14.64], !P1 ;  /* 0x061000000ef14fae */ /* 0x0003e2000c901d48 */
[----:B------:R-:W-:-:S02]  /*18e0*/  SHF.L.U32 R16, R5, 0x3, RZ ;  /* 0x0000000305107819 */ /* 0x000fc400000006ff */
[----:B------:R-:W-:Y:S02]  /*18f0*/  @P2 IADD3 R5, R9, R7, RZ ;  /* 0x0000000709052210 */ /* 0x000fe40007ffe0ff */
[----:B------:R-:W-:Y:S02]  /*1900*/  @P2 LEA R12, P0, R8, c[0x0][0x1c8], 0x1 ;  /* 0x00007200080c2a11 */ /* 0x000fe400078008ff */
[----:B------:R-:W-:Y:S01]  /*1910*/  IADD3 R7, R11, R13, RZ ;  /* 0x0000000d0b077210 */ /* 0x000fe20007ffe0ff */
[----:B------:R-:W-:Y:S01]  /*1920*/  IMAD.WIDE.U32 R10, R10, 0x70, R28 ;  /* 0x000000700a0a7825 */ /* 0x000fe200078e001c */
[----:B------:R-:W-:Y:S02]  /*1930*/  @P2 LEA.HI.X R13, R8, c[0x0][0x1cc], R5, 0x1, P0 ;  /* 0x00007300080d2a11 */ /* 0x000fe400000f0c05 */
[----:B------:R-:W-:Y:S02]  /*1940*/  LOP3.LUT P3, RZ, R21, 0x2, RZ, 0xc0, !PT ;  /* 0x0000000215ff7812 */ /* 0x000fe4000786c0ff */
[----:B------:R-:W-:Y:S01]  /*1950*/  SHF.L.U32 R119, R0, 0x1, RZ ;  /* 0x0000000100777819 */ /* 0x000fe200000006ff */
[----:B------:R4:W-:Y:S01]  /*1960*/  @P2 LDGSTS.E.BYPASS.LTC128B.128 [R241+0x6900], [R12.64], !P1 ;  /* 0x069000000cf12fae */ /* 0x0009e2000c901d48 */
[----:B------:R-:W-:Y:S01]  /*1970*/  IMAD R0, R7, 0x70, RZ ;  /* 0x0000007007007824 */ /* 0x000fe200078e02ff */
[----:B------:R-:W-:-:S02]  /*1980*/  LOP3.LUT R8, R2, 0x8, R16, 0xf8, !PT ;  /* 0x0000000802087812 */ /* 0x000fc400078ef810 */
[----:B------:R-:W0:Y:S01]  /*1990*/  LDGDEPBAR ;  /* 0x00000000000079af */ /* 0x000e220000000000 */
[----:B------:R-:W-:Y:S02]  /*19a0*/  IADD3 R5, R119, 0x3900, RZ ;  /* 0x0000390077057810 */ /* 0x000fe40007ffe0ff */
[----:B------:R-:W-:Y:S02]  /*19b0*/  SHF.R.U32.HI R2, RZ, 0x3, R2 ;  /* 0x00000003ff027819 */ /* 0x000fe40000011602 */
[----:B------:R-:W-:Y:S02]  /*19c0*/  LEA R16, P0, R10, c[0x0][0x1f8], 0x1 ;  /* 0x00007e000a107a11 */ /* 0x000fe400078008ff */
[----:B------:R-:W-:Y:S02]  /*19d0*/  IADD3 R0, R11, R0, RZ ;  /* 0x000000000b007210 */ /* 0x000fe40007ffe0ff */
[----:B------:R-:W-:Y:S02]  /*19e0*/  IADD3 R234, R119, 0x3920, RZ ;  /* 0x0000392077ea7810 */ /* 0x000fe40007ffe0ff */
[----:B------:R-:W-:-:S02]  /*19f0*/  @P3 IADD3 R234, R5, -0x20, RZ ;  /* 0xffffffe005ea3810 */ /* 0x000fc40007ffe0ff */
[----:B------:R-:W-:Y:S02]  /*1a00*/  LOP3.LUT R5, R8, R2, RZ, 0x3c, !PT ;  /* 0x0000000208057212 */ /* 0x000fe400078e3cff */
[----:B------:R-:W-:Y:S02]  /*1a10*/  LEA.HI.X R17, R10, c[0x0][0x1fc], R0, 0x1, P0 ;  /* 0x00007f000a117a11 */ /* 0x000fe400000f0c00 */
[----:B------:R-:W-:Y:S02]  /*1a20*/  SHF.L.U32 R2, R25, 0x6, RZ ;  /* 0x0000000619027819 */ /* 0x000fe400000006ff */
[----:B------:R-:W-:Y:S02]  /*1a30*/  SHF.L.U32 R0, R190, 0x5, RZ ;  /* 0x00000005be007819 */ /* 0x000fe400000006ff */
[----:B------:R-:W-:Y:S02]  /*1a40*/  LOP3.LUT R2, R2, 0xfffffe00, RZ, 0xc0, !PT ;  /* 0xfffffe0002027812 */ /* 0x000fe400078ec0ff */
[----:B------:R-:W-:Y:S01]  /*1a50*/  LOP3.LUT R0, R0, 0x7ffffc00, RZ, 0xc0, !PT ;  /* 0x7ffffc0000007812 */ /* 0x000fe200078ec0ff */
[----:B------:R-:W-:-:S04]  /*1a60*/  DEPBAR.LE SB0, 0x1 ;  /* 0x000080400000791a */ /* 0x000fc80000000000 */
[----:B------:R-:W-:-:S04]  /*1a70*/  DEPBAR.LE SB0, 0x0 ;  /* 0x000080000000791a */ /* 0x000fc80000000000 */
[----:B------:R-:W-:Y:S01]  /*1a80*/  BAR.SYNC.DEFER_BLOCKING 0x0 ;  /* 0x0000000000007b1d */ /* 0x000fe20000010000 */
[----:B------:R-:W-:Y:S02]  /*1a90*/  IADD3 R0, R5, R2, R0 ;  /* 0x0000000205007210 */ /* 0x000fe40007ffe000 */
[----:B------:R-:W-:Y:S02]  /*1aa0*/  ISETP.GE.AND P3, PT, R6, c[0x0][0x1d4], PT ;  /* 0x0000750006007a0c */ /* 0x000fe40003f66270 */
[----:B------:R-:W-:Y:S02]  /*1ab0*/  SHF.L.U32 R230, R0, 0x1, RZ ;  /* 0x0000000100e67819 */ /* 0x000fe400000006ff */
[----:B------:R-:W-:Y:S02]  /*1ac0*/  ISETP.LT.OR P6, PT, R20, 0x1, P3 ;  /* 0x000000011400780c */ /* 0x000fe40001fc1670 */
[----:B----4-:R-:W-:Y:S02]  /*1ad0*/  IADD3 R12, P2, R16, UR7, RZ ;  /* 0x00000007100c7c10 */ /* 0x010fe4000ff5e0ff */
[----:B------:R-:W-:-:S02]  /*1ae0*/  LEA R233, R3, R230, 0x1 ;  /* 0x000000e603e97211 */ /* 0x000fc400078e08ff */
[----:B------:R-:W-:Y:S02]  /*1af0*/  ISETP.LT.OR P5, PT, R20, 0x11, P3 ;  /* 0x000000111400780c */ /* 0x000fe40001fa1670 */
[----:B------:R-:W-:Y:S02]  /*1b00*/  IADD3 R10, P4, R12, UR7, RZ ;  /* 0x000000070c0a7c10 */ /* 0x000fe4000ff9e0ff */
[----:B------:R-:W-:Y:S02]  /*1b10*/  ISETP.LT.OR P0, PT, R20, 0x21, P3 ;  /* 0x000000211400780c */ /* 0x000fe40001f01670 */
[----:B------:R-:W-:Y:S02]  /*1b20*/  IADD3.X R13, R17, UR5, RZ, P2, !PT ;  /* 0x00000005110d7c10 */ /* 0x000fe400097fe4ff */
[----:B------:R-:W-:Y:S02]  /*1b30*/  IADD3 R8, P2, R10, UR7, RZ ;  /* 0x000000070a087c10 */ /* 0x000fe4000ff5e0ff */
[----:B------:R-:W-:Y:S01]  /*1b40*/  IADD3.X R11, R13, UR5, RZ, P4, !PT ;  /* 0x000000050d0b7c10 */ /* 0x000fe2000a7fe4ff */
[----:B------:R-:W-:Y:S01]  /*1b50*/  LDSM.16.M88.4 R36, [R230+0x7100] ;  /* 0x00710000e624783b */ /* 0x000fe20000000200 */
[----:B------:R-:W-:-:S02]  /*1b60*/  IADD3 R6, P4, R8, UR7, RZ ;  /* 0x0000000708067c10 */ /* 0x000fc4000ff9e0ff */
[----:B------:R-:W-:Y:S01]  /*1b70*/  IADD3.X R9, R11, UR5, RZ, P2, !PT ;  /* 0x000000050b097c10 */ /* 0x000fe200097fe4ff */
[----:B------:R-:W4:Y:S01]  /*1b80*/  LDSM.16.M88.4 R48, [R119+0x3900] ;  /* 0x003900007730783b */ /* 0x000f220000000200 */
[----:B------:R-:W-:Y:S02]  /*1b90*/  LOP3.LUT P2, RZ, R21, 0x4, RZ, 0xc0, !PT ;  /* 0x0000000415ff7812 */ /* 0x000fe4000784c0ff */
[----:B------:R-:W-:Y:S01]  /*1ba0*/  IADD3.X R7, R9, UR5, RZ, P4, !PT ;  /* 0x0000000509077c10 */ /* 0x000fe2000a7fe4ff */
[----:B------:R-:W5:Y:S01]  /*1bb0*/  LDSM.16.M88.4 R32, [R230+0x9100] ;  /* 0x00910000e620783b */ /* 0x000f620000000200 */
[----:B------:R-:W-:Y:S02]  /*1bc0*/  ISETP.LT.OR P4, PT, R20, 0x51, P3 ;  /* 0x000000511400780c */ /* 0x000fe40001f81670 */
[----:B------:R-:W-:Y:S01]  /*1bd0*/  MOV R0, 0x40 ;  /* 0x0000004000007802 */ /* 0x000fe20000000f00 */
[----:B------:R-:W-:Y:S01]  /*1be0*/  LDSM.16.M88.4 R80, [R119+0x4100] ;  /* 0x004100007750783b */ /* 0x000fe20000000200 */
[----:B------:R-:W-:-:S02]  /*1bf0*/  LEA R231, R4, R230, 0x1 ;  /* 0x000000e604e77211 */ /* 0x000fc400078e08ff */
[----:B------:R-:W-:Y:S01]  /*1c00*/  SEL R0, R0, 0xffffffc0, !P2 ;  /* 0xffffffc000007807 */ /* 0x000fe20005000000 */
[----:B------:R-:W-:Y:S01]  /*1c10*/  LDSM.16.M88.4 R88, [R119+0x4900] ;  /* 0x004900007758783b */ /* 0x000fe20000000200 */
[----:B------:R-:W-:Y:S02]  /*1c20*/  LEA R232, R3, R231, 0x1 ;  /* 0x000000e703e87211 */ /* 0x000fe400078e08ff */
[----:B------:R-:W-:Y:S01]  /*1c30*/  IADD3 R229, R119, R0, RZ ;  /* 0x0000000077e57210 */ /* 0x000fe20007ffe0ff */
[----:B------:R-:W-:Y:S01]  /*1c40*/  LDSM.16.M88.4 R96, [R119+0x5100] ;  /* 0x005100007760783b */ /* 0x000fe20000000200 */
[----:B------:R-:W-:Y:S02]  /*1c50*/  IADD3 R228, R0, R234, RZ ;  /* 0x000000ea00e47210 */ /* 0x000fe40007ffe0ff */
[C---:B------:R-:W-:Y:S01]  /*1c60*/  IADD3 R240, R234.reuse, 0x800, RZ ;  /* 0x00000800eaf07810 */ /* 0x040fe20007ffe0ff */
[----:B------:R-:W-:Y:S01]  /*1c70*/  LDSM.16.M88.4 R104, [R119+0x5900] ;  /* 0x005900007768783b */ /* 0x000fe20000000200 */
[----:B------:R-:W-:-:S02]  /*1c80*/  IADD3 R239, R234, 0x1000, RZ ;  /* 0x00001000eaef7810 */ /* 0x000fc40007ffe0ff */
[C---:B------:R-:W-:Y:S01]  /*1c90*/  IADD3 R238, R234.reuse, 0x1800, RZ ;  /* 0x00001800eaee7810 */ /* 0x040fe20007ffe0ff */
[----:B------:R-:W-:Y:S01]  /*1ca0*/  LDSM.16.M88.4 R112, [R119+0x6100] ;  /* 0x006100007770783b */ /* 0x000fe20000000200 */
[C---:B------:R-:W-:Y:S02]  /*1cb0*/  IADD3 R237, R234.reuse, 0x2000, RZ ;  /* 0x00002000eaed7810 */ /* 0x040fe40007ffe0ff */
[C---:B------:R-:W-:Y:S01]  /*1cc0*/  IADD3 R236, R234.reuse, 0x2800, RZ ;  /* 0x00002800eaec7810 */ /* 0x040fe20007ffe0ff */
[----:B------:R-:W-:Y:S01]  /*1cd0*/  LDSM.16.M88.4 R124, [R119+0x6900] ;  /* 0x00690000777c783b */ /* 0x000fe20000000200 */
[----:B------:R-:W-:-:S03]  /*1ce0*/  IADD3 R235, R234, 0x3000, RZ ;  /* 0x00003000eaeb7810 */ /* 0x000fc60007ffe0ff */
[----:B------:R-:W-:Y:S04]  /*1cf0*/  LDSM.16.M88.4 R28, [R233+0x7100] ;  /* 0x00710000e91c783b */ /* 0x000fe80000000200 */
[----:B------:R-:W-:Y:S04]  /*1d00*/  LDSM.16.M88.4 R24, [R233+0x9100] ;  /* 0x00910000e918783b */ /* 0x000fe80000000200 */
[----:B------:R-:W1:Y:S01]  /*1d10*/  LDSM.16.M88.4 R52, [R234] ;  /* 0x00000000ea34783b */ /* 0x000e620000000200 */
[----:B----4-:R-:W-:Y:S03]  /*1d20*/  HMMA.16816.F32 R68, R36, R50, RZ ;  /* 0x000000322444723c */ /* 0x010fe600000018ff */
[----:B------:R-:W-:Y:S04]  /*1d30*/  LDSM.16.M88.4 R84, [R234+0x800] ;  /* 0x00080000ea54783b */ /* 0x000fe80000000200 */
[----:B------:R-:W-:Y:S01]  /*1d40*/  LDSM.16.M88.4 R92, [R234+0x1000] ;  /* 0x00100000ea5c783b */ /* 0x000fe20000000200 */
[----:B-----5:R-:W-:Y:S03]  /*1d50*/  HMMA.16816.F32 R56, R32, R48, RZ ;  /* 0x000000302038723c */ /* 0x020fe600000018ff */
[----:B------:R-:W-:Y:S04]  /*1d60*/  LDSM.16.M88.4 R100, [R234+0x1800] ;  /* 0x00180000ea64783b */ /* 0x000fe80000000200 */
[----:B------:R-:W-:Y:S04]  /*1d70*/  LDSM.16.M88.4 R108, [R234+0x2000] ;  /* 0x00200000ea6c783b */ /* 0x000fe80000000200 */
[----:B------:R-:W-:Y:S04]  /*1d80*/  LDSM.16.M88.4 R120, [R234+0x2800] ;  /* 0x00280000ea78783b */ /* 0x000fe80000000200 */
[----:B------:R-:W-:Y:S04]  /*1d90*/  LDSM.16.M88.4 R128, [R234+0x3000] ;  /* 0x00300000ea80783b */ /* 0x000fe80000000200 */
[----:B------:R-:W-:Y:S01]  /*1da0*/  @!PT LDS RZ, [RZ] ;  /* 0x00000000fffff984 */ /* 0x000fe20000000800 */
[----:B------:R-:W-:Y:S01]  /*1db0*/  @!PT LDS RZ, [RZ] ;  /* 0x00000000fffff984 */ /* 0x000fe20000000800 */
[----:B------:R-:W-:Y:S01]  /*1dc0*/  @!PT LDS RZ, [RZ] ;  /* 0x00000000fffff984 */ /* 0x000fe20000000800 */
[----:B------:R3:W-:Y:S01]  /*1dd0*/  LDGSTS.E.BYPASS.LTC128B.128 [R241+0x100], [R16.64], !P6 ;  /* 0x0010000010f17fae */ /* 0x0007e2000f101d48 */
[----:B------:R-:W-:-:S03]  /*1de0*/  ISETP.LT.OR P6, PT, R20, 0x31, P3 ;  /* 0x000000311400780c */ /* 0x000fc60001fc1670 */
[----:B------:R4:W-:Y:S01]  /*1df0*/  LDGSTS.E.BYPASS.LTC128B.128 [R241+0x900], [R12.64], !P5 ;  /* 0x009000000cf17fae */ /* 0x0009e2000e901d48 */
[C---:B------:R-:W-:Y:S02]  /*1e00*/  ISETP.LT.OR P5, PT, R20.reuse, 0x41, P3 ;  /* 0x000000411400780c */ /* 0x040fe40001fa1670 */
[----:B------:R-:W-:Y:S01]  /*1e10*/  ISETP.LT.OR P3, PT, R20, 0x61, P3 ;  /* 0x000000611400780c */ /* 0x000fe20001f61670 */
[----:B------:R5:W-:Y:S01]  /*1e20*/  LDGSTS.E.BYPASS.LTC128B.128 [R241+0x1100], [R10.64], !P0 ;  /* 0x011000000af17fae */ /* 0x000be2000c101d48 */
[----:B-1----:R-:W-:Y:S05]  /*1e30*/  HMMA.16816.F32 R56, R24, R52, R56 ;  /* 0x000000341838723c */ /* 0x002fea0000001838 */
[----:B------:R1:W-:Y:S04]  /*1e40*/  LDGSTS.E.BYPASS.LTC128B.128 [R241+0x1900], [R8.64], !P6 ;  /* 0x0190000008f17fae */ /* 0x0003e8000f101d48 */
[----:B------:R2:W-:Y:S01]  /*1e50*/  LDGSTS.E.BYPASS.LTC128B.128 [R241+0x2100], [R6.64], !P5 ;  /* 0x0210000006f17fae */ /* 0x0005e2000e901d48 */
[----:B----4-:R-:W-:Y:S01]  /*1e60*/  HMMA.16816.F32 R12, R36, R48, RZ ;  /* 0x00000030240c723c */ /* 0x010fe200000018ff */
[----:B-----5:R-:W-:-:S04]  /*1e70*/  IADD3 R10, P0, R6, UR7, RZ ;  /* 0x00000007060a7c10 */ /* 0x020fc8000ff1e0ff */
[----:B------:R-:W-:Y:S02]  /*1e80*/  IADD3.X R11, R7, UR5, RZ, P0, !PT ;  /* 0x00000005070b7c10 */ /* 0x000fe400087fe4ff */
[----:B-1----:R-:W-:Y:S02]  /*1e90*/  IADD3 R8, P2, R10, UR7, RZ ;  /* 0x000000070a087c10 */ /* 0x002fe4000ff5e0ff */
[----:B------:R-:W-:Y:S01]  /*1ea0*/  ISETP.GT.AND P0, PT, R169, R199, PT ;  /* 0x000000c7a900720c */ /* 0x000fe20003f04270 */
[----:B------:R1:W-:Y:S01]  /*1eb0*/  LDGSTS.E.BYPASS.LTC128B.128 [R241+0x2900], [R10.64], !P4 ;  /* 0x029000000af17fae */ /* 0x0003e2000e101d48 */
[----:B------:R-:W-:-:S05]  /*1ec0*/  IADD3.X R9, R11, UR5, RZ, P2, !PT ;  /* 0x000000050b097c10 */ /* 0x000fca00097fe4ff */
[----:B------:R1:W-:Y:S04]  /*1ed0*/  LDGSTS.E.BYPASS.LTC128B.128 [R241+0x3100], [R8.64], !P3 ;  /* 0x0310000008f17fae */ /* 0x0003e8000d901d48 */
[----:B------:R-:W-:Y:S04]  /*1ee0*/  LDSM.16.M88.4 R40, [R229+0x3900] ;  /* 0x00390000e528783b */ /* 0x000fe80000000200 */
[----:B------:R-:W-:Y:S01]  /*1ef0*/  HMMA.16816.F32 R60, R28, R52, R12 ;  /* 0x000000341c3c723c */ /* 0x000fe2000000180c */
[----:B--2---:R-:W2:Y:S04]  /*1f00*/  LDSM.16.M88.4 R20, [R231+0x7100] ;  /* 0x00710000e714783b */ /* 0x004ea80000000200 */
[----:B---3--:R-:W3:Y:S04]  /*1f10*/  LDSM.16.M88.4 R16, [R231+0x9100] ;  /* 0x00910000e710783b */ /* 0x008ee80000000200 */
[----:B------:R-:W-:Y:S04]  /*1f20*/  LDSM.16.M88.4 R44, [R228] ;  /* 0x00000000e42c783b */ /* 0x000fe80000000200 */
[----:B------:R-:W4:Y:S04]  /*1f30*/  LDSM.16.M88.4 R12, [R232+0x7100] ;  /* 0x00710000e80c783b */ /* 0x000f280000000200 */
[----:B------:R-:W0:Y:S04]  /*1f40*/  LDGDEPBAR ;  /* 0x00000000000079af */ /* 0x000e280000000000 */
[----:B-1----:R-:W1:Y:S03]  /*1f50*/  LDSM.16.M88.4 R8, [R232+0x9100] ;  /* 0x00910000e808783b */ /* 0x002e660000000200 */
[----:B--2---:R-:W-:Y:S08]  /*1f60*/  HMMA.16816.F32 R64, R20, R40, R60 ;  /* 0x000000281440723c */ /* 0x004ff0000000183c */
[----:B------:R-:W-:Y:S08]  /*1f70*/  HMMA.16816.F32 R60, R32, R50, RZ ;  /* 0x00000032203c723c */ /* 0x000ff000000018ff */
[----:B---3--:R-:W-:Y:S08]  /*1f80*/  HMMA.16816.F32 R48, R16, R40, R56 ;  /* 0x000000281030723c */ /* 0x008ff00000001838 */
[----:B------:R-:W-:Y:S08]  /*1f90*/  HMMA.16816.F32 R56, R28, R54, R68 ;  /* 0x000000361c38723c */ /* 0x000ff00000001844 */
[----:B----4-:R-:W-:Y:S08]  /*1fa0*/  HMMA.16816.F32 R68, R12, R44, R64 ;  /* 0x0000002c0c44723c */ /* 0x010ff00000001840 */
[----:B------:R-:W-:Y:S08]  /*1fb0*/  HMMA.16816.F32 R64, R24, R54, R60 ;  /* 0x000000361840723c */ /* 0x000ff0000000183c */
[----:B------:R-:W-:Y:S08]  /*1fc0*/  HMMA.16816.F32 R60, R36, R80, RZ ;  /* 0x00000050243c723c */ /* 0x000ff000000018ff */
[----:B-1----:R-:W-:Y:S01]  /*1fd0*/  HMMA.16816.F32 R76, R8, R44, R48 ;  /* 0x0000002c084c723c */ /* 0x002fe20000001830 */
[----:B------:R-:W1:Y:S01]  /*1fe0*/  LDSM.16.M88.4 R48, [R229+0x4100] ;  /* 0x00410000e530783b */ /* 0x000e620000000200 */
[----:B------:R-:W-:-:S04]  /*1ff0*/  FMUL.FTZ R0, R68, c[0x0][0x320] ;  /* 0x0000c80044007a20 */ /* 0x000fc80000410000 */
[----:B------:R2:W3:Y:S02]  /*2000*/  MUFU.TANH R189, R0 ;  /* 0x0000000000bd7308 */ /* 0x0004e40000002400 */
[----:B------:R-:W-:Y:S08]  /*2010*/  HMMA.16816.F32 R52, R20, R42, R56 ;  /* 0x0000002a1434723c */ /* 0x000ff00000001838 */
[----:B------:R-:W-:Y:S01]  /*2020*/  HMMA.16816.F32 R56, R32, R80, RZ ;  /* 0x000000502038723c */ /* 0x000fe200000018ff */
[----:B--2---:R-:W-:-:S07]  /*2030*/  FMUL.FTZ R0, R69, c[0x0][0x320] ;  /* 0x0000c80045007a20 */ /* 0x004fce0000410000 */
[----:B------:R-:W-:Y:S01]  /*2040*/  HMMA.16816.F32 R60, R28, R84, R60 ;  /* 0x000000541c3c723c */ /* 0x000fe2000000183c */
[----:B------:R2:W4:Y:S07]  /*2050*/  MUFU.TANH R188, R0 ;  /* 0x0000000000bc7308 */ /* 0x00052e0000002400 */
[----:B------:R-:W-:Y:S01]  /*2060*/  HMMA.16816.F32 R64, R16, R42, R64 ;  /* 0x0000002a1040723c */ /* 0x000fe20000001840 */
[----:B------:R-:W5:Y:S01]  /*2070*/  LDSM.16.M88.4 R40, [R228+0x800] ;  /* 0x00080000e428783b */ /* 0x000f620000000200 */
[----:B--2---:R-:W-:-:S04]  /*2080*/  FMUL.FTZ R0, R70, c[0x0][0x320] ;  /* 0x0000c80046007a20 */ /* 0x004fc80000410000 */
[----:B------:R2:W2:Y:S10]  /*2090*/  MUFU.TANH R187, R0 ;  /* 0x0000000000bb7308 */ /* 0x0004b40000002400 */
[----:B-1----:R-:W-:Y:S08]  /*20a0*/  HMMA.16816.F32 R60, R20, R48, R60 ;  /* 0x00000030143c723c */ /* 0x002ff0000000183c */
[----:B------:R-:W-:Y:S01]  /*20b0*/  HMMA.16816.F32 R72, R8, R46, R64 ;  /* 0x0000002e0848723c */ /* 0x000fe20000001840 */
[----:B--2---:R-:W-:-:S07]  /*20c0*/  FMUL.FTZ R0, R71, c[0x0][0x320] ;  /* 0x0000c80047007a20 */ /* 0x004fce0000410000 */
[----:B------:R-:W-:Y:S01]  /*20d0*/  HMMA.16816.F32 R68, R12, R46, R52 ;  /* 0x0000002e0c44723c */ /* 0x000fe20000001834 */
[----:B------:R1:W2:Y:S07]  /*20e0*/  MUFU.TANH R186, R0 ;  /* 0x0000000000ba7308 */ /* 0x0002ae0000002400 */
[----:B------:R-:W-:Y:S08]  /*20f0*/  HMMA.16816.F32 R52, R24, R84, R56 ;  /* 0x000000541834723c */ /* 0x000ff00000001838 */
[----:B------:R-:W-:Y:S01]  /*2100*/  HMMA.16816.F32 R56, R36, R82, RZ ;  /* 0x000000522438723c */ /* 0x000fe200000018ff */
[----:B-1----:R-:W-:-:S04]  /*2110*/  FMUL.FTZ R0, R76, c[0x0][0x320] ;  /* 0x0000c8004c007a20 */ /* 0x002fc80000410000 */
[----:B------:R1:W1:Y:S03]  /*2120*/  MUFU.TANH R185, R0 ;  /* 0x0000000000b97308 */ /* 0x0002660000002400 */
[----:B------:R-:W-:Y:S08]  /*2130*/  HMMA.16816.F32 R64, R32, R82, RZ ;  /* 0x000000522040723c */ /* 0x000ff000000018ff */
[----:B------:R-:W-:Y:S01]  /*2140*/  HMMA.16816.F32 R44, R16, R48, R52 ;  /* 0x00000030102c723c */ /* 0x000fe20000001834 */
[----:B-1----:R-:W-:-:S07]  /*2150*/  FMUL.FTZ R0, R77, c[0x0][0x320] ;  /* 0x0000c8004d007a20 */ /* 0x002fce0000410000 */
[-C--:B------:R-:W-:Y:S01]  /*2160*/  HMMA.16816.F32 R52, R28, R86.reuse, R56 ;  /* 0x000000561c34723c */ /* 0x080fe20000001838 */
[----:B------:R1:W1:Y:S07]  /*2170*/  MUFU.TANH R184, R0 ;  /* 0x0000000000b87308 */ /* 0x00026e0000002400 */
[----:B------:R-:W-:Y:S08]  /*2180*/  HMMA.16816.F32 R64, R24, R86, R64 ;  /* 0x000000561840723c */ /* 0x000ff00000001840 */
[----:B------:R-:W-:Y:S01]  /*2190*/  HMMA.16816.F32 R56, R32, R88, RZ ;  /* 0x000000582038723c */ /* 0x000fe200000018ff */
[----:B-1----:R-:W-:-:S04]  /*21a0*/  FMUL.FTZ R0, R78, c[0x0][0x320] ;  /* 0x0000c8004e007a20 */ /* 0x002fc80000410000 */
[----:B------:R1:W1:Y:S03]  /*21b0*/  MUFU.TANH R180, R0 ;  /* 0x0000000000b47308 */ /* 0x0002660000002400 */
[-C--:B------:R-:W-:Y:S08]  /*21c0*/  HMMA.16816.F32 R52, R20, R50.reuse, R52 ;  /* 0x000000321434723c */ /* 0x080ff00000001834 */
[----:B------:R-:W-:Y:S01]  /*21d0*/  HMMA.16816.F32 R64, R16, R50, R64 ;  /* 0x000000321040723c */ /* 0x000fe20000001840 */
[----:B------:R-:W-:Y:S01]  /*21e0*/  LDSM.16.M88.4 R48, [R228+0x1000] ;  /* 0x00100000e430783b */ /* 0x000fe20000000200 */
[----:B-1----:R-:W-:-:S06]  /*21f0*/  FMUL.FTZ R0, R79, c[0x0][0x320] ;  /* 0x0000c8004f007a20 */ /* 0x002fcc0000410000 */
[----:B-----5:R-:W-:Y:S01]  /*2200*/  HMMA.16816.F32 R76, R8, R40, R44 ;  /* 0x00000028084c723c */ /* 0x020fe2000000182c */
[----:B------:R-:W1:Y:S01]  /*2210*/  LDSM.16.M88.4 R44, [R229+0x4900] ;  /* 0x00490000e52c783b */ /* 0x000e620000000200 */
[----:B------:R5:W1:Y:S02]  /*2220*/  MUFU.TANH R181, R0 ;  /* 0x0000000000b57308 */ /* 0x000a640000002400 */
[----:B-----5:R-:W-:-:S06]  /*2230*/  FMUL.FTZ R0, R68, c[0x0][0x320] ;  /* 0x0000c80044007a20 */ /* 0x020fcc0000410000 */
[----:B------:R5:W1:Y:S02]  /*2240*/  MUFU.TANH R183, R0 ;  /* 0x0000000000b77308 */ /* 0x000a640000002400 */
[----:B-----5:R-:W-:-:S06]  /*2250*/  FMUL.FTZ R0, R69, c[0x0][0x320] ;  /* 0x0000c80045007a20 */ /* 0x020fcc0000410000 */
[----:B------:R5:W1:Y:S02]  /*2260*/  MUFU.TANH R182, R0 ;  /* 0x0000000000b67308 */ /* 0x000a640000002400 */
[----:B-----5:R-:W-:-:S06]  /*2270*/  FMUL.FTZ R0, R70, c[0x0][0x320] ;  /* 0x0000c80046007a20 */ /* 0x020fcc0000410000 */
[----:B------:R5:W1:Y:S02]  /*2280*/  MUFU.TANH R179, R0 ;  /* 0x0000000000b37308 */ /* 0x000a640000002400 */
[----:B-----5:R-:W-:Y:S02]  /*2290*/  FMUL.FTZ R0, R71, c[0x0][0x320] ;  /* 0x0000c80047007a20 */ /* 0x020fe40000410000 */
[----:B------:R-:W-:Y:S04]  /*22a0*/  HMMA.16816.F32 R68, R12, R40, R60 ;  /* 0x000000280c44723c */ /* 0x000fe8000000183c */
[----:B------:R5:W1:Y:S04]  /*22b0*/  MUFU.TANH R178, R0 ;  /* 0x0000000000b27308 */ /* 0x000a680000002400 */
[----:B------:R-:W-:Y:S01]  /*22c0*/  HMMA.16816.F32 R60, R36, R88, RZ ;  /* 0x00000058243c723c */ /* 0x000fe200000018ff */
[----:B-----5:R-:W-:-:S04]  /*22d0*/  FMUL.FTZ R0, R72, c[0x0][0x320] ;  /* 0x0000c80048007a20 */ /* 0x020fc80000410000 */
[----:B------:R5:W1:Y:S11]  /*22e0*/  MUFU.TANH R177, R0 ;  /* 0x0000000000b17308 */ /* 0x000a760000002400 */
[----:B------:R-:W-:Y:S08]  /*22f0*/  @!UPT UIADD3 URZ, URZ, URZ, URZ ;  /* 0x0000003f3f3ff290 */ /* 0x000ff0000fffe03f */
[----:B------:R-:W-:Y:S01]  /*2300*/  HMMA.16816.F32 R60, R28, R92, R60 ;  /* 0x0000005c1c3c723c */ /* 0x000fe2000000183c */
[----:B-----5:R-:W-:-:S04]  /*2310*/  FMUL.FTZ R0, R73, c[0x0][0x320] ;  /* 0x0000c80049007a20 */ /* 0x020fc80000410000 */
[----:B------:R5:W2:Y:S11]  /*2320*/  MUFU.TANH R176, R0 ;  /* 0x0000000000b07308 */ /* 0x000ab60000002400 */
[----:B------:R-:W-:Y:S08]  /*2330*/  @!UPT UIADD3 URZ, URZ, URZ, URZ ;  /* 0x0000003f3f3ff290 */ /* 0x000ff0000fffe03f */
[----:B-1----:R-:W-:Y:S01]  /*2340*/  HMMA.16816.F32 R60, R20, R44, R60 ;  /* 0x0000002c143c723c */ /* 0x002fe2000000183c */
[----:B-----5:R-:W-:-:S04]  /*2350*/  FMUL.FTZ R0, R74, c[0x0][0x320] ;  /* 0x0000c8004a007a20 */ /* 0x020fc80000410000 */
[----:B------:R1:W1:Y:S02]  /*2360*/  MUFU.TANH R172, R0 ;  /* 0x0000000000ac7308 */ /* 0x0002640000002400 */
[----:B-1----:R-:W-:Y:S02]  /*2370*/  FMUL.FTZ R0, R75, c[0x0][0x320] ;  /* 0x0000c8004b007a20 */ /* 0x002fe40000410000 */
[----:B------:R-:W-:Y:S04]  /*2380*/  HMMA.16816.F32 R72, R8, R42, R64 ;  /* 0x0000002a0848723c */ /* 0x000fe80000001840 */
[----:B------:R1:W1:Y:S04]  /*2390*/  MUFU.TANH R173, R0 ;  /* 0x0000000000ad7308 */ /* 0x0002680000002400 */
[----:B------:R-:W-:Y:S01]  /*23a0*/  HMMA.16816.F32 R64, R32, R90, RZ ;  /* 0x0000005a2040723c */ /* 0x000fe200000018ff */
[----:B-1----:R-:W-:-:S04]  /*23b0*/  FMUL.FTZ R0, R68, c[0x0][0x320] ;  /* 0x0000c80044007a20 */ /* 0x002fc80000410000 */
[----:B------:R1:W1:Y:S11]  /*23c0*/  MUFU.TANH R175, R0 ;  /* 0x0000000000af7308 */ /* 0x0002760000002400 */
[----:B------:R-:W-:Y:S08]  /*23d0*/  @!UPT UIADD3 URZ, URZ, URZ, URZ ;  /* 0x0000003f3f3ff290 */ /* 0x000ff0000fffe03f */
[----:B------:R-:W-:Y:S01]  /*23e0*/  HMMA.16816.F32 R64, R24, R94, R64 ;  /* 0x0000005e1840723c */ /* 0x000fe20000001840 */
[----:B-1----:R-:W-:-:S04]  /*23f0*/  FMUL.FTZ R0, R69, c[0x0][0x320] ;  /* 0x0000c80045007a20 */ /* 0x002fc80000410000 */
[----:B------:R1:W1:Y:S11]  /*2400*/  MUFU.TANH R174, R0 ;  /* 0x0000000000ae7308 */ /* 0x0002760000002400 */
[----:B------:R-:W-:Y:S08]  /*2410*/  @!UPT UIADD3 URZ, URZ, URZ, URZ ;  /* 0x0000003f3f3ff290 */ /* 0x000ff0000fffe03f */
[----:B------:R-:W-:Y:S01]  /*2420*/  HMMA.16816.F32 R64, R16, R46, R64 ;  /* 0x0000002e1040723c */ /* 0x000fe20000001840 */
[----:B-1----:R-:W-:-:S04]  /*2430*/  FMUL.FTZ R0, R70, c[0x0][0x320] ;  /* 0x0000c80046007a20 */ /* 0x002fc80000410000 */
[----:B------:R1:W1:Y:S02]  /*2440*/  MUFU.TANH R171, R0 ;  /* 0x0000000000ab7308 */ /* 0x0002640000002400 */
[----:B-1----:R-:W-:Y:S02]  /*2450*/  FMUL.FTZ R0, R71, c[0x0][0x320] ;  /* 0x0000c80047007a20 */ /* 0x002fe40000410000 */
[----:B------:R-:W-:Y:S04]  /*2460*/  HMMA.16816.F32 R68, R12, R42, R52 ;  /* 0x0000002a0c44723c */ /* 0x000fe80000001834 */
[----:B------:R1:W1:Y:S04]  /*2470*/  MUFU.TANH R170, R0 ;  /* 0x0000000000aa7308 */ /* 0x0002680000002400 */
[----:B------:R-:W-:Y:S08]  /*2480*/  HMMA.16816.F32 R52, R24, R92, R56 ;  /* 0x0000005c1834723c */ /* 0x000ff00000001838 */
[----:B------:R-:W-:Y:S01]  /*2490*/  HMMA.16816.F32 R56, R36, R90, RZ ;  /* 0x0000005a2438723c */ /* 0x000fe200000018ff */
[----:B-1----:R-:W-:-:S04]  /*24a0*/  FMUL.FTZ R0, R76, c[0x0][0x320] ;  /* 0x0000c8004c007a20 */ /* 0x002fc80000410000 */
[----:B------:R1:W1:Y:S11]  /*24b0*/  MUFU.TANH R168, R0 ;  /* 0x0000000000a87308 */ /* 0x0002760000002400 */
[----:B------:R-:W-:Y:S01]  /*24c0*/  HMMA.16816.F32 R40, R16, R44, R52 ;  /* 0x0000002c1028723c */ /* 0x000fe20000001834 */
[----:B-1----:R-:W-:-:S07]  /*24d0*/  FMUL.FTZ R0, R77, c[0x0][0x320] ;  /* 0x0000c8004d007a20 */ /* 0x002fce0000410000 */
[----:B------:R-:W-:Y:S01]  /*24e0*/  HMMA.16816.F32 R52, R28, R94, R56 ;  /* 0x0000005e1c34723c */ /* 0x000fe20000001838 */
[----:B------:R1:W1:Y:S07]  /*24f0*/  MUFU.TANH R167, R0 ;  /* 0x0000000000a77308 */ /* 0x00026e0000002400 */
[----:B------:R-:W-:Y:S01]  /*2500*/  HMMA.16816.F32 R56, R32, R96, RZ ;  /* 0x000000602038723c */ /* 0x000fe200000018ff */
[----:B-1----:R-:W-:-:S04]  /*2510*/  FMUL.FTZ R0, R78, c[0x0][0x320] ;  /* 0x0000c8004e007a20 */ /* 0x002fc80000410000 */
[----:B------:R1:W1:Y:S02]  /*2520*/  MUFU.TANH R92, R0 ;  /* 0x00000000005c7308 */ /* 0x0002640000002400 */
[----:B-1----:R-:W-:Y:S02]  /*2530*/  FMUL.FTZ R0, R79, c[0x0][0x320] ;  /* 0x0000c8004f007a20 */ /* 0x002fe40000410000 */
[----:B------:R-:W-:Y:S04]  /*2540*/  HMMA.16816.F32 R76, R8, R48, R40 ;  /* 0x00000030084c723c */ /* 0x000fe80000001828 */
[----:B------:R1:W1:Y:S04]  /*2550*/  MUFU.TANH R164, R0 ;  /* 0x0000000000a47308 */ /* 0x0002680000002400 */
[----:B------:R-:W-:Y:S01]  /*2560*/  HMMA.16816.F32 R40, R20, R46, R52 ;  /* 0x0000002e1428723c */ /* 0x000fe20000001834 */
[----:B------:R-:W5:Y:S07]  /*2570*/  LDSM.16.M88.4 R52, [R229+0x5100] ;  /* 0x00510000e534783b */ /* 0x000f6e0000000200 */
[----:B------:R-:W-:Y:S01]  /*2580*/  HMMA.16816.F32 R44, R24, R100, R56 ;  /* 0x00000064182c723c */ /* 0x000fe20000001838 */
[----:B-1----:R-:W-:-:S04]  /*2590*/  FMUL.FTZ R0, R68, c[0x0][0x320] ;  /* 0x0000c80044007a20 */ /* 0x002fc80000410000 */
[----:B------:R1:W1:Y:S02]  /*25a0*/  MUFU.TANH R166, R0 ;  /* 0x0000000000a67308 */ /* 0x0002640000002400 */
[----:B-1----:R-:W-:-:S06]  /*25b0*/  FMUL.FTZ R0, R69, c[0x0][0x320] ;  /* 0x0000c80045007a20 */ /* 0x002fcc0000410000 */
[----:B------:R1:W1:Y:S11]  /*25c0*/  MUFU.TANH R165, R0 ;  /* 0x0000000000a57308 */ /* 0x0002760000002400 */
[----:B-----5:R-:W-:Y:S01]  /*25d0*/  HMMA.16816.F32 R44, R16, R52, R44 ;  /* 0x00000034102c723c */ /* 0x020fe2000000182c */
[----:B-1----:R-:W-:-:S04]  /*25e0*/  FMUL.FTZ R0, R70, c[0x0][0x320] ;  /* 0x0000c80046007a20 */ /* 0x002fc80000410000 */
        /* <DEDUP_REMOVED lines=14> */
[----:B------:R1:W1:Y:S03]  /*26d0*/  MUFU.TANH R156, R0 ;  /* 0x00000000009c7308 */ /* 0x0002660000002400 */
[----:B------:R-:W-:Y:S01]  /*26e0*/  HMMA.16816.F32 R60, R32, R98, RZ ;  /* 0x00000062203c723c */ /* 0x000fe200000018ff */
[----:B-1----:R-:W-:-:S07]  /*26f0*/  FMUL.FTZ R0, R75, c[0x0][0x320] ;  /* 0x0000c8004b007a20 */ /* 0x002fce0000410000 */
[----:B------:R-:W-:Y:S01]  /*2700*/  HMMA.16816.F32 R72, R8, R50, R64 ;  /* 0x000000320848723c */ /* 0x000fe20000001840 */
[----:B------:R1:W1:Y:S11]  /*2710*/  MUFU.TANH R157, R0 ;  /* 0x00000000009d7308 */ /* 0x0002760000002400 */
[----:B------:R-:W-:Y:S04]  /*2720*/  @!UPT UIADD3 URZ, URZ, URZ, URZ ;  /* 0x0000003f3f3ff290 */ /* 0x000fe8000fffe03f */
[----:B------:R-:W-:Y:S08]  /*2730*/  HMMA.16816.F32 R64, R24, R102, R60 ;  /* 0x000000661840723c */ /* 0x000ff0000000183c */
[----:B------:R-:W-:Y:S01]  /*2740*/  HMMA.16816.F32 R60, R36, R104, RZ ;  /* 0x00000068243c723c */ /* 0x000fe200000018ff */
[----:B-1----:R-:W-:-:S04]  /*2750*/  FMUL.FTZ R0, R68, c[0x0][0x320] ;  /* 0x0000c80044007a20 */ /* 0x002fc80000410000 */
[----:B------:R1:W1:Y:S11]  /*2760*/  MUFU.TANH R158, R0 ;  /* 0x00000000009e7308 */ /* 0x0002760000002400 */
[----:B------:R-:W-:Y:S01]  /*2770*/  HMMA.16816.F32 R64, R16, R54, R64 ;  /* 0x000000361040723c */ /* 0x000fe20000001840 */
[----:B-1----:R-:W-:-:S07]  /*2780*/  FMUL.FTZ R0, R69, c[0x0][0x320] ;  /* 0x0000c80045007a20 */ /* 0x002fce0000410000 */
[----:B------:R-:W-:Y:S01]  /*2790*/  HMMA.16816.F32 R60, R28, R108, R60 ;  /* 0x0000006c1c3c723c */ /* 0x000fe2000000183c */
[----:B------:R1:W1:Y:S02]  /*27a0*/  MUFU.TANH R159, R0 ;  /* 0x00000000009f7308 */ /* 0x0002640000002400 */
[----:B-1----:R-:W-:-:S06]  /*27b0*/  FMUL.FTZ R0, R70, c[0x0][0x320] ;  /* 0x0000c80046007a20 */ /* 0x002fcc0000410000 */
[----:B------:R1:W1:Y:S02]  /*27c0*/  MUFU.TANH R154, R0 ;  /* 0x00000000009a7308 */ /* 0x0002640000002400 */
[----:B-1----:R-:W-:Y:S02]  /*27d0*/  FMUL.FTZ R0, R71, c[0x0][0x320] ;  /* 0x0000c80047007a20 */ /* 0x002fe40000410000 */
[----:B------:R-:W-:Y:S01]  /*27e0*/  HMMA.16816.F32 R68, R12, R50, R40 ;  /* 0x000000320c44723c */ /* 0x000fe20000001828 */
[----:B------:R-:W1:Y:S03]  /*27f0*/  LDSM.16.M88.4 R40, [R228+0x1800] ;  /* 0x00180000e428783b */ /* 0x000e660000000200 */
[----:B------:R5:W1:Y:S04]  /*2800*/  MUFU.TANH R153, R0 ;  /* 0x0000000000997308 */ /* 0x000a680000002400 */
[----:B------:R-:W-:Y:S01]  /*2810*/  HMMA.16816.F32 R48, R36, R98, RZ ;  /* 0x000000622430723c */ /* 0x000fe200000018ff */
[----:B-----5:R-:W-:-:S04]  /*2820*/  FMUL.FTZ R0, R76, c[0x0][0x320] ;  /* 0x0000c8004c007a20 */ /* 0x020fc80000410000 */
[----:B------:R5:W1:Y:S11]  /*2830*/  MUFU.TANH R117, R0 ;  /* 0x0000000000757308 */ /* 0x000a760000002400 */
[----:B------:R-:W-:Y:S08]  /*2840*/  @!UPT UIADD3 URZ, URZ, URZ, URZ ;  /* 0x0000003f3f3ff290 */ /* 0x000ff0000fffe03f */
[----:B------:R-:W-:Y:S01]  /*2850*/  HMMA.16816.F32 R48, R28, R102, R48 ;  /* 0x000000661c30723c */ /* 0x000fe20000001830 */
[----:B-----5:R-:W-:-:S04]  /*2860*/  FMUL.FTZ R0, R77, c[0x0][0x320] ;  /* 0x0000c8004d007a20 */ /* 0x020fc80000410000 */
[----:B------:R5:W1:Y:S11]  /*2870*/  MUFU.TANH R152, R0 ;  /* 0x0000000000987308 */ /* 0x000a760000002400 */
[----:B------:R-:W-:Y:S08]  /*2880*/  @!UPT UIADD3 URZ, URZ, URZ, URZ ;  /* 0x0000003f3f3ff290 */ /* 0x000ff0000fffe03f */
[----:B------:R-:W-:Y:S01]  /*2890*/  HMMA.16816.F32 R48, R20, R54, R48 ;  /* 0x000000361430723c */ /* 0x000fe20000001830 */
[----:B-----5:R-:W-:-:S04]  /*28a0*/  FMUL.FTZ R0, R78, c[0x0][0x320] ;  /* 0x0000c8004e007a20 */ /* 0x020fc80000410000 */
[----:B------:R5:W1:Y:S02]  /*28b0*/  MUFU.TANH R116, R0 ;  /* 0x0000000000747308 */ /* 0x000a640000002400 */
[----:B-----5:R-:W-:Y:S02]  /*28c0*/  FMUL.FTZ R0, R79, c[0x0][0x320] ;  /* 0x0000c8004f007a20 */ /* 0x020fe40000410000 */
[----:B-1----:R-:W-:Y:S01]  /*28d0*/  HMMA.16816.F32 R76, R8, R40, R44 ;  /* 0x00000028084c723c */ /* 0x002fe2000000182c */
[----:B------:R-:W1:Y:S03]  /*28e0*/  LDSM.16.M88.4 R44, [R229+0x5900] ;  /* 0x00590000e52c783b */ /* 0x000e660000000200 */
[----:B------:R5:W1:Y:S02]  /*28f0*/  MUFU.TANH R147, R0 ;  /* 0x0000000000937308 */ /* 0x000a640000002400 */
[----:B-----5:R-:W-:-:S06]  /*2900*/  FMUL.FTZ R0, R68, c[0x0][0x320] ;  /* 0x0000c80044007a20 */ /* 0x020fcc0000410000 */
[----:B------:R5:W1:Y:S02]  /*2910*/  MUFU.TANH R148, R0 ;  /* 0x0000000000947308 */ /* 0x000a640000002400 */
[----:B-----5:R-:W-:Y:S01]  /*2920*/  FMUL.FTZ R0, R69, c[0x0][0x320] ;  /* 0x0000c80045007a20 */ /* 0x020fe20000410000 */
[----:B-1----:R-:W-:Y:S05]  /*2930*/  HMMA.16816.F32 R60, R20, R44, R60 ;  /* 0x0000002c143c723c */ /* 0x002fea000000183c */
[----:B------:R1:W1:Y:S02]  /*2940*/  MUFU.TANH R150, R0 ;  /* 0x0000000000967308 */ /* 0x0002640000002400 */
[----:B-1----:R-:W-:-:S06]  /*2950*/  FMUL.FTZ R0, R70, c[0x0][0x320] ;  /* 0x0000c80046007a20 */ /* 0x002fcc0000410000 */
        /* <DEDUP_REMOVED lines=9> */
[----:B-1----:R-:W-:-:S07]  /*29f0*/  FMUL.FTZ R0, R73, c[0x0][0x320] ;  /* 0x0000c80049007a20 */ /* 0x002fce0000410000 */
[----:B------:R-:W-:Y:S01]  /*2a00*/  HMMA.16816.F32 R56, R36, R106, RZ ;  /* 0x0000006a2438723c */ /* 0x000fe200000018ff */
        /* <DEDUP_REMOVED lines=18> */
[----:B------:R-:W-:Y:S01]  /*2b30*/  HMMA.16816.F32 R68, R12, R42, R48 ;  /* 0x0000002a0c44723c */ /* 0x000fe20000001830 */
[----:B------:R-:W1:Y:S03]  /*2b40*/  LDSM.16.M88.4 R48, [R228+0x2000] ;  /* 0x00200000e430783b */ /* 0x000e660000000200 */
[----:B------:R5:W1:Y:S04]  /*2b50*/  MUFU.TANH R144, R0 ;  /* 0x0000000000907308 */ /* 0x000a680000002400 */
[----:B------:R-:W-:Y:S08]  /*2b60*/  HMMA.16816.F32 R40, R16, R44, R52 ;  /* 0x0000002c1028723c */ /* 0x000ff00000001834 */
[----:B------:R-:W-:Y:S01]  /*2b70*/  HMMA.16816.F32 R52, R28, R110, R56 ;  /* 0x0000006e1c34723c */ /* 0x000fe20000001838 */
[----:B-----5:R-:W-:-:S04]  /*2b80*/  FMUL.FTZ R0, R76, c[0x0][0x320] ;  /* 0x0000c8004c007a20 */ /* 0x020fc80000410000 */
[----:B------:R5:W1:Y:S03]  /*2b90*/  MUFU.TANH R133, R0 ;  /* 0x0000000000857308 */ /* 0x000a660000002400 */
[----:B------:R-:W-:Y:S01]  /*2ba0*/  HMMA.16816.F32 R56, R32, R112, RZ ;  /* 0x000000702038723c */ /* 0x000fe200000018ff */
[----:B-----5:R-:W-:-:S04]  /*2bb0*/  FMUL.FTZ R0, R77, c[0x0][0x320] ;  /* 0x0000c8004d007a20 */ /* 0x020fc80000410000 */
[----:B------:R5:W1:Y:S02]  /*2bc0*/  MUFU.TANH R132, R0 ;  /* 0x0000000000847308 */ /* 0x000a640000002400 */
[----:B-----5:R-:W-:-:S06]  /*2bd0*/  FMUL.FTZ R0, R78, c[0x0][0x320] ;  /* 0x0000c8004e007a20 */ /* 0x020fcc0000410000 */
[----:B------:R5:W1:Y:S02]  /*2be0*/  MUFU.TANH R135, R0 ;  /* 0x0000000000877308 */ /* 0x000a640000002400 */
[----:B-----5:R-:W-:Y:S02]  /*2bf0*/  FMUL.FTZ R0, R79, c[0x0][0x320] ;  /* 0x0000c8004f007a20 */ /* 0x020fe40000410000 */
[----:B-1----:R-:W-:Y:S04]  /*2c00*/  HMMA.16816.F32 R76, R8, R48, R40 ;  /* 0x00000030084c723c */ /* 0x002fe80000001828 */
        /* <DEDUP_REMOVED lines=33> */
[----:B------:R1:W1:Y:S02]  /*2e20*/  MUFU.TANH R103, R0 ;  /* 0x0000000000677308 */ /* 0x0002640000002400 */
[----:B-1----:R-:W-:Y:S11]  /*2e30*/  FMUL.FTZ R0, R69, c[0x0][0x320] ;  /* 0x0000c80045007a20 */ /* 0x002ff60000410000 */
[----:B------:R-:W-:Y:S06]  /*2e40*/  @!UPT UIADD3 URZ, URZ, URZ, URZ ;  /* 0x0000003f3f3ff290 */ /* 0x000fec000fffe03f */
        /* <DEDUP_REMOVED lines=8> */
[C---:B------:R-:W-:Y:S08]  /*2ed0*/  HMMA.16816.F32 R48, R36.reuse, R114, RZ ;  /* 0x000000722430723c */ /* 0x040ff000000018ff */
[----:B------:R-:W-:Y:S01]  /*2ee0*/  HMMA.16816.F32 R36, R36, R126, RZ ;  /* 0x0000007e2424723c */ /* 0x000fe200000018ff */
[----:B-----5:R-:W-:-:S04]  /*2ef0*/  FMUL.FTZ R0, R76, c[0x0][0x320] ;  /* 0x0000c8004c007a20 */ /* 0x020fc80000410000 */
[----:B------:R5:W1:Y:S11]  /*2f00*/  MUFU.TANH R93, R0 ;  /* 0x00000000005d7308 */ /* 0x000a760000002400 */
[----:B------:R-:W-:Y:S01]  /*2f10*/  HMMA.16816.F32 R48, R28, R122, R48 ;  /* 0x0000007a1c30723c */ /* 0x000fe20000001830 */
[----:B-----5:R-:W-:-:S07]  /*2f20*/  FMUL.FTZ R0, R77, c[0x0][0x320] ;  /* 0x0000c8004d007a20 */ /* 0x020fce0000410000 */
[----:B------:R-:W-:Y:S01]  /*2f30*/  HMMA.16816.F32 R28, R28, R130, R36 ;  /* 0x000000821c1c723c */ /* 0x000fe20000001824 */
[----:B------:R5:W1:Y:S11]  /*2f40*/  MUFU.TANH R91, R0 ;  /* 0x00000000005b7308 */ /* 0x000a760000002400 */
[----:B------:R-:W-:Y:S04]  /*2f50*/  @!UPT UIADD3 URZ, URZ, URZ, URZ ;  /* 0x0000003f3f3ff290 */ /* 0x000fe8000fffe03f */
[----:B------:R-:W-:Y:S01]  /*2f60*/  HMMA.16816.F32 R48, R20, R54, R48 ;  /* 0x000000361430723c */ /* 0x000fe20000001830 */
[----:B-----5:R-:W-:-:S04]  /*2f70*/  FMUL.FTZ R0, R78, c[0x0][0x320] ;  /* 0x0000c8004e007a20 */ /* 0x020fc80000410000 */
[----:B------:R5:W1:Y:S03]  /*2f80*/  MUFU.TANH R90, R0 ;  /* 0x00000000005a7308 */ /* 0x000a660000002400 */
[----:B------:R-:W-:Y:S01]  /*2f90*/  HMMA.16816.F32 R52, R16, R54, R64 ;  /* 0x000000361034723c */ /* 0x000fe20000001840 */
[----:B-----5:R-:W-:-:S07]  /*2fa0*/  FMUL.FTZ R0, R79, c[0x0][0x320] ;  /* 0x0000c8004f007a20 */ /* 0x020fce0000410000 */
[C---:B-1----:R-:W-:Y:S01]  /*2fb0*/  HMMA.16816.F32 R76, R8.reuse, R40, R44 ;  /* 0x00000028084c723c */ /* 0x042fe2000000182c */
[----:B------:R-:W1:Y:S01]  /*2fc0*/  LDSM.16.M88.4 R44, [R229+0x6900] ;  /* 0x00690000e52c783b */ /* 0x000e620000000200 */
[----:B------:R5:W1:Y:S11]  /*2fd0*/  MUFU.TANH R89, R0 ;  /* 0x0000000000597308 */ /* 0x000a760000002400 */
[----:B------:R-:W-:Y:S03]  /*2fe0*/  @!UPT UIADD3 URZ, URZ, URZ, URZ ;  /* 0x0000003f3f3ff290 */ /* 0x000fe6000fffe03f */
[----:B------:R-:W-:Y:S08]  /*2ff0*/  HMMA.16816.F32 R64, R8, R42, R52 ;  /* 0x0000002a0840723c */ /* 0x000ff00000001834 */
[----:B------:R-:W-:Y:S01]  /*3000*/  HMMA.16816.F32 R52, R32, R126, RZ ;  /* 0x0000007e2034723c */ /* 0x000fe200000018ff */
[----:B-----5:R-:W-:-:S04]  /*3010*/  FMUL.FTZ R0, R68, c[0x0][0x320] ;  /* 0x0000c80044007a20 */ /* 0x020fc80000410000 */
[----:B------:R5:W1:Y:S01]  /*3020*/  MUFU.TANH R88, R0 ;  /* 0x0000000000587308 */ /* 0x000a620000002400 */
[----:B------:R-:W-:Y:S02]  /*3030*/  FMUL.FTZ R77, R77, c[0x0][0x320] ;  /* 0x0000c8004d4d7a20 */ /* 0x000fe40000410000 */
[----:B------:R-:W-:Y:S02]  /*3040*/  FMUL.FTZ R78, R78, c[0x0][0x320] ;  /* 0x0000c8004e4e7a20 */ /* 0x000fe40000410000 */
[----:B------:R-:W-:-:S03]  /*3050*/  FMUL.FTZ R79, R79, c[0x0][0x320] ;  /* 0x0000c8004f4f7a20 */ /* 0x000fc60000410000 */
[----:B------:R-:W1:Y:S03]  /*3060*/  MUFU.TANH R77, R77 ;  /* 0x0000004d004d7308 */ /* 0x000e660000002400 */
[----:B------:R-:W-:Y:S02]  /*3070*/  FMUL.FTZ R64, R64, c[0x0][0x320] ;  /* 0x0000c80040407a20 */ /* 0x000fe40000410000 */
[----:B------:R-:W-:Y:S02]  /*3080*/  FMUL.FTZ R65, R65, c[0x0][0x320] ;  /* 0x0000c80041417a20 */ /* 0x000fe40000410000 */
[----:B------:R-:W-:Y:S02]  /*3090*/  FMUL.FTZ R66, R66, c[0x0][0x320] ;  /* 0x0000c80042427a20 */ /* 0x000fe40000410000 */
[----:B-----5:R-:W-:Y:S01]  /*30a0*/  FMUL.FTZ R0, R69, c[0x0][0x320] ;  /* 0x0000c80045007a20 */ /* 0x020fe20000410000 */
[----:B------:R-:W1:Y:S01]  /*30b0*/  MUFU.TANH R78, R78 ;  /* 0x0000004e004e7308 */ /* 0x000e620000002400 */
[----:B------:R-:W-:Y:S07]  /*30c0*/  HMMA.16816.F32 R36, R24, R130, R52 ;  /* 0x000000821824723c */ /* 0x000fee0000001834 */
[----:B------:R5:W1:Y:S08]  /*30d0*/  MUFU.TANH R87, R0 ;  /* 0x0000000000577308 */ /* 0x000a700000002400 */
[----:B------:R-:W1:Y:S01]  /*30e0*/  MUFU.TANH R79, R79 ;  /* 0x0000004f004f7308 */ /* 0x000e620000002400 */
[----:B-----5:R-:W-:-:S07]  /*30f0*/  FMUL.FTZ R0, R70, c[0x0][0x320] ;  /* 0x0000c80046007a20 */ /* 0x020fce0000410000 */
[----:B------:R-:W1:Y:S08]  /*3100*/  MUFU.TANH R64, R64 ;  /* 0x0000004000407308 */ /* 0x000e700000002400 */
[----:B------:R5:W1:Y:S08]  /*3110*/  MUFU.TANH R86, R0 ;  /* 0x0000000000567308 */ /* 0x000a700000002400 */
[----:B------:R-:W1:Y:S01]  /*3120*/  MUFU.TANH R65, R65 ;  /* 0x0000004100417308 */ /* 0x000e620000002400 */
[----:B-----5:R-:W-:-:S07]  /*3130*/  FMUL.FTZ R0, R71, c[0x0][0x320] ;  /* 0x0000c80047007a20 */ /* 0x020fce0000410000 */
[----:B------:R-:W1:Y:S01]  /*3140*/  MUFU.TANH R66, R66 ;  /* 0x0000004200427308 */ /* 0x000e620000002400 */
[----:B------:R-:W-:Y:S07]  /*3150*/  HMMA.16816.F32 R68, R12, R40, R56 ;  /* 0x000000280c44723c */ /* 0x000fee0000001838 */
[----:B------:R5:W1:Y:S01]  /*3160*/  MUFU.TANH R85, R0 ;  /* 0x0000000000557308 */ /* 0x000a620000002400 */
[----:B------:R-:W-:Y:S01]  /*3170*/  HMMA.16816.F32 R56, R32, R124, RZ ;  /* 0x0000007c2038723c */ /* 0x000fe200000018ff */
[----:B-----5:R-:W-:-:S06]  /*3180*/  FMUL.FTZ R0, R72, c[0x0][0x320] ;  /* 0x0000c80048007a20 */ /* 0x020fcc0000410000 */
[----:B------:R5:W1:Y:S11]  /*3190*/  MUFU.TANH R84, R0 ;  /* 0x0000000000547308 */ /* 0x000a760000002400 */
[----:B------:R-:W-:Y:S06]  /*31a0*/  @!UPT UIADD3 URZ, URZ, URZ, URZ ;  /* 0x0000003f3f3ff290 */ /* 0x000fec000fffe03f */
[----:B------:R-:W-:Y:S01]  /*31b0*/  HMMA.16816.F32 R56, R24, R128, R56 ;  /* 0x000000801838723c */ /* 0x000fe20000001838 */
[----:B-----5:R-:W-:-:S04]  /*31c0*/  FMUL.FTZ R0, R73, c[0x0][0x320] ;  /* 0x0000c80049007a20 */ /* 0x020fc80000410000 */
[----:B------:R5:W2:Y:S11]  /*31d0*/  MUFU.TANH R83, R0 ;  /* 0x0000000000537308 */ /* 0x000ab60000002400 */
[----:B------:R-:W-:Y:S08]  /*31e0*/  @!UPT UIADD3 URZ, URZ, URZ, URZ ;  /* 0x0000003f3f3ff290 */ /* 0x000ff0000fffe03f */
[----:B-1----:R-:W-:Y:S01]  /*31f0*/  HMMA.16816.F32 R32, R16, R44, R56 ;  /* 0x0000002c1020723c */ /* 0x002fe20000001838 */
[----:B-----5:R-:W-:-:S07]  /*3200*/  FMUL.FTZ R0, R74, c[0x0][0x320] ;  /* 0x0000c8004a007a20 */ /* 0x020fce0000410000 */
[----:B------:R-:W-:Y:S01]  /*3210*/  HMMA.16816.F32 R16, R16, R46, R36 ;  /* 0x0000002e1010723c */ /* 0x000fe20000001824 */
[----:B------:R1:W1:Y:S02]  /*3220*/  MUFU.TANH R82, R0 ;  /* 0x0000000000527308 */ /* 0x0002640000002400 */
[----:B-1----:R-:W-:-:S06]  /*3230*/  FMUL.FTZ R0, R75, c[0x0][0x320] ;  /* 0x0000c8004b007a20 */ /* 0x002fcc0000410000 */
[----:B------:R1:W1:Y:S02]  /*3240*/  MUFU.TANH R81, R0 ;  /* 0x0000000000517308 */ /* 0x0002640000002400 */
[----:B-1----:R-:W-:-:S06]  /*3250*/  FMUL.FTZ R0, R68, c[0x0][0x320] ;  /* 0x0000c80044007a20 */ /* 0x002fcc0000410000 */
[----:B------:R1:W1:Y:S02]  /*3260*/  MUFU.TANH R80, R0 ;  /* 0x0000000000507308 */ /* 0x0002640000002400 */
[----:B-1----:R-:W-:-:S06]  /*3270*/  FMUL.FTZ R0, R69, c[0x0][0x320] ;  /* 0x0000c80045007a20 */ /* 0x002fcc0000410000 */
[----:B------:R1:W1:Y:S02]  /*3280*/  MUFU.TANH R75, R0 ;  /* 0x00000000004b7308 */ /* 0x0002640000002400 */
[----:B-1----:R-:W-:-:S06]  /*3290*/  FMUL.FTZ R0, R70, c[0x0][0x320] ;  /* 0x0000c80046007a20 */ /* 0x002fcc0000410000 */
[----:B------:R1:W1:Y:S02]  /*32a0*/  MUFU.TANH R74, R0 ;  /* 0x00000000004a7308 */ /* 0x0002640000002400 */
[----:B-1----:R-:W-:Y:S02]  /*32b0*/  FMUL.FTZ R0, R71, c[0x0][0x320] ;  /* 0x0000c80047007a20 */ /* 0x002fe40000410000 */
[----:B------:R-:W-:Y:S01]  /*32c0*/  HMMA.16816.F32 R68, R12, R42, R48 ;  /* 0x0000002a0c44723c */ /* 0x000fe20000001830 */
[----:B------:R-:W1:Y:S03]  /*32d0*/  LDSM.16.M88.4 R48, [R228+0x3000] ;  /* 0x00300000e430783b */ /* 0x000e660000000200 */
[----:B------:R5:W1:Y:S01]  /*32e0*/  MUFU.TANH R73, R0 ;  /* 0x0000000000497308 */ /* 0x000a620000002400 */
[----:B------:R-:W-:-:S04]  /*32f0*/  DEPBAR.LE SB0, 0x0 ;  /* 0x000080000000791a */ /* 0x000fc80000000000 */
[C---:B------:R-:W-:Y:S08]  /*3300*/  HMMA.16816.F32 R40, R20.reuse, R44, R60 ;  /* 0x0000002c1428723c */ /* 0x040ff0000000183c */
[----:B------:R-:W-:Y:S01]  /*3310*/  HMMA.16816.F32 R20, R20, R46, R28 ;  /* 0x0000002e1414723c */ /* 0x000fe2000000181c */
[----:B-----5:R-:W-:-:S04]  /*3320*/  FMUL.FTZ R0, R76, c[0x0][0x320] ;  /* 0x0000c8004c007a20 */ /* 0x020fc80000410000 */
[----:B------:R5:W1:Y:S02]  /*3330*/  MUFU.TANH R72, R0 ;  /* 0x0000000000487308 */ /* 0x000a640000002400 */
[----:B------:R-:W-:Y:S02]  /*3340*/  FMUL.FTZ R68, R68, c[0x0][0x320] ;  /* 0x0000c80044447a20 */ /* 0x000fe40000410000 */
[----:B------:R-:W-:Y:S02]  /*3350*/  FMUL.FTZ R69, R69, c[0x0][0x320] ;  /* 0x0000c80045457a20 */ /* 0x000fe40000410000 */
[----:B------:R-:W-:Y:S02]  /*3360*/  FMUL.FTZ R70, R70, c[0x0][0x320] ;  /* 0x0000c80046467a20 */ /* 0x000fe40000410000 */
[----:B------:R-:W-:Y:S01]  /*3370*/  FMUL.FTZ R71, R71, c[0x0][0x320] ;  /* 0x0000c80047477a20 */ /* 0x000fe20000410000 */
[----:B------:R-:W2:Y:S01]  /*3380*/  MUFU.TANH R68, R68 ;  /* 0x0000004400447308 */ /* 0x000ea20000002400 */
[----:B-----5:R-:W-:-:S07]  /*3390*/  FMUL.FTZ R0, R67, c[0x0][0x320] ;  /* 0x0000c80043007a20 */ /* 0x020fce0000410000 */
[----:B------:R-:W2:Y:S01]  /*33a0*/  MUFU.TANH R69, R69 ;  /* 0x0000004500457308 */ /* 0x000ea20000002400 */
[-C--:B-1----:R-:W-:Y:S07]  /*33b0*/  HMMA.16816.F32 R24, R8, R48.reuse, R32 ;  /* 0x000000300818723c */ /* 0x082fee0000001820 */
[----:B------:R-:W1:Y:S01]  /*33c0*/  MUFU.TANH R60, R70 ;  /* 0x00000046003c7308 */ /* 0x000e620000002400 */
[C---:B------:R-:W-:Y:S07]  /*33d0*/  HMMA.16816.F32 R40, R12.reuse, R48, R40 ;  /* 0x000000300c28723c */ /* 0x040fee0000001828 */
[----:B------:R-:W1:Y:S01]  /*33e0*/  MUFU.TANH R56, R71 ;  /* 0x0000004700387308 */ /* 0x000e620000002400 */
[-C--:B------:R-:W-:Y:S07]  /*33f0*/  HMMA.16816.F32 R12, R12, R50.reuse, R20 ;  /* 0x000000320c0c723c */ /* 0x080fee0000001814 */
[----:B------:R5:W1:Y:S01]  /*3400*/  MUFU.TANH R52, R0 ;  /* 0x0000000000347308 */ /* 0x000a620000002400 */
[----:B------:R-:W-:Y:S01]  /*3410*/  HMMA.16816.F32 R8, R8, R50, R16 ;  /* 0x000000320808723c */ /* 0x000fe20000001810 */
[----:B------:R-:W-:-:S02]  /*3420*/  FMUL.FTZ R24, R24, c[0x0][0x320] ;  /* 0x0000c80018187a20 */ /* 0x000fc40000410000 */
[----:B------:R-:W-:Y:S02]  /*3430*/  FMUL.FTZ R25, R25, c[0x0][0x320] ;  /* 0x0000c80019197a20 */ /* 0x000fe40000410000 */
[----:B------:R-:W-:Y:S02]  /*3440*/  FMUL.FTZ R26, R26, c[0x0][0x320] ;  /* 0x0000c8001a1a7a20 */ /* 0x000fe40000410000 */
[----:B------:R-:W1:Y:S01]  /*3450*/  MUFU.TANH R34, R24 ;  /* 0x0000001800227308 */ /* 0x000e620000002400 */
[----:B------:R-:W-:Y:S02]  /*3460*/  FMUL.FTZ R27, R27, c[0x0][0x320] ;  /* 0x0000c8001b1b7a20 */ /* 0x000fe40000410000 */
[----:B------:R-:W-:Y:S02]  /*3470*/  FMUL.FTZ R40, R40, c[0x0][0x320] ;  /* 0x0000c80028287a20 */ /* 0x000fe40000410000 */
[----:B------:R-:W-:Y:S02]  /*3480*/  FMUL.FTZ R41, R41, c[0x0][0x320] ;  /* 0x0000c80029297a20 */ /* 0x000fe40000410000 */
[----:B------:R-:W-:Y:S01]  /*3490*/  FMUL.FTZ R42, R42, c[0x0][0x320] ;  /* 0x0000c8002a2a7a20 */ /* 0x000fe20000410000 */
[----:B------:R-:W1:Y:S01]  /*34a0*/  MUFU.TANH R35, R25 ;  /* 0x0000001900237308 */ /* 0x000e620000002400 */
[----:B-----5:R-:W-:-:S02]  /*34b0*/  FMUL.FTZ R0, R43, c[0x0][0x320] ;  /* 0x0000c8002b007a20 */ /* 0x020fc40000410000 */
[----:B------:R-:W-:Y:S02]  /*34c0*/  FMUL.FTZ R12, R12, c[0x0][0x320] ;  /* 0x0000c8000c0c7a20 */ /* 0x000fe40000410000 */
[----:B------:R-:W-:Y:S02]  /*34d0*/  FMUL.FTZ R13, R13, c[0x0][0x320] ;  /* 0x0000c8000d0d7a20 */ /* 0x000fe40000410000 */
[----:B------:R-:W-:Y:S01]  /*34e0*/  FMUL.FTZ R14, R14, c[0x0][0x320] ;  /* 0x0000c8000e0e7a20 */ /* 0x000fe20000410000 */
[----:B------:R-:W1:Y:S01]  /*34f0*/  MUFU.TANH R37, R26 ;  /* 0x0000001a00257308 */ /* 0x000e620000002400 */
[----:B------:R-:W-:Y:S02]  /*3500*/  FMUL.FTZ R15, R15, c[0x0][0x320] ;  /* 0x0000c8000f0f7a20 */ /* 0x000fe40000410000 */
[----:B------:R-:W-:Y:S02]  /*3510*/  FMUL.FTZ R8, R8, c[0x0][0x320] ;  /* 0x0000c80008087a20 */ /* 0x000fe40000410000 */
[----:B------:R-:W-:-:S02]  /*3520*/  FMUL.FTZ R9, R9, c[0x0][0x320] ;  /* 0x0000c80009097a20 */ /* 0x000fc40000410000 */
[----:B------:R-:W-:Y:S01]  /*3530*/  FMUL.FTZ R10, R10, c[0x0][0x320] ;  /* 0x0000c8000a0a7a20 */ /* 0x000fe20000410000 */
[----:B------:R-:W1:Y:S01]  /*3540*/  MUFU.TANH R36, R27 ;  /* 0x0000001b00247308 */ /* 0x000e620000002400 */
[----:B------:R-:W-:-:S07]  /*3550*/  FMUL.FTZ R11, R11, c[0x0][0x320] ;  /* 0x0000c8000b0b7a20 */ /* 0x000fce0000410000 */
[----:B------:R-:W1:Y:S08]  /*3560*/  MUFU.TANH R33, R40 ;  /* 0x0000002800217308 */ /* 0x000e700000002400 */
        /* <DEDUP_REMOVED lines=10> */
[----:B------:R5:W1:Y:S02]  /*3610*/  MUFU.TANH R48, R0 ;  /* 0x0000000000307308 */ /* 0x000a640000002400 */
[----:B-----5:R-:W-:Y:S01]  /*3620*/  LOP3.LUT R0, R5, R2, RZ, 0xfc, !PT ;  /* 0x0000000205007212 */ /* 0x020fe200078efcff */
[----:B------:R-:W-:Y:S06]  /*3630*/  BAR.SYNC.DEFER_BLOCKING 0x0 ;  /* 0x0000000000007b1d */ /* 0x000fec0000010000 */
[----:B------:R-:W-:Y:S05]  /*3640*/  @!P0 BRA `(.L_x_18) ;  /* 0x0000020000008947 */ /* 0x000fea0003800000 */
[----:B-1234-:R-:W-:Y:S01]  /*3650*/  IADD3 R8, R200, -0x2, RZ ;  /* 0xfffffffec8087810 */ /* 0x01efe20007ffe0ff */
[----:B------:R-:W-:-:S03]  /*3660*/  IMAD.SHL.U32 R18, R193, 0x20, RZ ;  /* 0x00000020c1127824 */ /* 0x000fc600078e00ff */
[----:B------:R-:W-:Y:S01]  /*3670*/  SHF.R.S32.HI R5, RZ, 0x1f, R8 ;  /* 0x0000001fff057819 */ /* 0x000fe20000011408 */
[----:B------:R-:W-:Y:S02]  /*3680*/  IMAD R2, R191, R8, RZ ;  /* 0x00000008bf027224 */ /* 0x000fe400078e02ff */
[----:B------:R-:W-:-:S04]  /*3690*/  IMAD.WIDE.U32 R8, R8, R196, R202 ;  /* 0x000000c408087225 */ /* 0x000fc800078e00ca */
[----:B------:R-:W-:Y:S01]  /*36a0*/  IMAD R2, R5, R196, R2 ;  /* 0x000000c405027224 */ /* 0x000fe200078e0202 */
[----:B------:R-:W-:Y:S02]  /*36b0*/  LEA R6, P0, R8, c[0x0][0x1c8], 0x1 ;  /* 0x0000720008067a11 */ /* 0x000fe400078008ff */
[----:B------:R-:W-:Y:S01]  /*36c0*/  SHF.L.U64.HI R5, R193, 0x5, R194 ;  /* 0x00000005c1057819 */ /* 0x000fe200000102c2 */
[----:B------:R-:W-:Y:S01]  /*36d0*/  IMAD.IADD R2, R9, 0x1, R2 ;  /* 0x0000000109027824 */ /* 0x000fe200078e0202 */
[----:B------:R-:W-:-:S04]  /*36e0*/  IADD3 R14, P2, R18, R6, RZ ;  /* 0x00000006120e7210 */ /* 0x000fc80007f5e0ff */
[----:B------:R-:W-:Y:S02]  /*36f0*/  LEA.HI.X R7, R8, c[0x0][0x1cc], R2, 0x1, P0 ;  /* 0x0000730008077a11 */ /* 0x000fe400000f0c02 */
[----:B------:R-:W-:-:S03]  /*3700*/  IADD3 R12, P0, R14, R18, RZ ;  /* 0x000000120e0c7210 */ /* 0x000fc60007f1e0ff */
[----:B------:R-:W-:Y:S01]  /*3710*/  IMAD.X R15, R5, 0x1, R7, P2 ;  /* 0x00000001050f7824 */ /* 0x000fe200010e0607 */
[-C--:B------:R-:W-:Y:S01]  /*3720*/  IADD3 R10, P2, R12, R18.reuse, RZ ;  /* 0x000000120c0a7210 */ /* 0x080fe20007f5e0ff */
[----:B------:R-:W-:Y:S01]  /*3730*/  @!PT LDS RZ, [RZ] ;  /* 0x00000000fffff984 */ /* 0x000fe20000000800 */
[----:B------:R-:W-:Y:S01]  /*3740*/  @!PT LDS RZ, [RZ] ;  /* 0x00000000fffff984 */ /* 0x000fe20000000800 */
[----:B------:R-:W-:Y:S01]  /*3750*/  @!PT LDS RZ, [RZ] ;  /* 0x00000000fffff984 */ /* 0x000fe20000000800 */
[----:B------:R1:W-:Y:S02]  /*3760*/  LDGSTS.E.BYPASS.LTC128B.128 [R241+0x3900], [R6.64], !P1 ;  /* 0x0390000006f17fae */ /* 0x0003e4000c901d48 */
[--C-:B------:R-:W-:Y:S01]  /*3770*/  IMAD.X R13, R15, 0x1, R5.reuse, P0 ;  /* 0x000000010f0d7824 */ /* 0x100fe200000e0605 */
[----:B------:R-:W-:Y:S01]  /*3780*/  IADD3 R8, P0, R10, R18, RZ ;  /* 0x000000120a087210 */ /* 0x000fe20007f1e0ff */
[----:B------:R2:W-:Y:S02]  /*3790*/  LDGSTS.E.BYPASS.LTC128B.128 [R241+0x4100], [R14.64], !P1 ;  /* 0x041000000ef17fae */ /* 0x0005e4000c901d48 */
[--C-:B------:R-:W-:Y:S02]  /*37a0*/  IMAD.X R11, R13, 0x1, R5.reuse, P2 ;  /* 0x000000010d0b7824 */ /* 0x100fe400010e0605 */
[----:B------:R3:W-:Y:S02]  /*37b0*/  LDGSTS.E.BYPASS.LTC128B.128 [R241+0x4900], [R12.64], !P1 ;  /* 0x049000000cf17fae */ /* 0x0007e4000c901d48 */
[----:B------:R-:W-:-:S02]  /*37c0*/  IMAD.X R9, R11, 0x1, R5, P0 ;  /* 0x000000010b097824 */ /* 0x000fc400000e0605 */
[----:B------:R3:W-:Y:S04]  /*37d0*/  LDGSTS.E.BYPASS.LTC128B.128 [R241+0x5100], [R10.64], !P1 ;  /* 0x051000000af17fae */ /* 0x0007e8000c901d48 */
[----:B------:R3:W-:Y:S01]  /*37e0*/  LDGSTS.E.BYPASS.LTC128B.128 [R241+0x5900], [R8.64], !P1 ;  /* 0x0590000008f17fae */ /* 0x0007e2000c901d48 */
[----:B-1----:R-:W-:-:S04]  /*37f0*/  IADD3 R6, P2, R8, R18, RZ ;  /* 0x0000001208067210 */ /* 0x002fc80007f5e0ff */
[----:B--2---:R-:W-:Y:S01]  /*3800*/  IADD3 R14, P0, R6, R18, RZ ;  /* 0x00000012060e7210 */ /* 0x004fe20007f1e0ff */
[----:B------:R-:W-:-:S04]  /*3810*/  IMAD.X R7, R9, 0x1, R5, P2 ;  /* 0x0000000109077824 */ /* 0x000fc800010e0605 */
[----:B------:R-:W-:Y:S01]  /*3820*/  IMAD.X R15, R7, 0x1, R5, P0 ;  /* 0x00000001070f7824 */ /* 0x000fe200000e0605 */
[----:B------:R3:W-:Y:S04]  /*3830*/  LDGSTS.E.BYPASS.LTC128B.128 [R241+0x6100], [R6.64], !P1 ;  /* 0x0610000006f17fae */ /* 0x0007e8000c901d48 */
[----:B------:R3:W-:Y:S03]  /*3840*/  LDGSTS.E.BYPASS.LTC128B.128 [R241+0x6900], [R14.64], !P1 ;  /* 0x069000000ef17fae */ /* 0x0007e6000c901d48 */
.L_x_18:
[----:B-1234-:R-:W-:Y:S01]  /*3850*/  LOP3.LUT R2, R190, 0xffffffe0, RZ, 0xc0, !PT ;  /* 0xffffffe0be027812 */ /* 0x01efe200078ec0ff */
[----:B------:R-:W-:Y:S01]  /*3860*/  IMAD.SHL.U32 R224, R0, 0x2, RZ ;  /* 0x0000000200e07824 */ /* 0x000fe200078e00ff */
[----:B------:R-:W-:Y:S01]  /*3870*/  IADD3 R6, R155, c[0x0][0x1d0], RZ ;  /* 0x000074009b067a10 */ /* 0x000fe20007ffe0ff */
[----:B------:R-:W-:Y:S01]  /*3880*/  IMAD.MOV.U32 R190, RZ, RZ, R200 ;  /* 0x000000ffffbe7224 */ /* 0x000fe200078e00c8 */
[----:B------:R-:W0:Y:S01]  /*3890*/  LDGDEPBAR ;  /* 0x00000000000079af */ /* 0x000e220000000000 */
[----:B------:R-:W-:-:S02]  /*38a0*/  IMAD.IADD R2, R192, 0x1, -R2 ;  /* 0x00000001c0027824 */ /* 0x000fc400078e0a02 */
[--C-:B------:R-:W-:Y:S02]  /*38b0*/  IMAD R225, R4, 0x2, R224.reuse ;  /* 0x0000000204e17824 */ /* 0x100fe400078e02e0 */
[C---:B------:R-:W-:Y:S01]  /*38c0*/  IMAD R227, R3.reuse, 0x2, R224 ;  /* 0x0000000203e37824 */ /* 0x040fe200078e02e0 */
[----:B------:R-:W-:Y:S01]  /*38d0*/  SHF.R.S32.HI R5, RZ, 0x1f, R2 ;  /* 0x0000001fff057819 */ /* 0x000fe20000011402 */
[----:B------:R-:W-:Y:S02]  /*38e0*/  IMAD R226, R3, 0x2, R225 ;  /* 0x0000000203e27824 */ /* 0x000fe400078e02e1 */
[----:B------:R-:W-:Y:S01]  /*38f0*/  IMAD.MOV.U32 R192, RZ, RZ, R199 ;  /* 0x000000ffffc07224 */ /* 0x000fe200078e00c7 */
[----:B------:R-:W-:-:S04]  /*3900*/  LEA.HI R5, R5, R2, RZ, 0x2 ;  /* 0x0000000205057211 */ /* 0x000fc800078f10ff */
[----:B------:R-:W-:-:S05]  /*3910*/  LOP3.LUT R5, R5, 0x7ffffffc, RZ, 0xc0, !PT ;  /* 0x7ffffffc05057812 */ /* 0x000fca00078ec0ff */
[----:B------:R-:W-:-:S04]  /*3920*/  IMAD.IADD R2, R2, 0x1, -R5 ;  /* 0x0000000102027824 */ /* 0x000fc800078e0a05 */
[----:B------:R-:W-:-:S05]  /*3930*/  IMAD R2, R2, -0x2, R6 ;  /* 0xfffffffe02027824 */ /* 0x000fca00078e0206 */
[C---:B------:R-:W-:Y:S02]  /*3940*/  ISETP.GT.AND P4, PT, R2.reuse, RZ, PT ;  /* 0x000000ff0200720c */ /* 0x040fe40003f84270 */
[C---:B------:R-:W-:Y:S02]  /*3950*/  ISETP.GT.AND P3, PT, R2.reuse, 0x1, PT ;  /* 0x000000010200780c */ /* 0x040fe40003f64270 */
[----:B------:R-:W-:Y:S02]  /*3960*/  ISETP.GT.AND P2, PT, R2, 0x8, PT ;  /* 0x000000080200780c */ /* 0x000fe40003f44270 */
[----:B------:R-:W-:Y:S02]  /*3970*/  FSEL R10, R189, -INF , P4 ;  /* 0xff800000bd0a7808 */ /* 0x000fe40002000000 */
[----:B------:R-:W-:Y:S02]  /*3980*/  FSEL R11, R188, -INF , P3 ;  /* 0xff800000bc0b7808 */ /* 0x000fe40001800000 */
[----:B------:R-:W-:-:S02]  /*3990*/  ISETP.GT.AND P0, PT, R2, 0x9, PT ;  /* 0x000000090200780c */ /* 0x000fc40003f04270 */
[----:B------:R-:W-:Y:S02]  /*39a0*/  FSEL R12, R183, -INF , P2 ;  /* 0xff800000b70c7808 */ /* 0x000fe40001000000 */
[----:B------:R-:W-:Y:S02]  /*39b0*/  FMNMX.FTZ R70, R10, R11, !PT ;  /* 0x0000000b0a467209 */ /* 0x000fe40007810000 */
[----:B------:R-:W-:Y:S02]  /*39c0*/  ISETP.GT.AND P6, PT, R2, 0x10, PT ;  /* 0x000000100200780c */ /* 0x000fe40003fc4270 */
[----:B------:R-:W-:Y:S02]  /*39d0*/  FSEL R13, R182, -INF , P0 ;  /* 0xff800000b60d7808 */ /* 0x000fe40000000000 */
[----:B------:R-:W-:Y:S02]  /*39e0*/  FMNMX.FTZ R70, R12, R70, !PT ;  /* 0x000000460c467209 */ /* 0x000fe40007810000 */
[----:B------:R-:W-:-:S02]  /*39f0*/  ISETP.GT.AND P5, PT, R2, 0x11, PT ;  /* 0x000000110200780c */ /* 0x000fc40003fa4270 */
[----:B------:R-:W-:Y:S02]  /*3a00*/  FSEL R14, R175, -INF , P6 ;  /* 0xff800000af0e7808 */ /* 0x000fe40003000000 */
[----:B------:R-:W-:Y:S02]  /*3a10*/  FMNMX.FTZ R70, R13, R70, !PT ;  /* 0x000000460d467209 */ /* 0x000fe40007810000 */
[----:B------:R-:W-:Y:S02]  /*3a20*/  FSEL R21, R180, -INF , P4 ;  /* 0xff800000b4157808 */ /* 0x000fe40002000000 */
[----:B------:R-:W-:Y:S02]  /*3a30*/  FSEL R15, R185, -INF , P4 ;  /* 0xff800000b90f7808 */ /* 0x000fe40002000000 */
[----:B------:R-:W-:Y:S02]  /*3a40*/  FSEL R40, R187, -INF , P4 ;  /* 0xff800000bb287808 */ /* 0x000fe40002000000 */
        /* <DEDUP_REMOVED lines=18> */
[----:B------:R-:W-:-:S02]  /*3b70*/  FSEL R108, R117, -INF , P2 ;  /* 0xff800000756c7808 */ /* 0x000fc40001000000 */
[----:B------:R-:W-:Y:S02]  /*3b80*/  ISETP.GT.AND P0, PT, R2, 0x21, PT ;  /* 0x000000210200780c */ /* 0x000fe40003f04270 */
[----:B------:R-:W-:Y:S02]  /*3b90*/  FSEL R117, R158, -INF , P2 ;  /* 0xff8000009e757808 */ /* 0x000fe40001000000 */
[----:B------:R-:W-:Y:S02]  /*3ba0*/  FMNMX.FTZ R70, R31, R70, !PT ;  /* 0x000000461f467209 */ /* 0x000fe40007810000 */
[----:B------:R-:W-:Y:S02]  /*3bb0*/  FSEL R71, R92, -INF , P6 ;  /* 0xff8000005c477808 */ /* 0x000fe40003000000 */
[----:B------:R-:W-:Y:S02]  /*3bc0*/  FSEL R44, R168, -INF , P6 ;  /* 0xff800000a82c7808 */ /* 0x000fe40003000000 */
[----:B------:R-:W-:-:S02]  /*3bd0*/  FSEL R98, R171, -INF , P6 ;  /* 0xff800000ab627808 */ /* 0x000fc40003000000 */
[----:B------:R-:W-:Y:S02]  /*3be0*/  ISETP.GT.AND P6, PT, R2, 0x28, PT ;  /* 0x000000280200780c */ /* 0x000fe40003fc4270 */
[----:B------:R-:W-:Y:S02]  /*3bf0*/  FSEL R112, R116, -INF , P2 ;  /* 0xff80000074707808 */ /* 0x000fe40001000000 */
[----:B------:R-:W-:Y:S02]  /*3c00*/  FSEL R116, R159, -INF , P0 ;  /* 0xff8000009f747808 */ /* 0x000fe40000000000 */
[----:B------:R-:W-:Y:S02]  /*3c10*/  FMNMX.FTZ R70, R117, R70, !PT ;  /* 0x0000004675467209 */ /* 0x000fe40007810000 */
[----:B------:R-:W-:Y:S02]  /*3c20*/  FSEL R92, R164, -INF , P5 ;  /* 0xff800000a45c7808 */ /* 0x000fe40002800000 */
[----:B------:R-:W-:-:S02]  /*3c30*/  FSEL R45, R167, -INF , P5 ;  /* 0xff800000a72d7808 */ /* 0x000fc40002800000 */
[----:B------:R-:W-:Y:S02]  /*3c40*/  FSEL R99, R170, -INF , P5 ;  /* 0xff800000aa637808 */ /* 0x000fe40002800000 */
[----:B------:R-:W-:Y:S02]  /*3c50*/  FSEL R114, R118, -INF , P6 ;  /* 0xff80000076727808 */ /* 0x000fe40003000000 */
[----:B------:R-:W-:Y:S02]  /*3c60*/  ISETP.GT.AND P5, PT, R2, 0x29, PT ;  /* 0x000000290200780c */ /* 0x000fe40003fa4270 */
[----:B------:R-:W-:Y:S02]  /*3c70*/  FSEL R118, R148, -INF , P6 ;  /* 0xff80000094767808 */ /* 0x000fe40003000000 */
[----:B------:R-:W-:Y:S02]  /*3c80*/  FMNMX.FTZ R70, R116, R70, !PT ;  /* 0x0000004674467209 */ /* 0x000fe40007810000 */
        /* <DEDUP_REMOVED lines=61> */
[----:B------:R-:W-:Y:S02]  /*4060*/  FMNMX.FTZ R70, R242, R70, !PT ;  /* 0x00000046f2467209 */ /* 0x000fe40007810000 */
[----:B------:R-:W-:Y:S02]  /*4070*/  ISETP.GT.AND P3, PT, R2, 0x58, PT ;  /* 0x000000580200780c */ /* 0x000fe40003f64270 */
        /* <DEDUP_REMOVED lines=28> */
[----:B------:R-:W-:Y:S02]  /*4240*/  FMNMX.FTZ R70, R188, R70, !PT ;  /* 0x00000046bc467209 */ /* 0x000fe40007810000 */
[----:B------:R-:W-:Y:S02]  /*4250*/  FMNMX.FTZ R68, R15, R18, !PT ;  /* 0x000000120f447209 */ /* 0x000fe40007810000 */
[----:B------:R-:W-:Y:S02]  /*4260*/  FMNMX.FTZ R70, R197, R70, !PT ;  /* 0x00000046c5467209 */ /* 0x000fe40007810000 */
[----:B------:R-:W-:Y:S02]  /*4270*/  FMNMX.FTZ R68, R19, R68, !PT ;  /* 0x0000004413447209 */ /* 0x000fe40007810000 */
[----:B------:R-:W-:Y:S01]  /*4280*/  FSEL R179, R79, -INF , P0 ;  /* 0xff8000004fb37808 */ /* 0x000fe20000000000 */
[----:B------:R-:W1:Y:S01]  /*4290*/  SHFL.BFLY PT, R5, R70, 0x2, 0x1f ;  /* 0x0c401f0046057f89 */ /* 0x000e6200000e0000 */
[----:B------:R-:W-:-:S02]  /*42a0*/  FMNMX.FTZ R68, R20, R68, !PT ;  /* 0x0000004414447209 */ /* 0x000fc40007810000 */
[----:B------:R-:W-:Y:S02]  /*42b0*/  FSEL R174, R77, -INF , P0 ;  /* 0xff8000004dae7808 */ /* 0x000fe40000000000 */
[----:B------:R-:W-:Y:S02]  /*42c0*/  FMNMX.FTZ R68, R44, R68, !PT ;  /* 0x000000442c447209 */ /* 0x000fe40007810000 */
[----:B------:R-:W-:Y:S02]  /*42d0*/  FSEL R248, R73, -INF , P0 ;  /* 0xff80000049f87808 */ /* 0x000fe40000000000 */
[----:B------:R-:W-:Y:S02]  /*42e0*/  FMNMX.FTZ R68, R45, R68, !PT ;  /* 0x000000442d447209 */ /* 0x000fe40007810000 */
[----:B------:R-:W-:Y:S02]  /*42f0*/  FSEL R166, R65, -INF , P6 ;  /* 0xff80000041a67808 */ /* 0x000fe40003000000 */
[----:B------:R-:W-:-:S02]  /*4300*/  FMNMX.FTZ R68, R46, R68, !PT ;  /* 0x000000442e447209 */ /* 0x000fc40007810000 */
[----:B------:R-:W-:Y:S02]  /*4310*/  FSEL R181, R34, -INF , P5 ;  /* 0xff80000022b57808 */ /* 0x000fe40002800000 */
[----:B------:R-:W-:Y:S02]  /*4320*/  FMNMX.FTZ R68, R47, R68, !PT ;  /* 0x000000442f447209 */ /* 0x000fe40007810000 */
[----:B------:R-:W-:Y:S02]  /*4330*/  FSEL R208, R35, -INF , P4 ;  /* 0xff80000023d07808 */ /* 0x000fe40002000000 */
[----:B------:R-:W-:Y:S01]  /*4340*/  FMNMX.FTZ R68, R108, R68, !PT ;  /* 0x000000446c447209 */ /* 0x000fe20007810000 */
[----:B------:R-:W-:Y:S01]  /*4350*/  LDSM.16.MT88.4 R32, [R225+0x100] ;  /* 0x00010000e120783b */ /* 0x000fe20000004200 */
[----:B------:R-:W-:Y:S02]  /*4360*/  FSEL R211, R24, -INF , P3 ;  /* 0xff80000018d37808 */ /* 0x000fe40001800000 */
[----:B-1----:R-:W-:-:S02]  /*4370*/  FMNMX.FTZ R70, R70, R5, !PT ;  /* 0x0000000546467209 */ /* 0x002fc40007810000 */
[----:B------:R-:W-:Y:S02]  /*4380*/  FMNMX.FTZ R68, R109, R68, !PT ;  /* 0x000000446d447209 */ /* 0x000fe40007810000 */
[----:B------:R-:W-:Y:S01]  /*4390*/  FSEL R212, R25, -INF , P2 ;  /* 0xff80000019d47808 */ /* 0x000fe20001000000 */
[----:B------:R-:W1:Y:S01]  /*43a0*/  SHFL.BFLY PT, R5, R70, 0x1, 0x1f ;  /* 0x0c201f0046057f89 */ /* 0x000e6200000e0000 */
[----:B------:R-:W-:Y:S02]  /*43b0*/  FMNMX.FTZ R68, R110, R68, !PT ;  /* 0x000000446e447209 */ /* 0x000fe40007810000 */
[----:B------:R-:W-:Y:S02]  /*43c0*/  FSEL R167, R52, -INF , P6 ;  /* 0xff80000034a77808 */ /* 0x000fe40003000000 */
[----:B------:R-:W-:Y:S02]  /*43d0*/  FMNMX.FTZ R68, R111, R68, !PT ;  /* 0x000000446f447209 */ /* 0x000fe40007810000 */
[----:B------:R-:W-:-:S02]  /*43e0*/  FSEL R183, R37, -INF , P5 ;  /* 0xff80000025b77808 */ /* 0x000fc40002800000 */
[----:B------:R-:W-:Y:S02]  /*43f0*/  FMNMX.FTZ R68, R131, R68, !PT ;  /* 0x0000004483447209 */ /* 0x000fe40007810000 */
[----:B------:R-:W-:Y:S02]  /*4400*/  FSEL R209, R36, -INF , P4 ;  /* 0xff80000024d17808 */ /* 0x000fe40002000000 */
[----:B------:R-:W-:Y:S02]  /*4410*/  FMNMX.FTZ R68, R132, R68, !PT ;  /* 0x0000004484447209 */ /* 0x000fe40007810000 */
[----:B------:R-:W-:Y:S02]  /*4420*/  FSEL R222, R27, -INF , P3 ;  /* 0xff8000001bde7808 */ /* 0x000fe40001800000 */
[----:B------:R-:W-:Y:S02]  /*4430*/  FMNMX.FTZ R68, R133, R68, !PT ;  /* 0x0000004485447209 */ /* 0x000fe40007810000 */
[----:B------:R-:W-:-:S02]  /*4440*/  FSEL R243, R26, -INF , P2 ;  /* 0xff8000001af37808 */ /* 0x000fc40001000000 */
[----:B------:R-:W-:Y:S01]  /*4450*/  FMNMX.FTZ R68, R134, R68, !PT ;  /* 0x0000004486447209 */ /* 0x000fe20007810000 */
[----:B------:R-:W-:Y:S01]  /*4460*/  LDSM.16.MT88.4 R24, [R227+0x100] ;  /* 0x00010000e318783b */ /* 0x000fe20000004200 */
[----:B------:R-:W-:Y:S02]  /*4470*/  FSEL R173, R56, -INF , P6 ;  /* 0xff80000038ad7808 */ /* 0x000fe40003000000 */
[----:B-1----:R-:W-:Y:S02]  /*4480*/  FMNMX.FTZ R70, R70, R5, !PT ;  /* 0x0000000546467209 */ /* 0x002fe40007810000 */
[----:B------:R-:W-:Y:S02]  /*4490*/  FMNMX.FTZ R5, R21, R22, !PT ;  /* 0x0000001615057209 */ /* 0x000fe40007810000 */
[C---:B------:R-:W-:Y:S01]  /*44a0*/  FSETP.NEU.FTZ.AND P0, PT, R70.reuse, -INF , PT ;  /* 0xff8000004600780b */ /* 0x040fe20003f1d000 */
[----:B------:R-:W-:Y:S01]  /*44b0*/  FMUL.FTZ R7, R70, c[0x0][0x2d0] ;  /* 0x0000b40046077a20 */ /* 0x000fe20000410000 */
[----:B------:R-:W-:-:S02]  /*44c0*/  FMNMX.FTZ R5, R23, R5, !PT ;  /* 0x0000000517057209 */ /* 0x000fc40007810000 */
[----:B------:R-:W-:Y:S02]  /*44d0*/  FMNMX.FTZ R68, R153, R68, !PT ;  /* 0x0000004499447209 */ /* 0x000fe40007810000 */
[----:B------:R-:W-:Y:S02]  /*44e0*/  FMNMX.FTZ R5, R28, R5, !PT ;  /* 0x000000051c057209 */ /* 0x000fe40007810000 */
[----:B------:R-:W-:Y:S02]  /*44f0*/  FSEL R7, R7, RZ, P0 ;  /* 0x000000ff07077208 */ /* 0x000fe40000000000 */
[----:B------:R-:W-:Y:S02]  /*4500*/  FMNMX.FTZ R5, R71, R5, !PT ;  /* 0x0000000547057209 */ /* 0x000fe40007810000 */
[----:B------:R-:W-:Y:S02]  /*4510*/  ISETP.GT.AND P0, PT, R2, 0x58, PT ;  /* 0x000000580200780c */ /* 0x000fe40003f04270 */
[----:B------:R-:W-:-:S02]  /*4520*/  FMNMX.FTZ R5, R92, R5, !PT ;  /* 0x000000055c057209 */ /* 0x000fc40007810000 */
[----:B------:R-:W-:Y:S02]  /*4530*/  FMNMX.FTZ R68, R155, R68, !PT ;  /* 0x000000449b447209 */ /* 0x000fe40007810000 */
[----:B------:R-:W-:Y:S02]  /*4540*/  FMNMX.FTZ R5, R96, R5, !PT ;  /* 0x0000000560057209 */ /* 0x000fe40007810000 */
[----:B------:R-:W-:Y:S02]  /*4550*/  FMNMX.FTZ R68, R154, R68, !PT ;  /* 0x000000449a447209 */ /* 0x000fe40007810000 */
[----:B------:R-:W-:Y:S02]  /*4560*/  FMNMX.FTZ R5, R97, R5, !PT ;  /* 0x0000000561057209 */ /* 0x000fe40007810000 */
[----:B------:R-:W-:Y:S02]  /*4570*/  FMNMX.FTZ R68, R152, R68, !PT ;  /* 0x0000004498447209 */ /* 0x000fe40007810000 */
[----:B------:R-:W-:-:S02]  /*4580*/  FMNMX.FTZ R5, R112, R5, !PT ;  /* 0x0000000570057209 */ /* 0x000fc40007810000 */
[----:B------:R-:W-:Y:S02]  /*4590*/  FMNMX.FTZ R68, R175, R68, !PT ;  /* 0x00000044af447209 */ /* 0x000fe40007810000 */
[----:B------:R-:W-:Y:S02]  /*45a0*/  FMNMX.FTZ R5, R113, R5, !PT ;  /* 0x0000000571057209 */ /* 0x000fe40007810000 */
[----:B------:R-:W-:Y:S02]  /*45b0*/  FSEL R165, R64, -INF , P0 ;  /* 0xff80000040a57808 */ /* 0x000fe40000000000 */
[----:B------:R-:W-:Y:S02]  /*45c0*/  FMNMX.FTZ R5, R114, R5, !PT ;  /* 0x0000000572057209 */ /* 0x000fe40007810000 */
[----:B------:R-:W-:Y:S02]  /*45d0*/  FMNMX.FTZ R68, R174, R68, !PT ;  /* 0x00000044ae447209 */ /* 0x000fe40007810000 */
        /* <DEDUP_REMOVED lines=24> */
[----:B------:R-:W-:-:S02]  /*4760*/  FSEL R164, R66, -INF , P0 ;  /* 0xff80000042a47808 */ /* 0x000fc40000000000 */
[----:B------:R-:W-:Y:S02]  /*4770*/  FMNMX.FTZ R2, R179, R2, !PT ;  /* 0x00000002b3027209 */ /* 0x000fe40007810000 */
[----:B------:R-:W-:Y:S02]  /*4780*/  FMNMX.FTZ R5, R127, R5, !PT ;  /* 0x000000057f057209 */ /* 0x000fe40007810000 */
[----:B------:R-:W-:Y:S02]  /*4790*/  FMNMX.FTZ R68, R212, R68, !PT ;  /* 0x00000044d4447209 */ /* 0x000fe40007810000 */
[----:B------:R-:W-:Y:S02]  /*47a0*/  FMNMX.FTZ R2, R164, R2, !PT ;  /* 0x00000002a4027209 */ /* 0x000fe40007810000 */
[----:B------:R-:W-:Y:S01]  /*47b0*/  FMNMX.FTZ R5, R128, R5, !PT ;  /* 0x0000000580057209 */ /* 0x000fe20007810000 */
[----:B------:R-:W1:Y:S01]  /*47c0*/  SHFL.BFLY PT, R6, R68, 0x2, 0x1f ;  /* 0x0c401f0044067f89 */ /* 0x000e6200000e0000 */
        /* <DEDUP_REMOVED lines=10> */
[----:B------:R-:W-:Y:S01]  /*4870*/  FSEL R172, R60, -INF , P0 ;  /* 0xff8000003cac7808 */ /* 0x000fe20000000000 */
[----:B------:R-:W2:Y:S01]  /*4880*/  SHFL.BFLY PT, R8, R2, 0x2, 0x1f ;  /* 0x0c401f0002087f89 */ /* 0x000ea200000e0000 */
[----:B------:R-:W-:Y:S02]  /*4890*/  FMNMX.FTZ R5, R169, R5, !PT ;  /* 0x00000005a9057209 */ /* 0x000fe40007810000 */
[----:B-1----:R-:W-:Y:S01]  /*48a0*/  FMNMX.FTZ R68, R68, R6, !PT ;  /* 0x0000000644447209 */ /* 0x002fe20007810000 */
[----:B------:R-:W-:Y:S01]  /*48b0*/  FFMA.FTZ R6, R10, c[0x0][0x2d0], -R7 ;  /* 0x0000b4000a067a23 */ /* 0x000fe20000010807 */
[----:B------:R-:W-:-:S02]  /*48c0*/  FMNMX.FTZ R5, R170, R5, !PT ;  /* 0x00000005aa057209 */ /* 0x000fc40007810000 */
[----:B------:R-:W-:Y:S01]  /*48d0*/  FSEL R220, R49, -INF , P5 ;  /* 0xff80000031dc7808 */ /* 0x000fe20002800000 */
[----:B------:R-:W1:Y:S01]  /*48e0*/  SHFL.BFLY PT, R9, R68, 0x1, 0x1f ;  /* 0x0c201f0044097f89 */ /* 0x000e6200000e0000 */
[----:B------:R-:W-:Y:S01]  /*48f0*/  FMNMX.FTZ R5, R168, R5, !PT ;  /* 0x00000005a8057209 */ /* 0x000fe20007810000 */
[----:B------:R3:W-:Y:S01]  /*4900*/  MUFU.EX2 R250, R6 ;  /* 0x0000000600fa7308 */ /* 0x0007e20000000800 */
[----:B------:R-:W-:Y:S02]  /*4910*/  FSEL R217, R48, -INF , P4 ;  /* 0xff80000030d97808 */ /* 0x000fe40002000000 */
[----:B------:R-:W-:Y:S02]  /*4920*/  FMNMX.FTZ R5, R249, R5, !PT ;  /* 0x00000005f9057209 */ /* 0x000fe40007810000 */
[----:B------:R-:W-:Y:S02]  /*4930*/  FSEL R213, R39, -INF , P3 ;  /* 0xff80000027d57808 */ /* 0x000fe40001800000 */
[----:B------:R-:W-:-:S02]  /*4940*/  FMNMX.FTZ R5, R248, R5, !PT ;  /* 0x00000005f8057209 */ /* 0x000fc40007810000 */
[----:B------:R-:W-:Y:S02]  /*4950*/  FSEL R210, R38, -INF , P2 ;  /* 0xff80000026d27808 */ /* 0x000fe40001000000 */
[----:B------:R-:W-:Y:S01]  /*4960*/  LDSM.16.MT88.4 R36, [R226+0x100] ;  /* 0x00010000e224783b */ /* 0x000fe20000004200 */
[----:B--2---:R-:W-:Y:S01]  /*4970*/  FMNMX.FTZ R2, R2, R8, !PT ;  /* 0x0000000802027209 */ /* 0x004fe20007810000 */
[----:B---3--:R-:W-:-:S04]  /*4980*/  FFMA.FTZ R6, R11, c[0x0][0x2d0], -R7 ;  /* 0x0000b4000b067a23 */ /* 0x008fc80000010807 */
[----:B------:R-:W2:Y:S01]  /*4990*/  SHFL.BFLY PT, R11, R2, 0x1, 0x1f ;  /* 0x0c201f00020b7f89 */ /* 0x000ea200000e0000 */
[----:B------:R3:W4:Y:S01]  /*49a0*/  MUFU.EX2 R244, R6 ;  /* 0x0000000600f47308 */ /* 0x0007220000000800 */
[----:B-1----:R-:W-:-:S04]  /*49b0*/  FMNMX.FTZ R68, R68, R9, !PT ;  /* 0x0000000944447209 */ /* 0x002fc80007810000 */
[C---:B------:R-:W-:Y:S01]  /*49c0*/  FSETP.NEU.FTZ.AND P0, PT, R68.reuse, -INF , PT ;  /* 0xff8000004400780b */ /* 0x040fe20003f1d000 */
[----:B------:R-:W-:Y:S01]  /*49d0*/  FMUL.FTZ R9, R68, c[0x0][0x2d0] ;  /* 0x0000b40044097a20 */ /* 0x000fe20000410000 */
[----:B---3--:R-:W-:Y:S01]  /*49e0*/  FMNMX.FTZ R6, R172, R5, !PT ;  /* 0x00000005ac067209 */ /* 0x008fe20007810000 */
[--C-:B------:R-:W-:Y:S01]  /*49f0*/  FFMA.FTZ R5, R12, c[0x0][0x2d0], -R7.reuse ;  /* 0x0000b4000c057a23 */ /* 0x100fe20000010807 */
[----:B----4-:R-:W-:Y:S02]  /*4a00*/  F2FP.PACK_AB R12, R244, R250 ;  /* 0x000000faf40c723e */ /* 0x010fe400000000ff */
[----:B------:R-:W-:Y:S01]  /*4a10*/  FMNMX.FTZ R6, R173, R6, !PT ;  /* 0x00000006ad067209 */ /* 0x000fe20007810000 */
[----:B------:R1:W-:Y:S01]  /*4a20*/  MUFU.EX2 R198, R5 ;  /* 0x0000000500c67308 */ /* 0x0003e20000000800 */
[----:B--2---:R-:W-:Y:S02]  /*4a30*/  FMNMX.FTZ R2, R2, R11, !PT ;  /* 0x0000000b02027209 */ /* 0x004fe40007810000 */
[----:B-1----:R-:W-:Y:S01]  /*4a40*/  FMNMX.FTZ R5, R220, R6, !PT ;  /* 0x00000006dc057209 */ /* 0x002fe20007810000 */
[----:B------:R-:W-:-:S03]  /*4a50*/  FFMA.FTZ R6, R13, c[0x0][0x2d0], -R7 ;  /* 0x0000b4000d067a23 */ /* 0x000fc60000010807 */
[----:B------:R-:W-:Y:S01]  /*4a60*/  FMNMX.FTZ R5, R217, R5, !PT ;  /* 0x00000005d9057209 */ /* 0x000fe20007810000 */
[----:B------:R1:W2:Y:S03]  /*4a70*/  MUFU.EX2 R191, R6 ;  /* 0x0000000600bf7308 */ /* 0x0002a60000000800 */
[----:B------:R-:W-:Y:S01]  /*4a80*/  FMNMX.FTZ R8, R213, R5, !PT ;  /* 0x00000005d5087209 */ /* 0x000fe20007810000 */
[----:B------:R-:W-:-:S03]  /*4a90*/  FFMA.FTZ R5, R14, c[0x0][0x2d0], -R7 ;  /* 0x0000b4000e057a23 */ /* 0x000fc60000010807 */
[----:B------:R-:W-:Y:S01]  /*4aa0*/  FMNMX.FTZ R8, R210, R8, !PT ;  /* 0x00000008d2087209 */ /* 0x000fe20007810000 */
[----:B------:R3:W-:Y:S04]  /*4ab0*/  MUFU.EX2 R185, R5 ;  /* 0x0000000500b97308 */ /* 0x0007e80000000800 */
[----:B------:R-:W4:Y:S01]  /*4ac0*/  SHFL.BFLY PT, R10, R8, 0x2, 0x1f ;  /* 0x0c401f00080a7f89 */ /* 0x000f2200000e0000 */
[----:B-1----:R-:W-:Y:S02]  /*4ad0*/  FSEL R6, R9, RZ, P0 ;  /* 0x000000ff09067208 */ /* 0x002fe40000000000 */
[----:B------:R-:W-:Y:S02]  /*4ae0*/  FSETP.NEU.FTZ.AND P0, PT, R2, -INF , PT ;  /* 0xff8000000200780b */ /* 0x000fe40003f1d000 */
[----:B--2---:R-:W-:Y:S01]  /*4af0*/  F2FP.PACK_AB R14, R191, R198 ;  /* 0x000000c6bf0e723e */ /* 0x004fe200000000ff */
[----:B------:R-:W-:-:S02]  /*4b00*/  FFMA.FTZ R9, R19, c[0x0][0x2d0], -R6 ;  /* 0x0000b40013097a23 */ /* 0x000fc40000010806 */
[--C-:B---3--:R-:W-:Y:S02]  /*4b10*/  FFMA.FTZ R5, R15, c[0x0][0x2d0], -R6.reuse ;  /* 0x0000b4000f057a23 */ /* 0x108fe40000010806 */
[----:B------:R1:W-:Y:S08]  /*4b20*/  MUFU.EX2 R189, R9 ;  /* 0x0000000900bd7308 */ /* 0x0003f00000000800 */
[----:B------:R2:W-:Y:S01]  /*4b30*/  MUFU.EX2 R182, R5 ;  /* 0x0000000500b67308 */ /* 0x0005e20000000800 */
[----:B----4-:R-:W-:Y:S01]  /*4b40*/  FMNMX.FTZ R8, R8, R10, !PT ;  /* 0x0000000a08087209 */ /* 0x010fe20007810000 */
[----:B-1----:R-:W-:-:S06]  /*4b50*/  FFMA.FTZ R9, R20, c[0x0][0x2d0], -R6 ;  /* 0x0000b40014097a23 */ /* 0x002fcc0000010806 */
[----:B------:R-:W1:Y:S01]  /*4b60*/  MUFU.EX2 R201, R9 ;  /* 0x0000000900c97308 */ /* 0x000e620000000800 */
[----:B--2---:R-:W-:Y:S02]  /*4b70*/  FFMA.FTZ R5, R18, c[0x0][0x2d0], -R6 ;  /* 0x0000b40012057a23 */ /* 0x004fe40000010806 */
[----:B------:R-:W-:Y:S05]  /*4b80*/  LDSM.16.MT88.4 R16, [R224+0x100] ;  /* 0x00010000e010783b */ /* 0x000fea0000004200 */
[----:B------:R2:W3:Y:S01]  /*4b90*/  MUFU.EX2 R180, R5 ;  /* 0x0000000500b47308 */ /* 0x0004e20000000800 */
[----:B-1----:R-:W-:Y:S01]  /*4ba0*/  F2FP.PACK_AB R10, R201, R189 ;  /* 0x000000bdc90a723e */ /* 0x002fe200000000ff */
[----:B--2---:R-:W-:-:S05]  /*4bb0*/  FMUL.FTZ R5, R2, c[0x0][0x2d0] ;  /* 0x0000b40002057a20 */ /* 0x004fca0000410000 */
[----:B------:R-:W-:-:S05]  /*4bc0*/  FSEL R5, R5, RZ, P0 ;  /* 0x000000ff05057208 */ /* 0x000fca0000000000 */
[--C-:B------:R-:W-:Y:S02]  /*4bd0*/  FFMA.FTZ R9, R21, c[0x0][0x2d0], -R5.reuse ;  /* 0x0000b40015097a23 */ /* 0x100fe40000010805 */
[--C-:B------:R-:W-:Y:S02]  /*4be0*/  FFMA.FTZ R0, R22, c[0x0][0x2d0], -R5.reuse ;  /* 0x0000b40016007a23 */ /* 0x100fe40000010805 */
[----:B------:R1:W-:Y:S08]  /*4bf0*/  MUFU.EX2 R145, R9 ;  /* 0x0000000900917308 */ /* 0x0003f00000000800 */
[----:B------:R2:W4:Y:S01]  /*4c00*/  MUFU.EX2 R247, R0 ;  /* 0x0000000000f77308 */ /* 0x0005220000000800 */
[----:B-1----:R-:W1:Y:S01]  /*4c10*/  SHFL.BFLY PT, R9, R8, 0x1, 0x1f ;  /* 0x0c201f0008097f89 */ /* 0x002e6200000e0000 */
[----:B--2---:R-:W-:-:S03]  /*4c20*/  FFMA.FTZ R0, R23, c[0x0][0x2d0], -R5 ;  /* 0x0000b40017007a23 */ /* 0x004fc60000010805 */
[----:B------:R-:W2:Y:S03]  /*4c30*/  LDSM.16.MT88.4 R20, [R224+0x900] ;  /* 0x00090000e014783b */ /* 0x000ea60000004200 */
[----:B------:R5:W-:Y:S01]  /*4c40*/  MUFU.EX2 R146, R0 ;  /* 0x0000000000927308 */ /* 0x000be20000000800 */
[----:B-1----:R-:W-:Y:S02]  /*4c50*/  FMNMX.FTZ R69, R8, R9, !PT ;  /* 0x0000000908457209 */ /* 0x002fe40007810000 */
[----:B---3--:R-:W-:Y:S01]  /*4c60*/  F2FP.PACK_AB R8, R180, R182 ;  /* 0x000000b6b408723e */ /* 0x008fe200000000ff */
[----:B-----5:R-:W-:Y:S01]  /*4c70*/  FFMA.FTZ R0, R28, c[0x0][0x2d0], -R5 ;  /* 0x0000b4001c007a23 */ /* 0x020fe20000010805 */
[C---:B------:R-:W-:Y:S01]  /*4c80*/  FSETP.NEU.FTZ.AND P0, PT, R69.reuse, -INF , PT ;  /* 0xff8000004500780b */ /* 0x040fe20003f1d000 */
[----:B------:R-:W-:Y:S01]  /*4c90*/  FMUL.FTZ R3, R69, c[0x0][0x2d0] ;  /* 0x0000b40045037a20 */ /* 0x000fe20000410000 */
[----:B----4-:R-:W-:Y:S01]  /*4ca0*/  F2FP.PACK_AB R9, R247, R145 ;  /* 0x00000091f709723e */ /* 0x010fe200000000ff */
[----:B------:R1:W3:Y:S02]  /*4cb0*/  MUFU.EX2 R196, R0 ;  /* 0x0000000000c47308 */ /* 0x0002e40000000800 */
[----:B-1----:R-:W-:Y:S01]  /*4cc0*/  FFMA.FTZ R0, R29, c[0x0][0x2d0], -R7 ;  /* 0x0000b4001d007a23 */ /* 0x002fe20000010807 */
[----:B---3--:R-:W-:-:S05]  /*4cd0*/  F2FP.PACK_AB R11, R196, R146 ;  /* 0x00000092c40b723e */ /* 0x008fca00000000ff */
[----:B------:R1:W-:Y:S02]  /*4ce0*/  MUFU.EX2 R120, R0 ;  /* 0x0000000000787308 */ /* 0x0003e40000000800 */
[C---:B------:R-:W-:Y:S08]  /*4cf0*/  HMMA.16816.F32 R80, R8.reuse, R16, RZ ;  /* 0x000000100850723c */ /* 0x040ff000000018ff */
[----:B------:R-:W-:Y:S01]  /*4d00*/  HMMA.16816.F32 R60, R8, R18, RZ ;  /* 0x00000012083c723c */ /* 0x000fe200000018ff */
[----:B-1----:R-:W-:-:S04]  /*4d10*/  FFMA.FTZ R0, R30, c[0x0][0x2d0], -R7 ;  /* 0x0000b4001e007a23 */ /* 0x002fc80000010807 */
[----:B------:R1:W-:Y:S03]  /*4d20*/  MUFU.EX2 R184, R0 ;  /* 0x0000000000b87308 */ /* 0x0003e60000000800 */
[C---:B------:R-:W-:Y:S08]  /*4d30*/  HMMA.16816.F32 R76, R8.reuse, R24, RZ ;  /* 0x00000018084c723c */ /* 0x040ff000000018ff */
[----:B------:R-:W-:Y:S01]  /*4d40*/  HMMA.16816.F32 R56, R8, R26, RZ ;  /* 0x0000001a0838723c */ /* 0x000fe200000018ff */
[----:B-1----:R-:W-:Y:S01]  /*4d50*/  FSEL R0, R3, RZ, P0 ;  /* 0x000000ff03007208 */ /* 0x002fe20000000000 */
[----:B------:R-:W-:-:S06]  /*4d60*/  FFMA.FTZ R3, R31, c[0x0][0x2d0], -R7 ;  /* 0x0000b4001f037a23 */ /* 0x000fcc0000010807 */
[C---:B------:R-:W-:Y:S01]  /*4d70*/  HMMA.16816.F32 R72, R8.reuse, R32, RZ ;  /* 0x000000200848723c */ /* 0x040fe200000018ff */
[----:B------:R-:W1:Y:S01]  /*4d80*/  LDSM.16.MT88.4 R28, [R226+0x900] ;  /* 0x00090000e21c783b */ /* 0x000e620000004200 */
[----:B------:R3:W-:Y:S06]  /*4d90*/  MUFU.EX2 R193, R3 ;  /* 0x0000000300c17308 */ /* 0x0007ec0000000800 */
[C---:B------:R-:W-:Y:S08]  /*4da0*/  HMMA.16816.F32 R64, R8.reuse, R36, RZ ;  /* 0x000000240840723c */ /* 0x040ff000000018ff */
[----:B------:R-:W-:Y:S01]  /*4db0*/  HMMA.16816.F32 R52, R8, R34, RZ ;  /* 0x000000220834723c */ /* 0x000fe200000018ff */
[----:B---3--:R-:W-:-:S04]  /*4dc0*/  FFMA.FTZ R3, R40, c[0x0][0x2d0], -R0 ;  /* 0x0000b40028037a23 */ /* 0x008fc80000010800 */
[----:B------:R3:W-:Y:S03]  /*4dd0*/  MUFU.EX2 R177, R3 ;  /* 0x0000000300b17308 */ /* 0x0007e60000000800 */
[----:B------:R-:W-:Y:S01]  /*4de0*/  HMMA.16816.F32 R48, R8, R38, RZ ;  /* 0x000000260830723c */ /* 0x000fe200000018ff */
[----:B---3--:R-:W-:-:S04]  /*4df0*/  FFMA.FTZ R3, R41, c[0x0][0x2d0], -R0 ;  /* 0x0000b40029037a23 */ /* 0x008fc80000010800 */
[----:B------:R3:W4:Y:S02]  /*4e00*/  MUFU.EX2 R176, R3 ;  /* 0x0000000300b07308 */ /* 0x0007240000000800 */
[----:B---3--:R-:W-:Y:S01]  /*4e10*/  FFMA.FTZ R3, R42, c[0x0][0x2d0], -R0 ;  /* 0x0000b4002a037a23 */ /* 0x008fe20000010800 */
[----:B----4-:R-:W-:-:S05]  /*4e20*/  F2FP.PACK_AB R13, R176, R177 ;  /* 0x000000b1b00d723e */ /* 0x010fca00000000ff */
[----:B------:R3:W-:Y:S02]  /*4e30*/  MUFU.EX2 R219, R3 ;  /* 0x0000000300db7308 */ /* 0x0007e40000000800 */
[----:B---3--:R-:W-:-:S06]  /*4e40*/  FFMA.FTZ R3, R43, c[0x0][0x2d0], -R0 ;  /* 0x0000b4002b037a23 */ /* 0x008fcc0000010800 */
[----:B------:R3:W4:Y:S02]  /*4e50*/  MUFU.EX2 R223, R3 ;  /* 0x0000000300df7308 */ /* 0x0007240000000800 */
[----:B---3--:R-:W-:Y:S01]  /*4e60*/  FFMA.FTZ R3, R44, c[0x0][0x2d0], -R6 ;  /* 0x0000b4002c037a23 */ /* 0x008fe20000010806 */
[----:B----4-:R-:W-:-:S05]  /*4e70*/  F2FP.PACK_AB R15, R223, R219 ;  /* 0x000000dbdf0f723e */ /* 0x010fca00000000ff */
[----:B------:R3:W-:Y:S02]  /*4e80*/  MUFU.EX2 R195, R3 ;  /* 0x0000000300c37308 */ /* 0x0007e40000000800 */
[C---:B------:R-:W-:Y:S08]  /*4e90*/  HMMA.16816.F32 R84, R12.reuse, R16, RZ ;  /* 0x000000100c54723c */ /* 0x040ff000000018ff */
[----:B------:R-:W-:Y:S01]  /*4ea0*/  HMMA.16816.F32 R88, R12, R18, RZ ;  /* 0x000000120c58723c */ /* 0x000fe200000018ff */
[----:B------:R-:W4:Y:S01]  /*4eb0*/  LDSM.16.MT88.4 R16, [R227+0x900] ;  /* 0x00090000e310783b */ /* 0x000f220000004200 */
[----:B---3--:R-:W-:-:S04]  /*4ec0*/  FFMA.FTZ R3, R45, c[0x0][0x2d0], -R6 ;  /* 0x0000b4002d037a23 */ /* 0x008fc80000010806 */
[----:B------:R3:W5:Y:S02]  /*4ed0*/  MUFU.EX2 R186, R3 ;  /* 0x0000000300ba7308 */ /* 0x0007640000000800 */
[C---:B------:R-:W-:Y:S08]  /*4ee0*/  HMMA.16816.F32 R40, R12.reuse, R32, RZ ;  /* 0x000000200c28723c */ /* 0x040ff000000018ff */
[----:B------:R-:W-:Y:S01]  /*4ef0*/  HMMA.16816.F32 R100, R12, R34, RZ ;  /* 0x000000220c64723c */ /* 0x000fe200000018ff */
[----:B---3--:R-:W-:Y:S01]  /*4f00*/  FFMA.FTZ R3, R46, c[0x0][0x2d0], -R6 ;  /* 0x0000b4002e037a23 */ /* 0x008fe20000010806 */
[----:B-----5:R-:W-:-:S06]  /*4f10*/  F2FP.PACK_AB R8, R186, R195 ;  /* 0x000000c3ba08723e */ /* 0x020fcc00000000ff */
[----:B------:R-:W-:Y:S01]  /*4f20*/  HMMA.16816.F32 R32, R12, R36, RZ ;  /* 0x000000240c20723c */ /* 0x000fe200000018ff */
[----:B------:R3:W-:Y:S02]  /*4f30*/  MUFU.EX2 R4, R3 ;  /* 0x0000000300047308 */ /* 0x0007e40000000800 */
[----:B---3--:R-:W-:-:S05]  /*4f40*/  FFMA.FTZ R3, R47, c[0x0][0x2d0], -R6 ;  /* 0x0000b4002f037a23 */ /* 0x008fca0000010806 */
[----:B------:R-:W-:Y:S01]  /*4f50*/  HMMA.16816.F32 R44, R12, R24, RZ ;  /* 0x000000180c2c723c */ /* 0x000fe200000018ff */
[----:B------:R3:W5:Y:S02]  /*4f60*/  MUFU.EX2 R194, R3 ;  /* 0x0000000300c27308 */ /* 0x0007640000000800 */
[----:B---3--:R-:W-:Y:S01]  /*4f70*/  FFMA.FTZ R3, R71, c[0x0][0x2d0], -R5 ;  /* 0x0000b40047037a23 */ /* 0x008fe20000010805 */
[----:B-----5:R-:W-:Y:S01]  /*4f80*/  F2FP.PACK_AB R10, R194, R4 ;  /* 0x00000004c20a723e */ /* 0x020fe200000000ff */
[----:B------:R-:W-:-:S04]  /*4f90*/  IMAD.MOV.U32 R71, RZ, RZ, R120 ;  /* 0x000000ffff477224 */ /* 0x000fc800078e0078 */
[----:B------:R3:W-:Y:S02]  /*4fa0*/  MUFU.EX2 R252, R3 ;  /* 0x0000000300fc7308 */ /* 0x0007e40000000800 */
[--C-:B---3--:R-:W-:Y:S02]  /*4fb0*/  FFMA.FTZ R3, R92, c[0x0][0x2d0], -R5.reuse ;  /* 0x0000b4005c037a23 */ /* 0x108fe40000010805 */
[----:B------:R-:W-:Y:S01]  /*4fc0*/  HMMA.16816.F32 R92, R12, R26, RZ ;  /* 0x0000001a0c5c723c */ /* 0x000fe200000018ff */
[----:B------:R-:W3:Y:S03]  /*4fd0*/  LDSM.16.MT88.4 R24, [R225+0x900] ;  /* 0x00090000e118783b */ /* 0x000ee60000004200 */
[----:B------:R5:W1:Y:S02]  /*4fe0*/  MUFU.EX2 R251, R3 ;  /* 0x0000000300fb7308 */ /* 0x000a640000000800 */
[----:B-----5:R-:W-:Y:S01]  /*4ff0*/  FFMA.FTZ R3, R96, c[0x0][0x2d0], -R5 ;  /* 0x0000b40060037a23 */ /* 0x020fe20000010805 */
[----:B-1----:R-:W-:-:S05]  /*5000*/  F2FP.PACK_AB R9, R251, R252 ;  /* 0x000000fcfb09723e */ /* 0x002fca00000000ff */
[----:B------:R1:W-:Y:S02]  /*5010*/  MUFU.EX2 R157, R3 ;  /* 0x00000003009d7308 */ /* 0x0003e40000000800 */
[----:B-1----:R-:W-:-:S06]  /*5020*/  FFMA.FTZ R3, R97, c[0x0][0x2d0], -R5 ;  /* 0x0000b40061037a23 */ /* 0x002fcc0000010805 */
[----:B------:R1:W5:Y:S02]  /*5030*/  MUFU.EX2 R156, R3 ;  /* 0x00000003009c7308 */ /* 0x0003640000000800 */
[----:B-1----:R-:W-:Y:S01]  /*5040*/  FFMA.FTZ R3, R98, c[0x0][0x2d0], -R0 ;  /* 0x0000b40062037a23 */ /* 0x002fe20000010800 */
[----:B-----5:R-:W-:-:S05]  /*5050*/  F2FP.PACK_AB R11, R156, R157 ;  /* 0x0000009d9c0b723e */ /* 0x020fca00000000ff */
[----:B------:R1:W-:Y:S02]  /*5060*/  MUFU.EX2 R216, R3 ;  /* 0x0000000300d87308 */ /* 0x0003e40000000800 */
[C---:B--2---:R-:W-:Y:S08]  /*5070*/  HMMA.16816.F32 R120, R8.reuse, R20, R80 ;  /* 0x000000140878723c */ /* 0x044ff00000001850 */
[----:B------:R-:W-:Y:S01]  /*5080*/  HMMA.16816.F32 R48, R8, R30, R48 ;  /* 0x0000001e0830723c */ /* 0x000fe20000001830 */
[----:B-1----:R-:W-:-:S04]  /*5090*/  FFMA.FTZ R3, R99, c[0x0][0x2d0], -R0 ;  /* 0x0000b40063037a23 */ /* 0x002fc80000010800 */
[----:B------:R1:W2:Y:S03]  /*50a0*/  MUFU.EX2 R215, R3 ;  /* 0x0000000300d77308 */ /* 0x0002a60000000800 */
[----:B------:R-:W-:Y:S01]  /*50b0*/  HMMA.16816.F32 R96, R12, R38, RZ ;  /* 0x000000260c60723c */ /* 0x000fe200000018ff */
[----:B------:R-:W-:Y:S01]  /*50c0*/  LDSM.16.MT88.4 R12, [R224+0x1100] ;  /* 0x00110000e00c783b */ /* 0x000fe20000004200 */
[----:B-1----:R-:W-:-:S04]  /*50d0*/  FFMA.FTZ R3, R104, c[0x0][0x2d0], -R0 ;  /* 0x0000b40068037a23 */ /* 0x002fc80000010800 */
[----:B------:R1:W-:Y:S02]  /*50e0*/  MUFU.EX2 R218, R3 ;  /* 0x0000000300da7308 */ /* 0x0003e40000000800 */
[----:B-1----:R-:W-:Y:S02]  /*50f0*/  FFMA.FTZ R3, R105, c[0x0][0x2d0], -R0 ;  /* 0x0000b40069037a23 */ /* 0x002fe40000010800 */
[C---:B----4-:R-:W-:Y:S04]  /*5100*/  HMMA.16816.F32 R104, R8.reuse, R16, R76 ;  /* 0x000000100868723c */ /* 0x050fe8000000184c */
[----:B------:R1:W4:Y:S04]  /*5110*/  MUFU.EX2 R214, R3 ;  /* 0x0000000300d67308 */ /* 0x0003280000000800 */
[C---:B---3--:R-:W-:Y:S08]  /*5120*/  HMMA.16816.F32 R76, R8.reuse, R24, R72 ;  /* 0x00000018084c723c */ /* 0x048ff00000001848 */
[----:B------:R-:W-:Y:S01]  /*5130*/  HMMA.16816.F32 R72, R8, R28, R64 ;  /* 0x0000001c0848723c */ /* 0x000fe20000001840 */
[----:B-1----:R-:W-:-:S04]  /*5140*/  FFMA.FTZ R3, R108, c[0x0][0x2d0], -R6 ;  /* 0x0000b4006c037a23 */ /* 0x002fc80000010806 */
[----:B------:R1:W-:Y:S03]  /*5150*/  MUFU.EX2 R207, R3 ;  /* 0x0000000300cf7308 */ /* 0x0003e60000000800 */
[C---:B------:R-:W-:Y:S08]  /*5160*/  HMMA.16816.F32 R64, R8.reuse, R22, R60 ;  /* 0x000000160840723c */ /* 0x040ff0000000183c */
[----:B------:R-:W-:Y:S01]  /*5170*/  HMMA.16816.F32 R60, R8, R18, R56 ;  /* 0x00000012083c723c */ /* 0x000fe20000001838 */
[----:B-1----:R-:W-:-:S07]  /*5180*/  FFMA.FTZ R3, R109, c[0x0][0x2d0], -R6 ;  /* 0x0000b4006d037a23 */ /* 0x002fce0000010806 */
[----:B------:R-:W-:Y:S01]  /*5190*/  HMMA.16816.F32 R56, R8, R26, R52 ;  /* 0x0000001a0838723c */ /* 0x000fe20000001834 */
[----:B------:R1:W3:Y:S06]  /*51a0*/  MUFU.EX2 R206, R3 ;  /* 0x0000000300ce7308 */ /* 0x0002ec0000000800 */
[----:B------:R-:W-:Y:S02]  /*51b0*/  F2FP.PACK_AB R8, R71, R185 ;  /* 0x000000b94708723e */ /* 0x000fe400000000ff */
[----:B--2---:R-:W-:Y:S02]  /*51c0*/  F2FP.PACK_AB R9, R215, R216 ;  /* 0x000000d8d709723e */ /* 0x004fe400000000ff */
[----:B------:R-:W-:-:S02]  /*51d0*/  F2FP.PACK_AB R10, R193, R184 ;  /* 0x000000b8c10a723e */ /* 0x000fc400000000ff */
[----:B----4-:R-:W-:Y:S01]  /*51e0*/  F2FP.PACK_AB R11, R214, R218 ;  /* 0x000000dad60b723e */ /* 0x010fe200000000ff */
[----:B-1----:R-:W-:-:S06]  /*51f0*/  FFMA.FTZ R3, R110, c[0x0][0x2d0], -R6 ;  /* 0x0000b4006e037a23 */ /* 0x002fcc0000010806 */
[C---:B------:R-:W-:Y:S01]  /*5200*/  HMMA.16816.F32 R44, R8.reuse, R16, R44 ;  /* 0x00000010082c723c */ /* 0x040fe2000000182c */
[----:B------:R1:W-:Y:S07]  /*5210*/  MUFU.EX2 R205, R3 ;  /* 0x0000000300cd7308 */ /* 0x0003ee0000000800 */
[C---:B------:R-:W-:Y:S07]  /*5220*/  HMMA.16816.F32 R16, R8.reuse, R18, R92 ;  /* 0x000000120810723c */ /* 0x040fee000000185c */
[----:B------:R-:W-:Y:S01]  /*5230*/  IMAD.MOV.U32 R95, RZ, RZ, R201 ;  /* 0x000000ffff5f7224 */ /* 0x000fe200078e00c9 */
[----:B------:R-:W-:Y:S01]  /*5240*/  MOV R94, R197 ;  /* 0x000000c5005e7202 */ /* 0x000fe20000000f00 */
[----:B------:R-:W-:Y:S01]  /*5250*/  HMMA.16816.F32 R80, R8, R24, R40 ;  /* 0x000000180850723c */ /* 0x000fe20000001828 */
[----:B-1----:R-:W-:Y:S01]  /*5260*/  FFMA.FTZ R3, R111, c[0x0][0x2d0], -R6 ;  /* 0x0000b4006f037a23 */ /* 0x002fe20000010806 */
[----:B------:R-:W-:Y:S01]  /*5270*/  MOV R92, R188 ;  /* 0x000000bc005c7202 */ /* 0x000fe20000000f00 */
[----:B------:R-:W-:-:S02]  /*5280*/  IMAD.MOV.U32 R93, RZ, RZ, R157 ;  /* 0x000000ffff5d7224 */ /* 0x000fc400078e009d */
[----:B------:R1:W2:Y:S03]  /*5290*/  MUFU.EX2 R204, R3 ;  /* 0x0000000300cc7308 */ /* 0x0002a60000000800 */
[C---:B------:R-:W-:Y:S01]  /*52a0*/  HMMA.16816.F32 R108, R8.reuse, R28, R32 ;  /* 0x0000001c086c723c */ /* 0x040fe20000001820 */
[----:B------:R-:W4:Y:S06]  /*52b0*/  LDSM.16.MT88.4 R32, [R225+0x1100] ;  /* 0x00110000e120783b */ /* 0x000f2c0000004200 */
[----:B------:R-:W-:Y:S01]  /*52c0*/  IMAD.MOV.U32 R29, RZ, RZ, R194 ;  /* 0x000000ffff1d7224 */ /* 0x000fe200078e00c2 */
[----:B------:R-:W-:Y:S01]  /*52d0*/  HMMA.16816.F32 R40, R8, R26, R100 ;  /* 0x0000001a0828723c */ /* 0x000fe20000001864 */
[----:B------:R-:W5:Y:S01]  /*52e0*/  LDSM.16.MT88.4 R24, [R226+0x1100] ;  /* 0x00110000e218783b */ /* 0x000f620000004200 */
[----:B------:R-:W-:-:S02]  /*52f0*/  IMAD.MOV.U32 R28, RZ, RZ, R156 ;  /* 0x000000ffff1c7224 */ /* 0x000fc400078e009c */
[----:B-1----:R-:W-:Y:S02]  /*5300*/  FFMA.FTZ R3, R112, c[0x0][0x2d0], -R5 ;  /* 0x0000b40070037a23 */ /* 0x002fe40000010805 */
[----:B------:R-:W-:Y:S02]  /*5310*/  IMAD.MOV.U32 R112, RZ, RZ, R198 ;  /* 0x000000ffff707224 */ /* 0x000fe400078e00c6 */
[----:B------:R-:W-:Y:S01]  /*5320*/  HMMA.16816.F32 R52, R8, R20, R84 ;  /* 0x000000140834723c */ /* 0x000fe20000001854 */
[----:B------:R1:W-:Y:S01]  /*5330*/  MUFU.EX2 R203, R3 ;  /* 0x0000000300cb7308 */ /* 0x0003e20000000800 */
[----:B------:R-:W-:Y:S02]  /*5340*/  IMAD.MOV.U32 R102, RZ, RZ, R193 ;  /* 0x000000ffff667224 */ /* 0x000fe400078e00c1 */
[----:B------:R-:W-:Y:S02]  /*5350*/  IMAD.MOV.U32 R103, RZ, RZ, R191 ;  /* 0x000000ffff677224 */ /* 0x000fe400078e00bf */
[----:B------:R-:W-:-:S02]  /*5360*/  IMAD.MOV.U32 R101, RZ, RZ, R4 ;  /* 0x000000ffff657224 */ /* 0x000fc400078e0004 */
[C---:B------:R-:W-:Y:S01]  /*5370*/  HMMA.16816.F32 R36, R8.reuse, R22, R88 ;  /* 0x000000160824723c */ /* 0x040fe20000001858 */
[----:B------:R-:W4:Y:S01]  /*5380*/  LDSM.16.MT88.4 R20, [R227+0x1100] ;  /* 0x00110000e314783b */ /* 0x000f220000004200 */
[----:B------:R-:W-:Y:S02]  /*5390*/  IMAD.MOV.U32 R4, RZ, RZ, R147 ;  /* 0x000000ffff047224 */ /* 0x000fe400078e0093 */
[----:B------:R-:W-:Y:S02]  /*53a0*/  IMAD.MOV.U32 R147, RZ, RZ, R190 ;  /* 0x000000ffff937224 */ /* 0x000fe400078e00be */
[----:B------:R-:W-:Y:S02]  /*53b0*/  IMAD.MOV.U32 R100, RZ, RZ, R186 ;  /* 0x000000ffff647224 */ /* 0x000fe400078e00ba */
[----:B------:R-:W-:Y:S01]  /*53c0*/  HMMA.16816.F32 R84, R8, R30, R96 ;  /* 0x0000001e0854723c */ /* 0x000fe20000001860 */
[----:B-1----:R-:W-:Y:S02]  /*53d0*/  FFMA.FTZ R3, R113, c[0x0][0x2d0], -R5 ;  /* 0x0000b40071037a23 */ /* 0x002fe40000010805 */
[----:B------:R-:W-:-:S02]  /*53e0*/  IMAD.MOV.U32 R113, RZ, RZ, R195 ;  /* 0x000000ffff717224 */ /* 0x000fc400078e00c3 */
[----:B------:R1:W1:Y:S01]  /*53f0*/  MUFU.EX2 R202, R3 ;  /* 0x0000000300ca7308 */ /* 0x0002620000000800 */
[----:B------:R-:W-:Y:S01]  /*5400*/  FFMA.FTZ R4, R4, c[0x0][0x2d0], -R7 ;  /* 0x0000b40004047a23 */ /* 0x000fe20000010807 */
[----:B---3--:R-:W-:Y:S01]  /*5410*/  F2FP.PACK_AB R8, R206, R207 ;  /* 0x000000cfce08723e */ /* 0x008fe200000000ff */
[----:B------:R-:W-:Y:S01]  /*5420*/  IMAD.MOV.U32 R99, RZ, RZ, R145 ;  /* 0x000000ffff637224 */ /* 0x000fe200078e0091 */
[----:B--2---:R-:W-:Y:S01]  /*5430*/  F2FP.PACK_AB R10, R204, R205 ;  /* 0x000000cdcc0a723e */ /* 0x004fe200000000ff */
[--C-:B-1----:R-:W-:Y:S01]  /*5440*/  FFMA.FTZ R3, R114, c[0x0][0x2d0], -R5.reuse ;  /* 0x0000b40072037a23 */ /* 0x102fe20000010805 */
[----:B------:R-:W-:Y:S01]  /*5450*/  F2FP.PACK_AB R9, R202, R203 ;  /* 0x000000cbca09723e */ /* 0x000fe200000000ff */
[----:B------:R-:W-:Y:S02]  /*5460*/  IMAD.MOV.U32 R114, RZ, RZ, R196 ;  /* 0x000000ffff727224 */ /* 0x000fe400078e00c4 */
[----:B------:R1:W-:Y:S02]  /*5470*/  MUFU.EX2 R201, R3 ;  /* 0x0000000300c97308 */ /* 0x0003e40000000800 */
[----:B-1----:R-:W-:-:S02]  /*5480*/  FFMA.FTZ R3, R115, c[0x0][0x2d0], -R5 ;  /* 0x0000b40073037a23 */ /* 0x002fc40000010805 */
[----:B------:R-:W-:-:S04]  /*5490*/  IMAD.MOV.U32 R115, RZ, RZ, R189 ;  /* 0x000000ffff737224 */ /* 0x000fc800078e00bd */
[----:B------:R1:W2:Y:S02]  /*54a0*/  MUFU.EX2 R200, R3 ;  /* 0x0000000300c87308 */ /* 0x0002a40000000800 */
[----:B-1----:R-:W-:Y:S01]  /*54b0*/  FFMA.FTZ R3, R117, c[0x0][0x2d0], -R7 ;  /* 0x0000b40075037a23 */ /* 0x002fe20000010807 */
[----:B--2---:R-:W-:-:S05]  /*54c0*/  F2FP.PACK_AB R11, R200, R201 ;  /* 0x000000c9c80b723e */ /* 0x004fca00000000ff */
[----:B------:R1:W-:Y:S02]  /*54d0*/  MUFU.EX2 R199, R3 ;  /* 0x0000000300c77308 */ /* 0x0003e40000000800 */
[C---:B----4-:R-:W-:Y:S08]  /*54e0*/  HMMA.16816.F32 R156, R8.reuse, R32, R76 ;  /* 0x00000020089c723c */ /* 0x050ff0000000184c */
[----:B------:R-:W-:Y:S01]  /*54f0*/  HMMA.16816.F32 R76, R8, R14, R64 ;  /* 0x0000000e084c723c */ /* 0x000fe20000001840 */
[----:B-1----:R-:W-:-:S04]  /*5500*/  FFMA.FTZ R3, R116, c[0x0][0x2d0], -R7 ;  /* 0x0000b40074037a23 */ /* 0x002fc80000010807 */
[----:B------:R1:W2:Y:S03]  /*5510*/  MUFU.EX2 R198, R3 ;  /* 0x0000000300c67308 */ /* 0x0002a60000000800 */
[C---:B-----5:R-:W-:Y:S08]  /*5520*/  HMMA.16816.F32 R88, R8.reuse, R24, R72 ;  /* 0x000000180858723c */ /* 0x060ff00000001848 */
[----:B------:R-:W-:Y:S01]  /*5530*/  HMMA.16816.F32 R64, R8, R34, R56 ;  /* 0x000000220840723c */ /* 0x000fe20000001838 */
[----:B-1----:R-:W-:-:S07]  /*5540*/  FFMA.FTZ R3, R118, c[0x0][0x2d0], -R7 ;  /* 0x0000b40076037a23 */ /* 0x002fce0000010807 */
[C---:B------:R-:W-:Y:S01]  /*5550*/  HMMA.16816.F32 R120, R8.reuse, R12, R120 ;  /* 0x0000000c0878723c */ /* 0x040fe20000001878 */
[----:B------:R1:W-:Y:S07]  /*5560*/  MUFU.EX2 R197, R3 ;  /* 0x0000000300c57308 */ /* 0x0003ee0000000800 */
[C---:B------:R-:W-:Y:S08]  /*5570*/  HMMA.16816.F32 R104, R8.reuse, R20, R104 ;  /* 0x000000140868723c */ /* 0x040ff00000001868 */
[----:B------:R-:W-:Y:S01]  /*5580*/  HMMA.16816.F32 R72, R8, R22, R60 ;  /* 0x000000160848723c */ /* 0x000fe2000000183c */
[----:B-1----:R-:W-:-:S04]  /*5590*/  FFMA.FTZ R3, R124, c[0x0][0x2d0], -R7 ;  /* 0x0000b4007c037a23 */ /* 0x002fc80000010807 */
[----:B------:R1:W3:Y:S03]  /*55a0*/  MUFU.EX2 R196, R3 ;  /* 0x0000000300c47308 */ /* 0x0002e60000000800 */
[----:B------:R-:W-:Y:S07]  /*55b0*/  HMMA.16816.F32 R56, R8, R26, R48 ;  /* 0x0000001a0838723c */ /* 0x000fee0000001830 */
[----:B--2---:R-:W-:Y:S01]  /*55c0*/  F2FP.PACK_AB R8, R198, R199 ;  /* 0x000000c7c608723e */ /* 0x004fe200000000ff */
[----:B-1----:R-:W-:Y:S01]  /*55d0*/  FFMA.FTZ R3, R125, c[0x0][0x2d0], -R0 ;  /* 0x0000b4007d037a23 */ /* 0x002fe20000010800 */
[----:B---3--:R-:W-:-:S03]  /*55e0*/  F2FP.PACK_AB R10, R196, R197 ;  /* 0x000000c5c40a723e */ /* 0x008fc600000000ff */
[----:B------:R1:W-:Y:S02]  /*55f0*/  MUFU.EX2 R195, R3 ;  /* 0x0000000300c37308 */ /* 0x0003e40000000800 */
[----:B-1----:R-:W-:-:S06]  /*5600*/  FFMA.FTZ R3, R126, c[0x0][0x2d0], -R0 ;  /* 0x0000b4007e037a23 */ /* 0x002fcc0000010800 */
[----:B------:R1:W2:Y:S02]  /*5610*/  MUFU.EX2 R194, R3 ;  /* 0x0000000300c27308 */ /* 0x0002a40000000800 */
[----:B-1----:R-:W-:Y:S01]  /*5620*/  FFMA.FTZ R3, R127, c[0x0][0x2d0], -R0 ;  /* 0x0000b4007f037a23 */ /* 0x002fe20000010800 */
[----:B--2---:R-:W-:Y:S01]  /*5630*/  F2FP.PACK_AB R9, R194, R195 ;  /* 0x000000c3c209723e */ /* 0x004fe200000000ff */
[----:B------:R-:W-:-:S04]  /*5640*/  IMAD.MOV.U32 R127, RZ, RZ, R93 ;  /* 0x000000ffff7f7224 */ /* 0x000fc800078e005d */
[----:B------:R1:W-:Y:S01]  /*5650*/  MUFU.EX2 R193, R3 ;  /* 0x0000000300c17308 */ /* 0x0003e20000000800 */
[----:B------:R-:W-:Y:S02]  /*5660*/  IMAD.MOV.U32 R93, RZ, RZ, R71 ;  /* 0x000000ffff5d7224 */ /* 0x000fe400078e0047 */
[----:B------:R-:W-:Y:S02]  /*5670*/  IMAD.MOV.U32 R71, RZ, RZ, R146 ;  /* 0x000000ffff477224 */ /* 0x000fe400078e0092 */
[----:B------:R-:W-:Y:S02]  /*5680*/  IMAD.MOV.U32 R146, RZ, RZ, R192 ;  /* 0x000000ffff927224 */ /* 0x000fe400078e00c0 */
[----:B------:R-:W-:Y:S02]  /*5690*/  IMAD.MOV.U32 R117, RZ, RZ, R71 ;  /* 0x000000ffff757224 */ /* 0x000fe400078e0047 */
[----:B------:R-:W-:Y:S02]  /*56a0*/  IMAD.MOV.U32 R71, RZ, RZ, R187 ;  /* 0x000000ffff477224 */ /* 0x000fe400078e00bb */
[----:B-1----:R-:W-:-:S04]  /*56b0*/  FFMA.FTZ R3, R128, c[0x0][0x2d0], -R0 ;  /* 0x0000b40080037a23 */ /* 0x002fc80000010800 */
[----:B------:R1:W2:Y:S02]  /*56c0*/  MUFU.EX2 R192, R3 ;  /* 0x0000000300c07308 */ /* 0x0002a40000000800 */
[----:B-1----:R-:W-:Y:S01]  /*56d0*/  FFMA.FTZ R3, R129, c[0x0][0x2d0], -R7 ;  /* 0x0000b40081037a23 */ /* 0x002fe20000010807 */
[----:B--2---:R-:W-:-:S05]  /*56e0*/  F2FP.PACK_AB R11, R192, R193 ;  /* 0x000000c1c00b723e */ /* 0x004fca00000000ff */
[----:B------:R1:W-:Y:S02]  /*56f0*/  MUFU.EX2 R191, R3 ;  /* 0x0000000300bf7308 */ /* 0x0003e40000000800 */
[C---:B------:R-:W-:Y:S08]  /*5700*/  HMMA.16816.F32 R52, R8.reuse, R12, R52 ;  /* 0x0000000c0834723c */ /* 0x040ff00000001834 */
[----:B------:R-:W-:Y:S01]  /*5710*/  HMMA.16816.F32 R48, R8, R14, R36 ;  /* 0x0000000e0830723c */ /* 0x000fe20000001824 */
[----:B------:R-:W-:Y:S01]  /*5720*/  LDSM.16.MT88.4 R12, [R227+0x1900] ;  /* 0x00190000e30c783b */ /* 0x000fe20000004200 */
[----:B-1----:R-:W-:-:S04]  /*5730*/  FFMA.FTZ R3, R130, c[0x0][0x2d0], -R7 ;  /* 0x0000b40082037a23 */ /* 0x002fc80000010807 */
[----:B------:R1:W-:Y:S02]  /*5740*/  MUFU.EX2 R190, R3 ;  /* 0x0000000300be7308 */ /* 0x0003e40000000800 */
[C---:B------:R-:W-:Y:S01]  /*5750*/  HMMA.16816.F32 R36, R8.reuse, R22, R16 ;  /* 0x000000160824723c */ /* 0x040fe20000001810 */
[----:B------:R-:W2:Y:S07]  /*5760*/  LDSM.16.MT88.4 R16, [R224+0x1900] ;  /* 0x00190000e010783b */ /* 0x000eae0000004200 */
[----:B------:R-:W-:Y:S01]  /*5770*/  HMMA.16816.F32 R60, R8, R24, R108 ;  /* 0x00000018083c723c */ /* 0x000fe2000000186c */
[----:B-1----:R-:W-:-:S07]  /*5780*/  FFMA.FTZ R3, R131, c[0x0][0x2d0], -R6 ;  /* 0x0000b40083037a23 */ /* 0x002fce0000010806 */
[C---:B------:R-:W-:Y:S01]  /*5790*/  HMMA.16816.F32 R84, R8.reuse, R26, R84 ;  /* 0x0000001a0854723c */ /* 0x040fe20000001854 */
[----:B------:R-:W1:Y:S01]  /*57a0*/  LDSM.16.MT88.4 R24, [R226+0x1900] ;  /* 0x00190000e218783b */ /* 0x000e620000004200 */
[----:B------:R3:W-:Y:S06]  /*57b0*/  MUFU.EX2 R189, R3 ;  /* 0x0000000300bd7308 */ /* 0x0007ec0000000800 */
[C---:B------:R-:W-:Y:S01]  /*57c0*/  HMMA.16816.F32 R44, R8.reuse, R20, R44 ;  /* 0x00000014082c723c */ /* 0x040fe2000000182c */
[----:B------:R-:W4:Y:S07]  /*57d0*/  LDSM.16.MT88.4 R20, [R225+0x1900] ;  /* 0x00190000e114783b */ /* 0x000f2e0000004200 */
[----:B------:R-:W-:Y:S01]  /*57e0*/  HMMA.16816.F32 R40, R8, R34, R40 ;  /* 0x000000220828723c */ /* 0x000fe20000001828 */
[----:B---3--:R-:W-:-:S04]  /*57f0*/  FFMA.FTZ R3, R132, c[0x0][0x2d0], -R6 ;  /* 0x0000b40084037a23 */ /* 0x008fc80000010806 */
[----:B------:R3:W5:Y:S02]  /*5800*/  MUFU.EX2 R188, R3 ;  /* 0x0000000300bc7308 */ /* 0x0007640000000800 */
[----:B---3--:R-:W-:Y:S02]  /*5810*/  FFMA.FTZ R3, R133, c[0x0][0x2d0], -R6 ;  /* 0x0000b40085037a23 */ /* 0x008fe40000010806 */
[----:B------:R-:W-:-:S04]  /*5820*/  IMAD.MOV.U32 R133, RZ, RZ, R101 ;  /* 0x000000ffff857224 */ /* 0x000fc800078e0065 */
[----:B------:R3:W-:Y:S01]  /*5830*/  MUFU.EX2 R187, R3 ;  /* 0x0000000300bb7308 */ /* 0x0007e20000000800 */
[----:B------:R-:W-:Y:S02]  /*5840*/  IMAD.MOV.U32 R101, RZ, RZ, R115 ;  /* 0x000000ffff657224 */ /* 0x000fe400078e0073 */
[----:B------:R-:W-:Y:S02]  /*5850*/  IMAD.MOV.U32 R115, RZ, RZ, R113 ;  /* 0x000000ffff737224 */ /* 0x000fe400078e0071 */
[----:B------:R-:W-:Y:S02]  /*5860*/  IMAD.MOV.U32 R113, RZ, RZ, R185 ;  /* 0x000000ffff717224 */ /* 0x000fe400078e00b9 */
[----:B------:R-:W-:Y:S02]  /*5870*/  IMAD.MOV.U32 R98, RZ, RZ, R115 ;  /* 0x000000ffff627224 */ /* 0x000fe400078e0073 */
[----:B---3--:R-:W-:Y:S02]  /*5880*/  FFMA.FTZ R3, R134, c[0x0][0x2d0], -R6 ;  /* 0x0000b40086037a23 */ /* 0x008fe40000010806 */
[----:B------:R-:W-:-:S02]  /*5890*/  IMAD.MOV.U32 R134, RZ, RZ, R102 ;  /* 0x000000ffff867224 */ /* 0x000fc400078e0066 */
[----:B------:R3:W1:Y:S01]  /*58a0*/  MUFU.EX2 R186, R3 ;  /* 0x0000000300ba7308 */ /* 0x0006620000000800 */
[----:B------:R-:W-:Y:S02]  /*58b0*/  IMAD.MOV.U32 R102, RZ, RZ, R92 ;  /* 0x000000ffff667224 */ /* 0x000fe400078e005c */
[----:B------:R-:W-:Y:S02]  /*58c0*/  IMAD.MOV.U32 R92, RZ, RZ, R114 ;  /* 0x000000ffff5c7224 */ /* 0x000fe400078e0072 */
[----:B------:R-:W-:Y:S02]  /*58d0*/  IMAD.MOV.U32 R114, RZ, RZ, R29 ;  /* 0x000000ffff727224 */ /* 0x000fe400078e001d */
[----:B------:R-:W-:Y:S02]  /*58e0*/  IMAD.MOV.U32 R132, RZ, RZ, R102 ;  /* 0x000000ffff847224 */ /* 0x000fe400078e0066 */
[----:B------:R-:W-:Y:S02]  /*58f0*/  IMAD.MOV.U32 R102, RZ, RZ, R113 ;  /* 0x000000ffff667224 */ /* 0x000fe400078e0071 */
[----:B---3--:R-:W-:Y:S01]  /*5900*/  FFMA.FTZ R3, R135, c[0x0][0x2d0], -R5 ;  /* 0x0000b40087037a23 */ /* 0x008fe20000010805 */
[----:B------:R-:W-:Y:S01]  /*5910*/  MOV R135, R103 ;  /* 0x0000006700877202 */ /* 0x000fe20000000f00 */
[----:B------:R-:W-:-:S02]  /*5920*/  IMAD.MOV.U32 R103, RZ, RZ, R93 ;  /* 0x000000ffff677224 */ /* 0x000fc400078e005d */
[----:B------:R3:W-:Y:S01]  /*5930*/  MUFU.EX2 R185, R3 ;  /* 0x0000000300b97308 */ /* 0x0007e20000000800 */
[----:B------:R-:W-:Y:S02]  /*5940*/  IMAD.MOV.U32 R93, RZ, RZ, R94 ;  /* 0x000000ffff5d7224 */ /* 0x000fe400078e005e */
[----:B------:R-:W-:Y:S02]  /*5950*/  IMAD.MOV.U32 R97, RZ, RZ, R103 ;  /* 0x000000ffff617224 */ /* 0x000fe400078e0067 */
[----:B------:R-:W-:Y:S02]  /*5960*/  IMAD.MOV.U32 R103, RZ, RZ, R114 ;  /* 0x000000ffff677224 */ /* 0x000fe400078e0072 */
[----:B------:R-:W-:Y:S02]  /*5970*/  IMAD.MOV.U32 R94, RZ, RZ, R28 ;  /* 0x000000ffff5e7224 */ /* 0x000fe400078e001c */
[----:B------:R-:W-:Y:S01]  /*5980*/  HMMA.16816.F32 R28, R8, R32, R80 ;  /* 0x00000020081c723c */ /* 0x000fe20000001850 */
[----:B------:R-:W-:-:S02]  /*5990*/  IMAD.MOV.U32 R126, RZ, RZ, R103 ;  /* 0x000000ffff7e7224 */ /* 0x000fc400078e0067 */
[----:B---3--:R-:W-:-:S04]  /*59a0*/  FFMA.FTZ R3, R137, c[0x0][0x2d0], -R5 ;  /* 0x0000b40089037a23 */ /* 0x008fc80000010805 */
[----:B-----5:R-:W-:Y:S01]  /*59b0*/  F2FP.PACK_AB R8, R188, R189 ;  /* 0x000000bdbc08723e */ /* 0x020fe200000000ff */
[----:B------:R-:W-:Y:S01]  /*59c0*/  IMAD.MOV.U32 R137, RZ, RZ, R184 ;  /* 0x000000ffff897224 */ /* 0x000fe200078e00b8 */
[----:B-1----:R-:W-:Y:S01]  /*59d0*/  F2FP.PACK_AB R10, R186, R187 ;  /* 0x000000bbba0a723e */ /* 0x002fe200000000ff */
[----:B------:R1:W3:Y:S02]  /*59e0*/  MUFU.EX2 R184, R3 ;  /* 0x0000000300b87308 */ /* 0x0002e40000000800 */
[----:B-1----:R-:W-:Y:S01]  /*59f0*/  FFMA.FTZ R3, R136, c[0x0][0x2d0], -R5 ;  /* 0x0000b40088037a23 */ /* 0x002fe20000010805 */
[----:B------:R-:W-:Y:S02]  /*5a00*/  MOV R136, R117 ;  /* 0x0000007500887202 */ /* 0x000fe40000000f00 */
[----:B---3--:R-:W-:-:S03]  /*5a10*/  F2FP.PACK_AB R9, R184, R185 ;  /* 0x000000b9b809723e */ /* 0x008fc600000000ff */
[----:B------:R1:W-:Y:S02]  /*5a20*/  MUFU.EX2 R117, R3 ;  /* 0x0000000300757308 */ /* 0x0003e40000000800 */
[----:B-1----:R-:W-:Y:S02]  /*5a30*/  FFMA.FTZ R3, R138, c[0x0][0x2d0], -R5 ;  /* 0x0000b4008a037a23 */ /* 0x002fe40000010805 */
[----:B------:R-:W-:-:S04]  /*5a40*/  IMAD.MOV.U32 R138, RZ, RZ, R100 ;  /* 0x000000ffff8a7224 */ /* 0x000fc800078e0064 */
[----:B------:R1:W3:Y:S01]  /*5a50*/  MUFU.EX2 R118, R3 ;  /* 0x0000000300767308 */ /* 0x0002e20000000800 */
[----:B------:R-:W-:-:S04]  /*5a60*/  IMAD.MOV.U32 R100, RZ, RZ, R146 ;  /* 0x000000ffff647224 */ /* 0x000fc800078e0092 */
[----:B------:R-:W-:Y:S02]  /*5a70*/  IMAD.MOV.U32 R125, RZ, RZ, R100 ;  /* 0x000000ffff7d7224 */ /* 0x000fe400078e0064 */
[----:B-1----:R-:W-:Y:S01]  /*5a80*/  FFMA.FTZ R3, R140, c[0x0][0x2d0], -R7 ;  /* 0x0000b4008c037a23 */ /* 0x002fe20000010807 */
[----:B---3--:R-:W-:-:S03]  /*5a90*/  F2FP.PACK_AB R11, R118, R117 ;  /* 0x00000075760b723e */ /* 0x008fc600000000ff */
[----:B------:R1:W-:Y:S04]  /*5aa0*/  MUFU.EX2 R116, R3 ;  /* 0x0000000300747308 */ /* 0x0003e80000000800 */
[C---:B--2---:R-:W-:Y:S08]  /*5ab0*/  HMMA.16816.F32 R128, R8.reuse, R18, R76 ;  /* 0x000000120880723c */ /* 0x044ff0000000184c */
[----:B------:R-:W-:Y:S01]  /*5ac0*/  HMMA.16816.F32 R76, R8, R24, R88 ;  /* 0x00000018084c723c */ /* 0x000fe20000001858 */
[----:B-1----:R-:W-:-:S02]  /*5ad0*/  FFMA.FTZ R3, R139, c[0x0][0x2d0], -R7 ;  /* 0x0000b4008b037a23 */ /* 0x002fc40000010807 */
[----:B------:R-:W-:Y:S01]  /*5ae0*/  IMAD.MOV.U32 R139, RZ, RZ, R101 ;  /* 0x000000ffff8b7224 */ /* 0x000fe200078e0065 */
[----:B------:R-:W-:Y:S01]  /*5af0*/  MOV R101, R147 ;  /* 0x0000009300657202 */ /* 0x000fe20000000f00 */
[----:B------:R1:W2:Y:S02]  /*5b00*/  MUFU.EX2 R115, R3 ;  /* 0x0000000300737308 */ /* 0x0002a40000000800 */
[----:B------:R-:W-:Y:S01]  /*5b10*/  IMAD.MOV.U32 R90, RZ, RZ, R112 ;  /* 0x000000ffff5a7224 */ /* 0x000fe200078e0070 */
[----:B------:R-:W-:Y:S01]  /*5b20*/  HMMA.16816.F32 R120, R8, R16, R120 ;  /* 0x000000100878723c */ /* 0x000fe20000001878 */
[----:B------:R-:W-:Y:S02]  /*5b30*/  IMAD.MOV.U32 R91, RZ, RZ, R102 ;  /* 0x000000ffff5b7224 */ /* 0x000fe400078e0066 */
[----:B------:R-:W-:-:S05]  /*5b40*/  IMAD.MOV.U32 R124, RZ, RZ, R101 ;  /* 0x000000ffff7c7224 */ /* 0x000fca00078e0065 */
[----:B----4-:R-:W-:Y:S01]  /*5b50*/  HMMA.16816.F32 R156, R8, R20, R156 ;  /* 0x00000014089c723c */ /* 0x010fe2000000189c */
[----:B-1----:R-:W-:-:S07]  /*5b60*/  FFMA.FTZ R3, R141, c[0x0][0x2d0], -R7 ;  /* 0x0000b4008d037a23 */ /* 0x002fce0000010807 */
[----:B------:R-:W-:Y:S01]  /*5b70*/  HMMA.16816.F32 R80, R8, R22, R64 ;  /* 0x000000160850723c */ /* 0x000fe20000001840 */
[----:B------:R1:W-:Y:S02]  /*5b80*/  MUFU.EX2 R114, R3 ;  /* 0x0000000300727308 */ /* 0x0003e40000000800 */
[----:B-1----:R-:W-:-:S06]  /*5b90*/  FFMA.FTZ R3, R142, c[0x0][0x2d0], -R7 ;  /* 0x0000b4008e037a23 */ /* 0x002fcc0000010807 */
[----:B------:R1:W-:Y:S02]  /*5ba0*/  MUFU.EX2 R113, R3 ;  /* 0x0000000300717308 */ /* 0x0003e40000000800 */
[--C-:B-1----:R-:W-:Y:S02]  /*5bb0*/  FFMA.FTZ R3, R143, c[0x0][0x2d0], -R0.reuse ;  /* 0x0000b4008f037a23 */ /* 0x102fe40000010800 */
[----:B------:R-:W-:Y:S04]  /*5bc0*/  HMMA.16816.F32 R140, R8, R12, R104 ;  /* 0x0000000c088c723c */ /* 0x000fe80000001868 */
[----:B------:R1:W-:Y:S02]  /*5bd0*/  MUFU.EX2 R111, R3 ;  /* 0x00000003006f7308 */ /* 0x0003e40000000800 */
[----:B-1----:R-:W-:-:S02]  /*5be0*/  FFMA.FTZ R3, R144, c[0x0][0x2d0], -R0 ;  /* 0x0000b40090037a23 */ /* 0x002fc40000010800 */
[C---:B------:R-:W-:Y:S04]  /*5bf0*/  HMMA.16816.F32 R144, R8.reuse, R14, R72 ;  /* 0x0000000e0890723c */ /* 0x040fe80000001848 */
[----:B------:R1:W3:Y:S04]  /*5c00*/  MUFU.EX2 R110, R3 ;  /* 0x00000003006e7308 */ /* 0x0002e80000000800 */
[----:B------:R-:W-:Y:S07]  /*5c10*/  HMMA.16816.F32 R72, R8, R26, R56 ;  /* 0x0000001a0848723c */ /* 0x000fee0000001838 */
[----:B------:R-:W-:-:S02]  /*5c20*/  F2FP.PACK_AB R8, R190, R191 ;  /* 0x000000bfbe08723e */ /* 0x000fc400000000ff */
[----:B--2---:R-:W-:Y:S01]  /*5c30*/  F2FP.PACK_AB R10, R115, R116 ;  /* 0x00000074730a723e */ /* 0x004fe200000000ff */
[--C-:B-1----:R-:W-:Y:S01]  /*5c40*/  FFMA.FTZ R3, R149, c[0x0][0x2d0], -R0.reuse ;  /* 0x0000b40095037a23 */ /* 0x102fe20000010800 */
[----:B---3--:R-:W-:Y:S01]  /*5c50*/  F2FP.PACK_AB R9, R110, R111 ;  /* 0x0000006f6e09723e */ /* 0x008fe200000000ff */
[----:B------:R-:W-:Y:S02]  /*5c60*/  IMAD.MOV.U32 R149, RZ, RZ, R97 ;  /* 0x000000ffff957224 */ /* 0x000fe400078e0061 */
[----:B------:R1:W-:Y:S02]  /*5c70*/  MUFU.EX2 R108, R3 ;  /* 0x00000003006c7308 */ /* 0x0003e40000000800 */
[----:B-1----:R-:W-:Y:S02]  /*5c80*/  FFMA.FTZ R3, R151, c[0x0][0x2d0], -R0 ;  /* 0x0000b40097037a23 */ /* 0x002fe40000010800 */
[----:B------:R-:W-:-:S04]  /*5c90*/  IMAD.MOV.U32 R151, RZ, RZ, R98 ;  /* 0x000000ffff977224 */ /* 0x000fc800078e0062 */
[----:B------:R1:W2:Y:S02]  /*5ca0*/  MUFU.EX2 R107, R3 ;  /* 0x00000003006b7308 */ /* 0x0002a40000000800 */
[----:B-1----:R-:W-:Y:S01]  /*5cb0*/  FFMA.FTZ R3, R148, c[0x0][0x2d0], -R7 ;  /* 0x0000b40094037a23 */ /* 0x002fe20000010807 */
[----:B--2---:R-:W-:Y:S01]  /*5cc0*/  F2FP.PACK_AB R11, R107, R108 ;  /* 0x0000006c6b0b723e */ /* 0x004fe200000000ff */
[----:B------:R-:W-:-:S04]  /*5cd0*/  IMAD.MOV.U32 R148, RZ, RZ, R99 ;  /* 0x000000ffff947224 */ /* 0x000fc800078e0063 */
[----:B------:R1:W-:Y:S02]  /*5ce0*/  MUFU.EX2 R112, R3 ;  /* 0x0000000300707308 */ /* 0x0003e40000000800 */
[C---:B------:R-:W-:Y:S08]  /*5cf0*/  HMMA.16816.F32 R64, R8.reuse, R16, R52 ;  /* 0x000000100840723c */ /* 0x040ff00000001834 */
[----:B------:R-:W-:Y:S01]  /*5d00*/  HMMA.16816.F32 R56, R8, R18, R48 ;  /* 0x000000120838723c */ /* 0x000fe20000001830 */
[----:B------:R-:W2:Y:S01]  /*5d10*/  LDSM.16.MT88.4 R16, [R224+0x2100] ;  /* 0x00210000e010783b */ /* 0x000ea20000004200 */
[----:B-1----:R-:W-:-:S04]  /*5d20*/  FFMA.FTZ R3, R150, c[0x0][0x2d0], -R7 ;  /* 0x0000b40096037a23 */ /* 0x002fc80000010807 */
[----:B------:R1:W-:Y:S02]  /*5d30*/  MUFU.EX2 R109, R3 ;  /* 0x00000003006d7308 */ /* 0x0003e40000000800 */
[C---:B------:R-:W-:Y:S08]  /*5d40*/  HMMA.16816.F32 R52, R8.reuse, R12, R44 ;  /* 0x0000000c0834723c */ /* 0x040ff0000000182c */
[----:B------:R-:W-:Y:S01]  /*5d50*/  HMMA.16816.F32 R48, R8, R14, R36 ;  /* 0x0000000e0830723c */ /* 0x000fe20000001824 */
[----:B------:R-:W3:Y:S01]  /*5d60*/  LDSM.16.MT88.4 R12, [R227+0x2100] ;  /* 0x00210000e30c783b */ /* 0x000ee20000004200 */
[----:B-1----:R-:W-:-:S06]  /*5d70*/  FFMA.FTZ R3, R153, c[0x0][0x2d0], -R6 ;  /* 0x0000b40099037a23 */ /* 0x002fcc0000010806 */
[C---:B------:R-:W-:Y:S01]  /*5d80*/  HMMA.16816.F32 R32, R8.reuse, R20, R28 ;  /* 0x000000140820723c */ /* 0x040fe2000000181c */
[----:B------:R-:W-:Y:S01]  /*5d90*/  LDSM.16.MT88.4 R28, [R226+0x2100] ;  /* 0x00210000e21c783b */ /* 0x000fe20000004200 */
[----:B------:R1:W-:Y:S06]  /*5da0*/  MUFU.EX2 R106, R3 ;  /* 0x00000003006a7308 */ /* 0x0003ec0000000800 */
[C---:B------:R-:W-:Y:S01]  /*5db0*/  HMMA.16816.F32 R40, R8.reuse, R22, R40 ;  /* 0x000000160828723c */ /* 0x040fe20000001828 */
[----:B------:R-:W4:Y:S07]  /*5dc0*/  LDSM.16.MT88.4 R20, [R225+0x2100] ;  /* 0x00210000e114783b */ /* 0x000f2e0000004200 */
[----:B------:R-:W-:Y:S01]  /*5dd0*/  HMMA.16816.F32 R36, R8, R26, R84 ;  /* 0x0000001a0824723c */ /* 0x000fe20000001854 */
[----:B-1----:R-:W-:-:S04]  /*5de0*/  FFMA.FTZ R3, R155, c[0x0][0x2d0], -R6 ;  /* 0x0000b4009b037a23 */ /* 0x002fc80000010806 */
[----:B------:R1:W5:Y:S03]  /*5df0*/  MUFU.EX2 R105, R3 ;  /* 0x0000000300697308 */ /* 0x0003660000000800 */
[----:B------:R-:W-:Y:S01]  /*5e00*/  HMMA.16816.F32 R44, R8, R24, R60 ;  /* 0x00000018082c723c */ /* 0x000fe2000000183c */
[----:B------:R-:W2:Y:S01]  /*5e10*/  LDSM.16.MT88.4 R24, [R224+0x2900] ;  /* 0x00290000e018783b */ /* 0x000ea20000004200 */
[----:B-1----:R-:W-:-:S05]  /*5e20*/  FFMA.FTZ R3, R154, c[0x0][0x2d0], -R6 ;  /* 0x0000b4009a037a23 */ /* 0x002fca0000010806 */
[----:B-----5:R-:W-:Y:S01]  /*5e30*/  F2FP.PACK_AB R8, R105, R106 ;  /* 0x0000006a6908723e */ /* 0x020fe200000000ff */
[----:B------:R1:W-:Y:S02]  /*5e40*/  MUFU.EX2 R104, R3 ;  /* 0x0000000300687308 */ /* 0x0003e40000000800 */
[----:B-1----:R-:W-:-:S06]  /*5e50*/  FFMA.FTZ R3, R152, c[0x0][0x2d0], -R6 ;  /* 0x0000b40098037a23 */ /* 0x002fcc0000010806 */
[----:B------:R1:W5:Y:S02]  /*5e60*/  MUFU.EX2 R103, R3 ;  /* 0x0000000300677308 */ /* 0x0003640000000800 */
[----:B-1----:R-:W-:Y:S01]  /*5e70*/  FFMA.FTZ R3, R161, c[0x0][0x2d0], -R5 ;  /* 0x0000b400a1037a23 */ /* 0x002fe20000010805 */
[----:B-----5:R-:W-:-:S05]  /*5e80*/  F2FP.PACK_AB R10, R103, R104 ;  /* 0x00000068670a723e */ /* 0x020fca00000000ff */
        /* <DEDUP_REMOVED lines=15> */
[C---:B---3--:R-:W-:Y:S08]  /*5f80*/  HMMA.16816.F32 R140, R8.reuse, R12, R140 ;  /* 0x0000000c088c723c */ /* 0x048ff0000000188c */
[----:B------:R-:W-:Y:S01]  /*5f90*/  HMMA.16816.F32 R144, R8, R14, R144 ;  /* 0x0000000e0890723c */ /* 0x000fe20000001890 */
[----:B-1----:R-:W-:-:S07]  /*5fa0*/  FFMA.FTZ R3, R170, c[0x0][0x2d0], -R0 ;  /* 0x0000b400aa037a23 */ /* 0x002fce0000010800 */
[C---:B----4-:R-:W-:Y:S01]  /*5fb0*/  HMMA.16816.F32 R156, R8.reuse, R20, R156 ;  /* 0x00000014089c723c */ /* 0x050fe2000000189c */
[----:B------:R1:W-:Y:S07]  /*5fc0*/  MUFU.EX2 R96, R3 ;  /* 0x0000000300607308 */ /* 0x0003ee0000000800 */
[C---:B------:R-:W-:Y:S08]  /*5fd0*/  HMMA.16816.F32 R80, R8.reuse, R22, R80 ;  /* 0x000000160850723c */ /* 0x040ff00000001850 */
[----:B------:R-:W-:Y:S01]  /*5fe0*/  HMMA.16816.F32 R76, R8, R28, R76 ;  /* 0x0000001c084c723c */ /* 0x000fe2000000184c */
[----:B-1----:R-:W-:-:S02]  /*5ff0*/  FFMA.FTZ R3, R168, c[0x0][0x2d0], -R0 ;  /* 0x0000b400a8037a23 */ /* 0x002fc40000010800 */
[----:B------:R-:W-:Y:S01]  /*6000*/  IMAD.MOV.U32 R168, RZ, RZ, R90 ;  /* 0x000000ffffa87224 */ /* 0x000fe200078e005a */
[----:B------:R-:W-:Y:S01]  /*6010*/  MOV R90, R91 ;  /* 0x0000005b005a7202 */ /* 0x000fe20000000f00 */
[----:B------:R-:W-:-:S03]  /*6020*/  IMAD.MOV.U32 R91, RZ, RZ, R148 ;  /* 0x000000ffff5b7224 */ /* 0x000fc600078e0094 */
[----:B------:R-:W-:Y:S01]  /*6030*/  HMMA.16816.F32 R72, R8, R30, R72 ;  /* 0x0000001e0848723c */ /* 0x000fe20000001848 */
[----:B------:R-:W-:Y:S02]  /*6040*/  IMAD.MOV.U32 R148, RZ, RZ, R151 ;  /* 0x000000ffff947224 */ /* 0x000fe400078e0097 */
[----:B------:R-:W-:Y:S02]  /*6050*/  IMAD.MOV.U32 R151, RZ, RZ, R149 ;  /* 0x000000ffff977224 */ /* 0x000fe400078e0095 */
[----:B------:R-:W-:Y:S02]  /*6060*/  IMAD.MOV.U32 R149, RZ, RZ, R139 ;  /* 0x000000ffff957224 */ /* 0x000fe400078e008b */
[----:B------:R-:W-:Y:S01]  /*6070*/  IMAD.MOV.U32 R139, RZ, RZ, R138 ;  /* 0x000000ffff8b7224 */ /* 0x000fe200078e008a */
[----:B------:R-:W-:Y:S01]  /*6080*/  F2FP.PACK_AB R8, R113, R114 ;  /* 0x000000727108723e */ /* 0x000fe200000000ff */
[----:B------:R-:W-:Y:S01]  /*6090*/  IMAD.MOV.U32 R138, RZ, RZ, R136 ;  /* 0x000000ffff8a7224 */ /* 0x000fe200078e0088 */
[----:B--2---:R-:W-:Y:S01]  /*60a0*/  F2FP.PACK_AB R9, R97, R98 ;  /* 0x000000626109723e */ /* 0x004fe200000000ff */
[----:B------:R-:W-:Y:S01]  /*60b0*/  IMAD.MOV.U32 R136, RZ, RZ, R137 ;  /* 0x000000ffff887224 */ /* 0x000fe200078e0089 */
[----:B------:R-:W-:Y:S01]  /*60c0*/  F2FP.PACK_AB R10, R109, R112 ;  /* 0x000000706d0a723e */ /* 0x000fe200000000ff */
[----:B------:R-:W-:-:S02]  /*60d0*/  IMAD.MOV.U32 R137, RZ, RZ, R135 ;  /* 0x000000ffff897224 */ /* 0x000fc400078e0087 */
[----:B------:R-:W-:Y:S01]  /*60e0*/  IMAD.MOV.U32 R135, RZ, RZ, R134 ;  /* 0x000000ffff877224 */ /* 0x000fe200078e0086 */
[----:B------:R-:W-:Y:S01]  /*60f0*/  MOV R134, R133 ;  /* 0x0000008500867202 */ /* 0x000fe20000000f00 */
[----:B------:R-:W-:Y:S02]  /*6100*/  IMAD.MOV.U32 R133, RZ, RZ, R127 ;  /* 0x000000ffff857224 */ /* 0x000fe400078e007f */
[----:B------:R-:W-:Y:S02]  /*6110*/  IMAD.MOV.U32 R89, RZ, RZ, R148 ;  /* 0x000000ffff597224 */ /* 0x000fe400078e0094 */
[----:B------:R-:W-:Y:S02]  /*6120*/  IMAD.MOV.U32 R127, RZ, RZ, R95 ;  /* 0x000000ffff7f7224 */ /* 0x000fe400078e005f */
[----:B------:R-:W-:Y:S01]  /*6130*/  IMAD.MOV.U32 R148, RZ, RZ, R149 ;  /* 0x000000ffff947224 */ /* 0x000fe200078e0095 */
[----:B------:R-:W1:Y:S01]  /*6140*/  MUFU.EX2 R95, R3 ;  /* 0x00000003005f7308 */ /* 0x000e620000000800 */
[----:B------:R-:W-:-:S02]  /*6150*/  IMAD.MOV.U32 R149, RZ, RZ, R138 ;  /* 0x000000ffff957224 */ /* 0x000fc400078e008a */
[----:B------:R-:W-:Y:S02]  /*6160*/  IMAD.MOV.U32 R138, RZ, RZ, R137 ;  /* 0x000000ffff8a7224 */ /* 0x000fe400078e0089 */
[----:B------:R-:W-:Y:S02]  /*6170*/  IMAD.MOV.U32 R137, RZ, RZ, R134 ;  /* 0x000000ffff897224 */ /* 0x000fe400078e0086 */
[----:B------:R-:W-:Y:S02]  /*6180*/  IMAD.MOV.U32 R134, RZ, RZ, R127 ;  /* 0x000000ffff867224 */ /* 0x000fe400078e007f */
[----:B------:R-:W-:Y:S02]  /*6190*/  IMAD.MOV.U32 R127, RZ, RZ, R126 ;  /* 0x000000ffff7f7224 */ /* 0x000fe400078e007e */
[----:B------:R-:W-:Y:S02]  /*61a0*/  IMAD.MOV.U32 R126, RZ, RZ, R94 ;  /* 0x000000ffff7e7224 */ /* 0x000fe400078e005e */
[----:B------:R-:W-:-:S02]  /*61b0*/  IMAD.MOV.U32 R88, RZ, RZ, R91 ;  /* 0x000000ffff587224 */ /* 0x000fc400078e005b */
[----:B------:R-:W-:Y:S01]  /*61c0*/  IMAD.MOV.U32 R170, RZ, RZ, R89 ;  /* 0x000000ffffaa7224 */ /* 0x000fe200078e0059 */
[----:B-1----:R-:W-:Y:S01]  /*61d0*/  F2FP.PACK_AB R11, R95, R96 ;  /* 0x000000605f0b723e */ /* 0x002fe200000000ff */
[----:B------:R-:W-:Y:S02]  /*61e0*/  FFMA.FTZ R3, R175, c[0x0][0x2d0], -R6 ;  /* 0x0000b400af037a23 */ /* 0x000fe40000010806 */
[----:B------:R-:W-:Y:S02]  /*61f0*/  IMAD.MOV.U32 R175, RZ, RZ, R90 ;  /* 0x000000ffffaf7224 */ /* 0x000fe400078e005a */
[----:B------:R-:W-:Y:S01]  /*6200*/  IMAD.MOV.U32 R90, RZ, RZ, R151 ;  /* 0x000000ffff5a7224 */ /* 0x000fe200078e0097 */
[----:B------:R1:W-:Y:S01]  /*6210*/  MUFU.EX2 R94, R3 ;  /* 0x00000003005e7308 */ /* 0x0003e20000000800 */
[----:B------:R-:W-:Y:S01]  /*6220*/  IMAD.MOV.U32 R151, RZ, RZ, R139 ;  /* 0x000000ffff977224 */ /* 0x000fe200078e008b */
[----:B------:R-:W-:Y:S01]  /*6230*/  MOV R139, R136 ;  /* 0x00000088008b7202 */ /* 0x000fe20000000f00 */
[----:B------:R-:W-:Y:S01]  /*6240*/  IMAD.MOV.U32 R136, RZ, RZ, R135 ;  /* 0x000000ffff887224 */ /* 0x000fe200078e0087 */
[----:B------:R-:W-:Y:S01]  /*6250*/  HMMA.16816.F32 R64, R8, R16, R64 ;  /* 0x000000100840723c */ /* 0x000fe20000001840 */
[----:B------:R-:W-:-:S02]  /*6260*/  IMAD.MOV.U32 R135, RZ, RZ, R133 ;  /* 0x000000ffff877224 */ /* 0x000fc400078e0085 */
[----:B------:R-:W-:Y:S02]  /*6270*/  IMAD.MOV.U32 R133, RZ, RZ, R93 ;  /* 0x000000ffff857224 */ /* 0x000fe400078e005d */
[----:B------:R-:W-:Y:S02]  /*6280*/  IMAD.MOV.U32 R169, RZ, RZ, R90 ;  /* 0x000000ffffa97224 */ /* 0x000fe400078e005a */
[----:B------:R-:W-:Y:S01]  /*6290*/  IMAD.MOV.U32 R171, RZ, RZ, R148 ;  /* 0x000000ffffab7224 */ /* 0x000fe200078e0094 */
[----:B------:R-:W-:Y:S01]  /*62a0*/  HMMA.16816.F32 R56, R8, R18, R56 ;  /* 0x000000120838723c */ /* 0x000fe20000001838 */
[----:B------:R-:W-:Y:S01]  /*62b0*/  LDSM.16.MT88.4 R16, [R225+0x2900] ;  /* 0x00290000e110783b */ /* 0x000fe20000004200 */
[----:B------:R-:W-:Y:S02]  /*62c0*/  IMAD.MOV.U32 R154, RZ, RZ, R149 ;  /* 0x000000ffff9a7224 */ /* 0x000fe400078e0095 */
[----:B-1----:R-:W-:Y:S02]  /*62d0*/  FFMA.FTZ R3, R174, c[0x0][0x2d0], -R6 ;  /* 0x0000b400ae037a23 */ /* 0x002fe40000010806 */
[----:B------:R-:W-:-:S02]  /*62e0*/  IMAD.MOV.U32 R174, RZ, RZ, R92 ;  /* 0x000000ffffae7224 */ /* 0x000fc400078e005c */
[----:B------:R1:W2:Y:S01]  /*62f0*/  MUFU.EX2 R93, R3 ;  /* 0x00000003005d7308 */ /* 0x0002a20000000800 */
[C---:B------:R-:W-:Y:S01]  /*6300*/  HMMA.16816.F32 R52, R8.reuse, R12, R52 ;  /* 0x0000000c0834723c */ /* 0x040fe20000001834 */
[----:B------:R-:W-:Y:S02]  /*6310*/  IMAD.MOV.U32 R153, RZ, RZ, R138 ;  /* 0x000000ffff997224 */ /* 0x000fe400078e008a */
[----:B------:R-:W-:Y:S02]  /*6320*/  IMAD.MOV.U32 R138, RZ, RZ, R137 ;  /* 0x000000ffff8a7224 */ /* 0x000fe400078e0089 */
[----:B------:R-:W-:Y:S02]  /*6330*/  IMAD.MOV.U32 R137, RZ, RZ, R134 ;  /* 0x000000ffff897224 */ /* 0x000fe400078e0086 */
[----:B------:R-:W-:Y:S01]  /*6340*/  IMAD.MOV.U32 R152, RZ, RZ, R151 ;  /* 0x000000ffff987224 */ /* 0x000fe200078e0097 */
[----:B------:R-:W-:Y:S01]  /*6350*/  HMMA.16816.F32 R48, R8, R14, R48 ;  /* 0x0000000e0830723c */ /* 0x000fe20000001830 */
[----:B------:R-:W-:Y:S01]  /*6360*/  LDSM.16.MT88.4 R12, [R226+0x2900] ;  /* 0x00290000e20c783b */ /* 0x000fe20000004200 */
[----:B------:R-:W-:-:S02]  /*6370*/  IMAD.MOV.U32 R155, RZ, RZ, R139 ;  /* 0x000000ffff9b7224 */ /* 0x000fc400078e008b */
[----:B------:R-:W-:Y:S01]  /*6380*/  IMAD.MOV.U32 R139, RZ, RZ, R136 ;  /* 0x000000ffff8b7224 */ /* 0x000fe200078e0088 */
[----:B------:R-:W-:Y:S01]  /*6390*/  MOV R136, R135 ;  /* 0x0000008700887202 */ /* 0x000fe20000000f00 */
[----:B------:R-:W-:Y:S01]  /*63a0*/  LDSM.16.MT88.4 R148, [R227+0x3100] ;  /* 0x00310000e394783b */ /* 0x000fe20000004200 */
[--C-:B-1----:R-:W-:Y:S01]  /*63b0*/  FFMA.FTZ R3, R165, c[0x0][0x2d0], -R6.reuse ;  /* 0x0000b400a5037a23 */ /* 0x102fe20000010806 */
[C---:B------:R-:W-:Y:S03]  /*63c0*/  HMMA.16816.F32 R32, R8.reuse, R20, R32 ;  /* 0x000000140820723c */ /* 0x040fe60000001820 */
[----:B------:R1:W-:Y:S05]  /*63d0*/  MUFU.EX2 R92, R3 ;  /* 0x00000003005c7308 */ /* 0x0003ea0000000800 */
[C---:B------:R-:W-:Y:S01]  /*63e0*/  HMMA.16816.F32 R40, R8.reuse, R22, R40 ;  /* 0x000000160828723c */ /* 0x040fe20000001828 */
[----:B------:R-:W3:Y:S07]  /*63f0*/  LDSM.16.MT88.4 R20, [R227+0x2900] ;  /* 0x00290000e314783b */ /* 0x000eee0000004200 */
[----:B------:R-:W-:Y:S01]  /*6400*/  HMMA.16816.F32 R44, R8, R28, R44 ;  /* 0x0000001c082c723c */ /* 0x000fe2000000182c */
[----:B-1----:R-:W-:-:S04]  /*6410*/  FFMA.FTZ R3, R166, c[0x0][0x2d0], -R6 ;  /* 0x0000b400a6037a23 */ /* 0x002fc80000010806 */
[----:B------:R1:W4:Y:S03]  /*6420*/  MUFU.EX2 R91, R3 ;  /* 0x00000003005b7308 */ /* 0x0003260000000800 */
[----:B------:R-:W-:Y:S07]  /*6430*/  HMMA.16816.F32 R36, R8, R30, R36 ;  /* 0x0000001e0824723c */ /* 0x000fee0000001824 */
[----:B--2---:R-:W-:Y:S01]  /*6440*/  F2FP.PACK_AB R8, R93, R94 ;  /* 0x0000005e5d08723e */ /* 0x004fe200000000ff */
[----:B-1----:R-:W-:Y:S01]  /*6450*/  FFMA.FTZ R3, R178, c[0x0][0x2d0], -R5 ;  /* 0x0000b400b2037a23 */ /* 0x002fe20000010805 */
[----:B------:R-:W-:-:S02]  /*6460*/  MOV R178, R88 ;  /* 0x0000005800b27202 */ /* 0x000fc40000000f00 */
[----:B----4-:R-:W-:Y:S01]  /*6470*/  F2FP.PACK_AB R10, R91, R92 ;  /* 0x0000005c5b0a723e */ /* 0x010fe200000000ff */
[----:B------:R1:W-:Y:S02]  /*6480*/  MUFU.EX2 R90, R3 ;  /* 0x00000003005a7308 */ /* 0x0003e40000000800 */
[----:B-1----:R-:W-:Y:S02]  /*6490*/  FFMA.FTZ R3, R179, c[0x0][0x2d0], -R5 ;  /* 0x0000b400b3037a23 */ /* 0x002fe40000010805 */
[----:B------:R-:W-:-:S04]  /*64a0*/  IMAD.MOV.U32 R179, RZ, RZ, R133 ;  /* 0x000000ffffb37224 */ /* 0x000fc800078e0085 */
[----:B------:R1:W2:Y:S02]  /*64b0*/  MUFU.EX2 R89, R3 ;  /* 0x0000000300597308 */ /* 0x0002a40000000800 */
[----:B-1----:R-:W-:Y:S01]  /*64c0*/  FFMA.FTZ R3, R164, c[0x0][0x2d0], -R5 ;  /* 0x0000b400a4037a23 */ /* 0x002fe20000010805 */
[----:B--2---:R-:W-:-:S05]  /*64d0*/  F2FP.PACK_AB R9, R89, R90 ;  /* 0x0000005a5909723e */ /* 0x004fca00000000ff */
[----:B------:R1:W-:Y:S02]  /*64e0*/  MUFU.EX2 R87, R3 ;  /* 0x0000000300577308 */ /* 0x0003e40000000800 */
[----:B-1----:R-:W-:Y:S02]  /*64f0*/  FFMA.FTZ R3, R167, c[0x0][0x2d0], -R5 ;  /* 0x0000b400a7037a23 */ /* 0x002fe40000010805 */
[----:B------:R-:W-:Y:S04]  /*6500*/  LDSM.16.MT88.4 R164, [R225+0x3100] ;  /* 0x00310000e1a4783b */ /* 0x000fe80000004200 */
[----:B------:R1:W2:Y:S02]  /*6510*/  MUFU.EX2 R88, R3 ;  /* 0x0000000300587308 */ /* 0x0002a40000000800 */
[----:B-1----:R-:W-:Y:S01]  /*6520*/  FFMA.FTZ R3, R242, c[0x0][0x2d0], -R7 ;  /* 0x0000b400f2037a23 */ /* 0x002fe20000010807 */
[----:B--2---:R-:W-:Y:S01]  /*6530*/  F2FP.PACK_AB R11, R88, R87 ;  /* 0x00000057580b723e */ /* 0x004fe200000000ff */
[----:B------:R-:W-:-:S04]  /*6540*/  IMAD.MOV.U32 R242, RZ, RZ, R132 ;  /* 0x000000fffff27224 */ /* 0x000fc800078e0084 */
[----:B------:R1:W-:Y:S01]  /*6550*/  MUFU.EX2 R86, R3 ;  /* 0x0000000300567308 */ /* 0x0003e20000000800 */
[----:B------:R-:W2:Y:S01]  /*6560*/  LDSM.16.MT88.4 R132, [R224+0x3100] ;  /* 0x00310000e084783b */ /* 0x000ea20000004200 */
[C---:B------:R-:W-:Y:S08]  /*6570*/  HMMA.16816.F32 R120, R8.reuse, R24, R120 ;  /* 0x000000180878723c */ /* 0x040ff00000001878 */
[----:B------:R-:W-:Y:S01]  /*6580*/  HMMA.16816.F32 R128, R8, R26, R128 ;  /* 0x0000001a0880723c */ /* 0x000fe20000001880 */
[----:B-1----:R-:W-:-:S02]  /*6590*/  FFMA.FTZ R3, R221, c[0x0][0x2d0], -R7 ;  /* 0x0000b400dd037a23 */ /* 0x002fc40000010807 */
[----:B------:R-:W-:Y:S02]  /*65a0*/  IMAD.MOV.U32 R221, RZ, RZ, R71 ;  /* 0x000000ffffdd7224 */ /* 0x000fe400078e0047 */
[----:B------:R1:W4:Y:S03]  /*65b0*/  MUFU.EX2 R85, R3 ;  /* 0x0000000300557308 */ /* 0x0003260000000800 */
[C---:B---3--:R-:W-:Y:S08]  /*65c0*/  HMMA.16816.F32 R140, R8.reuse, R20, R140 ;  /* 0x00000014088c723c */ /* 0x048ff0000000188c */
[----:B------:R-:W-:Y:S01]  /*65d0*/  HMMA.16816.F32 R144, R8, R22, R144 ;  /* 0x000000160890723c */ /* 0x000fe20000001890 */
[----:B-1----:R-:W-:-:S07]  /*65e0*/  FFMA.FTZ R3, R245, c[0x0][0x2d0], -R7 ;  /* 0x0000b400f5037a23 */ /* 0x002fce0000010807 */
[C---:B------:R-:W-:Y:S01]  /*65f0*/  HMMA.16816.F32 R156, R8.reuse, R16, R156 ;  /* 0x00000010089c723c */ /* 0x040fe2000000189c */
[----:B------:R-:W-:Y:S01]  /*6600*/  IMAD.MOV.U32 R245, RZ, RZ, R126 ;  /* 0x000000fffff57224 */ /* 0x000fe200078e007e */
[----:B------:R1:W-:Y:S06]  /*6610*/  MUFU.EX2 R84, R3 ;  /* 0x0000000300547308 */ /* 0x0003ec0000000800 */
[C---:B------:R-:W-:Y:S07]  /*6620*/  HMMA.16816.F32 R160, R8.reuse, R18, R80 ;  /* 0x0000001208a0723c */ /* 0x040fee0000001850 */
[----:B------:R-:W-:Y:S01]  /*6630*/  IMAD.MOV.U32 R81, RZ, RZ, R174 ;  /* 0x000000ffff517224 */ /* 0x000fe200078e00ae */
[----:B------:R-:W-:Y:S01]  /*6640*/  HMMA.16816.F32 R76, R8, R12, R76 ;  /* 0x0000000c084c723c */ /* 0x000fe2000000184c */
[----:B------:R-:W-:-:S02]  /*6650*/  IMAD.MOV.U32 R82, RZ, RZ, R175 ;  /* 0x000000ffff527224 */ /* 0x000fc400078e00af */
[----:B-1----:R-:W-:Y:S02]  /*6660*/  FFMA.FTZ R3, R246, c[0x0][0x2d0], -R7 ;  /* 0x0000b400f6037a23 */ /* 0x002fe40000010807 */
[----:B------:R-:W-:Y:S02]  /*6670*/  IMAD.MOV.U32 R83, RZ, RZ, R138 ;  /* 0x000000ffff537224 */ /* 0x000fe400078e008a */
[----:B------:R1:W3:Y:S01]  /*6680*/  MUFU.EX2 R71, R3 ;  /* 0x0000000300477308 */ /* 0x0002e20000000800 */
[----:B------:R-:W-:Y:S01]  /*6690*/  HMMA.16816.F32 R72, R8, R14, R72 ;  /* 0x0000000e0848723c */ /* 0x000fe20000001848 */
[----:B------:R-:W-:-:S06]  /*66a0*/  IMAD.MOV.U32 R246, RZ, RZ, R127 ;  /* 0x000000fffff67224 */ /* 0x000fcc00078e007f */
[----:B----4-:R-:W-:Y:S01]  /*66b0*/  F2FP.PACK_AB R8, R85, R86 ;  /* 0x000000565508723e */ /* 0x010fe200000000ff */
[--C-:B-1----:R-:W-:Y:S01]  /*66c0*/  FFMA.FTZ R3, R249, c[0x0][0x2d0], -R0.reuse ;  /* 0x0000b400f9037a23 */ /* 0x102fe20000010800 */
[----:B---3--:R-:W-:Y:S01]  /*66d0*/  F2FP.PACK_AB R10, R71, R84 ;  /* 0x00000054470a723e */ /* 0x008fe200000000ff */
[----:B------:R-:W-:Y:S02]  /*66e0*/  IMAD.MOV.U32 R249, RZ, RZ, R139 ;  /* 0x000000fffff97224 */ /* 0x000fe400078e008b */
[----:B------:R1:W-:Y:S02]  /*66f0*/  MUFU.EX2 R63, R3 ;  /* 0x00000003003f7308 */ /* 0x0003e40000000800 */
[----:B-1----:R-:W-:Y:S02]  /*6700*/  FFMA.FTZ R3, R248, c[0x0][0x2d0], -R0 ;  /* 0x0000b400f8037a23 */ /* 0x002fe40000010800 */
[----:B------:R-:W-:-:S04]  /*6710*/  IMAD.MOV.U32 R248, RZ, RZ, R136 ;  /* 0x000000fffff87224 */ /* 0x000fc800078e0088 */
[----:B------:R1:W3:Y:S02]  /*6720*/  MUFU.EX2 R62, R3 ;  /* 0x00000003003e7308 */ /* 0x0002e40000000800 */
[----:B-1----:R-:W-:Y:S01]  /*6730*/  FFMA.FTZ R3, R172, c[0x0][0x2d0], -R0 ;  /* 0x0000b400ac037a23 */ /* 0x002fe20000010800 */
[----:B---3--:R-:W-:-:S05]  /*6740*/  F2FP.PACK_AB R9, R62, R63 ;  /* 0x0000003f3e09723e */ /* 0x008fca00000000ff */
[----:B------:R1:W-:Y:S02]  /*6750*/  MUFU.EX2 R61, R3 ;  /* 0x00000003003d7308 */ /* 0x0003e40000000800 */
[----:B-1----:R-:W-:-:S06]  /*6760*/  FFMA.FTZ R3, R173, c[0x0][0x2d0], -R0 ;  /* 0x0000b400ad037a23 */ /* 0x002fcc0000010800 */
[----:B------:R1:W3:Y:S02]  /*6770*/  MUFU.EX2 R60, R3 ;  /* 0x00000003003c7308 */ /* 0x0002e40000000800 */
[----:B-1----:R-:W-:Y:S01]  /*6780*/  FFMA.FTZ R3, R181, c[0x0][0x2d0], -R6 ;  /* 0x0000b400b5037a23 */ /* 0x002fe20000010806 */
[----:B---3--:R-:W-:-:S05]  /*6790*/  F2FP.PACK_AB R11, R60, R61 ;  /* 0x0000003d3c0b723e */ /* 0x008fca00000000ff */
[----:B------:R1:W-:Y:S02]  /*67a0*/  MUFU.EX2 R29, R3 ;  /* 0x00000003001d7308 */ /* 0x0003e40000000800 */
[C---:B------:R-:W-:Y:S08]  /*67b0*/  HMMA.16816.F32 R56, R8.reuse, R26, R56 ;  /* 0x0000001a0838723c */ /* 0x040ff00000001838 */
[----:B------:R-:W-:Y:S01]  /*67c0*/  HMMA.16816.F32 R64, R8, R24, R64 ;  /* 0x000000180840723c */ /* 0x000fe20000001840 */
[----:B-1----:R-:W-:-:S04]  /*67d0*/  FFMA.FTZ R3, R208, c[0x0][0x2d0], -R6 ;  /* 0x0000b400d0037a23 */ /* 0x002fc80000010806 */
[----:B------:R1:W3:Y:S03]  /*67e0*/  MUFU.EX2 R31, R3 ;  /* 0x00000003001f7308 */ /* 0x0002e60000000800 */
[C---:B------:R-:W-:Y:S05]  /*67f0*/  HMMA.16816.F32 R48, R8.reuse, R22, R48 ;  /* 0x000000160830723c */ /* 0x040fea0000001830 */
[----:B------:R4:W-:Y:S03]  /*6800*/  MUFU.EX2 R23, R4 ;  /* 0x0000000400177308 */ /* 0x0009e60000000800 */
[----:B------:R-:W-:Y:S01]  /*6810*/  HMMA.16816.F32 R44, R8, R12, R44 ;  /* 0x0000000c082c723c */ /* 0x000fe2000000182c */
[----:B-1----:R-:W-:-:S07]  /*6820*/  FFMA.FTZ R3, R211, c[0x0][0x2d0], -R6 ;  /* 0x0000b400d3037a23 */ /* 0x002fce0000010806 */
[----:B------:R-:W-:Y:S01]  /*6830*/  HMMA.16816.F32 R52, R8, R20, R52 ;  /* 0x000000140834723c */ /* 0x000fe20000001834 */
[----:B------:R-:W-:Y:S01]  /*6840*/  FFMA.FTZ R12, R213, c[0x0][0x2d0], -R0 ;  /* 0x0000b400d50c7a23 */ /* 0x000fe20000010800 */
[----:B------:R1:W-:Y:S01]  /*6850*/  MUFU.EX2 R30, R3 ;  /* 0x00000003001e7308 */ /* 0x0003e20000000800 */
[----:B------:R-:W-:Y:S02]  /*6860*/  FADD.FTZ R13, R250, R244 ;  /* 0x000000f4fa0d7221 */ /* 0x000fe40000010000 */
[----:B----4-:R-:W-:-:S03]  /*6870*/  FFMA.FTZ R4, R217, c[0x0][0x2d0], -R0 ;  /* 0x0000b400d9047a23 */ /* 0x010fc60000010800 */
[----:B------:R-:W-:Y:S01]  /*6880*/  HMMA.16816.F32 R36, R8, R14, R36 ;  /* 0x0000000e0824723c */ /* 0x000fe20000001824 */
[----:B------:R-:W-:Y:S01]  /*6890*/  FADD.FTZ R20, R177, R176 ;  /* 0x000000b0b1147221 */ /* 0x000fe20000010000 */
[----:B---3--:R-:W-:Y:S01]  /*68a0*/  F2FP.PACK_AB R176, R31, R29 ;  /* 0x0000001d1fb0723e */ /* 0x008fe200000000ff */
[----:B------:R-:W-:-:S05]  /*68b0*/  FADD.FTZ R21, R182, R180 ;  /* 0x000000b4b6157221 */ /* 0x000fca0000010000 */
[C---:B------:R-:W-:Y:S01]  /*68c0*/  HMMA.16816.F32 R32, R8.reuse, R16, R32 ;  /* 0x000000100820723c */ /* 0x040fe20000001820 */
[----:B-1----:R-:W-:Y:S02]  /*68d0*/  FFMA.FTZ R3, R212, c[0x0][0x2d0], -R6 ;  /* 0x0000b400d4037a23 */ /* 0x002fe40000010806 */
[--C-:B------:R-:W-:Y:S02]  /*68e0*/  FFMA.FTZ R6, R220, c[0x0][0x2d0], -R0.reuse ;  /* 0x0000b400dc067a23 */ /* 0x100fe40000010800 */
[----:B------:R1:W-:Y:S01]  /*68f0*/  MUFU.EX2 R28, R3 ;  /* 0x00000003001c7308 */ /* 0x0003e20000000800 */
[----:B------:R-:W-:Y:S02]  /*6900*/  FFMA.FTZ R0, R210, c[0x0][0x2d0], -R0 ;  /* 0x0000b400d2007a23 */ /* 0x000fe40000010800 */
[----:B------:R-:W-:Y:S01]  /*6910*/  HMMA.16816.F32 R40, R8, R18, R40 ;  /* 0x000000120828723c */ /* 0x000fe20000001828 */
[----:B------:R-:W3:Y:S04]  /*6920*/  LDSM.16.MT88.4 R16, [R226+0x3100] ;  /* 0x00310000e210783b */ /* 0x000ee80000004200 */
[----:B------:R4:W-:Y:S01]  /*6930*/  MUFU.EX2 R9, R4 ;  /* 0x0000000400097308 */ /* 0x0009e20000000800 */
[----:B-1----:R-:W-:-:S07]  /*6940*/  FFMA.FTZ R3, R183, c[0x0][0x2d0], -R5 ;  /* 0x0000b400b7037a23 */ /* 0x002fce0000010805 */
[----:B------:R-:W-:Y:S01]  /*6950*/  MUFU.EX2 R11, R12 ;  /* 0x0000000c000b7308 */ /* 0x000fe20000000800 */
[----:B----4-:R-:W-:-:S07]  /*6960*/  FADD.FTZ R4, R168, R13 ;  /* 0x0000000da8047221 */ /* 0x010fce0000010000 */
[----:B------:R1:W-:Y:S01]  /*6970*/  MUFU.EX2 R27, R3 ;  /* 0x00000003001b7308 */ /* 0x0003e20000000800 */
[----:B------:R-:W-:Y:S02]  /*6980*/  IMAD.MOV.U32 R168, RZ, RZ, R170 ;  /* 0x000000ffffa87224 */ /* 0x000fe400078e00aa */
[----:B------:R-:W-:Y:S02]  /*6990*/  FADD.FTZ R4, R153, R4 ;  /* 0x0000000499047221 */ /* 0x000fe40000010000 */
[----:B------:R-:W-:Y:S01]  /*69a0*/  IMAD.MOV.U32 R170, RZ, RZ, R169 ;  /* 0x000000ffffaa7224 */ /* 0x000fe200078e00a9 */
[----:B------:R-:W-:Y:S02]  /*69b0*/  MOV R169, R152 ;  /* 0x0000009800a97202 */ /* 0x000fe40000000f00 */
[----:B------:R4:W5:Y:S01]  /*69c0*/  MUFU.EX2 R12, R0 ;  /* 0x00000000000c7308 */ /* 0x0009620000000800 */
[----:B-1----:R-:W-:-:S07]  /*69d0*/  FFMA.FTZ R3, R209, c[0x0][0x2d0], -R5 ;  /* 0x0000b400d1037a23 */ /* 0x002fce0000010805 */
[----:B------:R-:W1:Y:S01]  /*69e0*/  MUFU.EX2 R10, R6 ;  /* 0x00000006000a7308 */ /* 0x000e620000000800 */
[----:B----4-:R-:W-:-:S07]  /*69f0*/  FADD.FTZ R0, R171, R21 ;  /* 0x00000015ab007221 */ /* 0x010fce0000010000 */
[----:B------:R4:W2:Y:S01]  /*6a00*/  MUFU.EX2 R26, R3 ;  /* 0x00000003001a7308 */ /* 0x0008a20000000800 */
[----:B------:R-:W-:Y:S01]  /*6a10*/  IMAD.MOV.U32 R171, RZ, RZ, R155 ;  /* 0x000000ffffab7224 */ /* 0x000fe200078e009b */
[----:B-----5:R-:W-:Y:S02]  /*6a20*/  F2FP.PACK_AB R183, R12, R11 ;  /* 0x0000000b0cb7723e */ /* 0x020fe400000000ff */
[----:B-1----:R-:W-:Y:S01]  /*6a30*/  F2FP.PACK_AB R181, R9, R10 ;  /* 0x0000000a09b5723e */ /* 0x002fe200000000ff */
[----:B----4-:R-:W-:Y:S01]  /*6a40*/  FFMA.FTZ R3, R222, c[0x0][0x2d0], -R5 ;  /* 0x0000b400de037a23 */ /* 0x010fe20000010805 */
[----:B--2---:R-:W-:-:S03]  /*6a50*/  F2FP.PACK_AB R177, R26, R27 ;  /* 0x0000001b1ab1723e */ /* 0x004fc600000000ff */
[----:B------:R1:W-:Y:S02]  /*6a60*/  MUFU.EX2 R25, R3 ;  /* 0x0000000300197308 */ /* 0x0003e40000000800 */
[----:B-1----:R-:W-:Y:S02]  /*6a70*/  FFMA.FTZ R3, R243, c[0x0][0x2d0], -R5 ;  /* 0x0000b400f3037a23 */ /* 0x002fe40000010805 */
[----:B------:R-:W-:-:S04]  /*6a80*/  FFMA.FTZ R5, R242, c[0x0][0x2d0], -R7 ;  /* 0x0000b400f2057a23 */ /* 0x000fc80000010807 */
[----:B------:R1:W2:Y:S01]  /*6a90*/  MUFU.EX2 R24, R3 ;  /* 0x0000000300187308 */ /* 0x0002a20000000800 */
[----:B------:R-:W-:Y:S01]  /*6aa0*/  IMAD.MOV.U32 R242, RZ, RZ, R178 ;  /* 0x000000fffff27224 */ /* 0x000fe200078e00b2 */
[----:B------:R-:W-:-:S06]  /*6ab0*/  F2FP.PACK_AB R178, R28, R30 ;  /* 0x0000001e1cb2723e */ /* 0x000fcc00000000ff */
[----:B------:R4:W-:Y:S01]  /*6ac0*/  MUFU.EX2 R15, R5 ;  /* 0x00000005000f7308 */ /* 0x0009e20000000800 */
[--C-:B-1----:R-:W-:Y:S02]  /*6ad0*/  FFMA.FTZ R3, R221, c[0x0][0x2d0], -R7.reuse ;  /* 0x0000b400dd037a23 */ /* 0x102fe40000010807 */
[----:B------:R-:W-:Y:S01]  /*6ae0*/  FFMA.FTZ R7, R179, c[0x0][0x2d0], -R7 ;  /* 0x0000b400b3077a23 */ /* 0x000fe20000010807 */
[----:B--2---:R-:W-:-:S04]  /*6af0*/  F2FP.PACK_AB R179, R24, R25 ;  /* 0x0000001918b3723e */ /* 0x004fc800000000ff */
[----:B------:R1:W2:Y:S01]  /*6b00*/  MUFU.EX2 R22, R3 ;  /* 0x0000000300167308 */ /* 0x0002a20000000800 */
[----:B------:R-:W-:Y:S02]  /*6b10*/  IMAD.MOV.U32 R221, RZ, RZ, R125 ;  /* 0x000000ffffdd7224 */ /* 0x000fe400078e007d */
[----:B----4-:R-:W-:Y:S02]  /*6b20*/  FADD.FTZ R5, R242, R247 ;  /* 0x000000f7f2057221 */ /* 0x010fe40000010000 */
[----:B------:R-:W-:Y:S01]  /*6b30*/  IMAD.MOV.U32 R242, RZ, RZ, R124 ;  /* 0x000000fffff27224 */ /* 0x000fe200078e007c */
[----:B------:R-:W-:Y:S01]  /*6b40*/  HMMA.16816.F32 R120, R176, R132, R120 ;  /* 0x00000084b078723c */ /* 0x000fe20000001878 */
[----:B------:R-:W-:Y:S01]  /*6b50*/  FADD.FTZ R6, R154, R5 ;  /* 0x000000059a067221 */ /* 0x000fe20000010000 */
[----:B------:R-:W4:Y:S02]  /*6b60*/  MUFU.EX2 R14, R7 ;  /* 0x00000007000e7308 */ /* 0x000f240000000800 */
[----:B------:R-:W-:-:S04]  /*6b70*/  IADD3 R242, R242, -0x2, RZ ;  /* 0xfffffffef2f27810 */ /* 0x000fc80007ffe0ff */
[----:B------:R-:W-:Y:S01]  /*6b80*/  ISETP.GE.AND P0, PT, R242, R221, PT ;  /* 0x000000ddf200720c */ /* 0x000fe20003f06270 */
[----:B-1----:R-:W-:Y:S01]  /*6b90*/  FADD.FTZ R3, R219, R20 ;  /* 0x00000014db037221 */ /* 0x002fe20000010000 */
[----:B--2---:R-:W-:Y:S01]  /*6ba0*/  F2FP.PACK_AB R180, R22, R23 ;  /* 0x0000001716b4723e */ /* 0x004fe200000000ff */
[C---:B------:R-:W-:Y:S02]  /*6bb0*/  HMMA.16816.F32 R128, R176.reuse, R134, R128 ;  /* 0x00000086b080723c */ /* 0x040fe40000001880 */
[----:B------:R-:W-:Y:S02]  /*6bc0*/  FADD.FTZ R5, R223, R3 ;  /* 0x00000003df057221 */ /* 0x000fe40000010000 */
[----:B------:R-:W-:Y:S02]  /*6bd0*/  FADD.FTZ R3, R81, R6 ;  /* 0x0000000651037221 */ /* 0x000fe40000010000 */
[----:B------:R-:W-:Y:S01]  /*6be0*/  FADD.FTZ R5, R216, R5 ;  /* 0x00000005d8057221 */ /* 0x000fe20000010000 */
[----:B----4-:R-:W-:Y:S01]  /*6bf0*/  F2FP.PACK_AB R182, R14, R15 ;  /* 0x0000000f0eb6723e */ /* 0x010fe200000000ff */
[----:B------:R-:W-:Y:S01]  /*6c00*/  FADD.FTZ R7, R137, R0 ;  /* 0x0000000089077221 */ /* 0x000fe20000010000 */
[----:B------:R-:W-:Y:S01]  /*6c10*/  HMMA.16816.F32 R140, R176, R148, R140 ;  /* 0x00000094b08c723c */ /* 0x000fe2000000188c */
[----:B------:R-:W-:-:S02]  /*6c20*/  FADD.FTZ R0, R82, R4 ;  /* 0x0000000452007221 */ /* 0x000fc40000010000 */
[----:B------:R-:W-:Y:S02]  /*6c30*/  FADD.FTZ R4, R168, R7 ;  /* 0x00000007a8047221 */ /* 0x000fe40000010000 */
[----:B------:R-:W-:Y:S02]  /*6c40*/  FADD.FTZ R3, R252, R3 ;  /* 0x00000003fc037221 */ /* 0x000fe40000010000 */
[----:B------:R-:W-:Y:S01]  /*6c50*/  FADD.FTZ R0, R170, R0 ;  /* 0x00000000aa007221 */ /* 0x000fe20000010000 */
[----:B------:R-:W-:Y:S01]  /*6c60*/  HMMA.16816.F32 R144, R176, R150, R144 ;  /* 0x00000096b090723c */ /* 0x000fe20000001890 */
[----:B------:R-:W-:Y:S02]  /*6c70*/  FADD.FTZ R8, R215, R5 ;  /* 0x00000005d7087221 */ /* 0x000fe40000010000 */
[----:B------:R-:W-:Y:S02]  /*6c80*/  FADD.FTZ R7, R169, R4 ;  /* 0x00000004a9077221 */ /* 0x000fe40000010000 */
[----:B------:R-:W-:-:S02]  /*6c90*/  FADD.FTZ R6, R251, R3 ;  /* 0x00000003fb067221 */ /* 0x000fc40000010000 */
[----:B------:R-:W-:Y:S01]  /*6ca0*/  FADD.FTZ R5, R171, R0 ;  /* 0x00000000ab057221 */ /* 0x000fe20000010000 */
[C---:B------:R-:W-:Y:S01]  /*6cb0*/  HMMA.16816.F32 R156, R176.reuse, R164, R156 ;  /* 0x000000a4b09c723c */ /* 0x040fe2000000189c */
[----:B------:R-:W-:Y:S02]  /*6cc0*/  FADD.FTZ R4, R218, R8 ;  /* 0x00000008da047221 */ /* 0x000fe40000010000 */
[----:B------:R-:W-:Y:S02]  /*6cd0*/  FADD.FTZ R3, R83, R7 ;  /* 0x0000000753037221 */ /* 0x000fe40000010000 */
[----:B------:R-:W-:Y:S02]  /*6ce0*/  FADD.FTZ R0, R248, R6 ;  /* 0x00000006f8007221 */ /* 0x000fe40000010000 */
        /* <DEDUP_REMOVED lines=21> */
[----:B---3--:R-:W-:Y:S01]  /*6e40*/  HMMA.16816.F32 R172, R176, R16, R76 ;  /* 0x00000010b0ac723c */ /* 0x008fe2000000184c */
        /* <DEDUP_REMOVED lines=19> */
[----:B------:R-:W-:Y:S01]  /*6f80*/  HMMA.16816.F32 R168, R180, R16, R44 ;  /* 0x00000010b4a8723c */ /* 0x000fe2000000182c */
        /* <DEDUP_REMOVED lines=13> */
[----:B------:R-:W-:Y:S02]  /*7060*/  FADD.FTZ R0, R112, R0 ;  /* 0x0000000070007221 */ /* 0x000fe40000010000 */
[----:B------:R-:W-:Y:S02]  /*7070*/  FADD.FTZ R4, R96, R4 ;  /* 0x0000000460047221 */ /* 0x000fe40000010000 */
[----:B------:R-:W-:Y:S02]  /*7080*/  FADD.FTZ R5, R104, R5 ;  /* 0x0000000568057221 */ /* 0x000fe40000010000 */
        /* <DEDUP_REMOVED lines=35> */
[----:B------:R-:W-:Y:S01]  /*72c0*/  FADD.FTZ R0, R24, R0 ;  /* 0x0000000018007221 */ /* 0x000fe20000010000 */
[----:B------:R1:W-:Y:S01]  /*72d0*/  STL [R1+0x10], R5 ;  /* 0x0000100501007387 */ /* 0x0003e20000100800 */
[----:B------:R-:W-:-:S03]  /*72e0*/  FADD.FTZ R3, R28, R3 ;  /* 0x000000031c037221 */ /* 0x000fc60000010000 */
[----:B------:R1:W-:Y:S04]  /*72f0*/  STL [R1+0x14], R4 ;  /* 0x0000140401007387 */ /* 0x0003e80000100800 */
[----:B------:R1:W-:Y:S04]  /*7300*/  STL [R1+0x18], R0 ;  /* 0x0000180001007387 */ /* 0x0003e80000100800 */
[----:B------:R1:W-:Y:S01]  /*7310*/  STL [R1+0x1c], R3 ;  /* 0x00001c0301007387 */ /* 0x0003e20000100800 */
[----:B------:R-:W-:Y:S05]  /*7320*/  @!P0 BRA `(.L_x_19) ;  /* 0x0000587000008947 */ /* 0x000fea0003800000 */
[----:B------:R-:W2:Y:S01]  /*7330*/  LDL.LU.64 R82, [R1] ;  /* 0x0000000001527983 */ /* 0x000ea20000300a00 */
[----:B------:R-:W-:Y:S01]  /*7340*/  IMAD.MOV.U32 R116, RZ, RZ, R69 ;  /* 0x000000ffff747224 */ /* 0x000fe200078e0045 */
[----:B------:R-:W-:Y:S01]  /*7350*/  MOV R118, R2 ;  /* 0x0000000200767202 */ /* 0x000fe20000000f00 */
[----:B-1----:R-:W-:Y:S01]  /*7360*/  IMAD.MOV.U32 R3, RZ, RZ, R70 ;  /* 0x000000ffff037224 */ /* 0x002fe200078e0046 */
[----:B------:R-:W3:Y:S01]  /*7370*/  LDL.LU.64 R248, [R1+0x8] ;  /* 0x0000080001f87983 */ /* 0x000ee20000300a00 */
[----:B------:R-:W-:Y:S01]  /*7380*/  IMAD.MOV.U32 R117, RZ, RZ, R68 ;  /* 0x000000ffff757224 */ /* 0x000fe200078e0044 */
[----:B--2---:R-:W-:-:S02]  /*7390*/  MOV R5, R83 ;  /* 0x0000005300057202 */ /* 0x004fc40000000f00 */
[----:B---3--:R-:W-:-:S05]  /*73a0*/  MOV R4, R248 ;  /* 0x000000f800047202 */ /* 0x008fca0000000f00 */
[----:B------:R1:W-:Y:S02]  /*73b0*/  STL.64 [R1+0x20], R4 ;  /* 0x0000200401007387 */ /* 0x0003e40000100a00 */
.L_x_20:
[----:B--2---:R-:W2:Y:S01]  /*73c0*/  LDL.64 R72, [R1+0x20] ;  /* 0x0000200001487983 */ /* 0x004ea20000100a00 */
[----:B------:R-:W-:Y:S04]  /*73d0*/  DEPBAR.LE SB0, 0x0 ;  /* 0x000080000000791a */ /* 0x000fe80000000000 */
[----:B------:R-:W-:Y:S01]  /*73e0*/  SHF.R.S32.HI R0, RZ, 0x1f, R242 ;  /* 0x0000001fff007819 */ /* 0x000fe200000114f2 */
[----:B------:R-:W-:Y:S01]  /*73f0*/  BAR.SYNC.DEFER_BLOCKING 0x0 ;  /* 0x0000000000007b1d */ /* 0x000fe20000010000 */
[----:B------:R-:W-:Y:S04]  /*7400*/  IMAD.WIDE.U32 R84, R242, c[0x0][0x208], RZ ;  /* 0x00008200f2547a25 */ /* 0x000fe800078e00ff */
[----:B------:R-:W-:Y:S03]  /*7410*/  IMAD R0, R0, c[0x0][0x208], RZ ;  /* 0x0000820000007a24 */ /* 0x000fe600078e02ff */
[----:B-----5:R-:W-:Y:S01]  /*7420*/  STL [R1+0x40], R230 ;  /* 0x000040e601007387 */ /* 0x020fe20000100800 */
[----:B------:R-:W-:Y:S03]  /*7430*/  IMAD R0, R242, c[0x0][0x20c], R0 ;  /* 0x00008300f2007a24 */ /* 0x000fe600078e0200 */
[----:B------:R-:W-:Y:S02]  /*7440*/  STL [R1+0x44], R119 ;  /* 0x0000447701007387 */ /* 0x000fe40000100800 */
[----:B------:R-:W-:Y:S02]  /*7450*/  IADD3 R0, R85, R0, RZ ;  /* 0x0000000055007210 */ /* 0x000fe40007ffe0ff */
[----:B------:R-:W-:Y:S03]  /*7460*/  STL [R1+0x48], R234 ;  /* 0x000048ea01007387 */ /* 0x000fe60000100800 */
[----:B------:R-:W-:Y:S01]  /*7470*/  IMAD R0, R0, 0x70, RZ ;  /* 0x0000007000007824 */ /* 0x000fe200078e02ff */
[----:B------:R-:W-:Y:S04]  /*7480*/  STL [R1+0x4c], R233 ;  /* 0x00004ce901007387 */ /* 0x000fe80000100800 */
[----:B------:R-:W-:Y:S08]  /*7490*/  LDSM.16.M88.4 R112, [R230+0x7100] ;  /* 0x00710000e670783b */ /* 0x000ff00000000200 */
[----:B------:R-:W3:Y:S08]  /*74a0*/  LDSM.16.M88.4 R16, [R119+0x3900] ;  /* 0x003900007710783b */ /* 0x000ef00000000200 */
[----:B------:R-:W4:Y:S08]  /*74b0*/  LDSM.16.M88.4 R108, [R230+0x9100] ;  /* 0x00910000e66c783b */ /* 0x000f300000000200 */
[----:B------:R-:W1:Y:S08]  /*74c0*/  LDSM.16.M88.4 R32, [R119+0x4100] ;  /* 0x004100007720783b */ /* 0x000e700000000200 */
[----:B------:R-:W1:Y:S08]  /*74d0*/  LDSM.16.M88.4 R48, [R119+0x4900] ;  /* 0x004900007730783b */ /* 0x000e700000000200 */
[----:B------:R-:W1:Y:S08]  /*74e0*/  LDSM.16.M88.4 R64, [R119+0x5100] ;  /* 0x005100007740783b */ /* 0x000e700000000200 */
[----:B------:R-:W1:Y:S08]  /*74f0*/  LDSM.16.M88.4 R80, [R119+0x5900] ;  /* 0x005900007750783b */ /* 0x000e700000000200 */
[----:B------:R-:W1:Y:S08]  /*7500*/  LDSM.16.M88.4 R96, [R119+0x6100] ;  /* 0x006100007760783b */ /* 0x000e700000000200 */
[----:B------:R-:W1:Y:S08]  /*7510*/  LDSM.16.M88.4 R184, [R119+0x6900] ;  /* 0x0069000077b8783b */ /* 0x000e700000000200 */
[----:B------:R-:W-:Y:S08]  /*7520*/  LDSM.16.M88.4 R188, [R233+0x7100] ;  /* 0x00710000e9bc783b */ /* 0x000ff00000000200 */
[----:B------:R-:W1:Y:S08]  /*7530*/  LDSM.16.M88.4 R192, [R234] ;  /* 0x00000000eac0783b */ /* 0x000e700000000200 */
[----:B------:R-:W1:Y:S08]  /*7540*/  LDSM.16.M88.4 R196, [R233+0x9100] ;  /* 0x00910000e9c4783b */ /* 0x000e700000000200 */
[----:B------:R-:W1:Y:S08]  /*7550*/  LDSM.16.M88.4 R200, [R240] ;  /* 0x00000000f0c8783b */ /* 0x000e700000000200 */
[----:B------:R-:W1:Y:S08]  /*7560*/  LDSM.16.M88.4 R204, [R239] ;  /* 0x00000000efcc783b */ /* 0x000e700000000200 */
[----:B------:R-:W1:Y:S08]  /*7570*/  LDSM.16.M88.4 R208, [R238] ;  /* 0x00000000eed0783b */ /* 0x000e700000000200 */
[----:B------:R-:W1:Y:S08]  /*7580*/  LDSM.16.M88.4 R212, [R237] ;  /* 0x00000000edd4783b */ /* 0x000e700000000200 */
[----:B------:R-:W1:Y:S08]  /*7590*/  LDSM.16.M88.4 R216, [R236] ;  /* 0x00000000ecd8783b */ /* 0x000e700000000200 */
[----:B------:R-:W1:Y:S08]  /*75a0*/  LDSM.16.M88.4 R220, [R235] ;  /* 0x00000000ebdc783b */ /* 0x000e700000000200 */
[----:B------:R-:W-:Y:S04]  /*75b0*/  STL [R1+0x50], R240 ;  /* 0x000050f001007387 */ /* 0x000fe80000100800 */
[----:B------:R-:W-:Y:S04]  /*75c0*/  STL [R1+0x54], R239 ;  /* 0x000054ef01007387 */ /* 0x000fe80000100800 */
[----:B------:R-:W-:Y:S04]  /*75d0*/  STL [R1+0x58], R238 ;  /* 0x000058ee01007387 */ /* 0x000fe80000100800 */
[----:B------:R-:W-:Y:S04]  /*75e0*/  STL [R1+0x5c], R237 ;  /* 0x00005ced01007387 */ /* 0x000fe80000100800 */
[----:B------:R-:W-:Y:S01]  /*75f0*/  STL [R1+0x60], R236 ;  /* 0x000060ec01007387 */ /* 0x000fe20000100800 */
[----:B--2---:R-:W-:Y:S01]  /*7600*/  IMAD.WIDE.U32 R84, R84, 0x70, R72 ;  /* 0x0000007054547825 */ /* 0x004fe200078e0048 */
[-C--:B-1-3--:R-:W-:Y:S04]  /*7610*/  HMMA.16816.F32 R4, R112, R16.reuse, RZ ;  /* 0x000000107004723c */ /* 0x08afe800000018ff */
[C---:B------:R-:W-:Y:S02]  /*7620*/  LEA R88, P0, R84.reuse, c[0x0][0x1f8], 0x1 ;  /* 0x00007e0054587a11 */ /* 0x040fe400078008ff */
[----:B------:R-:W-:Y:S02]  /*7630*/  IADD3 R0, R85, R0, RZ ;  /* 0x0000000055007210 */ /* 0x000fe40007ffe0ff */
[C---:B----4-:R-:W-:Y:S04]  /*7640*/  HMMA.16816.F32 R8, R108.reuse, R16, RZ ;  /* 0x000000106c08723c */ /* 0x050fe800000018ff */
[----:B------:R-:W-:Y:S02]  /*7650*/  LEA.HI.X R89, R84, c[0x0][0x1fc], R0, 0x1, P0 ;  /* 0x00007f0054597a11 */ /* 0x000fe400000f0c00 */
[----:B------:R-:W-:Y:S02]  /*7660*/  IADD3 R92, P2, R88, UR7, RZ ;  /* 0x00000007585c7c10 */ /* 0x000fe4000ff5e0ff */
[-C--:B------:R-:W-:Y:S01]  /*7670*/  HMMA.16816.F32 R12, R108, R18.reuse, RZ ;  /* 0x000000126c0c723c */ /* 0x080fe200000018ff */
[----:B------:R-:W-:Y:S01]  /*7680*/  @!PT LDS RZ, [RZ] ;  /* 0x00000000fffff984 */ /* 0x000fe20000000800 */
[----:B------:R-:W-:Y:S01]  /*7690*/  @!PT LDS RZ, [RZ] ;  /* 0x00000000fffff984 */ /* 0x000fe20000000800 */
[----:B------:R-:W-:Y:S01]  /*76a0*/  @!PT LDS RZ, [RZ] ;  /* 0x00000000fffff984 */ /* 0x000fe20000000800 */
[----:B------:R1:W-:Y:S03]  /*76b0*/  LDGSTS.E.BYPASS.LTC128B.128 [R241+0x100], [R88.64], !P1 ;  /* 0x0010000058f17fae */ /* 0x0003e6000c901d48 */
[----:B------:R-:W-:Y:S02]  /*76c0*/  IADD3.X R93, R89, UR5, RZ, P2, !PT ;  /* 0x00000005595d7c10 */ /* 0x000fe400097fe4ff */
[----:B------:R-:W-:Y:S02]  /*76d0*/  IADD3 R94, P0, R92, UR7, RZ ;  /* 0x000000075c5e7c10 */ /* 0x000fe4000ff1e0ff */
[C---:B------:R-:W-:Y:S01]  /*76e0*/  HMMA.16816.F32 R16, R112.reuse, R18, RZ ;  /* 0x000000127010723c */ /* 0x040fe200000018ff */
[----:B------:R2:W-:Y:S03]  /*76f0*/  LDGSTS.E.BYPASS.LTC128B.128 [R241+0x900], [R92.64], !P1 ;  /* 0x009000005cf17fae */ /* 0x0005e6000c901d48 */
[----:B------:R-:W-:Y:S02]  /*7700*/  IADD3.X R95, R93, UR5, RZ, P0, !PT ;  /* 0x000000055d5f7c10 */ /* 0x000fe400087fe4ff */
[----:B------:R-:W-:Y:S02]  /*7710*/  IADD3 R102, P2, R94, UR7, RZ ;  /* 0x000000075e667c10 */ /* 0x000fe4000ff5e0ff */
[-C--:B------:R-:W-:Y:S01]  /*7720*/  HMMA.16816.F32 R20, R112, R32.reuse, RZ ;  /* 0x000000207014723c */ /* 0x080fe200000018ff */
[----:B------:R2:W-:Y:S03]  /*7730*/  LDGSTS.E.BYPASS.LTC128B.128 [R241+0x1100], [R94.64], !P1 ;  /* 0x011000005ef17fae */ /* 0x0005e6000c901d48 */
[----:B------:R-:W-:Y:S04]  /*7740*/  IADD3.X R103, R95, UR5, RZ, P2, !PT ;  /* 0x000000055f677c10 */ /* 0x000fe800097fe4ff */
[C---:B------:R-:W-:Y:S01]  /*7750*/  HMMA.16816.F32 R24, R108.reuse, R32, RZ ;  /* 0x000000206c18723c */ /* 0x040fe200000018ff */
[----:B------:R3:W-:Y:S07]  /*7760*/  LDGSTS.E.BYPASS.LTC128B.128 [R241+0x1900], [R102.64], !P1 ;  /* 0x0190000066f17fae */ /* 0x0007ee000c901d48 */
[-C--:B------:R-:W-:Y:S08]  /*7770*/  HMMA.16816.F32 R28, R108, R34.reuse, RZ ;  /* 0x000000226c1c723c */ /* 0x080ff000000018ff */
[C---:B------:R-:W-:Y:S08]  /*7780*/  HMMA.16816.F32 R32, R112.reuse, R34, RZ ;  /* 0x000000227020723c */ /* 0x040ff000000018ff */
        /* <DEDUP_REMOVED lines=13> */
[C---:B-1----:R-:W-:Y:S07]  /*7860*/  HMMA.16816.F32 R88, R108.reuse, R96, RZ ;  /* 0x000000606c58723c */ /* 0x042fee00000018ff */
[----:B------:R-:W-:Y:S01]  /*7870*/  IADD3 R96, P0, R102, UR7, RZ ;  /* 0x0000000766607c10 */ /* 0x000fe2000ff1e0ff */
[-C--:B--2---:R-:W-:Y:S04]  /*7880*/  HMMA.16816.F32 R92, R108, R98.reuse, RZ ;  /* 0x000000626c5c723c */ /* 0x084fe800000018ff */
[----:B------:R-:W-:Y:S02]  /*7890*/  IADD3.X R97, R103, UR5, RZ, P0, !PT ;  /* 0x0000000567617c10 */ /* 0x000fe400087fe4ff */
[----:B------:R-:W-:Y:S03]  /*78a0*/  IADD3 R100, P2, R96, UR7, RZ ;  /* 0x0000000760647c10 */ /* 0x000fe6000ff5e0ff */
[----:B------:R1:W-:Y:S03]  /*78b0*/  LDGSTS.E.BYPASS.LTC128B.128 [R241+0x2100], [R96.64], !P1 ;  /* 0x0210000060f17fae */ /* 0x0003e6000c901d48 */
[----:B------:R-:W-:Y:S02]  /*78c0*/  IADD3.X R101, R97, UR5, RZ, P2, !PT ;  /* 0x0000000561657c10 */ /* 0x000fe400097fe4ff */
[----:B---3--:R-:W-:Y:S03]  /*78d0*/  IADD3 R102, P0, R100, UR7, RZ ;  /* 0x0000000764667c10 */ /* 0x008fe6000ff1e0ff */
[----:B------:R2:W-:Y:S01]  /*78e0*/  LDGSTS.E.BYPASS.LTC128B.128 [R241+0x2900], [R100.64], !P1 ;  /* 0x0290000064f17fae */ /* 0x0005e2000c901d48 */
[----:B------:R-:W-:Y:S07]  /*78f0*/  IADD3.X R103, R101, UR5, RZ, P0, !PT ;  /* 0x0000000565677c10 */ /* 0x000fee00087fe4ff */
[----:B------:R2:W-:Y:S08]  /*7900*/  LDGSTS.E.BYPASS.LTC128B.128 [R241+0x3100], [R102.64], !P1 ;  /* 0x0310000066f17fae */ /* 0x0005f0000c901d48 */
[----:B------:R-:W0:Y:S01]  /*7910*/  LDGDEPBAR ;  /* 0x00000000000079af */ /* 0x000e220000000000 */
[C---:B-1----:R-:W-:Y:S08]  /*7920*/  HMMA.16816.F32 R96, R112.reuse, R98, RZ ;  /* 0x000000627060723c */ /* 0x042ff000000018ff */
[-C--:B--2---:R-:W-:Y:S08]  /*7930*/  HMMA.16816.F32 R100, R112, R184.reuse, RZ ;  /* 0x000000b87064723c */ /* 0x084ff000000018ff */
[C---:B------:R-:W-:Y:S08]  /*7940*/  HMMA.16816.F32 R104, R108.reuse, R184, RZ ;  /* 0x000000b86c68723c */ /* 0x040ff000000018ff */
[-C--:B------:R-:W-:Y:S08]  /*7950*/  HMMA.16816.F32 R108, R108, R186.reuse, RZ ;  /* 0x000000ba6c6c723c */ /* 0x080ff000000018ff */
[----:B------:R-:W-:Y:S01]  /*7960*/  HMMA.16816.F32 R112, R112, R186, RZ ;  /* 0x000000ba7070723c */ /* 0x000fe200000018ff */
[----:B------:R-:W-:Y:S07]  /*7970*/  LDSM.16.M88.4 R184, [R231+0x7100] ;  /* 0x00710000e7b8783b */ /* 0x000fee0000000200 */
[-C--:B------:R-:W-:Y:S08]  /*7980*/  HMMA.16816.F32 R4, R188, R192.reuse, R4 ;  /* 0x000000c0bc04723c */ /* 0x080ff00000001804 */
[C---:B------:R-:W-:Y:S08]  /*7990*/  HMMA.16816.F32 R8, R196.reuse, R192, R8 ;  /* 0x000000c0c408723c */ /* 0x040ff00000001808 */
[-C--:B------:R-:W-:Y:S08]  /*79a0*/  HMMA.16816.F32 R12, R196, R194.reuse, R12 ;  /* 0x000000c2c40c723c */ /* 0x080ff0000000180c */
[C---:B------:R-:W-:Y:S01]  /*79b0*/  HMMA.16816.F32 R16, R188.reuse, R194, R16 ;  /* 0x000000c2bc10723c */ /* 0x040fe20000001810 */
[----:B------:R-:W1:Y:S07]  /*79c0*/  LDSM.16.M88.4 R192, [R229+0x3900] ;  /* 0x00390000e5c0783b */ /* 0x000e6e0000000200 */
[-C--:B------:R-:W-:Y:S08]  /*79d0*/  HMMA.16816.F32 R20, R188, R200.reuse, R20 ;  /* 0x000000c8bc14723c */ /* 0x080ff00000001814 */
[C---:B------:R-:W-:Y:S08]  /*79e0*/  HMMA.16816.F32 R24, R196.reuse, R200, R24 ;  /* 0x000000c8c418723c */ /* 0x040ff00000001818 */
[-C--:B------:R-:W-:Y:S08]  /*79f0*/  HMMA.16816.F32 R28, R196, R202.reuse, R28 ;  /* 0x000000cac41c723c */ /* 0x080ff0000000181c */
[C---:B------:R-:W-:Y:S01]  /*7a00*/  HMMA.16816.F32 R32, R188.reuse, R202, R32 ;  /* 0x000000cabc20723c */ /* 0x040fe20000001820 */
[----:B------:R-:W2:Y:S07]  /*7a10*/  LDSM.16.M88.4 R200, [R231+0x9100] ;  /* 0x00910000e7c8783b */ /* 0x000eae0000000200 */
[-C--:B------:R-:W-:Y:S08]  /*7a20*/  HMMA.16816.F32 R36, R188, R204.reuse, R36 ;  /* 0x000000ccbc24723c */ /* 0x080ff00000001824 */
[C---:B------:R-:W-:Y:S08]  /*7a30*/  HMMA.16816.F32 R40, R196.reuse, R204, R40 ;  /* 0x000000ccc428723c */ /* 0x040ff00000001828 */
[-C--:B------:R-:W-:Y:S08]  /*7a40*/  HMMA.16816.F32 R44, R196, R206.reuse, R44 ;  /* 0x000000cec42c723c */ /* 0x080ff0000000182c */
[C---:B------:R-:W-:Y:S01]  /*7a50*/  HMMA.16816.F32 R48, R188.reuse, R206, R48 ;  /* 0x000000cebc30723c */ /* 0x040fe20000001830 */
[----:B------:R-:W3:Y:S07]  /*7a60*/  LDSM.16.M88.4 R204, [R229+0x4100] ;  /* 0x00410000e5cc783b */ /* 0x000eee0000000200 */
[-C--:B------:R-:W-:Y:S08]  /*7a70*/  HMMA.16816.F32 R52, R188, R208.reuse, R52 ;  /* 0x000000d0bc34723c */ /* 0x080ff00000001834 */
[C---:B------:R-:W-:Y:S08]  /*7a80*/  HMMA.16816.F32 R56, R196.reuse, R208, R56 ;  /* 0x000000d0c438723c */ /* 0x040ff00000001838 */
[-C--:B------:R-:W-:Y:S08]  /*7a90*/  HMMA.16816.F32 R60, R196, R210.reuse, R60 ;  /* 0x000000d2c43c723c */ /* 0x080ff0000000183c */
[C---:B------:R-:W-:Y:S01]  /*7aa0*/  HMMA.16816.F32 R64, R188.reuse, R210, R64 ;  /* 0x000000d2bc40723c */ /* 0x040fe20000001840 */
[----:B------:R-:W-:Y:S07]  /*7ab0*/  LDSM.16.M88.4 R208, [R229+0x6100] ;  /* 0x00610000e5d0783b */ /* 0x000fee0000000200 */
        /* <DEDUP_REMOVED lines=9> */
[----:B------:R-:W-:Y:S07]  /*7b50*/  LDSM.16.M88.4 R216, [R228] ;  /* 0x00000000e4d8783b */ /* 0x000fee0000000200 */
[-C--:B------:R-:W-:Y:S08]  /*7b60*/  HMMA.16816.F32 R100, R188, R220.reuse, R100 ;  /* 0x000000dcbc64723c */ /* 0x080ff00000001864 */
[C---:B------:R-:W-:Y:S08]  /*7b70*/  HMMA.16816.F32 R104, R196.reuse, R220, R104 ;  /* 0x000000dcc468723c */ /* 0x040ff00000001868 */
[-C--:B------:R-:W-:Y:S01]  /*7b80*/  HMMA.16816.F32 R108, R196, R222.reuse, R108 ;  /* 0x000000dec46c723c */ /* 0x080fe2000000186c */
[----:B------:R-:W-:Y:S07]  /*7b90*/  LDSM.16.M88.4 R196, [R229+0x5100] ;  /* 0x00510000e5c4783b */ /* 0x000fee0000000200 */
[----:B------:R-:W-:Y:S01]  /*7ba0*/  HMMA.16816.F32 R112, R188, R222, R112 ;  /* 0x000000debc70723c */ /* 0x000fe20000001870 */
[----:B------:R-:W4:Y:S07]  /*7bb0*/  LDSM.16.M88.4 R188, [R229+0x4900] ;  /* 0x00490000e5bc783b */ /* 0x000f2e0000000200 */
[-C--:B-1----:R-:W-:Y:S08]  /*7bc0*/  HMMA.16816.F32 R4, R184, R192.reuse, R4 ;  /* 0x000000c0b804723c */ /* 0x082ff00000001804 */
[C---:B--2---:R-:W-:Y:S08]  /*7bd0*/  HMMA.16816.F32 R8, R200.reuse, R192, R8 ;  /* 0x000000c0c808723c */ /* 0x044ff00000001808 */
[-C--:B------:R-:W-:Y:S08]  /*7be0*/  HMMA.16816.F32 R12, R200, R194.reuse, R12 ;  /* 0x000000c2c80c723c */ /* 0x080ff0000000180c */
[C---:B------:R-:W-:Y:S01]  /*7bf0*/  HMMA.16816.F32 R16, R184.reuse, R194, R16 ;  /* 0x000000c2b810723c */ /* 0x040fe20000001810 */
[----:B------:R-:W1:Y:S07]  /*7c00*/  LDSM.16.M88.4 R192, [R229+0x5900] ;  /* 0x00590000e5c0783b */ /* 0x000e6e0000000200 */
[-C--:B---3--:R-:W-:Y:S08]  /*7c10*/  HMMA.16816.F32 R20, R184, R204.reuse, R20 ;  /* 0x000000ccb814723c */ /* 0x088ff00000001814 */
[C---:B------:R-:W-:Y:S08]  /*7c20*/  HMMA.16816.F32 R24, R200.reuse, R204, R24 ;  /* 0x000000ccc818723c */ /* 0x040ff00000001818 */
[-C--:B------:R-:W-:Y:S08]  /*7c30*/  HMMA.16816.F32 R28, R200, R206.reuse, R28 ;  /* 0x000000cec81c723c */ /* 0x080ff0000000181c */
[C---:B------:R-:W-:Y:S01]  /*7c40*/  HMMA.16816.F32 R32, R184.reuse, R206, R32 ;  /* 0x000000ceb820723c */ /* 0x040fe20000001820 */
[----:B------:R-:W2:Y:S07]  /*7c50*/  LDSM.16.M88.4 R204, [R232+0x7100] ;  /* 0x00710000e8cc783b */ /* 0x000eae0000000200 */
[-C--:B----4-:R-:W-:Y:S08]  /*7c60*/  HMMA.16816.F32 R36, R184, R188.reuse, R36 ;  /* 0x000000bcb824723c */ /* 0x090ff00000001824 */
[C---:B------:R-:W-:Y:S08]  /*7c70*/  HMMA.16816.F32 R40, R200.reuse, R188, R40 ;  /* 0x000000bcc828723c */ /* 0x040ff00000001828 */
[-C--:B------:R-:W-:Y:S08]  /*7c80*/  HMMA.16816.F32 R44, R200, R190.reuse, R44 ;  /* 0x000000bec82c723c */ /* 0x080ff0000000182c */
[C---:B------:R-:W-:Y:S01]  /*7c90*/  HMMA.16816.F32 R48, R184.reuse, R190, R48 ;  /* 0x000000beb830723c */ /* 0x040fe20000001830 */
[----:B------:R-:W3:Y:S07]  /*7ca0*/  LDSM.16.M88.4 R188, [R232+0x9100] ;  /* 0x00910000e8bc783b */ /* 0x000eee0000000200 */
[-C--:B------:R-:W-:Y:S08]  /*7cb0*/  HMMA.16816.F32 R52, R184, R196.reuse, R52 ;  /* 0x000000c4b834723c */ /* 0x080ff00000001834 */
[C---:B------:R-:W-:Y:S08]  /*7cc0*/  HMMA.16816.F32 R56, R200.reuse, R196, R56 ;  /* 0x000000c4c838723c */ /* 0x040ff00000001838 */
[-C--:B------:R-:W-:Y:S08]  /*7cd0*/  HMMA.16816.F32 R60, R200, R198.reuse, R60 ;  /* 0x000000c6c83c723c */ /* 0x080ff0000000183c */
[C---:B------:R-:W-:Y:S08]  /*7ce0*/  HMMA.16816.F32 R64, R184.reuse, R198, R64 ;  /* 0x000000c6b840723c */ /* 0x040ff00000001840 */
[-C--:B-1----:R-:W-:Y:S08]  /*7cf0*/  HMMA.16816.F32 R68, R184, R192.reuse, R68 ;  /* 0x000000c0b844723c */ /* 0x082ff00000001844 */
[C---:B------:R-:W-:Y:S08]  /*7d00*/  HMMA.16816.F32 R72, R200.reuse, R192, R72 ;  /* 0x000000c0c848723c */ /* 0x040ff00000001848 */
[-C--:B------:R-:W-:Y:S08]  /*7d10*/  HMMA.16816.F32 R76, R200, R194.reuse, R76 ;  /* 0x000000c2c84c723c */ /* 0x080ff0000000184c */
        /* <DEDUP_REMOVED lines=8> */
[----:B------:R-:W-:Y:S08]  /*7da0*/  HMMA.16816.F32 R112, R184, R214, R112 ;  /* 0x000000d6b870723c */ /* 0x000ff00000001870 */
[-C--:B--2---:R-:W-:Y:S08]  /*7db0*/  HMMA.16816.F32 R4, R204, R216.reuse, R4 ;  /* 0x000000d8cc04723c */ /* 0x084ff00000001804 */
[C---:B---3--:R-:W-:Y:S08]  /*7dc0*/  HMMA.16816.F32 R8, R188.reuse, R216, R8 ;  /* 0x000000d8bc08723c */ /* 0x048ff00000001808 */
[-C--:B------:R-:W-:Y:S08]  /*7dd0*/  HMMA.16816.F32 R12, R188, R218.reuse, R12 ;  /* 0x000000dabc0c723c */ /* 0x080ff0000000180c */
[----:B------:R-:W-:Y:S01]  /*7de0*/  FMUL.FTZ R4, R4, c[0x0][0x320] ;  /* 0x0000c80004047a20 */ /* 0x000fe20000410000 */
[C---:B------:R-:W-:Y:S03]  /*7df0*/  HMMA.16816.F32 R16, R204.reuse, R218, R16 ;  /* 0x000000dacc10723c */ /* 0x040fe60000001810 */
[----:B------:R-:W1:Y:S01]  /*7e00*/  MUFU.TANH R185, R4 ;  /* 0x0000000400b97308 */ /* 0x000e620000002400 */
[----:B------:R-:W-:Y:S02]  /*7e10*/  FMUL.FTZ R6, R6, c[0x0][0x320] ;  /* 0x0000c80006067a20 */ /* 0x000fe40000410000 */
[----:B------:R-:W-:Y:S02]  /*7e20*/  FMUL.FTZ R5, R5, c[0x0][0x320] ;  /* 0x0000c80005057a20 */ /* 0x000fe40000410000 */
[----:B------:R-:W-:Y:S04]  /*7e30*/  FMUL.FTZ R7, R7, c[0x0][0x320] ;  /* 0x0000c80007077a20 */ /* 0x000fe80000410000 */
[----:B------:R-:W-:Y:S01]  /*7e40*/  FMUL.FTZ R8, R8, c[0x0][0x320] ;  /* 0x0000c80008087a20 */ /* 0x000fe20000410000 */
[----:B------:R-:W2:Y:S01]  /*7e50*/  MUFU.TANH R187, R6 ;  /* 0x0000000600bb7308 */ /* 0x000ea20000002400 */
[----:B------:R-:W-:Y:S02]  /*7e60*/  FMUL.FTZ R9, R9, c[0x0][0x320] ;  /* 0x0000c80009097a20 */ /* 0x000fe40000410000 */
[----:B------:R-:W-:Y:S02]  /*7e70*/  FMUL.FTZ R10, R10, c[0x0][0x320] ;  /* 0x0000c8000a0a7a20 */ /* 0x000fe40000410000 */
[----:B------:R-:W-:Y:S02]  /*7e80*/  FMUL.FTZ R11, R11, c[0x0][0x320] ;  /* 0x0000c8000b0b7a20 */ /* 0x000fe40000410000 */
[----:B------:R-:W-:Y:S02]  /*7e90*/  FMUL.FTZ R12, R12, c[0x0][0x320] ;  /* 0x0000c8000c0c7a20 */ /* 0x000fe40000410000 */
[----:B------:R-:W-:Y:S01]  /*7ea0*/  FMUL.FTZ R14, R14, c[0x0][0x320] ;  /* 0x0000c8000e0e7a20 */ /* 0x000fe20000410000 */
[----:B------:R-:W-:Y:S01]  /*7eb0*/  MUFU.TANH R184, R5 ;  /* 0x0000000500b87308 */ /* 0x000fe20000002400 */
[----:B------:R-:W-:Y:S02]  /*7ec0*/  FMUL.FTZ R13, R13, c[0x0][0x320] ;  /* 0x0000c8000d0d7a20 */ /* 0x000fe40000410000 */
[----:B------:R-:W-:Y:S01]  /*7ed0*/  FMUL.FTZ R15, R15, c[0x0][0x320] ;  /* 0x0000c8000f0f7a20 */ /* 0x000fe20000410000 */
[----:B-1----:R-:W-:Y:S01]  /*7ee0*/  FMNMX.FTZ R0, R185, R3, !PT ;  /* 0x00000003b9007209 */ /* 0x002fe20007810000 */
[----:B------:R-:W-:Y:S02]  /*7ef0*/  FMUL.FTZ R19, R19, c[0x0][0x320] ;  /* 0x0000c80013137a20 */ /* 0x000fe40000410000 */
[----:B------:R-:W-:Y:S02]  /*7f00*/  FMUL.FTZ R17, R17, c[0x0][0x320] ;  /* 0x0000c80011117a20 */ /* 0x000fe40000410000 */
[----:B------:R-:W-:Y:S01]  /*7f10*/  FMUL.FTZ R18, R18, c[0x0][0x320] ;  /* 0x0000c80012127a20 */ /* 0x000fe20000410000 */
[----:B------:R-:W-:Y:S01]  /*7f20*/  MUFU.TANH R12, R12 ;  /* 0x0000000c000c7308 */ /* 0x000fe20000002400 */
[----:B------:R-:W-:Y:S01]  /*7f30*/  FMUL.FTZ R16, R16, c[0x0][0x320] ;  /* 0x0000c80010107a20 */ /* 0x000fe20000410000 */
[----:B--2---:R-:W-:Y:S08]  /*7f40*/  FMNMX.FTZ R2, R187, R116, !PT ;  /* 0x00000074bb027209 */ /* 0x004ff00007810000 */
[----:B------:R1:W-:Y:S10]  /*7f50*/  MUFU.TANH R186, R7 ;  /* 0x0000000700ba7308 */ /* 0x0003f40000002400 */
[----:B------:R-:W-:Y:S10]  /*7f60*/  MUFU.TANH R13, R13 ;  /* 0x0000000d000d7308 */ /* 0x000ff40000002400 */
[----:B------:R-:W2:Y:S01]  /*7f70*/  MUFU.TANH R197, R8 ;  /* 0x0000000800c57308 */ /* 0x000ea20000002400 */
[----:B-1----:R-:W1:Y:S09]  /*7f80*/  LDSM.16.M88.4 R4, [R228+0x800] ;  /* 0x00080000e404783b */ /* 0x002e720000000200 */
[----:B------:R-:W3:Y:S10]  /*7f90*/  MUFU.TANH R192, R9 ;  /* 0x0000000900c07308 */ /* 0x000ef40000002400 */
[----:B------:R-:W-:Y:S10]  /*7fa0*/  MUFU.TANH R196, R10 ;  /* 0x0000000a00c47308 */ /* 0x000ff40000002400 */
[----:B------:R4:W-:Y:S10]  /*7fb0*/  MUFU.TANH R195, R11 ;  /* 0x0000000b00c37308 */ /* 0x0009f40000002400 */
[----:B------:R-:W2:Y:S01]  /*7fc0*/  MUFU.TANH R18, R18 ;  /* 0x0000001200127308 */ /* 0x000ea20000002400 */
[-C--:B-1----:R-:W-:Y:S09]  /*7fd0*/  HMMA.16816.F32 R20, R204, R4.reuse, R20 ;  /* 0x00000004cc14723c */ /* 0x082ff20000001814 */
[----:B------:R-:W1:Y:S01]  /*7fe0*/  MUFU.TANH R16, R16 ;  /* 0x0000001000107308 */ /* 0x000e620000002400 */
[C---:B------:R-:W-:Y:S01]  /*7ff0*/  HMMA.16816.F32 R24, R188.reuse, R4, R24 ;  /* 0x00000004bc18723c */ /* 0x040fe20000001818 */
[----:B----4-:R-:W4:Y:S08]  /*8000*/  LDSM.16.M88.4 R8, [R228+0x1000] ;  /* 0x00100000e408783b */ /* 0x010f300000000200 */
[----:B------:R-:W1:Y:S01]  /*8010*/  MUFU.TANH R19, R19 ;  /* 0x0000001300137308 */ /* 0x000e620000002400 */
[-C--:B------:R-:W-:Y:S04]  /*8020*/  HMMA.16816.F32 R28, R188, R6.reuse, R28 ;  /* 0x00000006bc1c723c */ /* 0x080fe8000000181c */
[----:B------:R-:W-:Y:S04]  /*8030*/  FMUL.FTZ R22, R22, c[0x0][0x320] ;  /* 0x0000c80016167a20 */ /* 0x000fe80000410000 */
[C---:B------:R-:W-:Y:S01]  /*8040*/  HMMA.16816.F32 R32, R204.reuse, R6, R32 ;  /* 0x00000006cc20723c */ /* 0x040fe20000001820 */
[----:B------:R-:W1:Y:S01]  /*8050*/  MUFU.TANH R17, R17 ;  /* 0x0000001100117308 */ /* 0x000e620000002400 */
[----:B------:R-:W1:Y:S02]  /*8060*/  LDSM.16.M88.4 R4, [R228+0x1800] ;  /* 0x00180000e404783b */ /* 0x000e640000000200 */
[----:B------:R-:W-:Y:S02]  /*8070*/  FMUL.FTZ R20, R20, c[0x0][0x320] ;  /* 0x0000c80014147a20 */ /* 0x000fe40000410000 */
[----:B------:R-:W-:Y:S02]  /*8080*/  FMUL.FTZ R23, R23, c[0x0][0x320] ;  /* 0x0000c80017177a20 */ /* 0x000fe40000410000 */
[----:B------:R-:W-:Y:S03]  /*8090*/  FMUL.FTZ R24, R24, c[0x0][0x320] ;  /* 0x0000c80018187a20 */ /* 0x000fe60000410000 */
[----:B------:R-:W1:Y:S01]  /*80a0*/  MUFU.TANH R22, R22 ;  /* 0x0000001600167308 */ /* 0x000e620000002400 */
        /* <DEDUP_REMOVED lines=8> */
[-C--:B----4-:R-:W-:Y:S03]  /*8130*/  HMMA.16816.F32 R36, R204, R8.reuse, R36 ;  /* 0x00000008cc24723c */ /* 0x090fe60000001824 */
[----:B------:R-:W-:Y:S02]  /*8140*/  FMUL.FTZ R34, R34, c[0x0][0x320] ;  /* 0x0000c80022227a20 */ /* 0x000fe40000410000 */
[----:B------:R-:W-:Y:S01]  /*8150*/  FMUL.FTZ R33, R33, c[0x0][0x320] ;  /* 0x0000c80021217a20 */ /* 0x000fe20000410000 */
[----:B------:R-:W3:Y:S01]  /*8160*/  MUFU.TANH R20, R20 ;  /* 0x0000001400147308 */ /* 0x000ee20000002400 */
[----:B------:R-:W-:Y:S01]  /*8170*/  FMUL.FTZ R35, R35, c[0x0][0x320] ;  /* 0x0000c80023237a20 */ /* 0x000fe20000410000 */
[C---:B------:R-:W-:Y:S04]  /*8180*/  HMMA.16816.F32 R40, R188.reuse, R8, R40 ;  /* 0x00000008bc28723c */ /* 0x040fe80000001828 */
[----:B------:R-:W-:Y:S02]  /*8190*/  FMUL.FTZ R30, R30, c[0x0][0x320] ;  /* 0x0000c8001e1e7a20 */ /* 0x000fe40000410000 */
[----:B------:R-:W-:Y:S02]  /*81a0*/  FMUL.FTZ R31, R31, c[0x0][0x320] ;  /* 0x0000c8001f1f7a20 */ /* 0x000fe40000410000 */
[----:B------:R-:W-:Y:S01]  /*81b0*/  MUFU.TANH R25, R25 ;  /* 0x0000001900197308 */ /* 0x000fe20000002400 */
[-C--:B------:R-:W-:Y:S07]  /*81c0*/  HMMA.16816.F32 R44, R188, R10.reuse, R44 ;  /* 0x0000000abc2c723c */ /* 0x080fee000000182c */
[----:B------:R-:W-:Y:S01]  /*81d0*/  FMUL.FTZ R38, R38, c[0x0][0x320] ;  /* 0x0000c80026267a20 */ /* 0x000fe20000410000 */
[C---:B------:R-:W-:Y:S01]  /*81e0*/  HMMA.16816.F32 R48, R204.reuse, R10, R48 ;  /* 0x0000000acc30723c */ /* 0x040fe20000001830 */
[----:B------:R-:W2:Y:S01]  /*81f0*/  MUFU.TANH R23, R23 ;  /* 0x0000001700177308 */ /* 0x000ea20000002400 */
[----:B------:R-:W2:Y:S02]  /*8200*/  LDSM.16.M88.4 R8, [R228+0x2000] ;  /* 0x00200000e408783b */ /* 0x000ea40000000200 */
[----:B------:R-:W-:Y:S02]  /*8210*/  FMUL.FTZ R36, R36, c[0x0][0x320] ;  /* 0x0000c80024247a20 */ /* 0x000fe40000410000 */
[----:B------:R-:W-:Y:S02]  /*8220*/  FMUL.FTZ R39, R39, c[0x0][0x320] ;  /* 0x0000c80027277a20 */ /* 0x000fe40000410000 */
[-C--:B-1----:R-:W-:Y:S03]  /*8230*/  HMMA.16816.F32 R52, R204, R4.reuse, R52 ;  /* 0x00000004cc34723c */ /* 0x082fe60000001834 */
[----:B------:R-:W-:Y:S01]  /*8240*/  MUFU.TANH R34, R34 ;  /* 0x0000002200227308 */ /* 0x000fe20000002400 */
[----:B------:R-:W-:Y:S02]  /*8250*/  FMUL.FTZ R37, R37, c[0x0][0x320] ;  /* 0x0000c80025257a20 */ /* 0x000fe40000410000 */
[----:B------:R-:W-:Y:S02]  /*8260*/  FMUL.FTZ R40, R40, c[0x0][0x320] ;  /* 0x0000c80028287a20 */ /* 0x000fe40000410000 */
[C---:B------:R-:W-:Y:S04]  /*8270*/  HMMA.16816.F32 R56, R188.reuse, R4, R56 ;  /* 0x00000004bc38723c */ /* 0x040fe80000001838 */
[----:B------:R-:W-:Y:S01]  /*8280*/  FMUL.FTZ R46, R46, c[0x0][0x320] ;  /* 0x0000c8002e2e7a20 */ /* 0x000fe20000410000 */
[----:B------:R-:W1:Y:S01]  /*8290*/  MUFU.TANH R21, R21 ;  /* 0x0000001500157308 */ /* 0x000e620000002400 */
[----:B------:R-:W-:Y:S02]  /*82a0*/  FMUL.FTZ R47, R47, c[0x0][0x320] ;  /* 0x0000c8002f2f7a20 */ /* 0x000fe40000410000 */
[-C--:B------:R-:W-:Y:S04]  /*82b0*/  HMMA.16816.F32 R60, R188, R6.reuse, R60 ;  /* 0x00000006bc3c723c */ /* 0x080fe8000000183c */
[----:B------:R-:W-:Y:S02]  /*82c0*/  FMUL.FTZ R50, R50, c[0x0][0x320] ;  /* 0x0000c80032327a20 */ /* 0x000fe40000410000 */
[----:B------:R-:W-:Y:S01]  /*82d0*/  FMUL.FTZ R51, R51, c[0x0][0x320] ;  /* 0x0000c80033337a20 */ /* 0x000fe20000410000 */
[----:B------:R-:W-:Y:S01]  /*82e0*/  MUFU.TANH R28, R28 ;  /* 0x0000001c001c7308 */ /* 0x000fe20000002400 */
[C---:B------:R-:W-:Y:S01]  /*82f0*/  HMMA.16816.F32 R64, R204.reuse, R6, R64 ;  /* 0x00000006cc40723c */ /* 0x040fe20000001840 */
[----:B------:R-:W1:Y:S03]  /*8300*/  LDSM.16.M88.4 R4, [R228+0x2800] ;  /* 0x00280000e404783b */ /* 0x000e660000000200 */
[----:B------:R-:W-:Y:S02]  /*8310*/  FMUL.FTZ R54, R54, c[0x0][0x320] ;  /* 0x0000c80036367a20 */ /* 0x000fe40000410000 */
[----:B------:R-:W-:Y:S02]  /*8320*/  FMUL.FTZ R52, R52, c[0x0][0x320] ;  /* 0x0000c80034347a20 */ /* 0x000fe40000410000 */
[----:B------:R-:W-:Y:S01]  /*8330*/  FMUL.FTZ R55, R55, c[0x0][0x320] ;  /* 0x0000c80037377a20 */ /* 0x000fe20000410000 */
[----:B------:R-:W-:Y:S01]  /*8340*/  MUFU.TANH R214, R46 ;  /* 0x0000002e00d67308 */ /* 0x000fe20000002400 */
[-C--:B--2---:R-:W-:Y:S03]  /*8350*/  HMMA.16816.F32 R68, R204, R8.reuse, R68 ;  /* 0x00000008cc44723c */ /* 0x084fe60000001844 */
[----:B------:R-:W-:Y:S02]  /*8360*/  FMUL.FTZ R53, R53, c[0x0][0x320] ;  /* 0x0000c80035357a20 */ /* 0x000fe40000410000 */
[----:B------:R-:W-:Y:S02]  /*8370*/  FMUL.FTZ R49, R49, c[0x0][0x320] ;  /* 0x0000c80031317a20 */ /* 0x000fe40000410000 */
[----:B------:R-:W-:Y:S01]  /*8380*/  FMUL.FTZ R63, R63, c[0x0][0x320] ;  /* 0x0000c8003f3f7a20 */ /* 0x000fe20000410000 */
[C---:B------:R-:W-:Y:S01]  /*8390*/  HMMA.16816.F32 R72, R188.reuse, R8, R72 ;  /* 0x00000008bc48723c */ /* 0x040fe20000001848 */
[----:B------:R-:W2:Y:S03]  /*83a0*/  MUFU.TANH R35, R35 ;  /* 0x0000002300237308 */ /* 0x000ea60000002400 */
[----:B------:R-:W-:Y:S02]  /*83b0*/  FMUL.FTZ R41, R41, c[0x0][0x320] ;  /* 0x0000c80029297a20 */ /* 0x000fe40000410000 */
[----:B------:R-:W-:Y:S02]  /*83c0*/  FMUL.FTZ R66, R66, c[0x0][0x320] ;  /* 0x0000c80042427a20 */ /* 0x000fe40000410000 */
[-C--:B------:R-:W-:Y:S03]  /*83d0*/  HMMA.16816.F32 R76, R188, R10.reuse, R76 ;  /* 0x0000000abc4c723c */ /* 0x080fe6000000184c */
[----:B------:R-:W2:Y:S01]  /*83e0*/  MUFU.TANH R32, R32 ;  /* 0x0000002000207308 */ /* 0x000ea20000002400 */
[----:B------:R-:W-:Y:S02]  /*83f0*/  FMUL.FTZ R45, R45, c[0x0][0x320] ;  /* 0x0000c8002d2d7a20 */ /* 0x000fe40000410000 */
[----:B------:R-:W-:Y:S02]  /*8400*/  FMUL.FTZ R62, R62, c[0x0][0x320] ;  /* 0x0000c8003e3e7a20 */ /* 0x000fe40000410000 */
[C---:B------:R-:W-:Y:S01]  /*8410*/  HMMA.16816.F32 R80, R204.reuse, R10, R80 ;  /* 0x0000000acc50723c */ /* 0x040fe20000001850 */
[----:B------:R-:W2:Y:S01]  /*8420*/  LDSM.16.M88.4 R8, [R228+0x3000] ;  /* 0x00300000e408783b */ /* 0x000ea20000000200 */
[----:B------:R-:W-:Y:S04]  /*8430*/  DEPBAR.LE SB0, 0x0 ;  /* 0x000080000000791a */ /* 0x000fe80000000000 */
[----:B------:R-:W2:Y:S01]  /*8440*/  MUFU.TANH R33, R33 ;  /* 0x0000002100217308 */ /* 0x000ea20000002400 */
[----:B------:R-:W-:Y:S01]  /*8450*/  FMUL.FTZ R70, R70, c[0x0][0x320] ;  /* 0x0000c80046467a20 */ /* 0x000fe20000410000 */
[-C--:B-1----:R-:W-:Y:S01]  /*8460*/  HMMA.16816.F32 R84, R204, R4.reuse, R84 ;  /* 0x00000004cc54723c */ /* 0x082fe20000001854 */
[----:B------:R-:W-:Y:S04]  /*8470*/  BAR.SYNC.DEFER_BLOCKING 0x0 ;  /* 0x0000000000007b1d */ /* 0x000fe80000010000 */
[----:B------:R-:W-:Y:S02]  /*8480*/  FMUL.FTZ R69, R69, c[0x0][0x320] ;  /* 0x0000c80045457a20 */ /* 0x000fe40000410000 */
[----:B------:R-:W-:Y:S01]  /*8490*/  FMUL.FTZ R71, R71, c[0x0][0x320] ;  /* 0x0000c80047477a20 */ /* 0x000fe20000410000 */
[----:B------:R1:W-:Y:S01]  /*84a0*/  MUFU.TANH R46, R70 ;  /* 0x00000046002e7308 */ /* 0x0003e20000002400 */
[C---:B------:R-:W-:Y:S04]  /*84b0*/  HMMA.16816.F32 R88, R188.reuse, R4, R88 ;  /* 0x00000004bc58723c */ /* 0x040fe80000001858 */
[----:B------:R-:W-:Y:S02]  /*84c0*/  FMUL.FTZ R77, R77, c[0x0][0x320] ;  /* 0x0000c8004d4d7a20 */ /* 0x000fe40000410000 */
[----:B------:R-:W-:Y:S01]  /*84d0*/  FMUL.FTZ R78, R78, c[0x0][0x320] ;  /* 0x0000c8004e4e7a20 */ /* 0x000fe20000410000 */
[----:B------:R-:W-:Y:S01]  /*84e0*/  FMNMX.FTZ R4, R197, R117, !PT ;  /* 0x00000075c5047209 */ /* 0x000fe20007810000 */
[-C--:B------:R-:W-:Y:S01]  /*84f0*/  HMMA.16816.F32 R92, R188, R6.reuse, R92 ;  /* 0x00000006bc5c723c */ /* 0x080fe2000000185c */
[----:B------:R-:W3:Y:S03]  /*8500*/  MUFU.TANH R29, R29 ;  /* 0x0000001d001d7308 */ /* 0x000ee60000002400 */
[----:B------:R-:W-:Y:S02]  /*8510*/  FMUL.FTZ R82, R82, c[0x0][0x320] ;  /* 0x0000c80052527a20 */ /* 0x000fe40000410000 */
[----:B------:R-:W-:Y:S02]  /*8520*/  FMUL.FTZ R80, R80, c[0x0][0x320] ;  /* 0x0000c80050507a20 */ /* 0x000fe40000410000 */
[C---:B------:R-:W-:Y:S01]  /*8530*/  HMMA.16816.F32 R96, R204.reuse, R6, R96 ;  /* 0x00000006cc60723c */ /* 0x040fe20000001860 */
[----:B------:R-:W4:Y:S02]  /*8540*/  LDL R7, [R1+0x34] ;  /* 0x0000340001077983 */ /* 0x000f240000100800 */
[----:B------:R-:W3:Y:S01]  /*8550*/  MUFU.TANH R198, R38 ;  /* 0x0000002600c67308 */ /* 0x000ee20000002400 */
[----:B------:R-:W-:Y:S02]  /*8560*/  FMUL.FTZ R86, R86, c[0x0][0x320] ;  /* 0x0000c80056567a20 */ /* 0x000fe40000410000 */
[----:B------:R-:W-:Y:S01]  /*8570*/  FMUL.FTZ R81, R81, c[0x0][0x320] ;  /* 0x0000c80051517a20 */ /* 0x000fe20000410000 */
[----:B-1----:R-:W-:Y:S01]  /*8580*/  FMNMX.FTZ R70, R184, R0, !PT ;  /* 0x00000000b8467209 */ /* 0x002fe20007810000 */
[-C--:B--2---:R-:W-:Y:S04]  /*8590*/  HMMA.16816.F32 R100, R204, R8.reuse, R100 ;  /* 0x00000008cc64723c */ /* 0x084fe80000001864 */
[----:B------:R-:W-:Y:S01]  /*85a0*/  FMNMX.FTZ R0, R186, R2, !PT ;  /* 0x00000002ba007209 */ /* 0x000fe20007810000 */
[----:B------:R-:W-:Y:S01]  /*85b0*/  MUFU.TANH R194, R26 ;  /* 0x0000001a00c27308 */ /* 0x000fe20000002400 */
[----:B---3--:R-:W-:Y:S01]  /*85c0*/  FMNMX.FTZ R2, R192, R4, !PT ;  /* 0x00000004c0027209 */ /* 0x008fe20007810000 */
[----:B------:R-:W-:Y:S01]  /*85d0*/  FMUL.FTZ R83, R83, c[0x0][0x320] ;  /* 0x0000c80053537a20 */ /* 0x000fe20000410000 */
[----:B------:R-:W-:Y:S01]  /*85e0*/  FMNMX.FTZ R0, R18, R0, !PT ;  /* 0x0000000012007209 */ /* 0x000fe20007810000 */
[----:B------:R-:W-:Y:S01]  /*85f0*/  FMUL.FTZ R95, R95, c[0x0][0x320] ;  /* 0x0000c8005f5f7a20 */ /* 0x000fe20000410000 */
[C---:B------:R-:W-:Y:S04]  /*8600*/  HMMA.16816.F32 R104, R188.reuse, R8, R104 ;  /* 0x00000008bc68723c */ /* 0x040fe80000001868 */
[----:B------:R-:W-:Y:S01]  /*8610*/  FMNMX.FTZ R2, R12, R2, !PT ;  /* 0x000000020c027209 */ /* 0x000fe20007810000 */
[----:B------:R-:W1:Y:S01]  /*8620*/  MUFU.TANH R26, R36 ;  /* 0x00000024001a7308 */ /* 0x000e620000002400 */
[----:B------:R-:W-:Y:S01]  /*8630*/  FMNMX.FTZ R70, R16, R70, !PT ;  /* 0x0000004610467209 */ /* 0x000fe20007810000 */
[----:B------:R-:W-:Y:S01]  /*8640*/  FMUL.FTZ R84, R84, c[0x0][0x320] ;  /* 0x0000c80054547a20 */ /* 0x000fe20000410000 */
[----:B------:R-:W-:Y:S01]  /*8650*/  FMNMX.FTZ R2, R13, R2, !PT ;  /* 0x000000020d027209 */ /* 0x000fe20007810000 */
[-C--:B------:R-:W-:Y:S03]  /*8660*/  HMMA.16816.F32 R108, R188, R10.reuse, R108 ;  /* 0x0000000abc6c723c */ /* 0x080fe6000000186c */
[----:B------:R-:W-:Y:S01]  /*8670*/  FMNMX.FTZ R0, R19, R0, !PT ;  /* 0x0000000013007209 */ /* 0x000fe20007810000 */
[----:B------:R-:W-:Y:S01]  /*8680*/  FMUL.FTZ R87, R87, c[0x0][0x320] ;  /* 0x0000c80057577a20 */ /* 0x000fe20000410000 */
[----:B------:R-:W-:Y:S01]  /*8690*/  FMNMX.FTZ R70, R17, R70, !PT ;  /* 0x0000004611467209 */ /* 0x000fe20007810000 */
[----:B------:R-:W-:Y:S01]  /*86a0*/  MUFU.TANH R201, R39 ;  /* 0x0000002700c97308 */ /* 0x000fe20000002400 */
[----:B------:R-:W-:Y:S01]  /*86b0*/  FMNMX.FTZ R4, R22, R0, !PT ;  /* 0x0000000016047209 */ /* 0x000fe20007810000 */
[----:B------:R-:W-:Y:S04]  /*86c0*/  HMMA.16816.F32 R112, R204, R10, R112 ;  /* 0x0000000acc70723c */ /* 0x000fe80000001870 */
[----:B------:R-:W-:Y:S01]  /*86d0*/  FMNMX.FTZ R70, R20, R70, !PT ;  /* 0x0000004614467209 */ /* 0x000fe20007810000 */
[----:B------:R-:W-:Y:S01]  /*86e0*/  FMUL.FTZ R102, R102, c[0x0][0x320] ;  /* 0x0000c80066667a20 */ /* 0x000fe20000410000 */
[----:B------:R-:W-:Y:S01]  /*86f0*/  FMNMX.FTZ R4, R23, R4, !PT ;  /* 0x0000000417047209 */ /* 0x000fe20007810000 */
[----:B------:R-:W-:Y:S01]  /*8700*/  FMUL.FTZ R106, R106, c[0x0][0x320] ;  /* 0x0000c8006a6a7a20 */ /* 0x000fe20000410000 */
[----:B------:R-:W2:Y:S01]  /*8710*/  MUFU.TANH R208, R40 ;  /* 0x0000002800d07308 */ /* 0x000ea20000002400 */
[----:B------:R-:W-:Y:S03]  /*8720*/  FMUL.FTZ R48, R48, c[0x0][0x320] ;  /* 0x0000c80030307a20 */ /* 0x000fe60000410000 */
[----:B------:R-:W-:Y:S01]  /*8730*/  FMNMX.FTZ R70, R21, R70, !PT ;  /* 0x0000004615467209 */ /* 0x000fe20007810000 */
[----:B------:R-:W-:Y:S01]  /*8740*/  FMUL.FTZ R104, R104, c[0x0][0x320] ;  /* 0x0000c80068687a20 */ /* 0x000fe20000410000 */
[----:B------:R-:W-:Y:S01]  /*8750*/  FMNMX.FTZ R4, R34, R4, !PT ;  /* 0x0000000422047209 */ /* 0x000fe20007810000 */
[----:B------:R-:W-:Y:S01]  /*8760*/  FMUL.FTZ R85, R85, c[0x0][0x320] ;  /* 0x0000c80055557a20 */ /* 0x000fe20000410000 */
[----:B------:R-:W-:Y:S01]  /*8770*/  FMNMX.FTZ R0, R24, R2, !PT ;  /* 0x0000000218007209 */ /* 0x000fe20007810000 */
[----:B------:R-:W-:Y:S01]  /*8780*/  FMUL.FTZ R98, R98, c[0x0][0x320] ;  /* 0x0000c80062627a20 */ /* 0x000fe20000410000 */
[----:B------:R-:W-:Y:S01]  /*8790*/  MUFU.TANH R193, R27 ;  /* 0x0000001b00c17308 */ /* 0x000fe20000002400 */
[----:B------:R-:W-:Y:S01]  /*87a0*/  FMUL.FTZ R96, R96, c[0x0][0x320] ;  /* 0x0000c80060607a20 */ /* 0x000fe20000410000 */
[----:B------:R-:W-:Y:S01]  /*87b0*/  FMNMX.FTZ R4, R35, R4, !PT ;  /* 0x0000000423047209 */ /* 0x000fe20007810000 */
[----:B------:R-:W-:Y:S01]  /*87c0*/  FMUL.FTZ R99, R99, c[0x0][0x320] ;  /* 0x0000c80063637a20 */ /* 0x000fe20000410000 */
[----:B------:R-:W-:Y:S01]  /*87d0*/  FMNMX.FTZ R0, R25, R0, !PT ;  /* 0x0000000019007209 */ /* 0x000fe20007810000 */
[----:B------:R-:W-:Y:S01]  /*87e0*/  FMUL.FTZ R97, R97, c[0x0][0x320] ;  /* 0x0000c80061617a20 */ /* 0x000fe20000410000 */
[----:B------:R-:W-:Y:S01]  /*87f0*/  FMNMX.FTZ R70, R32, R70, !PT ;  /* 0x0000004620467209 */ /* 0x000fe20007810000 */
[----:B------:R-:W-:Y:S01]  /*8800*/  FMUL.FTZ R100, R100, c[0x0][0x320] ;  /* 0x0000c80064647a20 */ /* 0x000fe20000410000 */
[----:B------:R-:W-:Y:S01]  /*8810*/  FMNMX.FTZ R0, R28, R0, !PT ;  /* 0x000000001c007209 */ /* 0x000fe20007810000 */
[----:B------:R-:W-:Y:S01]  /*8820*/  FMUL.FTZ R101, R101, c[0x0][0x320] ;  /* 0x0000c80065657a20 */ /* 0x000fe20000410000 */
[----:B------:R-:W3:Y:S01]  /*8830*/  MUFU.TANH R27, R37 ;  /* 0x00000025001b7308 */ /* 0x000ee20000002400 */
[----:B------:R-:W-:Y:S01]  /*8840*/  FMUL.FTZ R103, R103, c[0x0][0x320] ;  /* 0x0000c80067677a20 */ /* 0x000fe20000410000 */
[----:B------:R-:W-:Y:S01]  /*8850*/  FMNMX.FTZ R70, R33, R70, !PT ;  /* 0x0000004621467209 */ /* 0x000fe20007810000 */
[----:B------:R-:W-:Y:S01]  /*8860*/  FMUL.FTZ R88, R88, c[0x0][0x320] ;  /* 0x0000c80058587a20 */ /* 0x000fe20000410000 */
[----:B------:R-:W-:Y:S01]  /*8870*/  FMNMX.FTZ R0, R29, R0, !PT ;  /* 0x000000001d007209 */ /* 0x000fe20007810000 */
[----:B------:R-:W-:Y:S01]  /*8880*/  FMUL.FTZ R89, R89, c[0x0][0x320] ;  /* 0x0000c80059597a20 */ /* 0x000fe20000410000 */
[----:B------:R-:W-:Y:S01]  /*8890*/  FMNMX.FTZ R4, R198, R4, !PT ;  /* 0x00000004c6047209 */ /* 0x000fe20007810000 */
[----:B------:R-:W-:Y:S01]  /*88a0*/  FMUL.FTZ R93, R93, c[0x0][0x320] ;  /* 0x0000c8005d5d7a20 */ /* 0x000fe20000410000 */
[----:B-1----:R-:W-:Y:S01]  /*88b0*/  FMNMX.FTZ R70, R26, R70, !PT ;  /* 0x000000461a467209 */ /* 0x002fe20007810000 */
[----:B------:R-:W-:Y:S01]  /*88c0*/  FMUL.FTZ R90, R90, c[0x0][0x320] ;  /* 0x0000c8005a5a7a20 */ /* 0x000fe20000410000 */
[----:B------:R-:W1:Y:S01]  /*88d0*/  MUFU.TANH R50, R50 ;  /* 0x0000003200327308 */ /* 0x000e620000002400 */
[----:B------:R-:W-:Y:S01]  /*88e0*/  FMUL.FTZ R91, R91, c[0x0][0x320] ;  /* 0x0000c8005b5b7a20 */ /* 0x000fe20000410000 */
[----:B--2---:R-:W-:Y:S01]  /*88f0*/  FMNMX.FTZ R2, R208, R0, !PT ;  /* 0x00000000d0027209 */ /* 0x004fe20007810000 */
[----:B------:R-:W-:Y:S01]  /*8900*/  FMUL.FTZ R94, R94, c[0x0][0x320] ;  /* 0x0000c8005e5e7a20 */ /* 0x000fe20000410000 */
[----:B------:R-:W-:Y:S01]  /*8910*/  FMNMX.FTZ R0, R201, R4, !PT ;  /* 0x00000004c9007209 */ /* 0x000fe20007810000 */
[----:B------:R-:W-:Y:S01]  /*8920*/  FMUL.FTZ R107, R107, c[0x0][0x320] ;  /* 0x0000c8006b6b7a20 */ /* 0x000fe20000410000 */
[----:B------:R-:W-:Y:S01]  /*8930*/  FMNMX.FTZ R4, R196, R118, !PT ;  /* 0x00000076c4047209 */ /* 0x000fe20007810000 */
[----:B------:R-:W-:Y:S02]  /*8940*/  FMUL.FTZ R92, R92, c[0x0][0x320] ;  /* 0x0000c8005c5c7a20 */ /* 0x000fe40000410000 */
[----:B------:R-:W-:Y:S01]  /*8950*/  FMUL.FTZ R59, R59, c[0x0][0x320] ;  /* 0x0000c8003b3b7a20 */ /* 0x000fe20000410000 */
[----:B------:R-:W2:Y:S01]  /*8960*/  MUFU.TANH R48, R48 ;  /* 0x0000003000307308 */ /* 0x000ea20000002400 */
[----:B------:R-:W-:Y:S01]  /*8970*/  FMUL.FTZ R60, R60, c[0x0][0x320] ;  /* 0x0000c8003c3c7a20 */ /* 0x000fe20000410000 */
[----:B------:R-:W-:Y:S01]  /*8980*/  FMNMX.FTZ R4, R195, R4, !PT ;  /* 0x00000004c3047209 */ /* 0x000fe20007810000 */
[----:B------:R-:W-:Y:S01]  /*8990*/  FMUL.FTZ R61, R61, c[0x0][0x320] ;  /* 0x0000c8003d3d7a20 */ /* 0x000fe20000410000 */
[----:B---3--:R-:W-:Y:S01]  /*89a0*/  FMNMX.FTZ R70, R27, R70, !PT ;  /* 0x000000461b467209 */ /* 0x008fe20007810000 */
        /* <DEDUP_REMOVED lines=10> */
[----:B------:R-:W1:Y:S01]  /*8a50*/  MUFU.TANH R51, R51 ;  /* 0x0000003300337308 */ /* 0x000e620000002400 */
[----:B------:R-:W-:Y:S02]  /*8a60*/  FMUL.FTZ R65, R65, c[0x0][0x320] ;  /* 0x0000c80041417a20 */ /* 0x000fe40000410000 */
[----:B------:R-:W-:Y:S01]  /*8a70*/  FMUL.FTZ R44, R44, c[0x0][0x320] ;  /* 0x0000c8002c2c7a20 */ /* 0x000fe20000410000 */
[----:B--2---:R-:W-:Y:S01]  /*8a80*/  FMNMX.FTZ R70, R48, R70, !PT ;  /* 0x0000004630467209 */ /* 0x004fe20007810000 */
[----:B------:R-:W-:Y:S02]  /*8a90*/  FMUL.FTZ R68, R68, c[0x0][0x320] ;  /* 0x0000c80044447a20 */ /* 0x000fe40000410000 */
[----:B------:R-:W-:Y:S02]  /*8aa0*/  FMUL.FTZ R56, R56, c[0x0][0x320] ;  /* 0x0000c80038387a20 */ /* 0x000fe40000410000 */
[----:B------:R-:W-:Y:S01]  /*8ab0*/  FMUL.FTZ R72, R72, c[0x0][0x320] ;  /* 0x0000c80048487a20 */ /* 0x000fe20000410000 */
[----:B------:R-:W2:Y:S01]  /*8ac0*/  MUFU.TANH R49, R49 ;  /* 0x0000003100317308 */ /* 0x000ea20000002400 */
[----:B------:R-:W-:Y:S02]  /*8ad0*/  FMUL.FTZ R76, R76, c[0x0][0x320] ;  /* 0x0000c8004c4c7a20 */ /* 0x000fe40000410000 */
[----:B------:R-:W-:Y:S02]  /*8ae0*/  FMUL.FTZ R112, R112, c[0x0][0x320] ;  /* 0x0000c80070707a20 */ /* 0x000fe40000410000 */
[----:B------:R-:W-:Y:S02]  /*8af0*/  FMUL.FTZ R114, R114, c[0x0][0x320] ;  /* 0x0000c80072727a20 */ /* 0x000fe40000410000 */
[----:B------:R-:W-:Y:S02]  /*8b00*/  FMUL.FTZ R108, R108, c[0x0][0x320] ;  /* 0x0000c8006c6c7a20 */ /* 0x000fe40000410000 */
[----:B------:R-:W-:Y:S01]  /*8b10*/  FMUL.FTZ R43, R43, c[0x0][0x320] ;  /* 0x0000c8002b2b7a20 */ /* 0x000fe20000410000 */
[----:B------:R-:W3:Y:S01]  /*8b20*/  MUFU.TANH R221, R54 ;  /* 0x0000003600dd7308 */ /* 0x000ee20000002400 */
[----:B------:R-:W-:Y:S02]  /*8b30*/  FMUL.FTZ R113, R113, c[0x0][0x320] ;  /* 0x0000c80071717a20 */ /* 0x000fe40000410000 */
[----:B------:R-:W-:Y:S01]  /*8b40*/  FMUL.FTZ R58, R58, c[0x0][0x320] ;  /* 0x0000c8003a3a7a20 */ /* 0x000fe20000410000 */
[----:B-1----:R-:W-:Y:S01]  /*8b50*/  FMNMX.FTZ R0, R51, R0, !PT ;  /* 0x0000000033007209 */ /* 0x002fe20007810000 */
[----:B------:R-:W-:Y:S02]  /*8b60*/  FMUL.FTZ R74, R74, c[0x0][0x320] ;  /* 0x0000c8004a4a7a20 */ /* 0x000fe40000410000 */
[----:B------:R-:W-:Y:S02]  /*8b70*/  FMUL.FTZ R109, R109, c[0x0][0x320] ;  /* 0x0000c8006d6d7a20 */ /* 0x000fe40000410000 */
[----:B------:R-:W-:Y:S01]  /*8b80*/  FMUL.FTZ R57, R57, c[0x0][0x320] ;  /* 0x0000c80039397a20 */ /* 0x000fe20000410000 */
[----:B------:R-:W1:Y:S01]  /*8b90*/  MUFU.TANH R215, R52 ;  /* 0x0000003400d77308 */ /* 0x000e620000002400 */
[----:B--2---:R-:W-:Y:S09]  /*8ba0*/  FMNMX.FTZ R70, R49, R70, !PT ;  /* 0x0000004631467209 */ /* 0x004ff20007810000 */
[----:B------:R-:W2:Y:S01]  /*8bb0*/  MUFU.TANH R219, R55 ;  /* 0x0000003700db7308 */ /* 0x000ea20000002400 */
[----:B---3--:R-:W-:Y:S09]  /*8bc0*/  FMNMX.FTZ R0, R221, R0, !PT ;  /* 0x00000000dd007209 */ /* 0x008ff20007810000 */
[----:B------:R-:W3:Y:S01]  /*8bd0*/  MUFU.TANH R218, R53 ;  /* 0x0000003500da7308 */ /* 0x000ee20000002400 */
[----:B-1----:R-:W-:Y:S09]  /*8be0*/  FMNMX.FTZ R70, R215, R70, !PT ;  /* 0x00000046d7467209 */ /* 0x002ff20007810000 */
[----:B------:R-:W-:Y:S01]  /*8bf0*/  MUFU.TANH R217, R47 ;  /* 0x0000002f00d97308 */ /* 0x000fe20000002400 */
[----:B--2---:R-:W-:Y:S09]  /*8c00*/  FMNMX.FTZ R0, R219, R0, !PT ;  /* 0x00000000db007209 */ /* 0x004ff20007810000 */
[----:B------:R-:W1:Y:S01]  /*8c10*/  MUFU.TANH R47, R66 ;  /* 0x00000042002f7308 */ /* 0x000e620000002400 */
[----:B---3--:R-:W-:Y:S09]  /*8c20*/  FMNMX.FTZ R70, R218, R70, !PT ;  /* 0x00000046da467209 */ /* 0x008ff20007810000 */
[----:B------:R-:W2:Y:S10]  /*8c30*/  MUFU.TANH R212, R64 ;  /* 0x0000004000d47308 */ /* 0x000eb40000002400 */
        /* <DEDUP_REMOVED lines=8> */
[----:B-1----:R-:W-:Y:S04]  /*8cc0*/  FMNMX.FTZ R0, R57, R0, !PT ;  /* 0x0000000039007209 */ /* 0x002fe80007810000 */
[----:B------:R-:W-:Y:S05]  /*8cd0*/  FMNMX.FTZ R0, R46, R0, !PT ;  /* 0x000000002e007209 */ /* 0x000fea0007810000 */
[----:B------:R-:W1:Y:S01]  /*8ce0*/  MUFU.TANH R251, R68 ;  /* 0x0000004400fb7308 */ /* 0x000e620000002400 */
[----:B--2---:R-:W-:Y:S09]  /*8cf0*/  FMNMX.FTZ R70, R211, R70, !PT ;  /* 0x00000046d3467209 */ /* 0x004ff20007810000 */
[----:B------:R-:W2:Y:S01]  /*8d00*/  MUFU.TANH R210, R45 ;  /* 0x0000002d00d27308 */ /* 0x000ea20000002400 */
[----:B---3--:R-:W-:Y:S09]  /*8d10*/  FMNMX.FTZ R2, R209, R2, !PT ;  /* 0x00000002d1027209 */ /* 0x008ff20007810000 */
[----:B------:R-:W-:Y:S01]  /*8d20*/  MUFU.TANH R238, R63 ;  /* 0x0000003f00ee7308 */ /* 0x000fe20000002400 */
[----:B-1----:R-:W-:Y:S09]  /*8d30*/  FMNMX.FTZ R70, R251, R70, !PT ;  /* 0x00000046fb467209 */ /* 0x002ff20007810000 */
[----:B------:R-:W1:Y:S01]  /*8d40*/  MUFU.TANH R63, R71 ;  /* 0x00000047003f7308 */ /* 0x000e620000002400 */
[----:B--2---:R-:W-:Y:S09]  /*8d50*/  FMNMX.FTZ R2, R210, R2, !PT ;  /* 0x00000002d2027209 */ /* 0x004ff20007810000 */
[----:B------:R-:W2:Y:S10]  /*8d60*/  MUFU.TANH R239, R69 ;  /* 0x0000004500ef7308 */ /* 0x000eb40000002400 */
[----:B------:R-:W3:Y:S01]  /*8d70*/  MUFU.TANH R249, R56 ;  /* 0x0000003800f97308 */ /* 0x000ee20000002400 */
[----:B-1----:R-:W-:Y:S02]  /*8d80*/  FMNMX.FTZ R0, R63, R0, !PT ;  /* 0x000000003f007209 */ /* 0x002fe40007810000 */
[C---:B----4-:R-:W-:Y:S07]  /*8d90*/  ISETP.GT.AND P0, PT, R242.reuse, R7, PT ;  /* 0x00000007f200720c */ /* 0x050fee0003f04270 */
[----:B------:R1:W-:Y:S01]  /*8da0*/  MUFU.TANH R247, R59 ;  /* 0x0000003b00f77308 */ /* 0x0003e20000002400 */
[----:B------:R-:W-:Y:S02]  /*8db0*/  IADD3 R242, R242, -0x1, RZ ;  /* 0xfffffffff2f27810 */ /* 0x000fe40007ffe0ff */
[----:B--2---:R-:W-:Y:S07]  /*8dc0*/  FMNMX.FTZ R70, R239, R70, !PT ;  /* 0x00000046ef467209 */ /* 0x004fee0007810000 */
[----:B------:R-:W-:Y:S01]  /*8dd0*/  MUFU.TANH R246, R62 ;  /* 0x0000003e00f67308 */ /* 0x000fe20000002400 */
[----:B---3--:R-:W-:Y:S09]  /*8de0*/  FMNMX.FTZ R2, R249, R2, !PT ;  /* 0x00000002f9027209 */ /* 0x008ff20007810000 */
[----:B------:R-:W2:Y:S01]  /*8df0*/  MUFU.TANH R62, R82 ;  /* 0x00000052003e7308 */ /* 0x000ea20000002400 */
[----:B-1----:R-:W-:Y:S04]  /*8e00*/  MOV R59, R202 ;  /* 0x000000ca003b7202 */ /* 0x002fe80000000f00 */
[----:B------:R-:W-:Y:S05]  /*8e10*/  FMNMX.FTZ R2, R59, R2, !PT ;  /* 0x000000023b027209 */ /* 0x000fea0007810000 */
[----:B------:R-:W1:Y:S10]  /*8e20*/  MUFU.TANH R14, R14 ;  /* 0x0000000e000e7308 */ /* 0x000e740000002400 */
[----:B------:R-:W3:Y:S01]  /*8e30*/  MUFU.TANH R199, R60 ;  /* 0x0000003c00c77308 */ /* 0x000ee20000002400 */
[----:B--2---:R-:W-:Y:S09]  /*8e40*/  FMNMX.FTZ R0, R62, R0, !PT ;  /* 0x000000003e007209 */ /* 0x004ff20007810000 */
[----:B------:R3:W2:Y:S01]  /*8e50*/  MUFU.TANH R60, R80 ;  /* 0x00000050003c7308 */ /* 0x0006a20000002400 */
[----:B-1----:R-:W-:Y:S09]  /*8e60*/  FMNMX.FTZ R4, R14, R4, !PT ;  /* 0x000000040e047209 */ /* 0x002ff20007810000 */
[----:B------:R-:W1:Y:S10]  /*8e70*/  MUFU.TANH R222, R81 ;  /* 0x0000005100de7308 */ /* 0x000e740000002400 */
[----:B------:R-:W-:Y:S01]  /*8e80*/  MUFU.TANH R237, R86 ;  /* 0x0000005600ed7308 */ /* 0x000fe20000002400 */
[----:B---3--:R-:W-:Y:S02]  /*8e90*/  MOV R80, R199 ;  /* 0x000000c700507202 */ /* 0x008fe40000000f00 */
[----:B--2---:R-:W-:Y:S02]  /*8ea0*/  FMNMX.FTZ R70, R60, R70, !PT ;  /* 0x000000463c467209 */ /* 0x004fe40007810000 */
[----:B------:R-:W-:Y:S05]  /*8eb0*/  FMNMX.FTZ R2, R80, R2, !PT ;  /* 0x0000000250027209 */ /* 0x000fea0007810000 */
[----:B------:R-:W2:Y:S01]  /*8ec0*/  MUFU.TANH R41, R102 ;  /* 0x0000006600297308 */ /* 0x000ea20000002400 */
[----:B-1----:R-:W-:Y:S04]  /*8ed0*/  MOV R82, R222 ;  /* 0x000000de00527202 */ /* 0x002fe80000000f00 */
[----:B------:R-:W-:Y:S05]  /*8ee0*/  FMNMX.FTZ R70, R82, R70, !PT ;  /* 0x0000004652467209 */ /* 0x000fea0007810000 */
[----:B------:R2:W-:Y:S10]  /*8ef0*/  MUFU.TANH R86, R104 ;  /* 0x0000006800567308 */ /* 0x0005f40000002400 */
[----:B------:R-:W1:Y:S10]  /*8f00*/  MUFU.TANH R220, R83 ;  /* 0x0000005300dc7308 */ /* 0x000e740000002400 */
[----:B------:R-:W3:Y:S01]  /*8f10*/  MUFU.TANH R15, R15 ;  /* 0x0000000f000f7308 */ /* 0x000ee20000002400 */
[----:B--2---:R-:W-:Y:S09]  /*8f20*/  MOV R104, R41 ;  /* 0x0000002900687202 */ /* 0x004ff20000000f00 */
[----:B------:R-:W2:Y:S01]  /*8f30*/  MUFU.TANH R36, R84 ;  /* 0x0000005400247308 */ /* 0x000ea20000002400 */
[----:B-1----:R-:W-:Y:S04]  /*8f40*/  FMNMX.FTZ R0, R220, R0, !PT ;  /* 0x00000000dc007209 */ /* 0x002fe80007810000 */
[----:B------:R-:W-:Y:S05]  /*8f50*/  FMNMX.FTZ R0, R237, R0, !PT ;  /* 0x00000000ed007209 */ /* 0x000fea0007810000 */
[----:B------:R-:W1:Y:S01]  /*8f60*/  MUFU.TANH R240, R61 ;  /* 0x0000003d00f07308 */ /* 0x000e620000002400 */
[----:B---3--:R-:W-:Y:S04]  /*8f70*/  FMNMX.FTZ R4, R15, R4, !PT ;  /* 0x000000040f047209 */ /* 0x008fe80007810000 */
[----:B------:R-:W-:Y:S05]  /*8f80*/  FMNMX.FTZ R4, R194, R4, !PT ;  /* 0x00000004c2047209 */ /* 0x000fea0007810000 */
[----:B------:R-:W3:Y:S01]  /*8f90*/  MUFU.TANH R236, R87 ;  /* 0x0000005700ec7308 */ /* 0x000ee20000002400 */
[----:B------:R-:W-:Y:S02]  /*8fa0*/  FMNMX.FTZ R4, R193, R4, !PT ;  /* 0x00000004c1047209 */ /* 0x000fe40007810000 */
[----:B--2---:R-:W-:Y:S02]  /*8fb0*/  MOV R205, R36 ;  /* 0x0000002400cd7202 */ /* 0x004fe40000000f00 */
[----:B------:R-:W-:Y:S02]  /*8fc0*/  MOV R84, R247 ;  /* 0x000000f700547202 */ /* 0x000fe40000000f00 */
[----:B------:R-:W-:Y:S03]  /*8fd0*/  FMNMX.FTZ R70, R205, R70, !PT ;  /* 0x00000046cd467209 */ /* 0x000fe60007810000 */
[----:B------:R2:W4:Y:S01]  /*8fe0*/  MUFU.TANH R40, R85 ;  /* 0x0000005500287308 */ /* 0x0005220000002400 */
[----:B-1----:R-:W-:Y:S04]  /*8ff0*/  MOV R83, R240 ;  /* 0x000000f000537202 */ /* 0x002fe80000000f00 */
[----:B------:R-:W-:Y:S05]  /*9000*/  FMNMX.FTZ R2, R83, R2, !PT ;  /* 0x0000000253027209 */ /* 0x000fea0007810000 */
[----:B------:R-:W1:Y:S01]  /*9010*/  MUFU.TANH R45, R72 ;  /* 0x00000048002d7308 */ /* 0x000e620000002400 */
[----:B---3--:R-:W-:Y:S09]  /*9020*/  FMNMX.FTZ R0, R236, R0, !PT ;  /* 0x00000000ec007209 */ /* 0x008ff20007810000 */
[----:B------:R-:W3:Y:S01]  /*9030*/  MUFU.TANH R200, R73 ;  /* 0x0000004900c87308 */ /* 0x000ee20000002400 */
[----:B--2---:R-:W-:Y:S02]  /*9040*/  MOV R85, R246 ;  /* 0x000000f600557202 */ /* 0x004fe40000000f00 */
[----:B----4-:R-:W-:Y:S07]  /*9050*/  FMNMX.FTZ R70, R40, R70, !PT ;  /* 0x0000004628467209 */ /* 0x010fee0007810000 */
[----:B------:R-:W2:Y:S01]  /*9060*/  MUFU.TANH R98, R98 ;  /* 0x0000006200627308 */ /* 0x000ea20000002400 */
[----:B-1----:R-:W-:Y:S09]  /*9070*/  FMNMX.FTZ R2, R45, R2, !PT ;  /* 0x000000022d027209 */ /* 0x002ff20007810000 */
[----:B------:R-:W1:Y:S01]  /*9080*/  MUFU.TANH R30, R30 ;  /* 0x0000001e001e7308 */ /* 0x000e620000002400 */
[----:B---3--:R-:W-:Y:S04]  /*9090*/  MOV R207, R200 ;  /* 0x000000c800cf7202 */ /* 0x008fe80000000f00 */
[----:B------:R-:W-:Y:S05]  /*90a0*/  FMNMX.FTZ R2, R207, R2, !PT ;  /* 0x00000002cf027209 */ /* 0x000fea0007810000 */
[----:B------:R-:W3:Y:S01]  /*90b0*/  MUFU.TANH R96, R96 ;  /* 0x0000006000607308 */ /* 0x000ee20000002400 */
[----:B--2---:R-:W-:Y:S09]  /*90c0*/  FMNMX.FTZ R0, R98, R0, !PT ;  /* 0x0000000062007209 */ /* 0x004ff20007810000 */
[----:B------:R-:W2:Y:S01]  /*90d0*/  MUFU.TANH R99, R99 ;  /* 0x0000006300637308 */ /* 0x000ea20000002400 */
[----:B-1----:R-:W-:Y:S09]  /*90e0*/  FMNMX.FTZ R4, R30, R4, !PT ;  /* 0x000000041e047209 */ /* 0x002ff20007810000 */
[----:B------:R-:W1:Y:S01]  /*90f0*/  MUFU.TANH R31, R31 ;  /* 0x0000001f001f7308 */ /* 0x000e620000002400 */
[----:B---3--:R-:W-:Y:S09]  /*9100*/  FMNMX.FTZ R70, R96, R70, !PT ;  /* 0x0000004660467209 */ /* 0x008ff20007810000 */
[----:B------:R-:W3:Y:S01]  /*9110*/  MUFU.TANH R97, R97 ;  /* 0x0000006100617308 */ /* 0x000ee20000002400 */
[----:B--2---:R-:W-:Y:S04]  /*9120*/  FMNMX.FTZ R0, R99, R0, !PT ;  /* 0x0000000063007209 */ /* 0x004fe80007810000 */
[----:B------:R-:W-:Y:S05]  /*9130*/  FMNMX.FTZ R0, R104, R0, !PT ;  /* 0x0000000068007209 */ /* 0x000fea0007810000 */
[----:B------:R-:W2:Y:S01]  /*9140*/  MUFU.TANH R38, R100 ;  /* 0x0000006400267308 */ /* 0x000ea20000002400 */
[----:B-1----:R-:W-:Y:S09]  /*9150*/  FMNMX.FTZ R4, R31, R4, !PT ;  /* 0x000000041f047209 */ /* 0x002ff20007810000 */
[----:B------:R2:W1:Y:S01]  /*9160*/  MUFU.TANH R39, R101 ;  /* 0x0000006500277308 */ /* 0x0004620000002400 */
[----:B---3--:R-:W-:Y:S09]  /*9170*/  FMNMX.FTZ R70, R97, R70, !PT ;  /* 0x0000004661467209 */ /* 0x008ff20007810000 */
[----:B------:R-:W3:Y:S10]  /*9180*/  MUFU.TANH R61, R76 ;  /* 0x0000004c003d7308 */ /* 0x000ef40000002400 */
[----:B------:R-:W4:Y:S01]  /*9190*/  MUFU.TANH R213, R42 ;  /* 0x0000002a00d57308 */ /* 0x000f220000002400 */
[----:B--2---:R-:W-:Y:S02]  /*91a0*/  MOV R101, R38 ;  /* 0x0000002600657202 */ /* 0x004fe40000000f00 */
[----:B-1----:R-:W-:Y:S02]  /*91b0*/  MOV R102, R39 ;  /* 0x0000002700667202 */ /* 0x002fe40000000f00 */
[----:B------:R-:W2:Y:S01]  /*91c0*/  LDL.64 R38, [R1+0x28] ;  /* 0x0000280001267983 */ /* 0x000ea20000100a00 */
[----:B------:R-:W-:Y:S04]  /*91d0*/  FMNMX.FTZ R70, R101, R70, !PT ;  /* 0x0000004665467209 */ /* 0x000fe80007810000 */
[----:B------:R-:W1:Y:S01]  /*91e0*/  MUFU.TANH R119, R77 ;  /* 0x0000004d00777308 */ /* 0x000e620000002400 */
[----:B------:R-:W-:Y:S02]  /*91f0*/  FMNMX.FTZ R70, R102, R70, !PT ;  /* 0x0000004666467209 */ /* 0x000fe40007810000 */
[----:B---3--:R-:W-:Y:S07]  /*9200*/  FMNMX.FTZ R2, R61, R2, !PT ;  /* 0x000000023d027209 */ /* 0x008fee0007810000 */
[----:B------:R-:W-:Y:S01]  /*9210*/  MUFU.TANH R234, R88 ;  /* 0x0000005800ea7308 */ /* 0x000fe20000002400 */
[----:B----4-:R-:W-:Y:S09]  /*9220*/  FMNMX.FTZ R4, R213, R4, !PT ;  /* 0x00000004d5047209 */ /* 0x010ff20007810000 */
[----:B------:R-:W3:Y:S01]  /*9230*/  MUFU.TANH R233, R103 ;  /* 0x0000006700e97308 */ /* 0x000ee20000002400 */
[----:B-1----:R-:W-:Y:S09]  /*9240*/  FMNMX.FTZ R2, R119, R2, !PT ;  /* 0x0000000277027209 */ /* 0x002ff20007810000 */
[----:B------:R-:W1:Y:S10]  /*9250*/  MUFU.TANH R103, R112 ;  /* 0x0000007000677308 */ /* 0x000e740000002400 */
[----:B------:R-:W4:Y:S01]  /*9260*/  MUFU.TANH R5, R114 ;  /* 0x0000007200057308 */ /* 0x000f220000002400 */
[----:B---3--:R-:W-:Y:S09]  /*9270*/  FMNMX.FTZ R0, R233, R0, !PT ;  /* 0x00000000e9007209 */ /* 0x008ff20007810000 */
[----:B------:R3:W3:Y:S01]  /*9280*/  MUFU.TANH R112, R115 ;  /* 0x0000007300707308 */ /* 0x0006e20000002400 */
[----:B-1----:R-:W-:Y:S09]  /*9290*/  FMNMX.FTZ R70, R103, R70, !PT ;  /* 0x0000004667467209 */ /* 0x002ff20007810000 */
[----:B------:R4:W-:Y:S10]  /*92a0*/  MUFU.TANH R41, R108 ;  /* 0x0000006c00297308 */ /* 0x0009f40000002400 */
[----:B------:R-:W1:Y:S01]  /*92b0*/  MUFU.TANH R216, R43 ;  /* 0x0000002b00d87308 */ /* 0x000e620000002400 */
[----:B---3--:R-:W-:Y:S04]  /*92c0*/  MOV R115, R234 ;  /* 0x000000ea00737202 */ /* 0x008fe80000000f00 */
[----:B------:R-:W-:Y:S05]  /*92d0*/  FMNMX.FTZ R2, R115, R2, !PT ;  /* 0x0000000273027209 */ /* 0x000fea0007810000 */
[----:B------:R-:W-:Y:S01]  /*92e0*/  MUFU.TANH R234, R106 ;  /* 0x0000006a00ea7308 */ /* 0x000fe20000002400 */
[----:B----4-:R-:W-:Y:S04]  /*92f0*/  MOV R108, R5 ;  /* 0x00000005006c7202 */ /* 0x010fe80000000f00 */
[----:B------:R-:W-:Y:S05]  /*9300*/  FMNMX.FTZ R0, R108, R0, !PT ;  /* 0x000000006c007209 */ /* 0x000fea0007810000 */
[----:B------:R-:W3:Y:S01]  /*9310*/  MUFU.TANH R37, R89 ;  /* 0x0000005900257308 */ /* 0x000ee20000002400 */
[----:B------:R-:W-:Y:S02]  /*9320*/  FMNMX.FTZ R0, R112, R0, !PT ;  /* 0x0000000070007209 */ /* 0x000fe40007810000 */
[----:B-1----:R-:W-:Y:S03]  /*9330*/  FMNMX.FTZ R4, R216, R4, !PT ;  /* 0x00000004d8047209 */ /* 0x002fe60007810000 */
[----:B------:R-:W1:Y:S01]  /*9340*/  SHFL.BFLY PT, R69, R0, 0x2, 0x1f ;  /* 0x0c401f0000457f89 */ /* 0x000e6200000e0000 */
[----:B------:R-:W-:Y:S03]  /*9350*/  FMNMX.FTZ R4, R214, R4, !PT ;  /* 0x00000004d6047209 */ /* 0x000fe60007810000 */
[----:B------:R-:W4:Y:S01]  /*9360*/  MUFU.TANH R113, R113 ;  /* 0x0000007100717308 */ /* 0x000f220000002400 */
[----:B------:R-:W-:Y:S09]  /*9370*/  FMNMX.FTZ R4, R217, R4, !PT ;  /* 0x00000004d9047209 */ /* 0x000ff20007810000 */
[----:B------:R-:W4:Y:S01]  /*9380*/  MUFU.TANH R250, R93 ;  /* 0x0000005d00fa7308 */ /* 0x000f220000002400 */
[----:B---3--:R-:W-:Y:S02]  /*9390*/  MOV R204, R37 ;  /* 0x0000002500cc7202 */ /* 0x008fe40000000f00 */
[----:B------:R-:W3:Y:S02]  /*93a0*/  LDL.64 R36, [R1+0x38] ;  /* 0x0000380001247983 */ /* 0x000ee40000100a00 */
[----:B------:R-:W-:Y:S05]  /*93b0*/  FMNMX.FTZ R2, R204, R2, !PT ;  /* 0x00000002cc027209 */ /* 0x000fea0007810000 */
[----:B------:R-:W4:Y:S01]  /*93c0*/  MUFU.TANH R252, R58 ;  /* 0x0000003a00fc7308 */ /* 0x000f220000002400 */
[----:B-1----:R-:W-:Y:S02]  /*93d0*/  FMNMX.FTZ R69, R0, R69, !PT ;  /* 0x0000004500457209 */ /* 0x002fe40007810000 */
[----:B------:R-:W-:Y:S02]  /*93e0*/  FMNMX.FTZ R2, R248, R2, !PT ;  /* 0x00000002f8027209 */ /* 0x000fe40007810000 */
[----:B----4-:R-:W-:Y:S05]  /*93f0*/  FMNMX.FTZ R70, R113, R70, !PT ;  /* 0x0000004671467209 */ /* 0x010fea0007810000 */
[----:B------:R-:W1:Y:S01]  /*9400*/  MUFU.TANH R43, R105 ;  /* 0x00000069002b7308 */ /* 0x000e620000002400 */
[----:B------:R-:W4:Y:S01]  /*9410*/  SHFL.BFLY PT, R5, R70, 0x2, 0x1f ;  /* 0x0c401f0046057f89 */ /* 0x000f2200000e0000 */
[----:B------:R-:W-:Y:S04]  /*9420*/  MOV R206, R250 ;  /* 0x000000fa00ce7202 */ /* 0x000fe80000000f00 */
[----:B------:R-:W-:Y:S04]  /*9430*/  FMNMX.FTZ R2, R206, R2, !PT ;  /* 0x00000002ce027209 */ /* 0x000fe80007810000 */
[----:B------:R-:W4:Y:S01]  /*9440*/  MUFU.TANH R223, R74 ;  /* 0x0000004a00df7308 */ /* 0x000f220000002400 */
[----:B------:R-:W-:Y:S02]  /*9450*/  FMNMX.FTZ R2, R86, R2, !PT ;  /* 0x0000000256027209 */ /* 0x000fe40007810000 */
[----:B------:R-:W-:Y:S04]  /*9460*/  FMNMX.FTZ R4, R252, R4, !PT ;  /* 0x00000004fc047209 */ /* 0x000fe80007810000 */
[----:B------:R-:W-:Y:S03]  /*9470*/  FMNMX.FTZ R4, R84, R4, !PT ;  /* 0x0000000454047209 */ /* 0x000fe60007810000 */
[----:B------:R-:W4:Y:S01]  /*9480*/  MUFU.TANH R58, R109 ;  /* 0x0000006d003a7308 */ /* 0x000f220000002400 */
[----:B------:R-:W-:Y:S02]  /*9490*/  FMNMX.FTZ R4, R85, R4, !PT ;  /* 0x0000000455047209 */ /* 0x000fe40007810000 */
[----:B-1----:R-:W-:Y:S02]  /*94a0*/  FMNMX.FTZ R2, R43, R2, !PT ;  /* 0x000000022b027209 */ /* 0x002fe40007810000 */
[----:B------:R-:W-:Y:S02]  /*94b0*/  FMNMX.FTZ R4, R238, R4, !PT ;  /* 0x00000004ee047209 */ /* 0x000fe40007810000 */
[----:B----4-:R-:W-:Y:S03]  /*94c0*/  FMNMX.FTZ R70, R70, R5, !PT ;  /* 0x0000000546467209 */ /* 0x010fe60007810000 */
[----:B------:R-:W1:Y:S01]  /*94d0*/  MUFU.TANH R56, R75 ;  /* 0x0000004b00387308 */ /* 0x000e620000002400 */
[----:B------:R-:W4:Y:S01]  /*94e0*/  SHFL.BFLY PT, R5, R69, 0x1, 0x1f ;  /* 0x0c201f0045057f89 */ /* 0x000f2200000e0000 */
[----:B------:R-:W-:Y:S02]  /*94f0*/  FMNMX.FTZ R2, R41, R2, !PT ;  /* 0x0000000229027209 */ /* 0x000fe40007810000 */
[----:B------:R-:W-:Y:S05]  /*9500*/  FMNMX.FTZ R4, R223, R4, !PT ;  /* 0x00000004df047209 */ /* 0x000fea0007810000 */
[----:B------:R-:W4:Y:S01]  /*9510*/  SHFL.BFLY PT, R6, R70, 0x1, 0x1f ;  /* 0x0c201f0046067f89 */ /* 0x000f2200000e0000 */
[----:B------:R-:W4:Y:S01]  /*9520*/  MUFU.TANH R230, R78 ;  /* 0x0000004e00e67308 */ /* 0x000f220000002400 */
[----:B------:R-:W-:Y:S06]  /*9530*/  FMNMX.FTZ R2, R58, R2, !PT ;  /* 0x000000023a027209 */ /* 0x000fec0007810000 */
[----:B------:R-:W4:Y:S03]  /*9540*/  SHFL.BFLY PT, R68, R2, 0x2, 0x1f ;  /* 0x0c401f0002447f89 */ /* 0x000f2600000e0000 */
[----:B------:R-:W4:Y:S01]  /*9550*/  MUFU.TANH R243, R79 ;  /* 0x0000004f00f37308 */ /* 0x000f220000002400 */
[----:B-1----:R-:W-:Y:S01]  /*9560*/  FMNMX.FTZ R4, R56, R4, !PT ;  /* 0x0000000438047209 */ /* 0x002fe20007810000 */
[----:B------:R-:W-:Y:S01]  /*9570*/  FMUL.FTZ R75, R110, c[0x0][0x320] ;  /* 0x0000c8006e4b7a20 */ /* 0x000fe20000410000 */
[----:B------:R-:W-:Y:S02]  /*9580*/  MOV R110, R86 ;  /* 0x00000056006e7202 */ /* 0x000fe40000000f00 */
[----:B----4-:R-:W-:Y:S05]  /*9590*/  FMNMX.FTZ R69, R69, R5, !PT ;  /* 0x0000000545457209 */ /* 0x010fea0007810000 */
[----:B------:R-:W1:Y:S01]  /*95a0*/  MUFU.TANH R245, R90 ;  /* 0x0000005a00f57308 */ /* 0x000e620000002400 */
[----:B------:R-:W-:Y:S01]  /*95b0*/  FMNMX.FTZ R70, R70, R6, !PT ;  /* 0x0000000646467209 */ /* 0x000fe20007810000 */
[----:B------:R-:W-:Y:S01]  /*95c0*/  FMUL.FTZ R100, R69, c[0x0][0x2d0] ;  /* 0x0000b40045647a20 */ /* 0x000fe20000410000 */
[----:B------:R-:W-:Y:S03]  /*95d0*/  FMNMX.FTZ R0, R230, R4, !PT ;  /* 0x00000004e6007209 */ /* 0x000fe60007810000 */
[--C-:B------:R-:W-:Y:S04]  /*95e0*/  FFMA.FTZ R7, R23, c[0x0][0x2d0], -R100.reuse ;  /* 0x0000b40017077a23 */ /* 0x100fe80000010864 */
[----:B------:R-:W4:Y:S01]  /*95f0*/  MUFU.TANH R244, R91 ;  /* 0x0000005b00f47308 */ /* 0x000f220000002400 */
[--C-:B------:R-:W-:Y:S02]  /*9600*/  FFMA.FTZ R9, R35, c[0x0][0x2d0], -R100.reuse ;  /* 0x0000b40023097a23 */ /* 0x100fe40000010864 */
[----:B------:R-:W-:Y:S01]  /*9610*/  FMUL.FTZ R105, R70, c[0x0][0x2d0] ;  /* 0x0000b40046697a20 */ /* 0x000fe20000410000 */
[----:B------:R-:W-:Y:S01]  /*9620*/  MOV R81, R243 ;  /* 0x000000f300517202 */ /* 0x000fe20000000f00 */
[--C-:B------:R-:W-:Y:S01]  /*9630*/  FFMA.FTZ R104, R104, c[0x0][0x2d0], -R100.reuse ;  /* 0x0000b40068687a23 */ /* 0x100fe20000010864 */
[----:B------:R-:W-:Y:S01]  /*9640*/  FMNMX.FTZ R68, R2, R68, !PT ;  /* 0x0000004402447209 */ /* 0x000fe20007810000 */
[--C-:B------:R-:W-:Y:S01]  /*9650*/  FFMA.FTZ R5, R21, c[0x0][0x2d0], -R105.reuse ;  /* 0x0000b40015057a23 */ /* 0x100fe20000010869 */
[----:B------:R-:W-:Y:S01]  /*9660*/  FMNMX.FTZ R0, R81, R0, !PT ;  /* 0x0000000051007209 */ /* 0x000fe20007810000 */
[--C-:B------:R-:W-:Y:S01]  /*9670*/  FFMA.FTZ R6, R20, c[0x0][0x2d0], -R105.reuse ;  /* 0x0000b40014067a23 */ /* 0x100fe20000010869 */
[----:B------:R-:W4:Y:S01]  /*9680*/  MUFU.TANH R189, R94 ;  /* 0x0000005e00bd7308 */ /* 0x000f220000002400 */
[--C-:B------:R-:W-:Y:S02]  /*9690*/  FFMA.FTZ R101, R101, c[0x0][0x2d0], -R105.reuse ;  /* 0x0000b40065657a23 */ /* 0x100fe40000010869 */
[--C-:B------:R-:W-:Y:S01]  /*96a0*/  FFMA.FTZ R102, R102, c[0x0][0x2d0], -R105.reuse ;  /* 0x0000b40066667a23 */ /* 0x100fe20000010869 */
[----:B-1----:R-:W-:Y:S01]  /*96b0*/  MOV R109, R245 ;  /* 0x000000f5006d7202 */ /* 0x002fe20000000f00 */
[----:B------:R-:W-:Y:S02]  /*96c0*/  FFMA.FTZ R103, R103, c[0x0][0x2d0], -R105 ;  /* 0x0000b40067677a23 */ /* 0x000fe40000010869 */
[--C-:B------:R-:W-:Y:S01]  /*96d0*/  FFMA.FTZ R108, R108, c[0x0][0x2d0], -R100.reuse ;  /* 0x0000b4006c6c7a23 */ /* 0x100fe20000010864 */
[----:B------:R-:W-:Y:S01]  /*96e0*/  FMNMX.FTZ R4, R109, R0, !PT ;  /* 0x000000006d047209 */ /* 0x000fe20007810000 */
[----:B------:R-:W-:Y:S01]  /*96f0*/  FMUL.FTZ R0, R111, c[0x0][0x320] ;  /* 0x0000c8006f007a20 */ /* 0x000fe20000410000 */
[----:B------:R-:W1:Y:S01]  /*9700*/  MUFU.TANH R188, R95 ;  /* 0x0000005f00bc7308 */ /* 0x000e620000002400 */
[----:B------:R-:W-:Y:S02]  /*9710*/  MOV R111, R43 ;  /* 0x0000002b006f7202 */ /* 0x000fe40000000f00 */
[----:B----4-:R-:W-:Y:S04]  /*9720*/  MOV R114, R244 ;  /* 0x000000f400727202 */ /* 0x010fe80000000f00 */
[----:B------:R-:W-:Y:S03]  /*9730*/  FMNMX.FTZ R2, R114, R4, !PT ;  /* 0x0000000472027209 */ /* 0x000fe60007810000 */
[----:B------:R4:W-:Y:S01]  /*9740*/  MUFU.TANH R74, R0 ;  /* 0x00000000004a7308 */ /* 0x0009e20000002400 */
[----:B------:R-:W4:Y:S01]  /*9750*/  SHFL.BFLY PT, R4, R68, 0x1, 0x1f ;  /* 0x0c201f0044047f89 */ /* 0x000f2200000e0000 */
[----:B------:R-:W-:Y:S08]  /*9760*/  FMNMX.FTZ R2, R189, R2, !PT ;  /* 0x00000002bd027209 */ /* 0x000ff00007810000 */
[----:B------:R-:W4:Y:S01]  /*9770*/  MUFU.TANH R240, R107 ;  /* 0x0000006b00f07308 */ /* 0x000f220000002400 */
[----:B-1----:R-:W-:Y:S09]  /*9780*/  FMNMX.FTZ R2, R188, R2, !PT ;  /* 0x00000002bc027209 */ /* 0x002ff20007810000 */
[----:B------:R-:W1:Y:S01]  /*9790*/  MUFU.TANH R75, R75 ;  /* 0x0000004b004b7308 */ /* 0x000e620000002400 */
[----:B----4-:R-:W-:Y:S01]  /*97a0*/  FADD.FTZ R0, -R70, R3 ;  /* 0x0000000346007221 */ /* 0x010fe20000010100 */
[----:B------:R-:W-:Y:S02]  /*97b0*/  FMNMX.FTZ R3, R234, R2, !PT ;  /* 0x00000002ea037209 */ /* 0x000fe40007810000 */
[----:B------:R-:W-:Y:S01]  /*97c0*/  FMNMX.FTZ R68, R68, R4, !PT ;  /* 0x0000000444447209 */ /* 0x000fe20007810000 */
[----:B------:R-:W-:Y:S05]  /*97d0*/  FMUL.FTZ R2, R0, c[0x0][0x2d0] ;  /* 0x0000b40000027a20 */ /* 0x000fea0000410000 */
[----:B------:R4:W-:Y:S01]  /*97e0*/  MUFU.EX2 R88, R5 ;  /* 0x0000000500587308 */ /* 0x0009e20000000800 */
[--C-:B------:R-:W-:Y:S01]  /*97f0*/  FFMA.FTZ R4, R185, c[0x0][0x2d0], -R105.reuse ;  /* 0x0000b400b9047a23 */ /* 0x100fe20000010869 */
[----:B------:R-:W-:Y:S01]  /*9800*/  FMNMX.FTZ R0, R240, R3, !PT ;  /* 0x00000003f0007209 */ /* 0x000fe20007810000 */
[----:B------:R-:W-:Y:S07]  /*9810*/  FMUL.FTZ R107, R68, c[0x0][0x2d0] ;  /* 0x0000b400446b7a20 */ /* 0x000fee0000410000 */
[----:B------:R2:W2:Y:S01]  /*9820*/  MUFU.EX2 R73, R2 ;  /* 0x0000000200497308 */ /* 0x0004a20000000800 */
[----:B-1----:R-:W-:Y:S04]  /*9830*/  FMNMX.FTZ R0, R75, R0, !PT ;  /* 0x000000004b007209 */ /* 0x002fe80007810000 */
[----:B------:R-:W-:Y:S05]  /*9840*/  FMNMX.FTZ R0, R74, R0, !PT ;  /* 0x000000004a007209 */ /* 0x000fea0007810000 */
[----:B------:R-:W-:Y:S01]  /*9850*/  MUFU.EX2 R245, R4 ;  /* 0x0000000400f57308 */ /* 0x000fe20000000800 */
[----:B------:R-:W1:Y:S01]  /*9860*/  SHFL.BFLY PT, R3, R0, 0x2, 0x1f ;  /* 0x0c401f0000037f89 */ /* 0x000e6200000e0000 */
[----:B----4-:R-:W-:Y:S08]  /*9870*/  FFMA.FTZ R5, R22, c[0x0][0x2d0], -R100 ;  /* 0x0000b40016057a23 */ /* 0x010ff00000010864 */
[----:B------:R-:W-:Y:S01]  /*9880*/  MUFU.EX2 R87, R6 ;  /* 0x0000000600577308 */ /* 0x000fe20000000800 */
[----:B--2---:R-:W-:Y:S01]  /*9890*/  FADD.FTZ R2, -R69, R116 ;  /* 0x0000007445027221 */ /* 0x004fe20000010100 */
[----:B------:R-:W-:Y:S03]  /*98a0*/  MOV R116, R85 ;  /* 0x0000005500747202 */ /* 0x000fe60000000f00 */
[----:B------:R-:W-:Y:S05]  /*98b0*/  FMUL.FTZ R2, R2, c[0x0][0x2d0] ;  /* 0x0000b40002027a20 */ /* 0x000fea0000410000 */
[----:B------:R2:W-:Y:S01]  /*98c0*/  MUFU.EX2 R89, R7 ;  /* 0x0000000700597308 */ /* 0x0005e20000000800 */
[----:B-1----:R-:W-:Y:S01]  /*98d0*/  FMNMX.FTZ R0, R0, R3, !PT ;  /* 0x0000000300007209 */ /* 0x002fe20007810000 */
[----:B------:R-:W-:Y:S08]  /*98e0*/  FFMA.FTZ R3, R17, c[0x0][0x2d0], -R105 ;  /* 0x0000b40011037a23 */ /* 0x000ff00000010869 */
[----:B------:R1:W-:Y:S01]  /*98f0*/  MUFU.EX2 R71, R2 ;  /* 0x0000000200477308 */ /* 0x0003e20000000800 */
[----:B------:R-:W-:Y:S01]  /*9900*/  FMUL.FTZ R17, R73, R133 ;  /* 0x0000008549117220 */ /* 0x000fe20000410000 */
[----:B------:R-:W-:Y:S08]  /*9910*/  MOV R133, R45 ;  /* 0x0000002d00857202 */ /* 0x000ff00000000f00 */
[----:B------:R4:W4:Y:S01]  /*9920*/  MUFU.EX2 R10, R3 ;  /* 0x00000003000a7308 */ /* 0x0009220000000800 */
[----:B--2---:R-:W-:Y:S09]  /*9930*/  @P0 MOV R7, R39 ;  /* 0x0000002700070202 */ /* 0x004ff20000000f00 */
[----:B------:R-:W-:Y:S01]  /*9940*/  MUFU.EX2 R94, R9 ;  /* 0x00000009005e7308 */ /* 0x000fe20000000800 */
[----:B-1----:R-:W-:Y:S01]  /*9950*/  FADD.FTZ R2, -R68, R117 ;  /* 0x0000007544027221 */ /* 0x002fe20000010100 */
[----:B------:R-:W-:Y:S03]  /*9960*/  MOV R117, R220 ;  /* 0x000000dc00757202 */ /* 0x000fe60000000f00 */
[----:B------:R-:W-:Y:S05]  /*9970*/  FMUL.FTZ R2, R2, c[0x0][0x2d0] ;  /* 0x0000b40002027a20 */ /* 0x000fea0000410000 */
[----:B------:R-:W-:Y:S01]  /*9980*/  MUFU.EX2 R108, R108 ;  /* 0x0000006c006c7308 */ /* 0x000fe20000000800 */
[--C-:B----4-:R-:W-:Y:S01]  /*9990*/  FFMA.FTZ R3, R187, c[0x0][0x2d0], -R100.reuse ;  /* 0x0000b400bb037a23 */ /* 0x110fe20000010864 */
[----:B------:R-:W-:Y:S08]  /*99a0*/  MOV R187, R10 ;  /* 0x0000000a00bb7202 */ /* 0x000ff00000000f00 */
[----:B------:R1:W-:Y:S10]  /*99b0*/  MUFU.EX2 R244, R3 ;  /* 0x0000000300f47308 */ /* 0x0003f40000000800 */
[----:B------:R2:W4:Y:S01]  /*99c0*/  MUFU.EX2 R72, R2 ;  /* 0x0000000200487308 */ /* 0x0005220000000800 */
[--C-:B-1----:R-:W-:Y:S09]  /*99d0*/  FFMA.FTZ R3, R186, c[0x0][0x2d0], -R100.reuse ;  /* 0x0000b400ba037a23 */ /* 0x102ff20000010864 */
[----:B------:R1:W1:Y:S01]  /*99e0*/  MUFU.EX2 R246, R3 ;  /* 0x0000000300f67308 */ /* 0x0002620000000800 */
[----:B--2---:R-:W-:Y:S02]  /*99f0*/  FFMA.FTZ R2, R184, c[0x0][0x2d0], -R105 ;  /* 0x0000b400b8027a23 */ /* 0x004fe40000010869 */
[----:B----4-:R-:W-:Y:S07]  /*9a00*/  FMUL.FTZ R45, R72, R161 ;  /* 0x000000a1482d7220 */ /* 0x010fee0000410000 */
[----:B------:R2:W4:Y:S01]  /*9a10*/  MUFU.EX2 R247, R2 ;  /* 0x0000000200f77308 */ /* 0x0005220000000800 */
[--C-:B-1----:R-:W-:Y:S01]  /*9a20*/  FFMA.FTZ R3, R18, c[0x0][0x2d0], -R100.reuse ;  /* 0x0000b40012037a23 */ /* 0x102fe20000010864 */
[----:B------:R-:W-:Y:S01]  /*9a30*/  F2FP.PACK_AB R77, R246, R244 ;  /* 0x000000f4f64d723e */ /* 0x000fe200000000ff */
[----:B------:R-:W-:Y:S01]  /*9a40*/  FMUL.FTZ R18, R71, R134 ;  /* 0x0000008647127220 */ /* 0x000fe20000410000 */
[----:B------:R-:W-:Y:S06]  /*9a50*/  MOV R134, R56 ;  /* 0x0000003800867202 */ /* 0x000fec0000000f00 */
[----:B------:R1:W-:Y:S01]  /*9a60*/  MUFU.EX2 R250, R3 ;  /* 0x0000000300fa7308 */ /* 0x0003e20000000800 */
[----:B------:R-:W-:Y:S02]  /*9a70*/  FFMA.FTZ R56, R210, c[0x0][0x2d0], -R107 ;  /* 0x0000b400d2387a23 */ /* 0x000fe4000001086b */
[--C-:B--2---:R-:W-:Y:S01]  /*9a80*/  FFMA.FTZ R2, R16, c[0x0][0x2d0], -R105.reuse ;  /* 0x0000b40010027a23 */ /* 0x104fe20000010869 */
[----:B----4-:R-:W-:Y:S01]  /*9a90*/  F2FP.PACK_AB R76, R247, R245 ;  /* 0x000000f5f74c723e */ /* 0x010fe200000000ff */
[----:B------:R-:W-:Y:S05]  /*9aa0*/  FFMA.FTZ R16, R27, c[0x0][0x2d0], -R105 ;  /* 0x0000b4001b107a23 */ /* 0x000fea0000010869 */
[----:B------:R2:W4:Y:S01]  /*9ab0*/  MUFU.EX2 R185, R2 ;  /* 0x0000000200b97308 */ /* 0x0005220000000800 */
[----:B---3--:R-:W-:Y:S09]  /*9ac0*/  MOV R37, c[0x0][0x1e4] ;  /* 0x0000790000257a02 */ /* 0x008ff20000000f00 */
[----:B------:R3:W-:Y:S01]  /*9ad0*/  MUFU.EX2 R42, R16 ;  /* 0x00000010002a7308 */ /* 0x0007e20000000800 */
[--C-:B-1----:R-:W-:Y:S09]  /*9ae0*/  FFMA.FTZ R3, R197, c[0x0][0x2d0], -R107.reuse ;  /* 0x0000b400c5037a23 */ /* 0x102ff2000001086b */
[----:B------:R1:W-:Y:S01]  /*9af0*/  MUFU.EX2 R222, R3 ;  /* 0x0000000300de7308 */ /* 0x0003e20000000800 */
[----:B--2---:R-:W2:Y:S01]  /*9b00*/  SHFL.BFLY PT, R2, R0, 0x1, 0x1f ;  /* 0x0c201f0000027f89 */ /* 0x004ea200000e0000 */
[----:B----4-:R-:W-:Y:S01]  /*9b10*/  F2FP.PACK_AB R78, R187, R185 ;  /* 0x000000b9bb4e723e */ /* 0x010fe200000000ff */
[----:B---3--:R-:W-:Y:S01]  /*9b20*/  FMUL.FTZ R16, R73, R132 ;  /* 0x0000008449107220 */ /* 0x008fe20000410000 */
[----:B------:R-:W-:Y:S01]  /*9b30*/  MOV R132, R58 ;  /* 0x0000003a00847202 */ /* 0x000fe20000000f00 */
[--C-:B-1----:R-:W-:Y:S01]  /*9b40*/  FFMA.FTZ R3, R192, c[0x0][0x2d0], -R107.reuse ;  /* 0x0000b400c0037a23 */ /* 0x102fe2000001086b */
[----:B------:R-:W-:Y:S04]  /*9b50*/  MOV R192, R81 ;  /* 0x0000005100c07202 */ /* 0x000fe80000000f00 */
[----:B------:R1:W3:Y:S01]  /*9b60*/  MUFU.EX2 R243, R3 ;  /* 0x0000000300f37308 */ /* 0x0002e20000000800 */
[----:B--2---:R-:W-:Y:S01]  /*9b70*/  FMNMX.FTZ R2, R0, R2, !PT ;  /* 0x0000000200027209 */ /* 0x004fe20007810000 */
[----:B------:R-:W-:Y:S02]  /*9b80*/  FFMA.FTZ R0, R19, c[0x0][0x2d0], -R100 ;  /* 0x0000b40013007a23 */ /* 0x000fe40000010864 */
[----:B------:R-:W-:Y:S01]  /*9b90*/  FMUL.FTZ R19, R71, R135 ;  /* 0x0000008747137220 */ /* 0x000fe20000410000 */
[----:B------:R-:W-:Y:S05]  /*9ba0*/  MOV R135, R46 ;  /* 0x0000002e00877202 */ /* 0x000fea0000000f00 */
[----:B------:R2:W4:Y:S01]  /*9bb0*/  MUFU.EX2 R186, R0 ;  /* 0x0000000000ba7308 */ /* 0x0005220000000800 */
[--C-:B-1----:R-:W-:Y:S01]  /*9bc0*/  FFMA.FTZ R3, R12, c[0x0][0x2d0], -R107.reuse ;  /* 0x0000b4000c037a23 */ /* 0x102fe2000001086b */
[----:B---3--:R-:W-:Y:S08]  /*9bd0*/  F2FP.PACK_AB R64, R243, R222 ;  /* 0x000000def340723e */ /* 0x008ff000000000ff */
[----:B------:R1:W-:Y:S01]  /*9be0*/  MUFU.EX2 R106, R3 ;  /* 0x00000003006a7308 */ /* 0x0003e20000000800 */
[----:B--2---:R-:W-:Y:S01]  /*9bf0*/  FADD.FTZ R0, -R2, R118 ;  /* 0x0000007602007221 */ /* 0x004fe20000010100 */
[----:B----4-:R-:W-:Y:S02]  /*9c00*/  F2FP.PACK_AB R79, R186, R250 ;  /* 0x000000faba4f723e */ /* 0x010fe400000000ff */
[----:B------:R-:W-:Y:S01]  /*9c10*/  MOV R118, R60 ;  /* 0x0000003c00767202 */ /* 0x000fe20000000f00 */
[----:B------:R-:W-:Y:S06]  /*9c20*/  FMUL.FTZ R0, R0, c[0x0][0x2d0] ;  /* 0x0000b40000007a20 */ /* 0x000fec0000410000 */
[----:B------:R-:W2:Y:S01]  /*9c30*/  MUFU.EX2 R0, R0 ;  /* 0x0000000000007308 */ /* 0x000ea20000000800 */
[----:B-1----:R-:W-:Y:S09]  /*9c40*/  FFMA.FTZ R3, R13, c[0x0][0x2d0], -R107 ;  /* 0x0000b4000d037a23 */ /* 0x002ff2000001086b */
[----:B------:R1:W3:Y:S01]  /*9c50*/  MUFU.EX2 R184, R3 ;  /* 0x0000000300b87308 */ /* 0x0002e20000000800 */
[C---:B--2---:R-:W-:Y:S01]  /*9c60*/  FMUL.FTZ R27, R0.reuse, R143 ;  /* 0x0000008f001b7220 */ /* 0x044fe20000410000 */
[----:B------:R-:W-:Y:S01]  /*9c70*/  MOV R143, R62 ;  /* 0x0000003e008f7202 */ /* 0x000fe20000000f00 */
[C---:B------:R-:W-:Y:S01]  /*9c80*/  FMUL.FTZ R43, R0.reuse, R159 ;  /* 0x0000009f002b7220 */ /* 0x040fe20000410000 */
[----:B------:R-:W-:Y:S01]  /*9c90*/  MOV R159, R221 ;  /* 0x000000dd009f7202 */ /* 0x000fe20000000f00 */
[C---:B------:R-:W-:Y:S05]  /*9ca0*/  FMUL.FTZ R46, R0.reuse, R162 ;  /* 0x000000a2002e7220 */ /* 0x040fea0000410000 */
[----:B------:R2:W-:Y:S01]  /*9cb0*/  MUFU.EX2 R221, R56 ;  /* 0x0000003800dd7308 */ /* 0x0005e20000000800 */
[C---:B------:R-:W-:Y:S02]  /*9cc0*/  FMUL.FTZ R58, R0.reuse, R174 ;  /* 0x000000ae003a7220 */ /* 0x040fe40000410000 */
[----:B------:R-:W-:Y:S02]  /*9cd0*/  FMUL.FTZ R62, R0, R178 ;  /* 0x000000b2003e7220 */ /* 0x000fe40000410000 */
[----:B-1----:R-:W-:Y:S01]  /*9ce0*/  FMUL.FTZ R3, R2, c[0x0][0x2d0] ;  /* 0x0000b40002037a20 */ /* 0x002fe20000410000 */
[----:B---3--:R-:W-:Y:S03]  /*9cf0*/  F2FP.PACK_AB R66, R184, R106 ;  /* 0x0000006ab842723e */ /* 0x008fe600000000ff */
[--C-:B------:R-:W-:Y:S02]  /*9d00*/  FFMA.FTZ R4, R196, c[0x0][0x2d0], -R3.reuse ;  /* 0x0000b400c4047a23 */ /* 0x100fe40000010803 */
[--C-:B------:R-:W-:Y:S02]  /*9d10*/  FFMA.FTZ R60, R213, c[0x0][0x2d0], -R3.reuse ;  /* 0x0000b400d53c7a23 */ /* 0x100fe40000010803 */
[----:B------:R1:W-:Y:S01]  /*9d20*/  MUFU.EX2 R190, R4 ;  /* 0x0000000400be7308 */ /* 0x0003e20000000800 */
[----:B--2---:R-:W-:Y:S02]  /*9d30*/  FMUL.FTZ R56, R72, R172 ;  /* 0x000000ac48387220 */ /* 0x004fe40000410000 */
[--C-:B-1----:R-:W-:Y:S07]  /*9d40*/  FFMA.FTZ R4, R195, c[0x0][0x2d0], -R3.reuse ;  /* 0x0000b400c3047a23 */ /* 0x102fee0000010803 */
[----:B------:R1:W2:Y:S02]  /*9d50*/  MUFU.EX2 R191, R4 ;  /* 0x0000000400bf7308 */ /* 0x0002a40000000800 */
[--C-:B-1----:R-:W-:Y:S01]  /*9d60*/  FFMA.FTZ R4, R14, c[0x0][0x2d0], -R3.reuse ;  /* 0x0000b4000e047a23 */ /* 0x102fe20000010803 */
[----:B--2---:R-:W-:Y:S07]  /*9d70*/  F2FP.PACK_AB R65, R191, R190 ;  /* 0x000000bebf41723e */ /* 0x004fee00000000ff */
[----:B------:R1:W-:Y:S02]  /*9d80*/  MUFU.EX2 R200, R4 ;  /* 0x0000000400c87308 */ /* 0x0003e40000000800 */
[----:B-1----:R-:W-:Y:S08]  /*9d90*/  FFMA.FTZ R4, R15, c[0x0][0x2d0], -R3 ;  /* 0x0000b4000f047a23 */ /* 0x002ff00000010803 */
[----:B------:R1:W2:Y:S02]  /*9da0*/  MUFU.EX2 R202, R4 ;  /* 0x0000000400ca7308 */ /* 0x0002a40000000800 */
[--C-:B-1----:R-:W-:Y:S01]  /*9db0*/  FFMA.FTZ R4, R32, c[0x0][0x2d0], -R105.reuse ;  /* 0x0000b40020047a23 */ /* 0x102fe20000010869 */
[----:B--2---:R-:W-:Y:S07]  /*9dc0*/  F2FP.PACK_AB R67, R202, R200 ;  /* 0x000000c8ca43723e */ /* 0x004fee00000000ff */
[----:B------:R-:W-:Y:S10]  /*9dd0*/  MUFU.EX2 R32, R5 ;  /* 0x0000000500207308 */ /* 0x000ff40000000800 */
[----:B------:R1:W-:Y:S02]  /*9de0*/  MUFU.EX2 R90, R4 ;  /* 0x00000004005a7308 */ /* 0x0003e40000000800 */
[----:B-1----:R-:W-:Y:S08]  /*9df0*/  FFMA.FTZ R4, R33, c[0x0][0x2d0], -R105 ;  /* 0x0000b40021047a23 */ /* 0x002ff00000010869 */
[----:B------:R1:W2:Y:S02]  /*9e00*/  MUFU.EX2 R93, R4 ;  /* 0x00000004005d7308 */ /* 0x0002a40000000800 */
[----:B-1----:R-:W-:Y:S05]  /*9e10*/  @P0 SHF.R.S32.HI R4, RZ, 0x1f, R242 ;  /* 0x0000001fff040819 */ /* 0x002fea00000114f2 */
[----:B------:R-:W-:Y:S02]  /*9e20*/  @P0 IMAD R6, R4, c[0x0][0x1e0], RZ ;  /* 0x0000780004060a24 */ /* 0x000fe400078e02ff */
[C---:B------:R-:W-:Y:S04]  /*9e30*/  @P0 IMAD.WIDE.U32 R4, R242.reuse, c[0x0][0x1e0], RZ ;  /* 0x00007800f2040a25 */ /* 0x040fe800078e00ff */
[----:B------:R-:W-:Y:S01]  /*9e40*/  @P0 IMAD R8, R242, c[0x0][0x1e4], R6 ;  /* 0x00007900f2080a24 */ /* 0x000fe200078e0206 */
[----:B------:R-:W-:Y:S02]  /*9e50*/  @P0 MOV R6, R36 ;  /* 0x0000002400060202 */ /* 0x000fe40000000f00 */
[----:B------:R-:W-:Y:S02]  /*9e60*/  MOV R36, c[0x0][0x1e0] ;  /* 0x0000780000247a02 */ /* 0x000fe40000000f00 */
[----:B------:R-:W-:Y:S01]  /*9e70*/  @P0 IADD3 R5, R5, R8, RZ ;  /* 0x0000000805050210 */ /* 0x000fe20007ffe0ff */
[----:B------:R-:W-:Y:S01]  /*9e80*/  @P0 IMAD.WIDE.U32 R6, R4, 0x70, R6 ;  /* 0x0000007004060825 */ /* 0x000fe200078e0006 */
[C---:B------:R-:W-:Y:S02]  /*9e90*/  @P0 SHF.L.U32 R15, R36.reuse, 0x5, RZ ;  /* 0x00000005240f0819 */ /* 0x040fe400000006ff */
[----:B------:R-:W-:Y:S01]  /*9ea0*/  @P0 SHF.L.U64.HI R14, R36, 0x5, R37 ;  /* 0x00000005240e0819 */ /* 0x000fe20000010225 */
[----:B------:R-:W-:Y:S01]  /*9eb0*/  @P0 IMAD R5, R5, 0x70, RZ ;  /* 0x0000007005050824 */ /* 0x000fe200078e02ff */
[----:B------:R-:W-:Y:S01]  /*9ec0*/  @P0 LEA R4, P3, R6, c[0x0][0x1c8], 0x1 ;  /* 0x0000720006040a11 */ /* 0x000fe200078608ff */
[--C-:B------:R-:W-:Y:S03]  /*9ed0*/  FFMA.FTZ R8, R34, c[0x0][0x2d0], -R100.reuse ;  /* 0x0000b40022087a23 */ /* 0x100fe60000010864 */
[----:B------:R-:W-:Y:S01]  /*9ee0*/  @P0 IADD3 R5, R7, R5, RZ ;  /* 0x0000000507050210 */ /* 0x000fe20007ffe0ff */
[----:B------:R1:W-:Y:S03]  /*9ef0*/  MUFU.EX2 R91, R8 ;  /* 0x00000008005b7308 */ /* 0x0003e60000000800 */
[----:B------:R-:W-:Y:S01]  /*9f00*/  @P0 LEA.HI.X R5, R6, c[0x0][0x1cc], R5, 0x1, P3 ;  /* 0x0000730006050a11 */ /* 0x000fe200018f0c05 */
[----:B------:R-:W-:Y:S02]  /*9f10*/  FFMA.FTZ R6, R24, c[0x0][0x2d0], -R107 ;  /* 0x0000b40018067a23 */ /* 0x000fe4000001086b */
[----:B------:R-:W-:Y:S02]  /*9f20*/  FFMA.FTZ R24, R49, c[0x0][0x2d0], -R105 ;  /* 0x0000b40031187a23 */ /* 0x000fe40000010869 */
[----:B------:R3:W-:Y:S01]  /*9f30*/  @P0 LDGSTS.E.BYPASS.LTC128B.128 [R241+0x3900], [R4.64], !P1 ;  /* 0x0390000004f10fae */ /* 0x0007e2000c901d48 */
[----:B------:R-:W-:Y:S01]  /*9f40*/  FMUL.FTZ R49, R73, R165 ;  /* 0x000000a549317220 */ /* 0x000fe20000410000 */
[----:B------:R4:W2:Y:S01]  /*9f50*/  MUFU.EX2 R34, R6 ;  /* 0x0000000600227308 */ /* 0x0008a20000000800 */
[-C--:B-1----:R-:W-:Y:S04]  /*9f60*/  @P0 IADD3 R8, P2, R4, R15.reuse, RZ ;  /* 0x0000000f04080210 */ /* 0x082fe80007f5e0ff */
[-C--:B------:R-:W-:Y:S02]  /*9f70*/  @P0 IADD3.X R9, R5, R14.reuse, RZ, P2, !PT ;  /* 0x0000000e05090210 */ /* 0x080fe400017fe4ff */
[-C--:B------:R-:W-:Y:S03]  /*9f80*/  @P0 IADD3 R12, P4, R8, R15.reuse, RZ ;  /* 0x0000000f080c0210 */ /* 0x080fe60007f9e0ff */
[----:B------:R1:W-:Y:S01]  /*9f90*/  @P0 LDGSTS.E.BYPASS.LTC128B.128 [R241+0x4100], [R8.64], !P1 ;  /* 0x0410000008f10fae */ /* 0x0003e2000c901d48 */
[-C--:B------:R-:W-:Y:S01]  /*9fa0*/  @P0 IADD3.X R13, R9, R14.reuse, RZ, P4, !PT ;  /* 0x0000000e090d0210 */ /* 0x080fe200027fe4ff */
[--C-:B---3--:R-:W-:Y:S01]  /*9fb0*/  FFMA.FTZ R4, R25, c[0x0][0x2d0], -R107.reuse ;  /* 0x0000b40019047a23 */ /* 0x108fe2000001086b */
[----:B------:R-:W-:Y:S01]  /*9fc0*/  @P0 IADD3 R10, P3, R12, R15, RZ ;  /* 0x0000000f0c0a0210 */ /* 0x000fe20007f7e0ff */
[----:B------:R-:W-:Y:S01]  /*9fd0*/  FMUL.FTZ R25, R72, R141 ;  /* 0x0000008d48197220 */ /* 0x000fe20000410000 */
[----:B--2---:R-:W-:Y:S01]  /*9fe0*/  MOV R141, R93 ;  /* 0x0000005d008d7202 */ /* 0x004fe20000000f00 */
[----:B------:R2:W-:Y:S01]  /*9ff0*/  MUFU.EX2 R35, R4 ;  /* 0x0000000400237308 */ /* 0x0005e20000000800 */
[-C--:B------:R-:W-:Y:S01]  /*a000*/  @P0 IADD3.X R11, R13, R14.reuse, RZ, P3, !PT ;  /* 0x0000000e0d0b0210 */ /* 0x080fe20001ffe4ff */
[----:B------:R3:W-:Y:S01]  /*a010*/  @P0 LDGSTS.E.BYPASS.LTC128B.128 [R241+0x4900], [R12.64], !P1 ;  /* 0x049000000cf10fae */ /* 0x0007e2000c901d48 */
[-C--:B----4-:R-:W-:Y:S04]  /*a020*/  @P0 IADD3 R6, P2, R10, R15.reuse, RZ ;  /* 0x0000000f0a060210 */ /* 0x090fe80007f5e0ff */
[-C--:B------:R-:W-:Y:S03]  /*a030*/  @P0 IADD3.X R7, R11, R14.reuse, RZ, P2, !PT ;  /* 0x0000000e0b070210 */ /* 0x080fe600017fe4ff */
[----:B------:R4:W-:Y:S08]  /*a040*/  @P0 LDGSTS.E.BYPASS.LTC128B.128 [R241+0x5100], [R10.64], !P1 ;  /* 0x051000000af10fae */ /* 0x0009f0000c901d48 */
[----:B------:R4:W-:Y:S01]  /*a050*/  @P0 LDGSTS.E.BYPASS.LTC128B.128 [R241+0x5900], [R6.64], !P1 ;  /* 0x0590000006f10fae */ /* 0x0009e2000c901d48 */
[----:B-1----:R-:W-:Y:S02]  /*a060*/  FFMA.FTZ R9, R28, c[0x0][0x2d0], -R107 ;  /* 0x0000b4001c097a23 */ /* 0x002fe4000001086b */
[--C-:B------:R-:W-:Y:S01]  /*a070*/  FFMA.FTZ R28, R198, c[0x0][0x2d0], -R100.reuse ;  /* 0x0000b400c61c7a23 */ /* 0x100fe20000010864 */
[----:B--2---:R-:W-:Y:S01]  /*a080*/  @P0 IADD3 R4, P3, R6, R15, RZ ;  /* 0x0000000f06040210 */ /* 0x004fe20007f7e0ff */
[----:B------:R1:W2:Y:S01]  /*a090*/  MUFU.EX2 R92, R9 ;  /* 0x00000009005c7308 */ /* 0x0002a20000000800 */
[----:B------:R-:W-:Y:S01]  /*a0a0*/  MOV R198, R63 ;  /* 0x0000003f00c67202 */ /* 0x000fe20000000f00 */
[----:B------:R-:W-:Y:S01]  /*a0b0*/  FMUL.FTZ R63, R0, R179 ;  /* 0x000000b3003f7220 */ /* 0x000fe20000410000 */
[----:B------:R-:W-:Y:S01]  /*a0c0*/  @P0 IADD3.X R5, R7, R14, RZ, P3, !PT ;  /* 0x0000000e07050210 */ /* 0x000fe20001ffe4ff */
[----:B---3--:R-:W-:Y:S01]  /*a0d0*/  FFMA.FTZ R12, R26, c[0x0][0x2d0], -R105 ;  /* 0x0000b4001a0c7a23 */ /* 0x008fe20000010869 */
[----:B------:R-:W-:Y:S01]  /*a0e0*/  @P0 IADD3 R8, P2, R4, R15, RZ ;  /* 0x0000000f04080210 */ /* 0x000fe20007f5e0ff */
[----:B------:R-:W-:Y:S01]  /*a0f0*/  FMUL.FTZ R13, R72, R129 ;  /* 0x00000081480d7220 */ /* 0x000fe20000410000 */
[----:B------:R-:W-:Y:S01]  /*a100*/  MOV R129, R32 ;  /* 0x0000002000817202 */ /* 0x000fe20000000f00 */
[----:B------:R3:W-:Y:S01]  /*a110*/  @P0 LDGSTS.E.BYPASS.LTC128B.128 [R241+0x6100], [R4.64], !P1 ;  /* 0x0610000004f10fae */ /* 0x0007e2000c901d48 */
[C---:B------:R-:W-:Y:S01]  /*a120*/  FMUL.FTZ R15, R0.reuse, R131 ;  /* 0x00000083000f7220 */ /* 0x040fe20000410000 */
[----:B------:R3:W-:Y:S01]  /*a130*/  MUFU.EX2 R44, R12 ;  /* 0x0000000c002c7308 */ /* 0x0007e20000000800 */
[--C-:B------:R-:W-:Y:S01]  /*a140*/  FFMA.FTZ R32, R201, c[0x0][0x2d0], -R100.reuse ;  /* 0x0000b400c9207a23 */ /* 0x100fe20000010864 */
[----:B------:R-:W-:Y:S01]  /*a150*/  MOV R201, R251 ;  /* 0x000000fb00c97202 */ /* 0x000fe20000000f00 */
[C---:B----4-:R-:W-:Y:S01]  /*a160*/  FMUL.FTZ R10, R0.reuse, R122 ;  /* 0x0000007a000a7220 */ /* 0x050fe20000410000 */
[----:B------:R-:W-:Y:S01]  /*a170*/  MOV R131, R41 ;  /* 0x0000002900837202 */ /* 0x000fe20000000f00 */
[C---:B------:R-:W-:Y:S01]  /*a180*/  FMUL.FTZ R11, R0.reuse, R123 ;  /* 0x0000007b000b7220 */ /* 0x040fe20000410000 */
[----:B------:R-:W-:Y:S01]  /*a190*/  MOV R123, R34 ;  /* 0x00000022007b7202 */ /* 0x000fe20000000f00 */
[C---:B------:R-:W-:Y:S01]  /*a1a0*/  FMUL.FTZ R26, R0.reuse, R142 ;  /* 0x0000008e001a7220 */ /* 0x040fe20000410000 */
[----:B------:R-:W-:Y:S01]  /*a1b0*/  MOV R122, R88 ;  /* 0x00000058007a7202 */ /* 0x000fe20000000f00 */
[----:B------:R-:W-:Y:S01]  /*a1c0*/  FMUL.FTZ R34, R71, R150 ;  /* 0x0000009647227220 */ /* 0x000fe20000410000 */
[----:B------:R4:W-:Y:S01]  /*a1d0*/  MUFU.EX2 R251, R32 ;  /* 0x0000002000fb7308 */ /* 0x0009e20000000800 */
[----:B------:R-:W-:Y:S01]  /*a1e0*/  FFMA.FTZ R6, R29, c[0x0][0x2d0], -R107 ;  /* 0x0000b4001d067a23 */ /* 0x000fe2000001086b */
[----:B------:R-:W-:Y:S01]  /*a1f0*/  MOV R150, R80 ;  /* 0x0000005000967202 */ /* 0x000fe20000000f00 */
[----:B------:R-:W-:Y:S01]  /*a200*/  FMUL.FTZ R7, R71, R127 ;  /* 0x0000007f47077220 */ /* 0x000fe20000410000 */
[----:B-1----:R-:W-:Y:S01]  /*a210*/  @P0 IADD3.X R9, R5, R14, RZ, P2, !PT ;  /* 0x0000000e05090210 */ /* 0x002fe200017fe4ff */
[----:B------:R-:W-:Y:S01]  /*a220*/  FMUL.FTZ R14, R0, R130 ;  /* 0x00000082000e7220 */ /* 0x000fe20000410000 */
[----:B------:R-:W-:Y:S01]  /*a230*/  MOV R130, R87 ;  /* 0x0000005700827202 */ /* 0x000fe20000000f00 */
[C---:B------:R-:W-:Y:S01]  /*a240*/  FMUL.FTZ R29, R72.reuse, R145 ;  /* 0x00000091481d7220 */ /* 0x040fe20000410000 */
[----:B--2---:R-:W-:Y:S01]  /*a250*/  MOV R142, R92 ;  /* 0x0000005c008e7202 */ /* 0x004fe20000000f00 */
[----:B------:R1:W-:Y:S01]  /*a260*/  @P0 LDGSTS.E.BYPASS.LTC128B.128 [R241+0x6900], [R8.64], !P1 ;  /* 0x0690000008f10fae */ /* 0x0003e2000c901d48 */
[----:B------:R2:W2:Y:S01]  /*a270*/  MUFU.EX2 R33, R6 ;  /* 0x0000000600217308 */ /* 0x0004a20000000800 */
[----:B------:R-:W-:Y:S01]  /*a280*/  FMUL.FTZ R41, R72, R157 ;  /* 0x0000009d48297220 */ /* 0x000fe20000410000 */
[----:B------:R-:W-:Y:S01]  /*a290*/  MOV R157, R47 ;  /* 0x0000002f009d7202 */ /* 0x000fe20000000f00 */
[----:B------:R-:W-:Y:S02]  /*a2a0*/  FMUL.FTZ R47, R0, R163 ;  /* 0x000000a3002f7220 */ /* 0x000fe40000410000 */
[----:B---3--:R-:W-:Y:S01]  /*a2b0*/  FFMA.FTZ R4, R194, c[0x0][0x2d0], -R3 ;  /* 0x0000b400c2047a23 */ /* 0x008fe20000010803 */
[----:B------:R-:W-:Y:S01]  /*a2c0*/  MOV R194, R248 ;  /* 0x000000f800c27202 */ /* 0x000fe20000000f00 */
[----:B------:R-:W3:Y:S01]  /*a2d0*/  LDSM.16.MT88.4 R20, [R224+0x100] ;  /* 0x00010000e014783b */ /* 0x000ee20000004200 */
[----:B------:R-:W-:Y:S01]  /*a2e0*/  FMUL.FTZ R5, R73, R125 ;  /* 0x0000007d49057220 */ /* 0x000fe20000410000 */
[----:B------:R-:W-:Y:S01]  /*a2f0*/  MOV R125, R91 ;  /* 0x0000005b007d7202 */ /* 0x000fe20000000f00 */
[----:B------:R1:W-:Y:S01]  /*a300*/  MUFU.EX2 R195, R4 ;  /* 0x0000000400c37308 */ /* 0x0003e20000000800 */
[C---:B------:R-:W-:Y:S02]  /*a310*/  FMUL.FTZ R12, R72.reuse, R128 ;  /* 0x00000080480c7220 */ /* 0x040fe40000410000 */
[----:B------:R-:W-:Y:S02]  /*a320*/  FFMA.FTZ R92, R215, c[0x0][0x2d0], -R105 ;  /* 0x0000b400d75c7a23 */ /* 0x000fe40000010869 */
[----:B------:R-:W3:Y:S01]  /*a330*/  LDSM.16.MT88.4 R36, [R227+0x100] ;  /* 0x00010000e324783b */ /* 0x000ee20000004200 */
[----:B----4-:R-:W-:Y:S01]  /*a340*/  FMUL.FTZ R32, R73, R148 ;  /* 0x0000009449207220 */ /* 0x010fe20000410000 */
[----:B------:R-:W-:Y:S06]  /*a350*/  MOV R148, R83 ;  /* 0x0000005300947202 */ /* 0x000fec0000000f00 */
[----:B------:R-:W4:Y:S01]  /*a360*/  LDSM.16.MT88.4 R52, [R225+0x100] ;  /* 0x00010000e134783b */ /* 0x000f220000004200 */
[----:B--2---:R-:W-:Y:S01]  /*a370*/  FMUL.FTZ R6, R71, R126 ;  /* 0x0000007e47067220 */ /* 0x004fe20000410000 */
[----:B------:R-:W-:Y:S01]  /*a380*/  MOV R128, R33 ;  /* 0x0000002100807202 */ /* 0x000fe20000000f00 */
[C---:B-1----:R-:W-:Y:S01]  /*a390*/  FMUL.FTZ R9, R72.reuse, R121 ;  /* 0x0000007948097220 */ /* 0x042fe20000410000 */
[----:B------:R-:W-:Y:S01]  /*a3a0*/  MOV R126, R90 ;  /* 0x0000005a007e7202 */ /* 0x000fe20000000f00 */
[----:B------:R-:W-:Y:S01]  /*a3b0*/  FMUL.FTZ R8, R72, R120 ;  /* 0x0000007848087220 */ /* 0x000fe20000410000 */
[----:B------:R-:W-:Y:S01]  /*a3c0*/  MOV R120, R35 ;  /* 0x0000002300787202 */ /* 0x000fe20000000f00 */
[----:B------:R-:W-:Y:S01]  /*a3d0*/  FMUL.FTZ R33, R73, R149 ;  /* 0x0000009549217220 */ /* 0x000fe20000410000 */
[----:B------:R-:W-:Y:S01]  /*a3e0*/  MOV R149, R82 ;  /* 0x0000005200957202 */ /* 0x000fe20000000f00 */
[----:B------:R-:W-:Y:S01]  /*a3f0*/  FMUL.FTZ R35, R71, R151 ;  /* 0x0000009747237220 */ /* 0x000fe20000410000 */
[----:B------:R-:W1:Y:S01]  /*a400*/  LDSM.16.MT88.4 R80, [R226+0x100] ;  /* 0x00010000e250783b */ /* 0x000e620000004200 */
[--C-:B------:R-:W-:Y:S01]  /*a410*/  FFMA.FTZ R4, R193, c[0x0][0x2d0], -R3.reuse ;  /* 0x0000b400c1047a23 */ /* 0x100fe20000010803 */
[----:B------:R-:W-:Y:S01]  /*a420*/  MOV R193, R40 ;  /* 0x0000002800c17202 */ /* 0x000fe20000000f00 */
[--C-:B------:R-:W-:Y:S01]  /*a430*/  FFMA.FTZ R40, R51, c[0x0][0x2d0], -R100.reuse ;  /* 0x0000b40033287a23 */ /* 0x100fe20000010864 */
[----:B------:R-:W-:Y:S01]  /*a440*/  MOV R151, R59 ;  /* 0x0000003b00977202 */ /* 0x000fe20000000f00 */
[----:B------:R2:W1:Y:S01]  /*a450*/  MUFU.EX2 R196, R4 ;  /* 0x0000000400c47308 */ /* 0x0004620000000800 */
[----:B------:R-:W-:Y:S01]  /*a460*/  FMUL.FTZ R51, R71, R167 ;  /* 0x000000a747337220 */ /* 0x000fe20000410000 */
[----:B------:R-:W-:Y:S01]  /*a470*/  MOV R121, R89 ;  /* 0x0000005900797202 */ /* 0x000fe20000000f00 */
[----:B------:R-:W-:Y:S01]  /*a480*/  FMUL.FTZ R59, R0, R175 ;  /* 0x000000af003b7220 */ /* 0x000fe20000410000 */
[----:B------:R-:W-:Y:S08]  /*a490*/  LDSM.16.MT88.4 R88, [R227+0x900] ;  /* 0x00090000e358783b */ /* 0x000ff00000004200 */
[----:B------:R-:W0:Y:S01]  /*a4a0*/  LDGDEPBAR ;  /* 0x00000000000079af */ /* 0x000e220000000000 */
[--C-:B--2---:R-:W-:Y:S02]  /*a4b0*/  FFMA.FTZ R4, R30, c[0x0][0x2d0], -R3.reuse ;  /* 0x0000b4001e047a23 */ /* 0x104fe40000010803 */
[C---:B------:R-:W-:Y:S01]  /*a4c0*/  FMUL.FTZ R30, R0.reuse, R146 ;  /* 0x00000092001e7220 */ /* 0x040fe20000410000 */
[----:B------:R-:W-:Y:S01]  /*a4d0*/  MOV R146, R42 ;  /* 0x0000002a00927202 */ /* 0x000fe20000000f00 */
[----:B------:R2:W-:Y:S01]  /*a4e0*/  MUFU.EX2 R197, R4 ;  /* 0x0000000400c57308 */ /* 0x0005e20000000800 */
[C---:B------:R-:W-:Y:S01]  /*a4f0*/  FMUL.FTZ R42, R0.reuse, R158 ;  /* 0x0000009e002a7220 */ /* 0x040fe20000410000 */
[----:B------:R-:W-:Y:S01]  /*a500*/  MOV R158, R219 ;  /* 0x000000db009e7202 */ /* 0x000fe20000000f00 */
[----:B--2---:R-:W-:Y:S02]  /*a510*/  FFMA.FTZ R4, R31, c[0x0][0x2d0], -R3 ;  /* 0x0000b4001f047a23 */ /* 0x004fe40000010803 */
[----:B------:R-:W-:Y:S01]  /*a520*/  FMUL.FTZ R31, R0, R147 ;  /* 0x00000093001f7220 */ /* 0x000fe20000410000 */
[----:B------:R-:W-:Y:S04]  /*a530*/  MOV R147, R44 ;  /* 0x0000002c00937202 */ /* 0x000fe80000000f00 */
[----:B------:R2:W1:Y:S01]  /*a540*/  MUFU.EX2 R199, R4 ;  /* 0x0000000400c77308 */ /* 0x0004620000000800 */
[----:B------:R-:W-:Y:S09]  /*a550*/  FFMA.FTZ R44, R208, c[0x0][0x2d0], -R107 ;  /* 0x0000b400d02c7a23 */ /* 0x000ff2000001086b */
[----:B------:R1:W-:Y:S01]  /*a560*/  MUFU.EX2 R145, R44 ;  /* 0x0000002c00917308 */ /* 0x0003e20000000800 */
[C---:B--2---:R-:W-:Y:S09]  /*a570*/  FMUL.FTZ R4, R73.reuse, R124 ;  /* 0x0000007c49047220 */ /* 0x044ff20000410000 */
[----:B------:R2:W-:Y:S01]  /*a580*/  MUFU.EX2 R124, R24 ;  /* 0x00000018007c7308 */ /* 0x0005e20000000800 */
[-C--:B---3--:R-:W-:Y:S05]  /*a590*/  HMMA.16816.F32 R4, R76, R20.reuse, R4 ;  /* 0x000000144c04723c */ /* 0x088fea0000001804 */
[----:B-1----:R-:W-:Y:S03]  /*a5a0*/  FMUL.FTZ R44, R72, R160 ;  /* 0x000000a0482c7220 */ /* 0x002fe60000410000 */
[C---:B------:R-:W-:Y:S07]  /*a5b0*/  HMMA.16816.F32 R8, R64.reuse, R20, R8 ;  /* 0x000000144008723c */ /* 0x040fee0000001808 */
[----:B------:R-:W-:Y:S01]  /*a5c0*/  FFMA.FTZ R20, R48, c[0x0][0x2d0], -R105 ;  /* 0x0000b40030147a23 */ /* 0x000fe20000010869 */
[-C--:B------:R-:W-:Y:S03]  /*a5d0*/  HMMA.16816.F32 R12, R64, R22.reuse, R12 ;  /* 0x00000016400c723c */ /* 0x080fe6000000180c */
[----:B------:R1:W3:Y:S01]  /*a5e0*/  MUFU.EX2 R127, R20 ;  /* 0x00000014007f7308 */ /* 0x0002e20000000800 */
[----:B------:R-:W-:Y:S01]  /*a5f0*/  FMUL.FTZ R21, R73, R137 ;  /* 0x0000008949157220 */ /* 0x000fe20000410000 */
[----:B------:R-:W-:Y:S01]  /*a600*/  MOV R137, R84 ;  /* 0x0000005400897202 */ /* 0x000fe20000000f00 */
[C---:B--2---:R-:W-:Y:S01]  /*a610*/  FMUL.FTZ R24, R72.reuse, R140 ;  /* 0x0000008c48187220 */ /* 0x044fe20000410000 */
[----:B------:R-:W2:Y:S01]  /*a620*/  LDSM.16.MT88.4 R84, [R224+0x900] ;  /* 0x00090000e054783b */ /* 0x000ea20000004200 */
[C---:B------:R-:W-:Y:S04]  /*a630*/  HMMA.16816.F32 R16, R76.reuse, R22, R16 ;  /* 0x000000164c10723c */ /* 0x040fe80000001810 */
[--C-:B------:R-:W-:Y:S01]  /*a640*/  FFMA.FTZ R48, R203, c[0x0][0x2d0], -R107.reuse ;  /* 0x0000b400cb307a23 */ /* 0x100fe2000001086b */
[----:B------:R-:W-:Y:S02]  /*a650*/  MOV R140, R94 ;  /* 0x0000005e008c7202 */ /* 0x000fe40000000f00 */
[C---:B------:R-:W-:Y:S01]  /*a660*/  FMUL.FTZ R22, R71.reuse, R138 ;  /* 0x0000008a47167220 */ /* 0x040fe20000410000 */
[----:B------:R-:W-:Y:S01]  /*a670*/  MOV R138, R252 ;  /* 0x000000fc008a7202 */ /* 0x000fe20000000f00 */
[----:B------:R-:W-:Y:S01]  /*a680*/  FMUL.FTZ R23, R71, R139 ;  /* 0x0000008b47177220 */ /* 0x000fe20000410000 */
[----:B------:R3:W2:Y:S02]  /*a690*/  MUFU.EX2 R252, R28 ;  /* 0x0000001c00fc7308 */ /* 0x0006a40000000800 */
[----:B------:R-:W-:Y:S01]  /*a6a0*/  MOV R139, R61 ;  /* 0x0000003d008b7202 */ /* 0x000fe20000000f00 */
[C---:B------:R-:W-:Y:S02]  /*a6b0*/  FMUL.FTZ R61, R72.reuse, R177 ;  /* 0x000000b1483d7220 */ /* 0x040fe40000410000 */
[----:B-1----:R-:W-:Y:S01]  /*a6c0*/  FMUL.FTZ R20, R73, R136 ;  /* 0x0000008849147220 */ /* 0x002fe20000410000 */
[----:B------:R-:W-:Y:S04]  /*a6d0*/  MOV R136, R223 ;  /* 0x000000df00887202 */ /* 0x000fe80000000f00 */
[----:B------:R1:W-:Y:S02]  /*a6e0*/  MUFU.EX2 R223, R48 ;  /* 0x0000003000df7308 */ /* 0x0003e40000000800 */
[-C--:B------:R-:W-:Y:S08]  /*a6f0*/  HMMA.16816.F32 R20, R76, R36.reuse, R20 ;  /* 0x000000244c14723c */ /* 0x080ff00000001814 */
[C---:B------:R-:W-:Y:S04]  /*a700*/  HMMA.16816.F32 R24, R64.reuse, R36, R24 ;  /* 0x000000244018723c */ /* 0x040fe80000001818 */
[----:B---3--:R-:W-:Y:S02]  /*a710*/  FMUL.FTZ R28, R72, R144 ;  /* 0x00000090481c7220 */ /* 0x008fe40000410000 */
[----:B------:R3:W-:Y:S01]  /*a720*/  MUFU.EX2 R144, R60 ;  /* 0x0000003c00907308 */ /* 0x0007e20000000800 */
[--C-:B------:R-:W-:Y:S02]  /*a730*/  FFMA.FTZ R36, R50, c[0x0][0x2d0], -R100.reuse ;  /* 0x0000b40032247a23 */ /* 0x100fe40000010864 */
[----:B------:R-:W-:Y:S02]  /*a740*/  FMUL.FTZ R50, R71, R166 ;  /* 0x000000a647327220 */ /* 0x000fe40000410000 */
[-C--:B------:R-:W-:Y:S03]  /*a750*/  HMMA.16816.F32 R28, R64, R38.reuse, R28 ;  /* 0x00000026401c723c */ /* 0x080fe6000000181c */
[C---:B-1----:R-:W-:Y:S02]  /*a760*/  FMUL.FTZ R48, R73.reuse, R164 ;  /* 0x000000a449307220 */ /* 0x042fe40000410000 */
[----:B------:R-:W-:Y:S01]  /*a770*/  LDSM.16.MT88.4 R164, [R225+0x3100] ;  /* 0x00310000e1a4783b */ /* 0x000fe20000004200 */
[----:B------:R1:W-:Y:S01]  /*a780*/  MUFU.EX2 R248, R36 ;  /* 0x0000002400f87308 */ /* 0x0003e20000000800 */
[----:B------:R-:W-:Y:S01]  /*a790*/  FMUL.FTZ R37, R73, R153 ;  /* 0x0000009949257220 */ /* 0x000fe20000410000 */
[C---:B------:R-:W-:Y:S07]  /*a7a0*/  HMMA.16816.F32 R32, R76.reuse, R38, R32 ;  /* 0x000000264c20723c */ /* 0x040fee0000001820 */
[C---:B------:R-:W-:Y:S01]  /*a7b0*/  FMUL.FTZ R39, R71.reuse, R155 ;  /* 0x0000009b47277220 */ /* 0x040fe20000410000 */
[----:B------:R-:W-:Y:S01]  /*a7c0*/  MOV R155, R249 ;  /* 0x000000f9009b7202 */ /* 0x000fe20000000f00 */
[----:B------:R-:W-:Y:S01]  /*a7d0*/  FMUL.FTZ R38, R71, R154 ;  /* 0x0000009a47267220 */ /* 0x000fe20000410000 */
[----:B------:R2:W2:Y:S02]  /*a7e0*/  MUFU.EX2 R249, R40 ;  /* 0x0000002800f97308 */ /* 0x0004a40000000800 */
[C---:B---3--:R-:W-:Y:S02]  /*a7f0*/  FMUL.FTZ R60, R72.reuse, R176 ;  /* 0x000000b0483c7220 */ /* 0x048fe40000410000 */
[----:B-1----:R-:W-:Y:S07]  /*a800*/  FMUL.FTZ R36, R73, R152 ;  /* 0x0000009849247220 */ /* 0x002fee0000410000 */
[-C--:B----4-:R-:W-:Y:S03]  /*a810*/  HMMA.16816.F32 R36, R76, R52.reuse, R36 ;  /* 0x000000344c24723c */ /* 0x090fe60000001824 */
[C---:B--2---:R-:W-:Y:S01]  /*a820*/  FMUL.FTZ R40, R72.reuse, R156 ;  /* 0x0000009c48287220 */ /* 0x044fe20000410000 */
[----:B------:R-:W-:Y:S01]  /*a830*/  MOV R156, R57 ;  /* 0x00000039009c7202 */ /* 0x000fe20000000f00 */
[----:B------:R-:W-:Y:S05]  /*a840*/  FMUL.FTZ R57, R72, R173 ;  /* 0x000000ad48397220 */ /* 0x000fea0000410000 */
[C---:B------:R-:W-:Y:S07]  /*a850*/  HMMA.16816.F32 R40, R64.reuse, R52, R40 ;  /* 0x000000344028723c */ /* 0x040fee0000001828 */
[----:B------:R-:W-:Y:S01]  /*a860*/  FFMA.FTZ R52, R209, c[0x0][0x2d0], -R107 ;  /* 0x0000b400d1347a23 */ /* 0x000fe2000001086b */
[-C--:B------:R-:W-:Y:S03]  /*a870*/  HMMA.16816.F32 R44, R64, R54.reuse, R44 ;  /* 0x00000036402c723c */ /* 0x080fe6000000182c */
[----:B------:R1:W2:Y:S01]  /*a880*/  MUFU.EX2 R220, R52 ;  /* 0x0000003400dc7308 */ /* 0x0002a20000000800 */
[----:B------:R-:W-:Y:S04]  /*a890*/  FMUL.FTZ R53, R73, R169 ;  /* 0x000000a949357220 */ /* 0x000fe80000410000 */
[C---:B------:R-:W-:Y:S07]  /*a8a0*/  HMMA.16816.F32 R48, R76.reuse, R54, R48 ;  /* 0x000000364c30723c */ /* 0x040fee0000001830 */
[C---:B------:R-:W-:Y:S02]  /*a8b0*/  FMUL.FTZ R55, R71.reuse, R171 ;  /* 0x000000ab47377220 */ /* 0x040fe40000410000 */
[----:B------:R-:W-:Y:S03]  /*a8c0*/  FMUL.FTZ R54, R71, R170 ;  /* 0x000000aa47367220 */ /* 0x000fe60000410000 */
[C---:B-1----:R-:W-:Y:S07]  /*a8d0*/  FMUL.FTZ R52, R73.reuse, R168 ;  /* 0x000000a849347220 */ /* 0x042fee0000410000 */
[-C--:B------:R-:W-:Y:S08]  /*a8e0*/  HMMA.16816.F32 R52, R76, R80.reuse, R52 ;  /* 0x000000504c34723c */ /* 0x080ff00000001834 */
[C---:B------:R-:W-:Y:S07]  /*a8f0*/  HMMA.16816.F32 R56, R64.reuse, R80, R56 ;  /* 0x000000504038723c */ /* 0x040fee0000001838 */
[--C-:B------:R-:W-:Y:S01]  /*a900*/  FFMA.FTZ R80, R216, c[0x0][0x2d0], -R3.reuse ;  /* 0x0000b400d8507a23 */ /* 0x100fe20000010803 */
[-C--:B------:R-:W-:Y:S03]  /*a910*/  HMMA.16816.F32 R60, R64, R82.reuse, R60 ;  /* 0x00000052403c723c */ /* 0x080fe6000000183c */
[----:B------:R1:W3:Y:S01]  /*a920*/  MUFU.EX2 R154, R80 ;  /* 0x00000050009a7308 */ /* 0x0002e20000000800 */
[----:B------:R-:W-:Y:S03]  /*a930*/  F2FP.PACK_AB R81, R196, R195 ;  /* 0x000000c3c451723e */ /* 0x000fe600000000ff */
[C---:B------:R-:W-:Y:S02]  /*a940*/  FMUL.FTZ R64, R73.reuse, R180 ;  /* 0x000000b449407220 */ /* 0x040fe40000410000 */
[----:B------:R-:W-:Y:S03]  /*a950*/  FMUL.FTZ R65, R73, R181 ;  /* 0x000000b549417220 */ /* 0x000fe60000410000 */
[C---:B------:R-:W-:Y:S02]  /*a960*/  FMUL.FTZ R66, R71.reuse, R182 ;  /* 0x000000b647427220 */ /* 0x040fe40000410000 */
[----:B------:R-:W-:Y:S07]  /*a970*/  FMUL.FTZ R67, R71, R183 ;  /* 0x000000b747437220 */ /* 0x000fee0000410000 */
[----:B------:R-:W-:Y:S04]  /*a980*/  HMMA.16816.F32 R64, R76, R82, R64 ;  /* 0x000000524c40723c */ /* 0x000fe80000001840 */
[--C-:B-1----:R-:W-:Y:S03]  /*a990*/  FFMA.FTZ R80, R214, c[0x0][0x2d0], -R3.reuse ;  /* 0x0000b400d6507a23 */ /* 0x102fe60000010803 */
[----:B------:R-:W-:Y:S02]  /*a9a0*/  F2FP.PACK_AB R76, R122, R130 ;  /* 0x000000827a4c723e */ /* 0x000fe400000000ff */
[----:B------:R-:W-:Y:S01]  /*a9b0*/  F2FP.PACK_AB R78, R141, R126 ;  /* 0x0000007e8d4e723e */ /* 0x000fe200000000ff */
[----:B------:R1:W-:Y:S02]  /*a9c0*/  MUFU.EX2 R152, R80 ;  /* 0x0000005000987308 */ /* 0x0003e40000000800 */
[----:B------:R-:W-:Y:S02]  /*a9d0*/  F2FP.PACK_AB R77, R121, R129 ;  /* 0x00000081794d723e */ /* 0x000fe400000000ff */
[----:B------:R-:W-:Y:S02]  /*a9e0*/  F2FP.PACK_AB R79, R140, R125 ;  /* 0x0000007d8c4f723e */ /* 0x000fe400000000ff */
[----:B------:R-:W-:Y:S02]  /*a9f0*/  F2FP.PACK_AB R82, R128, R142 ;  /* 0x0000008e8052723e */ /* 0x000fe400000000ff */
[----:B------:R-:W-:Y:S03]  /*aa00*/  F2FP.PACK_AB R83, R199, R197 ;  /* 0x000000c5c753723e */ /* 0x000fe600000000ff */
[-C--:B------:R-:W-:Y:S03]  /*aa10*/  HMMA.16816.F32 R4, R76, R84.reuse, R4 ;  /* 0x000000544c04723c */ /* 0x080fe60000001804 */
[----:B-1----:R-:W-:Y:S02]  /*aa20*/  FFMA.FTZ R80, R217, c[0x0][0x2d0], -R3 ;  /* 0x0000b400d9507a23 */ /* 0x002fe40000010803 */
[----:B------:R1:W-:Y:S10]  /*aa30*/  MUFU.EX2 R217, R92 ;  /* 0x0000005c00d97308 */ /* 0x0003f40000000800 */
[----:B------:R4:W2:Y:S01]  /*aa40*/  MUFU.EX2 R153, R80 ;  /* 0x0000005000997308 */ /* 0x0008a20000000800 */
[----:B-1----:R-:W1:Y:S01]  /*aa50*/  LDSM.16.MT88.4 R92, [R225+0x900] ;  /* 0x00090000e15c783b */ /* 0x002e620000004200 */
[----:B----4-:R-:W-:Y:S07]  /*aa60*/  F2FP.PACK_AB R80, R120, R123 ;  /* 0x0000007b7850723e */ /* 0x010fee00000000ff */
[C---:B------:R-:W-:Y:S07]  /*aa70*/  HMMA.16816.F32 R8, R80.reuse, R84, R8 ;  /* 0x000000545008723c */ /* 0x040fee0000001808 */
[--C-:B------:R-:W-:Y:S01]  /*aa80*/  FFMA.FTZ R84, R218, c[0x0][0x2d0], -R105.reuse ;  /* 0x0000b400da547a23 */ /* 0x100fe20000010869 */
[-C--:B------:R-:W-:Y:S03]  /*aa90*/  HMMA.16816.F32 R12, R80, R86.reuse, R12 ;  /* 0x00000056500c723c */ /* 0x080fe6000000180c */
[----:B------:R4:W1:Y:S05]  /*aaa0*/  MUFU.EX2 R219, R84 ;  /* 0x0000005400db7308 */ /* 0x00086a0000000800 */
[C---:B------:R-:W-:Y:S08]  /*aab0*/  HMMA.16816.F32 R16, R76.reuse, R86, R16 ;  /* 0x000000564c10723c */ /* 0x040ff00000001810 */
[-C--:B------:R-:W-:Y:S08]  /*aac0*/  HMMA.16816.F32 R20, R76, R88.reuse, R20 ;  /* 0x000000584c14723c */ /* 0x080ff00000001814 */
[C---:B------:R-:W-:Y:S04]  /*aad0*/  HMMA.16816.F32 R24, R80.reuse, R88, R24 ;  /* 0x000000585018723c */ /* 0x040fe80000001818 */
[--C-:B----4-:R-:W-:Y:S04]  /*aae0*/  FFMA.FTZ R84, R212, c[0x0][0x2d0], -R105.reuse ;  /* 0x0000b400d4547a23 */ /* 0x110fe80000010869 */
[-C--:B------:R-:W-:Y:S01]  /*aaf0*/  HMMA.16816.F32 R28, R80, R90.reuse, R28 ;  /* 0x0000005a501c723c */ /* 0x080fe2000000181c */
[----:B------:R4:W-:Y:S07]  /*ab00*/  MUFU.EX2 R216, R84 ;  /* 0x0000005400d87308 */ /* 0x0009ee0000000800 */
[C---:B------:R-:W-:Y:S08]  /*ab10*/  HMMA.16816.F32 R32, R76.reuse, R90, R32 ;  /* 0x0000005a4c20723c */ /* 0x040ff00000001820 */
[-C--:B-1----:R-:W-:Y:S08]  /*ab20*/  HMMA.16816.F32 R36, R76, R92.reuse, R36 ;  /* 0x0000005c4c24723c */ /* 0x082ff00000001824 */
[C---:B------:R-:W-:Y:S04]  /*ab30*/  HMMA.16816.F32 R40, R80.reuse, R92, R40 ;  /* 0x0000005c5028723c */ /* 0x040fe80000001828 */
[----:B----4-:R-:W-:Y:S04]  /*ab40*/  FFMA.FTZ R84, R211, c[0x0][0x2d0], -R105 ;  /* 0x0000b400d3547a23 */ /* 0x010fe80000010869 */
[-C--:B------:R-:W-:Y:S01]  /*ab50*/  HMMA.16816.F32 R44, R80, R94.reuse, R44 ;  /* 0x0000005e502c723c */ /* 0x080fe2000000182c */
[----:B------:R1:W4:Y:S07]  /*ab60*/  MUFU.EX2 R218, R84 ;  /* 0x0000005400da7308 */ /* 0x00032e0000000800 */
[C---:B------:R-:W-:Y:S04]  /*ab70*/  HMMA.16816.F32 R48, R76.reuse, R94, R48 ;  /* 0x0000005e4c30723c */ /* 0x040fe80000001830 */
[--C-:B-1----:R-:W-:Y:S01]  /*ab80*/  FFMA.FTZ R84, R159, c[0x0][0x2d0], -R100.reuse ;  /* 0x0000b4009f547a23 */ /* 0x102fe20000010864 */
[----:B------:R-:W-:Y:S02]  /*ab90*/  MOV R159, R158 ;  /* 0x0000009e009f7202 */ /* 0x000fe40000000f00 */
[----:B------:R-:W-:Y:S01]  /*aba0*/  MOV R158, R157 ;  /* 0x0000009d009e7202 */ /* 0x000fe20000000f00 */
[----:B------:R1:W-:Y:S01]  /*abb0*/  MUFU.EX2 R213, R84 ;  /* 0x0000005400d57308 */ /* 0x0003e20000000800 */
[----:B------:R-:W-:Y:S03]  /*abc0*/  MOV R157, R156 ;  /* 0x0000009c009d7202 */ /* 0x000fe60000000f00 */
[--C-:B------:R-:W-:Y:S01]  /*abd0*/  FFMA.FTZ R88, R159, c[0x0][0x2d0], -R100.reuse ;  /* 0x0000b4009f587a23 */ /* 0x100fe20000010864 */
[----:B------:R-:W-:Y:S02]  /*abe0*/  MOV R156, R155 ;  /* 0x0000009b009c7202 */ /* 0x000fe40000000f00 */
[----:B------:R-:W-:Y:S02]  /*abf0*/  MOV R203, R158 ;  /* 0x0000009e00cb7202 */ /* 0x000fe40000000f00 */
[----:B------:R-:W-:Y:S02]  /*ac00*/  MOV R159, R156 ;  /* 0x0000009c009f7202 */ /* 0x000fe40000000f00 */
[----:B------:R-:W-:Y:S01]  /*ac10*/  MOV R208, R157 ;  /* 0x0000009d00d07202 */ /* 0x000fe20000000f00 */
[----:B------:R2:W2:Y:S01]  /*ac20*/  MUFU.EX2 R215, R88 ;  /* 0x0000005800d77308 */ /* 0x0004a20000000800 */
[----:B------:R-:W-:Y:S02]  /*ac30*/  MOV R155, R151 ;  /* 0x00000097009b7202 */ /* 0x000fe40000000f00 */
[----:B------:R-:W-:Y:S02]  /*ac40*/  MOV R160, R208 ;  /* 0x000000d000a07202 */ /* 0x000fe40000000f00 */
[----:B------:R-:W-:Y:S02]  /*ac50*/  MOV R151, R150 ;  /* 0x0000009600977202 */ /* 0x000fe40000000f00 */
[----:B------:R-:W-:Y:S02]  /*ac60*/  MOV R150, R149 ;  /* 0x0000009500967202 */ /* 0x000fe40000000f00 */
[----:B------:R-:W-:Y:S02]  /*ac70*/  MOV R149, R148 ;  /* 0x0000009400957202 */ /* 0x000fe40000000f00 */
[----:B------:R-:W-:Y:S02]  /*ac80*/  MOV R148, R201 ;  /* 0x000000c900947202 */ /* 0x000fe40000000f00 */
[----:B------:R-:W-:Y:S01]  /*ac90*/  MOV R201, R138 ;  /* 0x0000008a00c97202 */ /* 0x000fe20000000f00 */
[----:B-1----:R-:W1:Y:S01]  /*aca0*/  LDSM.16.MT88.4 R84, [R226+0x900] ;  /* 0x00090000e254783b */ /* 0x002e620000004200 */
[----:B------:R-:W-:Y:S02]  /*acb0*/  MOV R157, R151 ;  /* 0x00000097009d7202 */ /* 0x000fe40000000f00 */
[----:B------:R-:W-:Y:S02]  /*acc0*/  MOV R151, R201 ;  /* 0x000000c900977202 */ /* 0x000fe40000000f00 */
[----:B------:R-:W-:Y:S02]  /*acd0*/  MOV R158, R155 ;  /* 0x0000009b009e7202 */ /* 0x000fe40000000f00 */
[----:B------:R-:W-:Y:S02]  /*ace0*/  MOV R156, R149 ;  /* 0x00000095009c7202 */ /* 0x000fe40000000f00 */
[----:B------:R-:W-:Y:S01]  /*acf0*/  MOV R155, R148 ;  /* 0x00000094009b7202 */ /* 0x000fe20000000f00 */
[--C-:B--2---:R-:W-:Y:S01]  /*ad00*/  FFMA.FTZ R88, R203, c[0x0][0x2d0], -R100.reuse ;  /* 0x0000b400cb587a23 */ /* 0x104fe20000010864 */
[----:B------:R-:W-:Y:S02]  /*ad10*/  MOV R203, R159 ;  /* 0x0000009f00cb7202 */ /* 0x000fe40000000f00 */
[----:B------:R-:W-:Y:S01]  /*ad20*/  MOV R208, R158 ;  /* 0x0000009e00d07202 */ /* 0x000fe20000000f00 */
[----:B------:R2:W-:Y:S01]  /*ad30*/  MUFU.EX2 R159, R88 ;  /* 0x00000058009f7308 */ /* 0x0005e20000000800 */
[----:B------:R-:W-:Y:S02]  /*ad40*/  MOV R158, R157 ;  /* 0x0000009d009e7202 */ /* 0x000fe40000000f00 */
        /* <DEDUP_REMOVED lines=8> */
[----:B------:R3:W5:Y:S01]  /*add0*/  LDL.LU R236, [R1+0x60] ;  /* 0x0000600001ec7983 */ /* 0x0007620000300800 */
[----:B------:R-:W-:Y:S02]  /*ade0*/  MOV R138, R117 ;  /* 0x00000075008a7202 */ /* 0x000fe40000000f00 */
[----:B------:R-:W-:Y:S01]  /*adf0*/  MOV R117, R237 ;  /* 0x000000ed00757202 */ /* 0x000fe20000000f00 */
[--C-:B--2---:R-:W-:Y:S01]  /*ae00*/  FFMA.FTZ R88, R160, c[0x0][0x2d0], -R100.reuse ;  /* 0x0000b400a0587a23 */ /* 0x104fe20000010864 */
[----:B------:R2:W5:Y:S01]  /*ae10*/  LDL.LU R237, [R1+0x5c] ;  /* 0x00005c0001ed7983 */ /* 0x0005620000300800 */
[-C--:B-1----:R-:W-:Y:S02]  /*ae20*/  HMMA.16816.F32 R52, R76, R84.reuse, R52 ;  /* 0x000000544c34723c */ /* 0x082fe40000001834 */
[----:B------:R1:W1:Y:S01]  /*ae30*/  MUFU.EX2 R214, R88 ;  /* 0x0000005800d67308 */ /* 0x0002620000000800 */
[----:B------:R-:W-:Y:S01]  /*ae40*/  MOV R148, R137 ;  /* 0x0000008900947202 */ /* 0x000fe20000000f00 */
[----:B------:R2:W5:Y:S01]  /*ae50*/  LDL.LU R238, [R1+0x58] ;  /* 0x0000580001ee7983 */ /* 0x0005620000300800 */
[----:B------:R-:W-:Y:S02]  /*ae60*/  MOV R151, R149 ;  /* 0x0000009500977202 */ /* 0x000fe40000000f00 */
[----:B------:R-:W-:Y:S01]  /*ae70*/  MOV R160, R208 ;  /* 0x000000d000a07202 */ /* 0x000fe20000000f00 */
[C---:B------:R-:W-:Y:S04]  /*ae80*/  HMMA.16816.F32 R56, R80.reuse, R84, R56 ;  /* 0x000000545038723c */ /* 0x040fe80000001838 */
[----:B------:R-:W-:Y:S02]  /*ae90*/  MOV R208, R157 ;  /* 0x0000009d00d07202 */ /* 0x000fe40000000f00 */
[----:B------:R-:W-:Y:S02]  /*aea0*/  MOV R149, R148 ;  /* 0x0000009400957202 */ /* 0x000fe40000000f00 */
[-C--:B------:R-:W-:Y:S04]  /*aeb0*/  HMMA.16816.F32 R60, R80, R86.reuse, R60 ;  /* 0x00000056503c723c */ /* 0x080fe8000000183c */
[----:B------:R-:W-:Y:S02]  /*aec0*/  MOV R157, R151 ;  /* 0x00000097009d7202 */ /* 0x000fe40000000f00 */
[----:B------:R-:W-:Y:S02]  /*aed0*/  MOV R151, R149 ;  /* 0x0000009500977202 */ /* 0x000fe40000000f00 */
[----:B------:R-:W-:Y:S04]  /*aee0*/  HMMA.16816.F32 R64, R76, R86, R64 ;  /* 0x000000564c40723c */ /* 0x000fe80000001840 */
[--C-:B-1----:R-:W-:Y:S01]  /*aef0*/  FFMA.FTZ R88, R203, c[0x0][0x2d0], -R107.reuse ;  /* 0x0000b400cb587a23 */ /* 0x102fe2000001086b */
[----:B------:R-:W-:Y:S02]  /*af00*/  MOV R203, R158 ;  /* 0x0000009e00cb7202 */ /* 0x000fe40000000f00 */
[----:B------:R-:W-:Y:S02]  /*af10*/  MOV R158, R155 ;  /* 0x0000009b009e7202 */ /* 0x000fe40000000f00 */
[----:B------:R1:W-:Y:S03]  /*af20*/  MUFU.EX2 R155, R88 ;  /* 0x00000058009b7308 */ /* 0x0003e60000000800 */
[----:B------:R-:W-:Y:S02]  /*af30*/  MOV R161, R203 ;  /* 0x000000cb00a17202 */ /* 0x000fe40000000f00 */
[----:B------:R-:W-:Y:S02]  /*af40*/  MOV R203, R158 ;  /* 0x0000009e00cb7202 */ /* 0x000fe40000000f00 */
[----:B------:R-:W-:Y:S01]  /*af50*/  MOV R148, R201 ;  /* 0x000000c900947202 */ /* 0x000fe20000000f00 */
[--C-:B------:R-:W-:Y:S01]  /*af60*/  FFMA.FTZ R92, R161, c[0x0][0x2d0], -R107.reuse ;  /* 0x0000b400a15c7a23 */ /* 0x100fe2000001086b */
[----:B------:R-:W-:Y:S02]  /*af70*/  F2FP.PACK_AB R76, R146, R147 ;  /* 0x00000093924c723e */ /* 0x000fe400000000ff */
[----:B------:R-:W-:Y:S01]  /*af80*/  MOV R149, R148 ;  /* 0x0000009400957202 */ /* 0x000fe20000000f00 */
[----:B------:R2:W-:Y:S01]  /*af90*/  MUFU.EX2 R163, R92 ;  /* 0x0000005c00a37308 */ /* 0x0005e20000000800 */
[----:B------:R-:W-:Y:S02]  /*afa0*/  F2FP.PACK_AB R78, R124, R127 ;  /* 0x0000007f7c4e723e */ /* 0x000fe400000000ff */
[----:B------:R-:W-:Y:S02]  /*afb0*/  F2FP.PACK_AB R77, R251, R252 ;  /* 0x000000fcfb4d723e */ /* 0x000fe400000000ff */
[----:B------:R-:W-:Y:S02]  /*afc0*/  F2FP.PACK_AB R79, R249, R248 ;  /* 0x000000f8f94f723e */ /* 0x000fe400000000ff */
[----:B------:R-:W-:Y:S02]  /*afd0*/  F2FP.PACK_AB R82, R221, R220 ;  /* 0x000000dcdd52723e */ /* 0x000fe400000000ff */
[----:B---3--:R-:W-:Y:S02]  /*afe0*/  F2FP.PACK_AB R81, R154, R144 ;  /* 0x000000909a51723e */ /* 0x008fe400000000ff */
[----:B------:R-:W-:Y:S01]  /*aff0*/  F2FP.PACK_AB R83, R153, R152 ;  /* 0x000000989953723e */ /* 0x000fe200000000ff */
[--C-:B-1----:R-:W-:Y:S01]  /*b000*/  FFMA.FTZ R88, R160, c[0x0][0x2d0], -R107.reuse ;  /* 0x0000b400a0587a23 */ /* 0x102fe2000001086b */
[----:B------:R-:W-:Y:S02]  /*b010*/  MOV R160, R208 ;  /* 0x000000d000a07202 */ /* 0x000fe40000000f00 */
[----:B------:R-:W-:Y:S01]  /*b020*/  MOV R208, R157 ;  /* 0x0000009d00d07202 */ /* 0x000fe20000000f00 */
[----:B------:R1:W-:Y:S01]  /*b030*/  MUFU.EX2 R158, R88 ;  /* 0x00000058009e7308 */ /* 0x0003e20000000800 */
[----:B------:R-:W-:Y:S02]  /*b040*/  MOV R157, R151 ;  /* 0x00000097009d7202 */ /* 0x000fe40000000f00 */
[----:B------:R-:W-:Y:S02]  /*b050*/  MOV R161, R160 ;  /* 0x000000a000a17202 */ /* 0x000fe40000000f00 */
[----:B------:R-:W-:Y:S02]  /*b060*/  MOV R160, R203 ;  /* 0x000000cb00a07202 */ /* 0x000fe40000000f00 */
[----:B------:R-:W-:Y:S01]  /*b070*/  MOV R203, R208 ;  /* 0x000000d000cb7202 */ /* 0x000fe20000000f00 */
[----:B--2---:R-:W-:Y:S01]  /*b080*/  FFMA.FTZ R92, R161, c[0x0][0x2d0], -R107 ;  /* 0x0000b400a15c7a23 */ /* 0x004fe2000001086b */
[----:B------:R-:W-:Y:S01]  /*b090*/  MOV R208, R157 ;  /* 0x0000009d00d07202 */ /* 0x000fe20000000f00 */
[--C-:B------:R-:W-:Y:S01]  /*b0a0*/  FFMA.FTZ R84, R160, c[0x0][0x2d0], -R3.reuse ;  /* 0x0000b400a0547a23 */ /* 0x100fe20000010803 */
[----:B------:R-:W-:Y:S01]  /*b0b0*/  MOV R160, R203 ;  /* 0x000000cb00a07202 */ /* 0x000fe20000000f00 */
[----:B------:R2:W3:Y:S01]  /*b0c0*/  MUFU.EX2 R162, R92 ;  /* 0x0000005c00a27308 */ /* 0x0004e20000000800 */
[----:B------:R-:W-:Y:S02]  /*b0d0*/  MOV R203, R208 ;  /* 0x000000d000cb7202 */ /* 0x000fe40000000f00 */
[----:B------:R-:W-:Y:S01]  /*b0e0*/  MOV R151, R149 ;  /* 0x0000009500977202 */ /* 0x000fe20000000f00 */
[--C-:B------:R-:W-:Y:S01]  /*b0f0*/  FFMA.FTZ R80, R160, c[0x0][0x2d0], -R3.reuse ;  /* 0x0000b400a0507a23 */ /* 0x100fe20000010803 */
[----:B------:R-:W-:Y:S02]  /*b100*/  MOV R160, R203 ;  /* 0x000000cb00a07202 */ /* 0x000fe40000000f00 */
[----:B------:R-:W-:Y:S02]  /*b110*/  MOV R203, R156 ;  /* 0x0000009c00cb7202 */ /* 0x000fe40000000f00 */
[----:B------:R-:W-:Y:S01]  /*b120*/  MOV R157, R151 ;  /* 0x00000097009d7202 */ /* 0x000fe20000000f00 */
[----:B------:R3:W-:Y:S01]  /*b130*/  MUFU.EX2 R156, R80 ;  /* 0x00000050009c7308 */ /* 0x0007e20000000800 */
[----:B------:R-:W-:Y:S01]  /*b140*/  MOV R137, R136 ;  /* 0x0000008800897202 */ /* 0x000fe20000000f00 */
[----:B-1----:R-:W1:Y:S01]  /*b150*/  LDSM.16.MT88.4 R88, [R224+0x1100] ;  /* 0x00110000e058783b */ /* 0x002e620000004200 */
[----:B------:R-:W-:Y:S02]  /*b160*/  MOV R208, R157 ;  /* 0x0000009d00d07202 */ /* 0x000fe40000000f00 */
[----:B------:R-:W-:Y:S04]  /*b170*/  MOV R136, R239 ;  /* 0x000000ef00887202 */ /* 0x000fe80000000f00 */
[----:B------:R-:W-:Y:S01]  /*b180*/  MOV R201, R136 ;  /* 0x0000008800c97202 */ /* 0x000fe20000000f00 */
[----:B------:R4:W1:Y:S01]  /*b190*/  MUFU.EX2 R157, R84 ;  /* 0x00000054009d7308 */ /* 0x0008620000000800 */
[----:B------:R1:W5:Y:S01]  /*b1a0*/  LDL.LU R239, [R1+0x54] ;  /* 0x0000540001ef7983 */ /* 0x0003620000300800 */
[----:B------:R-:W-:Y:S01]  /*b1b0*/  MOV R136, R135 ;  /* 0x0000008700887202 */ /* 0x000fe20000000f00 */
[--C-:B--2---:R-:W-:Y:S01]  /*b1c0*/  FFMA.FTZ R92, R208, c[0x0][0x2d0], -R3.reuse ;  /* 0x0000b400d05c7a23 */ /* 0x104fe20000010803 */
[----:B------:R-:W-:Y:S02]  /*b1d0*/  MOV R135, R133 ;  /* 0x0000008500877202 */ /* 0x000fe40000000f00 */
[----:B------:R-:W-:Y:S02]  /*b1e0*/  MOV R133, R240 ;  /* 0x000000f000857202 */ /* 0x000fe40000000f00 */
[----:B------:R2:W5:Y:S01]  /*b1f0*/  LDL.LU R240, [R1+0x50] ;  /* 0x0000500001f07983 */ /* 0x0005620000300800 */
[----:B------:R-:W-:Y:S02]  /*b200*/  MOV R148, R201 ;  /* 0x000000c900947202 */ /* 0x000fe40000000f00 */
[----:B------:R-:W-:Y:S01]  /*b210*/  MOV R201, R136 ;  /* 0x0000008800c97202 */ /* 0x000fe20000000f00 */
[----:B---3--:R-:W-:Y:S01]  /*b220*/  FFMA.FTZ R80, R160, c[0x0][0x2d0], -R3 ;  /* 0x0000b400a0507a23 */ /* 0x008fe20000010803 */
[----:B------:R-:W-:Y:S02]  /*b230*/  MOV R149, R148 ;  /* 0x0000009400957202 */ /* 0x000fe40000000f00 */
[----:B------:R-:W-:Y:S01]  /*b240*/  MOV R148, R201 ;  /* 0x000000c900947202 */ /* 0x000fe20000000f00 */
[----:B------:R3:W-:Y:S01]  /*b250*/  MUFU.EX2 R160, R80 ;  /* 0x0000005000a07308 */ /* 0x0007e20000000800 */
[----:B------:R-:W-:Y:S02]  /*b260*/  MOV R151, R149 ;  /* 0x0000009500977202 */ /* 0x000fe40000000f00 */
[----:B------:R-:W-:Y:S02]  /*b270*/  MOV R149, R148 ;  /* 0x0000009400957202 */ /* 0x000fe40000000f00 */
[----:B------:R-:W-:Y:S01]  /*b280*/  MOV R148, R143 ;  /* 0x0000008f00947202 */ /* 0x000fe20000000f00 */
[----:B----4-:R-:W4:Y:S01]  /*b290*/  LDSM.16.MT88.4 R84, [R227+0x1100] ;  /* 0x00110000e354783b */ /* 0x010f220000004200 */
[----:B------:R-:W-:Y:S02]  /*b2a0*/  MOV R208, R151 ;  /* 0x0000009700d07202 */ /* 0x000fe40000000f00 */
[----:B------:R-:W-:Y:S02]  /*b2b0*/  MOV R143, R139 ;  /* 0x0000008b008f7202 */ /* 0x000fe40000000f00 */
[----:B------:R-:W-:Y:S02]  /*b2c0*/  MOV R139, R118 ;  /* 0x00000076008b7202 */ /* 0x000fe40000000f00 */
[----:B------:R-:W-:Y:S01]  /*b2d0*/  MOV R118, R119 ;  /* 0x0000007700767202 */ /* 0x000fe20000000f00 */
[-C--:B-1----:R-:W-:Y:S03]  /*b2e0*/  HMMA.16816.F32 R4, R76, R88.reuse, R4 ;  /* 0x000000584c04723c */ /* 0x082fe60000001804 */
[----:B------:R-:W-:Y:S02]  /*b2f0*/  MOV R151, R139 ;  /* 0x0000008b00977202 */ /* 0x000fe40000000f00 */
[----:B------:R-:W-:Y:S02]  /*b300*/  MOV R139, R118 ;  /* 0x00000076008b7202 */ /* 0x000fe40000000f00 */
[----:B------:R1:W1:Y:S01]  /*b310*/  MUFU.EX2 R118, R92 ;  /* 0x0000005c00767308 */ /* 0x0002620000000800 */
[----:B------:R-:W-:Y:S04]  /*b320*/  MOV R136, R135 ;  /* 0x0000008700887202 */ /* 0x000fe80000000f00 */
[----:B---3--:R-:W-:Y:S02]  /*b330*/  F2FP.PACK_AB R80, R223, R145 ;  /* 0x00000091df50723e */ /* 0x008fe400000000ff */
[----:B------:R-:W-:Y:S02]  /*b340*/  MOV R201, R136 ;  /* 0x0000008800c97202 */ /* 0x000fe40000000f00 */
[----:B------:R-:W-:Y:S02]  /*b350*/  MOV R135, R134 ;  /* 0x0000008600877202 */ /* 0x000fe40000000f00 */
[----:B------:R-:W-:Y:S01]  /*b360*/  MOV R134, R106 ;  /* 0x0000006a00867202 */ /* 0x000fe20000000f00 */
[C---:B------:R-:W-:Y:S04]  /*b370*/  HMMA.16816.F32 R8, R80.reuse, R88, R8 ;  /* 0x000000585008723c */ /* 0x040fe80000001808 */
[----:B------:R-:W-:Y:S02]  /*b380*/  MOV R106, R233 ;  /* 0x000000e9006a7202 */ /* 0x000fe40000000f00 */
[----:B------:R2:W5:Y:S01]  /*b390*/  LDL.LU R233, [R1+0x4c] ;  /* 0x00004c0001e97983 */ /* 0x0005620000300800 */
[--C-:B------:R-:W-:Y:S01]  /*b3a0*/  FFMA.FTZ R88, R203, c[0x0][0x2d0], -R105.reuse ;  /* 0x0000b400cb587a23 */ /* 0x100fe20000010869 */
[-C--:B------:R-:W-:Y:S03]  /*b3b0*/  HMMA.16816.F32 R12, R80, R90.reuse, R12 ;  /* 0x0000005a500c723c */ /* 0x080fe6000000180c */
[----:B------:R3:W-:Y:S01]  /*b3c0*/  MUFU.EX2 R161, R88 ;  /* 0x0000005800a17308 */ /* 0x0007e20000000800 */
[----:B-1----:R-:W1:Y:S01]  /*b3d0*/  LDSM.16.MT88.4 R92, [R225+0x1100] ;  /* 0x00110000e15c783b */ /* 0x002e620000004200 */
[--C-:B------:R-:W-:Y:S01]  /*b3e0*/  FFMA.FTZ R106, R106, c[0x0][0x2d0], -R100.reuse ;  /* 0x0000b4006a6a7a23 */ /* 0x100fe20000010864 */
[----:B------:R-:W-:Y:S02]  /*b3f0*/  MOV R136, R135 ;  /* 0x0000008700887202 */ /* 0x000fe40000000f00 */
[C---:B------:R-:W-:Y:S04]  /*b400*/  HMMA.16816.F32 R16, R76.reuse, R90, R16 ;  /* 0x0000005a4c10723c */ /* 0x040fe80000001810 */
[----:B------:R-:W-:Y:S02]  /*b410*/  MOV R135, R193 ;  /* 0x000000c100877202 */ /* 0x000fe40000000f00 */
[----:B------:R-:W-:Y:S02]  /*b420*/  MOV R193, R194 ;  /* 0x000000c200c17202 */ /* 0x000fe40000000f00 */
[-C--:B----4-:R-:W-:Y:S04]  /*b430*/  HMMA.16816.F32 R20, R76, R84.reuse, R20 ;  /* 0x000000544c14723c */ /* 0x090fe80000001814 */
[----:B------:R-:W-:Y:S02]  /*b440*/  MOV R194, R234 ;  /* 0x000000ea00c27202 */ /* 0x000fe40000000f00 */
[----:B------:R2:W5:Y:S02]  /*b450*/  LDL.LU R234, [R1+0x48] ;  /* 0x0000480001ea7983 */ /* 0x0005640000300800 */
[C---:B------:R-:W-:Y:S02]  /*b460*/  HMMA.16816.F32 R24, R80.reuse, R84, R24 ;  /* 0x000000545018723c */ /* 0x040fe40000001818 */
[----:B------:R2:W5:Y:S02]  /*b470*/  LDL.LU R119, [R1+0x44] ;  /* 0x0000440001777983 */ /* 0x0005640000300800 */
[--C-:B---3--:R-:W-:Y:S03]  /*b480*/  FFMA.FTZ R88, R208, c[0x0][0x2d0], -R105.reuse ;  /* 0x0000b400d0587a23 */ /* 0x108fe60000010869 */
[--C-:B------:R-:W-:Y:S01]  /*b490*/  FFMA.FTZ R84, R149, c[0x0][0x2d0], -R100.reuse ;  /* 0x0000b40095547a23 */ /* 0x100fe20000010864 */
[-C--:B------:R-:W-:Y:S01]  /*b4a0*/  HMMA.16816.F32 R28, R80, R86.reuse, R28 ;  /* 0x00000056501c723c */ /* 0x080fe2000000181c */
[----:B------:R3:W-:Y:S03]  /*b4b0*/  MUFU.EX2 R211, R88 ;  /* 0x0000005800d37308 */ /* 0x0007e60000000800 */
[----:B------:R-:W-:Y:S02]  /*b4c0*/  MOV R149, R132 ;  /* 0x0000008400957202 */ /* 0x000fe40000000f00 */
[----:B------:R-:W-:Y:S02]  /*b4d0*/  MOV R132, R186 ;  /* 0x000000ba00847202 */ /* 0x000fe40000000f00 */
[C---:B------:R-:W-:Y:S03]  /*b4e0*/  HMMA.16816.F32 R32, R76.reuse, R86, R32 ;  /* 0x000000564c20723c */ /* 0x040fe60000001820 */
[----:B------:R4:W-:Y:S05]  /*b4f0*/  MUFU.EX2 R209, R84 ;  /* 0x0000005400d17308 */ /* 0x0009ea0000000800 */
[-C--:B-1----:R-:W-:Y:S08]  /*b500*/  HMMA.16816.F32 R36, R76, R92.reuse, R36 ;  /* 0x0000005c4c24723c */ /* 0x082ff00000001824 */
[C---:B------:R-:W-:Y:S04]  /*b510*/  HMMA.16816.F32 R40, R80.reuse, R92, R40 ;  /* 0x0000005c5028723c */ /* 0x040fe80000001828 */
[----:B---3--:R-:W-:Y:S01]  /*b520*/  FFMA.FTZ R88, R151, c[0x0][0x2d0], -R105 ;  /* 0x0000b40097587a23 */ /* 0x008fe20000010869 */
[----:B------:R-:W-:Y:S03]  /*b530*/  MOV R151, R111 ;  /* 0x0000006f00977202 */ /* 0x000fe60000000f00 */
[-C--:B------:R-:W-:Y:S01]  /*b540*/  HMMA.16816.F32 R44, R80, R94.reuse, R44 ;  /* 0x0000005e502c723c */ /* 0x080fe2000000182c */
[----:B------:R1:W-:Y:S03]  /*b550*/  MUFU.EX2 R212, R88 ;  /* 0x0000005800d47308 */ /* 0x0003e60000000800 */
[--C-:B----4-:R-:W-:Y:S01]  /*b560*/  FFMA.FTZ R84, R198, c[0x0][0x2d0], -R100.reuse ;  /* 0x0000b400c6547a23 */ /* 0x110fe20000010864 */
[----:B------:R-:W-:Y:S03]  /*b570*/  MOV R198, R207 ;  /* 0x000000cf00c67202 */ /* 0x000fe60000000f00 */
[C---:B------:R-:W-:Y:S03]  /*b580*/  HMMA.16816.F32 R48, R76.reuse, R94, R48 ;  /* 0x0000005e4c30723c */ /* 0x040fe60000001830 */
[----:B------:R3:W-:Y:S01]  /*b590*/  MUFU.EX2 R207, R84 ;  /* 0x0000005400cf7308 */ /* 0x0007e20000000800 */
[----:B------:R-:W-:Y:S09]  /*b5a0*/  FFMA.FTZ R92, R198, c[0x0][0x2d0], -R107 ;  /* 0x0000b400c65c7a23 */ /* 0x000ff2000001086b */
[----:B------:R4:W-:Y:S01]  /*b5b0*/  MUFU.EX2 R169, R92 ;  /* 0x0000005c00a97308 */ /* 0x0009e20000000800 */
[----:B-1----:R-:W-:Y:S01]  /*b5c0*/  FFMA.FTZ R88, R150, c[0x0][0x2d0], -R105 ;  /* 0x0000b40096587a23 */ /* 0x002fe20000010869 */
[----:B------:R-:W-:Y:S02]  /*b5d0*/  MOV R150, R131 ;  /* 0x0000008300967202 */ /* 0x000fe40000000f00 */
[----:B------:R-:W-:Y:S06]  /*b5e0*/  MOV R131, R184 ;  /* 0x000000b800837202 */ /* 0x000fec0000000f00 */
[----:B------:R1:W-:Y:S01]  /*b5f0*/  MUFU.EX2 R210, R88 ;  /* 0x0000005800d27308 */ /* 0x0003e20000000800 */
[--C-:B---3--:R-:W-:Y:S09]  /*b600*/  FFMA.FTZ R84, R148, c[0x0][0x2d0], -R100.reuse ;  /* 0x0000b40094547a23 */ /* 0x108ff20000010864 */
[----:B------:R3:W-:Y:S01]  /*b610*/  MUFU.EX2 R208, R84 ;  /* 0x0000005400d07308 */ /* 0x0007e20000000800 */
[----:B----4-:R-:W-:Y:S09]  /*b620*/  FFMA.FTZ R92, R143, c[0x0][0x2d0], -R107 ;  /* 0x0000b4008f5c7a23 */ /* 0x010ff2000001086b */
[----:B------:R4:W-:Y:S01]  /*b630*/  MUFU.EX2 R170, R92 ;  /* 0x0000005c00aa7308 */ /* 0x0009e20000000800 */
[----:B-1----:R-:W1:Y:S09]  /*b640*/  LDSM.16.MT88.4 R88, [R226+0x1100] ;  /* 0x00110000e258783b */ /* 0x002e720000004200 */
[----:B------:R-:W-:Y:S01]  /*b650*/  MUFU.EX2 R184, R104 ;  /* 0x0000006800b87308 */ /* 0x000fe20000000800 */
[--C-:B---3--:R-:W-:Y:S01]  /*b660*/  FFMA.FTZ R84, R138, c[0x0][0x2d0], -R100.reuse ;  /* 0x0000b4008a547a23 */ /* 0x108fe20000010864 */
[----:B------:R-:W-:Y:S02]  /*b670*/  MOV R138, R137 ;  /* 0x00000089008a7202 */ /* 0x000fe40000000f00 */
[----:B------:R-:W-:Y:S02]  /*b680*/  MOV R137, R192 ;  /* 0x000000c000897202 */ /* 0x000fe40000000f00 */
[----:B------:R-:W-:Y:S02]  /*b690*/  MOV R192, R117 ;  /* 0x0000007500c07202 */ /* 0x000fe40000000f00 */
[----:B------:R-:W-:Y:S02]  /*b6a0*/  MOV R117, R206 ;  /* 0x000000ce00757202 */ /* 0x000fe40000000f00 */
[----:B------:R3:W-:Y:S01]  /*b6b0*/  MUFU.EX2 R206, R84 ;  /* 0x0000005400ce7308 */ /* 0x0007e20000000800 */
[----:B----4-:R-:W-:Y:S02]  /*b6c0*/  FFMA.FTZ R92, R230, c[0x0][0x2d0], -R3 ;  /* 0x0000b400e65c7a23 */ /* 0x010fe40000010803 */
[----:B------:R2:W5:Y:S01]  /*b6d0*/  LDL.LU R230, [R1+0x40] ;  /* 0x0000400001e67983 */ /* 0x0005620000300800 */
[-C--:B-1----:R-:W-:Y:S03]  /*b6e0*/  HMMA.16816.F32 R52, R76, R88.reuse, R52 ;  /* 0x000000584c34723c */ /* 0x082fe60000001834 */
[--C-:B---3--:R-:W-:Y:S04]  /*b6f0*/  FFMA.FTZ R84, R201, c[0x0][0x2d0], -R107.reuse ;  /* 0x0000b400c9547a23 */ /* 0x108fe8000001086b */
[----:B------:R1:W-:Y:S01]  /*b700*/  MUFU.EX2 R171, R84 ;  /* 0x0000005400ab7308 */ /* 0x0003e20000000800 */
[C---:B------:R-:W-:Y:S07]  /*b710*/  HMMA.16816.F32 R56, R80.reuse, R88, R56 ;  /* 0x000000585038723c */ /* 0x040fee0000001838 */
[----:B------:R-:W-:Y:S01]  /*b720*/  FFMA.FTZ R88, R139, c[0x0][0x2d0], -R107 ;  /* 0x0000b4008b587a23 */ /* 0x000fe2000001086b */
[-C--:B------:R-:W-:Y:S03]  /*b730*/  HMMA.16816.F32 R60, R80, R90.reuse, R60 ;  /* 0x0000005a503c723c */ /* 0x080fe6000000183c */
[----:B------:R3:W-:Y:S01]  /*b740*/  MUFU.EX2 R168, R88 ;  /* 0x0000005800a87308 */ /* 0x0007e20000000800 */
[----:B------:R-:W-:Y:S02]  /*b750*/  MOV R139, R137 ;  /* 0x00000089008b7202 */ /* 0x000fe40000000f00 */
[----:B------:R-:W-:Y:S01]  /*b760*/  MOV R137, R135 ;  /* 0x0000008700897202 */ /* 0x000fe20000000f00 */
[--C-:B------:R-:W-:Y:S01]  /*b770*/  FFMA.FTZ R80, R138, c[0x0][0x2d0], -R3.reuse ;  /* 0x0000b4008a507a23 */ /* 0x100fe20000010803 */
[----:B------:R-:W-:Y:S04]  /*b780*/  HMMA.16816.F32 R64, R76, R90, R64 ;  /* 0x0000005a4c40723c */ /* 0x000fe80000001840 */
[----:B------:R-:W-:Y:S02]  /*b790*/  MOV R138, R192 ;  /* 0x000000c0008a7202 */ /* 0x000fe40000000f00 */
[----:B------:R-:W-:Y:S01]  /*b7a0*/  MOV R192, R117 ;  /* 0x0000007500c07202 */ /* 0x000fe20000000f00 */
[----:B-1----:R-:W1:Y:S01]  /*b7b0*/  LDSM.16.MT88.4 R84, [R224+0x1900] ;  /* 0x00190000e054783b */ /* 0x002e620000004200 */
[----:B------:R4:W-:Y:S01]  /*b7c0*/  MUFU.EX2 R117, R80 ;  /* 0x0000005000757308 */ /* 0x0009e20000000800 */
[----:B------:R-:W-:Y:S03]  /*b7d0*/  MOV R135, R114 ;  /* 0x0000007200877202 */ /* 0x000fe60000000f00 */
[----:B------:R-:W-:Y:S02]  /*b7e0*/  F2FP.PACK_AB R76, R219, R217 ;  /* 0x000000d9db4c723e */ /* 0x000fe400000000ff */
[----:B------:R-:W-:Y:S02]  /*b7f0*/  F2FP.PACK_AB R78, R218, R216 ;  /* 0x000000d8da4e723e */ /* 0x000fe400000000ff */
[----:B------:R-:W-:Y:S02]  /*b800*/  F2FP.PACK_AB R77, R215, R213 ;  /* 0x000000d5d74d723e */ /* 0x000fe400000000ff */
[----:B------:R-:W-:Y:S01]  /*b810*/  F2FP.PACK_AB R79, R214, R159 ;  /* 0x0000009fd64f723e */ /* 0x000fe200000000ff */
[----:B---3--:R-:W3:Y:S01]  /*b820*/  LDSM.16.MT88.4 R88, [R227+0x1900] ;  /* 0x00190000e358783b */ /* 0x008ee20000004200 */
[----:B------:R-:W-:Y:S02]  /*b830*/  F2FP.PACK_AB R82, R162, R163 ;  /* 0x000000a3a252723e */ /* 0x000fe400000000ff */
[----:B------:R-:W-:Y:S02]  /*b840*/  F2FP.PACK_AB R81, R156, R157 ;  /* 0x0000009d9c51723e */ /* 0x000fe400000000ff */
[----:B------:R-:W-:Y:S01]  /*b850*/  F2FP.PACK_AB R83, R118, R160 ;  /* 0x000000a07653723e */ /* 0x000fe200000000ff */
[--C-:B----4-:R-:W-:Y:S01]  /*b860*/  FFMA.FTZ R80, R136, c[0x0][0x2d0], -R3.reuse ;  /* 0x0000b40088507a23 */ /* 0x110fe20000010803 */
[----:B------:R-:W-:Y:S02]  /*b870*/  MOV R136, R115 ;  /* 0x0000007300887202 */ /* 0x000fe40000000f00 */
[----:B------:R4:W-:Y:S10]  /*b880*/  MUFU.EX2 R115, R92 ;  /* 0x0000005c00737308 */ /* 0x0009f40000000800 */
[----:B------:R2:W-:Y:S01]  /*b890*/  MUFU.EX2 R114, R80 ;  /* 0x0000005000727308 */ /* 0x0005e20000000800 */
[-C--:B-1----:R-:W-:Y:S01]  /*b8a0*/  HMMA.16816.F32 R4, R76, R84.reuse, R4 ;  /* 0x000000544c04723c */ /* 0x082fe20000001804 */
[----:B----4-:R-:W1:Y:S02]  /*b8b0*/  LDSM.16.MT88.4 R92, [R225+0x1900] ;  /* 0x00190000e15c783b */ /* 0x010e640000004200 */
[----:B--2---:R-:W-:Y:S07]  /*b8c0*/  F2FP.PACK_AB R80, R158, R155 ;  /* 0x0000009b9e50723e */ /* 0x004fee00000000ff */
[C---:B------:R-:W-:Y:S07]  /*b8d0*/  HMMA.16816.F32 R8, R80.reuse, R84, R8 ;  /* 0x000000545008723c */ /* 0x040fee0000001808 */
[----:B------:R-:W-:Y:S01]  /*b8e0*/  FFMA.FTZ R84, R139, c[0x0][0x2d0], -R3 ;  /* 0x0000b4008b547a23 */ /* 0x000fe20000010803 */
[-C--:B------:R-:W-:Y:S04]  /*b8f0*/  HMMA.16816.F32 R12, R80, R86.reuse, R12 ;  /* 0x00000056500c723c */ /* 0x080fe8000000180c */
[----:B------:R-:W-:Y:S02]  /*b900*/  MOV R139, R138 ;  /* 0x0000008a008b7202 */ /* 0x000fe40000000f00 */
[----:B------:R-:W-:Y:S02]  /*b910*/  MOV R138, R116 ;  /* 0x00000074008a7202 */ /* 0x000fe40000000f00 */
[C---:B------:R-:W-:Y:S01]  /*b920*/  HMMA.16816.F32 R16, R76.reuse, R86, R16 ;  /* 0x000000564c10723c */ /* 0x040fe20000001810 */
[----:B------:R2:W-:Y:S07]  /*b930*/  MUFU.EX2 R116, R84 ;  /* 0x0000005400747308 */ /* 0x0005ee0000000800 */
[-C--:B---3--:R-:W-:Y:S08]  /*b940*/  HMMA.16816.F32 R20, R76, R88.reuse, R20 ;  /* 0x000000584c14723c */ /* 0x088ff00000001814 */
[C---:B------:R-:W-:Y:S07]  /*b950*/  HMMA.16816.F32 R24, R80.reuse, R88, R24 ;  /* 0x000000585018723c */ /* 0x040fee0000001818 */
[--C-:B------:R-:W-:Y:S01]  /*b960*/  FFMA.FTZ R88, R139, c[0x0][0x2d0], -R100.reuse ;  /* 0x0000b4008b587a23 */ /* 0x100fe20000010864 */
[-C--:B------:R-:W-:Y:S01]  /*b970*/  HMMA.16816.F32 R28, R80, R90.reuse, R28 ;  /* 0x0000005a501c723c */ /* 0x080fe2000000181c */
[----:B------:R-:W3:Y:S02]  /*b980*/  LDL.LU R139, [R1+0x10] ;  /* 0x00001000018b7983 */ /* 0x000ee40000300800 */
[----:B------:R4:W-:Y:S01]  /*b990*/  MUFU.EX2 R174, R88 ;  /* 0x0000005800ae7308 */ /* 0x0009e20000000800 */
[--C-:B--2---:R-:W-:Y:S04]  /*b9a0*/  FFMA.FTZ R84, R205, c[0x0][0x2d0], -R105.reuse ;  /* 0x0000b400cd547a23 */ /* 0x104fe80000010869 */
[C---:B------:R-:W-:Y:S05]  /*b9b0*/  HMMA.16816.F32 R32, R76.reuse, R90, R32 ;  /* 0x0000005a4c20723c */ /* 0x040fea0000001820 */
[----:B------:R2:W-:Y:S03]  /*b9c0*/  MUFU.EX2 R205, R84 ;  /* 0x0000005400cd7308 */ /* 0x0005e60000000800 */
[-C--:B-1----:R-:W-:Y:S08]  /*b9d0*/  HMMA.16816.F32 R36, R76, R92.reuse, R36 ;  /* 0x0000005c4c24723c */ /* 0x082ff00000001824 */
[C---:B------:R-:W-:Y:S04]  /*b9e0*/  HMMA.16816.F32 R40, R80.reuse, R92, R40 ;  /* 0x0000005c5028723c */ /* 0x040fe80000001828 */
[--C-:B----4-:R-:W-:Y:S02]  /*b9f0*/  FFMA.FTZ R88, R138, c[0x0][0x2d0], -R100.reuse ;  /* 0x0000b4008a587a23 */ /* 0x110fe40000010864 */
[----:B------:R-:W4:Y:S02]  /*ba00*/  LDL.LU R138, [R1+0x14] ;  /* 0x00001400018a7983 */ /* 0x000f240000300800 */
[-C--:B------:R-:W-:Y:S01]  /*ba10*/  HMMA.16816.F32 R44, R80, R94.reuse, R44 ;  /* 0x0000005e502c723c */ /* 0x080fe2000000182c */
[----:B------:R1:W-:Y:S03]  /*ba20*/  MUFU.EX2 R173, R88 ;  /* 0x0000005800ad7308 */ /* 0x0003e60000000800 */
[----:B--2---:R-:W-:Y:S01]  /*ba30*/  FFMA.FTZ R84, R137, c[0x0][0x2d0], -R105 ;  /* 0x0000b40089547a23 */ /* 0x004fe20000010869 */
[----:B------:R-:W-:Y:S03]  /*ba40*/  MOV R137, R136 ;  /* 0x0000008800897202 */ /* 0x000fe60000000f00 */
[C---:B------:R-:W-:Y:S03]  /*ba50*/  HMMA.16816.F32 R48, R76.reuse, R94, R48 ;  /* 0x0000005e4c30723c */ /* 0x040fe60000001830 */
[----:B------:R2:W-:Y:S01]  /*ba60*/  MUFU.EX2 R175, R84 ;  /* 0x0000005400af7308 */ /* 0x0005e20000000800 */
[----:B------:R-:W-:Y:S02]  /*ba70*/  MOV R136, R135 ;  /* 0x0000008700887202 */ /* 0x000fe40000000f00 */
[----:B------:R-:W-:Y:S06]  /*ba80*/  MOV R135, R204 ;  /* 0x000000cc00877202 */ /* 0x000fec0000000f00 */
[----:B------:R-:W-:Y:S01]  /*ba90*/  FFMA.FTZ R92, R135, c[0x0][0x2d0], -R107 ;  /* 0x0000b400875c7a23 */ /* 0x000fe2000001086b */
[----:B------:R-:W-:Y:S02]  /*baa0*/  MOV R135, R134 ;  /* 0x0000008600877202 */ /* 0x000fe40000000f00 */
[----:B------:R-:W-:Y:S01]  /*bab0*/  MOV R134, R133 ;  /* 0x0000008500867202 */ /* 0x000fe20000000f00 */
[--C-:B-1----:R-:W-:Y:S01]  /*bac0*/  FFMA.FTZ R88, R98, c[0x0][0x2d0], -R100.reuse ;  /* 0x0000b40062587a23 */ /* 0x102fe20000010864 */
[----:B------:R-:W-:Y:S02]  /*bad0*/  MOV R133, R194 ;  /* 0x000000c200857202 */ /* 0x000fe40000000f00 */
[----:B------:R1:W-:Y:S01]  /*bae0*/  MUFU.EX2 R194, R92 ;  /* 0x0000005c00c27308 */ /* 0x0003e20000000800 */
[----:B------:R-:W-:Y:S02]  /*baf0*/  MOV R143, R134 ;  /* 0x00000086008f7202 */ /* 0x000fe40000000f00 */
[----:B------:R-:W-:Y:S02]  /*bb00*/  MOV R148, R133 ;  /* 0x0000008500947202 */ /* 0x000fe40000000f00 */
[----:B------:R-:W-:Y:S01]  /*bb10*/  MOV R133, R187 ;  /* 0x000000bb00857202 */ /* 0x000fe20000000f00 */
[----:B--2---:R-:W-:Y:S01]  /*bb20*/  FFMA.FTZ R84, R96, c[0x0][0x2d0], -R105 ;  /* 0x0000b40060547a23 */ /* 0x004fe20000010869 */
[----:B------:R-:W-:Y:S03]  /*bb30*/  MOV R134, R185 ;  /* 0x000000b900867202 */ /* 0x000fe60000000f00 */
[----:B------:R2:W-:Y:S01]  /*bb40*/  MUFU.EX2 R198, R88 ;  /* 0x0000005800c67308 */ /* 0x0005e20000000800 */
[----:B------:R-:W-:Y:S05]  /*bb50*/  MOV R185, R110 ;  /* 0x0000006e00b97202 */ /* 0x000fea0000000f00 */
[--C-:B------:R-:W-:Y:S04]  /*bb60*/  FFMA.FTZ R104, R185, c[0x0][0x2d0], -R107.reuse ;  /* 0x0000b400b9687a23 */ /* 0x100fe8000001086b */
[----:B------:R2:W-:Y:S01]  /*bb70*/  MUFU.EX2 R204, R84 ;  /* 0x0000005400cc7308 */ /* 0x0005e20000000800 */
[----:B-1----:R-:W-:Y:S09]  /*bb80*/  FFMA.FTZ R92, R193, c[0x0][0x2d0], -R107 ;  /* 0x0000b400c15c7a23 */ /* 0x002ff2000001086b */
[----:B------:R1:W-:Y:S01]  /*bb90*/  MUFU.EX2 R193, R92 ;  /* 0x0000005c00c17308 */ /* 0x0003e20000000800 */
[--C-:B--2---:R-:W-:Y:S09]  /*bba0*/  FFMA.FTZ R88, R99, c[0x0][0x2d0], -R100.reuse ;  /* 0x0000b40063587a23 */ /* 0x104ff20000010864 */
[----:B------:R2:W-:Y:S01]  /*bbb0*/  MUFU.EX2 R201, R88 ;  /* 0x0000005800c97308 */ /* 0x0005e20000000800 */
[--C-:B------:R-:W-:Y:S02]  /*bbc0*/  FFMA.FTZ R84, R97, c[0x0][0x2d0], -R105.reuse ;  /* 0x0000b40061547a23 */ /* 0x100fe40000010869 */
[----:B------:R-:W-:Y:S01]  /*bbd0*/  FFMA.FTZ R105, R113, c[0x0][0x2d0], -R105 ;  /* 0x0000b40071697a23 */ /* 0x000fe20000010869 */
[----:B------:R-:W-:Y:S01]  /*bbe0*/  LDSM.16.MT88.4 R96, [R225+0x2100] ;  /* 0x00210000e160783b */ /* 0x000fe20000004200 */
[----:B------:R-:W-:Y:S05]  /*bbf0*/  FFMA.FTZ R113, R112, c[0x0][0x2d0], -R100 ;  /* 0x0000b40070717a23 */ /* 0x000fea0000010864 */
[----:B------:R2:W-:Y:S01]  /*bc00*/  MUFU.EX2 R203, R84 ;  /* 0x0000005400cb7308 */ /* 0x0005e20000000800 */
[----:B------:R-:W-:Y:S01]  /*bc10*/  FFMA.FTZ R100, R189, c[0x0][0x2d0], -R3 ;  /* 0x0000b400bd647a23 */ /* 0x000fe20000010803 */
[----:B-1----:R-:W-:Y:S08]  /*bc20*/  LDSM.16.MT88.4 R92, [R227+0x2100] ;  /* 0x00210000e35c783b */ /* 0x002ff00000004200 */
[----:B------:R1:W-:Y:S01]  /*bc30*/  MUFU.EX2 R110, R100 ;  /* 0x00000064006e7308 */ /* 0x0003e20000000800 */
[----:B--2---:R-:W-:Y:S02]  /*bc40*/  FFMA.FTZ R88, R137, c[0x0][0x2d0], -R107 ;  /* 0x0000b40089587a23 */ /* 0x004fe4000001086b */
[----:B------:R-:W4:Y:S07]  /*bc50*/  LDL.LU R137, [R1+0x1c] ;  /* 0x00001c0001897983 */ /* 0x000f2e0000300800 */
[----:B------:R1:W-:Y:S01]  /*bc60*/  MUFU.EX2 R172, R88 ;  /* 0x0000005800ac7308 */ /* 0x0003e20000000800 */
[----:B------:R-:W1:Y:S09]  /*bc70*/  LDSM.16.MT88.4 R84, [R226+0x1900] ;  /* 0x00190000e254783b */ /* 0x000e720000004200 */
[----:B------:R1:W-:Y:S02]  /*bc80*/  MUFU.EX2 R186, R105 ;  /* 0x0000006900ba7308 */ /* 0x0003e40000000800 */
[----:B-1----:R-:W-:Y:S08]  /*bc90*/  FFMA.FTZ R100, R148, c[0x0][0x2d0], -R3 ;  /* 0x0000b40094647a23 */ /* 0x002ff00000010803 */
[----:B------:R1:W1:Y:S01]  /*bca0*/  MUFU.EX2 R185, R106 ;  /* 0x0000006a00b97308 */ /* 0x0002620000000800 */
[----:B------:R-:W1:Y:S09]  /*bcb0*/  LDSM.16.MT88.4 R88, [R224+0x2100] ;  /* 0x00210000e058783b */ /* 0x000e720000004200 */
[----:B------:R-:W1:Y:S01]  /*bcc0*/  MUFU.EX2 R113, R113 ;  /* 0x0000007100717308 */ /* 0x000e620000000800 */
[--C-:B------:R-:W-:Y:S09]  /*bcd0*/  FFMA.FTZ R105, R151, c[0x0][0x2d0], -R107.reuse ;  /* 0x0000b40097697a23 */ /* 0x100ff2000001086b */
[----:B------:R-:W1:Y:S01]  /*bce0*/  MUFU.EX2 R187, R103 ;  /* 0x0000006700bb7308 */ /* 0x000e620000000800 */
[-C--:B------:R-:W-:Y:S03]  /*bcf0*/  HMMA.16816.F32 R52, R76, R84.reuse, R52 ;  /* 0x000000544c34723c */ /* 0x080fe60000001834 */
[--C-:B-1----:R-:W-:Y:S01]  /*bd00*/  FFMA.FTZ R106, R150, c[0x0][0x2d0], -R107.reuse ;  /* 0x0000b400966a7a23 */ /* 0x102fe2000001086b */
[----:B------:R-:W-:Y:S05]  /*bd10*/  F2FP.PACK_AB R181, R185, R184 ;  /* 0x000000b8b9b5723e */ /* 0x000fea00000000ff */
[----:B------:R-:W-:Y:S01]  /*bd20*/  MUFU.EX2 R105, R105 ;  /* 0x0000006900697308 */ /* 0x000fe20000000800 */
[C---:B------:R-:W-:Y:S04]  /*bd30*/  HMMA.16816.F32 R56, R80.reuse, R84, R56 ;  /* 0x000000545038723c */ /* 0x040fe80000001838 */
[----:B------:R-:W-:Y:S03]  /*bd40*/  F2FP.PACK_AB R183, R113, R108 ;  /* 0x0000006c71b7723e */ /* 0x000fe600000000ff */
[--C-:B------:R-:W-:Y:S01]  /*bd50*/  FFMA.FTZ R84, R192, c[0x0][0x2d0], -R107.reuse ;  /* 0x0000b400c0547a23 */ /* 0x100fe2000001086b */
[-C--:B------:R-:W-:Y:S01]  /*bd60*/  HMMA.16816.F32 R60, R80, R86.reuse, R60 ;  /* 0x00000056503c723c */ /* 0x080fe2000000183c */
[----:B------:R-:W-:Y:S03]  /*bd70*/  MUFU.EX2 R106, R106 ;  /* 0x0000006a006a7308 */ /* 0x000fe60000000800 */
[----:B------:R-:W-:Y:S01]  /*bd80*/  FFMA.FTZ R107, R149, c[0x0][0x2d0], -R107 ;  /* 0x0000b400956b7a23 */ /* 0x000fe2000001086b */
[----:B------:R-:W-:Y:S01]  /*bd90*/  F2FP.PACK_AB R182, R186, R187 ;  /* 0x000000bbbab6723e */ /* 0x000fe200000000ff */
[----:B------:R-:W-:Y:S01]  /*bda0*/  LDSM.16.MT88.4 R148, [R227+0x3100] ;  /* 0x00310000e394783b */ /* 0x000fe20000004200 */
[--C-:B------:R-:W-:Y:S01]  /*bdb0*/  FFMA.FTZ R80, R109, c[0x0][0x2d0], -R3.reuse ;  /* 0x0000b4006d507a23 */ /* 0x100fe20000010803 */
[----:B------:R-:W-:Y:S03]  /*bdc0*/  HMMA.16816.F32 R64, R76, R86, R64 ;  /* 0x000000564c40723c */ /* 0x000fe60000001840 */
[----:B------:R1:W-:Y:S01]  /*bdd0*/  MUFU.EX2 R109, R80 ;  /* 0x00000050006d7308 */ /* 0x0003e20000000800 */
[----:B------:R-:W-:Y:S02]  /*bde0*/  F2FP.PACK_AB R82, R168, R170 ;  /* 0x000000aaa852723e */ /* 0x000fe400000000ff */
[----:B------:R-:W-:Y:S02]  /*bdf0*/  F2FP.PACK_AB R81, R114, R117 ;  /* 0x000000757251723e */ /* 0x000fe400000000ff */
[----:B------:R-:W-:Y:S04]  /*be00*/  F2FP.PACK_AB R76, R211, R161 ;  /* 0x000000a1d34c723e */ /* 0x000fe800000000ff */
[----:B------:R-:W-:Y:S01]  /*be10*/  F2FP.PACK_AB R78, R210, R212 ;  /* 0x000000d4d24e723e */ /* 0x000fe200000000ff */
[----:B------:R1:W-:Y:S01]  /*be20*/  MUFU.EX2 R192, R84 ;  /* 0x0000005400c07308 */ /* 0x0003e20000000800 */
[----:B------:R-:W-:Y:S02]  /*be30*/  F2FP.PACK_AB R77, R207, R209 ;  /* 0x000000d1cf4d723e */ /* 0x000fe400000000ff */
[----:B------:R-:W-:Y:S02]  /*be40*/  F2FP.PACK_AB R79, R206, R208 ;  /* 0x000000d0ce4f723e */ /* 0x000fe400000000ff */
[----:B------:R-:W-:Y:S05]  /*be50*/  F2FP.PACK_AB R83, R116, R115 ;  /* 0x000000737453723e */ /* 0x000fea00000000ff */
[-C--:B------:R-:W-:Y:S01]  /*be60*/  HMMA.16816.F32 R4, R76, R88.reuse, R4 ;  /* 0x000000584c04723c */ /* 0x080fe20000001804 */
[----:B------:R-:W1:Y:S02]  /*be70*/  MUFU.EX2 R107, R107 ;  /* 0x0000006b006b7308 */ /* 0x000e640000000800 */
[--C-:B-1----:R-:W-:Y:S02]  /*be80*/  FFMA.FTZ R80, R136, c[0x0][0x2d0], -R3.reuse ;  /* 0x0000b40088507a23 */ /* 0x102fe40000010803 */
[----:B------:R-:W2:Y:S06]  /*be90*/  LDL.LU R136, [R1+0x18] ;  /* 0x0000180001887983 */ /* 0x000eac0000300800 */
[----:B------:R1:W-:Y:S01]  /*bea0*/  MUFU.EX2 R112, R80 ;  /* 0x0000005000707308 */ /* 0x0003e20000000800 */
[----:B------:R-:W3:Y:S09]  /*beb0*/  LDSM.16.MT88.4 R84, [R226+0x2100] ;  /* 0x00210000e254783b */ /* 0x000ef20000004200 */
[----:B------:R1:W-:Y:S01]  /*bec0*/  MUFU.EX2 R189, R101 ;  /* 0x0000006500bd7308 */ /* 0x0003e20000000800 */
[----:B------:R-:W-:Y:S09]  /*bed0*/  F2FP.PACK_AB R178, R107, R106 ;  /* 0x0000006a6bb2723e */ /* 0x000ff200000000ff */
[----:B------:R-:W1:Y:S02]  /*bee0*/  MUFU.EX2 R104, R104 ;  /* 0x0000006800687308 */ /* 0x000e640000000800 */
[----:B-1----:R-:W-:Y:S08]  /*bef0*/  F2FP.PACK_AB R80, R169, R171 ;  /* 0x000000aba950723e */ /* 0x002ff000000000ff */
[----:B------:R-:W-:Y:S01]  /*bf00*/  MUFU.EX2 R100, R100 ;  /* 0x0000006400647308 */ /* 0x000fe20000000800 */
[C---:B------:R-:W-:Y:S04]  /*bf10*/  HMMA.16816.F32 R8, R80.reuse, R88, R8 ;  /* 0x000000585008723c */ /* 0x040fe80000001808 */
[--C-:B------:R-:W-:Y:S03]  /*bf20*/  FFMA.FTZ R101, R143, c[0x0][0x2d0], -R3.reuse ;  /* 0x0000b4008f657a23 */ /* 0x100fe60000010803 */
[--C-:B------:R-:W-:Y:S01]  /*bf30*/  FFMA.FTZ R88, R188, c[0x0][0x2d0], -R3.reuse ;  /* 0x0000b400bc587a23 */ /* 0x100fe20000010803 */
[-C--:B------:R-:W-:Y:S01]  /*bf40*/  HMMA.16816.F32 R12, R80, R90.reuse, R12 ;  /* 0x0000005a500c723c */ /* 0x080fe2000000180c */
[----:B------:R-:W1:Y:S03]  /*bf50*/  MUFU.EX2 R188, R102 ;  /* 0x0000006600bc7308 */ /* 0x000e660000000800 */
[----:B------:R-:W-:Y:S04]  /*bf60*/  F2FP.PACK_AB R176, R105, R104 ;  /* 0x0000006869b0723e */ /* 0x000fe800000000ff */
[C---:B------:R-:W-:Y:S03]  /*bf70*/  HMMA.16816.F32 R16, R76.reuse, R90, R16 ;  /* 0x0000005a4c10723c */ /* 0x040fe60000001810 */
[----:B------:R3:W-:Y:S05]  /*bf80*/  MUFU.EX2 R111, R88 ;  /* 0x00000058006f7308 */ /* 0x0007ea0000000800 */
[-C--:B------:R-:W-:Y:S05]  /*bf90*/  HMMA.16816.F32 R20, R76, R92.reuse, R20 ;  /* 0x0000005c4c14723c */ /* 0x080fea0000001814 */
[----:B------:R-:W3:Y:S03]  /*bfa0*/  MUFU.EX2 R101, R101 ;  /* 0x0000006500657308 */ /* 0x000ee60000000800 */
[C---:B------:R-:W-:Y:S04]  /*bfb0*/  HMMA.16816.F32 R24, R80.reuse, R92, R24 ;  /* 0x0000005c5018723c */ /* 0x040fe80000001818 */
[----:B-1----:R-:W-:Y:S01]  /*bfc0*/  F2FP.PACK_AB R180, R188, R189 ;  /* 0x000000bdbcb4723e */ /* 0x002fe200000000ff */
[----:B------:R-:W-:Y:S01]  /*bfd0*/  FFMA.FTZ R102, R75, c[0x0][0x2d0], -R3 ;  /* 0x0000b4004b667a23 */ /* 0x000fe20000010803 */
[----:B------:R-:W-:Y:S01]  /*bfe0*/  F2FP.PACK_AB R75, R201, R198 ;  /* 0x000000c6c94b723e */ /* 0x000fe200000000ff */
[----:B---3--:R-:W-:Y:S01]  /*bff0*/  FFMA.FTZ R73, R73, R139, R245 ;  /* 0x0000008b49497223 */ /* 0x008fe200000100f5 */
[-C--:B------:R-:W-:Y:S01]  /*c000*/  HMMA.16816.F32 R28, R80, R94.reuse, R28 ;  /* 0x0000005e501c723c */ /* 0x080fe2000000181c */
[----:B------:R-:W1:Y:S03]  /*c010*/  LDSM.16.MT88.4 R88, [R224+0x2900] ;  /* 0x00290000e058783b */ /* 0x000e660000004200 */
[----:B------:R-:W-:Y:S01]  /*c020*/  FFMA.FTZ R3, R74, c[0x0][0x2d0], -R3 ;  /* 0x0000b4004a037a23 */ /* 0x000fe20000010803 */
[----:B------:R-:W-:Y:S02]  /*c030*/  F2FP.PACK_AB R74, R203, R204 ;  /* 0x000000cccb4a723e */ /* 0x000fe400000000ff */
[----:B------:R-:W-:Y:S01]  /*c040*/  MOV R245, R124 ;  /* 0x0000007c00f57202 */ /* 0x000fe20000000f00 */
[C---:B------:R-:W-:Y:S01]  /*c050*/  HMMA.16816.F32 R32, R76.reuse, R94, R32 ;  /* 0x0000005e4c20723c */ /* 0x040fe20000001820 */
[----:B------:R-:W3:Y:S03]  /*c060*/  LDSM.16.MT88.4 R92, [R227+0x2900] ;  /* 0x00290000e35c783b */ /* 0x000ee60000004200 */
[----:B------:R-:W-:Y:S04]  /*c070*/  F2FP.PACK_AB R177, R101, R100 ;  /* 0x0000006465b1723e */ /* 0x000fe800000000ff */
[-C--:B------:R-:W-:Y:S08]  /*c080*/  HMMA.16816.F32 R36, R76, R96.reuse, R36 ;  /* 0x000000604c24723c */ /* 0x080ff00000001824 */
[C---:B------:R-:W-:Y:S04]  /*c090*/  HMMA.16816.F32 R40, R80.reuse, R96, R40 ;  /* 0x000000605028723c */ /* 0x040fe80000001828 */
[----:B----4-:R-:W-:Y:S01]  /*c0a0*/  FFMA.FTZ R71, R71, R138, R244 ;  /* 0x0000008a47477223 */ /* 0x010fe200000100f4 */
[----:B------:R-:W-:Y:S02]  /*c0b0*/  MOV R138, R135 ;  /* 0x00000087008a7202 */ /* 0x000fe40000000f00 */
[----:B------:R-:W-:Y:S01]  /*c0c0*/  MOV R244, R127 ;  /* 0x0000007f00f47202 */ /* 0x000fe20000000f00 */
[-C--:B------:R-:W-:Y:S04]  /*c0d0*/  HMMA.16816.F32 R44, R80, R98.reuse, R44 ;  /* 0x00000062502c723c */ /* 0x080fe8000000182c */
[----:B------:R-:W-:Y:S04]  /*c0e0*/  FADD.FTZ R71, R246, R71 ;  /* 0x00000047f6477221 */ /* 0x000fe80000010000 */
[C---:B------:R-:W-:Y:S01]  /*c0f0*/  HMMA.16816.F32 R48, R76.reuse, R98, R48 ;  /* 0x000000624c30723c */ /* 0x040fe20000001830 */
[----:B------:R-:W4:Y:S07]  /*c100*/  LDSM.16.MT88.4 R96, [R225+0x2900] ;  /* 0x00290000e160783b */ /* 0x000f2e0000004200 */
[-C--:B------:R-:W-:Y:S08]  /*c110*/  HMMA.16816.F32 R52, R76, R84.reuse, R52 ;  /* 0x000000544c34723c */ /* 0x080ff00000001834 */
[C---:B------:R-:W-:Y:S07]  /*c120*/  HMMA.16816.F32 R56, R80.reuse, R84, R56 ;  /* 0x000000545038723c */ /* 0x040fee0000001838 */
[----:B------:R-:W-:Y:S01]  /*c130*/  FADD.FTZ R84, R247, R73 ;  /* 0x00000049f7547221 */ /* 0x000fe20000010000 */
[-C--:B------:R-:W-:Y:S01]  /*c140*/  HMMA.16816.F32 R60, R80, R86.reuse, R60 ;  /* 0x00000056503c723c */ /* 0x080fe2000000183c */
[----:B------:R-:W1:Y:S03]  /*c150*/  LDSM.16.MT88.4 R80, [R226+0x2900] ;  /* 0x00290000e250783b */ /* 0x000e660000004200 */
[----:B------:R-:W-:Y:S01]  /*c160*/  FADD.FTZ R84, R134, R84 ;  /* 0x0000005486547221 */ /* 0x000fe20000010000 */
[----:B------:R-:W-:Y:S01]  /*c170*/  F2FP.PACK_AB R73, R173, R174 ;  /* 0x000000aead49723e */ /* 0x000fe200000000ff */
[----:B------:R-:W-:Y:S02]  /*c180*/  FADD.FTZ R85, R250, R71 ;  /* 0x00000047fa557221 */ /* 0x000fe40000010000 */
[----:B------:R-:W-:Y:S01]  /*c190*/  HMMA.16816.F32 R64, R76, R86, R64 ;  /* 0x000000564c40723c */ /* 0x000fe20000001840 */
[----:B------:R-:W-:Y:S06]  /*c1a0*/  MUFU.EX2 R86, R3 ;  /* 0x0000000300567308 */ /* 0x000fec0000000800 */
[----:B------:R-:W-:Y:S02]  /*c1b0*/  F2FP.PACK_AB R76, R194, R172 ;  /* 0x000000acc24c723e */ /* 0x000fe400000000ff */
[----:B------:R-:W-:Y:S02]  /*c1c0*/  F2FP.PACK_AB R78, R192, R193 ;  /* 0x000000c1c04e723e */ /* 0x000fe400000000ff */
[----:B------:R-:W1:Y:S01]  /*c1d0*/  MUFU.EX2 R87, R102 ;  /* 0x0000006600577308 */ /* 0x000e620000000800 */
[----:B------:R-:W-:Y:S02]  /*c1e0*/  F2FP.PACK_AB R77, R112, R109 ;  /* 0x0000006d704d723e */ /* 0x000fe400000000ff */
[----:B------:R-:W-:Y:S02]  /*c1f0*/  F2FP.PACK_AB R79, R111, R110 ;  /* 0x0000006e6f4f723e */ /* 0x000fe400000000ff */
[----:B-1----:R-:W-:Y:S01]  /*c200*/  F2FP.PACK_AB R179, R86, R87 ;  /* 0x0000005756b3723e */ /* 0x002fe200000000ff */
[----:B------:R-:W-:Y:S01]  /*c210*/  FFMA.FTZ R72, R72, R137, R222 ;  /* 0x0000008948487223 */ /* 0x000fe200000100de */
[----:B------:R-:W-:Y:S02]  /*c220*/  MOV R137, R133 ;  /* 0x0000008500897202 */ /* 0x000fe40000000f00 */
[----:B------:R-:W-:Y:S01]  /*c230*/  MOV R222, R128 ;  /* 0x0000008000de7202 */ /* 0x000fe20000000f00 */
[----:B------:R-:W-:Y:S01]  /*c240*/  FADD.FTZ R103, R243, R72 ;  /* 0x00000048f3677221 */ /* 0x000fe20000010000 */
[----:B------:R-:W-:Y:S03]  /*c250*/  F2FP.PACK_AB R72, R175, R205 ;  /* 0x000000cdaf48723e */ /* 0x000fe600000000ff */
[----:B------:R-:W-:Y:S04]  /*c260*/  FADD.FTZ R71, R138, R103 ;  /* 0x000000678a477221 */ /* 0x000fe80000010000 */
[-C--:B------:R-:W-:Y:S08]  /*c270*/  HMMA.16816.F32 R4, R72, R88.reuse, R4 ;  /* 0x000000584804723c */ /* 0x080ff00000001804 */
[C---:B------:R-:W-:Y:S08]  /*c280*/  HMMA.16816.F32 R8, R76.reuse, R88, R8 ;  /* 0x000000584c08723c */ /* 0x040ff00000001808 */
[-C--:B------:R-:W-:Y:S08]  /*c290*/  HMMA.16816.F32 R12, R76, R90.reuse, R12 ;  /* 0x0000005a4c0c723c */ /* 0x080ff0000000180c */
[C---:B------:R-:W-:Y:S08]  /*c2a0*/  HMMA.16816.F32 R16, R72.reuse, R90, R16 ;  /* 0x0000005a4810723c */ /* 0x040ff00000001810 */
[-C--:B---3--:R-:W-:Y:S08]  /*c2b0*/  HMMA.16816.F32 R20, R72, R92.reuse, R20 ;  /* 0x0000005c4814723c */ /* 0x088ff00000001814 */
[C---:B------:R-:W-:Y:S08]  /*c2c0*/  HMMA.16816.F32 R24, R76.reuse, R92, R24 ;  /* 0x0000005c4c18723c */ /* 0x040ff00000001818 */
[-C--:B------:R-:W-:Y:S08]  /*c2d0*/  HMMA.16816.F32 R28, R76, R94.reuse, R28 ;  /* 0x0000005e4c1c723c */ /* 0x080ff0000000181c */
[C---:B------:R-:W-:Y:S08]  /*c2e0*/  HMMA.16816.F32 R32, R72.reuse, R94, R32 ;  /* 0x0000005e4820723c */ /* 0x040ff00000001820 */
[-C--:B----4-:R-:W-:Y:S08]  /*c2f0*/  HMMA.16816.F32 R36, R72, R96.reuse, R36 ;  /* 0x000000604824723c */ /* 0x090ff00000001824 */
[C---:B------:R-:W-:Y:S08]  /*c300*/  HMMA.16816.F32 R40, R76.reuse, R96, R40 ;  /* 0x000000604c28723c */ /* 0x040ff00000001828 */
[-C--:B------:R-:W-:Y:S08]  /*c310*/  HMMA.16816.F32 R44, R76, R98.reuse, R44 ;  /* 0x000000624c2c723c */ /* 0x080ff0000000182c */
[C---:B------:R-:W-:Y:S04]  /*c320*/  HMMA.16816.F32 R48, R72.reuse, R98, R48 ;  /* 0x000000624830723c */ /* 0x040fe80000001830 */
[----:B--2---:R-:W-:Y:S01]  /*c330*/  FFMA.FTZ R0, R0, R136, R190 ;  /* 0x0000008800007223 */ /* 0x004fe200000100be */
[----:B------:R-:W-:Y:S02]  /*c340*/  MOV R136, R132 ;  /* 0x0000008400887202 */ /* 0x000fe40000000f00 */
[----:B------:R-:W1:Y:S01]  /*c350*/  LDSM.16.MT88.4 R132, [R224+0x3100] ;  /* 0x00310000e084783b */ /* 0x000e620000004200 */
[----:B------:R-:W-:Y:S01]  /*c360*/  FADD.FTZ R0, R191, R0 ;  /* 0x00000000bf007221 */ /* 0x000fe20000010000 */
[-C--:B------:R-:W-:Y:S03]  /*c370*/  HMMA.16816.F32 R52, R72, R80.reuse, R52 ;  /* 0x000000504834723c */ /* 0x080fe60000001834 */
[----:B------:R-:W-:Y:S02]  /*c380*/  FADD.FTZ R85, R136, R85 ;  /* 0x0000005588557221 */ /* 0x000fe40000010000 */
[----:B------:R-:W-:Y:S02]  /*c390*/  FADD.FTZ R0, R200, R0 ;  /* 0x00000000c8007221 */ /* 0x000fe40000010000 */
[----:B------:R-:W-:Y:S01]  /*c3a0*/  FADD.FTZ R3, R129, R85 ;  /* 0x0000005581037221 */ /* 0x000fe20000010000 */
[C---:B------:R-:W-:Y:S04]  /*c3b0*/  HMMA.16816.F32 R56, R76.reuse, R80, R56 ;  /* 0x000000504c38723c */ /* 0x040fe80000001838 */
[----:B------:R-:W-:Y:S03]  /*c3c0*/  FADD.FTZ R3, R121, R3 ;  /* 0x0000000379037221 */ /* 0x000fe60000010000 */
[----:B------:R-:W-:Y:S01]  /*c3d0*/  FADD.FTZ R80, R137, R84 ;  /* 0x0000005489507221 */ /* 0x000fe20000010000 */
[-C--:B------:R-:W-:Y:S04]  /*c3e0*/  HMMA.16816.F32 R60, R76, R82.reuse, R60 ;  /* 0x000000524c3c723c */ /* 0x080fe8000000183c */
[----:B------:R-:W-:Y:S02]  /*c3f0*/  FADD.FTZ R84, R131, R71 ;  /* 0x0000004783547221 */ /* 0x000fe40000010000 */
[----:B------:R-:W-:Y:S02]  /*c400*/  FADD.FTZ R71, R130, R80 ;  /* 0x0000005082477221 */ /* 0x000fe40000010000 */
[----:B------:R-:W-:Y:S01]  /*c410*/  FADD.FTZ R81, R202, R0 ;  /* 0x00000000ca517221 */ /* 0x000fe20000010000 */
[----:B------:R-:W-:Y:S04]  /*c420*/  HMMA.16816.F32 R64, R72, R82, R64 ;  /* 0x000000524840723c */ /* 0x000fe80000001840 */
[----:B------:R-:W-:Y:S02]  /*c430*/  FADD.FTZ R0, R123, R84 ;  /* 0x000000547b007221 */ /* 0x000fe40000010000 */
[----:B------:R-:W-:Y:S02]  /*c440*/  FADD.FTZ R71, R122, R71 ;  /* 0x000000477a477221 */ /* 0x000fe40000010000 */
[----:B------:R-:W-:Y:S04]  /*c450*/  FADD.FTZ R76, R120, R0 ;  /* 0x00000000784c7221 */ /* 0x000fe80000010000 */
[----:B------:R-:W-:Y:S02]  /*c460*/  FADD.FTZ R0, R126, R71 ;  /* 0x000000477e007221 */ /* 0x000fe40000010000 */
[----:B------:R-:W-:Y:S02]  /*c470*/  FADD.FTZ R71, R125, R3 ;  /* 0x000000037d477221 */ /* 0x000fe40000010000 */
[----:B------:R-:W-:Y:S01]  /*c480*/  FADD.FTZ R81, R195, R81 ;  /* 0x00000051c3517221 */ /* 0x000fe20000010000 */
[-C--:B-1----:R-:W-:Y:S05]  /*c490*/  HMMA.16816.F32 R124, R180, R132.reuse, R4 ;  /* 0x00000084b47c723c */ /* 0x082fea0000001804 */
[----:B------:R-:W-:Y:S02]  /*c4a0*/  FADD.FTZ R81, R196, R81 ;  /* 0x00000051c4517221 */ /* 0x000fe40000010000 */
[----:B------:R-:W-:Y:S01]  /*c4b0*/  FADD.FTZ R4, R142, R76 ;  /* 0x0000004c8e047221 */ /* 0x000fe20000010000 */
[C---:B------:R-:W-:Y:S04]  /*c4c0*/  HMMA.16816.F32 R120, R176.reuse, R132, R8 ;  /* 0x00000084b078723c */ /* 0x040fe80000001808 */
[----:B------:R-:W-:Y:S02]  /*c4d0*/  FADD.FTZ R3, R197, R81 ;  /* 0x00000051c5037221 */ /* 0x000fe40000010000 */
[----:B------:R-:W-:Y:S02]  /*c4e0*/  FADD.FTZ R0, R141, R0 ;  /* 0x000000008d007221 */ /* 0x000fe40000010000 */
[----:B------:R-:W-:Y:S01]  /*c4f0*/  FADD.FTZ R8, R140, R71 ;  /* 0x000000478c087221 */ /* 0x000fe20000010000 */
[-C--:B------:R-:W-:Y:S03]  /*c500*/  HMMA.16816.F32 R128, R176, R134.reuse, R12 ;  /* 0x00000086b080723c */ /* 0x080fe6000000180c */
[----:B------:R-:W-:Y:S02]  /*c510*/  FADD.FTZ R4, R222, R4 ;  /* 0x00000004de047221 */ /* 0x000fe40000010000 */
        /* <DEDUP_REMOVED lines=14> */
[-C--:B------:R-:W-:Y:S01]  /*c600*/  HMMA.16816.F32 R144, R176, R150.reuse, R28 ;  /* 0x00000096b090723c */ /* 0x080fe2000000181c */
[----:B------:R-:W1:Y:S02]  /*c610*/  LDSM.16.MT88.4 R4, [R226+0x3100] ;  /* 0x00310000e204783b */ /* 0x000e640000004200 */
[----:B------:R-:W-:Y:S02]  /*c620*/  FADD.FTZ R10, R220, R3 ;  /* 0x00000003dc0a7221 */ /* 0x000fe40000010000 */
[----:B------:R-:W-:Y:S02]  /*c630*/  FADD.FTZ R9, R152, R0 ;  /* 0x0000000098097221 */ /* 0x000fe40000010000 */
[----:B------:R-:W-:Y:S01]  /*c640*/  FADD.FTZ R8, R245, R8 ;  /* 0x00000008f5087221 */ /* 0x000fe20000010000 */
[C---:B------:R-:W-:Y:S04]  /*c650*/  HMMA.16816.F32 R148, R180.reuse, R150, R32 ;  /* 0x00000096b494723c */ /* 0x040fe80000001820 */
[----:B------:R-:W-:Y:S02]  /*c660*/  FADD.FTZ R3, R249, R11 ;  /* 0x0000000bf9037221 */ /* 0x000fe40000010000 */
[----:B------:R-:W-:Y:S02]  /*c670*/  FADD.FTZ R0, R221, R10 ;  /* 0x0000000add007221 */ /* 0x000fe40000010000 */
[----:B------:R-:W-:Y:S04]  /*c680*/  FADD.FTZ R12, R153, R9 ;  /* 0x00000009990c7221 */ /* 0x000fe80000010000 */
[----:B------:R-:W-:Y:S02]  /*c690*/  FADD.FTZ R11, R217, R8 ;  /* 0x00000008d90b7221 */ /* 0x000fe40000010000 */
[----:B------:R-:W-:Y:S02]  /*c6a0*/  FADD.FTZ R10, R213, R3 ;  /* 0x00000003d50a7221 */ /* 0x000fe40000010000 */
[----:B------:R-:W-:Y:S02]  /*c6b0*/  FADD.FTZ R9, R155, R0 ;  /* 0x000000009b097221 */ /* 0x000fe40000010000 */
[----:B------:R-:W-:Y:S01]  /*c6c0*/  FADD.FTZ R8, R157, R12 ;  /* 0x0000000c9d087221 */ /* 0x000fe20000010000 */
[-C--:B------:R-:W-:Y:S03]  /*c6d0*/  HMMA.16816.F32 R152, R180, R164.reuse, R36 ;  /* 0x000000a4b498723c */ /* 0x080fe60000001824 */
[----:B------:R-:W-:Y:S02]  /*c6e0*/  FADD.FTZ R3, R219, R11 ;  /* 0x0000000bdb037221 */ /* 0x000fe40000010000 */
[----:B------:R-:W-:Y:S02]  /*c6f0*/  FADD.FTZ R0, R215, R10 ;  /* 0x0000000ad7007221 */ /* 0x000fe40000010000 */
[----:B------:R-:W-:Y:S02]  /*c700*/  FADD.FTZ R12, R158, R9 ;  /* 0x000000099e0c7221 */ /* 0x000fe40000010000 */
[----:B------:R-:W-:Y:S03]  /*c710*/  FADD.FTZ R11, R156, R8 ;  /* 0x000000089c0b7221 */ /* 0x000fe60000010000 */
        /* <DEDUP_REMOVED lines=9> */
[----:B------:R-:W-:Y:S01]  /*c7b0*/  FADD.FTZ R10, R118, R3 ;  /* 0x00000003760a7221 */ /* 0x000fe20000010000 */
[-C--:B------:R-:W-:Y:S03]  /*c7c0*/  HMMA.16816.F32 R160, R176, R166.reuse, R44 ;  /* 0x000000a6b0a0723c */ /* 0x080fe6000000182c */
[----:B------:R-:W-:Y:S01]  /*c7d0*/  FADD.FTZ R8, R209, R12 ;  /* 0x0000000cd1087221 */ /* 0x000fe20000010000 */
[----:B------:R-:W-:Y:S01]  /*c7e0*/  MOV R118, R2 ;  /* 0x0000000200767202 */ /* 0x000fe20000000f00 */
[----:B------:R-:W-:Y:S02]  /*c7f0*/  FADD.FTZ R3, R171, R11 ;  /* 0x0000000bab037221 */ /* 0x000fe40000010000 */
[----:B------:R-:W-:Y:S01]  /*c800*/  FADD.FTZ R0, R117, R10 ;  /* 0x0000000a75007221 */ /* 0x000fe20000010000 */
[C---:B------:R-:W-:Y:S04]  /*c810*/  HMMA.16816.F32 R164, R180.reuse, R166, R48 ;  /* 0x000000a6b4a4723c */ /* 0x040fe80000001830 */
[----:B------:R-:W-:Y:S01]  /*c820*/  FADD.FTZ R12, R211, R9 ;  /* 0x00000009d30c7221 */ /* 0x000fe20000010000 */
[----:B------:R-:W-:Y:S01]  /*c830*/  MOV R117, R68 ;  /* 0x0000004400757202 */ /* 0x000fe20000000f00 */
[----:B------:R-:W-:Y:S02]  /*c840*/  FADD.FTZ R11, R207, R8 ;  /* 0x00000008cf0b7221 */ /* 0x000fe40000010000 */
[----:B------:R-:W-:Y:S04]  /*c850*/  FADD.FTZ R10, R169, R3 ;  /* 0x00000003a90a7221 */ /* 0x000fe80000010000 */
[----:B------:R-:W-:Y:S02]  /*c860*/  FADD.FTZ R9, R114, R0 ;  /* 0x0000000072097221 */ /* 0x000fe40000010000 */
[----:B------:R-:W-:Y:S02]  /*c870*/  FADD.FTZ R8, R212, R12 ;  /* 0x0000000cd4087221 */ /* 0x000fe40000010000 */
[----:B------:R-:W-:Y:S02]  /*c880*/  FADD.FTZ R3, R208, R11 ;  /* 0x0000000bd0037221 */ /* 0x000fe40000010000 */
[----:B------:R-:W-:Y:S02]  /*c890*/  FADD.FTZ R0, R170, R10 ;  /* 0x0000000aaa007221 */ /* 0x000fe40000010000 */
[----:B------:R-:W-:Y:S02]  /*c8a0*/  FADD.FTZ R12, R115, R9 ;  /* 0x00000009730c7221 */ /* 0x000fe40000010000 */
[----:B------:R-:W-:Y:S02]  /*c8b0*/  FADD.FTZ R11, R210, R8 ;  /* 0x00000008d20b7221 */ /* 0x000fe40000010000 */
[----:B------:R-:W-:Y:S02]  /*c8c0*/  FADD.FTZ R10, R206, R3 ;  /* 0x00000003ce0a7221 */ /* 0x000fe40000010000 */
[----:B------:R-:W-:Y:S02]  /*c8d0*/  FADD.FTZ R9, R168, R0 ;  /* 0x00000000a8097221 */ /* 0x000fe40000010000 */
[----:B------:R-:W-:Y:S01]  /*c8e0*/  FADD.FTZ R8, R116, R12 ;  /* 0x0000000c74087221 */ /* 0x000fe20000010000 */
[-C--:B-1----:R-:W-:Y:S03]  /*c8f0*/  HMMA.16816.F32 R168, R180, R4.reuse, R52 ;  /* 0x00000004b4a8723c */ /* 0x082fe60000001834 */
[----:B------:R-:W-:Y:S01]  /*c900*/  FADD.FTZ R3, R205, R11 ;  /* 0x0000000bcd037221 */ /* 0x000fe20000010000 */
[----:B------:R-:W-:Y:S01]  /*c910*/  MOV R116, R69 ;  /* 0x0000004500747202 */ /* 0x000fe20000000f00 */
        /* <DEDUP_REMOVED lines=30> */
[----:B------:R-:W-:Y:S01]  /*cb00*/  STL [R1+0x10], R5 ;  /* 0x0000100501007387 */ /* 0x000fe20000100800 */
[----:B------:R-:W-:Y:S02]  /*cb10*/  FADD.FTZ R3, R107, R3 ;  /* 0x000000036b037221 */ /* 0x000fe40000010000 */
[----:B------:R-:W-:Y:S02]  /*cb20*/  FADD.FTZ R4, R113, R4 ;  /* 0x0000000471047221 */ /* 0x000fe40000010000 */
[----:B------:R-:W-:Y:S03]  /*cb30*/  FADD.FTZ R0, R87, R7 ;  /* 0x0000000757007221 */ /* 0x000fe60000010000 */
[----:B------:R-:W-:Y:S01]  /*cb40*/  STL [R1+0x14], R4 ;  /* 0x0000140401007387 */ /* 0x000fe20000100800 */
[----:B------:R-:W-:Y:S03]  /*cb50*/  FADD.FTZ R0, R86, R0 ;  /* 0x0000000056007221 */ /* 0x000fe60000010000 */
[----:B------:R1:W-:Y:S04]  /*cb60*/  STL [R1+0x1c], R3 ;  /* 0x00001c0301007387 */ /* 0x0003e80000100800 */
[----:B------:R2:W-:Y:S01]  /*cb70*/  STL [R1+0x18], R0 ;  /* 0x0000180001007387 */ /* 0x0005e20000100800 */
[----:B-1----:R-:W-:Y:S01]  /*cb80*/  MOV R3, R70 ;  /* 0x0000004600037202 */ /* 0x002fe20000000f00 */
[----:B------:R-:W-:-:S05]  /*cb90*/  @P0 BRA `(.L_x_20) ;  /* 0xffffa82000000947 */ /* 0x000fca000383ffff */
.L_x_19:
[----:B-12---:R-:W2:Y:S04]  /*cba0*/  LDL.LU R0, [R1+0x10] ;  /* 0x0000100001007983 */ /* 0x006ea80000300800 */
[----:B------:R-:W3:Y:S04]  /*cbb0*/  LDL.LU R4, [R1+0x14] ;  /* 0x0000140001047983 */ /* 0x000ee80000300800 */
[----:B------:R-:W4:Y:S04]  /*cbc0*/  LDL.LU R10, [R1+0x1c] ;  /* 0x00001c00010a7983 */ /* 0x000f280000300800 */
[----:B------:R-:W4:Y:S01]  /*cbd0*/  LDL.LU R8, [R1+0x18] ;  /* 0x0000180001087983 */ /* 0x000f220000300800 */
[----:B------:R-:W-:-:S02]  /*cbe0*/  MOV R20, 0xff800000 ;  /* 0xff80000000147802 */ /* 0x000fc40000000f00 */
[----:B------:R-:W-:Y:S02]  /*cbf0*/  MOV R21, 0xff800000 ;  /* 0xff80000000157802 */ /* 0x000fe40000000f00 */
[----:B------:R-:W-:Y:S02]  /*cc00*/  MOV R22, 0xff800000 ;  /* 0xff80000000167802 */ /* 0x000fe40000000f00 */
[----:B------:R-:W-:Y:S02]  /*cc10*/  MOV R23, 0xff800000 ;  /* 0xff80000000177802 */ /* 0x000fe40000000f00 */
[----:B------:R-:W-:Y:S01]  /*cc20*/  PLOP3.LUT P4, PT, PT, PT, PT, 0x8, 0x0 ;  /* 0x000000000000781c */ /* 0x000fe20003f8e170 */
[----:B--2---:R-:W1:Y:S04]  /*cc30*/  SHFL.BFLY PT, R5, R0, 0x2, 0x1f ;  /* 0x0c401f0000057f89 */ /* 0x004e6800000e0000 */
[----:B---3--:R-:W2:Y:S04]  /*cc40*/  SHFL.BFLY PT, R9, R4, 0x2, 0x1f ;  /* 0x0c401f0004097f89 */ /* 0x008ea800000e0000 */
[----:B----4-:R-:W3:Y:S04]  /*cc50*/  SHFL.BFLY PT, R7, R10, 0x2, 0x1f ;  /* 0x0c401f000a077f89 */ /* 0x010ee800000e0000 */
[----:B------:R-:W4:Y:S01]  /*cc60*/  SHFL.BFLY PT, R6, R8, 0x2, 0x1f ;  /* 0x0c401f0008067f89 */ /* 0x000f2200000e0000 */
[----:B-1----:R-:W-:-:S02]  /*cc70*/  FADD.FTZ R5, R5, R0 ;  /* 0x0000000005057221 */ /* 0x002fc40000010000 */
[----:B--2---:R-:W-:-:S03]  /*cc80*/  FADD.FTZ R9, R9, R4 ;  /* 0x0000000409097221 */ /* 0x004fc60000010000 */
[----:B------:R-:W1:Y:S01]  /*cc90*/  SHFL.BFLY PT, R0, R5, 0x1, 0x1f ;  /* 0x0c201f0005007f89 */ /* 0x000e6200000e0000 */
[----:B---3--:R-:W-:-:S03]  /*cca0*/  FADD.FTZ R7, R7, R10 ;  /* 0x0000000a07077221 */ /* 0x008fc60000010000 */
[----:B------:R-:W2:Y:S01]  /*ccb0*/  SHFL.BFLY PT, R4, R9, 0x1, 0x1f ;  /* 0x0c201f0009047f89 */ /* 0x000ea200000e0000 */
[----:B----4-:R-:W-:-:S03]  /*ccc0*/  FADD.FTZ R6, R6, R8 ;  /* 0x0000000806067221 */ /* 0x010fc60000010000 */
[----:B------:R-:W3:Y:S04]  /*ccd0*/  SHFL.BFLY PT, R3, R7, 0x1, 0x1f ;  /* 0x0c201f0007037f89 */ /* 0x000ee800000e0000 */
[----:B------:R-:W4:Y:S01]  /*cce0*/  SHFL.BFLY PT, R8, R6, 0x1, 0x1f ;  /* 0x0c201f0006087f89 */ /* 0x000f2200000e0000 */
[----:B-1----:R-:W-:Y:S01]  /*ccf0*/  FADD.FTZ R5, R5, R0 ;  /* 0x0000000005057221 */ /* 0x002fe20000010000 */
[----:B------:R-:W-:Y:S01]  /*cd00*/  MOV R0, RZ ;  /* 0x000000ff00007202 */ /* 0x000fe20000000f00 */
[----:B--2---:R-:W-:-:S03]  /*cd10*/  FADD.FTZ R9, R9, R4 ;  /* 0x0000000409097221 */ /* 0x004fc60000010000 */
[----:B------:R-:W-:Y:S02]  /*cd20*/  FSETP.NE.FTZ.AND P3, PT, R5, RZ, PT ;  /* 0x000000ff0500720b */ /* 0x000fe40003f75000 */
[----:B------:R-:W-:Y:S01]  /*cd30*/  MOV R4, RZ ;  /* 0x000000ff00047202 */ /* 0x000fe20000000f00 */
[----:B---3--:R-:W-:Y:S01]  /*cd40*/  FADD.FTZ R7, R7, R3 ;  /* 0x0000000307077221 */ /* 0x008fe20000010000 */
[----:B------:R-:W-:Y:S02]  /*cd50*/  FSETP.NE.FTZ.AND P2, PT, R9, RZ, PT ;  /* 0x000000ff0900720b */ /* 0x000fe40003f55000 */
[----:B------:R-:W-:Y:S01]  /*cd60*/  MOV R3, RZ ;  /* 0x000000ff00037202 */ /* 0x000fe20000000f00 */
[----:B----4-:R-:W-:Y:S01]  /*cd70*/  FADD.FTZ R6, R8, R6 ;  /* 0x0000000608067221 */ /* 0x010fe20000010000 */
[----:B------:R-:W-:-:S04]  /*cd80*/  FSETP.NE.FTZ.AND P1, PT, R7, RZ, PT ;  /* 0x000000ff0700720b */ /* 0x000fc80003f35000 */
[----:B------:R-:W-:Y:S01]  /*cd90*/  FSETP.NE.FTZ.AND P0, PT, R6, RZ, PT ;  /* 0x000000ff0600720b */ /* 0x000fe20003f15000 */
[----:B------:R-:W1:Y:S08]  /*cda0*/  @P3 MUFU.RCP R0, R5 ;  /* 0x0000000500003308 */ /* 0x000e700000001000 */
[----:B------:R-:W2:Y:S04]  /*cdb0*/  @P1 MUFU.RCP R3, R7 ;  /* 0x0000000700031308 */ /* 0x000ea80000001000 */
[----:B------:R-:W-:Y:S01]  /*cdc0*/  @P0 MOV R8, 0x3f317218 ;  /* 0x3f31721800080802 */ /* 0x000fe20000000f00 */
[----:B-1----:R-:W-:-:S03]  /*cdd0*/  FMUL.FTZ R124, R0, R124 ;  /* 0x0000007c007c7220 */ /* 0x002fc60000410000 */
[----:B------:R-:W1:Y:S01]  /*cde0*/  @P2 MUFU.RCP R4, R9 ;  /* 0x0000000900042308 */ /* 0x000e620000001000 */
[C---:B------:R-:W-:Y:S02]  /*cdf0*/  FMUL.FTZ R125, R0.reuse, R125 ;  /* 0x0000007d007d7220 */ /* 0x040fe40000410000 */
[C---:B------:R-:W-:Y:S02]  /*ce00*/  FMUL.FTZ R132, R0.reuse, R132 ;  /* 0x0000008400847220 */ /* 0x040fe40000410000 */
[C---:B------:R-:W-:Y:S02]  /*ce10*/  FMUL.FTZ R133, R0.reuse, R133 ;  /* 0x0000008500857220 */ /* 0x040fe40000410000 */
[C---:B------:R-:W-:Y:S01]  /*ce20*/  FMUL.FTZ R136, R0.reuse, R136 ;  /* 0x0000008800887220 */ /* 0x040fe20000410000 */
[----:B------:R-:W-:Y:S01]  /*ce30*/  @P3 MUFU.LG2 R11, R5 ;  /* 0x00000005000b3308 */ /* 0x000fe20000000c00 */
[C---:B------:R-:W-:Y:S02]  /*ce40*/  FMUL.FTZ R137, R0.reuse, R137 ;  /* 0x0000008900897220 */ /* 0x040fe40000410000 */
[----:B------:R-:W-:-:S02]  /*ce50*/  FMUL.FTZ R148, R0, R148 ;  /* 0x0000009400947220 */ /* 0x000fc40000410000 */
[C---:B------:R-:W-:Y:S02]  /*ce60*/  FMUL.FTZ R149, R0.reuse, R149 ;  /* 0x0000009500957220 */ /* 0x040fe40000410000 */
[C---:B------:R-:W-:Y:S01]  /*ce70*/  FMUL.FTZ R152, R0.reuse, R152 ;  /* 0x0000009800987220 */ /* 0x040fe20000410000 */
[----:B------:R-:W-:Y:S01]  /*ce80*/  @P2 MUFU.LG2 R9, R9 ;  /* 0x0000000900092308 */ /* 0x000fe20000000c00 */
[C---:B------:R-:W-:Y:S02]  /*ce90*/  FMUL.FTZ R153, R0.reuse, R153 ;  /* 0x0000009900997220 */ /* 0x040fe40000410000 */
[C---:B------:R-:W-:Y:S02]  /*cea0*/  FMUL.FTZ R164, R0.reuse, R164 ;  /* 0x000000a400a47220 */ /* 0x040fe40000410000 */
[C---:B------:R-:W-:Y:S02]  /*ceb0*/  FMUL.FTZ R165, R0.reuse, R165 ;  /* 0x000000a500a57220 */ /* 0x040fe40000410000 */
[C---:B------:R-:W-:Y:S01]  /*cec0*/  FMUL.FTZ R168, R0.reuse, R168 ;  /* 0x000000a800a87220 */ /* 0x040fe20000410000 */
[----:B------:R-:W-:Y:S01]  /*ced0*/  @P1 MUFU.LG2 R7, R7 ;  /* 0x0000000700071308 */ /* 0x000fe20000000c00 */
[----:B------:R-:W-:-:S02]  /*cee0*/  FMUL.FTZ R169, R0, R169 ;  /* 0x000000a900a97220 */ /* 0x000fc40000410000 */
[C---:B------:R-:W-:Y:S02]  /*cef0*/  FMUL.FTZ R180, R0.reuse, R180 ;  /* 0x000000b400b47220 */ /* 0x040fe40000410000 */
[----:B------:R-:W-:Y:S01]  /*cf00*/  FMUL.FTZ R181, R0, R181 ;  /* 0x000000b500b57220 */ /* 0x000fe20000410000 */
[----:B------:R-:W-:Y:S01]  /*cf10*/  MOV R0, RZ ;  /* 0x000000ff00007202 */ /* 0x000fe20000000f00 */
[C---:B--2---:R-:W-:Y:S02]  /*cf20*/  FMUL.FTZ R120, R3.reuse, R120 ;  /* 0x0000007803787220 */ /* 0x044fe40000410000 */
[C---:B------:R-:W-:Y:S02]  /*cf30*/  FMUL.FTZ R121, R3.reuse, R121 ;  /* 0x0000007903797220 */ /* 0x040fe40000410000 */
[C---:B------:R-:W-:Y:S01]  /*cf40*/  FMUL.FTZ R128, R3.reuse, R128 ;  /* 0x0000008003807220 */ /* 0x040fe20000410000 */
[----:B------:R-:W2:Y:S01]  /*cf50*/  @P0 MUFU.RCP R0, R6 ;  /* 0x0000000600000308 */ /* 0x000ea20000001000 */
[----:B------:R-:W-:-:S02]  /*cf60*/  FMUL.FTZ R129, R3, R129 ;  /* 0x0000008103817220 */ /* 0x000fc40000410000 */
[C---:B------:R-:W-:Y:S02]  /*cf70*/  FMUL.FTZ R140, R3.reuse, R140 ;  /* 0x0000008c038c7220 */ /* 0x040fe40000410000 */
[C---:B------:R-:W-:Y:S02]  /*cf80*/  FMUL.FTZ R141, R3.reuse, R141 ;  /* 0x0000008d038d7220 */ /* 0x040fe40000410000 */
[C---:B------:R-:W-:Y:S01]  /*cf90*/  FMUL.FTZ R144, R3.reuse, R144 ;  /* 0x0000009003907220 */ /* 0x040fe20000410000 */
[----:B------:R-:W3:Y:S01]  /*cfa0*/  @P0 MUFU.LG2 R6, R6 ;  /* 0x0000000600060308 */ /* 0x000ee20000000c00 */
[C---:B------:R-:W-:Y:S02]  /*cfb0*/  FMUL.FTZ R145, R3.reuse, R145 ;  /* 0x0000009103917220 */ /* 0x040fe40000410000 */
[C---:B------:R-:W-:Y:S02]  /*cfc0*/  FMUL.FTZ R156, R3.reuse, R156 ;  /* 0x0000009c039c7220 */ /* 0x040fe40000410000 */
[----:B------:R-:W-:-:S02]  /*cfd0*/  FMUL.FTZ R157, R3, R157 ;  /* 0x0000009d039d7220 */ /* 0x000fc40000410000 */
[C---:B------:R-:W-:Y:S02]  /*cfe0*/  FMUL.FTZ R160, R3.reuse, R160 ;  /* 0x000000a003a07220 */ /* 0x040fe40000410000 */
[C---:B------:R-:W-:Y:S02]  /*cff0*/  FMUL.FTZ R161, R3.reuse, R161 ;  /* 0x000000a103a17220 */ /* 0x040fe40000410000 */
[C---:B------:R-:W-:Y:S02]  /*d000*/  FMUL.FTZ R172, R3.reuse, R172 ;  /* 0x000000ac03ac7220 */ /* 0x040fe40000410000 */
[C---:B------:R-:W-:Y:S02]  /*d010*/  FMUL.FTZ R173, R3.reuse, R173 ;  /* 0x000000ad03ad7220 */ /* 0x040fe40000410000 */
[C---:B------:R-:W-:Y:S02]  /*d020*/  FMUL.FTZ R176, R3.reuse, R176 ;  /* 0x000000b003b07220 */ /* 0x040fe40000410000 */
[----:B------:R-:W-:Y:S01]  /*d030*/  FMUL.FTZ R177, R3, R177 ;  /* 0x000000b103b17220 */ /* 0x000fe20000410000 */
[----:B------:R-:W-:Y:S01]  /*d040*/  @P2 MOV R3, 0x3f317218 ;  /* 0x3f31721800032802 */ /* 0x000fe20000000f00 */
[----:B-1----:R-:W-:-:S02]  /*d050*/  FMUL.FTZ R126, R4, R126 ;  /* 0x0000007e047e7220 */ /* 0x002fc40000410000 */
[C---:B------:R-:W-:Y:S02]  /*d060*/  FMUL.FTZ R127, R4.reuse, R127 ;  /* 0x0000007f047f7220 */ /* 0x040fe40000410000 */
[C---:B------:R-:W-:Y:S02]  /*d070*/  FMUL.FTZ R134, R4.reuse, R134 ;  /* 0x0000008604867220 */ /* 0x040fe40000410000 */
[C---:B------:R-:W-:Y:S02]  /*d080*/  FMUL.FTZ R135, R4.reuse, R135 ;  /* 0x0000008704877220 */ /* 0x040fe40000410000 */
        /* <DEDUP_REMOVED lines=11> */
[----:B------:R-:W-:Y:S01]  /*d140*/  FMUL.FTZ R183, R4, R183 ;  /* 0x000000b704b77220 */ /* 0x000fe20000410000 */
[----:B------:R-:W-:Y:S01]  /*d150*/  @P3 MOV R4, 0x3f317218 ;  /* 0x3f31721800043802 */ /* 0x000fe20000000f00 */
[C---:B--2---:R-:W-:Y:S02]  /*d160*/  FMUL.FTZ R122, R0.reuse, R122 ;  /* 0x0000007a007a7220 */ /* 0x044fe40000410000 */
        /* <DEDUP_REMOVED lines=14> */
[----:B------:R-:W-:Y:S01]  /*d250*/  FMUL.FTZ R179, R0, R179 ;  /* 0x000000b300b37220 */ /* 0x000fe20000410000 */
[----:B------:R-:W-:Y:S01]  /*d260*/  @P1 MOV R0, 0x3f317218 ;  /* 0x3f31721800001802 */ /* 0x000fe20000000f00 */
[----:B------:R-:W-:Y:S02]  /*d270*/  @P2 FMUL.FTZ R5, R3, c[0x0][0x2d0] ;  /* 0x0000b40003052a20 */ /* 0x000fe40000410000 */
[----:B------:R-:W-:Y:S02]  /*d280*/  @P3 FMUL.FTZ R10, R4, c[0x0][0x2d0] ;  /* 0x0000b400040a3a20 */ /* 0x000fe40000410000 */
[----:B------:R-:W-:Y:S02]  /*d290*/  @P1 FMUL.FTZ R3, R0, c[0x0][0x2d0] ;  /* 0x0000b40000031a20 */ /* 0x000fe40000410000 */
[----:B------:R-:W-:Y:S02]  /*d2a0*/  @P3 FMUL.FTZ R11, R11, 0.69314718246459960938 ;  /* 0x3f3172180b0b3820 */ /* 0x000fe40000410000 */
[----:B------:R-:W-:-:S02]  /*d2b0*/  @P2 FMUL.FTZ R9, R9, 0.69314718246459960938 ;  /* 0x3f31721809092820 */ /* 0x000fc40000410000 */
[----:B------:R-:W-:Y:S02]  /*d2c0*/  @P1 FMUL.FTZ R7, R7, 0.69314718246459960938 ;  /* 0x3f31721807071820 */ /* 0x000fe40000410000 */
[----:B---3--:R-:W-:Y:S02]  /*d2d0*/  @P0 FMUL.FTZ R4, R6, 0.69314718246459960938 ;  /* 0x3f31721806040820 */ /* 0x008fe40000410000 */
[----:B------:R-:W-:Y:S02]  /*d2e0*/  @P0 FMUL.FTZ R0, R8, c[0x0][0x2d0] ;  /* 0x0000b40008000a20 */ /* 0x000fe40000410000 */
[----:B------:R-:W-:Y:S02]  /*d2f0*/  @P3 FFMA.FTZ R20, R10, R70, R11 ;  /* 0x000000460a143223 */ /* 0x000fe4000001000b */
[----:B------:R-:W-:Y:S02]  /*d300*/  @P2 FFMA.FTZ R21, R5, R69, R9 ;  /* 0x0000004505152223 */ /* 0x000fe40000010009 */
[----:B------:R-:W-:-:S02]  /*d310*/  @P1 FFMA.FTZ R22, R3, R68, R7 ;  /* 0x0000004403161223 */ /* 0x000fc40000010007 */
[----:B------:R-:W-:Y:S02]  /*d320*/  @P0 FFMA.FTZ R23, R0, R2, R4 ;  /* 0x0000000200170223 */ /* 0x000fe40000010004 */
.L_x_3:
[----:B-1----:R-:W-:Y:S05]  /*d330*/  @P4 BRA `(.L_x_21) ;  /* 0x0000142000004947 */ /* 0x002fea0003800000 */
[----:B------:R-:W2:Y:S01]  /*d340*/  LDL.LU R14, [R1+0x30] ;  /* 0x00003000010e7983 */ /* 0x000ea20000300800 */
[----:B------:R-:W-:Y:S01]  /*d350*/  MOV R24, c[0x0][0x4e8] ;  /* 0x00013a0000187a02 */ /* 0x000fe20000000f00 */
[----:B------:R-:W-:Y:S02]  /*d360*/  BSSY B0, `(.L_x_22) ;  /* 0x00000a9000007945 */ /* 0x000fe40003800000 */
[----:B------:R-:W1:Y:S01]  /*d370*/  S2R R16, SR_TID.X ;  /* 0x0000000000107919 */ /* 0x000e620000002100 */
[C---:B------:R-:W-:Y:S01]  /*d380*/  ISETP.NE.AND P0, PT, R24.reuse, 0x1, PT ;  /* 0x000000011800780c */ /* 0x040fe20003f05270 */
[----:B------:R-:W-:Y:S02]  /*d390*/  IMAD R24, R24, c[0x0][0x388], RZ ;  /* 0x0000e20018187a24 */ /* 0x000fe400078e02ff */
[----:B------:R-:W3:Y:S04]  /*d3a0*/  S2R R12, SR_CTAID.Y ;  /* 0x00000000000c7919 */ /* 0x000ee80000002600 */
[----:B------:R-:W4:Y:S04]  /*d3b0*/  S2R R13, SR_CTAID.Z ;  /* 0x00000000000d7919 */ /* 0x000f280000002700 */
[----:B------:R-:W2:Y:S01]  /*d3c0*/  S2R R15, SR_CTAID.X ;  /* 0x00000000000f7919 */ /* 0x000ea20000002500 */
[----:B-1----:R-:W-:-:S04]  /*d3d0*/  SHF.R.S32.HI R11, RZ, 0x1f, R16 ;  /* 0x0000001fff0b7819 */ /* 0x002fc80000011410 */
[CC--:B------:R-:W-:Y:S02]  /*d3e0*/  LEA.HI R6, R11.reuse, R16.reuse, RZ, 0x2 ;  /* 0x000000100b067211 */ /* 0x0c0fe400078f10ff */
[----:B------:R-:W-:Y:S02]  /*d3f0*/  LEA.HI R11, R11, R16, RZ, 0x5 ;  /* 0x000000100b0b7211 */ /* 0x000fe400078f28ff */
[----:B------:R-:W-:Y:S02]  /*d400*/  LOP3.LUT R6, R6, 0xfffffffc, RZ, 0xc0, !PT ;  /* 0xfffffffc06067812 */ /* 0x000fe400078ec0ff */
[----:B------:R-:W-:-:S03]  /*d410*/  SHF.R.S32.HI R7, RZ, 0x5, R11 ;  /* 0x00000005ff077819 */ /* 0x000fc6000001140b */
[----:B------:R-:W-:Y:S01]  /*d420*/  IMAD.IADD R6, R16, 0x1, -R6 ;  /* 0x0000000110067824 */ /* 0x000fe200078e0a06 */
[----:B------:R-:W-:Y:S01]  /*d430*/  BAR.SYNC.DEFER_BLOCKING 0x1, 0x80 ;  /* 0x0042000000007b1d */ /* 0x000fe20000010000 */
[----:B--2---:R-:W-:Y:S01]  /*d440*/  SHF.R.S32.HI R10, RZ, 0x1f, R14 ;  /* 0x0000001fff0a7819 */ /* 0x004fe2000001140e */
[----:B------:R-:W-:-:S04]  /*d450*/  IMAD.WIDE.U32 R2, R14, c[0x0][0x4d0], RZ ;  /* 0x000134000e027a25 */ /* 0x000fc800078e00ff */
[----:B------:R-:W-:Y:S02]  /*d460*/  IMAD R0, R10, c[0x0][0x4d0], RZ ;  /* 0x000134000a007a24 */ /* 0x000fe400078e02ff */
[----:B------:R-:W-:Y:S02]  /*d470*/  IMAD.MOV R9, RZ, RZ, -R14 ;  /* 0x000000ffff097224 */ /* 0x000fe400078e0a0e */
[----:B------:R-:W-:Y:S01]  /*d480*/  IMAD R4, R14, c[0x0][0x4d4], R0 ;  /* 0x000135000e047a24 */ /* 0x000fe200078e0200 */
[----:B------:R-:W-:Y:S01]  /*d490*/  SHF.R.S32.HI R0, RZ, 0x1f, R11 ;  /* 0x0000001fff007819 */ /* 0x000fe2000001140b */
[----:B---3--:R-:W-:Y:S01]  /*d4a0*/  IMAD R12, R9, c[0x0][0x550], R12 ;  /* 0x00015400090c7a24 */ /* 0x008fe200078e020c */
[----:B------:R-:W-:Y:S01]  /*d4b0*/  LOP3.LUT R11, R11, 0xffffffe0, RZ, 0xc0, !PT ;  /* 0xffffffe00b0b7812 */ /* 0x000fe200078ec0ff */
[----:B------:R-:W-:Y:S01]  /*d4c0*/  IMAD.IADD R5, R3, 0x1, R4 ;  /* 0x0000000103057824 */ /* 0x000fe200078e0204 */
[----:B------:R-:W-:Y:S01]  /*d4d0*/  LEA.HI R8, R0, R7, RZ, 0x2 ;  /* 0x0000000700087211 */ /* 0x000fe200078f10ff */
[----:B------:R-:W-:Y:S01]  /*d4e0*/  IMAD.MOV.U32 R4, RZ, RZ, R2 ;  /* 0x000000ffff047224 */ /* 0x000fe200078e0002 */
[----:B------:R-:W-:Y:S01]  /*d4f0*/  LEA.HI R0, R6, R6, RZ, 0x1 ;  /* 0x0000000606007211 */ /* 0x000fe200078f08ff */
[----:B------:R-:W-:Y:S01]  /*d500*/  IMAD R2, R10, c[0x0][0x438], RZ ;  /* 0x00010e000a027a24 */ /* 0x000fe200078e02ff */
[----:B------:R-:W-:Y:S01]  /*d510*/  LOP3.LUT R8, R8, 0xffffffc, RZ, 0xc0, !PT ;  /* 0x0ffffffc08087812 */ /* 0x000fe200078ec0ff */
[----:B----4-:R-:W-:Y:S01]  /*d520*/  IMAD.WIDE.U32 R4, R13, c[0x0][0x4d8], R4 ;  /* 0x000136000d047a25 */ /* 0x010fe200078e0004 */
[----:B------:R-:W-:-:S02]  /*d530*/  LOP3.LUT R3, R0, 0x1ffffffe, RZ, 0xc0, !PT ;  /* 0x1ffffffe00037812 */ /* 0x000fc400078ec0ff */
[----:B------:R-:W-:Y:S01]  /*d540*/  IADD3 R16, -R11, R16, RZ ;  /* 0x000000100b107210 */ /* 0x000fe20007ffe1ff */
[----:B------:R-:W-:Y:S01]  /*d550*/  IMAD.SHL.U32 R0, R0, 0x20, RZ ;  /* 0x0000002000007824 */ /* 0x000fe200078e00ff */
[----:B------:R-:W-:Y:S01]  /*d560*/  SHF.R.S32.HI R10, RZ, 0x1f, R13 ;  /* 0x0000001fff0a7819 */ /* 0x000fe2000001140d */
[----:B------:R-:W-:Y:S01]  /*d570*/  IMAD.IADD R9, R7, 0x1, -R8 ;  /* 0x0000000107097824 */ /* 0x000fe200078e0a08 */
[----:B------:R-:W-:Y:S02]  /*d580*/  SHF.R.S32.HI R8, RZ, 0x1f, R16 ;  /* 0x0000001fff087819 */ /* 0x000fe40000011410 */
[----:B------:R-:W-:Y:S01]  /*d590*/  IADD3 R7, R6, -R3, RZ ;  /* 0x8000000306077210 */ /* 0x000fe20007ffe0ff */
[----:B------:R-:W-:Y:S01]  /*d5a0*/  IMAD R6, R14, c[0x0][0x43c], R2 ;  /* 0x00010f000e067a24 */ /* 0x000fe200078e0202 */
[----:B------:R-:W-:Y:S01]  /*d5b0*/  LOP3.LUT R0, R0, 0xffffffc0, RZ, 0xc0, !PT ;  /* 0xffffffc000007812 */ /* 0x000fe200078ec0ff */
[----:B------:R-:W-:Y:S01]  /*d5c0*/  IMAD.WIDE.U32 R2, R14, c[0x0][0x438], RZ ;  /* 0x00010e000e027a25 */ /* 0x000fe200078e00ff */
[----:B------:R-:W-:-:S02]  /*d5d0*/  LEA.HI R19, R8, R16, RZ, 0x2 ;  /* 0x0000001008137211 */ /* 0x000fc400078f10ff */
[----:B------:R-:W-:Y:S01]  /*d5e0*/  LOP3.LUT P1, RZ, R16, 0x3, RZ, 0xc0, !PT ;  /* 0x0000000310ff7812 */ /* 0x000fe2000782c0ff */
[----:B------:R-:W-:Y:S01]  /*d5f0*/  IMAD R8, R7, 0x8, R0 ;  /* 0x0000000807087824 */ /* 0x000fe200078e0200 */
[----:B------:R-:W-:Y:S01]  /*d600*/  SHF.R.S32.HI R7, RZ, 0x2, R19 ;  /* 0x00000002ff077819 */ /* 0x000fe20000011413 */
[C---:B------:R-:W-:Y:S02]  /*d610*/  IMAD R11, R10.reuse, c[0x0][0x4d8], RZ ;  /* 0x000136000a0b7a24 */ /* 0x040fe400078e02ff */
[----:B------:R-:W-:Y:S02]  /*d620*/  IMAD.IADD R3, R3, 0x1, R6 ;  /* 0x0000000103037824 */ /* 0x000fe400078e0206 */
[----:B------:R-:W-:Y:S02]  /*d630*/  IMAD R14, R9, 0x10, R7 ;  /* 0x00000010090e7824 */ /* 0x000fe400078e0207 */
[----:B------:R-:W-:Y:S02]  /*d640*/  IMAD R6, R10, c[0x0][0x440], RZ ;  /* 0x000110000a067a24 */ /* 0x000fe400078e02ff */
[----:B------:R-:W-:-:S02]  /*d650*/  IMAD.IADD R8, R14, 0x1, R8 ;  /* 0x000000010e087824 */ /* 0x000fc400078e0208 */
[----:B------:R-:W-:Y:S02]  /*d660*/  IMAD R0, R13, c[0x0][0x4dc], R11 ;  /* 0x000137000d007a24 */ /* 0x000fe400078e020b */
[----:B------:R-:W-:Y:S02]  /*d670*/  IMAD R8, R15, 0x80, R8 ;  /* 0x000000800f087824 */ /* 0x000fe400078e0208 */
[----:B------:R-:W-:Y:S01]  /*d680*/  IMAD R6, R13, c[0x0][0x444], R6 ;  /* 0x000111000d067a24 */ /* 0x000fe200078e0206 */
[----:B------:R-:W-:Y:S01]  /*d690*/  IADD3 R5, R5, R0, RZ ;  /* 0x0000000005057210 */ /* 0x000fe20007ffe0ff */
[----:B------:R-:W-:Y:S01]  /*d6a0*/  IMAD.WIDE.U32 R2, R13, c[0x0][0x440], R2 ;  /* 0x000110000d027a25 */ /* 0x000fe200078e0002 */
[----:B------:R-:W-:-:S03]  /*d6b0*/  SHF.R.S32.HI R0, RZ, 0x1f, R12 ;  /* 0x0000001fff007819 */ /* 0x000fc6000001140c */
[----:B------:R-:W-:Y:S01]  /*d6c0*/  @P0 IMAD.HI.U32 R11, R8, c[0x0][0x4ec], RZ ;  /* 0x00013b00080b0a27 */ /* 0x000fe200078e00ff */
[----:B------:R-:W-:-:S03]  /*d6d0*/  IADD3 R3, R3, R6, RZ ;  /* 0x0000000603037210 */ /* 0x000fc60007ffe0ff */
[----:B------:R-:W-:-:S04]  /*d6e0*/  @P0 IMAD.HI.U32 R10, R8, c[0x0][0x4ec], RZ ;  /* 0x00013b00080a0a27 */ /* 0x000fc800078e00ff */
[--C-:B------:R-:W-:Y:S01]  /*d6f0*/  IMAD.MOV.U32 R6, RZ, RZ, R8.reuse ;  /* 0x000000ffff067224 */ /* 0x100fe200078e0008 */
[----:B------:R-:W-:Y:S01]  /*d700*/  @P0 SHF.R.U32.HI R6, RZ, c[0x0][0x4f0], R11 ;  /* 0x00013c00ff060a19 */ /* 0x000fe2000001160b */
[----:B------:R-:W-:Y:S01]  /*d710*/  IMAD.MOV.U32 R7, RZ, RZ, R8 ;  /* 0x000000ffff077224 */ /* 0x000fe200078e0008 */
[----:B------:R-:W-:Y:S01]  /*d720*/  @P0 SHF.R.U32.HI R7, RZ, c[0x0][0x4f0], R10 ;  /* 0x00013c00ff070a19 */ /* 0x000fe2000001160a */
[----:B------:R-:W-:Y:S01]  /*d730*/  IMAD R9, R0, c[0x0][0x448], RZ ;  /* 0x0001120000097a24 */ /* 0x000fe200078e02ff */
[----:B------:R-:W-:Y:S01]  /*d740*/  IADD3 R10, -R6, RZ, RZ ;  /* 0x000000ff060a7210 */ /* 0x000fe20007ffe1ff */
[----:B------:R-:W-:Y:S02]  /*d750*/  IMAD R0, R0, c[0x0][0x4e0], RZ ;  /* 0x0001380000007a24 */ /* 0x000fe400078e02ff */
[C---:B------:R-:W-:Y:S01]  /*d760*/  IMAD R11, R12.reuse, c[0x0][0x44c], R9 ;  /* 0x000113000c0b7a24 */ /* 0x040fe200078e0209 */
[----:B------:R-:W-:Y:S01]  /*d770*/  SHF.R.S32.HI R9, RZ, 0x1f, R7 ;  /* 0x0000001fff097819 */ /* 0x000fe20000011407 */
[----:B------:R-:W-:-:S02]  /*d780*/  IMAD R13, R12, c[0x0][0x4e4], R0 ;  /* 0x000139000c0d7a24 */ /* 0x000fc400078e0200 */
[----:B------:R-:W-:-:S04]  /*d790*/  IMAD.WIDE.U32 R4, R12, c[0x0][0x4e0], R4 ;  /* 0x000138000c047a25 */ /* 0x000fc800078e0004 */
[----:B------:R-:W-:Y:S01]  /*d7a0*/  IMAD R0, R10, c[0x0][0x4e8], R8 ;  /* 0x00013a000a007a24 */ /* 0x000fe200078e0208 */
[----:B------:R-:W-:Y:S01]  /*d7b0*/  SHF.R.S32.HI R10, RZ, 0x1f, R6 ;  /* 0x0000001fff0a7819 */ /* 0x000fe20000011406 */
[----:B------:R-:W-:Y:S01]  /*d7c0*/  IMAD R9, R9, c[0x0][0x430], RZ ;  /* 0x00010c0009097a24 */ /* 0x000fe200078e02ff */
[----:B------:R-:W-:Y:S01]  /*d7d0*/  IADD3 R4, P0, R6, R4, RZ ;  /* 0x0000000406047210 */ /* 0x000fe20007f1e0ff */
[----:B------:R-:W-:Y:S01]  /*d7e0*/  IMAD.WIDE.U32 R2, R12, c[0x0][0x448], R2 ;  /* 0x000112000c027a25 */ /* 0x000fe200078e0002 */
[----:B------:R-:W-:Y:S02]  /*d7f0*/  SHF.R.S32.HI R6, RZ, 0x1f, R0 ;  /* 0x0000001fff067819 */ /* 0x000fe40000011400 */
[----:B------:R-:W-:Y:S01]  /*d800*/  IADD3.X R5, R10, R5, R13, P0, !PT ;  /* 0x000000050a057210 */ /* 0x000fe200007fe40d */
[----:B------:R-:W-:Y:S02]  /*d810*/  IMAD R10, R7, c[0x0][0x434], R9 ;  /* 0x00010d00070a7a24 */ /* 0x000fe400078e0209 */
[----:B------:R-:W-:-:S02]  /*d820*/  IMAD R9, R6, c[0x0][0x4c8], RZ ;  /* 0x0001320006097a24 */ /* 0x000fc400078e02ff */
[----:B------:R-:W-:Y:S02]  /*d830*/  IMAD.MOV R6, RZ, RZ, -R7 ;  /* 0x000000ffff067224 */ /* 0x000fe400078e0a07 */
[----:B------:R-:W-:-:S04]  /*d840*/  IMAD.WIDE.U32 R4, R0, c[0x0][0x4c8], R4 ;  /* 0x0001320000047a25 */ /* 0x000fc800078e0004 */
[----:B------:R-:W-:Y:S02]  /*d850*/  IMAD R0, R0, c[0x0][0x4cc], R9 ;  /* 0x0001330000007a24 */ /* 0x000fe400078e0209 */
[----:B------:R-:W-:Y:S02]  /*d860*/  IMAD.IADD R3, R3, 0x1, R11 ;  /* 0x0000000103037824 */ /* 0x000fe400078e020b */
[----:B------:R-:W-:Y:S01]  /*d870*/  IMAD R13, R6, c[0x0][0x4e8], R8 ;  /* 0x00013a00060d7a24 */ /* 0x000fe200078e0208 */
[C---:B------:R-:W-:Y:S01]  /*d880*/  LEA R6, P0, R4.reuse, c[0x0][0x4a8], 0x2 ;  /* 0x00012a0004067a11 */ /* 0x040fe200078010ff */
[----:B------:R-:W-:Y:S02]  /*d890*/  IMAD.IADD R0, R5, 0x1, R0 ;  /* 0x0000000105007824 */ /* 0x000fe400078e0200 */
[----:B------:R-:W-:Y:S01]  /*d8a0*/  IMAD.WIDE.U32 R2, R7, c[0x0][0x430], R2 ;  /* 0x00010c0007027a25 */ /* 0x000fe200078e0002 */
[----:B------:R-:W-:Y:S01]  /*d8b0*/  SHF.R.S32.HI R7, RZ, 0x1f, R13 ;  /* 0x0000001fff077819 */ /* 0x000fe2000001140d */
[----:B------:R-:W-:Y:S01]  /*d8c0*/  SHFL.IDX PT, R8, R6, 0x2, 0x1c1f ;  /* 0x005c1f0006087f89 */ /* 0x000fe200000e0000 */
[----:B------:R-:W-:Y:S01]  /*d8d0*/  LEA.HI.X R0, R4, c[0x0][0x4ac], R0, 0x2, P0 ;  /* 0x00012b0004007a11 */ /* 0x000fe200000f1400 */
[----:B------:R-:W-:Y:S01]  /*d8e0*/  IMAD R12, R15, 0x80, R14 ;  /* 0x000000800f0c7824 */ /* 0x000fe200078e020e */
[----:B------:R-:W-:Y:S01]  /*d8f0*/  IADD3 R3, R3, R10, RZ ;  /* 0x0000000a03037210 */ /* 0x000fe20007ffe0ff */
[----:B------:R-:W-:Y:S01]  /*d900*/  IMAD R7, R7, c[0x0][0x428], RZ ;  /* 0x00010a0007077a24 */ /* 0x000fe200078e02ff */
[----:B------:R-:W-:Y:S02]  /*d910*/  SHFL.IDX PT, R4, R6, RZ, 0x1c1f ;  /* 0x001c1fff06047589 */ /* 0x000fe400000e0000 */
[C---:B------:R-:W-:Y:S01]  /*d920*/  IADD3 R14, R12.reuse, 0x40, RZ ;  /* 0x000000400c0e7810 */ /* 0x040fe20007ffe0ff */
[C---:B------:R-:W-:Y:S01]  /*d930*/  IMAD R15, R13.reuse, c[0x0][0x42c], R7 ;  /* 0x00010b000d0f7a24 */ /* 0x040fe200078e0207 */
[----:B------:R-:W1:Y:S01]  /*d940*/  SHFL.IDX PT, R5, R0, RZ, 0x1c1f ;  /* 0x001c1fff00057589 */ /* 0x000e6200000e0000 */
[----:B------:R-:W-:Y:S01]  /*d950*/  IMAD.WIDE.U32 R2, R13, c[0x0][0x428], R2 ;  /* 0x00010a000d027a25 */ /* 0x000fe200078e0002 */
[----:B------:R-:W-:-:S02]  /*d960*/  IADD3 R13, R12, 0x48, RZ ;  /* 0x000000480c0d7810 */ /* 0x000fc40007ffe0ff */
[----:B------:R-:W-:Y:S01]  /*d970*/  SHFL.IDX PT, R10, R6, 0x1, 0x1c1f ;  /* 0x003c1f00060a7f89 */ /* 0x000fe200000e0000 */
[-C--:B------:R-:W-:Y:S02]  /*d980*/  ISETP.GE.OR P4, PT, R12, R24.reuse, P1 ;  /* 0x000000180c00720c */ /* 0x080fe40000f86670 */
[-C--:B------:R-:W-:Y:S01]  /*d990*/  ISETP.GE.OR P2, PT, R14, R24.reuse, P1 ;  /* 0x000000180e00720c */ /* 0x080fe20000f46670 */
[----:B------:R-:W2:Y:S01]  /*d9a0*/  SHFL.IDX PT, R11, R0, 0x1, 0x1c1f ;  /* 0x003c1f00000b7f89 */ /* 0x000ea200000e0000 */
[----:B------:R-:W-:Y:S02]  /*d9b0*/  IADD3 R3, R3, R15, RZ ;  /* 0x0000000f03037210 */ /* 0x000fe40007ffe0ff */
[----:B------:R-:W-:Y:S01]  /*d9c0*/  LEA R18, P0, R2, c[0x0][0x400], 0x2 ;  /* 0x0001000002127a11 */ /* 0x000fe200078010ff */
[----:B------:R-:W3:Y:S01]  /*d9d0*/  SHFL.IDX PT, R9, R0, 0x2, 0x1c1f ;  /* 0x005c1f0000097f89 */ /* 0x000ee200000e0000 */
[-C--:B------:R-:W-:Y:S02]  /*d9e0*/  ISETP.GE.AND P5, PT, R14, R24.reuse, PT ;  /* 0x000000180e00720c */ /* 0x080fe40003fa6270 */
[----:B------:R-:W-:Y:S01]  /*d9f0*/  LEA.HI.X R17, R2, c[0x0][0x404], R3, 0x2, P0 ;  /* 0x0001010002117a11 */ /* 0x000fe200000f1403 */
[----:B------:R-:W-:Y:S01]  /*da00*/  SHFL.IDX PT, R6, R6, 0x3, 0x1c1f ;  /* 0x007c1f0006067f89 */ /* 0x000fe200000e0000 */
[----:B------:R-:W-:-:S03]  /*da10*/  ISETP.GE.AND P6, PT, R13, R24, PT ;  /* 0x000000180d00720c */ /* 0x000fc60003fc6270 */
[----:B------:R4:W2:Y:S04]  /*da20*/  SHFL.IDX PT, R7, R0, 0x3, 0x1c1f ;  /* 0x007c1f0000077f89 */ /* 0x0008a800000e0000 */
[----:B-1----:R1:W-:Y:S04]  /*da30*/  @!P4 ST.E [R4.64], R20 ;  /* 0x000000140400c985 */ /* 0x0023e8000c101908 */
[----:B------:R1:W1:Y:S04]  /*da40*/  SHFL.IDX PT, R2, R18, RZ, 0x1c1f ;  /* 0x001c1fff12027589 */ /* 0x00026800000e0000 */
[----:B------:R1:W1:Y:S01]  /*da50*/  SHFL.IDX PT, R3, R17, RZ, 0x1c1f ;  /* 0x001c1fff11037589 */ /* 0x00026200000e0000 */
[----:B----4-:R-:W-:-:S04]  /*da60*/  IADD3 R0, R12, 0x8, RZ ;  /* 0x000000080c007810 */ /* 0x010fc80007ffe0ff */
[CC--:B------:R-:W-:Y:S02]  /*da70*/  ISETP.GE.OR P3, PT, R0.reuse, R24.reuse, P1 ;  /* 0x000000180000720c */ /* 0x0c0fe40000f66670 */
[-C--:B------:R-:W-:Y:S02]  /*da80*/  ISETP.GE.OR P1, PT, R13, R24.reuse, P1 ;  /* 0x000000180d00720c */ /* 0x080fe40000f26670 */
[----:B------:R-:W-:Y:S02]  /*da90*/  ISETP.GE.AND P0, PT, R0, R24, PT ;  /* 0x000000180000720c */ /* 0x000fe40003f06270 */
[----:B------:R-:W-:-:S05]  /*daa0*/  LOP3.LUT R0, R19, 0x7ffffffc, RZ, 0xc0, !PT ;  /* 0x7ffffffc13007812 */ /* 0x000fca00078ec0ff */
[----:B------:R-:W-:Y:S02]  /*dab0*/  IMAD.IADD R0, R16, 0x1, -R0 ;  /* 0x0000000110007824 */ /* 0x000fe400078e0a00 */
[----:B--2---:R2:W-:Y:S03]  /*dac0*/  @!P3 ST.E [R10.64], R21 ;  /* 0x000000150a00b985 */ /* 0x0045e6000c101908 */
[----:B------:R-:W-:Y:S01]  /*dad0*/  SHF.L.U32 R0, R0, 0x1, RZ ;  /* 0x0000000100007819 */ /* 0x000fe200000006ff */
[----:B---3--:R2:W-:Y:S04]  /*dae0*/  @!P2 ST.E [R8.64], R22 ;  /* 0x000000160800a985 */ /* 0x0085e8000c101908 */
[----:B------:R2:W-:Y:S01]  /*daf0*/  @!P1 ST.E [R6.64], R23 ;  /* 0x0000001706009985 */ /* 0x0005e2000c101908 */
[----:B------:R-:W-:-:S13]  /*db00*/  ISETP.GE.AND P1, PT, R12, R24, PT ;  /* 0x000000180c00720c */ /* 0x000fda0003f26270 */
[----:B------:R-:W-:Y:S05]  /*db10*/  @P1 BRA `(.L_x_23) ;  /* 0x000002d000001947 */ /* 0x000fea0003800000 */
[C---:B-12---:R-:W-:Y:S02]  /*db20*/  IADD3 R6, R0.reuse, 0x8, RZ ;  /* 0x0000000800067810 */ /* 0x046fe40007ffe0ff */
[C---:B------:R-:W-:Y:S02]  /*db30*/  IADD3 R5, R0.reuse, 0x10, RZ ;  /* 0x0000001000057810 */ /* 0x040fe40007ffe0ff */
[----:B------:R-:W-:Y:S02]  /*db40*/  IADD3 R4, R0, 0x18, RZ ;  /* 0x0000001800047810 */ /* 0x000fe40007ffe0ff */
[----:B------:R-:W-:Y:S02]  /*db50*/  ISETP.GE.AND P3, PT, R6, c[0x0][0x3c8], PT ;  /* 0x0000f20006007a0c */ /* 0x000fe40003f66270 */
[----:B------:R-:W-:Y:S02]  /*db60*/  ISETP.GE.AND P2, PT, R5, c[0x0][0x3c8], PT ;  /* 0x0000f20005007a0c */ /* 0x000fe40003f46270 */
[----:B------:R-:W-:-:S02]  /*db70*/  ISETP.GE.AND P1, PT, R4, c[0x0][0x3c8], PT ;  /* 0x0000f20004007a0c */ /* 0x000fc40003f26270 */
[----:B------:R-:W-:-:S07]  /*db80*/  ISETP.GE.AND P4, PT, R0, c[0x0][0x3c8], PT ;  /* 0x0000f20000007a0c */ /* 0x000fce0003f86270 */
[----:B------:R-:W-:Y:S02]  /*db90*/  @!P3 LEA.HI R8, R6, R6, RZ, 0x1 ;  /* 0x000000060608b211 */ /* 0x000fe400078f08ff */
[----:B------:R-:W-:Y:S02]  /*dba0*/  @!P2 LEA.HI R5, R5, R5, RZ, 0x1 ;  /* 0x000000050505a211 */ /* 0x000fe400078f08ff */
[----:B------:R-:W-:Y:S02]  /*dbb0*/  @!P1 LEA.HI R6, R4, R4, RZ, 0x1 ;  /* 0x0000000404069211 */ /* 0x000fe400078f08ff */
[----:B------:R-:W-:Y:S02]  /*dbc0*/  @!P3 LOP3.LUT R8, R8, 0xfffffffe, RZ, 0xc0, !PT ;  /* 0xfffffffe0808b812 */ /* 0x000fe400078ec0ff */
[----:B------:R-:W-:Y:S01]  /*dbd0*/  @!P2 LOP3.LUT R7, R5, 0xfffffffe, RZ, 0xc0, !PT ;  /* 0xfffffffe0507a812 */ /* 0x000fe200078ec0ff */
[----:B------:R-:W-:Y:S01]  /*dbe0*/  @!P4 IMAD.WIDE R4, R0, 0x4, R2 ;  /* 0x000000040004c825 */ /* 0x000fe200078e0202 */
[----:B------:R-:W-:-:S03]  /*dbf0*/  @!P1 LOP3.LUT R10, R6, 0xfffffffe, RZ, 0xc0, !PT ;  /* 0xfffffffe060a9812 */ /* 0x000fc600078ec0ff */
[--C-:B------:R-:W-:Y:S01]  /*dc00*/  @!P3 IMAD.WIDE R8, R8, 0x4, R2.reuse ;  /* 0x000000040808b825 */ /* 0x100fe200078e0202 */
[----:B------:R1:W-:Y:S03]  /*dc10*/  @!P4 ST.E.64 [R4.64], R124 ;  /* 0x0000007c0400c985 */ /* 0x0003e6000c101b08 */
[--C-:B------:R-:W-:Y:S01]  /*dc20*/  @!P2 IMAD.WIDE R6, R7, 0x4, R2.reuse ;  /* 0x000000040706a825 */ /* 0x100fe200078e0202 */
[----:B------:R2:W-:Y:S04]  /*dc30*/  @!P3 ST.E.64 [R8.64], R132 ;  /* 0x000000840800b985 */ /* 0x0005e8000c101b08 */
[----:B------:R3:W-:Y:S01]  /*dc40*/  @!P2 ST.E.64 [R6.64], R136 ;  /* 0x000000880600a985 */ /* 0x0007e2000c101b08 */
[----:B-1----:R-:W-:Y:S01]  /*dc50*/  @!P1 IMAD.WIDE R4, R10, 0x4, R2 ;  /* 0x000000040a049825 */ /* 0x002fe200078e0202 */
[----:B--2---:R-:W-:-:S04]  /*dc60*/  IADD3 R8, R0, 0x20, RZ ;  /* 0x0000002000087810 */ /* 0x004fc80007ffe0ff */
[----:B------:R1:W-:Y:S01]  /*dc70*/  @!P1 ST.E.64 [R4.64], R148 ;  /* 0x0000009404009985 */ /* 0x0003e2000c101b08 */
[----:B---3--:R-:W-:Y:S02]  /*dc80*/  IADD3 R6, R0, 0x28, RZ ;  /* 0x0000002800067810 */ /* 0x008fe40007ffe0ff */
[----:B------:R-:W-:Y:S02]  /*dc90*/  ISETP.GE.AND P4, PT, R8, c[0x0][0x3c8], PT ;  /* 0x0000f20008007a0c */ /* 0x000fe40003f86270 */
[----:B------:R-:W-:-:S11]  /*dca0*/  ISETP.GE.AND P3, PT, R6, c[0x0][0x3c8], PT ;  /* 0x0000f20006007a0c */ /* 0x000fd60003f66270 */
[----:B------:R-:W-:Y:S02]  /*dcb0*/  @!P4 LEA.HI R8, R8, R8, RZ, 0x1 ;  /* 0x000000080808c211 */ /* 0x000fe400078f08ff */
[----:B------:R-:W-:-:S04]  /*dcc0*/  @!P3 LEA.HI R7, R6, R6, RZ, 0x1 ;  /* 0x000000060607b211 */ /* 0x000fc800078f08ff */
[----:B------:R-:W-:Y:S02]  /*dcd0*/  @!P3 LOP3.LUT R7, R7, 0xfffffffe, RZ, 0xc0, !PT ;  /* 0xfffffffe0707b812 */ /* 0x000fe400078ec0ff */
[C---:B-1----:R-:W-:Y:S02]  /*dce0*/  IADD3 R5, R0.reuse, 0x30, RZ ;  /* 0x0000003000057810 */ /* 0x042fe40007ffe0ff */
[----:B------:R-:W-:Y:S02]  /*dcf0*/  IADD3 R4, R0, 0x38, RZ ;  /* 0x0000003800047810 */ /* 0x000fe40007ffe0ff */
[----:B------:R-:W-:Y:S02]  /*dd00*/  ISETP.GE.AND P2, PT, R5, c[0x0][0x3c8], PT ;  /* 0x0000f20005007a0c */ /* 0x000fe40003f46270 */
[----:B------:R-:W-:-:S11]  /*dd10*/  ISETP.GE.AND P1, PT, R4, c[0x0][0x3c8], PT ;  /* 0x0000f20004007a0c */ /* 0x000fd60003f26270 */
[----:B------:R-:W-:Y:S02]  /*dd20*/  @!P2 LEA.HI R6, R5, R5, RZ, 0x1 ;  /* 0x000000050506a211 */ /* 0x000fe400078f08ff */
[----:B------:R-:W-:Y:S02]  /*dd30*/  @!P1 LEA.HI R4, R4, R4, RZ, 0x1 ;  /* 0x0000000404049211 */ /* 0x000fe400078f08ff */
[----:B------:R-:W-:Y:S02]  /*dd40*/  @!P4 LOP3.LUT R5, R8, 0xfffffffe, RZ, 0xc0, !PT ;  /* 0xfffffffe0805c812 */ /* 0x000fe400078ec0ff */
[----:B------:R-:W-:Y:S01]  /*dd50*/  @!P2 LOP3.LUT R10, R6, 0xfffffffe, RZ, 0xc0, !PT ;  /* 0xfffffffe060aa812 */ /* 0x000fe200078ec0ff */
[----:B------:R-:W-:Y:S01]  /*dd60*/  @!P3 IMAD.WIDE R6, R7, 0x4, R2 ;  /* 0x000000040706b825 */ /* 0x000fe200078e0202 */
[----:B------:R-:W-:-:S03]  /*dd70*/  @!P1 LOP3.LUT R11, R4, 0xfffffffe, RZ, 0xc0, !PT ;  /* 0xfffffffe040b9812 */ /* 0x000fc600078ec0ff */
[----:B------:R-:W-:-:S04]  /*dd80*/  @!P4 IMAD.WIDE R8, R5, 0x4, R2 ;  /* 0x000000040508c825 */ /* 0x000fc800078e0202 */
[--C-:B------:R-:W-:Y:S01]  /*dd90*/  @!P2 IMAD.WIDE R4, R10, 0x4, R2.reuse ;  /* 0x000000040a04a825 */ /* 0x100fe200078e0202 */
[----:B------:R1:W-:Y:S03]  /*dda0*/  @!P4 ST.E.64 [R8.64], R152 ;  /* 0x000000980800c985 */ /* 0x0003e6000c101b08 */
[----:B------:R-:W-:Y:S01]  /*ddb0*/  @!P1 IMAD.WIDE R2, R11, 0x4, R2 ;  /* 0x000000040b029825 */ /* 0x000fe200078e0202 */
[----:B------:R1:W-:Y:S04]  /*ddc0*/  @!P3 ST.E.64 [R6.64], R164 ;  /* 0x000000a40600b985 */ /* 0x0003e8000c101b08 */
[----:B------:R1:W-:Y:S04]  /*ddd0*/  @!P2 ST.E.64 [R4.64], R168 ;  /* 0x000000a80400a985 */ /* 0x0003e8000c101b08 */
[----:B------:R1:W-:Y:S02]  /*dde0*/  @!P1 ST.E.64 [R2.64], R180 ;  /* 0x000000b402009985 */ /* 0x0003e4000c101b08 */
.L_x_23:
[----:B-1----:R-:W-:Y:S05]  /*ddf0*/  BSYNC B0 ;  /* 0x0000000000007941 */ /* 0x002fea0003800000 */
.L_x_22:
[----:B------:R1:W3:Y:S01]  /*de00*/  SHFL.IDX PT, R3, R17, 0x1, 0x1c1f ;  /* 0x003c1f0011037f89 */ /* 0x0002e200000e0000 */
[----:B------:R-:W-:Y:S03]  /*de10*/  BSSY B0, `(.L_x_24) ;  /* 0x0000030000007945 */ /* 0x000fe60003800000 */
[----:B------:R1:W4:Y:S01]  /*de20*/  SHFL.IDX PT, R2, R18, 0x1, 0x1c1f ;  /* 0x003c1f0012027f89 */ /* 0x00032200000e0000 */
[----:B------:R-:W-:Y:S05]  /*de30*/  @P0 BRA `(.L_x_25) ;  /* 0x000002d000000947 */ /* 0x000fea0003800000 */
[C---:B------:R-:W-:Y:S02]  /*de40*/  IADD3 R5, R0.reuse, 0x8, RZ ;  /* 0x0000000800057810 */ /* 0x040fe40007ffe0ff */
[----:B------:R-:W-:-:S02]  /*de50*/  IADD3 R4, R0, 0x10, RZ ;  /* 0x0000001000047810 */ /* 0x000fc40007ffe0ff */
[----:B------:R-:W-:Y:S02]  /*de60*/  ISETP.GE.AND P1, PT, R5, c[0x0][0x3c8], PT ;  /* 0x0000f20005007a0c */ /* 0x000fe40003f26270 */
[----:B------:R-:W-:Y:S02]  /*de70*/  ISETP.GE.AND P0, PT, R4, c[0x0][0x3c8], PT ;  /* 0x0000f20004007a0c */ /* 0x000fe40003f06270 */
[C---:B------:R-:W-:Y:S02]  /*de80*/  ISETP.GE.AND P2, PT, R0.reuse, c[0x0][0x3c8], PT ;  /* 0x0000f20000007a0c */ /* 0x040fe40003f46270 */
[----:B--2---:R-:W-:-:S04]  /*de90*/  IADD3 R10, R0, 0x18, RZ ;  /* 0x00000018000a7810 */ /* 0x004fc80007ffe0ff */
[----:B------:R-:W-:-:S03]  /*dea0*/  ISETP.GE.AND P4, PT, R10, c[0x0][0x3c8], PT ;  /* 0x0000f2000a007a0c */ /* 0x000fc60003f86270 */
[----:B------:R-:W-:Y:S02]  /*deb0*/  @!P1 LEA.HI R5, R5, R5, RZ, 0x1 ;  /* 0x0000000505059211 */ /* 0x000fe400078f08ff */
[----:B------:R-:W-:Y:S02]  /*dec0*/  @!P0 LEA.HI R4, R4, R4, RZ, 0x1 ;  /* 0x0000000404048211 */ /* 0x000fe400078f08ff */
[----:B------:R-:W-:Y:S01]  /*ded0*/  @!P1 LOP3.LUT R5, R5, 0xfffffffe, RZ, 0xc0, !PT ;  /* 0xfffffffe05059812 */ /* 0x000fe200078ec0ff */
[----:B---34-:R-:W-:Y:S01]  /*dee0*/  @!P2 IMAD.WIDE R6, R0, 0x4, R2 ;  /* 0x000000040006a825 */ /* 0x018fe200078e0202 */
[----:B------:R-:W-:-:S03]  /*def0*/  @!P0 LOP3.LUT R8, R4, 0xfffffffe, RZ, 0xc0, !PT ;  /* 0xfffffffe04088812 */ /* 0x000fc600078ec0ff */
[--C-:B------:R-:W-:Y:S01]  /*df00*/  @!P1 IMAD.WIDE R4, R5, 0x4, R2.reuse ;  /* 0x0000000405049825 */ /* 0x100fe200078e0202 */
[----:B------:R2:W-:Y:S01]  /*df10*/  @!P2 ST.E.64 [R6.64], R126 ;  /* 0x0000007e0600a985 */ /* 0x0005e2000c101b08 */
[----:B------:R-:W-:Y:S02]  /*df20*/  @!P4 LEA.HI R10, R10, R10, RZ, 0x1 ;  /* 0x0000000a0a0ac211 */ /* 0x000fe400078f08ff */
[----:B------:R-:W-:Y:S01]  /*df30*/  @!P0 IMAD.WIDE R8, R8, 0x4, R2 ;  /* 0x0000000408088825 */ /* 0x000fe200078e0202 */
[----:B------:R3:W-:Y:S04]  /*df40*/  @!P1 ST.E.64 [R4.64], R134 ;  /* 0x0000008604009985 */ /* 0x0007e8000c101b08 */
[----:B------:R4:W-:Y:S01]  /*df50*/  @!P0 ST.E.64 [R8.64], R138 ;  /* 0x0000008a08008985 */ /* 0x0009e2000c101b08 */
[----:B--2---:R-:W-:-:S02]  /*df60*/  IADD3 R7, R0, 0x20, RZ ;  /* 0x0000002000077810 */ /* 0x004fc40007ffe0ff */
[C---:B------:R-:W-:Y:S02]  /*df70*/  IADD3 R6, R0.reuse, 0x28, RZ ;  /* 0x0000002800067810 */ /* 0x040fe40007ffe0ff */
[C---:B---3--:R-:W-:Y:S02]  /*df80*/  IADD3 R5, R0.reuse, 0x30, RZ ;  /* 0x0000003000057810 */ /* 0x048fe40007ffe0ff */
[----:B------:R-:W-:Y:S02]  /*df90*/  IADD3 R4, R0, 0x38, RZ ;  /* 0x0000003800047810 */ /* 0x000fe40007ffe0ff */
[----:B------:R-:W-:Y:S02]  /*dfa0*/  ISETP.GE.AND P3, PT, R7, c[0x0][0x3c8], PT ;  /* 0x0000f20007007a0c */ /* 0x000fe40003f66270 */
[----:B------:R-:W-:Y:S02]  /*dfb0*/  ISETP.GE.AND P2, PT, R6, c[0x0][0x3c8], PT ;  /* 0x0000f20006007a0c */ /* 0x000fe40003f46270 */
[----:B------:R-:W-:-:S02]  /*dfc0*/  ISETP.GE.AND P1, PT, R5, c[0x0][0x3c8], PT ;  /* 0x0000f20005007a0c */ /* 0x000fc40003f26270 */
[----:B------:R-:W-:-:S07]  /*dfd0*/  ISETP.GE.AND P0, PT, R4, c[0x0][0x3c8], PT ;  /* 0x0000f20004007a0c */ /* 0x000fce0003f06270 */
[----:B----4-:R-:W-:Y:S02]  /*dfe0*/  @!P3 LEA.HI R8, R7, R7, RZ, 0x1 ;  /* 0x000000070708b211 */ /* 0x010fe400078f08ff */
[----:B------:R-:W-:Y:S02]  /*dff0*/  @!P2 LEA.HI R7, R6, R6, RZ, 0x1 ;  /* 0x000000060607a211 */ /* 0x000fe400078f08ff */
[----:B------:R-:W-:Y:S02]  /*e000*/  @!P1 LEA.HI R6, R5, R5, RZ, 0x1 ;  /* 0x0000000505069211 */ /* 0x000fe400078f08ff */
[----:B------:R-:W-:Y:S02]  /*e010*/  @!P0 LEA.HI R4, R4, R4, RZ, 0x1 ;  /* 0x0000000404048211 */ /* 0x000fe400078f08ff */
[----:B------:R-:W-:Y:S02]  /*e020*/  @!P4 LOP3.LUT R5, R10, 0xfffffffe, RZ, 0xc0, !PT ;  /* 0xfffffffe0a05c812 */ /* 0x000fe400078ec0ff */
[----:B------:R-:W-:-:S02]  /*e030*/  @!P3 LOP3.LUT R8, R8, 0xfffffffe, RZ, 0xc0, !PT ;  /* 0xfffffffe0808b812 */ /* 0x000fc400078ec0ff */
[----:B------:R-:W-:Y:S01]  /*e040*/  @!P2 LOP3.LUT R7, R7, 0xfffffffe, RZ, 0xc0, !PT ;  /* 0xfffffffe0707a812 */ /* 0x000fe200078ec0ff */
[--C-:B------:R-:W-:Y:S01]  /*e050*/  @!P4 IMAD.WIDE R10, R5, 0x4, R2.reuse ;  /* 0x00000004050ac825 */ /* 0x100fe200078e0202 */
[----:B------:R-:W-:Y:S02]  /*e060*/  @!P1 LOP3.LUT R12, R6, 0xfffffffe, RZ, 0xc0, !PT ;  /* 0xfffffffe060c9812 */ /* 0x000fe400078ec0ff */
[----:B------:R-:W-:Y:S01]  /*e070*/  @!P0 LOP3.LUT R13, R4, 0xfffffffe, RZ, 0xc0, !PT ;  /* 0xfffffffe040d8812 */ /* 0x000fe200078ec0ff */
[--C-:B------:R-:W-:Y:S01]  /*e080*/  @!P3 IMAD.WIDE R8, R8, 0x4, R2.reuse ;  /* 0x000000040808b825 */ /* 0x100fe200078e0202 */
[----:B------:R2:W-:Y:S03]  /*e090*/  @!P4 ST.E.64 [R10.64], R150 ;  /* 0x000000960a00c985 */ /* 0x0005e6000c101b08 */
[--C-:B------:R-:W-:Y:S01]  /*e0a0*/  @!P2 IMAD.WIDE R6, R7, 0x4, R2.reuse ;  /* 0x000000040706a825 */ /* 0x100fe200078e0202 */
[----:B------:R2:W-:Y:S03]  /*e0b0*/  @!P3 ST.E.64 [R8.64], R154 ;  /* 0x0000009a0800b985 */ /* 0x0005e6000c101b08 */
[--C-:B------:R-:W-:Y:S01]  /*e0c0*/  @!P1 IMAD.WIDE R4, R12, 0x4, R2.reuse ;  /* 0x000000040c049825 */ /* 0x100fe200078e0202 */
[----:B------:R2:W-:Y:S03]  /*e0d0*/  @!P2 ST.E.64 [R6.64], R166 ;  /* 0x000000a60600a985 */ /* 0x0005e6000c101b08 */
[----:B------:R-:W-:Y:S01]  /*e0e0*/  @!P0 IMAD.WIDE R2, R13, 0x4, R2 ;  /* 0x000000040d028825 */ /* 0x000fe200078e0202 */
[----:B------:R2:W-:Y:S04]  /*e0f0*/  @!P1 ST.E.64 [R4.64], R170 ;  /* 0x000000aa04009985 */ /* 0x0005e8000c101b08 */
[----:B------:R2:W-:Y:S02]  /*e100*/  @!P0 ST.E.64 [R2.64], R182 ;  /* 0x000000b602008985 */ /* 0x0005e4000c101b08 */
.L_x_25:
[----:B------:R-:W-:Y:S05]  /*e110*/  BSYNC B0 ;  /* 0x0000000000007941 */ /* 0x000fea0003800000 */
.L_x_24:
[----:B--23--:R2:W3:Y:S01]  /*e120*/  SHFL.IDX PT, R3, R17, 0x2, 0x1c1f ;  /* 0x005c1f0011037f89 */ /* 0x00c4e200000e0000 */
[----:B------:R-:W-:Y:S03]  /*e130*/  BSSY B0, `(.L_x_26) ;  /* 0x0000030000007945 */ /* 0x000fe60003800000 */
[----:B----4-:R2:W4:Y:S01]  /*e140*/  SHFL.IDX PT, R2, R18, 0x2, 0x1c1f ;  /* 0x005c1f0012027f89 */ /* 0x01052200000e0000 */
[----:B------:R-:W-:Y:S05]  /*e150*/  @P5 BRA `(.L_x_27) ;  /* 0x000002d000005947 */ /* 0x000fea0003800000 */
[C---:B------:R-:W-:Y:S02]  /*e160*/  IADD3 R4, R0.reuse, 0x8, RZ ;  /* 0x0000000800047810 */ /* 0x040fe40007ffe0ff */
[----:B------:R-:W-:-:S02]  /*e170*/  ISETP.GE.AND P1, PT, R0, c[0x0][0x3c8], PT ;  /* 0x0000f20000007a0c */ /* 0x000fc40003f26270 */
[----:B------:R-:W-:Y:S02]  /*e180*/  ISETP.GE.AND P0, PT, R4, c[0x0][0x3c8], PT ;  /* 0x0000f20004007a0c */ /* 0x000fe40003f06270 */
[C---:B------:R-:W-:Y:S02]  /*e190*/  IADD3 R9, R0.reuse, 0x10, RZ ;  /* 0x0000001000097810 */ /* 0x040fe40007ffe0ff */
[----:B------:R-:W-:Y:S02]  /*e1a0*/  IADD3 R8, R0, 0x18, RZ ;  /* 0x0000001800087810 */ /* 0x000fe40007ffe0ff */
[----:B------:R-:W-:Y:S02]  /*e1b0*/  ISETP.GE.AND P5, PT, R9, c[0x0][0x3c8], PT ;  /* 0x0000f20009007a0c */ /* 0x000fe40003fa6270 */
[----:B------:R-:W-:-:S03]  /*e1c0*/  ISETP.GE.AND P4, PT, R8, c[0x0][0x3c8], PT ;  /* 0x0000f20008007a0c */ /* 0x000fc60003f86270 */
[----:B---34-:R-:W-:Y:S02]  /*e1d0*/  @!P1 IMAD.WIDE R6, R0, 0x4, R2 ;  /* 0x0000000400069825 */ /* 0x018fe400078e0202 */
[----:B------:R-:W-:-:S03]  /*e1e0*/  @!P0 LEA.HI R4, R4, R4, RZ, 0x1 ;  /* 0x0000000404048211 */ /* 0x000fc600078f08ff */
[----:B------:R3:W-:Y:S01]  /*e1f0*/  @!P1 ST.E.64 [R6.64], R120 ;  /* 0x0000007806009985 */ /* 0x0007e2000c101b08 */
[----:B------:R-:W-:Y:S02]  /*e200*/  @!P0 LOP3.LUT R4, R4, 0xfffffffe, RZ, 0xc0, !PT ;  /* 0xfffffffe04048812 */ /* 0x000fe400078ec0ff */
[----:B------:R-:W-:Y:S02]  /*e210*/  @!P5 LEA.HI R9, R9, R9, RZ, 0x1 ;  /* 0x000000090909d211 */ /* 0x000fe400078f08ff */
[----:B------:R-:W-:Y:S01]  /*e220*/  @!P4 LEA.HI R10, R8, R8, RZ, 0x1 ;  /* 0x00000008080ac211 */ /* 0x000fe200078f08ff */
[----:B------:R-:W-:-:S03]  /*e230*/  @!P0 IMAD.WIDE R4, R4, 0x4, R2 ;  /* 0x0000000404048825 */ /* 0x000fc600078e0202 */
[----:B------:R-:W-:Y:S02]  /*e240*/  @!P4 LOP3.LUT R10, R10, 0xfffffffe, RZ, 0xc0, !PT ;  /* 0xfffffffe0a0ac812 */ /* 0x000fe400078ec0ff */
[----:B------:R4:W-:Y:S03]  /*e250*/  @!P0 ST.E.64 [R4.64], R128 ;  /* 0x0000008004008985 */ /* 0x0009e6000c101b08 */
[----:B------:R-:W-:Y:S01]  /*e260*/  @!P4 IMAD.WIDE R10, R10, 0x4, R2 ;  /* 0x000000040a0ac825 */ /* 0x000fe200078e0202 */
[C---:B---3--:R-:W-:Y:S02]  /*e270*/  IADD3 R7, R0.reuse, 0x20, RZ ;  /* 0x0000002000077810 */ /* 0x048fe40007ffe0ff */
[----:B------:R-:W-:Y:S02]  /*e280*/  IADD3 R6, R0, 0x28, RZ ;  /* 0x0000002800067810 */ /* 0x000fe40007ffe0ff */
[----:B------:R-:W-:-:S02]  /*e290*/  ISETP.GE.AND P3, PT, R7, c[0x0][0x3c8], PT ;  /* 0x0000f20007007a0c */ /* 0x000fc40003f66270 */
[----:B------:R-:W-:Y:S02]  /*e2a0*/  ISETP.GE.AND P2, PT, R6, c[0x0][0x3c8], PT ;  /* 0x0000f20006007a0c */ /* 0x000fe40003f46270 */
[C---:B----4-:R-:W-:Y:S02]  /*e2b0*/  IADD3 R5, R0.reuse, 0x30, RZ ;  /* 0x0000003000057810 */ /* 0x050fe40007ffe0ff */
[----:B------:R-:W-:Y:S02]  /*e2c0*/  IADD3 R4, R0, 0x38, RZ ;  /* 0x0000003800047810 */ /* 0x000fe40007ffe0ff */
[----:B------:R-:W-:Y:S02]  /*e2d0*/  ISETP.GE.AND P1, PT, R5, c[0x0][0x3c8], PT ;  /* 0x0000f20005007a0c */ /* 0x000fe40003f26270 */
[----:B------:R-:W-:-:S03]  /*e2e0*/  ISETP.GE.AND P0, PT, R4, c[0x0][0x3c8], PT ;  /* 0x0000f20004007a0c */ /* 0x000fc60003f06270 */
[----:B------:R-:W-:Y:S02]  /*e2f0*/  @!P3 LEA.HI R8, R7, R7, RZ, 0x1 ;  /* 0x000000070708b211 */ /* 0x000fe400078f08ff */
[----:B------:R-:W-:Y:S02]  /*e300*/  @!P2 LEA.HI R7, R6, R6, RZ, 0x1 ;  /* 0x000000060607a211 */ /* 0x000fe400078f08ff */
[----:B------:R-:W-:Y:S02]  /*e310*/  @!P3 LOP3.LUT R8, R8, 0xfffffffe, RZ, 0xc0, !PT ;  /* 0xfffffffe0808b812 */ /* 0x000fe400078ec0ff */
[----:B------:R-:W-:Y:S02]  /*e320*/  @!P2 LOP3.LUT R7, R7, 0xfffffffe, RZ, 0xc0, !PT ;  /* 0xfffffffe0707a812 */ /* 0x000fe400078ec0ff */
[----:B------:R-:W-:Y:S02]  /*e330*/  @!P1 LEA.HI R6, R5, R5, RZ, 0x1 ;  /* 0x0000000505069211 */ /* 0x000fe400078f08ff */
[----:B------:R-:W-:Y:S01]  /*e340*/  @!P5 LOP3.LUT R5, R9, 0xfffffffe, RZ, 0xc0, !PT ;  /* 0xfffffffe0905d812 */ /* 0x000fe200078ec0ff */
[----:B------:R-:W-:Y:S01]  /*e350*/  @!P3 IMAD.WIDE R8, R8, 0x4, R2 ;  /* 0x000000040808b825 */ /* 0x000fe200078e0202 */
[----:B------:R-:W-:-:S02]  /*e360*/  @!P0 LEA.HI R4, R4, R4, RZ, 0x1 ;  /* 0x0000000404048211 */ /* 0x000fc400078f08ff */
[----:B------:R-:W-:Y:S01]  /*e370*/  @!P1 LOP3.LUT R14, R6, 0xfffffffe, RZ, 0xc0, !PT ;  /* 0xfffffffe060e9812 */ /* 0x000fe200078ec0ff */
[----:B------:R-:W-:Y:S01]  /*e380*/  @!P5 IMAD.WIDE R12, R5, 0x4, R2 ;  /* 0x00000004050cd825 */ /* 0x000fe200078e0202 */
[----:B------:R-:W-:-:S03]  /*e390*/  @!P0 LOP3.LUT R15, R4, 0xfffffffe, RZ, 0xc0, !PT ;  /* 0xfffffffe040f8812 */ /* 0x000fc600078ec0ff */
[--C-:B------:R-:W-:Y:S01]  /*e3a0*/  @!P2 IMAD.WIDE R6, R7, 0x4, R2.reuse ;  /* 0x000000040706a825 */ /* 0x100fe200078e0202 */
[----:B------:R3:W-:Y:S03]  /*e3b0*/  @!P5 ST.E.64 [R12.64], R140 ;  /* 0x0000008c0c00d985 */ /* 0x0007e6000c101b08 */
[--C-:B------:R-:W-:Y:S01]  /*e3c0*/  @!P1 IMAD.WIDE R4, R14, 0x4, R2.reuse ;  /* 0x000000040e049825 */ /* 0x100fe200078e0202 */
[----:B------:R3:W-:Y:S03]  /*e3d0*/  @!P4 ST.E.64 [R10.64], R144 ;  /* 0x000000900a00c985 */ /* 0x0007e6000c101b08 */
[----:B------:R-:W-:Y:S01]  /*e3e0*/  @!P0 IMAD.WIDE R2, R15, 0x4, R2 ;  /* 0x000000040f028825 */ /* 0x000fe200078e0202 */
[----:B------:R3:W-:Y:S04]  /*e3f0*/  @!P3 ST.E.64 [R8.64], R156 ;  /* 0x0000009c0800b985 */ /* 0x0007e8000c101b08 */
[----:B------:R3:W-:Y:S04]  /*e400*/  @!P2 ST.E.64 [R6.64], R160 ;  /* 0x000000a00600a985 */ /* 0x0007e8000c101b08 */
[----:B------:R3:W-:Y:S04]  /*e410*/  @!P1 ST.E.64 [R4.64], R172 ;  /* 0x000000ac04009985 */ /* 0x0007e8000c101b08 */
[----:B------:R3:W-:Y:S02]  /*e420*/  @!P0 ST.E.64 [R2.64], R176 ;  /* 0x000000b002008985 */ /* 0x0007e4000c101b08 */
.L_x_27:
[----:B------:R-:W-:Y:S05]  /*e430*/  BSYNC B0 ;  /* 0x0000000000007941 */ /* 0x000fea0003800000 */
.L_x_26:
[----:B---3--:R3:W1:Y:S04]  /*e440*/  SHFL.IDX PT, R3, R17, 0x3, 0x1c1f ;  /* 0x007c1f0011037f89 */ /* 0x00866800000e0000 */
[----:B----4-:R3:W4:Y:S01]  /*e450*/  SHFL.IDX PT, R2, R18, 0x3, 0x1c1f ;  /* 0x007c1f0012027f89 */ /* 0x01072200000e0000 */
[----:B------:R-:W-:Y:S05]  /*e460*/  @P6 EXIT ;  /* 0x000000000000694d */ /* 0x000fea0003800000 */
[C---:B------:R-:W-:Y:S02]  /*e470*/  IADD3 R4, R0.reuse, 0x8, RZ ;  /* 0x0000000800047810 */ /* 0x040fe40007ffe0ff */
[----:B------:R-:W-:-:S02]  /*e480*/  ISETP.GE.AND P6, PT, R0, c[0x0][0x3c8], PT ;  /* 0x0000f20000007a0c */ /* 0x000fc40003fc6270 */
[----:B------:R-:W-:Y:S02]  /*e490*/  ISETP.GE.AND P5, PT, R4, c[0x0][0x3c8], PT ;  /* 0x0000f20004007a0c */ /* 0x000fe40003fa6270 */
[C---:B------:R-:W-:Y:S02]  /*e4a0*/  IADD3 R9, R0.reuse, 0x10, RZ ;  /* 0x0000001000097810 */ /* 0x040fe40007ffe0ff */
[C---:B------:R-:W-:Y:S02]  /*e4b0*/  IADD3 R8, R0.reuse, 0x18, RZ ;  /* 0x0000001800087810 */ /* 0x040fe40007ffe0ff */
[C---:B------:R-:W-:Y:S02]  /*e4c0*/  IADD3 R10, R0.reuse, 0x20, RZ ;  /* 0x00000020000a7810 */ /* 0x040fe40007ffe0ff */
[C---:B------:R-:W-:Y:S02]  /*e4d0*/  IADD3 R11, R0.reuse, 0x28, RZ ;  /* 0x00000028000b7810 */ /* 0x040fe40007ffe0ff */
[C---:B------:R-:W-:Y:S01]  /*e4e0*/  IADD3 R13, R0.reuse, 0x30, RZ ;  /* 0x00000030000d7810 */ /* 0x040fe20007ffe0ff */
[----:B-1--4-:R-:W-:Y:S01]  /*e4f0*/  @!P6 IMAD.WIDE R6, R0, 0x4, R2 ;  /* 0x000000040006e825 */ /* 0x012fe200078e0202 */
[----:B------:R-:W-:-:S02]  /*e500*/  ISETP.GE.AND P4, PT, R9, c[0x0][0x3c8], PT ;  /* 0x0000f20009007a0c */ /* 0x000fc40003f86270 */
[----:B------:R-:W-:Y:S02]  /*e510*/  @!P5 LEA.HI R4, R4, R4, RZ, 0x1 ;  /* 0x000000040404d211 */ /* 0x000fe400078f08ff */
[----:B------:R-:W-:Y:S01]  /*e520*/  ISETP.GE.AND P3, PT, R8, c[0x0][0x3c8], PT ;  /* 0x0000f20008007a0c */ /* 0x000fe20003f66270 */
[----:B------:R1:W-:Y:S01]  /*e530*/  @!P6 ST.E.64 [R6.64], R122 ;  /* 0x0000007a0600e985 */ /* 0x0003e2000c101b08 */
[----:B------:R-:W-:Y:S02]  /*e540*/  ISETP.GE.AND P2, PT, R10, c[0x0][0x3c8], PT ;  /* 0x0000f2000a007a0c */ /* 0x000fe40003f46270 */
[----:B------:R-:W-:Y:S02]  /*e550*/  ISETP.GE.AND P1, PT, R11, c[0x0][0x3c8], PT ;  /* 0x0000f2000b007a0c */ /* 0x000fe40003f26270 */
[----:B------:R-:W-:Y:S02]  /*e560*/  ISETP.GE.AND P0, PT, R13, c[0x0][0x3c8], PT ;  /* 0x0000f2000d007a0c */ /* 0x000fe40003f06270 */
[----:B------:R-:W-:-:S02]  /*e570*/  @!P5 LOP3.LUT R4, R4, 0xfffffffe, RZ, 0xc0, !PT ;  /* 0xfffffffe0404d812 */ /* 0x000fc400078ec0ff */
[----:B------:R-:W-:Y:S02]  /*e580*/  @!P4 LEA.HI R12, R9, R9, RZ, 0x1 ;  /* 0x00000009090cc211 */ /* 0x000fe400078f08ff */
[----:B------:R-:W-:Y:S01]  /*e590*/  IADD3 R0, R0, 0x38, RZ ;  /* 0x0000003800007810 */ /* 0x000fe20007ffe0ff */
[----:B------:R-:W-:Y:S01]  /*e5a0*/  @!P5 IMAD.WIDE R4, R4, 0x4, R2 ;  /* 0x000000040404d825 */ /* 0x000fe200078e0202 */
[----:B------:R-:W-:Y:S02]  /*e5b0*/  @!P3 LEA.HI R8, R8, R8, RZ, 0x1 ;  /* 0x000000080808b211 */ /* 0x000fe400078f08ff */
[----:B------:R-:W-:Y:S02]  /*e5c0*/  @!P4 LOP3.LUT R12, R12, 0xfffffffe, RZ, 0xc0, !PT ;  /* 0xfffffffe0c0cc812 */ /* 0x000fe400078ec0ff */
[----:B------:R4:W-:Y:S01]  /*e5d0*/  @!P5 ST.E.64 [R4.64], R130 ;  /* 0x000000820400d985 */ /* 0x0009e2000c101b08 */
[----:B------:R-:W-:Y:S02]  /*e5e0*/  @!P3 LOP3.LUT R8, R8, 0xfffffffe, RZ, 0xc0, !PT ;  /* 0xfffffffe0808b812 */ /* 0x000fe400078ec0ff */
[----:B-1----:R-:W-:-:S04]  /*e5f0*/  @!P2 LEA.HI R6, R10, R10, RZ, 0x1 ;  /* 0x0000000a0a06a211 */ /* 0x002fc800078f08ff */
[----:B------:R-:W-:Y:S02]  /*e600*/  @!P2 LOP3.LUT R6, R6, 0xfffffffe, RZ, 0xc0, !PT ;  /* 0xfffffffe0606a812 */ /* 0x000fe400078ec0ff */
[----:B----4-:R-:W-:Y:S01]  /*e610*/  @!P1 LEA.HI R5, R11, R11, RZ, 0x1 ;  /* 0x0000000b0b059211 */ /* 0x010fe200078f08ff */
[--C-:B------:R-:W-:Y:S01]  /*e620*/  @!P3 IMAD.WIDE R10, R8, 0x4, R2.reuse ;  /* 0x00000004080ab825 */ /* 0x100fe200078e0202 */
[----:B------:R-:W-:Y:S02]  /*e630*/  @!P0 LEA.HI R4, R13, R13, RZ, 0x1 ;  /* 0x0000000d0d048211 */ /* 0x000fe400078f08ff */
        /* <DEDUP_REMOVED lines=10> */
[----:B------:R1:W-:Y:S01]  /*e6e0*/  @!P0 ST.E.64 [R4.64], R174 ;  /* 0x000000ae04008985 */ /* 0x0003e2000c101b08 */
[----:B------:R-:W-:-:S13]  /*e6f0*/  ISETP.GE.AND P0, PT, R0, c[0x0][0x3c8], PT ;  /* 0x0000f20000007a0c */ /* 0x000fda0003f06270 */
[----:B------:R-:W-:Y:S05]  /*e700*/  @P0 EXIT ;  /* 0x000000000000094d */ /* 0x000fea0003800000 */
[----:B------:R-:W-:-:S04]  /*e710*/  LEA.HI R0, R0, R0, RZ, 0x1 ;  /* 0x0000000000007211 */ /* 0x000fc800078f08ff */
[----:B------:R-:W-:-:S05]  /*e720*/  LOP3.LUT R0, R0, 0xfffffffe, RZ, 0xc0, !PT ;  /* 0xfffffffe00007812 */ /* 0x000fca00078ec0ff */
[----:B------:R-:W-:-:S05]  /*e730*/  IMAD.WIDE R2, R0, 0x4, R2 ;  /* 0x0000000400027825 */ /* 0x000fca00078e0202 */
[----:B------:R-:W-:Y:S01]  /*e740*/  ST.E.64 [R2.64], R178 ;  /* 0x000000b202007985 */ /* 0x000fe2000c101b08 */
[----:B------:R-:W-:Y:S05]  /*e750*/  EXIT ;  /* 0x000000000000794d */ /* 0x000fea0003800000 */
.L_x_21:
[----:B------:R-:W1:Y:S02]  /*e760*/  S2R R0, SR_TID.X ;  /* 0x0000000000007919 */ /* 0x000e640000002100 */
[----:B-1----:R-:W-:-:S13]  /*e770*/  ISETP.GT.AND P0, PT, R0, 0x7f, PT ;  /* 0x0000007f0000780c */ /* 0x002fda0003f04270 */
[----:B------:R-:W-:Y:S05]  /*e780*/  @P0 EXIT ;  /* 0x000000000000094d */ /* 0x000fea0003800000 */
[----:B------:R-:W1:Y:S01]  /*e790*/  S2R R8, SR_CTAID.X ;  /* 0x0000000000087919 */ /* 0x000e620000002500 */
[----:B------:R-:W-:-:S05]  /*e7a0*/  MOV R3, c[0x0][0x4e8] ;  /* 0x00013a0000037a02 */ /* 0x000fca0000000f00 */
[----:B------:R-:W-:Y:S01]  /*e7b0*/  IMAD R2, R3, c[0x0][0x388], RZ ;  /* 0x0000e20003027a24 */ /* 0x000fe200078e02ff */
[----:B-1----:R-:W-:-:S04]  /*e7c0*/  LEA R8, R8, R0, 0x7 ;  /* 0x0000000008087211 */ /* 0x002fc800078e38ff */
[----:B------:R-:W-:-:S13]  /*e7d0*/  ISETP.GE.AND P0, PT, R8, R2, PT ;  /* 0x000000020800720c */ /* 0x000fda0003f06270 */
[----:B------:R-:W-:Y:S05]  /*e7e0*/  @P0 EXIT ;  /* 0x000000000000094d */ /* 0x000fea0003800000 */
[----:B------:R-:W2:Y:S01]  /*e7f0*/  LDL.LU R4, [R1+0x30] ;  /* 0x0000300001047983 */ /* 0x000ea20000300800 */
[----:B------:R-:W-:-:S03]  /*e800*/  ISETP.NE.AND P0, PT, R3, 0x1, PT ;  /* 0x000000010300780c */ /* 0x000fc60003f05270 */
[----:B------:R-:W1:Y:S04]  /*e810*/  S2R R9, SR_CTAID.Z ;  /* 0x0000000000097919 */ /* 0x000e680000002700 */
[----:B------:R-:W3:Y:S06]  /*e820*/  S2R R10, SR_CTAID.Y ;  /* 0x00000000000a7919 */ /* 0x000eec0000002600 */
[----:B------:R-:W-:Y:S01]  /*e830*/  @P0 IMAD.HI.U32 R6, R8, c[0x0][0x4ec], RZ ;  /* 0x00013b0008060a27 */ /* 0x000fe200078e00ff */
[----:B-1----:R-:W-:-:S02]  /*e840*/  SHF.R.S32.HI R7, RZ, 0x1f, R9 ;  /* 0x0000001fff077819 */ /* 0x002fc40000011409 */
[----:B--2---:R-:W-:Y:S01]  /*e850*/  SHF.R.S32.HI R0, RZ, 0x1f, R4 ;  /* 0x0000001fff007819 */ /* 0x004fe20000011404 */
[C---:B------:R-:W-:Y:S01]  /*e860*/  IMAD.WIDE.U32 R2, R4.reuse, c[0x0][0x4d0], RZ ;  /* 0x0001340004027a25 */ /* 0x040fe200078e00ff */
[----:B------:R-:W-:-:S03]  /*e870*/  IADD3 R5, -R4, RZ, RZ ;  /* 0x000000ff04057210 */ /* 0x000fc60007ffe1ff */
[----:B------:R-:W-:-:S04]  /*e880*/  IMAD R0, R0, c[0x0][0x4d0], RZ ;  /* 0x0001340000007a24 */ /* 0x000fc800078e02ff */
[----:B------:R-:W-:Y:S01]  /*e890*/  IMAD R0, R4, c[0x0][0x4d4], R0 ;  /* 0x0001350004007a24 */ /* 0x000fe200078e0200 */
[----:B------:R-:W-:Y:S02]  /*e8a0*/  MOV R4, R8 ;  /* 0x0000000800047202 */ /* 0x000fe40000000f00 */
[----:B------:R-:W-:Y:S02]  /*e8b0*/  @P0 SHF.R.U32.HI R4, RZ, c[0x0][0x4f0], R6 ;  /* 0x00013c00ff040a19 */ /* 0x000fe40000011606 */
[----:B------:R-:W-:Y:S01]  /*e8c0*/  IADD3 R3, R3, R0, RZ ;  /* 0x0000000003037210 */ /* 0x000fe20007ffe0ff */
[----:B------:R-:W-:Y:S02]  /*e8d0*/  IMAD R0, R7, c[0x0][0x4d8], RZ ;  /* 0x0001360007007a24 */ /* 0x000fe400078e02ff */
[----:B---3--:R-:W-:Y:S01]  /*e8e0*/  IMAD R7, R5, c[0x0][0x550], R10 ;  /* 0x0001540005077a24 */ /* 0x008fe200078e020a */
[----:B------:R-:W-:Y:S01]  /*e8f0*/  IADD3 R5, -R4, RZ, RZ ;  /* 0x000000ff04057210 */ /* 0x000fe20007ffe1ff */
[----:B------:R-:W-:-:S02]  /*e900*/  IMAD R0, R9, c[0x0][0x4dc], R0 ;  /* 0x0001370009007a24 */ /* 0x000fc400078e0200 */
[----:B------:R-:W-:Y:S01]  /*e910*/  IMAD.WIDE.U32 R2, R9, c[0x0][0x4d8], R2 ;  /* 0x0001360009027a25 */ /* 0x000fe200078e0002 */
[----:B------:R-:W-:-:S03]  /*e920*/  SHF.R.S32.HI R6, RZ, 0x1f, R7 ;  /* 0x0000001fff067819 */ /* 0x000fc60000011407 */
[----:B------:R-:W-:Y:S01]  /*e930*/  IMAD R5, R5, c[0x0][0x4e8], R8 ;  /* 0x00013a0005057a24 */ /* 0x000fe200078e0208 */
[----:B------:R-:W-:Y:S01]  /*e940*/  IADD3 R3, R0, R3, RZ ;  /* 0x0000000300037210 */ /* 0x000fe20007ffe0ff */
[----:B------:R-:W-:-:S03]  /*e950*/  IMAD R6, R6, c[0x0][0x4e0], RZ ;  /* 0x0001380006067a24 */ /* 0x000fc600078e02ff */
[----:B------:R-:W-:Y:S01]  /*e960*/  SHF.R.S32.HI R0, RZ, 0x1f, R5 ;  /* 0x0000001fff007819 */ /* 0x000fe20000011405 */
[----:B------:R-:W-:-:S04]  /*e970*/  IMAD.WIDE.U32 R2, R7, c[0x0][0x4e0], R2 ;  /* 0x0001380007027a25 */ /* 0x000fc800078e0002 */
[----:B------:R-:W-:Y:S01]  /*e980*/  IMAD R7, R7, c[0x0][0x4e4], R6 ;  /* 0x0001390007077a24 */ /* 0x000fe200078e0206 */
[----:B------:R-:W-:Y:S01]  /*e990*/  SHF.R.S32.HI R6, RZ, 0x1f, R4 ;  /* 0x0000001fff067819 */ /* 0x000fe20000011404 */
[----:B------:R-:W-:Y:S01]  /*e9a0*/  IMAD R0, R0, c[0x0][0x4c8], RZ ;  /* 0x0001320000007a24 */ /* 0x000fe200078e02ff */
[----:B------:R-:W-:-:S03]  /*e9b0*/  IADD3 R2, P0, R4, R2, RZ ;  /* 0x0000000204027210 */ /* 0x000fc60007f1e0ff */
[----:B------:R-:W-:Y:S01]  /*e9c0*/  IMAD R0, R5, c[0x0][0x4cc], R0 ;  /* 0x0001330005007a24 */ /* 0x000fe200078e0200 */
[----:B------:R-:W-:-:S05]  /*e9d0*/  IADD3.X R3, R6, R3, R7, P0, !PT ;  /* 0x0000000306037210 */ /* 0x000fca00007fe407 */
[----:B------:R-:W-:-:S05]  /*e9e0*/  IMAD.WIDE.U32 R2, R5, c[0x0][0x4c8], R2 ;  /* 0x0001320005027a25 */ /* 0x000fca00078e0002 */
[----:B------:R-:W-:Y:S02]  /*e9f0*/  IADD3 R0, R3, R0, RZ ;  /* 0x0000000003007210 */ /* 0x000fe40007ffe0ff */
[----:B------:R-:W-:-:S04]  /*ea00*/  LEA R4, P0, R2, c[0x0][0x4a8], 0x2 ;  /* 0x00012a0002047a11 */ /* 0x000fc800078010ff */
[----:B------:R-:W-:Y:S02]  /*ea10*/  LEA.HI.X R5, R2, c[0x0][0x4ac], R0, 0x2, P0 ;  /* 0x00012b0002057a11 */ /* 0x000fe400000f1400 */
[----:B------:R-:W-:-:S05]  /*ea20*/  MOV R0, 0xff800000 ;  /* 0xff80000000007802 */ /* 0x000fca0000000f00 */
[----:B------:R-:W-:Y:S01]  /*ea30*/  STG.E [R4.64], R0 ;  /* 0x0000000004007986 */ /* 0x000fe2000c101908 */
[----:B------:R-:W-:Y:S05]  /*ea40*/  EXIT ;  /* 0x000000000000794d */ /* 0x000fea0003800000 */
.L_x_28:
[----:B------:R-:W-:-:S00]  /*ea50*/  BRA `(.L_x_28) ;  /* 0xfffffff000007947 */ /* 0x000fc0000383ffff */
[----:B------:R-:W-:-:S00]  /*ea60*/  NOP ;  /* 0x0000000000007918 */ /* 0x000fc00000000000 */
        /* <DEDUP_REMOVED lines=9> */
.L_x_3228:


//--------------------- .text._ZN7cutlass13device_kernelIN5flash19enable_sm80_to_sm89INS1_16FlashAttnFwdSm80INS1_25CollectiveMainloopFwdSm80ILi4ELi1ELb0EN4cute5tupleIJNS5_1CILi128EEENS7_ILi80EEENS7_ILi64EEEEEELi64ENS_6half_tEfNS_4arch4Sm80ELb0ELb0ELb1ELb1ELb0ELb0ELb1ELb1EEENS1_21CollectiveEpilogueFwdINS6_IJS8_SA_S9_EEENS6_IJNS7_ILi1EEESI_SI_EEESC_SE_Li128ELb1ELb1ELb1ELb0EEENS1_36VarlenDynamicPersistentTileSchedulerILi128ELi80ELi128ELi128ELb1ELb1ELb0ELb0ELb1ELb1EEEEEEEEEvNT_6ParamsE --------------------------
	.section	.text._ZN7cutlass13device_kernelIN5flash19enable_sm80_to_sm89INS1_16FlashAttnFwdSm80INS1_25CollectiveMainloopFwdSm80ILi4ELi1ELb0EN4cute5tupleIJNS5_1CILi128EEENS7_ILi80EEENS7_ILi64EEEEEELi64ENS_6half_tEfNS_4arch4Sm80ELb0ELb0ELb1ELb1ELb0ELb0ELb1ELb1EEENS1_21CollectiveEpilogueFwdINS6_IJS8_SA_S9_EEENS6_IJNS7_ILi1EEESI_SI_EEESC_SE_Li128ELb1ELb1ELb1ELb0EEENS1_36VarlenDynamicPersistentTileSchedulerILi128ELi80ELi128ELi128ELb1ELb1ELb0ELb0ELb1ELb1EEEEEEEEEvNT_6ParamsE,"ax",@progbits
	.sectioninfo	@"SHI_REGISTERS=255"
	.align	128
.text._ZN7cutlass13device_kernelIN5flash19enable_sm80_to_sm89INS1_16FlashAttnFwdSm80INS1_25CollectiveMainloopFwdSm80ILi4ELi1ELb0EN4cute5tupleIJNS5_1CILi128EEENS7_ILi80EEENS7_ILi64EEEEEELi64ENS_6half_tEfNS_4arch4Sm80ELb0ELb0ELb1ELb1ELb0ELb0ELb1ELb1EEENS1_21CollectiveEpilogueFwdINS6_IJS8_SA_S9_EEENS6_IJNS7_ILi1EEESI_SI_EEESC_SE_Li128ELb1ELb1ELb1ELb0EEENS1_36VarlenDynamicPersistentTileSchedulerILi128ELi80ELi128ELi128ELb1ELb1ELb0ELb0ELb1ELb1EEEEEEEEEvNT_6ParamsE:
        .type           _ZN7cutlass13device_kernelIN5flash19enable_sm80_to_sm89INS1_16FlashAttnFwdSm80INS1_25CollectiveMainloopFwdSm80ILi4ELi1ELb0EN4cute5tupleIJNS5_1CILi128EEENS7_ILi80EEENS7_ILi64EEEEEELi64ENS_6half_tEfNS_4arch4Sm80ELb0ELb0ELb1ELb1ELb0ELb0ELb1ELb1EEENS1_21CollectiveEpilogueFwdINS6_IJS8_SA_S9_EEENS6_IJNS7_ILi1EEESI_SI_EEESC_SE_Li128ELb1ELb1ELb1ELb0EEENS1_36VarlenDynamicPersistentTileSchedulerILi128ELi80ELi128ELi128ELb1ELb1ELb0ELb0ELb1ELb1EEEEEEEEEvNT_6ParamsE,@function
        .size           _ZN7cutlass13device_kernelIN5flash19enable_sm80_to_sm89INS1_16FlashAttnFwdSm80INS1_25CollectiveMainloopFwdSm80ILi4ELi1ELb0EN4cute5tupleIJNS5_1CILi128EEENS7_ILi80EEENS7_ILi64EEEEEELi64ENS_6half_tEfNS_4arch4Sm80ELb0ELb0ELb1ELb1ELb0ELb0ELb1ELb1EEENS1_21CollectiveEpilogueFwdINS6_IJS8_SA_S9_EEENS6_IJNS7_ILi1EEESI_SI_EEESC_SE_Li128ELb1ELb1ELb1ELb0EEENS1_36VarlenDynamicPersistentTileSchedulerILi128ELi80ELi128ELi128ELb1ELb1ELb0ELb0ELb1ELb1EEEEEEEEEvNT_6ParamsE,(.L_x_3229 - _ZN7cutlass13device_kernelIN5flash19enable_sm80_to_sm89INS1_16FlashAttnFwdSm80INS1_25CollectiveMainloopFwdSm80ILi4ELi1ELb0EN4cute5tupleIJNS5_1CILi128EEENS7_ILi80EEENS7_ILi64EEEEEELi64ENS_6half_tEfNS_4arch4Sm80ELb0ELb0ELb1ELb1ELb0ELb0ELb1ELb1EEENS1_21CollectiveEpilogueFwdINS6_IJS8_SA_S9_EEENS6_IJNS7_ILi1EEESI_SI_EEESC_SE_Li128ELb1ELb1ELb1ELb0EEENS1_36VarlenDynamicPersistentTileSchedulerILi128ELi80ELi128ELi128ELb1ELb1ELb0ELb0ELb1ELb1EEEEEEEEEvNT_6ParamsE)
        .other          _ZN7cutlass13device_kernelIN5flash19enable_sm80_to_sm89INS1_16FlashAttnFwdSm80INS1_25CollectiveMainloopFwdSm80ILi4ELi1ELb0EN4cute5tupleIJNS5_1CILi128EEENS7_ILi80EEENS7_ILi64EEEEEELi64ENS_6half_tEfNS_4arch4Sm80ELb0ELb0ELb1ELb1ELb0ELb0ELb1ELb1EEENS1_21CollectiveEpilogueFwdINS6_IJS8_SA_S9_EEENS6_IJNS7_ILi1EEESI_SI_EEESC_SE_Li128ELb1ELb1ELb1ELb0EEENS1_36VarlenDynamicPersistentTileSchedulerILi128ELi80ELi128ELi128ELb1ELb1ELb0ELb0ELb1ELb1EEEEEEEEEvNT_6ParamsE,@"STO_CUDA_ENTRY STV_DEFAULT"
_ZN7cutlass13device_kernelIN5flash19enable_sm80_to_sm89INS1_16FlashAttnFwdSm80INS1_25CollectiveMainloopFwdSm80ILi4ELi1ELb0EN4cute5tupleIJNS5_1CILi128EEENS7_ILi80EEENS7_ILi64EEEEEELi64ENS_6half_tEfNS_4arch4Sm80ELb0ELb0ELb1ELb1ELb0ELb0ELb1ELb1EEENS1_21CollectiveEpilogueFwdINS6_IJS8_SA_S9_EEENS6_IJNS7_ILi1EEESI_SI_EEESC_SE_Li128ELb1ELb1ELb1ELb0EEENS1_36VarlenDynamicPersistentTileSchedulerILi128ELi80ELi128ELi128ELb1ELb1ELb0ELb0ELb1ELb1EEEEEEEEEvNT_6ParamsE:
[----:B------:R-:W-:-:S03]  /*0000*/  MOV R1, c[0x0][0x28] ;  /* 0x00000a0000017a02 */ /* 0x000fc60000000f00 */
[----:B------:R-:W1:Y:S01]  /*0010*/  S2R R2, SR_TID.X ;  /* 0x0000000000027919 */ /* 0x000e620000002100 */
[----:B------:R-:W-:Y:S01]  /*0020*/  IADD3 R1, R1, -0x90, RZ ;  /* 0xffffff7001017810 */ /* 0x000fe20007ffe0ff */
[----:B------:R-:W-:Y:S01]  /*0030*/  ULDC.64 UR8, c[0x0][0x118] ;  /* 0x0000460000087ab9 */ /* 0x000fe20000000a00 */
[----:B-1----:R-:W-:-:S05]  /*0040*/  SHF.R.U32.HI R0, RZ, 0x5, R2 ;  /* 0x00000005ff007819 */ /* 0x002fca0000011602 */
[----:B------:R-:W1:Y:S02]  /*0050*/  SHFL.IDX PT, R3, R0, RZ, 0x1f ;  /* 0x00001fff00037589 */ /* 0x000e6400000e0000 */
[----:B-1----:R-:W-:Y:S02]  /*0060*/  ISETP.NE.AND P0, PT, R3, RZ, PT ;  /* 0x000000ff0300720c */ /* 0x002fe40003f05270 */
[----:B------:R-:W-:Y:S11]  /*0070*/  STL [R1+0x80], R3 ;  /* 0x0000800301007387 */ /* 0x000ff60000100800 */
[----:B------:R-:W-:Y:S06]  /*0080*/  @P0 BAR.SYNC.DEFER_BLOCKING 0x5, 0x80 ;  /* 0x0142000000000b1d */ /* 0x000fec0000010000 */
[----:B------:R-:W1:Y:S04]  /*0090*/  @P0 LDS.128 R4, [0x9100] ;  /* 0x00910000ff040984 */ /* 0x000e680000000c00 */
[----:B-1----:R1:W-:Y:S04]  /*00a0*/  @P0 STL.64 [R1+0x20], R4 ;  /* 0x0000200401000387 */ /* 0x0023e80000100a00 */
[----:B------:R1:W-:Y:S04]  /*00b0*/  @P0 STL.64 [R1+0x28], R6 ;  /* 0x0000280601000387 */ /* 0x0003e80000100a00 */
[----:B------:R-:W-:Y:S06]  /*00c0*/  @P0 BAR.ARV 0x4, 0x80 ;  /* 0x0102000000000b1d */ /* 0x000fec0000002000 */
[----:B------:R-:W-:Y:S05]  /*00d0*/  @P0 BRA `(.L_x_29) ;  /* 0x00000b2000000947 */ /* 0x000fea0003800000 */
[----:B------:R-:W-:Y:S01]  /*00e0*/  LOP3.LUT R15, R2, 0x1f, RZ, 0xc0, !PT ;  /* 0x0000001f020f7812 */ /* 0x000fe200078ec0ff */
[----:B------:R-:W-:-:S02]  /*00f0*/  IMAD.MOV.U32 R8, RZ, RZ, RZ ;  /* 0x000000ffff087224 */ /* 0x000fc400078e00ff */
[----:B-1----:R-:W-:Y:S01]  /*0100*/  IMAD.MOV.U32 R7, RZ, RZ, RZ ;  /* 0x000000ffff077224 */ /* 0x002fe200078e00ff */
[----:B------:R-:W-:-:S04]  /*0110*/  ISETP.NE.AND P6, PT, R15, 0x1f, PT ;  /* 0x0000001f0f00780c */ /* 0x000fc80003fc5270 */
[----:B------:R-:W-:-:S13]  /*0120*/  ISETP.GE.OR P0, PT, R15, c[0x0][0x53c], !P6 ;  /* 0x00014f000f007a0c */ /* 0x000fda0007706670 */
[----:B------:R-:W-:Y:S02]  /*0130*/  @!P0 IMAD.MOV.U32 R4, RZ, RZ, 0x4 ;  /* 0x00000004ff048424 */ /* 0x000fe400078e00ff */
[----:B------:R-:W-:Y:S02]  /*0140*/  @!P0 IMAD.MOV.U32 R2, RZ, RZ, 0x4 ;  /* 0x00000004ff028424 */ /* 0x000fe400078e00ff */
[----:B------:R-:W-:-:S04]  /*0150*/  @!P0 IMAD.WIDE.U32 R4, R15, R4, c[0x0][0x580] ;  /* 0x000160000f048625 */ /* 0x000fc800078e0004 */
[C---:B------:R-:W-:Y:S01]  /*0160*/  @!P0 IMAD.WIDE.U32 R2, R15.reuse, R2, c[0x0][0x578] ;  /* 0x00015e000f028625 */ /* 0x040fe200078e0002 */
[----:B------:R-:W2:Y:S04]  /*0170*/  @!P0 LDG.E R8, [R4.64] ;  /* 0x0000000804088981 */ /* 0x000ea8000c1e1900 */
[----:B------:R-:W2:Y:S01]  /*0180*/  @!P0 LDG.E R7, [R2.64] ;  /* 0x0000000802078981 */ /* 0x000ea2000c1e1900 */
[C---:B------:R-:W-:Y:S01]  /*0190*/  ISETP.NE.AND P5, PT, R15.reuse, RZ, PT ;  /* 0x000000ff0f00720c */ /* 0x040fe20003fa5270 */
[----:B------:R-:W1:Y:S01]  /*01a0*/  S2UR UR4, SR_CTAID.X ;  /* 0x00000000000479c3 */ /* 0x000e620000002500 */
[C---:B------:R-:W-:Y:S02]  /*01b0*/  ISETP.GE.U32.AND P4, PT, R15.reuse, 0x2, PT ;  /* 0x000000020f00780c */ /* 0x040fe40003f86070 */
[----:B------:R-:W-:-:S02]  /*01c0*/  ISETP.GE.U32.AND P3, PT, R15, 0x4, PT ;  /* 0x000000040f00780c */ /* 0x000fc40003f66070 */
[C---:B------:R-:W-:Y:S02]  /*01d0*/  ISETP.GE.U32.AND P2, PT, R15.reuse, 0x8, PT ;  /* 0x000000080f00780c */ /* 0x040fe40003f46070 */
[----:B------:R-:W-:Y:S02]  /*01e0*/  ISETP.GE.U32.AND P1, PT, R15, 0x10, PT ;  /* 0x000000100f00780c */ /* 0x000fe40003f26070 */
[----:B------:R-:W-:Y:S01]  /*01f0*/  MOV R10, RZ ;  /* 0x000000ff000a7202 */ /* 0x000fe20000000f00 */
[----:B--2---:R-:W-:-:S05]  /*0200*/  IMAD R4, R8, R7, RZ ;  /* 0x0000000708047224 */ /* 0x004fca00078e02ff */
[----:B------:R-:W2:Y:S02]  /*0210*/  SHFL.UP PT, R0, R4, 0x1, RZ ;  /* 0x0420000004007989 */ /* 0x000ea400000e00ff */
[----:B--2---:R-:W-:-:S05]  /*0220*/  SEL R0, R0, RZ, P5 ;  /* 0x000000ff00007207 */ /* 0x004fca0002800000 */
[----:B------:R-:W-:-:S05]  /*0230*/  IMAD.IADD R4, R4, 0x1, R0 ;  /* 0x0000000104047824 */ /* 0x000fca00078e0200 */
[----:B------:R-:W2:Y:S02]  /*0240*/  SHFL.UP PT, R0, R4, 0x2, RZ ;  /* 0x0440000004007989 */ /* 0x000ea400000e00ff */
[----:B--2---:R-:W-:-:S04]  /*0250*/  SEL R0, R0, RZ, P4 ;  /* 0x000000ff00007207 */ /* 0x004fc80002000000 */
[----:B------:R-:W-:-:S05]  /*0260*/  IADD3 R4, R4, R0, RZ ;  /* 0x0000000004047210 */ /* 0x000fca0007ffe0ff */
[----:B------:R-:W2:Y:S02]  /*0270*/  SHFL.UP PT, R0, R4, 0x4, RZ ;  /* 0x0480000004007989 */ /* 0x000ea400000e00ff */
[----:B--2---:R-:W-:-:S05]  /*0280*/  SEL R0, R0, RZ, P3 ;  /* 0x000000ff00007207 */ /* 0x004fca0001800000 */
[----:B------:R-:W-:-:S05]  /*0290*/  IMAD.IADD R4, R4, 0x1, R0 ;  /* 0x0000000104047824 */ /* 0x000fca00078e0200 */
[----:B------:R-:W2:Y:S02]  /*02a0*/  SHFL.UP PT, R0, R4, 0x8, RZ ;  /* 0x0500000004007989 */ /* 0x000ea400000e00ff */
[----:B--2---:R-:W-:-:S05]  /*02b0*/  SEL R0, R0, RZ, P2 ;  /* 0x000000ff00007207 */ /* 0x004fca0001000000 */
[----:B------:R-:W-:-:S05]  /*02c0*/  IMAD.IADD R4, R4, 0x1, R0 ;  /* 0x0000000104047824 */ /* 0x000fca00078e0200 */
[----:B------:R-:W2:Y:S02]  /*02d0*/  SHFL.UP PT, R0, R4, 0x10, RZ ;  /* 0x0600000004007989 */ /* 0x000ea400000e00ff */
[----:B--2---:R-:W-:-:S05]  /*02e0*/  SEL R0, R0, RZ, P1 ;  /* 0x000000ff00007207 */ /* 0x004fca0000800000 */
[----:B------:R-:W-:-:S05]  /*02f0*/  IMAD.IADD R4, R4, 0x1, R0 ;  /* 0x0000000104047824 */ /* 0x000fca00078e0200 */
[----:B------:R-:W2:Y:S02]  /*0300*/  SHFL.IDX PT, R6, R4, 0x1f, 0x1f ;  /* 0x03e01f0004067f89 */ /* 0x000ea400000e0000 */
[----:B--2---:R-:W-:-:S04]  /*0310*/  IMAD R6, R6, c[0x0][0x538], RZ ;  /* 0x00014e0006067a24 */ /* 0x004fc800078e02ff */
[----:B------:R-:W-:Y:S01]  /*0320*/  IMAD.MOV.U32 R0, RZ, RZ, R6 ;  /* 0x000000ffff007224 */ /* 0x000fe200078e0006 */
[----:B-1----:R-:W-:-:S13]  /*0330*/  ISETP.GT.AND P0, PT, R6, UR4, PT ;  /* 0x0000000406007c0c */ /* 0x002fda000bf04270 */
[----:B------:R-:W-:Y:S05]  /*0340*/  @P0 BRA `(.L_x_30) ;  /* 0x0000027000000947 */ /* 0x000fea0003800000 */
[----:B------:R-:W-:Y:S02]  /*0350*/  MOV R6, R0 ;  /* 0x0000000000067202 */ /* 0x000fe40000000f00 */
[----:B------:R-:W-:-:S04]  /*0360*/  MOV R10, RZ ;  /* 0x000000ff000a7202 */ /* 0x000fc80000000f00 */
.L_x_34:
[----:B------:R-:W-:-:S04]  /*0370*/  IADD3 R0, R10, 0x1f, RZ ;  /* 0x0000001f0a007810 */ /* 0x000fc80007ffe0ff */
[----:B------:R-:W-:-:S13]  /*0380*/  ISETP.GE.AND P0, PT, R0, c[0x0][0x53c], PT ;  /* 0x00014f0000007a0c */ /* 0x000fda0003f06270 */
[----:B------:R-:W-:Y:S05]  /*0390*/  @P0 BRA `(.L_x_31) ;  /* 0x0000078000000947 */ /* 0x000fea0003800000 */
[----:B------:R-:W-:Y:S01]  /*03a0*/  MOV R10, R0 ;  /* 0x00000000000a7202 */ /* 0x000fe20000000f00 */
[----:B------:R-:W-:Y:S01]  /*03b0*/  IMAD.MOV.U32 R7, RZ, RZ, RZ ;  /* 0x000000ffff077224 */ /* 0x000fe200078e00ff */
[----:B------:R-:W-:Y:S02]  /*03c0*/  MOV R8, RZ ;  /* 0x000000ff00087202 */ /* 0x000fe40000000f00 */
[----:B------:R-:W-:-:S04]  /*03d0*/  IADD3 R0, R15, R10, RZ ;  /* 0x0000000a0f007210 */ /* 0x000fc80007ffe0ff */
[----:B------:R-:W-:-:S13]  /*03e0*/  ISETP.GE.OR P0, PT, R0, c[0x0][0x53c], !P6 ;  /* 0x00014f0000007a0c */ /* 0x000fda0007706670 */
[----:B------:R-:W-:Y:S01]  /*03f0*/  @!P0 MOV R2, 0x4 ;  /* 0x0000000400028802 */ /* 0x000fe20000000f00 */
[----:B------:R-:W-:-:S04]  /*0400*/  @!P0 IMAD.MOV.U32 R3, RZ, RZ, 0x4 ;  /* 0x00000004ff038424 */ /* 0x000fc800078e00ff */
[----:B------:R-:W-:-:S04]  /*0410*/  @!P0 IMAD.WIDE R4, R0, R2, c[0x0][0x580] ;  /* 0x0001600000048625 */ /* 0x000fc800078e0202 */
[----:B------:R-:W-:Y:S01]  /*0420*/  @!P0 IMAD.WIDE R2, R0, R3, c[0x0][0x578] ;  /* 0x00015e0000028625 */ /* 0x000fe200078e0203 */
[----:B------:R-:W2:Y:S04]  /*0430*/  @!P0 LDG.E R8, [R4.64] ;  /* 0x0000000804088981 */ /* 0x000ea8000c1e1900 */
[----:B------:R-:W2:Y:S02]  /*0440*/  @!P0 LDG.E R7, [R2.64] ;  /* 0x0000000802078981 */ /* 0x000ea4000c1e1900 */
[----:B--2---:R-:W-:Y:S01]  /*0450*/  IMAD R5, R8, R7, RZ ;  /* 0x0000000708057224 */ /* 0x004fe200078e02ff */
[----:B------:R-:W-:Y:S05]  /*0460*/  BRA.DIV ~URZ, `(.L_x_32) ;  /* 0x0000e1327f007947 */ /* 0x000fea000b800000 */
[----:B------:R1:W2:Y:S02]  /*0470*/  SHFL.UP PT, R0, R5, 0x1, RZ ;  /* 0x0420000005007989 */ /* 0x0002a400000e00ff */
.L_x_143:
[----:B--2---:R-:W-:-:S04]  /*0480*/  SEL R0, R0, RZ, P5 ;  /* 0x000000ff00007207 */ /* 0x004fc80002800000 */
[----:B-1----:R-:W-:Y:S01]  /*0490*/  IADD3 R5, R5, R0, RZ ;  /* 0x0000000005057210 */ /* 0x002fe20007ffe0ff */
[----:B------:R-:W-:Y:S05]  /*04a0*/  BRA.DIV ~URZ, `(.L_x_33) ;  /* 0x0000e1527f007947 */ /* 0x000fea000b800000 */
[----:B------:R-:W1:Y:S02]  /*04b0*/  SHFL.UP PT, R0, R5, 0x2, RZ ;  /* 0x0440000005007989 */ /* 0x000e6400000e00ff */
[----:B-1----:R-:W-:-:S05]  /*04c0*/  SEL R0, R0, RZ, P4 ;  /* 0x000000ff00007207 */ /* 0x002fca0002000000 */
[----:B------:R-:W-:-:S05]  /*04d0*/  IMAD.IADD R0, R5, 0x1, R0 ;  /* 0x0000000105007824 */ /* 0x000fca00078e0200 */
        /* <DEDUP_REMOVED lines=9> */
[----:B------:R1:W2:Y:S02]  /*0570*/  SHFL.IDX PT, R0, R4, 0x1f, 0x1f ;  /* 0x03e01f0004007f89 */ /* 0x0002a400000e0000 */
.L_x_144:
[----:B--2---:R-:W-:-:S05]  /*0580*/  IMAD R0, R0, c[0x0][0x538], RZ ;  /* 0x00014e0000007a24 */ /* 0x004fca00078e02ff */
[----:B------:R-:W-:-:S04]  /*0590*/  IADD3 R6, R0, R6, RZ ;  /* 0x0000000600067210 */ /* 0x000fc80007ffe0ff */
[----:B------:R-:W-:-:S13]  /*05a0*/  ISETP.GT.AND P0, PT, R6, UR4, PT ;  /* 0x0000000406007c0c */ /* 0x000fda000bf04270 */
[----:B-1----:R-:W-:Y:S05]  /*05b0*/  @!P0 BRA `(.L_x_34) ;  /* 0xfffffdb000008947 */ /* 0x002fea000383ffff */
.L_x_30:
[----:B------:R-:W-:-:S05]  /*05c0*/  IADD3 R13, -R0, R6, RZ ;  /* 0x00000006000d7210 */ /* 0x000fca0007ffe1ff */
[----:B------:R-:W-:-:S05]  /*05d0*/  IMAD R0, R4, c[0x0][0x538], R13 ;  /* 0x00014e0004007a24 */ /* 0x000fca00078e020d */
[----:B------:R-:W-:Y:S01]  /*05e0*/  ISETP.GT.AND P0, PT, R0, UR4, PT ;  /* 0x0000000400007c0c */ /* 0x000fe2000bf04270 */
[----:B------:R-:W-:-:S12]  /*05f0*/  BRA.DIV ~URZ, `(.L_x_35) ;  /* 0x0000e1c27f007947 */ /* 0x000fd8000b800000 */
[----:B------:R-:W-:-:S04]  /*0600*/  VOTE.ANY R0, PT, !P0 ;  /* 0x0000000000007806 */ /* 0x000fc800040e0100 */
.L_x_145:
[----:B------:R1:W2:Y:S01]  /*0610*/  POPC R14, R0 ;  /* 0x00000000000e7309 */ /* 0x0002a20000000000 */
[----:B------:R-:W-:Y:S05]  /*0620*/  BRA.DIV ~URZ, `(.L_x_36) ;  /* 0x0000e1d27f007947 */ /* 0x000fea000b800000 */
[----:B--2---:R2:W3:Y:S01]  /*0630*/  SHFL.IDX PT, R12, R8, R14, 0x1f ;  /* 0x00001f0e080c7589 */ /* 0x0044e200000e0000 */
[----:B------:R-:W-:-:S03]  /*0640*/  MOV R6, RZ ;  /* 0x000000ff00067202 */ /* 0x000fc60000000f00 */
[----:B------:R2:W4:Y:S04]  /*0650*/  SHFL.IDX PT, R11, R7, R14, 0x1f ;  /* 0x00001f0e070b7589 */ /* 0x00052800000e0000 */
.L_x_146:
[----:B------:R-:W-:Y:S01]  /*0660*/  ISETP.NE.AND P0, PT, R0, RZ, PT ;  /* 0x000000ff0000720c */ /* 0x000fe20003f05270 */
[----:B------:R-:W-:-:S12]  /*0670*/  BSSY B0, `(.L_x_37) ;  /* 0x0000005000007945 */ /* 0x000fd80003800000 */
[----:B------:R-:W-:Y:S05]  /*0680*/  @!P0 BRA `(.L_x_38) ;  /* 0x0000003000008947 */ /* 0x000fea0003800000 */
[----:B------:R-:W-:Y:S01]  /*0690*/  IADD3 R5, R14, -0x1, RZ ;  /* 0xffffffff0e057810 */ /* 0x000fe20007ffe0ff */
[----:B------:R-:W-:Y:S05]  /*06a0*/  BRA.DIV ~URZ, `(.L_x_39) ;  /* 0x0000e2327f007947 */ /* 0x000fea000b800000 */
[----:B------:R1:W2:Y:S02]  /*06b0*/  SHFL.IDX PT, R6, R4, R5, 0x1f ;  /* 0x00001f0504067589 */ /* 0x0002a400000e0000 */
.L_x_38:
[----:B------:R-:W-:Y:S05]  /*06c0*/  BSYNC B0 ;  /* 0x0000000000007941 */ /* 0x000fea0003800000 */
.L_x_37:
[----:B-1-3--:R-:W-:Y:S01]  /*06d0*/  IABS R0, R12 ;  /* 0x0000000c00007213 */ /* 0x00afe20000000000 */
[----:B--2---:R-:W-:-:S04]  /*06e0*/  IMAD R4, R6, c[0x0][0x538], R13 ;  /* 0x00014e0006047a24 */ /* 0x004fc800078e020d */
[----:B------:R-:W-:Y:S01]  /*06f0*/  IMAD.MOV.U32 R5, RZ, RZ, R0 ;  /* 0x000000ffff057224 */ /* 0x000fe200078e0000 */
[----:B----4-:R-:W-:Y:S01]  /*0700*/  IABS R0, R11 ;  /* 0x0000000b00007213 */ /* 0x010fe20000000000 */
[----:B------:R1:W-:Y:S01]  /*0710*/  STL [R1+0x20], R4 ;  /* 0x0000200401007387 */ /* 0x0003e20000100800 */
[----:B------:R-:W-:Y:S01]  /*0720*/  IADD3 R9, -R4, UR4, RZ ;  /* 0x0000000404097c10 */ /* 0x000fe2000fffe1ff */
[----:B------:R-:W2:Y:S02]  /*0730*/  I2F.RP R2, R5 ;  /* 0x0000000500027306 */ /* 0x000ea40000209400 */
[----:B------:R-:W-:Y:S01]  /*0740*/  IMAD.MOV.U32 R7, RZ, RZ, R0 ;  /* 0x000000ffff077224 */ /* 0x000fe200078e0000 */
[----:B------:R-:W-:Y:S02]  /*0750*/  IABS R6, R9 ;  /* 0x0000000900067213 */ /* 0x000fe40000000000 */
[----:B------:R-:W-:-:S03]  /*0760*/  IABS R0, R12 ;  /* 0x0000000c00007213 */ /* 0x000fc60000000000 */
[----:B------:R-:W-:Y:S01]  /*0770*/  I2F.RP R8, R7 ;  /* 0x0000000700087306 */ /* 0x000fe20000209400 */
[----:B------:R-:W-:-:S07]  /*0780*/  IADD3 R0, RZ, -R0, RZ ;  /* 0x80000000ff007210 */ /* 0x000fce0007ffe0ff */
[----:B--2---:R-:W2:Y:S02]  /*0790*/  MUFU.RCP R2, R2 ;  /* 0x0000000200027308 */ /* 0x004ea40000001000 */
[----:B--2---:R-:W-:-:S06]  /*07a0*/  IADD3 R2, R2, 0xffffffe, RZ ;  /* 0x0ffffffe02027810 */ /* 0x004fcc0007ffe0ff */
[----:B------:R-:W2:Y:S02]  /*07b0*/  F2I.FTZ.U32.TRUNC.NTZ R3, R2 ;  /* 0x0000000200037305 */ /* 0x000ea4000021f000 */
[----:B--2---:R-:W-:-:S04]  /*07c0*/  IMAD.MOV R2, RZ, RZ, -R3 ;  /* 0x000000ffff027224 */ /* 0x004fc800078e0a03 */
[----:B-1----:R-:W-:Y:S02]  /*07d0*/  IMAD R4, R2, R5, RZ ;  /* 0x0000000502047224 */ /* 0x002fe400078e02ff */
[----:B------:R-:W-:-:S04]  /*07e0*/  IMAD.MOV.U32 R2, RZ, RZ, RZ ;  /* 0x000000ffff027224 */ /* 0x000fc800078e00ff */
[----:B------:R-:W-:-:S04]  /*07f0*/  IMAD.HI.U32 R2, R3, R4, R2 ;  /* 0x0000000403027227 */ /* 0x000fc800078e0002 */
[----:B------:R-:W-:-:S04]  /*0800*/  IMAD.MOV.U32 R3, RZ, RZ, R6 ;  /* 0x000000ffff037224 */ /* 0x000fc800078e0006 */
[----:B------:R-:W-:-:S04]  /*0810*/  IMAD.HI.U32 R2, R2, R3, RZ ;  /* 0x0000000302027227 */ /* 0x000fc800078e00ff */
[----:B------:R-:W-:Y:S02]  /*0820*/  IMAD R0, R2, R0, R3 ;  /* 0x0000000002007224 */ /* 0x000fe400078e0203 */
[----:B------:R-:W1:Y:S03]  /*0830*/  MUFU.RCP R3, R8 ;  /* 0x0000000800037308 */ /* 0x000e660000001000 */
[----:B------:R-:W-:-:S13]  /*0840*/  ISETP.GT.U32.AND P1, PT, R5, R0, PT ;  /* 0x000000000500720c */ /* 0x000fda0003f24070 */
[----:B------:R-:W-:Y:S01]  /*0850*/  @!P1 IMAD.IADD R0, R0, 0x1, -R5 ;  /* 0x0000000100009824 */ /* 0x000fe200078e0a05 */
[----:B-1----:R-:W-:Y:S02]  /*0860*/  IADD3 R3, R3, 0xffffffe, RZ ;  /* 0x0ffffffe03037810 */ /* 0x002fe40007ffe0ff */
[----:B------:R-:W-:Y:S02]  /*0870*/  @!P1 IADD3 R2, R2, 0x1, RZ ;  /* 0x0000000102029810 */ /* 0x000fe40007ffe0ff */
[----:B------:R-:W-:Y:S02]  /*0880*/  ISETP.GE.U32.AND P2, PT, R0, R5, PT ;  /* 0x000000050000720c */ /* 0x000fe40003f46070 */
[----:B------:R-:W1:Y:S01]  /*0890*/  F2I.FTZ.U32.TRUNC.NTZ R3, R3 ;  /* 0x0000000300037305 */ /* 0x000e62000021f000 */
[----:B------:R-:W-:Y:S02]  /*08a0*/  LOP3.LUT R0, R9, R12, RZ, 0x3c, !PT ;  /* 0x0000000c09007212 */ /* 0x000fe400078e3cff */
[----:B------:R-:W-:-:S02]  /*08b0*/  ISETP.NE.AND P1, PT, R12, RZ, PT ;  /* 0x000000ff0c00720c */ /* 0x000fc40003f25270 */
[----:B------:R-:W-:-:S06]  /*08c0*/  ISETP.GE.AND P0, PT, R0, RZ, PT ;  /* 0x000000ff0000720c */ /* 0x000fcc0003f06270 */
[----:B------:R-:W-:Y:S02]  /*08d0*/  @P2 IADD3 R2, R2, 0x1, RZ ;  /* 0x0000000102022810 */ /* 0x000fe40007ffe0ff */
[----:B-1----:R-:W-:-:S03]  /*08e0*/  IADD3 R0, RZ, -R3, RZ ;  /* 0x80000003ff007210 */ /* 0x002fc60007ffe0ff */
[----:B------:R-:W-:Y:S01]  /*08f0*/  IMAD.MOV.U32 R4, RZ, RZ, R2 ;  /* 0x000000ffff047224 */ /* 0x000fe200078e0002 */
[----:B------:R-:W-:-:S03]  /*0900*/  MOV R2, RZ ;  /* 0x000000ff00027202 */ /* 0x000fc60000000f00 */
[----:B------:R-:W-:Y:S01]  /*0910*/  @!P0 IMAD.MOV R4, RZ, RZ, -R4 ;  /* 0x000000ffff048224 */ /* 0x000fe200078e0a04 */
[----:B------:R-:W-:Y:S01]  /*0920*/  @!P1 LOP3.LUT R4, RZ, R12, RZ, 0x33, !PT ;  /* 0x0000000cff049212 */ /* 0x000fe200078e33ff */
[----:B------:R-:W-:Y:S01]  /*0930*/  IMAD.MOV.U32 R5, RZ, RZ, R0 ;  /* 0x000000ffff057224 */ /* 0x000fe200078e0000 */
[----:B------:R-:W-:Y:S02]  /*0940*/  IABS R0, R11 ;  /* 0x0000000b00007213 */ /* 0x000fe40000000000 */
[----:B------:R-:W-:Y:S01]  /*0950*/  IABS R8, R4 ;  /* 0x0000000400087213 */ /* 0x000fe20000000000 */
[----:B------:R-:W-:Y:S02]  /*0960*/  IMAD R5, R5, R7, RZ ;  /* 0x0000000705057224 */ /* 0x000fe400078e02ff */
[----:B------:R-:W-:Y:S02]  /*0970*/  IMAD.MOV R6, RZ, RZ, -R0 ;  /* 0x000000ffff067224 */ /* 0x000fe400078e0a00 */
[----:B------:R-:W-:-:S04]  /*0980*/  IMAD.HI.U32 R0, R3, R5, R2 ;  /* 0x0000000503007227 */ /* 0x000fc800078e0002 */
[----:B------:R-:W-:Y:S02]  /*0990*/  IMAD.MOV.U32 R2, RZ, RZ, R8 ;  /* 0x000000ffff027224 */ /* 0x000fe400078e0008 */
[----:B------:R-:W-:Y:S02]  /*09a0*/  IMAD.MOV.U32 R3, RZ, RZ, R6 ;  /* 0x000000ffff037224 */ /* 0x000fe400078e0006 */
[----:B------:R-:W-:-:S04]  /*09b0*/  IMAD.HI.U32 R0, R0, R2, RZ ;  /* 0x0000000200007227 */ /* 0x000fc800078e00ff */
[----:B------:R-:W-:Y:S02]  /*09c0*/  IMAD R2, R0, R3, R2 ;  /* 0x0000000300027224 */ /* 0x000fe400078e0202 */
[----:B------:R-:W-:-:S03]  /*09d0*/  IMAD R3, R4, R12, RZ ;  /* 0x0000000c04037224 */ /* 0x000fc600078e02ff */
[----:B------:R-:W-:Y:S02]  /*09e0*/  ISETP.GT.U32.AND P1, PT, R7, R2, PT ;  /* 0x000000020700720c */ /* 0x000fe40003f24070 */
[----:B------:R-:W-:-:S11]  /*09f0*/  IADD3 R3, R9, -R3, RZ ;  /* 0x8000000309037210 */ /* 0x000fd60007ffe0ff */
[----:B------:R-:W-:Y:S01]  /*0a00*/  @!P1 IMAD.IADD R2, R2, 0x1, -R7 ;  /* 0x0000000102029824 */ /* 0x000fe200078e0a07 */
[----:B------:R-:W-:Y:S02]  /*0a10*/  @!P1 IADD3 R0, R0, 0x1, RZ ;  /* 0x0000000100009810 */ /* 0x000fe40007ffe0ff */
[----:B------:R-:W-:Y:S02]  /*0a20*/  ISETP.NE.AND P1, PT, R11, RZ, PT ;  /* 0x000000ff0b00720c */ /* 0x000fe40003f25270 */
[----:B------:R-:W-:Y:S02]  /*0a30*/  ISETP.GE.U32.AND P2, PT, R2, R7, PT ;  /* 0x000000070200720c */ /* 0x000fe40003f46070 */
[----:B------:R-:W-:-:S04]  /*0a40*/  LOP3.LUT R2, R4, R11, RZ, 0x3c, !PT ;  /* 0x0000000b04027212 */ /* 0x000fc800078e3cff */
[----:B------:R-:W-:-:S07]  /*0a50*/  ISETP.GE.AND P0, PT, R2, RZ, PT ;  /* 0x000000ff0200720c */ /* 0x000fce0003f06270 */
[----:B------:R-:W-:-:S06]  /*0a60*/  @P2 IADD3 R0, R0, 0x1, RZ ;  /* 0x0000000100002810 */ /* 0x000fcc0007ffe0ff */
[----:B------:R-:W-:Y:S02]  /*0a70*/  @!P0 IADD3 R0, -R0, RZ, RZ ;  /* 0x000000ff00008210 */ /* 0x000fe40007ffe1ff */
[----:B------:R-:W-:-:S05]  /*0a80*/  @!P1 LOP3.LUT R0, RZ, R11, RZ, 0x33, !PT ;  /* 0x0000000bff009212 */ /* 0x000fca00078e33ff */
[--C-:B------:R-:W-:Y:S02]  /*0a90*/  IMAD.MOV R2, RZ, RZ, -R0.reuse ;  /* 0x000000ffff027224 */ /* 0x100fe400078e0a00 */
[C---:B------:R-:W-:Y:S02]  /*0aa0*/  IMAD R0, R11.reuse, 0x1000000, R0 ;  /* 0x010000000b007824 */ /* 0x040fe400078e0200 */
[----:B------:R-:W-:Y:S02]  /*0ab0*/  IMAD R2, R11, R2, R4 ;  /* 0x000000020b027224 */ /* 0x000fe400078e0204 */
[----:B------:R-:W-:Y:S02]  /*0ac0*/  IMAD.IADD R4, R14, 0x1, R10 ;  /* 0x000000010e047824 */ /* 0x000fe400078e020a */
[----:B------:R-:W-:-:S03]  /*0ad0*/  IMAD R0, R2, 0x10000, R0 ;  /* 0x0001000002007824 */ /* 0x000fc600078e0200 */
[----:B------:R1:W-:Y:S04]  /*0ae0*/  STL [R1+0x2c], R4 ;  /* 0x00002c0401007387 */ /* 0x0003e80000100800 */
[----:B------:R1:W-:Y:S04]  /*0af0*/  STL [R1+0x28], R0 ;  /* 0x0000280001007387 */ /* 0x0003e80000100800 */
[----:B------:R1:W-:Y:S01]  /*0b00*/  STL [R1+0x24], R3 ;  /* 0x0000240301007387 */ /* 0x0003e20000100800 */
[----:B------:R-:W-:Y:S05]  /*0b10*/  BRA `(.L_x_40) ;  /* 0x0000006000007947 */ /* 0x000fea0003800000 */
.L_x_31:
[----:B------:R-:W-:Y:S01]  /*0b20*/  MOV R0, UR4 ;  /* 0x0000000400007c02 */ /* 0x000fe20008000f00 */
[----:B------:R-:W-:Y:S04]  /*0b30*/  STL [R1+0x24], RZ ;  /* 0x000024ff01007387 */ /* 0x000fe80000100800 */
[----:B------:R-:W-:Y:S04]  /*0b40*/  STL [R1+0x28], RZ ;  /* 0x000028ff01007387 */ /* 0x000fe80000100800 */
[----:B------:R1:W-:Y:S02]  /*0b50*/  STL [R1+0x20], R0 ;  /* 0x0000200001007387 */ /* 0x0003e40000100800 */
[----:B-1----:R-:W-:-:S05]  /*0b60*/  MOV R0, c[0x0][0x53c] ;  /* 0x00014f0000007a02 */ /* 0x002fca0000000f00 */
[----:B------:R1:W-:Y:S02]  /*0b70*/  STL [R1+0x2c], R0 ;  /* 0x00002c0001007387 */ /* 0x0003e40000100800 */
.L_x_40:
[----:B-1----:R-:W2:Y:S04]  /*0b80*/  LDL R4, [R1+0x20] ;  /* 0x0000200001047983 */ /* 0x002ea80000100800 */
[----:B------:R-:W2:Y:S04]  /*0b90*/  LDL R5, [R1+0x24] ;  /* 0x0000240001057983 */ /* 0x000ea80000100800 */
[----:B------:R-:W2:Y:S04]  /*0ba0*/  LDL R6, [R1+0x28] ;  /* 0x0000280001067983 */ /* 0x000ea80000100800 */
[----:B------:R-:W2:Y:S01]  /*0bb0*/  LDL R7, [R1+0x2c] ;  /* 0x00002c0001077983 */ /* 0x000ea20000100800 */
[----:B------:R-:W-:Y:S01]  /*0bc0*/  ISETP.NE.AND P0, PT, R15, RZ, PT ;  /* 0x000000ff0f00720c */ /* 0x000fe20003f05270 */
[----:B------:R-:W-:-:S12]  /*0bd0*/  WARPSYNC 0xffffffff ;  /* 0xffffffff00007948 */ /* 0x000fd80003800000 */
[----:B--2---:R1:W-:Y:S04]  /*0be0*/  @!P0 STS.128 [0x9100], R4 ;  /* 0x00910004ff008388 */ /* 0x0043e80000000c00 */
[----:B------:R-:W-:Y:S06]  /*0bf0*/  BAR.ARV 0x5, 0x80 ;  /* 0x0142000000007b1d */ /* 0x000fec0000002000 */
.L_x_29:
[----:B------:R-:W2:Y:S02]  /*0c00*/  LDL R0, [R1+0x2c] ;  /* 0x00002c0001007983 */ /* 0x000ea40000100800 */
[----:B--2---:R-:W-:-:S13]  /*0c10*/  ISETP.GE.AND P0, PT, R0, c[0x0][0x53c], PT ;  /* 0x00014f0000007a0c */ /* 0x004fda0003f06270 */
[----:B------:R-:W-:Y:S05]  /*0c20*/  @P0 EXIT ;  /* 0x000000000000094d */ /* 0x000fea0003800000 */
[----:B------:R-:W2:Y:S02]  /*0c30*/  S2R R16, SR_TID.X ;  /* 0x0000000000107919 */ /* 0x000ea40000002100 */
[----:B--2---:R-:W-:-:S04]  /*0c40*/  SHF.R.S32.HI R11, RZ, 0x1f, R16 ;  /* 0x0000001fff0b7819 */ /* 0x004fc80000011410 */
[CC--:B------:R-:W-:Y:S02]  /*0c50*/  LEA.HI R2, R11.reuse, R16.reuse, RZ, 0x4 ;  /* 0x000000100b027211 */ /* 0x0c0fe400078f20ff */
[CC--:B------:R-:W-:Y:S02]  /*0c60*/  LEA.HI R10, R11.reuse, R16.reuse, RZ, 0x3 ;  /* 0x000000100b0a7211 */ /* 0x0c0fe400078f18ff */
[----:B------:R-:W-:Y:S02]  /*0c70*/  SHF.R.S32.HI R3, RZ, 0x4, R2 ;  /* 0x00000004ff037819 */ /* 0x000fe40000011402 */
[----:B------:R-:W-:Y:S02]  /*0c80*/  LEA.HI R13, R11, R16, RZ, 0x2 ;  /* 0x000000100b0d7211 */ /* 0x000fe400078f10ff */
[----:B------:R-:W-:Y:S02]  /*0c90*/  LEA.HI R0, R2, R3, RZ, 0x1 ;  /* 0x0000000302007211 */ /* 0x000fe400078f08ff */
[----:B------:R-:W-:-:S02]  /*0ca0*/  SHF.R.S32.HI R18, RZ, 0x3, R10 ;  /* 0x00000003ff127819 */ /* 0x000fc4000001140a */
[----:B------:R-:W-:Y:S02]  /*0cb0*/  LOP3.LUT R0, R0, 0xfffffffe, RZ, 0xc0, !PT ;  /* 0xfffffffe00007812 */ /* 0x000fe400078ec0ff */
[----:B------:R-:W-:Y:S01]  /*0cc0*/  LOP3.LUT R8, R10, 0xfffffff8, RZ, 0xc0, !PT ;  /* 0xfffffff80a087812 */ /* 0x000fe200078ec0ff */
[----:B-1----:R-:W-:Y:S01]  /*0cd0*/  IMAD.SHL.U32 R4, R18, 0x40, RZ ;  /* 0x0000004012047824 */ /* 0x002fe200078e00ff */
[--C-:B------:R-:W-:Y:S01]  /*0ce0*/  SHF.R.S32.HI R9, RZ, 0x2, R13.reuse ;  /* 0x00000002ff097819 */ /* 0x100fe2000001140d */
[----:B------:R-:W-:Y:S01]  /*0cf0*/  IMAD.IADD R14, R3, 0x1, -R0 ;  /* 0x00000001030e7824 */ /* 0x000fe200078e0a00 */
[----:B------:R-:W-:Y:S01]  /*0d00*/  LOP3.LUT R0, R2, 0xfffffff0, RZ, 0xc0, !PT ;  /* 0xfffffff002007812 */ /* 0x000fe200078ec0ff */
[----:B------:R-:W-:Y:S01]  /*0d10*/  IMAD.IADD R8, R16, 0x1, -R8 ;  /* 0x0000000110087824 */ /* 0x000fe200078e0a08 */
[----:B------:R-:W-:-:S03]  /*0d20*/  SHF.R.S32.HI R3, RZ, 0x1f, R13 ;  /* 0x0000001fff037819 */ /* 0x000fc6000001140d */
[----:B------:R-:W-:Y:S01]  /*0d30*/  IMAD.IADD R2, R16, 0x1, -R0 ;  /* 0x0000000110027824 */ /* 0x000fe200078e0a00 */
[----:B------:R-:W-:Y:S01]  /*0d40*/  LEA.HI R3, R3, R9, RZ, 0x3 ;  /* 0x0000000903037211 */ /* 0x000fe200078f18ff */
[----:B------:R-:W-:Y:S01]  /*0d50*/  IMAD.SHL.U32 R20, R8, 0x8, RZ ;  /* 0x0000000808147824 */ /* 0x000fe200078e00ff */
[----:B------:R-:W-:Y:S01]  /*0d60*/  LOP3.LUT R0, R4, 0x1c0, RZ, 0xc0, !PT ;  /* 0x000001c004007812 */ /* 0x000fe200078ec0ff */
[----:B------:R-:W-:Y:S01]  /*0d70*/  IMAD.SHL.U32 R7, R8, 0x40, RZ ;  /* 0x0000004008077824 */ /* 0x000fe200078e00ff */
[----:B------:R-:W-:Y:S02]  /*0d80*/  SHF.R.S32.HI R6, RZ, 0x1f, R2 ;  /* 0x0000001fff067819 */ /* 0x000fe40000011402 */
[----:B------:R-:W-:Y:S01]  /*0d90*/  LOP3.LUT R3, R3, 0xfffffff8, RZ, 0xc0, !PT ;  /* 0xfffffff803037812 */ /* 0x000fe200078ec0ff */
[----:B------:R-:W-:Y:S01]  /*0da0*/  STL [R1+0x18], R20 ;  /* 0x0000181401007387 */ /* 0x000fe20000100800 */
[----:B------:R-:W-:Y:S02]  /*0db0*/  SHF.R.U32.HI R5, RZ, 0x3, R0 ;  /* 0x00000003ff057819 */ /* 0x000fe40000011600 */
[----:B------:R-:W-:Y:S01]  /*0dc0*/  LOP3.LUT R4, R0, 0x38, R20, 0xf8, !PT ;  /* 0x0000003800047812 */ /* 0x000fe200078ef814 */
[----:B------:R-:W-:Y:S01]  /*0dd0*/  IMAD.IADD R9, R9, 0x1, -R3 ;  /* 0x0000000109097824 */ /* 0x000fe200078e0a03 */
[----:B------:R-:W-:-:S02]  /*0de0*/  LEA.HI R12, R6, R2, RZ, 0x3 ;  /* 0x00000002060c7211 */ /* 0x000fc400078f18ff */
[----:B------:R-:W-:Y:S02]  /*0df0*/  LOP3.LUT R0, R7, 0x1c0, RZ, 0xc0, !PT ;  /* 0x000001c007007812 */ /* 0x000fe400078ec0ff */
[----:B------:R-:W-:Y:S02]  /*0e00*/  LOP3.LUT R5, R4, R5, RZ, 0x3c, !PT ;  /* 0x0000000504057212 */ /* 0x000fe400078e3cff */
[----:B------:R-:W-:Y:S02]  /*0e10*/  LOP3.LUT R3, R12, 0xfffffff8, RZ, 0xc0, !PT ;  /* 0xfffffff80c037812 */ /* 0x000fe400078ec0ff */
[CC--:B------:R-:W-:Y:S02]  /*0e20*/  LEA.HI R6, R11.reuse, R16.reuse, RZ, 0x6 ;  /* 0x000000100b067211 */ /* 0x0c0fe400078f30ff */
[----:B------:R-:W-:Y:S01]  /*0e30*/  LOP3.LUT R4, R0, 0x8, R10, 0xf8, !PT ;  /* 0x0000000800047812 */ /* 0x000fe200078ef80a */
[----:B------:R-:W-:Y:S01]  /*0e40*/  IMAD.IADD R10, R2, 0x1, -R3 ;  /* 0x00000001020a7824 */ /* 0x000fe200078e0a03 */
[----:B------:R-:W-:Y:S01]  /*0e50*/  SHF.R.U32.HI R0, RZ, 0x3, R0 ;  /* 0x00000003ff007819 */ /* 0x000fe20000011600 */
[----:B------:R-:W-:Y:S01]  /*0e60*/  IMAD.SHL.U32 R3, R6, 0x8, RZ ;  /* 0x0000000806037824 */ /* 0x000fe200078e00ff */
[----:B------:R-:W-:-:S02]  /*0e70*/  LEA.HI R11, R11, R16, RZ, 0x5 ;  /* 0x000000100b0b7211 */ /* 0x000fc400078f28ff */
[----:B------:R-:W-:Y:S02]  /*0e80*/  LOP3.LUT R15, R4, R0, RZ, 0x3c, !PT ;  /* 0x00000000040f7212 */ /* 0x000fe400078e3cff */
[----:B------:R-:W-:Y:S02]  /*0e90*/  LOP3.LUT R2, R13, 0xfffffffc, RZ, 0xc0, !PT ;  /* 0xfffffffc0d027812 */ /* 0x000fe400078ec0ff */
[----:B------:R-:W-:Y:S02]  /*0ea0*/  LOP3.LUT R0, R11, 0xffffffe0, RZ, 0xc0, !PT ;  /* 0xffffffe00b007812 */ /* 0x000fe400078ec0ff */
[----:B------:R-:W-:Y:S01]  /*0eb0*/  LOP3.LUT R213, R5, 0x7ffffe00, R3, 0xf8, !PT ;  /* 0x7ffffe0005d57812 */ /* 0x000fe200078ef803 */
[C---:B------:R-:W-:Y:S01]  /*0ec0*/  IMAD.IADD R7, R16.reuse, 0x1, -R2 ;  /* 0x0000000110077824 */ /* 0x040fe200078e0a02 */
[----:B------:R-:W-:Y:S01]  /*0ed0*/  LOP3.LUT R3, R9, 0x1, RZ, 0xc0, !PT ;  /* 0x0000000109037812 */ /* 0x000fe200078ec0ff */
[----:B------:R-:W-:Y:S01]  /*0ee0*/  IMAD.IADD R17, R16, 0x1, -R0 ;  /* 0x0000000110117824 */ /* 0x000fe200078e0a00 */
[--C-:B------:R-:W-:Y:S01]  /*0ef0*/  SHF.R.S32.HI R6, RZ, 0x5, R11.reuse ;  /* 0x00000005ff067819 */ /* 0x100fe2000001140b */
[----:B------:R-:W-:Y:S01]  /*0f00*/  IMAD.SHL.U32 R213, R213, 0x2, RZ ;  /* 0x00000002d5d57824 */ /* 0x000fe200078e00ff */
[----:B------:R-:W-:-:S02]  /*0f10*/  SHF.R.S32.HI R2, RZ, 0x1f, R11 ;  /* 0x0000001fff027819 */ /* 0x000fc4000001140b */
[----:B------:R-:W-:Y:S02]  /*0f20*/  LEA.HI R0, R7, R7, RZ, 0x1 ;  /* 0x0000000707007211 */ /* 0x000fe400078f08ff */
[----:B------:R-:W-:Y:S02]  /*0f30*/  ISETP.NE.U32.AND P0, PT, R3, 0x1, PT ;  /* 0x000000010300780c */ /* 0x000fe40003f05070 */
[----:B------:R-:W-:Y:S02]  /*0f40*/  LEA.HI R3, R2, R6, RZ, 0x2 ;  /* 0x0000000602037211 */ /* 0x000fe400078f10ff */
[----:B------:R-:W-:Y:S02]  /*0f50*/  SHF.R.S32.HI R11, RZ, 0x1f, R17 ;  /* 0x0000001fff0b7819 */ /* 0x000fe40000011411 */
[C---:B------:R-:W-:Y:S01]  /*0f60*/  LOP3.LUT R2, R0.reuse, 0x1ffffffe, RZ, 0xc0, !PT ;  /* 0x1ffffffe00027812 */ /* 0x040fe200078ec0ff */
[----:B------:R-:W-:Y:S01]  /*0f70*/  IMAD.SHL.U32 R0, R0, 0x20, RZ ;  /* 0x0000002000007824 */ /* 0x000fe200078e00ff */
[----:B------:R-:W-:-:S02]  /*0f80*/  LOP3.LUT R3, R3, 0xffffffc, RZ, 0xc0, !PT ;  /* 0x0ffffffc03037812 */ /* 0x000fc400078ec0ff */
[----:B------:R-:W-:Y:S01]  /*0f90*/  LEA.HI R11, R11, R17, RZ, 0x2 ;  /* 0x000000110b0b7211 */ /* 0x000fe200078f10ff */
[----:B------:R-:W-:Y:S01]  /*0fa0*/  IMAD.IADD R2, R7, 0x1, -R2 ;  /* 0x0000000107027824 */ /* 0x000fe200078e0a02 */
[----:B------:R-:W-:Y:S01]  /*0fb0*/  LOP3.LUT R0, R0, 0xffffffc0, RZ, 0xc0, !PT ;  /* 0xffffffc000007812 */ /* 0x000fe200078ec0ff */
[----:B------:R-:W-:Y:S01]  /*0fc0*/  IMAD.IADD R5, R6, 0x1, -R3 ;  /* 0x0000000106057824 */ /* 0x000fe200078e0a03 */
[----:B------:R-:W-:Y:S01]  /*0fd0*/  SHF.R.S32.HI R4, RZ, 0x2, R11 ;  /* 0x00000002ff047819 */ /* 0x000fe2000001140b */
[----:B------:R-:W-:Y:S01]  /*0fe0*/  IMAD.SHL.U32 R3, R10, 0x40, RZ ;  /* 0x000000400a037824 */ /* 0x000fe200078e00ff */
[----:B------:R-:W-:Y:S01]  /*0ff0*/  R2P PR, R9, 0x6 ;  /* 0x0000000609007804 */ /* 0x000fe20000000000 */
[----:B------:R-:W-:Y:S01]  /*1000*/  IMAD R13, R2, 0x8, R0 ;  /* 0x00000008020d7824 */ /* 0x000fe200078e0200 */
[----:B------:R-:W-:Y:S01]  /*1010*/  LOP3.LUT P4, RZ, R8, 0x2, RZ, 0xc0, !PT ;  /* 0x0000000208ff7812 */ /* 0x000fe2000788c0ff */
[----:B------:R-:W-:Y:S01]  /*1020*/  IMAD R16, R5, 0x10, R4 ;  /* 0x0000001005107824 */ /* 0x000fe200078e0204 */
[----:B------:R-:W-:Y:S01]  /*1030*/  LOP3.LUT R0, R3, 0x1c0, RZ, 0xc0, !PT ;  /* 0x000001c003007812 */ /* 0x000fe200078ec0ff */
[----:B------:R-:W-:Y:S01]  /*1040*/  IMAD.SHL.U32 R4, R9, 0x40, RZ ;  /* 0x0000004009047824 */ /* 0x000fe200078e00ff */
[----:B------:R-:W-:Y:S01]  /*1050*/  LOP3.LUT P6, RZ, R10, 0x2, RZ, 0xc0, !PT ;  /* 0x000000020aff7812 */ /* 0x000fe200078cc0ff */
[----:B------:R-:W-:Y:S01]  /*1060*/  IMAD.SHL.U32 R2, R14, 0x8, RZ ;  /* 0x000000080e027824 */ /* 0x000fe200078e00ff */
[----:B------:R-:W-:Y:S01]  /*1070*/  LOP3.LUT P5, RZ, R10, 0x4, RZ, 0xc0, !PT ;  /* 0x000000040aff7812 */ /* 0x000fe200078ac0ff */
[----:B------:R-:W-:Y:S01]  /*1080*/  IMAD.SHL.U32 R3, R6, 0x400, RZ ;  /* 0x0000040006037824 */ /* 0x000fe200078e00ff */
[----:B------:R-:W-:Y:S01]  /*1090*/  LOP3.LUT R4, R4, 0x1c0, RZ, 0xc0, !PT ;  /* 0x000001c004047812 */ /* 0x000fe200078ec0ff */
[----:B------:R-:W-:Y:S01]  /*10a0*/  IMAD.SHL.U32 R5, R12, 0x40, RZ ;  /* 0x000000400c057824 */ /* 0x000fe200078e00ff */
[----:B------:R-:W-:Y:S01]  /*10b0*/  LOP3.LUT R2, R0, 0x8, R2, 0xf8, !PT ;  /* 0x0000000800027812 */ /* 0x000fe200078ef802 */
[----:B------:R-:W-:Y:S01]  /*10c0*/  IMAD R6, R7, 0x2, R3 ;  /* 0x0000000207067824 */ /* 0x000fe200078e0203 */
[----:B------:R-:W-:Y:S01]  /*10d0*/  SHF.R.U32.HI R0, RZ, 0x3, R0 ;  /* 0x00000003ff007819 */ /* 0x000fe20000011600 */
[----:B------:R-:W-:Y:S01]  /*10e0*/  IMAD.MOV.U32 R7, RZ, RZ, -0x10 ;  /* 0xfffffff0ff077424 */ /* 0x000fe200078e00ff */
[----:B------:R-:W-:Y:S01]  /*10f0*/  LEA.HI R4, R4, R4, RZ, 0x1d ;  /* 0x0000000404047211 */ /* 0x000fe200078fe8ff */
[----:B------:R-:W-:Y:S01]  /*1100*/  IMAD.MOV.U32 R10, RZ, RZ, 0x20 ;  /* 0x00000020ff0a7424 */ /* 0x000fe200078e00ff */
[----:B------:R-:W-:Y:S01]  /*1110*/  LOP3.LUT R2, R2, R0, RZ, 0x3c, !PT ;  /* 0x0000000002027212 */ /* 0x000fe200078e3cff */
[----:B------:R-:W-:Y:S01]  /*1120*/  IMAD R0, R14, 0x200, R15 ;  /* 0x000002000e007824 */ /* 0x000fe200078e020f */
[----:B------:R-:W-:Y:S01]  /*1130*/  LOP3.LUT R5, R5, 0xfffffe00, RZ, 0xc0, !PT ;  /* 0xfffffe0005057812 */ /* 0x000fe200078ec0ff */
[----:B------:R-:W-:Y:S01]  /*1140*/  IMAD.IADD R9, R6, 0x1, R4 ;  /* 0x0000000106097824 */ /* 0x000fe200078e0204 */
[C---:B------:R-:W-:Y:S01]  /*1150*/  LOP3.LUT P3, RZ, R8.reuse, 0x4, RZ, 0xc0, !PT ;  /* 0x0000000408ff7812 */ /* 0x040fe2000786c0ff */
[----:B------:R-:W-:Y:S01]  /*1160*/  IMAD R6, R8, 0x10, R18 ;  /* 0x0000001008067824 */ /* 0x000fe200078e0212 */
[-C--:B------:R-:W-:Y:S01]  /*1170*/  IADD3 R4, R2, R5.reuse, R3 ;  /* 0x0000000502047210 */ /* 0x080fe20007ffe003 */
[----:B------:R-:W-:Y:S01]  /*1180*/  IMAD.MOV.U32 R12, RZ, RZ, 0x40 ;  /* 0x00000040ff0c7424 */ /* 0x000fe200078e00ff */
[----:B------:R-:W-:Y:S01]  /*1190*/  LOP3.LUT R3, R11, 0x7ffffffc, RZ, 0xc0, !PT ;  /* 0x7ffffffc0b037812 */ /* 0x000fe200078ec0ff */
[----:B------:R-:W-:Y:S01]  /*11a0*/  IMAD.IADD R8, R16, 0x1, R13 ;  /* 0x0000000110087824 */ /* 0x000fe200078e020d */
[----:B------:R-:W-:Y:S01]  /*11b0*/  LEA R196, R0, 0x2900, 0x1 ;  /* 0x0000290000c47811 */ /* 0x000fe200078e08ff */
[----:B------:R-:W-:Y:S01]  /*11c0*/  STL [R1+0x84], R16 ;  /* 0x0000841001007387 */ /* 0x000fe20000100800 */
[----:B------:R-:W-:Y:S01]  /*11d0*/  SEL R7, R7, 0x10, !P0 ;  /* 0x0000001007077807 */ /* 0x000fe20004000000 */
[----:B------:R-:W-:Y:S01]  /*11e0*/  IMAD.IADD R3, R17, 0x1, -R3 ;  /* 0x0000000111037824 */ /* 0x000fe200078e0a03 */
[----:B------:R-:W-:Y:S01]  /*11f0*/  LEA R9, R9, 0x80, 0x1 ;  /* 0x0000008009097811 */ /* 0x000fe200078e08ff */
[----:B------:R1:W-:Y:S01]  /*1200*/  STL [R1+0x74], R6 ;  /* 0x0000740601007387 */ /* 0x0003e20000100800 */
[----:B------:R-:W-:Y:S01]  /*1210*/  LOP3.LUT R5, R2, R5, RZ, 0xfc, !PT ;  /* 0x0000000502057212 */ /* 0x000fe200078efcff */
[----:B------:R-:W-:Y:S01]  /*1220*/  IMAD.SHL.U32 R3, R3, 0x2, RZ ;  /* 0x0000000203037824 */ /* 0x000fe200078e00ff */
[----:B------:R-:W-:Y:S01]  /*1230*/  IADD3 R207, R196, 0x20, RZ ;  /* 0x00000020c4cf7810 */ /* 0x000fe20007ffe0ff */
[----:B------:R2:W-:Y:S01]  /*1240*/  STL [R1+0x88], R8 ;  /* 0x0000880801007387 */ /* 0x0005e20000100800 */
[----:B------:R-:W-:-:S02]  /*1250*/  SEL R2, R12, 0xffffffc0, !P3 ;  /* 0xffffffc00c027807 */ /* 0x000fc40005800000 */
[----:B------:R-:W-:Y:S01]  /*1260*/  @P4 IADD3 R207, R196, -0x20, RZ ;  /* 0xffffffe0c4cf4810 */ /* 0x000fe20007ffe0ff */
[----:B------:R3:W-:Y:S01]  /*1270*/  STL [R1+0x4c], R3 ;  /* 0x00004c0301007387 */ /* 0x0007e20000100800 */
[----:B------:R-:W-:Y:S01]  /*1280*/  SEL R0, R10, 0xffffffe0, !P6 ;  /* 0xffffffe00a007807 */ /* 0x000fe20007000000 */
[----:B------:R-:W-:Y:S01]  /*1290*/  IMAD.IADD R202, R196, 0x1, R2 ;  /* 0x00000001c4ca7824 */ /* 0x000fe200078e0202 */
[C---:B------:R-:W-:Y:S01]  /*12a0*/  IADD3 R11, R9.reuse, 0x40, RZ ;  /* 0x00000040090b7810 */ /* 0x040fe20007ffe0ff */
[----:B------:R-:W-:Y:S01]  /*12b0*/  IMAD.IADD R199, R2, 0x1, R207 ;  /* 0x0000000102c77824 */ /* 0x000fe200078e02cf */
[----:B------:R-:W-:Y:S01]  /*12c0*/  @P2 IADD3 R11, R9, -0x40, RZ ;  /* 0xffffffc0090b2810 */ /* 0x000fe20007ffe0ff */
[----:B------:R-:W-:Y:S01]  /*12d0*/  STL [R1+0x58], R9 ;  /* 0x0000580901007387 */ /* 0x000fe20000100800 */
[----:B------:R-:W-:Y:S02]  /*12e0*/  LEA R203, R4, 0x5100, 0x1 ;  /* 0x0000510004cb7811 */ /* 0x000fe400078e08ff */
[----:B------:R-:W-:-:S02]  /*12f0*/  LEA R197, R5, 0x100, 0x1 ;  /* 0x0000010005c57811 */ /* 0x000fc400078e08ff */
[----:B------:R-:W-:Y:S01]  /*1300*/  IADD3 R211, R207, 0x800, RZ ;  /* 0x00000800cfd37810 */ /* 0x000fe20007ffe0ff */
[----:B------:R-:W-:Y:S01]  /*1310*/  IMAD.IADD R206, R203, 0x1, R0 ;  /* 0x00000001cbce7824 */ /* 0x000fe200078e0200 */
[C---:B------:R-:W-:Y:S01]  /*1320*/  IADD3 R210, R207.reuse, 0x1000, RZ ;  /* 0x00001000cfd27810 */ /* 0x040fe20007ffe0ff */
[----:B------:R-:W-:Y:S01]  /*1330*/  IMAD.IADD R201, R0, 0x1, R197 ;  /* 0x0000000100c97824 */ /* 0x000fe200078e02c5 */
[C---:B------:R-:W-:Y:S02]  /*1340*/  IADD3 R209, R207.reuse, 0x1800, RZ ;  /* 0x00001800cfd17810 */ /* 0x040fe40007ffe0ff */
[----:B-1----:R-:W-:Y:S02]  /*1350*/  SEL R6, R10, 0xffffffe0, !P1 ;  /* 0xffffffe00a067807 */ /* 0x002fe40004800000 */
[----:B------:R-:W-:Y:S01]  /*1360*/  IADD3 R208, R207, 0x2000, RZ ;  /* 0x00002000cfd07810 */ /* 0x000fe20007ffe0ff */
[C---:B--2---:R-:W-:Y:S02]  /*1370*/  IMAD.IADD R8, R9.reuse, 0x1, R7 ;  /* 0x0000000109087824 */ /* 0x044fe400078e0207 */
[----:B------:R-:W-:-:S02]  /*1380*/  IMAD.IADD R10, R9, 0x1, R6 ;  /* 0x00000001090a7824 */ /* 0x000fc400078e0206 */
[----:B------:R-:W-:Y:S01]  /*1390*/  IMAD.IADD R2, R8, 0x1, R6 ;  /* 0x0000000108027824 */ /* 0x000fe200078e0206 */
[----:B---3--:R-:W-:Y:S02]  /*13a0*/  SEL R3, R12, 0xffffffc0, !P5 ;  /* 0xffffffc00c037807 */ /* 0x008fe40006800000 */
[----:B------:R-:W-:Y:S03]  /*13b0*/  STL [R1+0x70], R10 ;  /* 0x0000700a01007387 */ /* 0x000fe60000100800 */
[----:B------:R-:W-:Y:S01]  /*13c0*/  IMAD.IADD R204, R203, 0x1, R3 ;  /* 0x00000001cbcc7824 */ /* 0x000fe200078e0203 */
[----:B------:R1:W-:Y:S01]  /*13d0*/  STL [R1+0x68], R8 ;  /* 0x0000680801007387 */ /* 0x0003e20000100800 */
[----:B------:R-:W-:Y:S02]  /*13e0*/  IMAD.IADD R198, R3, 0x1, R197 ;  /* 0x0000000103c67824 */ /* 0x000fe400078e02c5 */
[C---:B------:R-:W-:Y:S01]  /*13f0*/  IMAD.IADD R205, R0.reuse, 0x1, R204 ;  /* 0x0000000100cd7824 */ /* 0x040fe200078e02cc */
[----:B------:R2:W-:Y:S01]  /*1400*/  STL [R1+0x6c], R2 ;  /* 0x00006c0201007387 */ /* 0x0005e20000100800 */
[----:B------:R-:W-:-:S03]  /*1410*/  IMAD.IADD R200, R0, 0x1, R198 ;  /* 0x0000000100c87824 */ /* 0x000fc600078e02c6 */
[----:B------:R-:W-:Y:S01]  /*1420*/  STL [R1+0x5c], R11 ;  /* 0x00005c0b01007387 */ /* 0x000fe20000100800 */
[--C-:B-1----:R-:W-:Y:S02]  /*1430*/  IMAD.IADD R8, R6, 0x1, R11.reuse ;  /* 0x0000000106087824 */ /* 0x102fe400078e020b */
[----:B--2---:R-:W-:-:S03]  /*1440*/  IMAD.IADD R2, R7, 0x1, R11 ;  /* 0x0000000107027824 */ /* 0x004fc600078e020b */
[----:B------:R-:W-:Y:S01]  /*1450*/  STL [R1+0x60], R8 ;  /* 0x0000600801007387 */ /* 0x000fe20000100800 */
[----:B------:R-:W-:-:S03]  /*1460*/  IMAD.IADD R3, R7, 0x1, R8 ;  /* 0x0000000107037824 */ /* 0x000fc600078e0208 */
[----:B------:R1:W-:Y:S04]  /*1470*/  STL [R1+0x64], R2 ;  /* 0x0000640201007387 */ /* 0x0003e80000100800 */
[----:B------:R2:W-:Y:S01]  /*1480*/  STL [R1+0x7c], R3 ;  /* 0x00007c0301007387 */ /* 0x0005e20000100800 */
[----:B-1----:R-:W-:-:S05]  /*1490*/  IMAD.IADD R2, R6, 0x1, R2 ;  /* 0x0000000106027824 */ /* 0x002fca00078e0202 */
[----:B------:R2:W-:Y:S02]  /*14a0*/  STL [R1+0x78], R2 ;  /* 0x0000780201007387 */ /* 0x0005e40000100800 */
.L_x_142:
[----:B------:R-:W3:Y:S01]  /*14b0*/  LDL R0, [R1+0x2c] ;  /* 0x00002c0001007983 */ /* 0x000ee20000100800 */
[----:B------:R-:W-:Y:S01]  /*14c0*/  IMAD.MOV.U32 R14, RZ, RZ, 0x4 ;  /* 0x00000004ff0e7424 */ /* 0x000fe200078e00ff */
[----:B------:R-:W-:Y:S02]  /*14d0*/  ISETP.NE.U32.AND P0, PT, RZ, c[0x0][0x370], PT ;  /* 0x0000dc00ff007a0c */ /* 0x000fe40003f05070 */
[----:B------:R-:W4:Y:S02]  /*14e0*/  LDL R10, [R1+0x28] ;  /* 0x00002800010a7983 */ /* 0x000f240000100800 */
[----:B------:R-:W-:Y:S01]  /*14f0*/  ISETP.NE.AND.EX P0, PT, RZ, c[0x0][0x374], PT, P0 ;  /* 0x0000dd00ff007a0c */ /* 0x000fe20003f05300 */
[----:B--23--:R-:W-:-:S05]  /*1500*/  IMAD.WIDE R2, R0, R14, c[0x0][0x588] ;  /* 0x0001620000027625 */ /* 0x00cfca00078e020e */
[----:B------:R-:W2:Y:S01]  /*1510*/  LDG.E R21, [R2.64] ;  /* 0x0000000802157981 */ /* 0x000ea2000c1e1900 */
[----:B------:R-:W-:Y:S01]  /*1520*/  ISETP.NE.U32.AND P3, PT, RZ, c[0x0][0x360], PT ;  /* 0x0000d800ff007a0c */ /* 0x000fe20003f65070 */
[----:B------:R-:W-:Y:S01]  /*1530*/  CS2R R8, SRZ ;  /* 0x0000000000087805 */ /* 0x000fe2000001ff00 */
[----:B------:R-:W-:Y:S02]  /*1540*/  ISETP.NE.U32.AND P5, PT, RZ, c[0x0][0x348], PT ;  /* 0x0000d200ff007a0c */ /* 0x000fe40003fa5070 */
[----:B------:R-:W-:Y:S02]  /*1550*/  ISETP.NE.AND.EX P3, PT, RZ, c[0x0][0x364], PT, P3 ;  /* 0x0000d900ff007a0c */ /* 0x000fe40003f65330 */
[----:B------:R-:W-:Y:S02]  /*1560*/  ISETP.NE.U32.AND P4, PT, RZ, c[0x0][0x350], PT ;  /* 0x0000d400ff007a0c */ /* 0x000fe40003f85070 */
[----:B------:R-:W-:Y:S02]  /*1570*/  ISETP.NE.AND.EX P5, PT, RZ, c[0x0][0x34c], PT, P5 ;  /* 0x0000d300ff007a0c */ /* 0x000fe40003fa5350 */
[----:B------:R-:W-:Y:S01]  /*1580*/  ISETP.NE.AND.EX P4, PT, RZ, c[0x0][0x354], PT, P4 ;  /* 0x0000d500ff007a0c */ /* 0x000fe20003f85340 */
[----:B------:R-:W-:Y:S01]  /*1590*/  IMAD.MOV.U32 R11, RZ, RZ, RZ ;  /* 0x000000ffff0b7224 */ /* 0x000fe200078e00ff */
[----:B--2---:R-:W-:Y:S01]  /*15a0*/  SHF.R.S32.HI R12, RZ, 0x1f, R21 ;  /* 0x0000001fff0c7819 */ /* 0x004fe20000011415 */
[----:B------:R1:W-:Y:S01]  /*15b0*/  STL [R1+0x10], R21 ;  /* 0x0000101501007387 */ /* 0x0003e20000100800 */
[----:B------:R-:W-:-:S04]  /*15c0*/  @P0 LEA R2, P1, R21, c[0x0][0x370], 0x2 ;  /* 0x0000dc0015020a11 */ /* 0x000fc800078210ff */
[C---:B------:R-:W-:Y:S02]  /*15d0*/  @P0 LEA.HI.X R3, R21.reuse, c[0x0][0x374], R12, 0x2, P1 ;  /* 0x0000dd0015030a11 */ /* 0x040fe400008f140c */
[----:B------:R-:W-:-:S03]  /*15e0*/  LEA R4, P2, R21, c[0x0][0x348], 0x2 ;  /* 0x0000d20015047a11 */ /* 0x000fc600078410ff */
[----:B------:R2:W5:Y:S01]  /*15f0*/  @P0 LDG.E R8, [R2.64] ;  /* 0x0000000802080981 */ /* 0x000562000c1e1900 */
[C---:B------:R-:W-:Y:S02]  /*1600*/  @P3 LEA R6, P0, R21.reuse, c[0x0][0x360], 0x2 ;  /* 0x0000d80015063a11 */ /* 0x040fe400078010ff */
[C-C-:B------:R-:W-:Y:S02]  /*1610*/  LEA.HI.X R5, R21.reuse, c[0x0][0x34c], R12.reuse, 0x2, P2 ;  /* 0x0000d30015057a11 */ /* 0x140fe400010f140c */
[----:B------:R-:W-:-:S03]  /*1620*/  @P3 LEA.HI.X R7, R21, c[0x0][0x364], R12, 0x2, P0 ;  /* 0x0000d90015073a11 */ /* 0x000fc600000f140c */
[----:B------:R1:W5:Y:S04]  /*1630*/  @P5 LDG.E R11, [R4.64] ;  /* 0x00000008040b5981 */ /* 0x000368000c1e1900 */
[----:B------:R1:W5:Y:S01]  /*1640*/  @P3 LDG.E R17, [R6.64] ;  /* 0x0000000806113981 */ /* 0x000362000c1e1900 */
[----:B--2---:R-:W-:-:S04]  /*1650*/  LEA R2, P1, R21, c[0x0][0x350], 0x2 ;  /* 0x0000d40015027a11 */ /* 0x004fc800078210ff */
[----:B------:R-:W-:-:S05]  /*1660*/  LEA.HI.X R3, R21, c[0x0][0x354], R12, 0x2, P1 ;  /* 0x0000d50015037a11 */ /* 0x000fca00008f140c */
[----:B------:R1:W5:Y:S01]  /*1670*/  @P4 LDG.E R9, [R2.64] ;  /* 0x0000000802094981 */ /* 0x000362000c1e1900 */
[----:B----4-:R-:W-:-:S05]  /*1680*/  LOP3.LUT R27, R10, 0xffff, RZ, 0xc0, !PT ;  /* 0x0000ffff0a1b7812 */ /* 0x010fca00078ec0ff */
[----:B------:R1:W-:Y:S01]  /*1690*/  STL [R1+0x48], R27 ;  /* 0x0000481b01007387 */ /* 0x0003e20000100800 */
[----:B------:R-:W-:Y:S01]  /*16a0*/  YIELD ;  /* 0x0000000000007946 */ /* 0x000fe20003800000 */
[----:B------:R-:W-:Y:S05]  /*16b0*/  @P3 BRA `(.L_x_41) ;  /* 0x0000005000003947 */ /* 0x000fea0003800000 */
[----:B-----5:R-:W-:Y:S01]  /*16c0*/  MOV R17, c[0x0][0x168] ;  /* 0x00005a0000117a02 */ /* 0x020fe20000000f00 */
[----:B------:R-:W-:Y:S05]  /*16d0*/  @!P5 BRA `(.L_x_41) ;  /* 0x000000300000d947 */ /* 0x000fea0003800000 */
[----:B-1----:R-:W2:Y:S04]  /*16e0*/  LDG.E R6, [R4.64] ;  /* 0x0000000804067981 */ /* 0x002ea8000c1e1900 */
[----:B------:R-:W2:Y:S02]  /*16f0*/  LDG.E R0, [R4.64+0x4] ;  /* 0x0000040804007981 */ /* 0x000ea4000c1e1900 */
[----:B--2---:R-:W-:Y:S02]  /*1700*/  IADD3 R17, -R6, R0, RZ ;  /* 0x0000000006117210 */ /* 0x004fe40007ffe1ff */
.L_x_41:
[----:B------:R-:W-:-:S04]  /*1710*/  ISETP.NE.U32.AND P0, PT, RZ, c[0x0][0x368], PT ;  /* 0x0000da00ff007a0c */ /* 0x000fc80003f05070 */
[----:B------:R-:W-:-:S13]  /*1720*/  ISETP.NE.AND.EX P0, PT, RZ, c[0x0][0x36c], PT, P0 ;  /* 0x0000db00ff007a0c */ /* 0x000fda0003f05300 */
[----:B------:R-:W-:Y:S05]  /*1730*/  @!P0 BRA `(.L_x_42) ;  /* 0x0000004000008947 */ /* 0x000fea0003800000 */
[----:B-1----:R-:W-:-:S04]  /*1740*/  LEA R2, P0, R21, c[0x0][0x368], 0x2 ;  /* 0x0000da0015027a11 */ /* 0x002fc800078010ff */
[----:B------:R-:W-:-:S05]  /*1750*/  LEA.HI.X R3, R21, c[0x0][0x36c], R12, 0x2, P0 ;  /* 0x0000db0015037a11 */ /* 0x000fca00000f140c */
[----:B------:R1:W5:Y:S01]  /*1760*/  LDG.E R0, [R2.64] ;  /* 0x0000000802007981 */ /* 0x000362000c1e1900 */
[----:B------:R-:W-:Y:S05]  /*1770*/  BRA `(.L_x_43) ;  /* 0x0000005000007947 */ /* 0x000fea0003800000 */
.L_x_42:
[----:B------:R-:W-:Y:S01]  /*1780*/  MOV R0, c[0x0][0x1d0] ;  /* 0x0000740000007a02 */ /* 0x000fe20000000f00 */
[----:B------:R-:W-:Y:S05]  /*1790*/  @!P4 BRA `(.L_x_43) ;  /* 0x000000300000c947 */ /* 0x000fea0003800000 */
[----:B-1----:R-:W2:Y:S04]  /*17a0*/  LDG.E R4, [R2.64] ;  /* 0x0000000802047981 */ /* 0x002ea8000c1e1900 */
[----:B------:R-:W2:Y:S02]  /*17b0*/  LDG.E R0, [R2.64+0x4] ;  /* 0x0000040802007981 */ /* 0x000ea4000c1e1900 */
[----:B--2---:R-:W-:-:S04]  /*17c0*/  IADD3 R0, -R4, R0, RZ ;  /* 0x0000000004007210 */ /* 0x004fc80007ffe1ff */
.L_x_43:
[----:B-1----:R-:W-:Y:S01]  /*17d0*/  LOP3.LUT R2, R10, 0xff000000, RZ, 0xc0, !PT ;  /* 0xff0000000a027812 */ /* 0x002fe200078ec0ff */
[----:B-----5:R-:W-:Y:S01]  /*17e0*/  IMAD.IADD R89, R0, 0x1, -R8 ;  /* 0x0000000100597824 */ /* 0x020fe200078e0a08 */
[----:B------:R-:W-:Y:S01]  /*17f0*/  LOP3.LUT R3, R10, 0xff0000, RZ, 0xc0, !PT ;  /* 0x00ff00000a037812 */ /* 0x000fe200078ec0ff */
[----:B------:R-:W-:Y:S01]  /*1800*/  BSSY B0, `(.L_x_44) ;  /* 0x000002d000007945 */ /* 0x000fe20003800000 */
[----:B------:R-:W-:Y:S01]  /*1810*/  SHF.R.U32.HI R4, RZ, 0x8, R2 ;  /* 0x00000008ff047819 */ /* 0x000fe20000011602 */
[----:B------:R-:W-:Y:S01]  /*1820*/  IMAD.IADD R13, R9, 0x1, R8 ;  /* 0x00000001090d7824 */ /* 0x000fe200078e0208 */
[----:B------:R-:W-:-:S02]  /*1830*/  IADD3 R0, R89, 0x4f, RZ ;  /* 0x0000004f59007810 */ /* 0x000fc40007ffe0ff */
[----:B------:R-:W-:Y:S02]  /*1840*/  LEA.HI R3, R3, R4, RZ, 0x10 ;  /* 0x0000000403037211 */ /* 0x000fe400078f80ff */
[----:B------:R-:W-:Y:S01]  /*1850*/  ISETP.GE.AND P0, PT, R89, 0x1, PT ;  /* 0x000000015900780c */ /* 0x000fe20003f06270 */
[----:B------:R-:W-:Y:S01]  /*1860*/  IMAD.HI R0, R0, 0x66666667, RZ ;  /* 0x6666666700007827 */ /* 0x000fe200078e02ff */
[----:B------:R-:W-:Y:S02]  /*1870*/  LOP3.LUT R15, R3, 0xff, RZ, 0xc0, !PT ;  /* 0x000000ff030f7812 */ /* 0x000fe400078ec0ff */
[----:B------:R-:W-:Y:S02]  /*1880*/  SHF.R.U32.HI R5, RZ, 0x10, R3 ;  /* 0x00000010ff057819 */ /* 0x000fe40000011603 */
[----:B------:R-:W-:Y:S01]  /*1890*/  SHF.R.U32.HI R2, RZ, 0x1f, R0 ;  /* 0x0000001fff027819 */ /* 0x000fe20000011600 */
[----:B------:R1:W-:Y:S03]  /*18a0*/  STL [R1+0x54], R15 ;  /* 0x0000540f01007387 */ /* 0x0003e60000100800 */
[----:B------:R-:W-:Y:S01]  /*18b0*/  LEA.HI.SX32 R8, R0, R2, 0x1b ;  /* 0x0000000200087211 */ /* 0x000fe200078fdaff */
[----:B------:R1:W-:Y:S01]  /*18c0*/  STL [R1+0x50], R5 ;  /* 0x0000500501007387 */ /* 0x0003e20000100800 */
[----:B------:R-:W-:Y:S01]  /*18d0*/  IMAD.MOV.U32 R2, RZ, RZ, RZ ;  /* 0x000000ffff027224 */ /* 0x000fe200078e00ff */
[----:B------:R-:W-:Y:S05]  /*18e0*/  @!P0 BRA `(.L_x_45) ;  /* 0x000001e000008947 */ /* 0x000fea0003800000 */
[----:B------:R-:W-:Y:S01]  /*18f0*/  ISETP.NE.AND P0, PT, R5, RZ, PT ;  /* 0x000000ff0500720c */ /* 0x000fe20003f05270 */
[----:B------:R-:W-:-:S03]  /*1900*/  IMAD.MOV.U32 R4, RZ, RZ, RZ ;  /* 0x000000ffff047224 */ /* 0x000fc600078e00ff */
[----:B------:R-:W-:-:S04]  /*1910*/  SEL R0, R5, c[0x0][0x338], P0 ;  /* 0x0000ce0005007a07 */ /* 0x000fc80000000000 */
[----:B------:R-:W-:Y:S02]  /*1920*/  IABS R3, R0 ;  /* 0x0000000000037213 */ /* 0x000fe40000000000 */
[----:B------:R-:W-:Y:S02]  /*1930*/  IADD3 R6, R8, -0x1, R0 ;  /* 0xffffffff08067810 */ /* 0x000fe40007ffe000 */
[----:B------:R-:W2:Y:S02]  /*1940*/  I2F.RP R2, R3 ;  /* 0x0000000300027306 */ /* 0x000ea40000209400 */
[----:B------:R-:W-:-:S06]  /*1950*/  IABS R10, R6 ;  /* 0x00000006000a7213 */ /* 0x000fcc0000000000 */
[----:B--2---:R-:W2:Y:S02]  /*1960*/  MUFU.RCP R2, R2 ;  /* 0x0000000200027308 */ /* 0x004ea40000001000 */
[----:B--2---:R-:W-:-:S06]  /*1970*/  IADD3 R2, R2, 0xffffffe, RZ ;  /* 0x0ffffffe02027810 */ /* 0x004fcc0007ffe0ff */
[----:B-1----:R-:W1:Y:S02]  /*1980*/  F2I.FTZ.U32.TRUNC.NTZ R5, R2 ;  /* 0x0000000200057305 */ /* 0x002e64000021f000 */
[----:B-1----:R-:W-:-:S04]  /*1990*/  IMAD.MOV R2, RZ, RZ, -R5 ;  /* 0x000000ffff027224 */ /* 0x002fc800078e0a05 */
        /* <DEDUP_REMOVED lines=19> */
.L_x_45:
[----:B------:R-:W-:Y:S05]  /*1ad0*/  BSYNC B0 ;  /* 0x0000000000007941 */ /* 0x000fea0003800000 */
.L_x_44:
[----:B------:R-:W-:Y:S01]  /*1ae0*/  IMAD R3, R15, R2, RZ ;  /* 0x000000020f037224 */ /* 0x000fe200078e02ff */
[----:B------:R-:W-:Y:S01]  /*1af0*/  PRMT R0, RZ, 0x7610, R0 ;  /* 0x00007610ff007816 */ /* 0x000fe20000000000 */
[----:B------:R-:W-:Y:S01]  /*1b00*/  IMAD.MOV.U32 R26, RZ, RZ, RZ ;  /* 0x000000ffff1a7224 */ /* 0x000fe200078e00ff */
[----:B------:R-:W-:Y:S01]  /*1b10*/  MOV R19, RZ ;  /* 0x000000ff00137202 */ /* 0x000fe20000000f00 */
        /* <DEDUP_REMOVED lines=38> */
[----:B--2---:R-:W2:Y:S04]  /*1d80*/  LDL R4, [R1+0x74] ;  /* 0x0000740001047983 */ /* 0x004ea80000100800 */
[----:B------:R-:W2:Y:S01]  /*1d90*/  LDL R18, [R1+0x24] ;  /* 0x0000240001127983 */ /* 0x000ea20000100800 */
[----:B------:R-:W-:-:S03]  /*1da0*/  ISETP.NE.U32.AND P1, PT, RZ, c[0x0][0x340], PT ;  /* 0x0000d000ff007a0c */ /* 0x000fc60003f25070 */
[----:B------:R-:W3:Y:S04]  /*1db0*/  LDL.64 R8, [R1+0x18] ;  /* 0x0000180001087983 */ /* 0x000ee80000100a00 */
[----:B------:R4:W3:Y:S01]  /*1dc0*/  LDL.64 R22, [R1+0x18] ;  /* 0x0000180001167983 */ /* 0x0008e20000100a00 */
[----:B------:R-:W-:-:S13]  /*1dd0*/  ISETP.NE.AND.EX P1, PT, RZ, c[0x0][0x344], PT, P1 ;  /* 0x0000d100ff007a0c */ /* 0x000fda0003f25310 */
[----:B------:R-:W-:-:S05]  /*1de0*/  @P1 IMAD.WIDE R2, R21, R14, c[0x0][0x340] ;  /* 0x0000d00015021625 */ /* 0x000fca00078e020e */
[----:B------:R5:W4:Y:S04]  /*1df0*/  @P1 LDG.E R14, [R2.64] ;  /* 0x00000008020e1981 */ /* 0x000b28000c1e1900 */
[----:B------:R-:W1:Y:S01]  /*1e00*/  S2R R6, SR_TID.X ;  /* 0x0000000000067919 */ /* 0x000e620000002100 */
[----:B------:R-:W-:-:S04]  /*1e10*/  MOV R0, c[0x0][0x2c4] ;  /* 0x0000b10000007a02 */ /* 0x000fc80000000f00 */
[----:B------:R-:W-:Y:S02]  /*1e20*/  ISETP.NE.AND P0, PT, R0, 0x1, PT ;  /* 0x000000010000780c */ /* 0x000fe40003f05270 */
[----:B------:R-:W-:-:S05]  /*1e30*/  SHF.R.S32.HI R0, RZ, 0x1f, R11 ;  /* 0x0000001fff007819 */ /* 0x000fca000001140b */
[----:B------:R-:W-:Y:S01]  /*1e40*/  IMAD R0, R0, c[0x0][0x178], RZ ;  /* 0x00005e0000007a24 */ /* 0x000fe200078e02ff */
[----:B-1----:R-:W-:-:S03]  /*1e50*/  SHF.R.S32.HI R20, RZ, 0x1f, R6 ;  /* 0x0000001fff147819 */ /* 0x002fc60000011406 */
[----:B-----5:R-:W-:Y:S01]  /*1e60*/  IMAD R2, R11, c[0x0][0x17c], R0 ;  /* 0x00005f000b027a24 */ /* 0x020fe200078e0200 */
[----:B------:R-:W-:-:S04]  /*1e70*/  LEA.HI R20, R20, R6, RZ, 0x3 ;  /* 0x0000000614147211 */ /* 0x000fc800078f18ff */
[----:B------:R-:W-:Y:S02]  /*1e80*/  SHF.R.S32.HI R20, RZ, 0x3, R20 ;  /* 0x00000003ff147819 */ /* 0x000fe40000011414 */
[----:B------:R-:W-:-:S05]  /*1e90*/  SEL R6, R12, RZ, !P5 ;  /* 0x000000ff0c067207 */ /* 0x000fca0006800000 */
[----:B------:R-:W-:Y:S01]  /*1ea0*/  IMAD R16, R6, c[0x0][0x1c0], RZ ;  /* 0x0000700006107a24 */ /* 0x000fe200078e02ff */
[----:B------:R-:W-:Y:S02]  /*1eb0*/  IADD3 R88, R246, -0x1, RZ ;  /* 0xfffffffff6587810 */ /* 0x000fe40007ffe0ff */
[----:B--2---:R-:W-:Y:S01]  /*1ec0*/  LEA R10, R18, R4, 0x7 ;  /* 0x00000004120a7211 */ /* 0x004fe200078e38ff */
[----:B------:R-:W-:-:S04]  /*1ed0*/  IMAD.WIDE.U32 R4, R11, c[0x0][0x178], RZ ;  /* 0x00005e000b047a25 */ /* 0x000fc800078e00ff */
[----:B------:R-:W-:Y:S01]  /*1ee0*/  @P0 IMAD.HI.U32 R3, R10, c[0x0][0x2c8], RZ ;  /* 0x0000b2000a030a27 */ /* 0x000fe200078e00ff */
[----:B------:R-:W-:-:S03]  /*1ef0*/  IADD3 R5, R5, R2, RZ ;  /* 0x0000000205057210 */ /* 0x000fc60007ffe0ff */
[----:B------:R-:W-:Y:S01]  /*1f00*/  IMAD.MOV.U32 R0, RZ, RZ, R10 ;  /* 0x000000ffff007224 */ /* 0x000fe200078e000a */
[----:B------:R-:W-:Y:S02]  /*1f10*/  @P0 SHF.R.U32.HI R0, RZ, c[0x0][0x2cc], R3 ;  /* 0x0000b300ff000a19 */ /* 0x000fe40000011603 */
[----:B------:R-:W-:Y:S02]  /*1f20*/  SHF.R.S32.HI R3, RZ, 0x1f, R13 ;  /* 0x0000001fff037819 */ /* 0x000fe4000001140d */
[C---:B------:R-:W-:Y:S02]  /*1f30*/  IADD3 R2, P0, R20.reuse, R13, RZ ;  /* 0x0000000d14027210 */ /* 0x040fe40007f1e0ff */
[----:B---3--:R-:W-:Y:S02]  /*1f40*/  MOV R22, R8 ;  /* 0x0000000800167202 */ /* 0x008fe40000000f00 */
[----:B------:R-:W-:Y:S01]  /*1f50*/  LEA.HI.X.SX32 R3, R20, R3, 0x1, P0 ;  /* 0x0000000314037211 */ /* 0x000fe200000f0eff */
[----:B------:R-:W-:Y:S01]  /*1f60*/  IMAD.WIDE.U32 R4, R27, c[0x0][0x1b8], R4 ;  /* 0x00006e001b047a25 */ /* 0x000fe200078e0004 */
[----:B------:R-:W-:-:S03]  /*1f70*/  SHF.R.S32.HI R23, RZ, 0x1f, R22 ;  /* 0x0000001fff177819 */ /* 0x000fc60000011416 */
[C---:B------:R-:W-:Y:S02]  /*1f80*/  IMAD R15, R3.reuse, c[0x0][0x1e0], RZ ;  /* 0x00007800030f7a24 */ /* 0x040fe400078e02ff */
[----:B------:R-:W-:Y:S02]  /*1f90*/  IMAD R13, R3, c[0x0][0x208], RZ ;  /* 0x00008200030d7a24 */ /* 0x000fe400078e02ff */
[----:B------:R-:W-:Y:S01]  /*1fa0*/  IMAD R3, R27, c[0x0][0x1bc], R5 ;  /* 0x00006f001b037a24 */ /* 0x000fe200078e0205 */
[----:B------:R-:W-:Y:S01]  /*1fb0*/  SEL R11, R21, RZ, !P5 ;  /* 0x000000ff150b7207 */ /* 0x000fe20006800000 */
[C---:B------:R-:W-:Y:S02]  /*1fc0*/  IMAD R5, R2.reuse, c[0x0][0x1e4], R15 ;  /* 0x0000790002057a24 */ /* 0x040fe400078e020f */
[----:B------:R-:W-:-:S04]  /*1fd0*/  IMAD.WIDE.U32 R6, R2, c[0x0][0x1e0], R22 ;  /* 0x0000780002067a25 */ /* 0x000fc800078e0016 */
[----:B------:R-:W-:-:S04]  /*1fe0*/  IMAD.WIDE.U32 R8, R2, c[0x0][0x208], R22 ;  /* 0x0000820002087a25 */ /* 0x000fc800078e0016 */
[----:B------:R-:W-:Y:S02]  /*1ff0*/  IMAD R15, R2, c[0x0][0x20c], R13 ;  /* 0x00008300020f7a24 */ /* 0x000fe400078e020d */
[----:B------:R-:W-:Y:S02]  /*2000*/  IMAD.MOV.U32 R2, RZ, RZ, R4 ;  /* 0x000000ffff027224 */ /* 0x000fe400078e0004 */
[C---:B------:R-:W-:Y:S02]  /*2010*/  IMAD R13, R11.reuse, c[0x0][0x1c4], R16 ;  /* 0x000071000b0d7a24 */ /* 0x040fe400078e0210 */
[----:B------:R-:W-:Y:S01]  /*2020*/  IMAD.WIDE.U32 R2, R11, c[0x0][0x1c0], R2 ;  /* 0x000070000b027a25 */ /* 0x000fe200078e0002 */
[----:B------:R-:W-:Y:S02]  /*2030*/  SHF.R.S32.HI R11, RZ, 0x1f, R0 ;  /* 0x0000001fff0b7819 */ /* 0x000fe40000011400 */
[----:B------:R-:W-:Y:S02]  /*2040*/  IADD3 R4, -R0, RZ, RZ ;  /* 0x000000ff00047210 */ /* 0x000fe40007ffe1ff */
[----:B------:R-:W-:Y:S01]  /*2050*/  IADD3 R7, R7, R5, RZ ;  /* 0x0000000507077210 */ /* 0x000fe20007ffe0ff */
[----:B------:R-:W-:Y:S01]  /*2060*/  IMAD.IADD R5, R9, 0x1, R15 ;  /* 0x0000000109057824 */ /* 0x000fe200078e020f */
[----:B------:R-:W-:Y:S01]  /*2070*/  IADD3 R3, R3, R13, RZ ;  /* 0x0000000d03037210 */ /* 0x000fe20007ffe0ff */
[----:B------:R-:W-:-:S02]  /*2080*/  IMAD R9, R11, c[0x0][0x1b0], RZ ;  /* 0x00006c000b097a24 */ /* 0x000fc400078e02ff */
[----:B------:R-:W-:Y:S02]  /*2090*/  IMAD R10, R4, c[0x0][0x2c4], R10 ;  /* 0x0000b100040a7a24 */ /* 0x000fe400078e020a */
[----:B------:R-:W-:Y:S01]  /*20a0*/  IMAD.WIDE.U32 R6, R27, c[0x0][0x1e8], R6 ;  /* 0x00007a001b067a25 */ /* 0x000fe200078e0006 */
[----:B------:R-:W-:-:S03]  /*20b0*/  MOV R4, R8 ;  /* 0x0000000800047202 */ /* 0x000fc60000000f00 */
[C---:B------:R-:W-:Y:S02]  /*20c0*/  IMAD R11, R0.reuse, c[0x0][0x1b4], R9 ;  /* 0x00006d00000b7a24 */ /* 0x040fe400078e0209 */
[----:B------:R-:W-:Y:S01]  /*20d0*/  IMAD.WIDE.U32 R2, R0, c[0x0][0x1b0], R2 ;  /* 0x00006c0000027a25 */ /* 0x000fe200078e0002 */
[----:B----4-:R-:W-:Y:S02]  /*20e0*/  @P1 SHF.R.S32.HI R0, RZ, 0x1f, R14 ;  /* 0x0000001fff001819 */ /* 0x010fe4000001140e */
[----:B------:R-:W-:Y:S01]  /*20f0*/  @!P1 MOV R0, R12 ;  /* 0x0000000c00009202 */ /* 0x000fe20000000f00 */
[----:B------:R-:W-:Y:S01]  /*2100*/  IMAD R9, R27, c[0x0][0x1ec], R7 ;  /* 0x00007b001b097a24 */ /* 0x000fe200078e0207 */
[----:B------:R-:W-:Y:S01]  /*2110*/  SHF.R.S32.HI R7, RZ, 0x1f, R10 ;  /* 0x0000001fff077819 */ /* 0x000fe2000001140a */
[----:B------:R-:W-:Y:S01]  /*2120*/  IMAD.MOV.U32 R8, RZ, RZ, R6 ;  /* 0x000000ffff087224 */ /* 0x000fe200078e0006 */
[----:B------:R-:W-:Y:S02]  /*2130*/  IADD3 R3, R3, R11, RZ ;  /* 0x0000000b03037210 */ /* 0x000fe40007ffe0ff */
[----:B------:R-:W-:Y:S01]  /*2140*/  SEL R6, R0, RZ, !P4 ;  /* 0x000000ff00067207 */ /* 0x000fe20006000000 */
[----:B------:R-:W-:Y:S01]  /*2150*/  IMAD R7, R7, c[0x0][0x1a8], RZ ;  /* 0x00006a0007077a24 */ /* 0x000fe200078e02ff */
[----:B------:R-:W-:Y:S01]  /*2160*/  @!P1 MOV R14, R21 ;  /* 0x00000015000e9202 */ /* 0x000fe20000000f00 */
[----:B------:R-:W-:-:S03]  /*2170*/  IMAD.WIDE.U32 R4, R27, c[0x0][0x210], R4 ;  /* 0x000084001b047a25 */ /* 0x000fc600078e0004 */
[----:B------:R-:W-:Y:S01]  /*2180*/  SEL R0, R14, RZ, !P4 ;  /* 0x000000ff0e007207 */ /* 0x000fe20006000000 */
[C---:B------:R-:W-:Y:S02]  /*2190*/  IMAD R7, R10.reuse, c[0x0][0x1ac], R7 ;  /* 0x00006b000a077a24 */ /* 0x040fe400078e0207 */
[----:B------:R-:W-:-:S04]  /*21a0*/  IMAD.WIDE.U32 R2, R10, c[0x0][0x1a8], R2 ;  /* 0x00006a000a027a25 */ /* 0x000fc800078e0002 */
[C---:B------:R-:W-:Y:S02]  /*21b0*/  IMAD R11, R6.reuse, c[0x0][0x1f0], RZ ;  /* 0x00007c00060b7a24 */ /* 0x040fe400078e02ff */
[----:B------:R-:W-:Y:S02]  /*21c0*/  IMAD R5, R27, c[0x0][0x214], R5 ;  /* 0x000085001b057a24 */ /* 0x000fe400078e0205 */
[----:B------:R-:W-:Y:S02]  /*21d0*/  IMAD R6, R6, c[0x0][0x218], RZ ;  /* 0x0000860006067a24 */ /* 0x000fe400078e02ff */
[----:B------:R-:W-:Y:S01]  /*21e0*/  IMAD.IADD R3, R3, 0x1, R7 ;  /* 0x0000000103037824 */ /* 0x000fe200078e0207 */
[----:B------:R-:W-:Y:S01]  /*21f0*/  LEA R7, P0, R2, c[0x0][0x160], 0x1 ;  /* 0x0000580002077a11 */ /* 0x000fe200078008ff */
[C---:B------:R-:W-:Y:S02]  /*2200*/  IMAD R10, R0.reuse, c[0x0][0x21c], R6 ;  /* 0x00008700000a7a24 */ /* 0x040fe400078e0206 */
[----:B------:R-:W-:Y:S01]  /*2210*/  IMAD.WIDE.U32 R4, R0, c[0x0][0x218], R4 ;  /* 0x0000860000047a25 */ /* 0x000fe200078e0004 */
[----:B------:R-:W-:-:S03]  /*2220*/  LEA.HI.X R6, R2, c[0x0][0x164], R3, 0x1, P0 ;  /* 0x0000590002067a11 */ /* 0x000fc600000f0c03 */
[C---:B------:R-:W-:Y:S02]  /*2230*/  IMAD R11, R0.reuse, c[0x0][0x1f4], R11 ;  /* 0x00007d00000b7a24 */ /* 0x040fe400078e020b */
[----:B------:R-:W-:Y:S01]  /*2240*/  IMAD.WIDE.U32 R8, R0, c[0x0][0x1f0], R8 ;  /* 0x00007c0000087a25 */ /* 0x000fe200078e0008 */
[----:B------:R-:W-:Y:S01]  /*2250*/  IADD3 R2, R5, R10, RZ ;  /* 0x0000000a05027210 */ /* 0x000fe20007ffe0ff */
[----:B------:R1:W-:Y:S03]  /*2260*/  STL [R1+0x1c], R23 ;  /* 0x00001c1701007387 */ /* 0x0003e60000100800 */
[----:B------:R-:W-:Y:S01]  /*2270*/  IADD3 R3, R9, R11, RZ ;  /* 0x0000000b09037210 */ /* 0x000fe20007ffe0ff */
[----:B------:R1:W-:Y:S04]  /*2280*/  STL.64 [R1+0x30], R8 ;  /* 0x0000300801007387 */ /* 0x0003e80000100a00 */
[----:B------:R1:W-:Y:S04]  /*2290*/  STL.64 [R1+0x38], R4 ;  /* 0x0000380401007387 */ /* 0x0003e80000100a00 */
[----:B------:R1:W-:Y:S04]  /*22a0*/  STL [R1+0x44], R2 ;  /* 0x0000440201007387 */ /* 0x0003e80000100800 */
[----:B------:R1:W-:Y:S01]  /*22b0*/  STL [R1+0x40], R3 ;  /* 0x0000400301007387 */ /* 0x0003e20000100800 */
[----:B------:R-:W-:-:S02]  /*22c0*/  ISETP.GE.AND P1, PT, R22, c[0x0][0x1d4], PT ;  /* 0x0000750016007a0c */ /* 0x000fc40003f26270 */
[----:B------:R-:W-:Y:S02]  /*22d0*/  ISETP.GE.AND P3, PT, R22, c[0x0][0x198], PT ;  /* 0x0000660016007a0c */ /* 0x000fe40003f66270 */
[----:B------:R-:W-:Y:S01]  /*22e0*/  LEA R0, R18, R20, 0x7 ;  /* 0x0000001412007211 */ /* 0x000fe200078e38ff */
[----:B------:R-:W-:Y:S08]  /*22f0*/  BRA.DIV ~URZ, `(.L_x_47) ;  /* 0x0000c6427f007947 */ /* 0x000ff0000b800000 */
[----:B-1----:R1:W2:Y:S02]  /*2300*/  SHFL.IDX PT, R8, R6, RZ, 0x181f ;  /* 0x00181fff06087589 */ /* 0x0022a400000e0000 */
.L_x_147:
[----:B------:R-:W-:Y:S05]  /*2310*/  BRA.DIV ~URZ, `(.L_x_48) ;  /* 0x0000c6927f007947 */ /* 0x000fea000b800000 */
[----:B------:R3:W4:Y:S02]  /*2320*/  SHFL.IDX PT, R2, R7, RZ, 0x181f ;  /* 0x00181fff07027589 */ /* 0x00072400000e0000 */
.L_x_148:
[----:B------:R-:W-:Y:S01]  /*2330*/  IMAD R4, R17, c[0x0][0x2c4], RZ ;  /* 0x0000b10011047a24 */ /* 0x000fe200078e02ff */
[----:B------:R-:W-:Y:S04]  /*2340*/  BSSY B0, `(.L_x_49) ;  /* 0x000000a000007945 */ /* 0x000fe80003800000 */
[----:B------:R-:W-:-:S13]  /*2350*/  ISETP.GE.AND P0, PT, R0, R4, PT ;  /* 0x000000040000720c */ /* 0x000fda0003f06270 */
[----:B------:R-:W-:Y:S05]  /*2360*/  @P0 BRA `(.L_x_50) ;  /* 0x0000007000000947 */ /* 0x000fea0003800000 */
[----:B------:R-:W5:Y:S02]  /*2370*/  LDL.64 R10, [R1+0x18] ;  /* 0x00001800010a7983 */ /* 0x000f640000100a00 */
[----:B----45:R-:W-:-:S04]  /*2380*/  LEA R2, P0, R10, R2, 0x1 ;  /* 0x000000020a027211 */ /* 0x030fc800078008ff */
[----:B--2---:R-:W-:-:S05]  /*2390*/  LEA.HI.X R3, R10, R8, R11, 0x1, P0 ;  /* 0x000000080a037211 */ /* 0x004fca00000f0c0b */
[----:B------:R-:W-:Y:S01]  /*23a0*/  @!PT LDS RZ, [RZ] ;  /* 0x00000000fffff984 */ /* 0x000fe20000000800 */
[----:B------:R-:W-:Y:S01]  /*23b0*/  @!PT LDS RZ, [RZ] ;  /* 0x00000000fffff984 */ /* 0x000fe20000000800 */
[----:B------:R-:W-:Y:S01]  /*23c0*/  @!PT LDS RZ, [RZ] ;  /* 0x00000000fffff984 */ /* 0x000fe20000000800 */
[----:B------:R2:W-:Y:S04]  /*23d0*/  LDGSTS.E.BYPASS.LTC128B.128 [R213+0x5100], [R2.64], !P3 ;  /* 0x0510000002d57fae */ /* 0x0005e8000d901d48 */
.L_x_50:
[----:B------:R-:W-:Y:S05]  /*23e0*/  BSYNC B0 ;  /* 0x0000000000007941 */ /* 0x000fea0003800000 */
.L_x_49:
[----:B------:R-:W-:Y:S05]  /*23f0*/  BRA.DIV ~URZ, `(.L_x_51) ;  /* 0x0000c6227f007947 */ /* 0x000fea000b800000 */
[----:B--2---:R2:W1:Y:S04]  /*2400*/  SHFL.IDX PT, R8, R6, 0x1, 0x181f ;  /* 0x00381f0006087f89 */ /* 0x00446800000e0000 */
[----:B----4-:R2:W4:Y:S02]  /*2410*/  SHFL.IDX PT, R2, R7, 0x1, 0x181f ;  /* 0x00381f0007027f89 */ /* 0x01052400000e0000 */
.L_x_149:
[----:B------:R-:W-:Y:S01]  /*2420*/  IADD3 R3, R0, 0x10, RZ ;  /* 0x0000001000037810 */ /* 0x000fe20007ffe0ff */
[----:B------:R-:W-:Y:S03]  /*2430*/  BSSY B0, `(.L_x_52) ;  /* 0x000000a000007945 */ /* 0x000fe60003800000 */
[----:B------:R-:W-:-:S13]  /*2440*/  ISETP.GE.AND P0, PT, R3, R4, PT ;  /* 0x000000040300720c */ /* 0x000fda0003f06270 */
[----:B------:R-:W-:Y:S05]  /*2450*/  @P0 BRA `(.L_x_53) ;  /* 0x0000007000000947 */ /* 0x000fea0003800000 */
[----:B------:R-:W5:Y:S02]  /*2460*/  LDL.64 R10, [R1+0x18] ;  /* 0x00001800010a7983 */ /* 0x000f640000100a00 */
[----:B----45:R-:W-:-:S04]  /*2470*/  LEA R2, P0, R10, R2, 0x1 ;  /* 0x000000020a027211 */ /* 0x030fc800078008ff */
[----:B-1----:R-:W-:-:S05]  /*2480*/  LEA.HI.X R3, R10, R8, R11, 0x1, P0 ;  /* 0x000000080a037211 */ /* 0x002fca00000f0c0b */
[----:B------:R-:W-:Y:S01]  /*2490*/  @!PT LDS RZ, [RZ] ;  /* 0x00000000fffff984 */ /* 0x000fe20000000800 */
[----:B------:R-:W-:Y:S01]  /*24a0*/  @!PT LDS RZ, [RZ] ;  /* 0x00000000fffff984 */ /* 0x000fe20000000800 */
[----:B------:R-:W-:Y:S01]  /*24b0*/  @!PT LDS RZ, [RZ] ;  /* 0x00000000fffff984 */ /* 0x000fe20000000800 */
[----:B------:R1:W-:Y:S04]  /*24c0*/  LDGSTS.E.BYPASS.LTC128B.128 [R213+0x5900], [R2.64], !P3 ;  /* 0x0590000002d57fae */ /* 0x0003e8000d901d48 */
.L_x_53:
[----:B------:R-:W-:Y:S05]  /*24d0*/  BSYNC B0 ;  /* 0x0000000000007941 */ /* 0x000fea0003800000 */
.L_x_52:
[----:B------:R-:W-:Y:S05]  /*24e0*/  BRA.DIV ~URZ, `(.L_x_54) ;  /* 0x0000c6027f007947 */ /* 0x000fea000b800000 */
[----:B-1----:R1:W2:Y:S02]  /*24f0*/  SHFL.IDX PT, R8, R6, 0x2, 0x181f ;  /* 0x00581f0006087f89 */ /* 0x0022a400000e0000 */
.L_x_150:
[----:B------:R-:W-:Y:S05]  /*2500*/  BRA.DIV ~URZ, `(.L_x_55) ;  /* 0x0000c6527f007947 */ /* 0x000fea000b800000 */
[----:B----4-:R4:W1:Y:S02]  /*2510*/  SHFL.IDX PT, R2, R7, 0x2, 0x181f ;  /* 0x00581f0007027f89 */ /* 0x01086400000e0000 */
.L_x_151:
[----:B------:R-:W-:Y:S01]  /*2520*/  IADD3 R3, R0, 0x20, RZ ;  /* 0x0000002000037810 */ /* 0x000fe20007ffe0ff */
[----:B------:R-:W-:Y:S03]  /*2530*/  BSSY B0, `(.L_x_56) ;  /* 0x000000a000007945 */ /* 0x000fe60003800000 */
[----:B------:R-:W-:-:S13]  /*2540*/  ISETP.GE.AND P0, PT, R3, R4, PT ;  /* 0x000000040300720c */ /* 0x000fda0003f06270 */
[----:B------:R-:W-:Y:S05]  /*2550*/  @P0 BRA `(.L_x_57) ;  /* 0x0000007000000947 */ /* 0x000fea0003800000 */
[----:B------:R-:W5:Y:S02]  /*2560*/  LDL.64 R10, [R1+0x18] ;  /* 0x00001800010a7983 */ /* 0x000f640000100a00 */
[----:B-1---5:R-:W-:-:S04]  /*2570*/  LEA R2, P0, R10, R2, 0x1 ;  /* 0x000000020a027211 */ /* 0x022fc800078008ff */
[----:B--2---:R-:W-:-:S05]  /*2580*/  LEA.HI.X R3, R10, R8, R11, 0x1, P0 ;  /* 0x000000080a037211 */ /* 0x004fca00000f0c0b */
[----:B------:R-:W-:Y:S01]  /*2590*/  @!PT LDS RZ, [RZ] ;  /* 0x00000000fffff984 */ /* 0x000fe20000000800 */
[----:B------:R-:W-:Y:S01]  /*25a0*/  @!PT LDS RZ, [RZ] ;  /* 0x00000000fffff984 */ /* 0x000fe20000000800 */
[----:B------:R-:W-:Y:S01]  /*25b0*/  @!PT LDS RZ, [RZ] ;  /* 0x00000000fffff984 */ /* 0x000fe20000000800 */
[----:B------:R1:W-:Y:S04]  /*25c0*/  LDGSTS.E.BYPASS.LTC128B.128 [R213+0x6100], [R2.64], !P3 ;  /* 0x0610000002d57fae */ /* 0x0003e8000d901d48 */
.L_x_57:
[----:B------:R-:W-:Y:S05]  /*25d0*/  BSYNC B0 ;  /* 0x0000000000007941 */ /* 0x000fea0003800000 */
.L_x_56:
[----:B------:R-:W-:Y:S05]  /*25e0*/  BRA.DIV ~URZ, `(.L_x_58) ;  /* 0x0000c5e27f007947 */ /* 0x000fea000b800000 */
[----:B--2---:R2:W3:Y:S04]  /*25f0*/  SHFL.IDX PT, R8, R6, 0x3, 0x181f ;  /* 0x00781f0006087f89 */ /* 0x0044e800000e0000 */
[----:B-1----:R2:W1:Y:S02]  /*2600*/  SHFL.IDX PT, R2, R7, 0x3, 0x181f ;  /* 0x00781f0007027f89 */ /* 0x00246400000e0000 */
.L_x_152:
[----:B------:R-:W-:Y:S01]  /*2610*/  IADD3 R3, R0, 0x30, RZ ;  /* 0x0000003000037810 */ /* 0x000fe20007ffe0ff */
[----:B------:R-:W-:Y:S03]  /*2620*/  BSSY B0, `(.L_x_59) ;  /* 0x000000a000007945 */ /* 0x000fe60003800000 */
[----:B------:R-:W-:-:S13]  /*2630*/  ISETP.GE.AND P0, PT, R3, R4, PT ;  /* 0x000000040300720c */ /* 0x000fda0003f06270 */
[----:B------:R-:W-:Y:S05]  /*2640*/  @P0 BRA `(.L_x_60) ;  /* 0x0000007000000947 */ /* 0x000fea0003800000 */
[----:B------:R-:W5:Y:S02]  /*2650*/  LDL.64 R10, [R1+0x18] ;  /* 0x00001800010a7983 */ /* 0x000f640000100a00 */
[----:B-1---5:R-:W-:-:S04]  /*2660*/  LEA R2, P0, R10, R2, 0x1 ;  /* 0x000000020a027211 */ /* 0x022fc800078008ff */
[----:B---3--:R-:W-:-:S05]  /*2670*/  LEA.HI.X R3, R10, R8, R11, 0x1, P0 ;  /* 0x000000080a037211 */ /* 0x008fca00000f0c0b */
[----:B------:R-:W-:Y:S01]  /*2680*/  @!PT LDS RZ, [RZ] ;  /* 0x00000000fffff984 */ /* 0x000fe20000000800 */
[----:B------:R-:W-:Y:S01]  /*2690*/  @!PT LDS RZ, [RZ] ;  /* 0x00000000fffff984 */ /* 0x000fe20000000800 */
[----:B------:R-:W-:Y:S01]  /*26a0*/  @!PT LDS RZ, [RZ] ;  /* 0x00000000fffff984 */ /* 0x000fe20000000800 */
[----:B------:R1:W-:Y:S04]  /*26b0*/  LDGSTS.E.BYPASS.LTC128B.128 [R213+0x6900], [R2.64], !P3 ;  /* 0x0690000002d57fae */ /* 0x0003e8000d901d48 */
.L_x_60:
[----:B------:R-:W-:Y:S05]  /*26c0*/  BSYNC B0 ;  /* 0x0000000000007941 */ /* 0x000fea0003800000 */
.L_x_59:
[----:B------:R-:W-:Y:S05]  /*26d0*/  BRA.DIV ~URZ, `(.L_x_61) ;  /* 0x0000c5c27f007947 */ /* 0x000fea000b800000 */
[----:B---3--:R3:W2:Y:S02]  /*26e0*/  SHFL.IDX PT, R8, R6, 0x4, 0x181f ;  /* 0x00981f0006087f89 */ /* 0x0086a400000e0000 */
.L_x_153:
[----:B------:R-:W-:Y:S05]  /*26f0*/  BRA.DIV ~URZ, `(.L_x_62) ;  /* 0x0000c6127f007947 */ /* 0x000fea000b800000 */
[----:B-1----:R1:W3:Y:S02]  /*2700*/  SHFL.IDX PT, R2, R7, 0x4, 0x181f ;  /* 0x00981f0007027f89 */ /* 0x0022e400000e0000 */
.L_x_154:
[----:B------:R-:W-:Y:S01]  /*2710*/  IADD3 R3, R0, 0x40, RZ ;  /* 0x0000004000037810 */ /* 0x000fe20007ffe0ff */
[----:B------:R-:W-:Y:S03]  /*2720*/  BSSY B0, `(.L_x_63) ;  /* 0x000000a000007945 */ /* 0x000fe60003800000 */
[----:B------:R-:W-:-:S13]  /*2730*/  ISETP.GE.AND P0, PT, R3, R4, PT ;  /* 0x000000040300720c */ /* 0x000fda0003f06270 */
[----:B------:R-:W-:Y:S05]  /*2740*/  @P0 BRA `(.L_x_64) ;  /* 0x0000007000000947 */ /* 0x000fea0003800000 */
[----:B------:R-:W5:Y:S02]  /*2750*/  LDL.64 R10, [R1+0x18] ;  /* 0x00001800010a7983 */ /* 0x000f640000100a00 */
[----:B---3-5:R-:W-:-:S04]  /*2760*/  LEA R2, P0, R10, R2, 0x1 ;  /* 0x000000020a027211 */ /* 0x028fc800078008ff */
[----:B--2---:R-:W-:-:S05]  /*2770*/  LEA.HI.X R3, R10, R8, R11, 0x1, P0 ;  /* 0x000000080a037211 */ /* 0x004fca00000f0c0b */
[----:B------:R-:W-:Y:S01]  /*2780*/  @!PT LDS RZ, [RZ] ;  /* 0x00000000fffff984 */ /* 0x000fe20000000800 */
[----:B------:R-:W-:Y:S01]  /*2790*/  @!PT LDS RZ, [RZ] ;  /* 0x00000000fffff984 */ /* 0x000fe20000000800 */
[----:B------:R-:W-:Y:S01]  /*27a0*/  @!PT LDS RZ, [RZ] ;  /* 0x00000000fffff984 */ /* 0x000fe20000000800 */
[----:B------:R2:W-:Y:S04]  /*27b0*/  LDGSTS.E.BYPASS.LTC128B.128 [R213+0x7100], [R2.64], !P3 ;  /* 0x0710000002d57fae */ /* 0x0005e8000d901d48 */
.L_x_64:
[----:B------:R-:W-:Y:S05]  /*27c0*/  BSYNC B0 ;  /* 0x0000000000007941 */ /* 0x000fea0003800000 */
.L_x_63:
[----:B------:R-:W-:Y:S05]  /*27d0*/  BRA.DIV ~URZ, `(.L_x_65) ;  /* 0x0000c5a27f007947 */ /* 0x000fea000b800000 */
[----:B--2---:R2:W1:Y:S04]  /*27e0*/  SHFL.IDX PT, R8, R6, 0x5, 0x181f ;  /* 0x00b81f0006087f89 */ /* 0x00446800000e0000 */
[----:B---3--:R2:W3:Y:S02]  /*27f0*/  SHFL.IDX PT, R2, R7, 0x5, 0x181f ;  /* 0x00b81f0007027f89 */ /* 0x0084e400000e0000 */
.L_x_155:
[----:B------:R-:W-:Y:S01]  /*2800*/  IADD3 R3, R0, 0x50, RZ ;  /* 0x0000005000037810 */ /* 0x000fe20007ffe0ff */
[----:B------:R-:W-:Y:S03]  /*2810*/  BSSY B0, `(.L_x_66) ;  /* 0x000000a000007945 */ /* 0x000fe60003800000 */
[----:B------:R-:W-:-:S13]  /*2820*/  ISETP.GE.AND P0, PT, R3, R4, PT ;  /* 0x000000040300720c */ /* 0x000fda0003f06270 */
[----:B------:R-:W-:Y:S05]  /*2830*/  @P0 BRA `(.L_x_67) ;  /* 0x0000007000000947 */ /* 0x000fea0003800000 */
[----:B------:R-:W5:Y:S02]  /*2840*/  LDL.64 R10, [R1+0x18] ;  /* 0x00001800010a7983 */ /* 0x000f640000100a00 */
[----:B---3-5:R-:W-:-:S04]  /*2850*/  LEA R2, P0, R10, R2, 0x1 ;  /* 0x000000020a027211 */ /* 0x028fc800078008ff */
[----:B-1----:R-:W-:-:S05]  /*2860*/  LEA.HI.X R3, R10, R8, R11, 0x1, P0 ;  /* 0x000000080a037211 */ /* 0x002fca00000f0c0b */
[----:B------:R-:W-:Y:S01]  /*2870*/  @!PT LDS RZ, [RZ] ;  /* 0x00000000fffff984 */ /* 0x000fe20000000800 */
[----:B------:R-:W-:Y:S01]  /*2880*/  @!PT LDS RZ, [RZ] ;  /* 0x00000000fffff984 */ /* 0x000fe20000000800 */
[----:B------:R-:W-:Y:S01]  /*2890*/  @!PT LDS RZ, [RZ] ;  /* 0x00000000fffff984 */ /* 0x000fe20000000800 */
[----:B------:R1:W-:Y:S04]  /*28a0*/  LDGSTS.E.BYPASS.LTC128B.128 [R213+0x7900], [R2.64], !P3 ;  /* 0x0790000002d57fae */ /* 0x0003e8000d901d48 */
.L_x_67:
[----:B------:R-:W-:Y:S05]  /*28b0*/  BSYNC B0 ;  /* 0x0000000000007941 */ /* 0x000fea0003800000 */
.L_x_66:
[----:B------:R-:W-:Y:S05]  /*28c0*/  BRA.DIV ~URZ, `(.L_x_68) ;  /* 0x0000c5827f007947 */ /* 0x000fea000b800000 */
[----:B-1----:R1:W2:Y:S02]  /*28d0*/  SHFL.IDX PT, R8, R6, 0x6, 0x181f ;  /* 0x00d81f0006087f89 */ /* 0x0022a400000e0000 */
.L_x_156:
[----:B------:R-:W-:Y:S05]  /*28e0*/  BRA.DIV ~URZ, `(.L_x_69) ;  /* 0x0000c5d27f007947 */ /* 0x000fea000b800000 */
[----:B---3--:R3:W1:Y:S02]  /*28f0*/  SHFL.IDX PT, R2, R7, 0x6, 0x181f ;  /* 0x00d81f0007027f89 */ /* 0x00866400000e0000 */
.L_x_157:
        /* <DEDUP_REMOVED lines=11> */
.L_x_71:
[----:B------:R-:W-:Y:S05]  /*29b0*/  BSYNC B0 ;  /* 0x0000000000007941 */ /* 0x000fea0003800000 */
.L_x_70:
[----:B------:R-:W-:Y:S05]  /*29c0*/  BRA.DIV ~URZ, `(.L_x_72) ;  /* 0x0000c5627f007947 */ /* 0x000fea000b800000 */
[----:B-12---:R-:W1:Y:S04]  /*29d0*/  SHFL.IDX PT, R6, R6, 0x7, 0x181f ;  /* 0x00f81f0006067f89 */ /* 0x006e6800000e0000 */
[----:B------:R2:W3:Y:S02]  /*29e0*/  SHFL.IDX PT, R2, R7, 0x7, 0x181f ;  /* 0x00f81f0007027f89 */ /* 0x0004e400000e0000 */
.L_x_158:
[----:B------:R-:W5:Y:S01]  /*29f0*/  LDL.64 R14, [R1+0x18] ;  /* 0x00001800010e7983 */ /* 0x000f620000100a00 */
[----:B------:R-:W-:-:S04]  /*2a00*/  IADD3 R0, R0, 0x70, RZ ;  /* 0x0000007000007810 */ /* 0x000fc80007ffe0ff */
[----:B------:R-:W-:-:S13]  /*2a10*/  ISETP.GE.AND P2, PT, R0, R4, PT ;  /* 0x000000040000720c */ /* 0x000fda0003f46270 */
[----:B---3-5:R-:W-:-:S04]  /*2a20*/  @!P2 LEA R2, P0, R14, R2, 0x1 ;  /* 0x000000020e02a211 */ /* 0x028fc800078008ff */
[----:B-1----:R-:W-:-:S05]  /*2a30*/  @!P2 LEA.HI.X R3, R14, R6, R15, 0x1, P0 ;  /* 0x000000060e03a211 */ /* 0x002fca00000f0c0f */
[----:B------:R-:W-:Y:S01]  /*2a40*/  @!PT LDS RZ, [RZ] ;  /* 0x00000000fffff984 */ /* 0x000fe20000000800 */
[----:B------:R-:W-:Y:S01]  /*2a50*/  @!PT LDS RZ, [RZ] ;  /* 0x00000000fffff984 */ /* 0x000fe20000000800 */
[----:B------:R-:W-:Y:S01]  /*2a60*/  @!PT LDS RZ, [RZ] ;  /* 0x00000000fffff984 */ /* 0x000fe20000000800 */
[----:B------:R1:W-:Y:S04]  /*2a70*/  @!P2 LDGSTS.E.BYPASS.LTC128B.128 [R213+0x8900], [R2.64], !P3 ;  /* 0x0890000002d5afae */ /* 0x0003e8000d901d48 */
[----:B------:R-:W0:Y:S01]  /*2a80*/  LDGDEPBAR ;  /* 0x00000000000079af */ /* 0x000e220000000000 */
[----:B------:R-:W-:Y:S02]  /*2a90*/  WARPSYNC 0xffffffff ;  /* 0xffffffff00007948 */ /* 0x000fe40003800000 */
[----:B------:R-:W3:Y:S04]  /*2aa0*/  LDL R5, [R1+0x40] ;  /* 0x0000400001057983 */ /* 0x000ee80000100800 */
[----:B------:R-:W5:Y:S04]  /*2ab0*/  LDL.64 R8, [R1+0x30] ;  /* 0x0000300001087983 */ /* 0x000f680000100a00 */
[----:B--2---:R-:W2:Y:S04]  /*2ac0*/  LDL R18, [R1+0x44] ;  /* 0x0000440001127983 */ /* 0x004ea80000100800 */
[----:B----4-:R-:W4:Y:S04]  /*2ad0*/  LDL.64 R16, [R1+0x38] ;  /* 0x0000380001107983 */ /* 0x010f280000100a00 */
[----:B------:R-:W1:Y:S01]  /*2ae0*/  S2R R10, SR_TID.X ;  /* 0x00000000000a7919 */ /* 0x000e620000002100 */
[----:B------:R-:W-:-:S02]  /*2af0*/  MOV R90, 0xffffffb0 ;  /* 0xffffffb0005a7802 */ /* 0x000fc40000000f00 */
[----:B------:R-:W-:Y:S01]  /*2b00*/  SHF.R.S32.HI R12, RZ, 0x1f, R88 ;  /* 0x0000001fff0c7819 */ /* 0x000fe20000011458 */
[----:B-1----:R-:W-:Y:S01]  /*2b10*/  IMAD.WIDE.U32 R2, R88, c[0x0][0x1e0], RZ ;  /* 0x0000780058027a25 */ /* 0x002fe200078e00ff */
[----:B------:R-:W-:Y:S01]  /*2b20*/  MOV R152, c[0x0][0x1e0] ;  /* 0x0000780000987a02 */ /* 0x000fe20000000f00 */
[----:B------:R-:W-:Y:S01]  /*2b30*/  ULDC.64 UR4, c[0x0][0x208] ;  /* 0x0000820000047ab9 */ /* 0x000fe20000000a00 */
[----:B------:R-:W-:Y:S01]  /*2b40*/  MOV R153, c[0x0][0x1e4] ;  /* 0x0000790000997a02 */ /* 0x000fe20000000f00 */
[----:B------:R-:W-:Y:S01]  /*2b50*/  IMAD R90, R246, R90, 0x50 ;  /* 0x00000050f65a7424 */ /* 0x000fe200078e025a */
[----:B------:R-:W-:Y:S01]  /*2b60*/  UMOV UR6, 0x5 ;  /* 0x0000000500067882 */ /* 0x000fe20000000000 */
[----:B------:R-:W-:Y:S01]  /*2b70*/  IMAD R4, R12, c[0x0][0x1e0], RZ ;  /* 0x000078000c047a24 */ /* 0x000fe200078e02ff */
[----:B------:R-:W2:Y:S01]  /*2b80*/  LDL R247, [R1+0x28] ;  /* 0x0000280001f77983 */ /* 0x000ea20000100800 */
[----:B------:R-:W-:-:S04]  /*2b90*/  SHF.R.S32.HI R7, RZ, 0x1f, R10 ;  /* 0x0000001fff077819 */ /* 0x000fc8000001140a */
[----:B------:R-:W-:-:S04]  /*2ba0*/  LEA.HI R7, R7, R10, RZ, 0x3 ;  /* 0x0000000a07077211 */ /* 0x000fc800078f18ff */
[----:B------:R-:W-:Y:S01]  /*2bb0*/  SHF.R.S32.HI R7, RZ, 0x3, R7 ;  /* 0x00000003ff077819 */ /* 0x000fe20000011407 */
[----:B------:R-:W-:-:S03]  /*2bc0*/  IMAD R4, R88, c[0x0][0x1e4], R4 ;  /* 0x0000790058047a24 */ /* 0x000fc600078e0204 */
[----:B------:R-:W-:-:S04]  /*2bd0*/  IADD3 R0, R90, R89, -R7 ;  /* 0x000000595a007210 */ /* 0x000fc80007ffe807 */
[C---:B------:R-:W-:Y:S02]  /*2be0*/  ISETP.GE.AND P2, PT, R0.reuse, 0x1, PT ;  /* 0x000000010000780c */ /* 0x040fe40003f46270 */
[C---:B------:R-:W-:Y:S02]  /*2bf0*/  ISETP.GE.AND P6, PT, R0.reuse, 0x11, PT ;  /* 0x000000110000780c */ /* 0x040fe40003fc6270 */
[----:B------:R-:W-:Y:S01]  /*2c00*/  IADD3 R4, R3, R4, RZ ;  /* 0x0000000403047210 */ /* 0x000fe20007ffe0ff */
[----:B------:R-:W-:Y:S01]  /*2c10*/  BAR.SYNC.DEFER_BLOCKING 0x0 ;  /* 0x0000000000007b1d */ /* 0x000fe20000010000 */
[----:B------:R-:W-:Y:S01]  /*2c20*/  ISETP.GE.AND P5, PT, R0, 0x21, PT ;  /* 0x000000210000780c */ /* 0x000fe20003fa6270 */
[----:B------:R-:W-:Y:S02]  /*2c30*/  USHF.L.U32 UR7, UR4, 0x5, URZ ;  /* 0x0000000504077899 */ /* 0x000fe4000800063f */
[----:B------:R-:W-:Y:S01]  /*2c40*/  USHF.L.U64.HI UR5, UR4, UR6, UR5 ;  /* 0x0000000604057299 */ /* 0x000fe20008010205 */
[----:B---3--:R-:W-:-:S02]  /*2c50*/  MOV R113, R5 ;  /* 0x0000000500717202 */ /* 0x008fc40000000f00 */
[----:B-----5:R-:W-:Y:S01]  /*2c60*/  MOV R112, R8 ;  /* 0x0000000800707202 */ /* 0x020fe20000000f00 */
[----:B------:R-:W-:-:S04]  /*2c70*/  IMAD R5, R4, 0x50, RZ ;  /* 0x0000005004057824 */ /* 0x000fc800078e02ff */
[----:B------:R-:W-:-:S05]  /*2c80*/  IMAD.WIDE.U32 R2, R2, 0x50, R112 ;  /* 0x0000005002027825 */ /* 0x000fca00078e0070 */
[----:B------:R-:W-:Y:S02]  /*2c90*/  @P2 LEA R4, P4, R2, c[0x0][0x1c8], 0x1 ;  /* 0x0000720002042a11 */ /* 0x000fe400078808ff */
[C---:B------:R-:W-:Y:S02]  /*2ca0*/  @P6 LEA R6, P3, R152.reuse, R2, 0x4 ;  /* 0x0000000298066211 */ /* 0x040fe400078620ff */
[----:B------:R-:W-:Y:S01]  /*2cb0*/  IADD3 R3, R3, R5, RZ ;  /* 0x0000000503037210 */ /* 0x000fe20007ffe0ff */
[----:B------:R-:W-:-:S03]  /*2cc0*/  IMAD.WIDE.U32 R8, R152, 0x20, RZ ;  /* 0x0000002098087825 */ /* 0x000fc600078e00ff */
[----:B------:R-:W-:Y:S02]  /*2cd0*/  @P2 LEA.HI.X R5, R2, c[0x0][0x1cc], R3, 0x1, P4 ;  /* 0x0000730002052a11 */ /* 0x000fe400020f0c03 */
[----:B------:R-:W-:Y:S02]  /*2ce0*/  @P6 LEA.HI.X R7, R152, R3, R153, 0x4, P3 ;  /* 0x0000000398076211 */ /* 0x000fe400018f2499 */
[C---:B------:R-:W-:Y:S01]  /*2cf0*/  ISETP.GE.AND P4, PT, R0.reuse, 0x31, PT ;  /* 0x000000310000780c */ /* 0x040fe20003f86270 */
[----:B------:R-:W-:Y:S01]  /*2d00*/  @!PT LDS RZ, [RZ] ;  /* 0x00000000fffff984 */ /* 0x000fe20000000800 */
[----:B------:R-:W-:Y:S01]  /*2d10*/  @!PT LDS RZ, [RZ] ;  /* 0x00000000fffff984 */ /* 0x000fe20000000800 */
[----:B------:R-:W-:Y:S01]  /*2d20*/  @!PT LDS RZ, [RZ] ;  /* 0x00000000fffff984 */ /* 0x000fe20000000800 */
[----:B------:R1:W-:Y:S01]  /*2d30*/  @P2 LDGSTS.E.BYPASS.LTC128B.128 [R213+0x2900], [R4.64], !P1 ;  /* 0x0290000004d52fae */ /* 0x0003e2000c901d48 */
[----:B------:R-:W-:Y:S02]  /*2d40*/  ISETP.GE.AND P3, PT, R0, 0x41, PT ;  /* 0x000000410000780c */ /* 0x000fe40003f66270 */
[----:B------:R-:W-:-:S04]  /*2d50*/  @P6 LEA R10, P0, R6, c[0x0][0x1c8], 0x1 ;  /* 0x00007200060a6a11 */ /* 0x000fc800078008ff */
[----:B------:R-:W-:Y:S02]  /*2d60*/  @P6 LEA.HI.X R11, R6, c[0x0][0x1cc], R7, 0x1, P0 ;  /* 0x00007300060b6a11 */ /* 0x000fe400000f0c07 */
[C---:B------:R-:W-:Y:S02]  /*2d70*/  SHF.L.U32 R7, R153.reuse, 0x5, RZ ;  /* 0x0000000599077819 */ /* 0x040fe400000006ff */
[----:B------:R-:W-:Y:S01]  /*2d80*/  @P5 IADD3 R6, P0, R2, R8, RZ ;  /* 0x0000000802065210 */ /* 0x000fe20007f1e0ff */
[----:B------:R-:W-:Y:S01]  /*2d90*/  @P4 IMAD R13, R153, 0x30, RZ ;  /* 0x00000030990d4824 */ /* 0x000fe200078e02ff */
[----:B------:R3:W-:Y:S02]  /*2da0*/  @P6 LDGSTS.E.BYPASS.LTC128B.128 [R213+0x3100], [R10.64], !P1 ;  /* 0x031000000ad56fae */ /* 0x0007e4000c901d48 */
[----:B------:R-:W-:Y:S02]  /*2db0*/  @P5 IADD3.X R9, R3, R9, R7, P0, !PT ;  /* 0x0000000903095210 */ /* 0x000fe400007fe407 */
[----:B------:R-:W-:-:S02]  /*2dc0*/  @P5 LEA R8, P0, R6, c[0x0][0x1c8], 0x1 ;  /* 0x0000720006085a11 */ /* 0x000fc400078008ff */
[----:B------:R-:W-:Y:S02]  /*2dd0*/  @P3 LEA R7, P2, R152, R2, 0x6 ;  /* 0x0000000298073211 */ /* 0x000fe400078430ff */
[----:B------:R-:W-:-:S05]  /*2de0*/  @P5 LEA.HI.X R9, R6, c[0x0][0x1cc], R9, 0x1, P0 ;  /* 0x0000730006095a11 */ /* 0x000fca00000f0c09 */
[----:B------:R5:W-:Y:S01]  /*2df0*/  @P5 LDGSTS.E.BYPASS.LTC128B.128 [R213+0x3900], [R8.64], !P1 ;  /* 0x0390000008d55fae */ /* 0x000be2000c901d48 */
[C---:B-1----:R-:W-:Y:S01]  /*2e00*/  @P4 IMAD.WIDE.U32 R4, R152.reuse, 0x30, R2 ;  /* 0x0000003098044825 */ /* 0x042fe200078e0002 */
[----:B------:R-:W-:Y:S02]  /*2e10*/  @P3 LEA R2, P0, R7, c[0x0][0x1c8], 0x1 ;  /* 0x0000720007023a11 */ /* 0x000fe400078008ff */
[----:B------:R-:W-:Y:S02]  /*2e20*/  @P3 LEA.HI.X R3, R152, R3, R153, 0x6, P2 ;  /* 0x0000000398033211 */ /* 0x000fe400010f3499 */
[----:B------:R-:W-:Y:S02]  /*2e30*/  @P4 IADD3 R5, R5, R13, RZ ;  /* 0x0000000d05054210 */ /* 0x000fe40007ffe0ff */
[----:B------:R-:W-:Y:S02]  /*2e40*/  @P4 LEA R6, P2, R4, c[0x0][0x1c8], 0x1 ;  /* 0x0000720004064a11 */ /* 0x000fe400078408ff */
[----:B------:R-:W-:-:S02]  /*2e50*/  @P3 LEA.HI.X R3, R7, c[0x0][0x1cc], R3, 0x1, P0 ;  /* 0x0000730007033a11 */ /* 0x000fc400000f0c03 */
[----:B------:R-:W-:-:S05]  /*2e60*/  @P4 LEA.HI.X R7, R4, c[0x0][0x1cc], R5, 0x1, P2 ;  /* 0x0000730004074a11 */ /* 0x000fca00010f0c05 */
[----:B------:R4:W-:Y:S04]  /*2e70*/  @P4 LDGSTS.E.BYPASS.LTC128B.128 [R213+0x4100], [R6.64], !P1 ;  /* 0x0410000006d54fae */ /* 0x0009e8000c901d48 */
[----:B------:R1:W-:Y:S04]  /*2e80*/  @P3 LDGSTS.E.BYPASS.LTC128B.128 [R213+0x4900], [R2.64], !P1 ;  /* 0x0490000002d53fae */ /* 0x0003e8000c901d48 */
[----:B------:R-:W0:Y:S01]  /*2e90*/  LDGDEPBAR ;  /* 0x00000000000079af */ /* 0x000e220000000000 */
[----:B------:R-:W-:-:S04]  /*2ea0*/  DEPBAR.LE SB0, 0x1 ;  /* 0x000080400000791a */ /* 0x000fc80000000000 */
[----:B------:R-:W-:-:S04]  /*2eb0*/  DEPBAR.LE SB0, 0x0 ;  /* 0x000080000000791a */ /* 0x000fc80000000000 */
[----:B------:R-:W-:Y:S01]  /*2ec0*/  BAR.SYNC.DEFER_BLOCKING 0x0 ;  /* 0x0000000000007b1d */ /* 0x000fe20000010000 */
[----:B------:R-:W-:Y:S02]  /*2ed0*/  IMAD R4, R12, c[0x0][0x208], RZ ;  /* 0x000082000c047a24 */ /* 0x000fe400078e02ff */
[----:B-1----:R-:W-:-:S04]  /*2ee0*/  IMAD.WIDE.U32 R2, R88, c[0x0][0x208], RZ ;  /* 0x0000820058027a25 */ /* 0x002fc800078e00ff */
[----:B------:R-:W-:Y:S01]  /*2ef0*/  IMAD R4, R88, c[0x0][0x20c], R4 ;  /* 0x0000830058047a24 */ /* 0x000fe200078e0204 */
[----:B----4-:R-:W-:Y:S02]  /*2f00*/  MOV R6, R16 ;  /* 0x0000001000067202 */ /* 0x010fe40000000f00 */
[----:B--2---:R-:W-:Y:S02]  /*2f10*/  MOV R7, R18 ;  /* 0x0000001200077202 */ /* 0x004fe40000000f00 */
[----:B------:R-:W-:Y:S01]  /*2f20*/  IADD3 R4, R3, R4, RZ ;  /* 0x0000000403047210 */ /* 0x000fe20007ffe0ff */
[----:B------:R-:W-:Y:S04]  /*2f30*/  LDSM.16.M88.4 R32, [R203] ;  /* 0x00000000cb20783b */ /* 0x000fe80000000200 */
[----:B------:R-:W1:Y:S01]  /*2f40*/  LDSM.16.M88.4 R48, [R196] ;  /* 0x00000000c430783b */ /* 0x000e620000000200 */
[----:B------:R-:W-:-:S03]  /*2f50*/  IMAD.WIDE.U32 R2, R2, 0x50, R6 ;  /* 0x0000005002027825 */ /* 0x000fc600078e0006 */
[----:B------:R-:W2:Y:S01]  /*2f60*/  LDSM.16.M88.4 R28, [R203+0x2000] ;  /* 0x00200000cb1c783b */ /* 0x000ea20000000200 */
[----:B------:R-:W-:Y:S01]  /*2f70*/  IMAD R4, R4, 0x50, RZ ;  /* 0x0000005004047824 */ /* 0x000fe200078e02ff */
[----:B-----5:R-:W-:Y:S02]  /*2f80*/  LEA R8, P0, R2, c[0x0][0x1f8], 0x1 ;  /* 0x00007e0002087a11 */ /* 0x020fe400078008ff */
[----:B------:R-:W-:Y:S01]  /*2f90*/  ISETP.GE.AND P2, PT, R14, c[0x0][0x1d4], PT ;  /* 0x000075000e007a0c */ /* 0x000fe20003f46270 */
[----:B------:R-:W-:Y:S01]  /*2fa0*/  LDSM.16.M88.4 R24, [R206] ;  /* 0x00000000ce18783b */ /* 0x000fe20000000200 */
[----:B------:R-:W-:-:S03]  /*2fb0*/  IADD3 R3, R3, R4, RZ ;  /* 0x0000000403037210 */ /* 0x000fc60007ffe0ff */
[----:B------:R-:W4:Y:S01]  /*2fc0*/  LDSM.16.M88.4 R44, [R207] ;  /* 0x00000000cf2c783b */ /* 0x000f220000000200 */
[----:B------:R-:W-:Y:S02]  /*2fd0*/  IADD3 R6, P3, R8, UR7, RZ ;  /* 0x0000000708067c10 */ /* 0x000fe4000ff7e0ff */
[----:B------:R-:W-:Y:S01]  /*2fe0*/  LEA.HI.X R9, R2, c[0x0][0x1fc], R3, 0x1, P0 ;  /* 0x00007f0002097a11 */ /* 0x000fe200000f0c03 */
[----:B------:R-:W-:Y:S01]  /*2ff0*/  LDSM.16.M88.4 R68, [R196+0x800] ;  /* 0x00080000c444783b */ /* 0x000fe20000000200 */
[----:B------:R-:W-:Y:S02]  /*3000*/  ISETP.LT.OR P6, PT, R0, 0x1, P2 ;  /* 0x000000010000780c */ /* 0x000fe400017c1670 */
[----:B------:R-:W-:Y:S01]  /*3010*/  IADD3 R4, P0, R6, UR7, RZ ;  /* 0x0000000706047c10 */ /* 0x000fe2000ff1e0ff */
[----:B------:R-:W-:Y:S01]  /*3020*/  LDSM.16.M88.4 R84, [R196+0x1000] ;  /* 0x00100000c454783b */ /* 0x000fe20000000200 */
[----:B------:R-:W-:Y:S02]  /*3030*/  IADD3.X R7, R9, UR5, RZ, P3, !PT ;  /* 0x0000000509077c10 */ /* 0x000fe40009ffe4ff */
[C---:B------:R-:W-:Y:S01]  /*3040*/  ISETP.LT.OR P5, PT, R0.reuse, 0x11, P2 ;  /* 0x000000110000780c */ /* 0x040fe200017a1670 */
[----:B------:R-:W-:Y:S01]  /*3050*/  LDSM.16.M88.4 R96, [R196+0x1800] ;  /* 0x00180000c460783b */ /* 0x000fe20000000200 */
[----:B------:R-:W-:-:S02]  /*3060*/  ISETP.LT.OR P4, PT, R0, 0x21, P2 ;  /* 0x000000210000780c */ /* 0x000fc40001781670 */
[----:B------:R-:W-:Y:S01]  /*3070*/  IADD3.X R5, R7, UR5, RZ, P0, !PT ;  /* 0x0000000507057c10 */ /* 0x000fe200087fe4ff */
[----:B------:R-:W-:Y:S01]  /*3080*/  LDSM.16.M88.4 R104, [R196+0x2000] ;  /* 0x00200000c468783b */ /* 0x000fe20000000200 */
[----:B------:R-:W-:Y:S02]  /*3090*/  ISETP.LT.OR P3, PT, R0, 0x31, P2 ;  /* 0x000000310000780c */ /* 0x000fe40001761670 */
[----:B------:R-:W-:Y:S01]  /*30a0*/  IADD3 R2, P0, R4, UR7, RZ ;  /* 0x0000000704027c10 */ /* 0x000fe2000ff1e0ff */
[----:B------:R-:W5:Y:S01]  /*30b0*/  LDSM.16.M88.4 R20, [R206+0x2000] ;  /* 0x00200000ce14783b */ /* 0x000f620000000200 */
[----:B------:R-:W-:Y:S02]  /*30c0*/  ISETP.LT.OR P2, PT, R0, 0x41, P2 ;  /* 0x000000410000780c */ /* 0x000fe40001741670 */
[----:B------:R-:W-:Y:S01]  /*30d0*/  IADD3.X R3, R5, UR5, RZ, P0, !PT ;  /* 0x0000000505037c10 */ /* 0x000fe200087fe4ff */
[----:B------:R-:W-:Y:S04]  /*30e0*/  LDSM.16.M88.4 R80, [R211] ;  /* 0x00000000d350783b */ /* 0x000fe80000000200 */
[----:B------:R-:W-:Y:S01]  /*30f0*/  LDSM.16.M88.4 R92, [R210] ;  /* 0x00000000d25c783b */ /* 0x000fe20000000200 */
[----:B-1----:R-:W-:Y:S03]  /*3100*/  HMMA.16816.F32 R12, R32, R48, RZ ;  /* 0x00000030200c723c */ /* 0x002fe600000018ff */
[----:B------:R-:W-:Y:S04]  /*3110*/  LDSM.16.M88.4 R100, [R209] ;  /* 0x00000000d164783b */ /* 0x000fe80000000200 */
[----:B------:R-:W-:Y:S04]  /*3120*/  LDSM.16.M88.4 R108, [R208] ;  /* 0x00000000d06c783b */ /* 0x000fe80000000200 */
[----:B------:R-:W-:Y:S01]  /*3130*/  @!PT LDS RZ, [RZ] ;  /* 0x00000000fffff984 */ /* 0x000fe20000000800 */
[----:B------:R-:W-:Y:S01]  /*3140*/  @!PT LDS RZ, [RZ] ;  /* 0x00000000fffff984 */ /* 0x000fe20000000800 */
[----:B------:R-:W-:Y:S01]  /*3150*/  @!PT LDS RZ, [RZ] ;  /* 0x00000000fffff984 */ /* 0x000fe20000000800 */
[----:B------:R1:W-:Y:S04]  /*3160*/  LDGSTS.E.BYPASS.LTC128B.128 [R213+0x100], [R8.64], !P6 ;  /* 0x0010000008d57fae */ /* 0x0003e8000f101d48 */
[----:B------:R2:W-:Y:S04]  /*3170*/  LDGSTS.E.BYPASS.LTC128B.128 [R213+0x900], [R6.64], !P5 ;  /* 0x0090000006d57fae */ /* 0x0005e8000e901d48 */
[----:B------:R2:W-:Y:S04]  /*3180*/  LDGSTS.E.BYPASS.LTC128B.128 [R213+0x1100], [R4.64], !P4 ;  /* 0x0110000004d57fae */ /* 0x0005e8000e101d48 */
[----:B------:R2:W-:Y:S01]  /*3190*/  LDGSTS.E.BYPASS.LTC128B.128 [R213+0x1900], [R2.64], !P3 ;  /* 0x0190000002d57fae */ /* 0x0005e2000d901d48 */
[----:B-1----:R-:W-:-:S04]  /*31a0*/  IADD3 R8, P0, R2, UR7, RZ ;  /* 0x0000000702087c10 */ /* 0x002fc8000ff1e0ff */
[----:B------:R-:W-:-:S05]  /*31b0*/  IADD3.X R9, R3, UR5, RZ, P0, !PT ;  /* 0x0000000503097c10 */ /* 0x000fca00087fe4ff */
[----:B------:R3:W-:Y:S04]  /*31c0*/  LDGSTS.E.BYPASS.LTC128B.128 [R213+0x2100], [R8.64], !P2 ;  /* 0x0210000008d57fae */ /* 0x0007e8000d101d48 */
[----:B------:R-:W-:Y:S04]  /*31d0*/  LDSM.16.M88.4 R36, [R202] ;  /* 0x00000000ca24783b */ /* 0x000fe80000000200 */
[----:B------:R-:W1:Y:S01]  /*31e0*/  LDSM.16.M88.4 R16, [R204] ;  /* 0x00000000cc10783b */ /* 0x000e620000000200 */
[----:B--2---:R-:W-:Y:S03]  /*31f0*/  HMMA.16816.F32 R52, R28, R48, RZ ;  /* 0x000000301c34723c */ /* 0x004fe600000018ff */
[----:B------:R-:W-:Y:S04]  /*3200*/  LDSM.16.M88.4 R40, [R199] ;  /* 0x00000000c728783b */ /* 0x000fe80000000200 */
[----:B------:R-:W-:Y:S01]  /*3210*/  LDSM.16.M88.4 R4, [R205+0x2000] ;  /* 0x00200000cd04783b */ /* 0x000fe20000000200 */
[----:B----4-:R-:W-:Y:S03]  /*3220*/  HMMA.16816.F32 R56, R24, R44, R12 ;  /* 0x0000002c1838723c */ /* 0x010fe6000000180c */
[----:B------:R-:W2:Y:S04]  /*3230*/  LDSM.16.M88.4 R12, [R204+0x2000] ;  /* 0x00200000cc0c783b */ /* 0x000ea80000000200 */
[----:B------:R-:W0:Y:S04]  /*3240*/  LDGDEPBAR ;  /* 0x00000000000079af */ /* 0x000e280000000000 */
[----:B---3--:R-:W3:Y:S01]  /*3250*/  LDSM.16.M88.4 R8, [R205] ;  /* 0x00000000cd08783b */ /* 0x008ee20000000200 */
[----:B------:R-:W-:Y:S08]  /*3260*/  HMMA.16816.F32 R64, R32, R50, RZ ;  /* 0x000000322040723c */ /* 0x000ff000000018ff */
[----:B-----5:R-:W-:Y:S08]  /*3270*/  HMMA.16816.F32 R52, R20, R44, R52 ;  /* 0x0000002c1434723c */ /* 0x020ff00000001834 */
[----:B-1----:R-:W-:Y:S08]  /*3280*/  HMMA.16816.F32 R60, R16, R36, R56 ;  /* 0x00000024103c723c */ /* 0x002ff00000001838 */
[----:B------:R-:W-:Y:S08]  /*3290*/  HMMA.16816.F32 R56, R28, R50, RZ ;  /* 0x000000321c38723c */ /* 0x000ff000000018ff */
[----:B--2---:R-:W-:Y:S08]  /*32a0*/  HMMA.16816.F32 R48, R12, R36, R52 ;  /* 0x000000240c30723c */ /* 0x004ff00000001834 */
[----:B------:R-:W-:Y:S08]  /*32b0*/  HMMA.16816.F32 R52, R24, R46, R64 ;  /* 0x0000002e1834723c */ /* 0x000ff00000001840 */
[----:B---3--:R-:W-:Y:S08]  /*32c0*/  HMMA.16816.F32 R64, R8, R40, R60 ;  /* 0x000000280840723c */ /* 0x008ff0000000183c */
[----:B------:R-:W-:Y:S01]  /*32d0*/  HMMA.16816.F32 R60, R20, R46, R56 ;  /* 0x0000002e143c723c */ /* 0x000fe20000001838 */
[----:B------:R-:W1:Y:S07]  /*32e0*/  LDSM.16.M88.4 R44, [R202+0x800] ;  /* 0x00080000ca2c783b */ /* 0x000e6e0000000200 */
[----:B------:R-:W-:Y:S08]  /*32f0*/  HMMA.16816.F32 R56, R32, R68, RZ ;  /* 0x000000442038723c */ /* 0x000ff000000018ff */
[----:B------:R-:W-:Y:S08]  /*3300*/  HMMA.16816.F32 R76, R4, R40, R48 ;  /* 0x00000028044c723c */ /* 0x000ff00000001830 */
[----:B------:R-:W-:Y:S01]  /*3310*/  HMMA.16816.F32 R48, R16, R38, R52 ;  /* 0x000000261030723c */ /* 0x000fe20000001834 */
[----:B------:R-:W-:-:S07]  /*3320*/  FMUL.FTZ R0, R64, c[0x0][0x320] ;  /* 0x0000c80040007a20 */ /* 0x000fce0000410000 */
[----:B------:R-:W-:Y:S01]  /*3330*/  HMMA.16816.F32 R52, R28, R68, RZ ;  /* 0x000000441c34723c */ /* 0x000fe200000018ff */
[----:B------:R2:W3:Y:S07]  /*3340*/  MUFU.TANH R151, R0 ;  /* 0x0000000000977308 */ /* 0x0004ee0000002400 */
[----:B------:R-:W-:Y:S01]  /*3350*/  HMMA.16816.F32 R56, R24, R80, R56 ;  /* 0x000000501838723c */ /* 0x000fe20000001838 */
[----:B--2---:R-:W-:-:S07]  /*3360*/  FMUL.FTZ R0, R65, c[0x0][0x320] ;  /* 0x0000c80041007a20 */ /* 0x004fce0000410000 */
[----:B------:R-:W-:Y:S01]  /*3370*/  HMMA.16816.F32 R60, R12, R38, R60 ;  /* 0x000000260c3c723c */ /* 0x000fe2000000183c */
[----:B------:R-:W2:Y:S01]  /*3380*/  LDSM.16.M88.4 R36, [R199+0x800] ;  /* 0x00080000c724783b */ /* 0x000ea20000000200 */
[----:B------:R4:W1:Y:S02]  /*3390*/  MUFU.TANH R150, R0 ;  /* 0x0000000000967308 */ /* 0x0008640000002400 */
[----:B----4-:R-:W-:-:S06]  /*33a0*/  FMUL.FTZ R0, R66, c[0x0][0x320] ;  /* 0x0000c80042007a20 */ /* 0x010fcc0000410000 */
[----:B------:R4:W1:Y:S02]  /*33b0*/  MUFU.TANH R149, R0 ;  /* 0x0000000000957308 */ /* 0x0008640000002400 */
[----:B----4-:R-:W-:Y:S02]  /*33c0*/  FMUL.FTZ R0, R67, c[0x0][0x320] ;  /* 0x0000c80043007a20 */ /* 0x010fe40000410000 */
[----:B------:R-:W-:Y:S04]  /*33d0*/  HMMA.16816.F32 R64, R8, R42, R48 ;  /* 0x0000002a0840723c */ /* 0x000fe80000001830 */
[----:B------:R4:W1:Y:S04]  /*33e0*/  MUFU.TANH R148, R0 ;  /* 0x0000000000947308 */ /* 0x0008680000002400 */
[----:B------:R-:W-:Y:S01]  /*33f0*/  HMMA.16816.F32 R48, R20, R80, R52 ;  /* 0x000000501430723c */ /* 0x000fe20000001834 */
[----:B----4-:R-:W-:-:S07]  /*3400*/  FMUL.FTZ R0, R76, c[0x0][0x320] ;  /* 0x0000c8004c007a20 */ /* 0x010fce0000410000 */
[----:B------:R-:W-:Y:S01]  /*3410*/  HMMA.16816.F32 R52, R32, R70, RZ ;  /* 0x000000462034723c */ /* 0x000fe200000018ff */
[----:B------:R4:W2:Y:S07]  /*3420*/  MUFU.TANH R147, R0 ;  /* 0x0000000000937308 */ /* 0x0008ae0000002400 */
[----:B-1----:R-:W-:Y:S01]  /*3430*/  HMMA.16816.F32 R56, R16, R44, R56 ;  /* 0x0000002c1038723c */ /* 0x002fe20000001838 */
[----:B----4-:R-:W-:-:S04]  /*3440*/  FMUL.FTZ R0, R77, c[0x0][0x320] ;  /* 0x0000c8004d007a20 */ /* 0x010fc80000410000 */
[----:B------:R1:W4:Y:S03]  /*3450*/  MUFU.TANH R146, R0 ;  /* 0x0000000000927308 */ /* 0x0003260000002400 */
[----:B------:R-:W-:Y:S01]  /*3460*/  HMMA.16816.F32 R72, R4, R42, R60 ;  /* 0x0000002a0448723c */ /* 0x000fe2000000183c */
[----:B-1----:R-:W-:-:S04]  /*3470*/  FMUL.FTZ R0, R78, c[0x0][0x320] ;  /* 0x0000c8004e007a20 */ /* 0x002fc80000410000 */
[----:B------:R1:W1:Y:S03]  /*3480*/  MUFU.TANH R141, R0 ;  /* 0x00000000008d7308 */ /* 0x0002660000002400 */
[----:B------:R-:W-:Y:S01]  /*3490*/  HMMA.16816.F32 R60, R28, R70, RZ ;  /* 0x000000461c3c723c */ /* 0x000fe200000018ff */
[----:B-1----:R-:W-:-:S04]  /*34a0*/  FMUL.FTZ R0, R79, c[0x0][0x320] ;  /* 0x0000c8004f007a20 */ /* 0x002fc80000410000 */
[----:B------:R1:W1:Y:S03]  /*34b0*/  MUFU.TANH R142, R0 ;  /* 0x00000000008e7308 */ /* 0x0002660000002400 */
[----:B------:R-:W-:Y:S01]  /*34c0*/  HMMA.16816.F32 R40, R12, R44, R48 ;  /* 0x0000002c0c28723c */ /* 0x000fe20000001830 */
[----:B-1----:R-:W-:-:S04]  /*34d0*/  FMUL.FTZ R0, R64, c[0x0][0x320] ;  /* 0x0000c80040007a20 */ /* 0x002fc80000410000 */
[----:B------:R1:W1:Y:S03]  /*34e0*/  MUFU.TANH R145, R0 ;  /* 0x0000000000917308 */ /* 0x0002660000002400 */
[----:B------:R-:W-:Y:S01]  /*34f0*/  HMMA.16816.F32 R48, R24, R82, R52 ;  /* 0x000000521830723c */ /* 0x000fe20000001834 */
[----:B-1----:R-:W-:-:S04]  /*3500*/  FMUL.FTZ R0, R65, c[0x0][0x320] ;  /* 0x0000c80041007a20 */ /* 0x002fc80000410000 */
[----:B------:R1:W1:Y:S03]  /*3510*/  MUFU.TANH R143, R0 ;  /* 0x00000000008f7308 */ /* 0x0002660000002400 */
[----:B------:R-:W-:Y:S01]  /*3520*/  HMMA.16816.F32 R60, R20, R82, R60 ;  /* 0x00000052143c723c */ /* 0x000fe2000000183c */
[----:B-1----:R-:W-:-:S04]  /*3530*/  FMUL.FTZ R0, R66, c[0x0][0x320] ;  /* 0x0000c80042007a20 */ /* 0x002fc80000410000 */
[----:B------:R1:W1:Y:S02]  /*3540*/  MUFU.TANH R140, R0 ;  /* 0x00000000008c7308 */ /* 0x0002640000002400 */
[----:B-1----:R-:W-:Y:S02]  /*3550*/  FMUL.FTZ R0, R67, c[0x0][0x320] ;  /* 0x0000c80043007a20 */ /* 0x002fe40000410000 */
[----:B--2---:R-:W-:Y:S04]  /*3560*/  HMMA.16816.F32 R64, R8, R36, R56 ;  /* 0x000000240840723c */ /* 0x004fe80000001838 */
[----:B------:R1:W2:Y:S04]  /*3570*/  MUFU.TANH R139, R0 ;  /* 0x00000000008b7308 */ /* 0x0002a80000002400 */
[----:B------:R-:W-:Y:S01]  /*3580*/  HMMA.16816.F32 R56, R32, R84, RZ ;  /* 0x000000542038723c */ /* 0x000fe200000018ff */
[----:B-1----:R-:W-:-:S04]  /*3590*/  FMUL.FTZ R0, R72, c[0x0][0x320] ;  /* 0x0000c80048007a20 */ /* 0x002fc80000410000 */
[----:B------:R1:W1:Y:S03]  /*35a0*/  MUFU.TANH R136, R0 ;  /* 0x0000000000887308 */ /* 0x0002660000002400 */
[----:B------:R-:W-:Y:S01]  /*35b0*/  HMMA.16816.F32 R76, R4, R36, R40 ;  /* 0x00000024044c723c */ /* 0x000fe20000001828 */
[----:B------:R-:W5:Y:S07]  /*35c0*/  LDSM.16.M88.4 R40, [R202+0x1000] ;  /* 0x00100000ca28783b */ /* 0x000f6e0000000200 */
[----:B------:R-:W-:Y:S01]  /*35d0*/  HMMA.16816.F32 R48, R16, R46, R48 ;  /* 0x0000002e1030723c */ /* 0x000fe20000001830 */
[----:B-1----:R-:W-:-:S04]  /*35e0*/  FMUL.FTZ R0, R73, c[0x0][0x320] ;  /* 0x0000c80049007a20 */ /* 0x002fc80000410000 */
[----:B------:R1:W1:Y:S03]  /*35f0*/  MUFU.TANH R135, R0 ;  /* 0x0000000000877308 */ /* 0x0002660000002400 */
[----:B------:R-:W-:Y:S01]  /*3600*/  HMMA.16816.F32 R52, R28, R84, RZ ;  /* 0x000000541c34723c */ /* 0x000fe200000018ff */
[----:B-1----:R-:W-:-:S04]  /*3610*/  FMUL.FTZ R0, R74, c[0x0][0x320] ;  /* 0x0000c8004a007a20 */ /* 0x002fc80000410000 */
[----:B------:R1:W1:Y:S03]  /*3620*/  MUFU.TANH R125, R0 ;  /* 0x00000000007d7308 */ /* 0x0002660000002400 */
[----:B------:R-:W-:Y:S01]  /*3630*/  HMMA.16816.F32 R60, R12, R46, R60 ;  /* 0x0000002e0c3c723c */ /* 0x000fe2000000183c */
[----:B------:R-:W2:Y:S01]  /*3640*/  LDSM.16.M88.4 R44, [R199+0x1000] ;  /* 0x00100000c72c783b */ /* 0x000ea20000000200 */
[----:B-1----:R-:W-:-:S04]  /*3650*/  FMUL.FTZ R0, R75, c[0x0][0x320] ;  /* 0x0000c8004b007a20 */ /* 0x002fc80000410000 */
[----:B------:R1:W1:Y:S02]  /*3660*/  MUFU.TANH R128, R0 ;  /* 0x0000000000807308 */ /* 0x0002640000002400 */
[----:B------:R-:W-:Y:S01]  /*3670*/  HMMA.16816.F32 R56, R24, R92, R56 ;  /* 0x0000005c1838723c */ /* 0x000fe20000001838 */
[----:B-1----:R-:W-:-:S05]  /*3680*/  FMUL.FTZ R0, R64, c[0x0][0x320] ;  /* 0x0000c80040007a20 */ /* 0x002fca0000410000 */
[----:B------:R1:W1:Y:S02]  /*3690*/  MUFU.TANH R132, R0 ;  /* 0x0000000000847308 */ /* 0x0002640000002400 */
[----:B-1----:R-:W-:-:S06]  /*36a0*/  FMUL.FTZ R0, R65, c[0x0][0x320] ;  /* 0x0000c80041007a20 */ /* 0x002fcc0000410000 */
[----:B------:R1:W1:Y:S02]  /*36b0*/  MUFU.TANH R129, R0 ;  /* 0x0000000000817308 */ /* 0x0002640000002400 */
[----:B-1----:R-:W-:-:S06]  /*36c0*/  FMUL.FTZ R0, R66, c[0x0][0x320] ;  /* 0x0000c80042007a20 */ /* 0x002fcc0000410000 */
[----:B------:R1:W1:Y:S02]  /*36d0*/  MUFU.TANH R124, R0 ;  /* 0x00000000007c7308 */ /* 0x0002640000002400 */
[----:B-1----:R-:W-:Y:S02]  /*36e0*/  FMUL.FTZ R0, R67, c[0x0][0x320] ;  /* 0x0000c80043007a20 */ /* 0x002fe40000410000 */
[----:B------:R-:W-:Y:S04]  /*36f0*/  HMMA.16816.F32 R64, R8, R38, R48 ;  /* 0x000000260840723c */ /* 0x000fe80000001830 */
[----:B------:R1:W1:Y:S04]  /*3700*/  MUFU.TANH R119, R0 ;  /* 0x0000000000777308 */ /* 0x0002680000002400 */
[----:B------:R-:W-:Y:S01]  /*3710*/  HMMA.16816.F32 R48, R20, R92, R52 ;  /* 0x0000005c1430723c */ /* 0x000fe20000001834 */
[----:B-1----:R-:W-:-:S07]  /*3720*/  FMUL.FTZ R0, R76, c[0x0][0x320] ;  /* 0x0000c8004c007a20 */ /* 0x002fce0000410000 */
[----:B------:R-:W-:Y:S01]  /*3730*/  HMMA.16816.F32 R52, R32, R86, RZ ;  /* 0x000000562034723c */ /* 0x000fe200000018ff */
[----:B------:R1:W1:Y:S07]  /*3740*/  MUFU.TANH R118, R0 ;  /* 0x0000000000767308 */ /* 0x00026e0000002400 */
[----:B------:R-:W-:Y:S01]  /*3750*/  HMMA.16816.F32 R68, R4, R38, R60 ;  /* 0x000000260444723c */ /* 0x000fe2000000183c */
[----:B-1----:R-:W-:-:S07]  /*3760*/  FMUL.FTZ R0, R77, c[0x0][0x320] ;  /* 0x0000c8004d007a20 */ /* 0x002fce0000410000 */
[----:B-----5:R-:W-:Y:S01]  /*3770*/  HMMA.16816.F32 R56, R16, R40, R56 ;  /* 0x000000281038723c */ /* 0x020fe20000001838 */
[----:B------:R1:W1:Y:S07]  /*3780*/  MUFU.TANH R117, R0 ;  /* 0x0000000000757308 */ /* 0x00026e0000002400 */
        /* <DEDUP_REMOVED lines=12> */
[----:B-1----:R-:W-:-:S06]  /*3850*/  FMUL.FTZ R0, R66, c[0x0][0x320] ;  /* 0x0000c80042007a20 */ /* 0x002fcc0000410000 */
[----:B------:R1:W1:Y:S02]  /*3860*/  MUFU.TANH R91, R0 ;  /* 0x00000000005b7308 */ /* 0x0002640000002400 */
[----:B-1----:R-:W-:Y:S02]  /*3870*/  FMUL.FTZ R0, R67, c[0x0][0x320] ;  /* 0x0000c80043007a20 */ /* 0x002fe40000410000 */
[----:B--2---:R-:W-:Y:S04]  /*3880*/  HMMA.16816.F32 R64, R8, R44, R56 ;  /* 0x0000002c0840723c */ /* 0x004fe80000001838 */
[----:B------:R1:W2:Y:S04]  /*3890*/  MUFU.TANH R120, R0 ;  /* 0x0000000000787308 */ /* 0x0002a80000002400 */
[----:B------:R-:W-:Y:S01]  /*38a0*/  HMMA.16816.F32 R56, R32, R96, RZ ;  /* 0x000000602038723c */ /* 0x000fe200000018ff */
[----:B-1----:R-:W-:-:S04]  /*38b0*/  FMUL.FTZ R0, R68, c[0x0][0x320] ;  /* 0x0000c80044007a20 */ /* 0x002fc80000410000 */
[----:B------:R1:W1:Y:S03]  /*38c0*/  MUFU.TANH R87, R0 ;  /* 0x0000000000577308 */ /* 0x0002660000002400 */
[----:B------:R-:W-:Y:S08]  /*38d0*/  HMMA.16816.F32 R72, R4, R44, R36 ;  /* 0x0000002c0448723c */ /* 0x000ff00000001824 */
[----:B------:R-:W-:Y:S01]  /*38e0*/  HMMA.16816.F32 R36, R16, R42, R48 ;  /* 0x0000002a1024723c */ /* 0x000fe20000001830 */
[----:B------:R-:W5:Y:S01]  /*38f0*/  LDSM.16.M88.4 R48, [R202+0x1800] ;  /* 0x00180000ca30783b */ /* 0x000f620000000200 */
[----:B-1----:R-:W-:-:S04]  /*3900*/  FMUL.FTZ R0, R69, c[0x0][0x320] ;  /* 0x0000c80045007a20 */ /* 0x002fc80000410000 */
[----:B------:R1:W1:Y:S02]  /*3910*/  MUFU.TANH R86, R0 ;  /* 0x0000000000567308 */ /* 0x0002640000002400 */
[----:B------:R-:W-:Y:S01]  /*3920*/  HMMA.16816.F32 R60, R12, R42, R60 ;  /* 0x0000002a0c3c723c */ /* 0x000fe2000000183c */
[----:B-1----:R-:W-:-:S05]  /*3930*/  FMUL.FTZ R0, R70, c[0x0][0x320] ;  /* 0x0000c80046007a20 */ /* 0x002fca0000410000 */
[----:B------:R1:W1:Y:S02]  /*3940*/  MUFU.TANH R85, R0 ;  /* 0x0000000000557308 */ /* 0x0002640000002400 */
[----:B------:R-:W-:Y:S01]  /*3950*/  HMMA.16816.F32 R52, R28, R96, RZ ;  /* 0x000000601c34723c */ /* 0x000fe200000018ff */
[----:B-1----:R-:W-:-:S05]  /*3960*/  FMUL.FTZ R0, R71, c[0x0][0x320] ;  /* 0x0000c80047007a20 */ /* 0x002fca0000410000 */
[----:B------:R1:W1:Y:S02]  /*3970*/  MUFU.TANH R92, R0 ;  /* 0x00000000005c7308 */ /* 0x0002640000002400 */
[----:B------:R-:W-:Y:S01]  /*3980*/  HMMA.16816.F32 R56, R24, R100, R56 ;  /* 0x000000641838723c */ /* 0x000fe20000001838 */
[----:B-1----:R-:W-:-:S05]  /*3990*/  FMUL.FTZ R0, R64, c[0x0][0x320] ;  /* 0x0000c80040007a20 */ /* 0x002fca0000410000 */
[----:B------:R1:W1:Y:S02]  /*39a0*/  MUFU.TANH R121, R0 ;  /* 0x0000000000797308 */ /* 0x0002640000002400 */
[----:B-1----:R-:W-:-:S06]  /*39b0*/  FMUL.FTZ R0, R65, c[0x0][0x320] ;  /* 0x0000c80041007a20 */ /* 0x002fcc0000410000 */
[----:B------:R1:W1:Y:S01]  /*39c0*/  MUFU.TANH R130, R0 ;  /* 0x0000000000827308 */ /* 0x0002620000002400 */
[----:B------:R-:W-:Y:S01]  /*39d0*/  HMMA.16816.F32 R68, R4, R46, R60 ;  /* 0x0000002e0444723c */ /* 0x000fe2000000183c */
[----:B-1----:R-:W-:-:S06]  /*39e0*/  FMUL.FTZ R0, R66, c[0x0][0x320] ;  /* 0x0000c80042007a20 */ /* 0x002fcc0000410000 */
[----:B------:R1:W1:Y:S01]  /*39f0*/  MUFU.TANH R134, R0 ;  /* 0x0000000000867308 */ /* 0x0002620000002400 */
[----:B------:R-:W-:Y:S01]  /*3a00*/  HMMA.16816.F32 R40, R20, R100, R52 ;  /* 0x000000641428723c */ /* 0x000fe20000001834 */
[----:B-1----:R-:W-:-:S07]  /*3a10*/  FMUL.FTZ R0, R67, c[0x0][0x320] ;  /* 0x0000c80043007a20 */ /* 0x002fce0000410000 */
[----:B------:R-:W-:Y:S01]  /*3a20*/  HMMA.16816.F32 R64, R8, R46, R36 ;  /* 0x0000002e0840723c */ /* 0x000fe20000001824 */
[----:B------:R-:W1:Y:S01]  /*3a30*/  LDSM.16.M88.4 R36, [R199+0x1800] ;  /* 0x00180000c724783b */ /* 0x000e620000000200 */
[----:B------:R2:W1:Y:S06]  /*3a40*/  MUFU.TANH R137, R0 ;  /* 0x0000000000897308 */ /* 0x00046c0000002400 */
[----:B------:R-:W-:Y:S01]  /*3a50*/  HMMA.16816.F32 R44, R32, R98, RZ ;  /* 0x00000062202c723c */ /* 0x000fe200000018ff */
[----:B--2---:R-:W-:-:S04]  /*3a60*/  FMUL.FTZ R0, R72, c[0x0][0x320] ;  /* 0x0000c80048007a20 */ /* 0x004fc80000410000 */
[----:B------:R2:W1:Y:S03]  /*3a70*/  MUFU.TANH R122, R0 ;  /* 0x00000000007a7308 */ /* 0x0004660000002400 */
[----:B-----5:R-:W-:Y:S01]  /*3a80*/  HMMA.16816.F32 R52, R16, R48, R56 ;  /* 0x000000301034723c */ /* 0x020fe20000001838 */
[----:B--2---:R-:W-:-:S04]  /*3a90*/  FMUL.FTZ R0, R73, c[0x0][0x320] ;  /* 0x0000c80049007a20 */ /* 0x004fc80000410000 */
[----:B------:R2:W1:Y:S03]  /*3aa0*/  MUFU.TANH R123, R0 ;  /* 0x00000000007b7308 */ /* 0x0004660000002400 */
[----:B------:R-:W-:Y:S01]  /*3ab0*/  HMMA.16816.F32 R56, R28, R98, RZ ;  /* 0x000000621c38723c */ /* 0x000fe200000018ff */
[----:B--2---:R-:W-:-:S04]  /*3ac0*/  FMUL.FTZ R0, R74, c[0x0][0x320] ;  /* 0x0000c8004a007a20 */ /* 0x004fc80000410000 */
[----:B------:R2:W1:Y:S03]  /*3ad0*/  MUFU.TANH R126, R0 ;  /* 0x00000000007e7308 */ /* 0x0004660000002400 */
[----:B------:R-:W-:Y:S01]  /*3ae0*/  HMMA.16816.F32 R40, R12, R48, R40 ;  /* 0x000000300c28723c */ /* 0x000fe20000001828 */
[----:B--2---:R-:W-:-:S04]  /*3af0*/  FMUL.FTZ R0, R75, c[0x0][0x320] ;  /* 0x0000c8004b007a20 */ /* 0x004fc80000410000 */
[----:B------:R2:W1:Y:S03]  /*3b00*/  MUFU.TANH R127, R0 ;  /* 0x00000000007f7308 */ /* 0x0004660000002400 */
[----:B------:R-:W-:Y:S01]  /*3b10*/  HMMA.16816.F32 R44, R24, R102, R44 ;  /* 0x00000066182c723c */ /* 0x000fe2000000182c */
[----:B--2---:R-:W-:-:S04]  /*3b20*/  FMUL.FTZ R0, R64, c[0x0][0x320] ;  /* 0x0000c80040007a20 */ /* 0x004fc80000410000 */
[----:B------:R2:W1:Y:S02]  /*3b30*/  MUFU.TANH R131, R0 ;  /* 0x0000000000837308 */ /* 0x0004640000002400 */
[----:B--2---:R-:W-:-:S06]  /*3b40*/  FMUL.FTZ R0, R65, c[0x0][0x320] ;  /* 0x0000c80041007a20 */ /* 0x004fcc0000410000 */
[----:B------:R2:W1:Y:S01]  /*3b50*/  MUFU.TANH R133, R0 ;  /* 0x0000000000857308 */ /* 0x0004620000002400 */
[----:B------:R-:W-:Y:S01]  /*3b60*/  HMMA.16816.F32 R60, R20, R102, R56 ;  /* 0x00000066143c723c */ /* 0x000fe20000001838 */
[----:B--2---:R-:W-:-:S06]  /*3b70*/  FMUL.FTZ R0, R66, c[0x0][0x320] ;  /* 0x0000c80042007a20 */ /* 0x004fcc0000410000 */
[----:B------:R2:W1:Y:S01]  /*3b80*/  MUFU.TANH R138, R0 ;  /* 0x00000000008a7308 */ /* 0x0004620000002400 */
[----:B------:R-:W-:Y:S01]  /*3b90*/  HMMA.16816.F32 R56, R32, R104, RZ ;  /* 0x000000682038723c */ /* 0x000fe200000018ff */
[----:B--2---:R-:W-:-:S07]  /*3ba0*/  FMUL.FTZ R0, R67, c[0x0][0x320] ;  /* 0x0000c80043007a20 */ /* 0x004fce0000410000 */
[----:B-1----:R-:W-:Y:S01]  /*3bb0*/  HMMA.16816.F32 R64, R8, R36, R52 ;  /* 0x000000240840723c */ /* 0x002fe20000001834 */
[----:B------:R1:W2:Y:S02]  /*3bc0*/  MUFU.TANH R144, R0 ;  /* 0x0000000000907308 */ /* 0x0002a40000002400 */
[----:B-1----:R-:W-:-:S06]  /*3bd0*/  FMUL.FTZ R0, R68, c[0x0][0x320] ;  /* 0x0000c80044007a20 */ /* 0x002fcc0000410000 */
[----:B------:R1:W1:Y:S01]  /*3be0*/  MUFU.TANH R84, R0 ;  /* 0x0000000000547308 */ /* 0x0002620000002400 */
        /* <DEDUP_REMOVED lines=15> */
[----:B------:R1:W1:Y:S01]  /*3ce0*/  MUFU.TANH R82, R0 ;  /* 0x0000000000527308 */ /* 0x0002620000002400 */
[----:B------:R-:W-:Y:S01]  /*3cf0*/  HMMA.16816.F32 R32, R32, R106, RZ ;  /* 0x0000006a2020723c */ /* 0x000fe200000018ff */
[----:B-1----:R-:W-:-:S06]  /*3d00*/  FMUL.FTZ R0, R66, c[0x0][0x320] ;  /* 0x0000c80042007a20 */ /* 0x002fcc0000410000 */
[----:B------:R1:W1:Y:S01]  /*3d10*/  MUFU.TANH R78, R0 ;  /* 0x00000000004e7308 */ /* 0x0002620000002400 */
[----:B------:R-:W-:Y:S01]  /*3d20*/  HMMA.16816.F32 R52, R20, R108, R52 ;  /* 0x0000006c1434723c */ /* 0x000fe20000001834 */
[----:B-1----:R-:W-:-:S07]  /*3d30*/  FMUL.FTZ R0, R67, c[0x0][0x320] ;  /* 0x0000c80043007a20 */ /* 0x002fce0000410000 */
[----:B------:R-:W-:Y:S01]  /*3d40*/  HMMA.16816.F32 R64, R8, R38, R44 ;  /* 0x000000260840723c */ /* 0x000fe2000000182c */
[----:B------:R-:W1:Y:S01]  /*3d50*/  LDSM.16.M88.4 R44, [R199+0x2000] ;  /* 0x00200000c72c783b */ /* 0x000e620000000200 */
[----:B------:R2:W1:Y:S01]  /*3d60*/  MUFU.TANH R77, R0 ;  /* 0x00000000004d7308 */ /* 0x0004620000002400 */
[----:B------:R-:W-:Y:S01]  /*3d70*/  ISETP.GT.AND P0, PT, R88, R247, PT ;  /* 0x000000f75800720c */ /* 0x000fe20003f04270 */
[----:B------:R-:W-:-:S04]  /*3d80*/  DEPBAR.LE SB0, 0x0 ;  /* 0x000080000000791a */ /* 0x000fc80000000000 */
[----:B--2---:R-:W-:-:S04]  /*3d90*/  FMUL.FTZ R0, R72, c[0x0][0x320] ;  /* 0x0000c80048007a20 */ /* 0x004fc80000410000 */
[----:B------:R2:W1:Y:S01]  /*3da0*/  MUFU.TANH R76, R0 ;  /* 0x00000000004c7308 */ /* 0x0004620000002400 */
[----:B------:R-:W-:Y:S08]  /*3db0*/  HMMA.16816.F32 R60, R4, R38, R48 ;  /* 0x00000026043c723c */ /* 0x000ff00000001830 */
        /* <DEDUP_REMOVED lines=11> */
[----:B------:R2:W2:Y:S03]  /*3e70*/  MUFU.TANH R57, R0 ;  /* 0x0000000000397308 */ /* 0x0004a60000002400 */
[----:B-1----:R-:W-:Y:S01]  /*3e80*/  HMMA.16816.F32 R36, R8, R44, R36 ;  /* 0x0000002c0824723c */ /* 0x002fe20000001824 */
[----:B--2---:R-:W-:-:S04]  /*3e90*/  FMUL.FTZ R0, R65, c[0x0][0x320] ;  /* 0x0000c80041007a20 */ /* 0x004fc80000410000 */
[----:B------:R1:W2:Y:S02]  /*3ea0*/  MUFU.TANH R56, R0 ;  /* 0x0000000000387308 */ /* 0x0002a40000002400 */
[----:B-1----:R-:W-:-:S06]  /*3eb0*/  FMUL.FTZ R0, R66, c[0x0][0x320] ;  /* 0x0000c80042007a20 */ /* 0x002fcc0000410000 */
[----:B------:R1:W1:Y:S01]  /*3ec0*/  MUFU.TANH R58, R0 ;  /* 0x00000000003a7308 */ /* 0x0002620000002400 */
[----:B------:R-:W-:Y:S01]  /*3ed0*/  HMMA.16816.F32 R32, R20, R110, R48 ;  /* 0x0000006e1420723c */ /* 0x000fe20000001830 */
[----:B-1----:R-:W-:-:S06]  /*3ee0*/  FMUL.FTZ R0, R67, c[0x0][0x320] ;  /* 0x0000c80043007a20 */ /* 0x002fcc0000410000 */
[----:B------:R1:W1:Y:S01]  /*3ef0*/  MUFU.TANH R54, R0 ;  /* 0x0000000000367308 */ /* 0x0002620000002400 */
[----:B------:R-:W-:Y:S01]  /*3f00*/  HMMA.16816.F32 R16, R16, R42, R24 ;  /* 0x0000002a1010723c */ /* 0x000fe20000001818 */
[----:B-1----:R-:W-:-:S06]  /*3f10*/  FMUL.FTZ R0, R60, c[0x0][0x320] ;  /* 0x0000c8003c007a20 */ /* 0x002fcc0000410000 */
[----:B------:R1:W1:Y:S01]  /*3f20*/  MUFU.TANH R52, R0 ;  /* 0x0000000000347308 */ /* 0x0002620000002400 */
[----:B------:R-:W-:Y:S01]  /*3f30*/  HMMA.16816.F32 R20, R4, R44, R28 ;  /* 0x0000002c0414723c */ /* 0x000fe2000000181c */
[----:B-1----:R-:W-:-:S06]  /*3f40*/  FMUL.FTZ R0, R61, c[0x0][0x320] ;  /* 0x0000c8003d007a20 */ /* 0x002fcc0000410000 */
[----:B------:R1:W1:Y:S02]  /*3f50*/  MUFU.TANH R53, R0 ;  /* 0x0000000000357308 */ /* 0x0002640000002400 */
[----:B-1----:R-:W-:-:S06]  /*3f60*/  FMUL.FTZ R0, R62, c[0x0][0x320] ;  /* 0x0000c8003e007a20 */ /* 0x002fcc0000410000 */
[----:B------:R1:W1:Y:S02]  /*3f70*/  MUFU.TANH R40, R0 ;  /* 0x0000000000287308 */ /* 0x0002640000002400 */
        /* <DEDUP_REMOVED lines=35> */
[----:B------:R-:W-:Y:S01]  /*41b0*/  BSSY B0, `(.L_x_73) ;  /* 0x0000022000007945 */ /* 0x000fe20003800000 */
[----:B-1----:R-:W-:-:S06]  /*41c0*/  FMUL.FTZ R0, R7, c[0x0][0x320] ;  /* 0x0000c80007007a20 */ /* 0x002fcc0000410000 */
[----:B------:R1:W1:Y:S01]  /*41d0*/  MUFU.TANH R22, R0 ;  /* 0x0000000000167308 */ /* 0x0002620000002400 */
[----:B------:R-:W-:Y:S06]  /*41e0*/  BAR.SYNC.DEFER_BLOCKING 0x0 ;  /* 0x0000000000007b1d */ /* 0x000fec0000010000 */
[----:B------:R-:W-:Y:S05]  /*41f0*/  @!P0 BRA `(.L_x_74) ;  /* 0x000001d000008947 */ /* 0x000fea0003800000 */
[----:B-1234-:R-:W-:Y:S01]  /*4200*/  IADD3 R0, R246, -0x2, RZ ;  /* 0xfffffffef6007810 */ /* 0x01efe20007ffe0ff */
[C---:B------:R-:W-:Y:S01]  /*4210*/  IMAD.SHL.U32 R10, R152.reuse, 0x20, RZ ;  /* 0x00000020980a7824 */ /* 0x040fe200078e00ff */
[----:B------:R-:W-:Y:S02]  /*4220*/  SHF.L.U64.HI R11, R152, 0x5, R153 ;  /* 0x00000005980b7819 */ /* 0x000fe40000010299 */
[----:B------:R-:W-:-:S05]  /*4230*/  SHF.R.S32.HI R2, RZ, 0x1f, R0 ;  /* 0x0000001fff027819 */ /* 0x000fca0000011400 */
[----:B------:R-:W-:Y:S02]  /*4240*/  IMAD R4, R2, c[0x0][0x1e0], RZ ;  /* 0x0000780002047a24 */ /* 0x000fe400078e02ff */
[----:B------:R-:W-:-:S04]  /*4250*/  IMAD.WIDE.U32 R2, R0, c[0x0][0x1e0], RZ ;  /* 0x0000780000027a25 */ /* 0x000fc800078e00ff */
[----:B------:R-:W-:-:S04]  /*4260*/  IMAD R0, R0, c[0x0][0x1e4], R4 ;  /* 0x0000790000007a24 */ /* 0x000fc800078e0204 */
[----:B------:R-:W-:Y:S02]  /*4270*/  IMAD.IADD R0, R3, 0x1, R0 ;  /* 0x0000000103007824 */ /* 0x000fe400078e0200 */
[----:B------:R-:W-:-:S04]  /*4280*/  IMAD.WIDE.U32 R2, R2, 0x50, R112 ;  /* 0x0000005002027825 */ /* 0x000fc800078e0070 */
[----:B------:R-:W-:Y:S01]  /*4290*/  IMAD R0, R0, 0x50, RZ ;  /* 0x0000005000007824 */ /* 0x000fe200078e02ff */
[----:B------:R-:W-:-:S04]  /*42a0*/  LEA R8, P0, R2, c[0x0][0x1c8], 0x1 ;  /* 0x0000720002087a11 */ /* 0x000fc800078008ff */
[----:B------:R-:W-:Y:S02]  /*42b0*/  IADD3 R0, R3, R0, RZ ;  /* 0x0000000003007210 */ /* 0x000fe40007ffe0ff */
[----:B------:R-:W-:Y:S02]  /*42c0*/  IADD3 R6, P2, R10, R8, RZ ;  /* 0x000000080a067210 */ /* 0x000fe40007f5e0ff */
[----:B------:R-:W-:Y:S02]  /*42d0*/  LEA.HI.X R9, R2, c[0x0][0x1cc], R0, 0x1, P0 ;  /* 0x0000730002097a11 */ /* 0x000fe400000f0c00 */
[----:B------:R-:W-:-:S03]  /*42e0*/  IADD3 R4, P0, R6, R10, RZ ;  /* 0x0000000a06047210 */ /* 0x000fc60007f1e0ff */
[----:B------:R-:W-:Y:S01]  /*42f0*/  IMAD.X R7, R11, 0x1, R9, P2 ;  /* 0x000000010b077824 */ /* 0x000fe200010e0609 */
[-C--:B------:R-:W-:Y:S01]  /*4300*/  IADD3 R2, P2, R4, R10.reuse, RZ ;  /* 0x0000000a04027210 */ /* 0x080fe20007f5e0ff */
[----:B------:R-:W-:Y:S01]  /*4310*/  @!PT LDS RZ, [RZ] ;  /* 0x00000000fffff984 */ /* 0x000fe20000000800 */
[----:B------:R-:W-:Y:S01]  /*4320*/  @!PT LDS RZ, [RZ] ;  /* 0x00000000fffff984 */ /* 0x000fe20000000800 */
[----:B------:R-:W-:Y:S01]  /*4330*/  @!PT LDS RZ, [RZ] ;  /* 0x00000000fffff984 */ /* 0x000fe20000000800 */
[----:B------:R1:W-:Y:S03]  /*4340*/  LDGSTS.E.BYPASS.LTC128B.128 [R213+0x2900], [R8.64], !P1 ;  /* 0x0290000008d57fae */ /* 0x0003e6000c901d48 */
[----:B------:R-:W-:Y:S01]  /*4350*/  IADD3.X R5, R7, R11, RZ, P0, !PT ;  /* 0x0000000b07057210 */ /* 0x000fe200007fe4ff */
[----:B------:R1:W-:Y:S01]  /*4360*/  LDGSTS.E.BYPASS.LTC128B.128 [R213+0x3100], [R6.64], !P1 ;  /* 0x0310000006d57fae */ /* 0x0003e2000c901d48 */
[----:B------:R-:W-:-:S03]  /*4370*/  IADD3 R10, P0, R2, R10, RZ ;  /* 0x0000000a020a7210 */ /* 0x000fc60007f1e0ff */
[----:B------:R-:W-:Y:S01]  /*4380*/  IMAD.X R3, R5, 0x1, R11, P2 ;  /* 0x0000000105037824 */ /* 0x000fe200010e060b */
[----:B------:R1:W-:Y:S04]  /*4390*/  LDGSTS.E.BYPASS.LTC128B.128 [R213+0x3900], [R4.64], !P1 ;  /* 0x0390000004d57fae */ /* 0x0003e8000c901d48 */
[----:B------:R-:W-:Y:S01]  /*43a0*/  IADD3.X R11, R3, R11, RZ, P0, !PT ;  /* 0x0000000b030b7210 */ /* 0x000fe200007fe4ff */
[----:B------:R1:W-:Y:S04]  /*43b0*/  LDGSTS.E.BYPASS.LTC128B.128 [R213+0x4100], [R2.64], !P1 ;  /* 0x0410000002d57fae */ /* 0x0003e8000c901d48 */
[----:B------:R1:W-:Y:S02]  /*43c0*/  LDGSTS.E.BYPASS.LTC128B.128 [R213+0x4900], [R10.64], !P1 ;  /* 0x049000000ad57fae */ /* 0x0003e4000c901d48 */
.L_x_74:
[----:B--234-:R-:W-:Y:S05]  /*43d0*/  BSYNC B0 ;  /* 0x0000000000007941 */ /* 0x01cfea0003800000 */
.L_x_73:
[----:B-1----:R-:W2:Y:S04]  /*43e0*/  LDL R0, [R1+0x4c] ;  /* 0x00004c0001007983 */ /* 0x002ea80000100800 */
[----:B------:R-:W0:Y:S01]  /*43f0*/  LDGDEPBAR ;  /* 0x00000000000079af */ /* 0x000e220000000000 */
[----:B--2---:R-:W-:-:S04]  /*4400*/  IADD3 R0, -R0, R89, R90 ;  /* 0x0000005900007210 */ /* 0x004fc80007ffe15a */
[C---:B------:R-:W-:Y:S02]  /*4410*/  ISETP.GT.AND P2, PT, R0.reuse, RZ, PT ;  /* 0x000000ff0000720c */ /* 0x040fe40003f44270 */
[C---:B------:R-:W-:Y:S02]  /*4420*/  ISETP.GT.AND P0, PT, R0.reuse, 0x1, PT ;  /* 0x000000010000780c */ /* 0x040fe40003f04270 */
[----:B------:R-:W-:Y:S02]  /*4430*/  ISETP.GT.AND P6, PT, R0, 0x8, PT ;  /* 0x000000080000780c */ /* 0x000fe40003fc4270 */
[----:B------:R-:W-:Y:S02]  /*4440*/  FSEL R8, R151, -INF , P2 ;  /* 0xff80000097087808 */ /* 0x000fe40001000000 */
[----:B------:R-:W-:Y:S02]  /*4450*/  FSEL R25, R150, -INF , P0 ;  /* 0xff80000096197808 */ /* 0x000fe40000000000 */
[----:B------:R-:W-:-:S02]  /*4460*/  ISETP.GT.AND P5, PT, R0, 0x9, PT ;  /* 0x000000090000780c */ /* 0x000fc40003fa4270 */
[----:B------:R-:W-:Y:S02]  /*4470*/  FSEL R9, R147, -INF , P2 ;  /* 0xff80000093097808 */ /* 0x000fe40001000000 */
[----:B------:R-:W-:Y:S02]  /*4480*/  FSEL R10, R146, -INF , P0 ;  /* 0xff800000920a7808 */ /* 0x000fe40000000000 */
[----:B------:R-:W-:Y:S02]  /*4490*/  FSEL R26, R145, -INF , P6 ;  /* 0xff800000911a7808 */ /* 0x000fe40003000000 */
[----:B------:R-:W-:Y:S02]  /*44a0*/  FMNMX.FTZ R2, R8, R25, !PT ;  /* 0x0000001908027209 */ /* 0x000fe40007810000 */
[----:B------:R-:W-:Y:S02]  /*44b0*/  ISETP.GT.AND P4, PT, R0, 0x10, PT ;  /* 0x000000100000780c */ /* 0x000fe40003f84270 */
[----:B------:R-:W-:-:S02]  /*44c0*/  FSEL R11, R136, -INF , P6 ;  /* 0xff800000880b7808 */ /* 0x000fc40003000000 */
[----:B------:R-:W-:Y:S02]  /*44d0*/  FSEL R27, R143, -INF , P5 ;  /* 0xff8000008f1b7808 */ /* 0x000fe40002800000 */
[----:B------:R-:W-:Y:S02]  /*44e0*/  FMNMX.FTZ R3, R9, R10, !PT ;  /* 0x0000000a09037209 */ /* 0x000fe40007810000 */
[----:B------:R-:W-:Y:S02]  /*44f0*/  FMNMX.FTZ R2, R26, R2, !PT ;  /* 0x000000021a027209 */ /* 0x000fe40007810000 */
[----:B------:R-:W-:Y:S02]  /*4500*/  FSEL R71, R93, -INF , P4 ;  /* 0xff8000005d477808 */ /* 0x000fe40002000000 */
[----:B------:R-:W-:Y:S02]  /*4510*/  ISETP.GT.AND P3, PT, R0, 0x11, PT ;  /* 0x000000110000780c */ /* 0x000fe40003f64270 */
[----:B------:R-:W-:-:S02]  /*4520*/  FSEL R12, R135, -INF , P5 ;  /* 0xff800000870c7808 */ /* 0x000fc40002800000 */
[----:B------:R-:W-:Y:S02]  /*4530*/  FSEL R93, R132, -INF , P4 ;  /* 0xff800000845d7808 */ /* 0x000fe40002000000 */
[----:B------:R-:W-:Y:S02]  /*4540*/  FMNMX.FTZ R3, R11, R3, !PT ;  /* 0x000000030b037209 */ /* 0x000fe40007810000 */
[----:B------:R-:W-:Y:S02]  /*4550*/  FMNMX.FTZ R2, R27, R2, !PT ;  /* 0x000000021b027209 */ /* 0x000fe40007810000 */
[----:B------:R-:W-:Y:S02]  /*4560*/  FSEL R13, R141, -INF , P2 ;  /* 0xff8000008d0d7808 */ /* 0x000fe40001000000 */
[----:B------:R-:W-:Y:S02]  /*4570*/  FSEL R32, R149, -INF , P2 ;  /* 0xff80000095207808 */ /* 0x000fe40001000000 */
[----:B------:R-:W-:-:S02]  /*4580*/  ISETP.GT.AND P2, PT, R0, 0x18, PT ;  /* 0x000000180000780c */ /* 0x000fc40003f44270 */
[----:B------:R-:W-:Y:S02]  /*4590*/  FSEL R14, R142, -INF , P0 ;  /* 0xff8000008e0e7808 */ /* 0x000fe40000000000 */
[----:B------:R-:W-:Y:S02]  /*45a0*/  FSEL R33, R148, -INF , P0 ;  /* 0xff80000094217808 */ /* 0x000fe40000000000 */
[----:B------:R-:W-:Y:S02]  /*45b0*/  FSEL R36, R118, -INF , P4 ;  /* 0xff80000076247808 */ /* 0x000fe40002000000 */
[----:B------:R-:W-:Y:S02]  /*45c0*/  FSEL R94, R129, -INF , P3 ;  /* 0xff800000815e7808 */ /* 0x000fe40001800000 */
[----:B------:R-:W-:Y:S02]  /*45d0*/  FMNMX.FTZ R3, R12, R3, !PT ;  /* 0x000000030c037209 */ /* 0x000fe40007810000 */
[----:B------:R-:W-:-:S02]  /*45e0*/  FMNMX.FTZ R2, R93, R2, !PT ;  /* 0x000000025d027209 */ /* 0x000fc40007810000 */
[----:B------:R-:W-:Y:S02]  /*45f0*/  ISETP.GT.AND P0, PT, R0, 0x19, PT ;  /* 0x000000190000780c */ /* 0x000fe40003f04270 */
[----:B------:R-:W-:Y:S02]  /*4600*/  FSEL R37, R117, -INF , P3 ;  /* 0xff80000075257808 */ /* 0x000fe40001800000 */
[----:B------:R-:W-:Y:S02]  /*4610*/  FSEL R95, R116, -INF , P2 ;  /* 0xff800000745f7808 */ /* 0x000fe40001000000 */
[----:B------:R-:W-:Y:S02]  /*4620*/  FMNMX.FTZ R3, R36, R3, !PT ;  /* 0x0000000324037209 */ /* 0x000fe40007810000 */
[----:B------:R-:W-:Y:S02]  /*4630*/  FMNMX.FTZ R2, R94, R2, !PT ;  /* 0x000000025e027209 */ /* 0x000fe40007810000 */
[----:B------:R-:W-:-:S02]  /*4640*/  FSEL R15, R125, -INF , P6 ;  /* 0xff8000007d0f7808 */ /* 0x000fc40003000000 */
[----:B------:R-:W-:Y:S02]  /*4650*/  FSEL R34, R140, -INF , P6 ;  /* 0xff8000008c227808 */ /* 0x000fe40003000000 */
[----:B------:R-:W-:Y:S02]  /*4660*/  FSEL R24, R128, -INF , P5 ;  /* 0xff80000080187808 */ /* 0x000fe40002800000 */
[----:B------:R-:W-:Y:S02]  /*4670*/  FSEL R35, R139, -INF , P5 ;  /* 0xff8000008b237808 */ /* 0x000fe40002800000 */
[----:B------:R-:W-:Y:S02]  /*4680*/  FSEL R101, R124, -INF , P4 ;  /* 0xff8000007c657808 */ /* 0x000fe40002000000 */
[----:B------:R-:W-:Y:S02]  /*4690*/  FSEL R72, R114, -INF , P3 ;  /* 0xff80000072487808 */ /* 0x000fe40001800000 */
        /* <DEDUP_REMOVED lines=8> */
[C---:B------:R-:W-:Y:S02]  /*4720*/  ISETP.GT.AND P6, PT, R0.reuse, 0x20, PT ;  /* 0x000000200000780c */ /* 0x040fe40003fc4270 */
[C---:B------:R-:W-:Y:S02]  /*4730*/  ISETP.GT.AND P5, PT, R0.reuse, 0x21, PT ;  /* 0x000000210000780c */ /* 0x040fe40003fa4270 */
[C---:B------:R-:W-:Y:S02]  /*4740*/  ISETP.GT.AND P4, PT, R0.reuse, 0x28, PT ;  /* 0x000000280000780c */ /* 0x040fe40003f84270 */
[C---:B------:R-:W-:Y:S02]  /*4750*/  ISETP.GT.AND P3, PT, R0.reuse, 0x29, PT ;  /* 0x000000290000780c */ /* 0x040fe40003f64270 */
[----:B------:R-:W-:-:S02]  /*4760*/  ISETP.GT.AND P2, PT, R0, 0x30, PT ;  /* 0x000000300000780c */ /* 0x000fc40003f44270 */
[----:B------:R-:W-:Y:S02]  /*4770*/  ISETP.GT.AND P0, PT, R0, 0x31, PT ;  /* 0x000000310000780c */ /* 0x000fe40003f04270 */
[----:B------:R-:W-:Y:S02]  /*4780*/  FMNMX.FTZ R3, R37, R3, !PT ;  /* 0x0000000325037209 */ /* 0x000fe40007810000 */
[----:B------:R-:W-:Y:S02]  /*4790*/  FMNMX.FTZ R2, R95, R2, !PT ;  /* 0x000000025f027209 */ /* 0x000fe40007810000 */
        /* <DEDUP_REMOVED lines=24> */
[C---:B------:R-:W-:Y:S02]  /*4920*/  ISETP.GT.AND P6, PT, R0.reuse, 0x38, PT ;  /* 0x000000380000780c */ /* 0x040fe40003fc4270 */
[C---:B------:R-:W-:Y:S02]  /*4930*/  ISETP.GT.AND P5, PT, R0.reuse, 0x39, PT ;  /* 0x000000390000780c */ /* 0x040fe40003fa4270 */
[----:B------:R-:W-:-:S02]  /*4940*/  ISETP.GT.AND P4, PT, R0, 0x40, PT ;  /* 0x000000400000780c */ /* 0x000fc40003f84270 */
[C---:B------:R-:W-:Y:S02]  /*4950*/  ISETP.GT.AND P3, PT, R0.reuse, 0x41, PT ;  /* 0x000000410000780c */ /* 0x040fe40003f64270 */
[C---:B------:R-:W-:Y:S02]  /*4960*/  ISETP.GT.AND P2, PT, R0.reuse, 0x48, PT ;  /* 0x000000480000780c */ /* 0x040fe40003f44270 */
[----:B------:R-:W-:Y:S02]  /*4970*/  ISETP.GT.AND P0, PT, R0, 0x49, PT ;  /* 0x000000490000780c */ /* 0x000fe40003f04270 */
        /* <DEDUP_REMOVED lines=18> */
[----:B------:R-:W-:Y:S02]  /*4aa0*/  FSEL R135, R57, -INF , P6 ;  /* 0xff80000039877808 */ /* 0x000fe40003000000 */
[----:B------:R-:W-:Y:S02]  /*4ab0*/  FMNMX.FTZ R0, R148, R0, !PT ;  /* 0x0000000094007209 */ /* 0x000fe40007810000 */
[----:B------:R-:W-:-:S02]  /*4ac0*/  FMNMX.FTZ R2, R136, R2, !PT ;  /* 0x0000000288027209 */ /* 0x000fc40007810000 */
[----:B------:R-:W-:Y:S02]  /*4ad0*/  FMNMX.FTZ R3, R92, R3, !PT ;  /* 0x000000035c037209 */ /* 0x000fe40007810000 */
[----:B------:R-:W-:Y:S02]  /*4ae0*/  FSEL R146, R52, -INF , P6 ;  /* 0xff80000034927808 */ /* 0x000fe40003000000 */
[----:B------:R-:W-:Y:S02]  /*4af0*/  FSEL R152, R56, -INF , P5 ;  /* 0xff80000038987808 */ /* 0x000fe40002800000 */
[----:B------:R-:W-:Y:S02]  /*4b00*/  FMNMX.FTZ R0, R147, R0, !PT ;  /* 0x0000000093007209 */ /* 0x000fe40007810000 */
[----:B------:R-:W-:Y:S02]  /*4b10*/  FMNMX.FTZ R2, R135, R2, !PT ;  /* 0x0000000287027209 */ /* 0x000fe40007810000 */
[----:B------:R-:W-:-:S02]  /*4b20*/  FMNMX.FTZ R3, R126, R3, !PT ;  /* 0x000000037e037209 */ /* 0x000fc40007810000 */
[----:B------:R-:W-:Y:S02]  /*4b30*/  FSEL R145, R53, -INF , P5 ;  /* 0xff80000035917808 */ /* 0x000fe40002800000 */
[----:B------:R-:W-:Y:S02]  /*4b40*/  FSEL R174, R30, -INF , P4 ;  /* 0xff8000001eae7808 */ /* 0x000fe40002000000 */
[----:B------:R-:W-:Y:S02]  /*4b50*/  FMNMX.FTZ R0, R146, R0, !PT ;  /* 0x0000000092007209 */ /* 0x000fe40007810000 */
[----:B------:R-:W-:Y:S02]  /*4b60*/  FMNMX.FTZ R2, R152, R2, !PT ;  /* 0x0000000298027209 */ /* 0x000fe40007810000 */
[----:B------:R-:W-:Y:S02]  /*4b70*/  FMNMX.FTZ R3, R127, R3, !PT ;  /* 0x000000037f037209 */ /* 0x000fe40007810000 */
[----:B------:R-:W-:-:S02]  /*4b80*/  FSEL R215, R20, -INF , P4 ;  /* 0xff80000014d77808 */ /* 0x000fc40002000000 */
[----:B------:R-:W-:Y:S02]  /*4b90*/  FSEL R177, R31, -INF , P3 ;  /* 0xff8000001fb17808 */ /* 0x000fe40001800000 */
[----:B------:R-:W-:Y:S02]  /*4ba0*/  FMNMX.FTZ R0, R145, R0, !PT ;  /* 0x0000000091007209 */ /* 0x000fe40007810000 */
[----:B------:R-:W-:Y:S02]  /*4bb0*/  FMNMX.FTZ R2, R174, R2, !PT ;  /* 0x00000002ae027209 */ /* 0x000fe40007810000 */
[----:B------:R-:W-:Y:S02]  /*4bc0*/  FMNMX.FTZ R3, R128, R3, !PT ;  /* 0x0000000380037209 */ /* 0x000fe40007810000 */
[----:B------:R-:W-:Y:S02]  /*4bd0*/  FSEL R218, R21, -INF , P3 ;  /* 0xff80000015da7808 */ /* 0x000fe40001800000 */
[----:B------:R-:W-:-:S02]  /*4be0*/  FSEL R176, R18, -INF , P2 ;  /* 0xff80000012b07808 */ /* 0x000fc40001000000 */
[----:B------:R-:W-:Y:S02]  /*4bf0*/  FMNMX.FTZ R0, R215, R0, !PT ;  /* 0x00000000d7007209 */ /* 0x000fe40007810000 */
[----:B------:R-:W-:Y:S02]  /*4c00*/  FMNMX.FTZ R2, R177, R2, !PT ;  /* 0x00000002b1027209 */ /* 0x000fe40007810000 */
[----:B------:R-:W-:Y:S02]  /*4c10*/  FMNMX.FTZ R4, R129, R3, !PT ;  /* 0x0000000381047209 */ /* 0x000fe40007810000 */
[----:B------:R-:W-:Y:S02]  /*4c20*/  FSEL R212, R16, -INF , P2 ;  /* 0xff80000010d47808 */ /* 0x000fe40001000000 */
[----:B------:R-:W-:Y:S02]  /*4c30*/  FSEL R182, R19, -INF , P0 ;  /* 0xff80000013b67808 */ /* 0x000fe40000000000 */
[----:B------:R-:W-:-:S02]  /*4c40*/  FMNMX.FTZ R0, R218, R0, !PT ;  /* 0x00000000da007209 */ /* 0x000fc40007810000 */
[----:B------:R-:W-:Y:S02]  /*4c50*/  FMNMX.FTZ R3, R176, R2, !PT ;  /* 0x00000002b0037209 */ /* 0x000fe40007810000 */
[----:B------:R-:W-:Y:S02]  /*4c60*/  FMNMX.FTZ R2, R153, R4, !PT ;  /* 0x0000000499027209 */ /* 0x000fe40007810000 */
[----:B------:R-:W-:Y:S02]  /*4c70*/  FSEL R189, R17, -INF , P0 ;  /* 0xff80000011bd7808 */ /* 0x000fe40000000000 */
[----:B------:R-:W-:Y:S01]  /*4c80*/  FMNMX.FTZ R0, R212, R0, !PT ;  /* 0x00000000d4007209 */ /* 0x000fe20007810000 */
[----:B------:R-:W-:Y:S01]  /*4c90*/  LDSM.16.MT88.4 R16, [R197] ;  /* 0x00000000c510783b */ /* 0x000fe20000004200 */
[----:B------:R-:W-:Y:S02]  /*4ca0*/  FMNMX.FTZ R4, R182, R3, !PT ;  /* 0x00000003b6047209 */ /* 0x000fe40007810000 */
[----:B------:R-:W-:-:S02]  /*4cb0*/  FMNMX.FTZ R5, R32, R33, !PT ;  /* 0x0000002120057209 */ /* 0x000fc40007810000 */
[----:B------:R-:W-:Y:S01]  /*4cc0*/  FMNMX.FTZ R3, R189, R0, !PT ;  /* 0x00000000bd037209 */ /* 0x000fe20007810000 */
[----:B------:R-:W1:Y:S01]  /*4cd0*/  SHFL.BFLY PT, R7, R4, 0x2, 0x1f ;  /* 0x0c401f0004077f89 */ /* 0x000e6200000e0000 */
[----:B------:R-:W-:Y:S02]  /*4ce0*/  FMNMX.FTZ R0, R34, R5, !PT ;  /* 0x0000000522007209 */ /* 0x000fe40007810000 */
[----:B------:R-:W-:Y:S01]  /*4cf0*/  FSEL R151, R40, -INF , P6 ;  /* 0xff80000028977808 */ /* 0x000fe20003000000 */
[----:B------:R-:W2:Y:S01]  /*4d00*/  SHFL.BFLY PT, R6, R3, 0x2, 0x1f ;  /* 0x0c401f0003067f89 */ /* 0x000ea200000e0000 */
[----:B------:R-:W-:Y:S02]  /*4d10*/  FMNMX.FTZ R0, R35, R0, !PT ;  /* 0x0000000023007209 */ /* 0x000fe40007810000 */
[----:B------:R-:W-:Y:S02]  /*4d20*/  FMNMX.FTZ R2, R154, R2, !PT ;  /* 0x000000029a027209 */ /* 0x000fe40007810000 */
[----:B------:R-:W-:-:S02]  /*4d30*/  FMNMX.FTZ R0, R101, R0, !PT ;  /* 0x0000000065007209 */ /* 0x000fc40007810000 */
[----:B------:R-:W-:Y:S02]  /*4d40*/  FSEL R139, R48, -INF , P5 ;  /* 0xff800000308b7808 */ /* 0x000fe40002800000 */
[----:B------:R-:W-:Y:S02]  /*4d50*/  FMNMX.FTZ R0, R102, R0, !PT ;  /* 0x0000000066007209 */ /* 0x000fe40007810000 */
[----:B------:R-:W-:Y:S02]  /*4d60*/  FMNMX.FTZ R2, R151, R2, !PT ;  /* 0x0000000297027209 */ /* 0x000fe40007810000 */
[----:B------:R-:W-:Y:S02]  /*4d70*/  FMNMX.FTZ R0, R103, R0, !PT ;  /* 0x0000000067007209 */ /* 0x000fe40007810000 */
[----:B------:R-:W-:Y:S02]  /*4d80*/  FSEL R188, R29, -INF , P4 ;  /* 0xff8000001dbc7808 */ /* 0x000fe40002000000 */
[----:B------:R-:W-:-:S02]  /*4d90*/  FMNMX.FTZ R2, R139, R2, !PT ;  /* 0x000000028b027209 */ /* 0x000fc40007810000 */
[----:B------:R-:W-:Y:S02]  /*4da0*/  FMNMX.FTZ R5, R120, R0, !PT ;  /* 0x0000000078057209 */ /* 0x000fe40007810000 */
[----:B------:R-:W-:Y:S02]  /*4db0*/  FSEL R191, R28, -INF , P3 ;  /* 0xff8000001cbf7808 */ /* 0x000fe40001800000 */
[----:B------:R-:W-:Y:S01]  /*4dc0*/  FMNMX.FTZ R2, R188, R2, !PT ;  /* 0x00000002bc027209 */ /* 0x000fe20007810000 */
[----:B------:R-:W-:Y:S01]  /*4dd0*/  LDSM.16.MT88.4 R28, [R198] ;  /* 0x00000000c61c783b */ /* 0x000fe20000004200 */
[----:B-1----:R-:W-:Y:S02]  /*4de0*/  FMNMX.FTZ R0, R4, R7, !PT ;  /* 0x0000000704007209 */ /* 0x002fe40007810000 */
[----:B------:R-:W-:Y:S02]  /*4df0*/  FMNMX.FTZ R4, R134, R5, !PT ;  /* 0x0000000586047209 */ /* 0x000fe40007810000 */
[----:B------:R-:W-:-:S02]  /*4e00*/  FSEL R216, R23, -INF , P2 ;  /* 0xff80000017d87808 */ /* 0x000fc40001000000 */
[----:B------:R-:W-:Y:S02]  /*4e10*/  FMNMX.FTZ R2, R191, R2, !PT ;  /* 0x00000002bf027209 */ /* 0x000fe40007810000 */
[----:B--2---:R-:W-:Y:S02]  /*4e20*/  FMNMX.FTZ R3, R3, R6, !PT ;  /* 0x0000000603037209 */ /* 0x004fe40007810000 */
[----:B------:R-:W1:Y:S01]  /*4e30*/  SHFL.BFLY PT, R6, R0, 0x1, 0x1f ;  /* 0x0c201f0000067f89 */ /* 0x000e6200000e0000 */
[----:B------:R-:W-:Y:S02]  /*4e40*/  FMNMX.FTZ R4, R137, R4, !PT ;  /* 0x0000000489047209 */ /* 0x000fe40007810000 */
[----:B------:R-:W-:Y:S01]  /*4e50*/  FSEL R220, R22, -INF , P0 ;  /* 0xff80000016dc7808 */ /* 0x000fe20000000000 */
[----:B------:R-:W-:Y:S01]  /*4e60*/  SHFL.BFLY PT, R7, R3, 0x1, 0x1f ;  /* 0x0c201f0003077f89 */ /* 0x000fe200000e0000 */
[----:B------:R-:W-:Y:S02]  /*4e70*/  FMNMX.FTZ R2, R216, R2, !PT ;  /* 0x00000002d8027209 */ /* 0x000fe40007810000 */
[----:B------:R-:W-:Y:S01]  /*4e80*/  FMNMX.FTZ R4, R138, R4, !PT ;  /* 0x000000048a047209 */ /* 0x000fe20007810000 */
[----:B------:R-:W-:Y:S01]  /*4e90*/  LDSM.16.MT88.4 R20, [R201] ;  /* 0x00000000c914783b */ /* 0x000fe20000004200 */
[----:B------:R-:W-:-:S02]  /*4ea0*/  FMNMX.FTZ R2, R220, R2, !PT ;  /* 0x00000002dc027209 */ /* 0x000fc40007810000 */
[----:B------:R-:W-:Y:S02]  /*4eb0*/  FMNMX.FTZ R4, R144, R4, !PT ;  /* 0x0000000490047209 */ /* 0x000fe40007810000 */
[----:B------:R-:W-:Y:S01]  /*4ec0*/  FSEL R149, R58, -INF , P6 ;  /* 0xff8000003a957808 */ /* 0x000fe20003000000 */
[----:B------:R-:W2:Y:S01]  /*4ed0*/  SHFL.BFLY PT, R5, R2, 0x2, 0x1f ;  /* 0x0c401f0002057f89 */ /* 0x000ea200000e0000 */
[----:B------:R-:W-:Y:S02]  /*4ee0*/  FMNMX.FTZ R4, R219, R4, !PT ;  /* 0x00000004db047209 */ /* 0x000fe40007810000 */
[----:B------:R-:W-:Y:S02]  /*4ef0*/  FSEL R150, R54, -INF , P5 ;  /* 0xff80000036967808 */ /* 0x000fe40002800000 */
[----:B------:R-:W-:Y:S02]  /*4f00*/  FMNMX.FTZ R4, R192, R4, !PT ;  /* 0x00000004c0047209 */ /* 0x000fe40007810000 */
[----:B------:R-:W-:-:S02]  /*4f10*/  FSEL R214, R44, -INF , P4 ;  /* 0xff8000002cd67808 */ /* 0x000fc40002000000 */
[----:B------:R-:W-:Y:S02]  /*4f20*/  FMNMX.FTZ R4, R149, R4, !PT ;  /* 0x0000000495047209 */ /* 0x000fe40007810000 */
[----:B-1----:R-:W-:Y:S02]  /*4f30*/  FMNMX.FTZ R70, R0, R6, !PT ;  /* 0x0000000600467209 */ /* 0x002fe40007810000 */
[----:B------:R-:W-:Y:S02]  /*4f40*/  FMNMX.FTZ R0, R150, R4, !PT ;  /* 0x0000000496007209 */ /* 0x000fe40007810000 */
[----:B------:R-:W-:Y:S02]  /*4f50*/  FSEL R190, R43, -INF , P3 ;  /* 0xff8000002bbe7808 */ /* 0x000fe40001800000 */
[----:B------:R-:W-:Y:S02]  /*4f60*/  FMNMX.FTZ R0, R214, R0, !PT ;  /* 0x00000000d6007209 */ /* 0x000fe40007810000 */
[----:B------:R-:W-:-:S02]  /*4f70*/  FSEL R221, R41, -INF , P2 ;  /* 0xff80000029dd7808 */ /* 0x000fc40001000000 */
[----:B------:R-:W-:Y:S02]  /*4f80*/  FMNMX.FTZ R0, R190, R0, !PT ;  /* 0x00000000be007209 */ /* 0x000fe40007810000 */
[----:B------:R-:W-:Y:S02]  /*4f90*/  FSEL R222, R42, -INF , P0 ;  /* 0xff8000002ade7808 */ /* 0x000fe40000000000 */
[----:B--2---:R-:W-:Y:S01]  /*4fa0*/  FMNMX.FTZ R5, R2, R5, !PT ;  /* 0x0000000502057209 */ /* 0x004fe20007810000 */
[----:B------:R-:W-:Y:S01]  /*4fb0*/  LDSM.16.MT88.4 R40, [R200] ;  /* 0x00000000c828783b */ /* 0x000fe20000004200 */
[----:B------:R-:W-:Y:S02]  /*4fc0*/  FMNMX.FTZ R4, R221, R0, !PT ;  /* 0x00000000dd047209 */ /* 0x000fe40007810000 */
[----:B------:R-:W-:Y:S01]  /*4fd0*/  FMNMX.FTZ R68, R3, R7, !PT ;  /* 0x0000000703447209 */ /* 0x000fe20007810000 */
[----:B------:R-:W1:Y:S01]  /*4fe0*/  SHFL.BFLY PT, R6, R5, 0x1, 0x1f ;  /* 0x0c201f0005067f89 */ /* 0x000e6200000e0000 */
[----:B------:R-:W-:Y:S01]  /*4ff0*/  FMNMX.FTZ R4, R222, R4, !PT ;  /* 0x00000004de047209 */ /* 0x000fe20007810000 */
[C---:B------:R-:W-:Y:S01]  /*5000*/  FMUL.FTZ R3, R70.reuse, c[0x0][0x2d0] ;  /* 0x0000b40046037a20 */ /* 0x040fe20000410000 */
[----:B------:R-:W-:Y:S01]  /*5010*/  FSETP.NEU.FTZ.AND P3, PT, R70, -INF , PT ;  /* 0xff8000004600780b */ /* 0x000fe20003f7d000 */
[C---:B------:R-:W-:Y:S01]  /*5020*/  FMUL.FTZ R2, R68.reuse, c[0x0][0x2d0] ;  /* 0x0000b40044027a20 */ /* 0x040fe20000410000 */
[----:B------:R-:W-:Y:S01]  /*5030*/  FSETP.NEU.FTZ.AND P2, PT, R68, -INF , PT ;  /* 0xff8000004400780b */ /* 0x000fe20003f5d000 */
[----:B------:R-:W2:Y:S01]  /*5040*/  SHFL.BFLY PT, R7, R4, 0x2, 0x1f ;  /* 0x0c401f0004077f89 */ /* 0x000ea200000e0000 */
[----:B------:R-:W-:-:S02]  /*5050*/  FSEL R3, R3, RZ, P3 ;  /* 0x000000ff03037208 */ /* 0x000fc40001800000 */
[----:B------:R-:W-:-:S03]  /*5060*/  FSEL R2, R2, RZ, P2 ;  /* 0x000000ff02027208 */ /* 0x000fc60001000000 */
[----:B------:R-:W-:-:S04]  /*5070*/  FFMA.FTZ R0, R8, c[0x0][0x2d0], -R3 ;  /* 0x0000b40008007a23 */ /* 0x000fc80000010803 */
[----:B------:R3:W-:Y:S01]  /*5080*/  MUFU.EX2 R243, R0 ;  /* 0x0000000000f37308 */ /* 0x0007e20000000800 */
[----:B-1----:R-:W-:Y:S01]  /*5090*/  FMNMX.FTZ R5, R5, R6, !PT ;  /* 0x0000000605057209 */ /* 0x002fe20007810000 */
[----:B------:R-:W-:-:S03]  /*50a0*/  FFMA.FTZ R6, R11, c[0x0][0x2d0], -R2 ;  /* 0x0000b4000b067a23 */ /* 0x000fc60000010802 */
[----:B------:R-:W-:-:S03]  /*50b0*/  FSETP.NEU.FTZ.AND P0, PT, R5, -INF , PT ;  /* 0xff8000000500780b */ /* 0x000fc60003f1d000 */
[----:B------:R1:W-:Y:S01]  /*50c0*/  MUFU.EX2 R244, R6 ;  /* 0x0000000600f47308 */ /* 0x0003e20000000800 */
[----:B--2---:R-:W-:Y:S01]  /*50d0*/  FMNMX.FTZ R4, R4, R7, !PT ;  /* 0x0000000704047209 */ /* 0x004fe20007810000 */
[----:B---3--:R-:W-:-:S04]  /*50e0*/  FFMA.FTZ R0, R9, c[0x0][0x2d0], -R2 ;  /* 0x0000b40009007a23 */ /* 0x008fc80000010802 */
[----:B------:R-:W2:Y:S02]  /*50f0*/  SHFL.BFLY PT, R7, R4, 0x1, 0x1f ;  /* 0x0c201f0004077f89 */ /* 0x000ea400000e0000 */
[----:B------:R3:W-:Y:S01]  /*5100*/  MUFU.EX2 R242, R0 ;  /* 0x0000000000f27308 */ /* 0x0007e20000000800 */
[----:B-1----:R-:W-:-:S07]  /*5110*/  FFMA.FTZ R6, R12, c[0x0][0x2d0], -R2 ;  /* 0x0000b4000c067a23 */ /* 0x002fce0000010802 */
[----:B------:R-:W1:Y:S01]  /*5120*/  MUFU.EX2 R245, R6 ;  /* 0x0000000600f57308 */ /* 0x000e620000000800 */
[----:B---3--:R-:W-:-:S07]  /*5130*/  FFMA.FTZ R0, R10, c[0x0][0x2d0], -R2 ;  /* 0x0000b4000a007a23 */ /* 0x008fce0000010802 */
[----:B------:R3:W4:Y:S01]  /*5140*/  MUFU.EX2 R241, R0 ;  /* 0x0000000000f17308 */ /* 0x0007220000000800 */
[----:B--2---:R-:W-:Y:S01]  /*5150*/  FMNMX.FTZ R69, R4, R7, !PT ;  /* 0x0000000704457209 */ /* 0x004fe20007810000 */
[----:B------:R-:W-:-:S06]  /*5160*/  FFMA.FTZ R4, R26, c[0x0][0x2d0], -R3 ;  /* 0x0000b4001a047a23 */ /* 0x000fcc0000010803 */
[----:B------:R-:W-:Y:S01]  /*5170*/  MUFU.EX2 R230, R4 ;  /* 0x0000000400e67308 */ /* 0x000fe20000000800 */
[----:B-1----:R-:W-:Y:S01]  /*5180*/  F2FP.PACK_AB R10, R245, R244 ;  /* 0x000000f4f50a723e */ /* 0x002fe200000000ff */
[----:B---3--:R-:W-:Y:S01]  /*5190*/  FMUL.FTZ R0, R5, c[0x0][0x2d0] ;  /* 0x0000b40005007a20 */ /* 0x008fe20000410000 */
[----:B----4-:R-:W-:-:S04]  /*51a0*/  F2FP.PACK_AB R8, R241, R242 ;  /* 0x000000f2f108723e */ /* 0x010fc800000000ff */
[----:B------:R-:W-:Y:S02]  /*51b0*/  FSEL R0, R0, RZ, P0 ;  /* 0x000000ff00007208 */ /* 0x000fe40000000000 */
[----:B------:R-:W-:-:S03]  /*51c0*/  FSETP.NEU.FTZ.AND P0, PT, R69, -INF , PT ;  /* 0xff8000004500780b */ /* 0x000fc60003f1d000 */
[----:B------:R-:W-:-:S04]  /*51d0*/  FFMA.FTZ R6, R13, c[0x0][0x2d0], -R0 ;  /* 0x0000b4000d067a23 */ /* 0x000fc80000010800 */
[----:B------:R1:W-:Y:S02]  /*51e0*/  MUFU.EX2 R238, R6 ;  /* 0x0000000600ee7308 */ /* 0x0003e40000000800 */
[----:B-1----:R-:W-:-:S06]  /*51f0*/  FFMA.FTZ R6, R14, c[0x0][0x2d0], -R0 ;  /* 0x0000b4000e067a23 */ /* 0x002fcc0000010800 */
[----:B------:R1:W2:Y:S02]  /*5200*/  MUFU.EX2 R237, R6 ;  /* 0x0000000600ed7308 */ /* 0x0002a40000000800 */
[----:B-1----:R-:W-:Y:S01]  /*5210*/  FFMA.FTZ R6, R15, c[0x0][0x2d0], -R0 ;  /* 0x0000b4000f067a23 */ /* 0x002fe20000010800 */
[----:B--2---:R-:W-:-:S05]  /*5220*/  F2FP.PACK_AB R9, R237, R238 ;  /* 0x000000eeed09723e */ /* 0x004fca00000000ff */
[----:B------:R1:W-:Y:S02]  /*5230*/  MUFU.EX2 R239, R6 ;  /* 0x0000000600ef7308 */ /* 0x0003e40000000800 */
[----:B-1----:R-:W-:-:S06]  /*5240*/  FFMA.FTZ R6, R24, c[0x0][0x2d0], -R0 ;  /* 0x0000b40018067a23 */ /* 0x002fcc0000010800 */
[----:B------:R1:W2:Y:S02]  /*5250*/  MUFU.EX2 R240, R6 ;  /* 0x0000000600f07308 */ /* 0x0002a40000000800 */
[----:B-1----:R-:W-:Y:S01]  /*5260*/  FFMA.FTZ R6, R25, c[0x0][0x2d0], -R3 ;  /* 0x0000b40019067a23 */ /* 0x002fe20000010803 */
[----:B--2---:R-:W-:-:S05]  /*5270*/  F2FP.PACK_AB R11, R240, R239 ;  /* 0x000000eff00b723e */ /* 0x004fca00000000ff */
[----:B------:R1:W2:Y:S02]  /*5280*/  MUFU.EX2 R231, R6 ;  /* 0x0000000600e77308 */ /* 0x0002a40000000800 */
[C---:B------:R-:W-:Y:S08]  /*5290*/  HMMA.16816.F32 R80, R8.reuse, R16, RZ ;  /* 0x000000100850723c */ /* 0x040ff000000018ff */
[----:B------:R-:W-:Y:S01]  /*52a0*/  HMMA.16816.F32 R64, R8, R18, RZ ;  /* 0x000000120840723c */ /* 0x000fe200000018ff */
[----:B-1----:R-:W-:Y:S01]  /*52b0*/  FMUL.FTZ R6, R69, c[0x0][0x2d0] ;  /* 0x0000b40045067a20 */ /* 0x002fe20000410000 */
[----:B--2---:R-:W-:-:S06]  /*52c0*/  F2FP.PACK_AB R12, R231, R243 ;  /* 0x000000f3e70c723e */ /* 0x004fcc00000000ff */
[C---:B------:R-:W-:Y:S01]  /*52d0*/  HMMA.16816.F32 R76, R8.reuse, R20, RZ ;  /* 0x00000014084c723c */ /* 0x040fe200000018ff */
[----:B------:R-:W-:Y:S01]  /*52e0*/  FSEL R4, R6, RZ, P0 ;  /* 0x000000ff06047208 */ /* 0x000fe20000000000 */
[----:B------:R-:W-:Y:S02]  /*52f0*/  FFMA.FTZ R6, R27, c[0x0][0x2d0], -R3 ;  /* 0x0000b4001b067a23 */ /* 0x000fe40000010803 */
[----:B------:R-:W1:Y:S02]  /*5300*/  LDSM.16.MT88.4 R24, [R197+0x800] ;  /* 0x00080000c518783b */ /* 0x000e640000004200 */
[----:B------:R2:W3:Y:S02]  /*5310*/  MUFU.EX2 R233, R6 ;  /* 0x0000000600e97308 */ /* 0x0004e40000000800 */
[C---:B------:R-:W-:Y:S08]  /*5320*/  HMMA.16816.F32 R56, R8.reuse, R28, RZ ;  /* 0x0000001c0838723c */ /* 0x040ff000000018ff */
[----:B------:R-:W-:Y:S01]  /*5330*/  HMMA.16816.F32 R48, R8, R40, RZ ;  /* 0x000000280830723c */ /* 0x000fe200000018ff */
[----:B--2---:R-:W-:Y:S01]  /*5340*/  FFMA.FTZ R6, R32, c[0x0][0x2d0], -R4 ;  /* 0x0000b40020067a23 */ /* 0x004fe20000010804 */
[----:B---3--:R-:W-:-:S06]  /*5350*/  F2FP.PACK_AB R14, R233, R230 ;  /* 0x000000e6e90e723e */ /* 0x008fcc00000000ff */
[C---:B------:R-:W-:Y:S01]  /*5360*/  HMMA.16816.F32 R60, R8.reuse, R22, RZ ;  /* 0x00000016083c723c */ /* 0x040fe200000018ff */
[----:B------:R2:W-:Y:S07]  /*5370*/  MUFU.EX2 R228, R6 ;  /* 0x0000000600e47308 */ /* 0x0005ee0000000800 */
[C---:B------:R-:W-:Y:S08]  /*5380*/  HMMA.16816.F32 R52, R8.reuse, R30, RZ ;  /* 0x0000001e0834723c */ /* 0x040ff000000018ff */
[----:B------:R-:W-:Y:S01]  /*5390*/  HMMA.16816.F32 R44, R8, R42, RZ ;  /* 0x0000002a082c723c */ /* 0x000fe200000018ff */
[----:B--2---:R-:W-:-:S04]  /*53a0*/  FFMA.FTZ R6, R33, c[0x0][0x2d0], -R4 ;  /* 0x0000b40021067a23 */ /* 0x004fc80000010804 */
[----:B------:R2:W3:Y:S02]  /*53b0*/  MUFU.EX2 R7, R6 ;  /* 0x0000000600077308 */ /* 0x0004e40000000800 */
[----:B--2---:R-:W-:Y:S01]  /*53c0*/  FFMA.FTZ R6, R34, c[0x0][0x2d0], -R4 ;  /* 0x0000b40022067a23 */ /* 0x004fe20000010804 */
[----:B---3--:R-:W-:-:S05]  /*53d0*/  F2FP.PACK_AB R13, R7, R228 ;  /* 0x000000e4070d723e */ /* 0x008fca00000000ff */
[----:B------:R2:W-:Y:S02]  /*53e0*/  MUFU.EX2 R227, R6 ;  /* 0x0000000600e37308 */ /* 0x0005e40000000800 */
[----:B--2---:R-:W-:Y:S02]  /*53f0*/  FFMA.FTZ R6, R35, c[0x0][0x2d0], -R4 ;  /* 0x0000b40023067a23 */ /* 0x004fe40000010804 */
[----:B------:R-:W-:Y:S04]  /*5400*/  LDSM.16.MT88.4 R32, [R200+0x800] ;  /* 0x00080000c820783b */ /* 0x000fe80000004200 */
[----:B------:R2:W3:Y:S02]  /*5410*/  MUFU.EX2 R229, R6 ;  /* 0x0000000600e57308 */ /* 0x0004e40000000800 */
[----:B--2---:R-:W-:Y:S01]  /*5420*/  FFMA.FTZ R6, R36, c[0x0][0x2d0], -R2 ;  /* 0x0000b40024067a23 */ /* 0x004fe20000010802 */
[----:B---3--:R-:W-:-:S05]  /*5430*/  F2FP.PACK_AB R15, R229, R227 ;  /* 0x000000e3e50f723e */ /* 0x008fca00000000ff */
[----:B------:R2:W-:Y:S02]  /*5440*/  MUFU.EX2 R232, R6 ;  /* 0x0000000600e87308 */ /* 0x0005e40000000800 */
[C---:B------:R-:W-:Y:S08]  /*5450*/  HMMA.16816.F32 R88, R12.reuse, R16, RZ ;  /* 0x000000100c58723c */ /* 0x040ff000000018ff */
[----:B------:R-:W-:Y:S01]  /*5460*/  HMMA.16816.F32 R104, R12, R18, RZ ;  /* 0x000000120c68723c */ /* 0x000fe200000018ff */
[----:B------:R-:W3:Y:S01]  /*5470*/  LDSM.16.MT88.4 R16, [R198+0x800] ;  /* 0x00080000c610783b */ /* 0x000ee20000004200 */
[----:B--2---:R-:W-:-:S04]  /*5480*/  FFMA.FTZ R6, R37, c[0x0][0x2d0], -R2 ;  /* 0x0000b40025067a23 */ /* 0x004fc80000010802 */
[----:B------:R2:W4:Y:S02]  /*5490*/  MUFU.EX2 R236, R6 ;  /* 0x0000000600ec7308 */ /* 0x0005240000000800 */
[C---:B------:R-:W-:Y:S08]  /*54a0*/  HMMA.16816.F32 R84, R12.reuse, R20, RZ ;  /* 0x000000140c54723c */ /* 0x040ff000000018ff */
[----:B------:R-:W-:Y:S01]  /*54b0*/  HMMA.16816.F32 R112, R12, R22, RZ ;  /* 0x000000160c70723c */ /* 0x000fe200000018ff */
[----:B--2---:R-:W-:-:S07]  /*54c0*/  FFMA.FTZ R6, R38, c[0x0][0x2d0], -R2 ;  /* 0x0000b40026067a23 */ /* 0x004fce0000010802 */
[C---:B------:R-:W-:Y:S01]  /*54d0*/  HMMA.16816.F32 R20, R12.reuse, R40, RZ ;  /* 0x000000280c14723c */ /* 0x040fe200000018ff */
[----:B----4-:R-:W-:Y:S01]  /*54e0*/  F2FP.PACK_AB R8, R236, R232 ;  /* 0x000000e8ec08723e */ /* 0x010fe200000000ff */
[----:B------:R2:W-:Y:S06]  /*54f0*/  MUFU.EX2 R235, R6 ;  /* 0x0000000600eb7308 */ /* 0x0005ec0000000800 */
[C---:B------:R-:W-:Y:S08]  /*5500*/  HMMA.16816.F32 R96, R12.reuse, R42, RZ ;  /* 0x0000002a0c60723c */ /* 0x040ff000000018ff */
[----:B------:R-:W-:Y:S01]  /*5510*/  HMMA.16816.F32 R116, R12, R30, RZ ;  /* 0x0000001e0c74723c */ /* 0x000fe200000018ff */
[----:B--2---:R-:W-:-:S02]  /*5520*/  FFMA.FTZ R6, R39, c[0x0][0x2d0], -R2 ;  /* 0x0000b40027067a23 */ /* 0x004fc40000010802 */
[----:B------:R-:W2:Y:S02]  /*5530*/  LDSM.16.MT88.4 R36, [R201+0x800] ;  /* 0x00080000c924783b */ /* 0x000ea40000004200 */
[----:B------:R4:W5:Y:S02]  /*5540*/  MUFU.EX2 R234, R6 ;  /* 0x0000000600ea7308 */ /* 0x0009640000000800 */
[----:B----4-:R-:W-:Y:S01]  /*5550*/  FFMA.FTZ R6, R71, c[0x0][0x2d0], -R0 ;  /* 0x0000b40047067a23 */ /* 0x010fe20000010800 */
[----:B-----5:R-:W-:-:S05]  /*5560*/  F2FP.PACK_AB R10, R234, R235 ;  /* 0x000000ebea0a723e */ /* 0x020fca00000000ff */
[----:B------:R4:W-:Y:S02]  /*5570*/  MUFU.EX2 R224, R6 ;  /* 0x0000000600e07308 */ /* 0x0009e40000000800 */
[----:B----4-:R-:W-:-:S06]  /*5580*/  FFMA.FTZ R6, R72, c[0x0][0x2d0], -R0 ;  /* 0x0000b40048067a23 */ /* 0x010fcc0000010800 */
[----:B------:R4:W5:Y:S02]  /*5590*/  MUFU.EX2 R223, R6 ;  /* 0x0000000600df7308 */ /* 0x0009640000000800 */
[--C-:B----4-:R-:W-:Y:S01]  /*55a0*/  FFMA.FTZ R6, R73, c[0x0][0x2d0], -R0.reuse ;  /* 0x0000b40049067a23 */ /* 0x110fe20000010800 */
[----:B-----5:R-:W-:Y:S01]  /*55b0*/  F2FP.PACK_AB R9, R223, R224 ;  /* 0x000000e0df09723e */ /* 0x020fe200000000ff */
[----:B------:R-:W-:Y:S01]  /*55c0*/  HMMA.16816.F32 R72, R12, R28, RZ ;  /* 0x0000001c0c48723c */ /* 0x000fe200000018ff */
[----:B------:R-:W4:Y:S03]  /*55d0*/  LDSM.16.MT88.4 R28, [R198+0x1000] ;  /* 0x00100000c61c783b */ /* 0x000f260000004200 */
[----:B------:R5:W-:Y:S01]  /*55e0*/  MUFU.EX2 R226, R6 ;  /* 0x0000000600e27308 */ /* 0x000be20000000800 */
[----:B------:R-:W-:Y:S01]  /*55f0*/  LDSM.16.MT88.4 R12, [R197+0x1000] ;  /* 0x00100000c50c783b */ /* 0x000fe20000004200 */
[----:B-----5:R-:W-:-:S06]  /*5600*/  FFMA.FTZ R6, R92, c[0x0][0x2d0], -R0 ;  /* 0x0000b4005c067a23 */ /* 0x020fcc0000010800 */
[----:B------:R5:W1:Y:S02]  /*5610*/  MUFU.EX2 R225, R6 ;  /* 0x0000000600e17308 */ /* 0x000a640000000800 */
[----:B-----5:R-:W-:Y:S01]  /*5620*/  FFMA.FTZ R6, R93, c[0x0][0x2d0], -R3 ;  /* 0x0000b4005d067a23 */ /* 0x020fe20000010803 */
[----:B-1----:R-:W-:-:S05]  /*5630*/  F2FP.PACK_AB R11, R225, R226 ;  /* 0x000000e2e10b723e */ /* 0x002fca00000000ff */
[----:B------:R1:W-:Y:S02]  /*5640*/  MUFU.EX2 R195, R6 ;  /* 0x0000000600c37308 */ /* 0x0003e40000000800 */
[C---:B------:R-:W-:Y:S08]  /*5650*/  HMMA.16816.F32 R108, R8.reuse, R24, R80 ;  /* 0x00000018086c723c */ /* 0x040ff00000001850 */
[----:B---3--:R-:W-:Y:S01]  /*5660*/  HMMA.16816.F32 R80, R8, R16, R56 ;  /* 0x000000100850723c */ /* 0x008fe20000001838 */
[----:B-1----:R-:W-:-:S04]  /*5670*/  FFMA.FTZ R6, R94, c[0x0][0x2d0], -R3 ;  /* 0x0000b4005e067a23 */ /* 0x002fc80000010803 */
[----:B------:R1:W3:Y:S03]  /*5680*/  MUFU.EX2 R194, R6 ;  /* 0x0000000600c27308 */ /* 0x0002e60000000800 */
[C---:B------:R-:W-:Y:S08]  /*5690*/  HMMA.16816.F32 R64, R8.reuse, R26, R64 ;  /* 0x0000001a0840723c */ /* 0x040ff00000001840 */
[----:B--2---:R-:W-:Y:S01]  /*56a0*/  HMMA.16816.F32 R60, R8, R38, R60 ;  /* 0x00000026083c723c */ /* 0x004fe2000000183c */
[----:B-1----:R-:W-:-:S07]  /*56b0*/  FFMA.FTZ R6, R95, c[0x0][0x2d0], -R3 ;  /* 0x0000b4005f067a23 */ /* 0x002fce0000010803 */
[C---:B------:R-:W-:Y:S01]  /*56c0*/  HMMA.16816.F32 R56, R8.reuse, R18, R52 ;  /* 0x000000120838723c */ /* 0x040fe20000001834 */
[----:B------:R1:W-:Y:S07]  /*56d0*/  MUFU.EX2 R217, R6 ;  /* 0x0000000600d97308 */ /* 0x0003ee0000000800 */
[C---:B------:R-:W-:Y:S08]  /*56e0*/  HMMA.16816.F32 R92, R8.reuse, R36, R76 ;  /* 0x00000024085c723c */ /* 0x040ff0000000184c */
[----:B------:R-:W-:Y:S01]  /*56f0*/  HMMA.16816.F32 R76, R8, R32, R48 ;  /* 0x00000020084c723c */ /* 0x000fe20000001830 */
[----:B-1----:R-:W-:-:S04]  /*5700*/  FFMA.FTZ R6, R100, c[0x0][0x2d0], -R3 ;  /* 0x0000b40064067a23 */ /* 0x002fc80000010803 */
[----:B------:R1:W2:Y:S03]  /*5710*/  MUFU.EX2 R193, R6 ;  /* 0x0000000600c17308 */ /* 0x0002a60000000800 */
[----:B------:R-:W-:Y:S07]  /*5720*/  HMMA.16816.F32 R44, R8, R34, R44 ;  /* 0x00000022082c723c */ /* 0x000fee000000182c */
[----:B---3--:R-:W-:Y:S01]  /*5730*/  F2FP.PACK_AB R8, R194, R195 ;  /* 0x000000c3c208723e */ /* 0x008fe200000000ff */
[----:B-1----:R-:W-:Y:S01]  /*5740*/  FFMA.FTZ R6, R101, c[0x0][0x2d0], -R4 ;  /* 0x0000b40065067a23 */ /* 0x002fe20000010804 */
[----:B--2---:R-:W-:-:S03]  /*5750*/  F2FP.PACK_AB R10, R193, R217 ;  /* 0x000000d9c10a723e */ /* 0x004fc600000000ff */
        /* <DEDUP_REMOVED lines=10> */
[----:B------:R1:W-:Y:S02]  /*5800*/  MUFU.EX2 R183, R6 ;  /* 0x0000000600b77308 */ /* 0x0003e40000000800 */
[C---:B------:R-:W-:Y:S08]  /*5810*/  HMMA.16816.F32 R52, R8.reuse, R24, R88 ;  /* 0x000000180834723c */ /* 0x040ff00000001858 */
[----:B------:R-:W-:Y:S01]  /*5820*/  HMMA.16816.F32 R40, R8, R26, R104 ;  /* 0x0000001a0828723c */ /* 0x000fe20000001868 */
[----:B-1----:R-:W-:-:S04]  /*5830*/  FFMA.FTZ R6, R122, c[0x0][0x2d0], -R2 ;  /* 0x0000b4007a067a23 */ /* 0x002fc80000010802 */
[----:B------:R1:W-:Y:S03]  /*5840*/  MUFU.EX2 R180, R6 ;  /* 0x0000000600b47308 */ /* 0x0003e60000000800 */
[C---:B------:R-:W-:Y:S08]  /*5850*/  HMMA.16816.F32 R48, R8.reuse, R36, R84 ;  /* 0x000000240830723c */ /* 0x040ff00000001854 */
[----:B------:R-:W-:Y:S01]  /*5860*/  HMMA.16816.F32 R24, R8, R38, R112 ;  /* 0x000000260818723c */ /* 0x000fe20000001870 */
[----:B------:R-:W2:Y:S01]  /*5870*/  LDSM.16.MT88.4 R36, [R200+0x1000] ;  /* 0x00100000c824783b */ /* 0x000ea20000004200 */
[----:B-1----:R-:W-:-:S06]  /*5880*/  FFMA.FTZ R6, R123, c[0x0][0x2d0], -R2 ;  /* 0x0000b4007b067a23 */ /* 0x002fcc0000010802 */
[C---:B------:R-:W-:Y:S01]  /*5890*/  HMMA.16816.F32 R100, R8.reuse, R32, R20 ;  /* 0x000000200864723c */ /* 0x040fe20000001814 */
[----:B------:R-:W1:Y:S01]  /*58a0*/  LDSM.16.MT88.4 R20, [R201+0x1000] ;  /* 0x00100000c914783b */ /* 0x000e620000004200 */
[----:B------:R3:W5:Y:S06]  /*58b0*/  MUFU.EX2 R181, R6 ;  /* 0x0000000600b57308 */ /* 0x00076c0000000800 */
[C---:B------:R-:W-:Y:S08]  /*58c0*/  HMMA.16816.F32 R72, R8.reuse, R16, R72 ;  /* 0x000000100848723c */ /* 0x040ff00000001848 */
[----:B------:R-:W-:Y:S01]  /*58d0*/  HMMA.16816.F32 R16, R8, R18, R116 ;  /* 0x000000120810723c */ /* 0x000fe20000001874 */
[----:B------:R-:W-:Y:S01]  /*58e0*/  LDSM.16.MT88.4 R116, [R201+0x2000] ;  /* 0x00200000c974783b */ /* 0x000fe20000004200 */
[----:B---3--:R-:W-:-:S04]  /*58f0*/  FFMA.FTZ R6, R124, c[0x0][0x2d0], -R2 ;  /* 0x0000b4007c067a23 */ /* 0x008fc80000010802 */
[----:B------:R3:W-:Y:S02]  /*5900*/  MUFU.EX2 R179, R6 ;  /* 0x0000000600b37308 */ /* 0x0007e40000000800 */
[----:B------:R-:W-:Y:S07]  /*5910*/  HMMA.16816.F32 R84, R8, R34, R96 ;  /* 0x000000220854723c */ /* 0x000fee0000001860 */
[----:B-----5:R-:W-:Y:S01]  /*5920*/  F2FP.PACK_AB R8, R181, R180 ;  /* 0x000000b4b508723e */ /* 0x020fe200000000ff */
[----:B---3--:R-:W-:-:S04]  /*5930*/  FFMA.FTZ R6, R125, c[0x0][0x2d0], -R2 ;  /* 0x0000b4007d067a23 */ /* 0x008fc80000010802 */
[----:B------:R3:W5:Y:S02]  /*5940*/  MUFU.EX2 R178, R6 ;  /* 0x0000000600b27308 */ /* 0x0007640000000800 */
[----:B---3--:R-:W-:Y:S01]  /*5950*/  FFMA.FTZ R6, R126, c[0x0][0x2d0], -R0 ;  /* 0x0000b4007e067a23 */ /* 0x008fe20000010800 */
[----:B-----5:R-:W-:-:S05]  /*5960*/  F2FP.PACK_AB R10, R178, R179 ;  /* 0x000000b3b20a723e */ /* 0x020fca00000000ff */
[----:B------:R3:W-:Y:S02]  /*5970*/  MUFU.EX2 R175, R6 ;  /* 0x0000000600af7308 */ /* 0x0007e40000000800 */
[----:B---3--:R-:W-:-:S06]  /*5980*/  FFMA.FTZ R6, R127, c[0x0][0x2d0], -R0 ;  /* 0x0000b4007f067a23 */ /* 0x008fcc0000010800 */
        /* <DEDUP_REMOVED lines=8> */
[----:B------:R3:W5:Y:S02]  /*5a10*/  MUFU.EX2 R170, R6 ;  /* 0x0000000600aa7308 */ /* 0x0007640000000800 */
[C---:B----4-:R-:W-:Y:S08]  /*5a20*/  HMMA.16816.F32 R88, R8.reuse, R28, R80 ;  /* 0x0000001c0858723c */ /* 0x050ff00000001850 */
[----:B--2---:R-:W-:Y:S01]  /*5a30*/  HMMA.16816.F32 R140, R8, R36, R76 ;  /* 0x00000024088c723c */ /* 0x004fe2000000184c */
[----:B---3--:R-:W-:-:S04]  /*5a40*/  FFMA.FTZ R6, R131, c[0x0][0x2d0], -R3 ;  /* 0x0000b40083067a23 */ /* 0x008fc80000010803 */
[----:B------:R2:W-:Y:S03]  /*5a50*/  MUFU.EX2 R169, R6 ;  /* 0x0000000600a97308 */ /* 0x0005e60000000800 */
[C---:B------:R-:W-:Y:S08]  /*5a60*/  HMMA.16816.F32 R80, R8.reuse, R14, R64 ;  /* 0x0000000e0850723c */ /* 0x040ff00000001840 */
[----:B-1----:R-:W-:Y:S01]  /*5a70*/  HMMA.16816.F32 R76, R8, R22, R60 ;  /* 0x00000016084c723c */ /* 0x002fe2000000183c */
[----:B--2---:R-:W-:-:S07]  /*5a80*/  FFMA.FTZ R6, R133, c[0x0][0x2d0], -R3 ;  /* 0x0000b40085067a23 */ /* 0x004fce0000010803 */
[C---:B------:R-:W-:Y:S01]  /*5a90*/  HMMA.16816.F32 R108, R8.reuse, R12, R108 ;  /* 0x0000000c086c723c */ /* 0x040fe2000000186c */
[----:B------:R1:W2:Y:S07]  /*5aa0*/  MUFU.EX2 R168, R6 ;  /* 0x0000000600a87308 */ /* 0x0002ae0000000800 */
[C---:B------:R-:W-:Y:S08]  /*5ab0*/  HMMA.16816.F32 R92, R8.reuse, R20, R92 ;  /* 0x00000014085c723c */ /* 0x040ff0000000185c */
[----:B------:R-:W-:Y:S01]  /*5ac0*/  HMMA.16816.F32 R64, R8, R30, R56 ;  /* 0x0000001e0840723c */ /* 0x000fe20000001838 */
[----:B-1----:R-:W-:-:S04]  /*5ad0*/  FFMA.FTZ R6, R132, c[0x0][0x2d0], -R3 ;  /* 0x0000b40084067a23 */ /* 0x002fc80000010803 */
[----:B------:R1:W-:Y:S03]  /*5ae0*/  MUFU.EX2 R167, R6 ;  /* 0x0000000600a77308 */ /* 0x0003e60000000800 */
[----:B------:R-:W-:Y:S07]  /*5af0*/  HMMA.16816.F32 R60, R8, R38, R44 ;  /* 0x00000026083c723c */ /* 0x000fee000000182c */
[----:B-----5:R-:W-:-:S02]  /*5b00*/  F2FP.PACK_AB R8, R170, R183 ;  /* 0x000000b7aa08723e */ /* 0x020fc400000000ff */
[----:B--2---:R-:W-:Y:S01]  /*5b10*/  F2FP.PACK_AB R10, R168, R169 ;  /* 0x000000a9a80a723e */ /* 0x004fe200000000ff */
[----:B-1----:R-:W-:-:S04]  /*5b20*/  FFMA.FTZ R6, R134, c[0x0][0x2d0], -R4 ;  /* 0x0000b40086067a23 */ /* 0x002fc80000010804 */
        /* <DEDUP_REMOVED lines=11> */
[C---:B------:R-:W-:Y:S01]  /*5be0*/  HMMA.16816.F32 R32, R8.reuse, R22, R24 ;  /* 0x000000160820723c */ /* 0x040fe20000001818 */
[----:B------:R-:W2:Y:S07]  /*5bf0*/  LDSM.16.MT88.4 R24, [R197+0x1800] ;  /* 0x00180000c518783b */ /* 0x000eae0000004200 */
[----:B------:R-:W-:Y:S01]  /*5c00*/  HMMA.16816.F32 R48, R8, R20, R48 ;  /* 0x000000140830723c */ /* 0x000fe20000001830 */
[----:B------:R-:W3:Y:S01]  /*5c10*/  LDSM.16.MT88.4 R20, [R201+0x1800] ;  /* 0x00180000c914783b */ /* 0x000ee20000004200 */
[----:B-1----:R-:W-:-:S03]  /*5c20*/  FFMA.FTZ R6, R135, c[0x0][0x2d0], -R3 ;  /* 0x0000b40087067a23 */ /* 0x002fc60000010803 */
[----:B------:R-:W-:Y:S01]  /*5c30*/  LDSM.16.MT88.4 R132, [R198+0x2000] ;  /* 0x00200000c684783b */ /* 0x000fe20000004200 */
[----:B------:R1:W-:Y:S02]  /*5c40*/  MUFU.EX2 R161, R6 ;  /* 0x0000000600a17308 */ /* 0x0003e40000000800 */
[C---:B------:R-:W-:Y:S08]  /*5c50*/  HMMA.16816.F32 R56, R8.reuse, R12, R52 ;  /* 0x0000000c0838723c */ /* 0x040ff00000001834 */
[----:B------:R-:W-:Y:S01]  /*5c60*/  HMMA.16816.F32 R44, R8, R36, R100 ;  /* 0x00000024082c723c */ /* 0x000fe20000001864 */
[----:B------:R-:W-:Y:S01]  /*5c70*/  LDSM.16.MT88.4 R100, [R197+0x2000] ;  /* 0x00200000c564783b */ /* 0x000fe20000004200 */
[----:B-1----:R-:W-:-:S06]  /*5c80*/  FFMA.FTZ R6, R148, c[0x0][0x2d0], -R2 ;  /* 0x0000b40094067a23 */ /* 0x002fcc0000010802 */
[C---:B------:R-:W-:Y:S01]  /*5c90*/  HMMA.16816.F32 R52, R8.reuse, R14, R40 ;  /* 0x0000000e0834723c */ /* 0x040fe20000001828 */
[----:B------:R-:W-:Y:S01]  /*5ca0*/  LDSM.16.MT88.4 R12, [R200+0x1800] ;  /* 0x00180000c80c783b */ /* 0x000fe20000004200 */
[----:B------:R1:W-:Y:S06]  /*5cb0*/  MUFU.EX2 R160, R6 ;  /* 0x0000000600a07308 */ /* 0x0003ec0000000800 */
[C---:B------:R-:W-:Y:S08]  /*5cc0*/  HMMA.16816.F32 R36, R8.reuse, R38, R84 ;  /* 0x000000260824723c */ /* 0x040ff00000001854 */
[----:B------:R-:W-:Y:S01]  /*5cd0*/  HMMA.16816.F32 R40, R8, R28, R72 ;  /* 0x0000001c0828723c */ /* 0x000fe20000001848 */
[----:B-1----:R-:W-:-:S04]  /*5ce0*/  FFMA.FTZ R6, R147, c[0x0][0x2d0], -R2 ;  /* 0x0000b40093067a23 */ /* 0x002fc80000010802 */
[----:B------:R1:W4:Y:S03]  /*5cf0*/  MUFU.EX2 R159, R6 ;  /* 0x00000006009f7308 */ /* 0x0003260000000800 */
[----:B------:R-:W-:Y:S01]  /*5d00*/  HMMA.16816.F32 R28, R8, R30, R16 ;  /* 0x0000001e081c723c */ /* 0x000fe20000001810 */
[----:B------:R-:W5:Y:S01]  /*5d10*/  LDSM.16.MT88.4 R16, [R198+0x1800] ;  /* 0x00180000c610783b */ /* 0x000f620000004200 */
[----:B-1----:R-:W-:-:S05]  /*5d20*/  FFMA.FTZ R6, R146, c[0x0][0x2d0], -R2 ;  /* 0x0000b40092067a23 */ /* 0x002fca0000010802 */
[----:B----4-:R-:W-:Y:S01]  /*5d30*/  F2FP.PACK_AB R8, R159, R160 ;  /* 0x000000a09f08723e */ /* 0x010fe200000000ff */
[----:B------:R1:W-:Y:S02]  /*5d40*/  MUFU.EX2 R158, R6 ;  /* 0x00000006009e7308 */ /* 0x0003e40000000800 */
[----:B-1----:R-:W-:-:S06]  /*5d50*/  FFMA.FTZ R6, R145, c[0x0][0x2d0], -R2 ;  /* 0x0000b40091067a23 */ /* 0x002fcc0000010802 */
[----:B------:R1:W4:Y:S02]  /*5d60*/  MUFU.EX2 R157, R6 ;  /* 0x00000006009d7308 */ /* 0x0003240000000800 */
[----:B-1----:R-:W-:Y:S01]  /*5d70*/  FFMA.FTZ R6, R153, c[0x0][0x2d0], -R0 ;  /* 0x0000b40099067a23 */ /* 0x002fe20000010800 */
[----:B----4-:R-:W-:-:S05]  /*5d80*/  F2FP.PACK_AB R10, R157, R158 ;  /* 0x0000009e9d0a723e */ /* 0x010fca00000000ff */
        /* <DEDUP_REMOVED lines=11> */
[C---:B--2---:R-:W-:Y:S08]  /*5e40*/  HMMA.16816.F32 R96, R8.reuse, R26, R80 ;  /* 0x0000001a0860723c */ /* 0x044ff00000001850 */
[----:B---3--:R-:W-:Y:S01]  /*5e50*/  HMMA.16816.F32 R112, R8, R22, R76 ;  /* 0x000000160870723c */ /* 0x008fe2000000184c */
[----:B-1----:R-:W-:-:S04]  /*5e60*/  FFMA.FTZ R6, R174, c[0x0][0x2d0], -R3 ;  /* 0x0000b400ae067a23 */ /* 0x002fc80000010803 */
[----:B------:R1:W-:Y:S03]  /*5e70*/  MUFU.EX2 R85, R6 ;  /* 0x0000000600557308 */ /* 0x0003e60000000800 */
[C---:B------:R-:W-:Y:S08]  /*5e80*/  HMMA.16816.F32 R108, R8.reuse, R24, R108 ;  /* 0x00000018086c723c */ /* 0x040ff0000000186c */
[----:B------:R-:W-:Y:S01]  /*5e90*/  HMMA.16816.F32 R92, R8, R20, R92 ;  /* 0x00000014085c723c */ /* 0x000fe2000000185c */
[----:B-1----:R-:W-:-:S07]  /*5ea0*/  FFMA.FTZ R6, R177, c[0x0][0x2d0], -R3 ;  /* 0x0000b400b1067a23 */ /* 0x002fce0000010803 */
[C---:B-----5:R-:W-:Y:S01]  /*5eb0*/  HMMA.16816.F32 R124, R8.reuse, R16, R88 ;  /* 0x00000010087c723c */ /* 0x060fe20000001858 */
[----:B------:R1:W2:Y:S07]  /*5ec0*/  MUFU.EX2 R84, R6 ;  /* 0x0000000600547308 */ /* 0x0002ae0000000800 */
[C---:B------:R-:W-:Y:S08]  /*5ed0*/  HMMA.16816.F32 R64, R8.reuse, R18, R64 ;  /* 0x000000120840723c */ /* 0x040ff00000001840 */
[----:B------:R-:W-:Y:S01]  /*5ee0*/  HMMA.16816.F32 R140, R8, R12, R140 ;  /* 0x0000000c088c723c */ /* 0x000fe2000000188c */
[--C-:B-1----:R-:W-:Y:S01]  /*5ef0*/  FFMA.FTZ R6, R176, c[0x0][0x2d0], -R3.reuse ;  /* 0x0000b400b0067a23 */ /* 0x102fe20000010803 */
[----:B--2---:R-:W-:Y:S01]  /*5f00*/  F2FP.PACK_AB R148, R84, R85 ;  /* 0x000000555494723e */ /* 0x004fe200000000ff */
[----:B------:R-:W-:-:S02]  /*5f10*/  FFMA.FTZ R3, R182, c[0x0][0x2d0], -R3 ;  /* 0x0000b400b6037a23 */ /* 0x000fc40000010803 */
[----:B------:R1:W-:Y:S03]  /*5f20*/  MUFU.EX2 R81, R6 ;  /* 0x0000000600517308 */ /* 0x0003e60000000800 */
[----:B------:R-:W-:Y:S05]  /*5f30*/  HMMA.16816.F32 R60, R8, R14, R60 ;  /* 0x0000000e083c723c */ /* 0x000fea000000183c */
[----:B------:R2:W-:Y:S02]  /*5f40*/  MUFU.EX2 R77, R3 ;  /* 0x00000003004d7308 */ /* 0x0005e40000000800 */
[----:B------:R-:W-:-:S02]  /*5f50*/  F2FP.PACK_AB R8, R165, R167 ;  /* 0x000000a7a508723e */ /* 0x000fc400000000ff */
[----:B------:R-:W-:Y:S01]  /*5f60*/  F2FP.PACK_AB R10, R152, R161 ;  /* 0x000000a1980a723e */ /* 0x000fe200000000ff */
[----:B-1----:R-:W-:-:S04]  /*5f70*/  FFMA.FTZ R6, R219, c[0x0][0x2d0], -R4 ;  /* 0x0000b400db067a23 */ /* 0x002fc80000010804 */
[----:B------:R1:W-:Y:S01]  /*5f80*/  MUFU.EX2 R80, R6 ;  /* 0x0000000600507308 */ /* 0x0003e20000000800 */
[----:B--2---:R-:W-:-:S07]  /*5f90*/  FFMA.FTZ R3, R215, c[0x0][0x2d0], -R2 ;  /* 0x0000b400d7037a23 */ /* 0x004fce0000010802 */
[----:B------:R2:W-:Y:S01]  /*5fa0*/  MUFU.EX2 R71, R3 ;  /* 0x0000000300477308 */ /* 0x0005e20000000800 */
[----:B-1----:R-:W-:-:S07]  /*5fb0*/  FFMA.FTZ R6, R192, c[0x0][0x2d0], -R4 ;  /* 0x0000b400c0067a23 */ /* 0x002fce0000010804 */
[----:B------:R1:W3:Y:S01]  /*5fc0*/  MUFU.EX2 R76, R6 ;  /* 0x00000006004c7308 */ /* 0x0002e20000000800 */
[----:B--2---:R-:W-:-:S07]  /*5fd0*/  FFMA.FTZ R3, R218, c[0x0][0x2d0], -R2 ;  /* 0x0000b400da037a23 */ /* 0x004fce0000010802 */
[----:B------:R2:W4:Y:S01]  /*5fe0*/  MUFU.EX2 R73, R3 ;  /* 0x0000000300497308 */ /* 0x0005220000000800 */
[----:B-1----:R-:W-:Y:S01]  /*5ff0*/  FFMA.FTZ R6, R149, c[0x0][0x2d0], -R4 ;  /* 0x0000b40095067a23 */ /* 0x002fe20000010804 */
[----:B---3--:R-:W-:-:S06]  /*6000*/  F2FP.PACK_AB R9, R76, R80 ;  /* 0x000000504c09723e */ /* 0x008fcc00000000ff */
[----:B------:R1:W-:Y:S01]  /*6010*/  MUFU.EX2 R75, R6 ;  /* 0x00000006004b7308 */ /* 0x0003e20000000800 */
[--C-:B--2---:R-:W-:Y:S01]  /*6020*/  FFMA.FTZ R3, R212, c[0x0][0x2d0], -R2.reuse ;  /* 0x0000b400d4037a23 */ /* 0x104fe20000010802 */
[----:B----4-:R-:W-:Y:S01]  /*6030*/  F2FP.PACK_AB R144, R73, R71 ;  /* 0x000000474990723e */ /* 0x010fe200000000ff */
[----:B------:R-:W-:-:S05]  /*6040*/  FFMA.FTZ R2, R189, c[0x0][0x2d0], -R2 ;  /* 0x0000b400bd027a23 */ /* 0x000fca0000010802 */
[----:B------:R2:W-:Y:S01]  /*6050*/  MUFU.EX2 R72, R3 ;  /* 0x0000000300487308 */ /* 0x0005e20000000800 */
[----:B-1----:R-:W-:Y:S01]  /*6060*/  FFMA.FTZ R6, R150, c[0x0][0x2d0], -R4 ;  /* 0x0000b40096067a23 */ /* 0x002fe20000010804 */
[----:B------:R-:W-:-:S06]  /*6070*/  F2FP.PACK_AB R150, R77, R81 ;  /* 0x000000514d96723e */ /* 0x000fcc00000000ff */
[----:B------:R-:W1:Y:S01]  /*6080*/  MUFU.EX2 R74, R6 ;  /* 0x00000006004a7308 */ /* 0x000e620000000800 */
[----:B--2---:R-:W-:-:S04]  /*6090*/  FADD.FTZ R3, R242, R241 ;  /* 0x000000f1f2037221 */ /* 0x004fc80000010000 */
[----:B------:R-:W-:Y:S01]  /*60a0*/  FADD.FTZ R3, R244, R3 ;  /* 0x00000003f4037221 */ /* 0x000fe20000010000 */
[----:B-1----:R-:W-:-:S07]  /*60b0*/  F2FP.PACK_AB R11, R74, R75 ;  /* 0x0000004b4a0b723e */ /* 0x002fce00000000ff */
[C---:B------:R-:W-:Y:S01]  /*60c0*/  HMMA.16816.F32 R56, R8.reuse, R24, R56 ;  /* 0x000000180838723c */ /* 0x040fe20000001838 */
[----:B------:R1:W2:Y:S07]  /*60d0*/  MUFU.EX2 R25, R2 ;  /* 0x0000000200197308 */ /* 0x0002ae0000000800 */
[C---:B------:R-:W-:Y:S08]  /*60e0*/  HMMA.16816.F32 R32, R8.reuse, R22, R32 ;  /* 0x000000160820723c */ /* 0x040ff00000001820 */
[----:B------:R-:W-:Y:S01]  /*60f0*/  HMMA.16816.F32 R48, R8, R20, R48 ;  /* 0x000000140830723c */ /* 0x000fe20000001830 */
[----:B-1----:R-:W-:Y:S01]  /*6100*/  FFMA.FTZ R2, R188, c[0x0][0x2d0], -R0 ;  /* 0x0000b400bc027a23 */ /* 0x002fe20000010800 */
[----:B--2---:R-:W-:-:S03]  /*6110*/  F2FP.PACK_AB R146, R25, R72 ;  /* 0x000000481992723e */ /* 0x004fc600000000ff */
[----:B------:R1:W-:Y:S03]  /*6120*/  MUFU.EX2 R24, R2 ;  /* 0x0000000200187308 */ /* 0x0003e60000000800 */
[C---:B------:R-:W-:Y:S08]  /*6130*/  HMMA.16816.F32 R44, R8.reuse, R12, R44 ;  /* 0x0000000c082c723c */ /* 0x040ff0000000182c */
[----:B------:R-:W-:Y:S01]  /*6140*/  HMMA.16816.F32 R52, R8, R26, R52 ;  /* 0x0000001a0834723c */ /* 0x000fe20000001834 */
[----:B-1----:R-:W-:-:S07]  /*6150*/  FFMA.FTZ R2, R191, c[0x0][0x2d0], -R0 ;  /* 0x0000b400bf027a23 */ /* 0x002fce0000010800 */
[C---:B------:R-:W-:Y:S01]  /*6160*/  HMMA.16816.F32 R40, R8.reuse, R16, R40 ;  /* 0x000000100828723c */ /* 0x040fe20000001828 */
[----:B------:R1:W2:Y:S07]  /*6170*/  MUFU.EX2 R22, R2 ;  /* 0x0000000200167308 */ /* 0x0002ae0000000800 */
[C---:B------:R-:W-:Y:S01]  /*6180*/  HMMA.16816.F32 R28, R8.reuse, R18, R28 ;  /* 0x00000012081c723c */ /* 0x040fe2000000181c */
[----:B------:R-:W3:Y:S07]  /*6190*/  LDSM.16.MT88.4 R16, [R200+0x2000] ;  /* 0x00200000c810783b */ /* 0x000eee0000004200 */
[----:B------:R-:W-:Y:S01]  /*61a0*/  HMMA.16816.F32 R36, R8, R14, R36 ;  /* 0x0000000e0824723c */ /* 0x000fe20000001824 */
[--C-:B-1----:R-:W-:Y:S01]  /*61b0*/  FFMA.FTZ R2, R216, c[0x0][0x2d0], -R0.reuse ;  /* 0x0000b400d8027a23 */ /* 0x102fe20000010800 */
[----:B--2---:R-:W-:Y:S01]  /*61c0*/  F2FP.PACK_AB R145, R22, R24 ;  /* 0x000000181691723e */ /* 0x004fe200000000ff */
[----:B------:R-:W-:-:S02]  /*61d0*/  FFMA.FTZ R0, R220, c[0x0][0x2d0], -R0 ;  /* 0x0000b400dc007a23 */ /* 0x000fc40000010800 */
[----:B------:R1:W-:Y:S08]  /*61e0*/  MUFU.EX2 R21, R2 ;  /* 0x0000000200157308 */ /* 0x0003f00000000800 */
[----:B------:R2:W4:Y:S01]  /*61f0*/  MUFU.EX2 R20, R0 ;  /* 0x0000000000147308 */ /* 0x0005220000000800 */
[----:B-1----:R-:W-:-:S04]  /*6200*/  FADD.FTZ R2, R243, R231 ;  /* 0x000000e7f3027221 */ /* 0x002fc80000010000 */
[----:B------:R-:W-:Y:S02]  /*6210*/  FADD.FTZ R6, R230, R2 ;  /* 0x00000002e6067221 */ /* 0x000fe40000010000 */
[----:B--2---:R-:W-:Y:S01]  /*6220*/  FFMA.FTZ R0, R214, c[0x0][0x2d0], -R4 ;  /* 0x0000b400d6007a23 */ /* 0x004fe20000010804 */
[----:B----4-:R-:W-:-:S03]  /*6230*/  F2FP.PACK_AB R147, R20, R21 ;  /* 0x000000151493723e */ /* 0x010fc600000000ff */
[----:B------:R1:W-:Y:S04]  /*6240*/  MUFU.EX2 R12, R0 ;  /* 0x00000000000c7308 */ /* 0x0003e80000000800 */
[C---:B------:R-:W-:Y:S08]  /*6250*/  HMMA.16816.F32 R88, R144.reuse, R100, R108 ;  /* 0x000000649058723c */ /* 0x040ff0000000186c */
[----:B------:R-:W-:Y:S01]  /*6260*/  HMMA.16816.F32 R108, R144, R116, R92 ;  /* 0x00000074906c723c */ /* 0x000fe2000000185c */
[----:B-1----:R-:W-:-:S04]  /*6270*/  FFMA.FTZ R0, R190, c[0x0][0x2d0], -R4 ;  /* 0x0000b400be007a23 */ /* 0x002fc80000010804 */
[----:B------:R1:W2:Y:S03]  /*6280*/  MUFU.EX2 R9, R0 ;  /* 0x0000000000097308 */ /* 0x0002a60000000800 */
[C---:B------:R-:W-:Y:S08]  /*6290*/  HMMA.16816.F32 R96, R144.reuse, R102, R96 ;  /* 0x000000669060723c */ /* 0x040ff00000001860 */
[----:B------:R-:W-:Y:S01]  /*62a0*/  HMMA.16816.F32 R112, R144, R118, R112 ;  /* 0x000000769070723c */ /* 0x000fe20000001870 */
[----:B-1----:R-:W-:Y:S01]  /*62b0*/  FFMA.FTZ R0, R221, c[0x0][0x2d0], -R4 ;  /* 0x0000b400dd007a23 */ /* 0x002fe20000010804 */
[----:B--2---:R-:W-:-:S06]  /*62c0*/  F2FP.PACK_AB R149, R9, R12 ;  /* 0x0000000c0995723e */ /* 0x004fcc00000000ff */
[C---:B------:R-:W-:Y:S01]  /*62d0*/  HMMA.16816.F32 R124, R144.reuse, R132, R124 ;  /* 0x00000084907c723c */ /* 0x040fe2000000187c */
[----:B------:R1:W-:Y:S07]  /*62e0*/  MUFU.EX2 R10, R0 ;  /* 0x00000000000a7308 */ /* 0x0003ee0000000800 */
[C---:B------:R-:W-:Y:S08]  /*62f0*/  HMMA.16816.F32 R128, R144.reuse, R134, R64 ;  /* 0x000000869080723c */ /* 0x040ff00000001840 */
[----:B---3--:R-:W-:Y:S01]  /*6300*/  HMMA.16816.F32 R140, R144, R16, R140 ;  /* 0x00000010908c723c */ /* 0x008fe2000000188c */
[----:B-1----:R-:W-:-:S04]  /*6310*/  FFMA.FTZ R0, R222, c[0x0][0x2d0], -R4 ;  /* 0x0000b400de007a23 */ /* 0x002fc80000010804 */
[----:B------:R1:W2:Y:S03]  /*6320*/  MUFU.EX2 R11, R0 ;  /* 0x00000000000b7308 */ /* 0x0002a60000000800 */
[----:B------:R-:W-:Y:S01]  /*6330*/  HMMA.16816.F32 R144, R144, R18, R60 ;  /* 0x000000129090723c */ /* 0x000fe2000000183c */
[----:B-1----:R-:W-:Y:S01]  /*6340*/  FADD.FTZ R0, R228, R7 ;  /* 0x00000007e4007221 */ /* 0x002fe20000010000 */
[----:B--2---:R-:W-:Y:S01]  /*6350*/  F2FP.PACK_AB R151, R11, R10 ;  /* 0x0000000a0b97723e */ /* 0x004fe200000000ff */
        /* <DEDUP_REMOVED lines=69> */
[----:B------:R-:W-:Y:S01]  /*67b0*/  FADD.FTZ R2, R73, R0 ;  /* 0x0000000049027221 */ /* 0x000fe20000010000 */
[----:B------:R-:W-:Y:S01]  /*67c0*/  IADD3 R0, R246, -0x2, RZ ;  /* 0xfffffffef6007810 */ /* 0x000fe20007ffe0ff */
[----:B------:R-:W-:-:S02]  /*67d0*/  FADD.FTZ R6, R22, R6 ;  /* 0x0000000616067221 */ /* 0x000fc40000010000 */
[----:B------:R-:W-:Y:S01]  /*67e0*/  FADD.FTZ R4, R81, R4 ;  /* 0x0000000451047221 */ /* 0x000fe20000010000 */
[----:B------:R-:W-:Y:S01]  /*67f0*/  ISETP.GE.AND P0, PT, R0, R247, PT ;  /* 0x000000f70000720c */ /* 0x000fe20003f06270 */
[----:B------:R-:W-:Y:S02]  /*6800*/  FADD.FTZ R3, R10, R3 ;  /* 0x000000030a037221 */ /* 0x000fe40000010000 */
[----:B------:R-:W-:Y:S02]  /*6810*/  FADD.FTZ R2, R72, R2 ;  /* 0x0000000248027221 */ /* 0x000fe40000010000 */
[----:B------:R-:W-:Y:S02]  /*6820*/  FADD.FTZ R6, R21, R6 ;  /* 0x0000000615067221 */ /* 0x000fe40000010000 */
[----:B------:R-:W-:Y:S02]  /*6830*/  FADD.FTZ R7, R77, R4 ;  /* 0x000000044d077221 */ /* 0x000fe40000010000 */
[----:B------:R-:W-:-:S02]  /*6840*/  FADD.FTZ R4, R11, R3 ;  /* 0x000000030b047221 */ /* 0x000fc40000010000 */
[----:B------:R-:W-:Y:S01]  /*6850*/  FADD.FTZ R3, R25, R2 ;  /* 0x0000000219037221 */ /* 0x000fe20000010000 */
[----:B------:R1:W-:Y:S01]  /*6860*/  STL [R1], R7 ;  /* 0x0000000701007387 */ /* 0x0003e20000100800 */
[----:B------:R-:W-:-:S03]  /*6870*/  FADD.FTZ R2, R20, R6 ;  /* 0x0000000614027221 */ /* 0x000fc60000010000 */
[----:B------:R1:W-:Y:S04]  /*6880*/  STL [R1+0x4], R4 ;  /* 0x0000040401007387 */ /* 0x0003e80000100800 */
[----:B------:R1:W-:Y:S04]  /*6890*/  STL [R1+0xc], R2 ;  /* 0x00000c0201007387 */ /* 0x0003e80000100800 */
[----:B------:R1:W-:Y:S01]  /*68a0*/  STL [R1+0x8], R3 ;  /* 0x0000080301007387 */ /* 0x0003e20000100800 */
[----:B------:R-:W-:Y:S05]  /*68b0*/  @!P0 BRA `(.L_x_75) ;  /* 0x00003ae000008947 */ /* 0x000fea0003800000 */
[----:B------:R-:W-:Y:S01]  /*68c0*/  MOV R212, R0 ;  /* 0x0000000000d47202 */ /* 0x000fe20000000f00 */
[----:B-1----:R-:W-:Y:S01]  /*68d0*/  IMAD.MOV.U32 R2, RZ, RZ, R70 ;  /* 0x000000ffff027224 */ /* 0x002fe200078e0046 */
[----:B------:R-:W-:Y:S01]  /*68e0*/  MOV R3, R69 ;  /* 0x0000004500037202 */ /* 0x000fe20000000f00 */
[----:B------:R-:W-:Y:S01]  /*68f0*/  IMAD.MOV.U32 R84, RZ, RZ, R68 ;  /* 0x000000ffff547224 */ /* 0x000fe200078e0044 */
[----:B------:R-:W-:-:S02]  /*6900*/  MOV R85, R5 ;  /* 0x0000000500557202 */ /* 0x000fc40000000f00 */
.L_x_76:
[----:B------:R-:W5:Y:S01]  /*6910*/  LDL R174, [R1+0x44] ;  /* 0x0000440001ae7983 */ /* 0x000f620000100800 */
[----:B------:R-:W-:Y:S04]  /*6920*/  DEPBAR.LE SB0, 0x0 ;  /* 0x000080000000791a */ /* 0x000fe80000000000 */
[----:B------:R-:W5:Y:S01]  /*6930*/  LDL.64 R172, [R1+0x38] ;  /* 0x0000380001ac7983 */ /* 0x000f620000100a00 */
[----:B------:R-:W-:Y:S01]  /*6940*/  WARPSYNC 0xffffffff ;  /* 0xffffffff00007948 */ /* 0x000fe20003800000 */
[----:B---3--:R-:W-:Y:S01]  /*6950*/  SHF.R.S32.HI R0, RZ, 0x1f, R212 ;  /* 0x0000001fff007819 */ /* 0x008fe200000114d4 */
[----:B------:R-:W-:Y:S01]  /*6960*/  IMAD.WIDE.U32 R86, R212, c[0x0][0x208], RZ ;  /* 0x00008200d4567a25 */ /* 0x000fe200078e00ff */
[----:B------:R-:W-:Y:S02]  /*6970*/  MOV R178, c[0x0][0x208] ;  /* 0x0000820000b27a02 */ /* 0x000fe40000000f00 */
[----:B------:R-:W-:Y:S01]  /*6980*/  BAR.SYNC.DEFER_BLOCKING 0x0 ;  /* 0x0000000000007b1d */ /* 0x000fe20000010000 */
[----:B------:R-:W-:Y:S01]  /*6990*/  IMAD R0, R0, c[0x0][0x208], RZ ;  /* 0x0000820000007a24 */ /* 0x000fe200078e02ff */
[----:B------:R-:W-:Y:S03]  /*69a0*/  SHF.L.U32 R179, R178, 0x5, RZ ;  /* 0x00000005b2b37819 */ /* 0x000fe600000006ff */
[----:B------:R-:W-:Y:S05]  /*69b0*/  IMAD R0, R212, c[0x0][0x20c], R0 ;  /* 0x00008300d4007a24 */ /* 0x000fea00078e0200 */
[----:B------:R-:W-:Y:S02]  /*69c0*/  IADD3 R0, R87, R0, RZ ;  /* 0x0000000057007210 */ /* 0x000fe40007ffe0ff */
[----:B------:R-:W-:Y:S03]  /*69d0*/  MOV R87, 0x5 ;  /* 0x0000000500577802 */ /* 0x000fe60000000f00 */
[----:B------:R-:W-:Y:S01]  /*69e0*/  IMAD R0, R0, 0x50, RZ ;  /* 0x0000005000007824 */ /* 0x000fe200078e02ff */
[----:B------:R-:W-:Y:S01]  /*69f0*/  SHF.L.U64.HI R178, R178, R87, c[0x0][0x20c] ;  /* 0x00008300b2b27619 */ /* 0x000fe20000010257 */
[----:B------:R-:W-:Y:S08]  /*6a00*/  LDSM.16.M88.4 R80, [R203] ;  /* 0x00000000cb50783b */ /* 0x000ff00000000200 */
[----:B------:R-:W1:Y:S08]  /*6a10*/  LDSM.16.M88.4 R16, [R196] ;  /* 0x00000000c410783b */ /* 0x000e700000000200 */
[----:B------:R-:W3:Y:S08]  /*6a20*/  LDSM.16.M88.4 R76, [R203+0x2000] ;  /* 0x00200000cb4c783b */ /* 0x000ef00000000200 */
[----:B------:R-:W4:Y:S08]  /*6a30*/  LDSM.16.M88.4 R32, [R196+0x800] ;  /* 0x00080000c420783b */ /* 0x000f300000000200 */
[----:B------:R-:W5:Y:S08]  /*6a40*/  LDSM.16.M88.4 R48, [R196+0x1000] ;  /* 0x00100000c430783b */ /* 0x000f700000000200 */
[----:B------:R-:W1:Y:S08]  /*6a50*/  LDSM.16.M88.4 R64, [R196+0x1800] ;  /* 0x00180000c440783b */ /* 0x000e700000000200 */
[----:B------:R-:W1:Y:S08]  /*6a60*/  LDSM.16.M88.4 R152, [R196+0x2000] ;  /* 0x00200000c498783b */ /* 0x000e700000000200 */
[----:B------:R-:W-:Y:S08]  /*6a70*/  LDSM.16.M88.4 R156, [R206] ;  /* 0x00000000ce9c783b */ /* 0x000ff00000000200 */
[----:B------:R-:W3:Y:S08]  /*6a80*/  LDSM.16.M88.4 R160, [R207] ;  /* 0x00000000cfa0783b */ /* 0x000ef00000000200 */
[----:B------:R-:W4:Y:S08]  /*6a90*/  LDSM.16.M88.4 R164, [R206+0x2000] ;  /* 0x00200000cea4783b */ /* 0x000f300000000200 */
[----:B------:R-:W5:Y:S08]  /*6aa0*/  LDSM.16.M88.4 R168, [R211] ;  /* 0x00000000d3a8783b */ /* 0x000f700000000200 */
[----:B------:R-:W2:Y:S04]  /*6ab0*/  LDL R223, [R1+0x28] ;  /* 0x0000280001df7983 */ /* 0x000ea80000100800 */
[----:B------:R-:W2:Y:S04]  /*6ac0*/  LDL R222, [R1+0x40] ;  /* 0x0000400001de7983 */ /* 0x000ea80000100800 */
[----:B------:R-:W2:Y:S01]  /*6ad0*/  LDL.64 R220, [R1+0x30] ;  /* 0x0000300001dc7983 */ /* 0x000ea20000100a00 */
[-C--:B-1----:R-:W-:Y:S08]  /*6ae0*/  HMMA.16816.F32 R4, R80, R16.reuse, RZ ;  /* 0x000000105004723c */ /* 0x082ff000000018ff */
[C---:B---3--:R-:W-:Y:S08]  /*6af0*/  HMMA.16816.F32 R8, R76.reuse, R16, RZ ;  /* 0x000000104c08723c */ /* 0x048ff000000018ff */
[-C--:B------:R-:W-:Y:S08]  /*6b00*/  HMMA.16816.F32 R12, R76, R18.reuse, RZ ;  /* 0x000000124c0c723c */ /* 0x080ff000000018ff */
[C---:B------:R-:W-:Y:S08]  /*6b10*/  HMMA.16816.F32 R16, R80.reuse, R18, RZ ;  /* 0x000000125010723c */ /* 0x040ff000000018ff */
[-C--:B----4-:R-:W-:Y:S08]  /*6b20*/  HMMA.16816.F32 R20, R80, R32.reuse, RZ ;  /* 0x000000205014723c */ /* 0x090ff000000018ff */
[C---:B------:R-:W-:Y:S08]  /*6b30*/  HMMA.16816.F32 R24, R76.reuse, R32, RZ ;  /* 0x000000204c18723c */ /* 0x040ff000000018ff */
[-C--:B------:R-:W-:Y:S08]  /*6b40*/  HMMA.16816.F32 R28, R76, R34.reuse, RZ ;  /* 0x000000224c1c723c */ /* 0x080ff000000018ff */
[C---:B------:R-:W-:Y:S08]  /*6b50*/  HMMA.16816.F32 R32, R80.reuse, R34, RZ ;  /* 0x000000225020723c */ /* 0x040ff000000018ff */
[-C--:B-----5:R-:W-:Y:S08]  /*6b60*/  HMMA.16816.F32 R36, R80, R48.reuse, RZ ;  /* 0x000000305024723c */ /* 0x0a0ff000000018ff */
        /* <DEDUP_REMOVED lines=10> */
[----:B------:R-:W-:Y:S01]  /*6c10*/  HMMA.16816.F32 R80, R80, R154, RZ ;  /* 0x0000009a5050723c */ /* 0x000fe200000018ff */
[----:B------:R-:W1:Y:S07]  /*6c20*/  LDSM.16.M88.4 R152, [R210] ;  /* 0x00000000d298783b */ /* 0x000e6e0000000200 */
[-C--:B------:R-:W-:Y:S08]  /*6c30*/  HMMA.16816.F32 R4, R156, R160.reuse, R4 ;  /* 0x000000a09c04723c */ /* 0x080ff00000001804 */
[C---:B------:R-:W-:Y:S04]  /*6c40*/  HMMA.16816.F32 R8, R164.reuse, R160, R8 ;  /* 0x000000a0a408723c */ /* 0x040fe80000001808 */
[----:B------:R-:W-:Y:S04]  /*6c50*/  MOV R173, R174 ;  /* 0x000000ae00ad7202 */ /* 0x000fe80000000f00 */
[-C--:B------:R-:W-:Y:S04]  /*6c60*/  HMMA.16816.F32 R12, R164, R162.reuse, R12 ;  /* 0x000000a2a40c723c */ /* 0x080fe8000000180c */
[----:B------:R-:W-:Y:S04]  /*6c70*/  IMAD.WIDE.U32 R172, R86, 0x50, R172 ;  /* 0x0000005056ac7825 */ /* 0x000fe800078e00ac */
[C---:B------:R-:W-:Y:S01]  /*6c80*/  HMMA.16816.F32 R16, R156.reuse, R162, R16 ;  /* 0x000000a29c10723c */ /* 0x040fe20000001810 */
[----:B------:R-:W3:Y:S03]  /*6c90*/  LDSM.16.M88.4 R160, [R209] ;  /* 0x00000000d1a0783b */ /* 0x000ee60000000200 */
[C---:B------:R-:W-:Y:S02]  /*6ca0*/  LEA R86, P0, R172.reuse, c[0x0][0x1f8], 0x1 ;  /* 0x00007e00ac567a11 */ /* 0x040fe400078008ff */
[----:B------:R-:W-:Y:S02]  /*6cb0*/  IADD3 R0, R173, R0, RZ ;  /* 0x00000000ad007210 */ /* 0x000fe40007ffe0ff */
[-C--:B------:R-:W-:Y:S04]  /*6cc0*/  HMMA.16816.F32 R20, R156, R168.reuse, R20 ;  /* 0x000000a89c14723c */ /* 0x080fe80000001814 */
[----:B------:R-:W-:Y:S02]  /*6cd0*/  LEA.HI.X R87, R172, c[0x0][0x1fc], R0, 0x1, P0 ;  /* 0x00007f00ac577a11 */ /* 0x000fe400000f0c00 */
[-C--:B------:R-:W-:Y:S02]  /*6ce0*/  IADD3 R176, P2, R86, R179.reuse, RZ ;  /* 0x000000b356b07210 */ /* 0x080fe40007f5e0ff */
[C---:B------:R-:W-:Y:S04]  /*6cf0*/  HMMA.16816.F32 R24, R164.reuse, R168, R24 ;  /* 0x000000a8a418723c */ /* 0x040fe80000001818 */
[-C--:B------:R-:W-:Y:S02]  /*6d00*/  IADD3.X R177, R87, R178.reuse, RZ, P2, !PT ;  /* 0x000000b257b17210 */ /* 0x080fe400017fe4ff */
[-C--:B------:R-:W-:Y:S02]  /*6d10*/  IADD3 R174, P0, R176, R179.reuse, RZ ;  /* 0x000000b3b0ae7210 */ /* 0x080fe40007f1e0ff */
[-C--:B------:R-:W-:Y:S04]  /*6d20*/  HMMA.16816.F32 R28, R164, R170.reuse, R28 ;  /* 0x000000aaa41c723c */ /* 0x080fe8000000181c */
[-C--:B------:R-:W-:Y:S02]  /*6d30*/  IADD3.X R175, R177, R178.reuse, RZ, P0, !PT ;  /* 0x000000b2b1af7210 */ /* 0x080fe400007fe4ff */
[-C--:B------:R-:W-:Y:S02]  /*6d40*/  IADD3 R172, P2, R174, R179.reuse, RZ ;  /* 0x000000b3aeac7210 */ /* 0x080fe40007f5e0ff */
[C---:B------:R-:W-:Y:S01]  /*6d50*/  HMMA.16816.F32 R32, R156.reuse, R170, R32 ;  /* 0x000000aa9c20723c */ /* 0x040fe20000001820 */
[----:B------:R-:W4:Y:S03]  /*6d60*/  LDSM.16.M88.4 R168, [R208] ;  /* 0x00000000d0a8783b */ /* 0x000f260000000200 */
[-C--:B------:R-:W-:Y:S04]  /*6d70*/  IADD3.X R173, R175, R178.reuse, RZ, P2, !PT ;  /* 0x000000b2afad7210 */ /* 0x080fe800017fe4ff */
[-C--:B-1----:R-:W-:Y:S01]  /*6d80*/  HMMA.16816.F32 R36, R156, R152.reuse, R36 ;  /* 0x000000989c24723c */ /* 0x082fe20000001824 */
[----:B------:R-:W-:Y:S01]  /*6d90*/  @!PT LDS RZ, [RZ] ;  /* 0x00000000fffff984 */ /* 0x000fe20000000800 */
[----:B------:R-:W-:Y:S01]  /*6da0*/  @!PT LDS RZ, [RZ] ;  /* 0x00000000fffff984 */ /* 0x000fe20000000800 */
[----:B------:R-:W-:Y:S01]  /*6db0*/  @!PT LDS RZ, [RZ] ;  /* 0x00000000fffff984 */ /* 0x000fe20000000800 */
[----:B------:R1:W-:Y:S07]  /*6dc0*/  LDGSTS.E.BYPASS.LTC128B.128 [R213+0x100], [R86.64], !P1 ;  /* 0x0010000056d57fae */ /* 0x0003ee000c901d48 */
[C---:B------:R-:W-:Y:S01]  /*6dd0*/  HMMA.16816.F32 R40, R164.reuse, R152, R40 ;  /* 0x00000098a428723c */ /* 0x040fe20000001828 */
[----:B------:R5:W-:Y:S07]  /*6de0*/  LDGSTS.E.BYPASS.LTC128B.128 [R213+0x900], [R176.64], !P1 ;  /* 0x00900000b0d57fae */ /* 0x000bee000c901d48 */
[-C--:B------:R-:W-:Y:S01]  /*6df0*/  HMMA.16816.F32 R44, R164, R154.reuse, R44 ;  /* 0x0000009aa42c723c */ /* 0x080fe2000000182c */
[----:B------:R4:W-:Y:S07]  /*6e00*/  LDGSTS.E.BYPASS.LTC128B.128 [R213+0x1100], [R174.64], !P1 ;  /* 0x01100000aed57fae */ /* 0x0009ee000c901d48 */
[C---:B------:R-:W-:Y:S01]  /*6e10*/  HMMA.16816.F32 R48, R156.reuse, R154, R48 ;  /* 0x0000009a9c30723c */ /* 0x040fe20000001830 */
[----:B------:R4:W-:Y:S03]  /*6e20*/  LDGSTS.E.BYPASS.LTC128B.128 [R213+0x1900], [R172.64], !P1 ;  /* 0x01900000acd57fae */ /* 0x0009e6000c901d48 */
[----:B-1----:R-:W-:Y:S04]  /*6e30*/  IADD3 R86, P0, R172, R179, RZ ;  /* 0x000000b3ac567210 */ /* 0x002fe80007f1e0ff */
[-C--:B---3--:R-:W-:Y:S04]  /*6e40*/  HMMA.16816.F32 R52, R156, R160.reuse, R52 ;  /* 0x000000a09c34723c */ /* 0x088fe80000001834 */
[----:B------:R-:W-:Y:S04]  /*6e50*/  IADD3.X R87, R173, R178, RZ, P0, !PT ;  /* 0x000000b2ad577210 */ /* 0x000fe800007fe4ff */
[C---:B------:R-:W-:Y:S01]  /*6e60*/  HMMA.16816.F32 R56, R164.reuse, R160, R56 ;  /* 0x000000a0a438723c */ /* 0x040fe20000001838 */
[----:B------:R1:W-:Y:S07]  /*6e70*/  LDGSTS.E.BYPASS.LTC128B.128 [R213+0x2100], [R86.64], !P1 ;  /* 0x0210000056d57fae */ /* 0x0003ee000c901d48 */
[-C--:B------:R-:W-:Y:S01]  /*6e80*/  HMMA.16816.F32 R60, R164, R162.reuse, R60 ;  /* 0x000000a2a43c723c */ /* 0x080fe2000000183c */
[----:B-----5:R-:W-:Y:S07]  /*6e90*/  LDSM.16.M88.4 R176, [R202] ;  /* 0x00000000cab0783b */ /* 0x020fee0000000200 */
[C---:B------:R-:W-:Y:S01]  /*6ea0*/  HMMA.16816.F32 R64, R156.reuse, R162, R64 ;  /* 0x000000a29c40723c */ /* 0x040fe20000001840 */
[----:B----4-:R-:W3:Y:S07]  /*6eb0*/  LDSM.16.M88.4 R172, [R204] ;  /* 0x00000000ccac783b */ /* 0x010eee0000000200 */
[-C--:B------:R-:W-:Y:S01]  /*6ec0*/  HMMA.16816.F32 R68, R156, R168.reuse, R68 ;  /* 0x000000a89c44723c */ /* 0x080fe20000001844 */
[----:B------:R-:W4:Y:S02]  /*6ed0*/  LDSM.16.M88.4 R180, [R204+0x2000] ;  /* 0x00200000ccb4783b */ /* 0x000f240000000200 */
[C---:B--2---:R-:W-:Y:S02]  /*6ee0*/  ISETP.GT.AND P0, PT, R212.reuse, R223, PT ;  /* 0x000000dfd400720c */ /* 0x044fe40003f04270 */
[----:B------:R-:W-:Y:S03]  /*6ef0*/  IADD3 R212, R212, -0x1, RZ ;  /* 0xffffffffd4d47810 */ /* 0x000fe60007ffe0ff */
[C---:B------:R-:W-:Y:S01]  /*6f00*/  HMMA.16816.F32 R72, R164.reuse, R168, R72 ;  /* 0x000000a8a448723c */ /* 0x040fe20000001848 */
[----:B------:R-:W2:Y:S07]  /*6f10*/  LDSM.16.M88.4 R152, [R202+0x800] ;  /* 0x00080000ca98783b */ /* 0x000eae0000000200 */
[-C--:B------:R-:W-:Y:S01]  /*6f20*/  HMMA.16816.F32 R76, R164, R170.reuse, R76 ;  /* 0x000000aaa44c723c */ /* 0x080fe2000000184c */
[----:B------:R-:W5:Y:S07]  /*6f30*/  LDSM.16.M88.4 R160, [R202+0x1000] ;  /* 0x00100000caa0783b */ /* 0x000f6e0000000200 */
[----:B------:R-:W-:Y:S01]  /*6f40*/  HMMA.16816.F32 R80, R156, R170, R80 ;  /* 0x000000aa9c50723c */ /* 0x000fe20000001850 */
[----:B------:R-:W1:Y:S07]  /*6f50*/  LDSM.16.M88.4 R184, [R202+0x1800] ;  /* 0x00180000cab8783b */ /* 0x000e6e0000000200 */
[-C--:B---3--:R-:W-:Y:S01]  /*6f60*/  HMMA.16816.F32 R4, R172, R176.reuse, R4 ;  /* 0x000000b0ac04723c */ /* 0x088fe20000001804 */
[----:B------:R-:W3:Y:S07]  /*6f70*/  LDSM.16.M88.4 R188, [R202+0x2000] ;  /* 0x00200000cabc783b */ /* 0x000eee0000000200 */
[C---:B----4-:R-:W-:Y:S01]  /*6f80*/  HMMA.16816.F32 R8, R180.reuse, R176, R8 ;  /* 0x000000b0b408723c */ /* 0x050fe20000001808 */
[----:B------:R-:W-:Y:S07]  /*6f90*/  LDSM.16.M88.4 R164, [R205] ;  /* 0x00000000cda4783b */ /* 0x000fee0000000200 */
[-C--:B------:R-:W-:Y:S01]  /*6fa0*/  HMMA.16816.F32 R12, R180, R178.reuse, R12 ;  /* 0x000000b2b40c723c */ /* 0x080fe2000000180c */
[----:B------:R-:W4:Y:S07]  /*6fb0*/  LDSM.16.M88.4 R192, [R199] ;  /* 0x00000000c7c0783b */ /* 0x000f2e0000000200 */
[C---:B------:R-:W-:Y:S01]  /*6fc0*/  HMMA.16816.F32 R16, R172.reuse, R178, R16 ;  /* 0x000000b2ac10723c */ /* 0x040fe20000001810 */
[----:B------:R-:W0:Y:S07]  /*6fd0*/  LDGDEPBAR ;  /* 0x00000000000079af */ /* 0x000e2e0000000000 */
[-C--:B--2---:R-:W-:Y:S08]  /*6fe0*/  HMMA.16816.F32 R20, R172, R152.reuse, R20 ;  /* 0x00000098ac14723c */ /* 0x084ff00000001814 */
[C---:B------:R-:W-:Y:S08]  /*6ff0*/  HMMA.16816.F32 R24, R180.reuse, R152, R24 ;  /* 0x00000098b418723c */ /* 0x040ff00000001818 */
[-C--:B------:R-:W-:Y:S08]  /*7000*/  HMMA.16816.F32 R28, R180, R154.reuse, R28 ;  /* 0x0000009ab41c723c */ /* 0x080ff0000000181c */
[C---:B------:R-:W-:Y:S01]  /*7010*/  HMMA.16816.F32 R32, R172.reuse, R154, R32 ;  /* 0x0000009aac20723c */ /* 0x040fe20000001820 */
[----:B------:R-:W2:Y:S07]  /*7020*/  LDSM.16.M88.4 R152, [R205+0x2000] ;  /* 0x00200000cd98783b */ /* 0x000eae0000000200 */
[-C--:B-----5:R-:W-:Y:S08]  /*7030*/  HMMA.16816.F32 R36, R172, R160.reuse, R36 ;  /* 0x000000a0ac24723c */ /* 0x0a0ff00000001824 */
[C---:B------:R-:W-:Y:S08]  /*7040*/  HMMA.16816.F32 R40, R180.reuse, R160, R40 ;  /* 0x000000a0b428723c */ /* 0x040ff00000001828 */
[-C--:B------:R-:W-:Y:S08]  /*7050*/  HMMA.16816.F32 R44, R180, R162.reuse, R44 ;  /* 0x000000a2b42c723c */ /* 0x080ff0000000182c */
[C---:B------:R-:W-:Y:S08]  /*7060*/  HMMA.16816.F32 R48, R172.reuse, R162, R48 ;  /* 0x000000a2ac30723c */ /* 0x040ff00000001830 */
[-C--:B-1----:R-:W-:Y:S08]  /*7070*/  HMMA.16816.F32 R52, R172, R184.reuse, R52 ;  /* 0x000000b8ac34723c */ /* 0x082ff00000001834 */
[C---:B------:R-:W-:Y:S08]  /*7080*/  HMMA.16816.F32 R56, R180.reuse, R184, R56 ;  /* 0x000000b8b438723c */ /* 0x040ff00000001838 */
[-C--:B------:R-:W-:Y:S08]  /*7090*/  HMMA.16816.F32 R60, R180, R186.reuse, R60 ;  /* 0x000000bab43c723c */ /* 0x080ff0000000183c */
[C---:B------:R-:W-:Y:S08]  /*70a0*/  HMMA.16816.F32 R64, R172.reuse, R186, R64 ;  /* 0x000000baac40723c */ /* 0x040ff00000001840 */
[-C--:B---3--:R-:W-:Y:S08]  /*70b0*/  HMMA.16816.F32 R68, R172, R188.reuse, R68 ;  /* 0x000000bcac44723c */ /* 0x088ff00000001844 */
[C---:B------:R-:W-:Y:S08]  /*70c0*/  HMMA.16816.F32 R72, R180.reuse, R188, R72 ;  /* 0x000000bcb448723c */ /* 0x040ff00000001848 */
[-C--:B------:R-:W-:Y:S08]  /*70d0*/  HMMA.16816.F32 R76, R180, R190.reuse, R76 ;  /* 0x000000beb44c723c */ /* 0x080ff0000000184c */
[----:B------:R-:W-:Y:S08]  /*70e0*/  HMMA.16816.F32 R80, R172, R190, R80 ;  /* 0x000000beac50723c */ /* 0x000ff00000001850 */
[-C--:B----4-:R-:W-:Y:S08]  /*70f0*/  HMMA.16816.F32 R4, R164, R192.reuse, R4 ;  /* 0x000000c0a404723c */ /* 0x090ff00000001804 */
[C---:B--2---:R-:W-:Y:S08]  /*7100*/  HMMA.16816.F32 R8, R152.reuse, R192, R8 ;  /* 0x000000c09808723c */ /* 0x044ff00000001808 */
[-C--:B------:R-:W-:Y:S08]  /*7110*/  HMMA.16816.F32 R12, R152, R194.reuse, R12 ;  /* 0x000000c2980c723c */ /* 0x080ff0000000180c */
[----:B------:R-:W-:Y:S01]  /*7120*/  FMUL.FTZ R0, R4, c[0x0][0x320] ;  /* 0x0000c80004007a20 */ /* 0x000fe20000410000 */
[C---:B------:R-:W-:Y:S03]  /*7130*/  HMMA.16816.F32 R16, R164.reuse, R194, R16 ;  /* 0x000000c2a410723c */ /* 0x040fe60000001810 */
[----:B------:R1:W-:Y:S04]  /*7140*/  MUFU.TANH R160, R0 ;  /* 0x0000000000a07308 */ /* 0x0003e80000002400 */
[----:B------:R-:W-:Y:S02]  /*7150*/  FMUL.FTZ R10, R10, c[0x0][0x320] ;  /* 0x0000c8000a0a7a20 */ /* 0x000fe40000410000 */
[----:B------:R-:W-:Y:S04]  /*7160*/  FMUL.FTZ R11, R11, c[0x0][0x320] ;  /* 0x0000c8000b0b7a20 */ /* 0x000fe80000410000 */
[----:B------:R-:W-:Y:S10]  /*7170*/  MUFU.TANH R169, R10 ;  /* 0x0000000a00a97308 */ /* 0x000ff40000002400 */
[----:B------:R-:W-:Y:S01]  /*7180*/  MUFU.TANH R168, R11 ;  /* 0x0000000b00a87308 */ /* 0x000fe20000002400 */
[----:B-1----:R-:W-:Y:S09]  /*7190*/  FMUL.FTZ R0, R5, c[0x0][0x320] ;  /* 0x0000c80005007a20 */ /* 0x002ff20000410000 */
[----:B------:R1:W-:Y:S02]  /*71a0*/  MUFU.TANH R159, R0 ;  /* 0x00000000009f7308 */ /* 0x0003e40000002400 */
[----:B-1----:R-:W-:Y:S08]  /*71b0*/  FMUL.FTZ R0, R6, c[0x0][0x320] ;  /* 0x0000c80006007a20 */ /* 0x002ff00000410000 */
[----:B------:R1:W2:Y:S02]  /*71c0*/  MUFU.TANH R163, R0 ;  /* 0x0000000000a37308 */ /* 0x0002a40000002400 */
[----:B-1----:R-:W-:Y:S02]  /*71d0*/  FMUL.FTZ R0, R7, c[0x0][0x320] ;  /* 0x0000c80007007a20 */ /* 0x002fe40000410000 */
[----:B------:R-:W1:Y:S06]  /*71e0*/  LDSM.16.M88.4 R4, [R199+0x800] ;  /* 0x00080000c704783b */ /* 0x000e6c0000000200 */
[----:B------:R3:W4:Y:S02]  /*71f0*/  MUFU.TANH R161, R0 ;  /* 0x0000000000a17308 */ /* 0x0007240000002400 */
[----:B---3--:R-:W-:Y:S08]  /*7200*/  FMUL.FTZ R0, R8, c[0x0][0x320] ;  /* 0x0000c80008007a20 */ /* 0x008ff00000410000 */
[----:B------:R3:W-:Y:S01]  /*7210*/  MUFU.TANH R171, R0 ;  /* 0x0000000000ab7308 */ /* 0x0007e20000002400 */
[-C--:B-1----:R-:W-:Y:S08]  /*7220*/  HMMA.16816.F32 R20, R164, R4.reuse, R20 ;  /* 0x00000004a414723c */ /* 0x082ff00000001814 */
[C---:B------:R-:W-:Y:S04]  /*7230*/  HMMA.16816.F32 R24, R152.reuse, R4, R24 ;  /* 0x000000049818723c */ /* 0x040fe80000001818 */
[----:B---3--:R-:W-:Y:S02]  /*7240*/  FMUL.FTZ R0, R9, c[0x0][0x320] ;  /* 0x0000c80009007a20 */ /* 0x008fe40000410000 */
[----:B------:R-:W1:Y:S02]  /*7250*/  LDSM.16.M88.4 R8, [R199+0x1000] ;  /* 0x00100000c708783b */ /* 0x000e640000000200 */
[-C--:B------:R-:W-:Y:S01]  /*7260*/  HMMA.16816.F32 R28, R152, R6.reuse, R28 ;  /* 0x00000006981c723c */ /* 0x080fe2000000181c */
[----:B------:R3:W-:Y:S07]  /*7270*/  MUFU.TANH R162, R0 ;  /* 0x0000000000a27308 */ /* 0x0007ee0000002400 */
[C---:B------:R-:W-:Y:S08]  /*7280*/  HMMA.16816.F32 R32, R164.reuse, R6, R32 ;  /* 0x00000006a420723c */ /* 0x040ff00000001820 */
[----:B------:R-:W-:Y:S04]  /*7290*/  FMUL.FTZ R5, R26, c[0x0][0x320] ;  /* 0x0000c8001a057a20 */ /* 0x000fe80000410000 */
[----:B------:R-:W-:Y:S01]  /*72a0*/  FMUL.FTZ R4, R27, c[0x0][0x320] ;  /* 0x0000c8001b047a20 */ /* 0x000fe20000410000 */
[----:B------:R-:W-:Y:S01]  /*72b0*/  MUFU.TANH R173, R5 ;  /* 0x0000000500ad7308 */ /* 0x000fe20000002400 */
[----:B---3--:R-:W-:Y:S09]  /*72c0*/  FMUL.FTZ R0, R12, c[0x0][0x320] ;  /* 0x0000c8000c007a20 */ /* 0x008ff20000410000 */
[----:B------:R3:W-:Y:S10]  /*72d0*/  MUFU.TANH R156, R0 ;  /* 0x00000000009c7308 */ /* 0x0007f40000002400 */
[----:B------:R5:W-:Y:S01]  /*72e0*/  MUFU.TANH R180, R4 ;  /* 0x0000000400b47308 */ /* 0x000be20000002400 */
[-C--:B-1----:R-:W-:Y:S08]  /*72f0*/  HMMA.16816.F32 R36, R164, R8.reuse, R36 ;  /* 0x00000008a424723c */ /* 0x082ff00000001824 */
[C---:B------:R-:W-:Y:S04]  /*7300*/  HMMA.16816.F32 R40, R152.reuse, R8, R40 ;  /* 0x000000089828723c */ /* 0x040fe80000001828 */
[----:B---3--:R-:W-:Y:S04]  /*7310*/  FMUL.FTZ R0, R13, c[0x0][0x320] ;  /* 0x0000c8000d007a20 */ /* 0x008fe80000410000 */
[-C--:B------:R-:W-:Y:S01]  /*7320*/  HMMA.16816.F32 R44, R152, R10.reuse, R44 ;  /* 0x0000000a982c723c */ /* 0x080fe2000000182c */
[----:B------:R1:W-:Y:S01]  /*7330*/  MUFU.TANH R87, R0 ;  /* 0x0000000000577308 */ /* 0x0003e20000002400 */
[----:B-----5:R-:W3:Y:S06]  /*7340*/  LDSM.16.M88.4 R4, [R199+0x1800] ;  /* 0x00180000c704783b */ /* 0x020eec0000000200 */
[C---:B------:R-:W-:Y:S08]  /*7350*/  HMMA.16816.F32 R48, R164.reuse, R10, R48 ;  /* 0x0000000aa430723c */ /* 0x040ff00000001830 */
[----:B------:R-:W-:Y:S04]  /*7360*/  FMUL.FTZ R9, R41, c[0x0][0x320] ;  /* 0x0000c80029097a20 */ /* 0x000fe80000410000 */
[----:B------:R-:W-:Y:S01]  /*7370*/  MUFU.TANH R188, R9 ;  /* 0x0000000900bc7308 */ /* 0x000fe20000002400 */
[----:B------:R-:W-:Y:S02]  /*7380*/  FMUL.FTZ R8, R42, c[0x0][0x320] ;  /* 0x0000c8002a087a20 */ /* 0x000fe40000410000 */
[----:B-1----:R-:W-:Y:S07]  /*7390*/  FMUL.FTZ R0, R14, c[0x0][0x320] ;  /* 0x0000c8000e007a20 */ /* 0x002fee0000410000 */
[----:B------:R1:W-:Y:S10]  /*73a0*/  MUFU.TANH R157, R0 ;  /* 0x00000000009d7308 */ /* 0x0003f40000002400 */
[----:B------:R5:W-:Y:S01]  /*73b0*/  MUFU.TANH R189, R8 ;  /* 0x0000000800bd7308 */ /* 0x000be20000002400 */
[-C--:B---3--:R-:W-:Y:S03]  /*73c0*/  HMMA.16816.F32 R52, R164, R4.reuse, R52 ;  /* 0x00000004a434723c */ /* 0x088fe60000001834 */
[----:B-1----:R-:W-:Y:S05]  /*73d0*/  FMUL.FTZ R0, R15, c[0x0][0x320] ;  /* 0x0000c8000f007a20 */ /* 0x002fea0000410000 */
[C---:B------:R-:W-:Y:S01]  /*73e0*/  HMMA.16816.F32 R56, R152.reuse, R4, R56 ;  /* 0x000000049838723c */ /* 0x040fe20000001838 */
[----:B------:R1:W-:Y:S07]  /*73f0*/  MUFU.TANH R158, R0 ;  /* 0x00000000009e7308 */ /* 0x0003ee0000002400 */
[-C--:B------:R-:W-:Y:S01]  /*7400*/  HMMA.16816.F32 R60, R152, R6.reuse, R60 ;  /* 0x00000006983c723c */ /* 0x080fe2000000183c */
[----:B-----5:R-:W3:Y:S01]  /*7410*/  LDSM.16.M88.4 R8, [R199+0x2000] ;  /* 0x00200000c708783b */ /* 0x020ee20000000200 */
[----:B------:R-:W-:Y:S06]  /*7420*/  DEPBAR.LE SB0, 0x0 ;  /* 0x000080000000791a */ /* 0x000fec0000000000 */
[C---:B------:R-:W-:Y:S01]  /*7430*/  HMMA.16816.F32 R64, R164.reuse, R6, R64 ;  /* 0x00000006a440723c */ /* 0x040fe20000001840 */
[----:B------:R-:W-:Y:S07]  /*7440*/  BAR.SYNC.DEFER_BLOCKING 0x0 ;  /* 0x0000000000007b1d */ /* 0x000fee0000010000 */
[----:B------:R-:W-:Y:S04]  /*7450*/  FMUL.FTZ R4, R57, c[0x0][0x320] ;  /* 0x0000c80039047a20 */ /* 0x000fe80000410000 */
[----:B-1----:R-:W-:Y:S02]  /*7460*/  FMUL.FTZ R0, R16, c[0x0][0x320] ;  /* 0x0000c80010007a20 */ /* 0x002fe40000410000 */
[----:B------:R-:W-:Y:S02]  /*7470*/  FMUL.FTZ R5, R56, c[0x0][0x320] ;  /* 0x0000c80038057a20 */ /* 0x000fe40000410000 */
[----:B------:R1:W-:Y:S01]  /*7480*/  MUFU.TANH R86, R0 ;  /* 0x0000000000567308 */ /* 0x0003e20000002400 */
[-C--:B---3--:R-:W-:Y:S03]  /*7490*/  HMMA.16816.F32 R68, R164, R8.reuse, R68 ;  /* 0x00000008a444723c */ /* 0x088fe60000001844 */
[----:B-1----:R-:W-:Y:S05]  /*74a0*/  FMUL.FTZ R0, R17, c[0x0][0x320] ;  /* 0x0000c80011007a20 */ /* 0x002fea0000410000 */
[C---:B------:R-:W-:Y:S01]  /*74b0*/  HMMA.16816.F32 R72, R152.reuse, R8, R72 ;  /* 0x000000089848723c */ /* 0x040fe20000001848 */
[----:B------:R1:W-:Y:S06]  /*74c0*/  MUFU.TANH R12, R0 ;  /* 0x00000000000c7308 */ /* 0x0003ec0000002400 */
[----:B------:R-:W-:Y:S01]  /*74d0*/  FMUL.FTZ R8, R62, c[0x0][0x320] ;  /* 0x0000c8003e087a20 */ /* 0x000fe20000410000 */
[-C--:B------:R-:W-:Y:S04]  /*74e0*/  HMMA.16816.F32 R76, R152, R10.reuse, R76 ;  /* 0x0000000a984c723c */ /* 0x080fe8000000184c */
[----:B------:R-:W-:Y:S04]  /*74f0*/  FMUL.FTZ R9, R63, c[0x0][0x320] ;  /* 0x0000c8003f097a20 */ /* 0x000fe80000410000 */
[----:B------:R-:W-:Y:S01]  /*7500*/  MUFU.TANH R155, R9 ;  /* 0x00000009009b7308 */ /* 0x000fe20000002400 */
[----:B------:R-:W-:Y:S07]  /*7510*/  HMMA.16816.F32 R80, R164, R10, R80 ;  /* 0x0000000aa450723c */ /* 0x000fee0000001850 */
[----:B------:R-:W-:Y:S02]  /*7520*/  FMUL.FTZ R6, R73, c[0x0][0x320] ;  /* 0x0000c80049067a20 */ /* 0x000fe40000410000 */
[----:B------:R-:W-:Y:S03]  /*7530*/  MUFU.TANH R164, R8 ;  /* 0x0000000800a47308 */ /* 0x000fe60000002400 */
[----:B-1----:R-:W-:Y:S02]  /*7540*/  FMUL.FTZ R0, R18, c[0x0][0x320] ;  /* 0x0000c80012007a20 */ /* 0x002fe40000410000 */
[----:B------:R-:W-:Y:S02]  /*7550*/  FMUL.FTZ R11, R75, c[0x0][0x320] ;  /* 0x0000c8004b0b7a20 */ /* 0x000fe40000410000 */
[----:B------:R-:W-:Y:S03]  /*7560*/  FMUL.FTZ R7, R76, c[0x0][0x320] ;  /* 0x0000c8004c077a20 */ /* 0x000fe60000410000 */
[----:B------:R1:W3:Y:S10]  /*7570*/  MUFU.TANH R16, R0 ;  /* 0x0000000000107308 */ /* 0x0002f40000002400 */
[----:B------:R-:W-:Y:S10]  /*7580*/  MUFU.TANH R195, R11 ;  /* 0x0000000b00c37308 */ /* 0x000ff40000002400 */
[----:B------:R5:W-:Y:S01]  /*7590*/  MUFU.TANH R193, R7 ;  /* 0x0000000700c17308 */ /* 0x000be20000002400 */
[----:B-1----:R-:W-:Y:S09]  /*75a0*/  FMUL.FTZ R0, R19, c[0x0][0x320] ;  /* 0x0000c80013007a20 */ /* 0x002ff20000410000 */
[----:B------:R1:W1:Y:S01]  /*75b0*/  MUFU.TANH R15, R0 ;  /* 0x00000000000f7308 */ /* 0x0002620000002400 */
[----:B-----5:R-:W-:Y:S09]  /*75c0*/  FMUL.FTZ R7, R77, c[0x0][0x320] ;  /* 0x0000c8004d077a20 */ /* 0x020ff20000410000 */
[----:B------:R-:W-:Y:S01]  /*75d0*/  MUFU.TANH R190, R7 ;  /* 0x0000000700be7308 */ /* 0x000fe20000002400 */
[----:B-1----:R-:W-:Y:S09]  /*75e0*/  FMUL.FTZ R0, R20, c[0x0][0x320] ;  /* 0x0000c80014007a20 */ /* 0x002ff20000410000 */
[----:B------:R1:W-:Y:S02]  /*75f0*/  MUFU.TANH R19, R0 ;  /* 0x0000000000137308 */ /* 0x0003e40000002400 */
[----:B-1----:R-:W-:Y:S08]  /*7600*/  FMUL.FTZ R0, R21, c[0x0][0x320] ;  /* 0x0000c80015007a20 */ /* 0x002ff00000410000 */
[----:B------:R1:W-:Y:S02]  /*7610*/  MUFU.TANH R20, R0 ;  /* 0x0000000000147308 */ /* 0x0003e40000002400 */
[----:B-1----:R-:W-:Y:S08]  /*7620*/  FMUL.FTZ R0, R22, c[0x0][0x320] ;  /* 0x0000c80016007a20 */ /* 0x002ff00000410000 */
[----:B------:R1:W5:Y:S02]  /*7630*/  MUFU.TANH R21, R0 ;  /* 0x0000000000157308 */ /* 0x0003640000002400 */
[----:B-1----:R-:W-:Y:S08]  /*7640*/  FMUL.FTZ R0, R23, c[0x0][0x320] ;  /* 0x0000c80017007a20 */ /* 0x002ff00000410000 */
[----:B------:R1:W1:Y:S02]  /*7650*/  MUFU.TANH R170, R0 ;  /* 0x0000000000aa7308 */ /* 0x0002640000002400 */
[----:B-1----:R-:W-:Y:S08]  /*7660*/  FMUL.FTZ R0, R24, c[0x0][0x320] ;  /* 0x0000c80018007a20 */ /* 0x002ff00000410000 */
[----:B------:R1:W-:Y:S02]  /*7670*/  MUFU.TANH R24, R0 ;  /* 0x0000000000187308 */ /* 0x0003e40000002400 */
[----:B-1----:R-:W-:Y:S08]  /*7680*/  FMUL.FTZ R0, R25, c[0x0][0x320] ;  /* 0x0000c80019007a20 */ /* 0x002ff00000410000 */
[----:B------:R1:W-:Y:S02]  /*7690*/  MUFU.TANH R172, R0 ;  /* 0x0000000000ac7308 */ /* 0x0003e40000002400 */
[----:B-1----:R-:W-:Y:S08]  /*76a0*/  FMUL.FTZ R0, R28, c[0x0][0x320] ;  /* 0x0000c8001c007a20 */ /* 0x002ff00000410000 */
[----:B------:R1:W-:Y:S02]  /*76b0*/  MUFU.TANH R25, R0 ;  /* 0x0000000000197308 */ /* 0x0003e40000002400 */
[----:B-1----:R-:W-:Y:S08]  /*76c0*/  FMUL.FTZ R0, R29, c[0x0][0x320] ;  /* 0x0000c8001d007a20 */ /* 0x002ff00000410000 */
[----:B------:R1:W-:Y:S02]  /*76d0*/  MUFU.TANH R26, R0 ;  /* 0x00000000001a7308 */ /* 0x0003e40000002400 */
[----:B-1----:R-:W-:Y:S08]  /*76e0*/  FMUL.FTZ R0, R30, c[0x0][0x320] ;  /* 0x0000c8001e007a20 */ /* 0x002ff00000410000 */
[----:B------:R1:W-:Y:S10]  /*76f0*/  MUFU.TANH R30, R6 ;  /* 0x00000006001e7308 */ /* 0x0003f40000002400 */
[----:B------:R2:W-:Y:S01]  /*7700*/  MUFU.TANH R28, R0 ;  /* 0x00000000001c7308 */ /* 0x0005e20000002400 */
[----:B-1----:R-:W-:Y:S09]  /*7710*/  FMUL.FTZ R6, R80, c[0x0][0x320] ;  /* 0x0000c80050067a20 */ /* 0x002ff20000410000 */
[----:B------:R1:W-:Y:S01]  /*7720*/  MUFU.TANH R194, R6 ;  /* 0x0000000600c27308 */ /* 0x0003e20000002400 */
[----:B--2---:R-:W-:Y:S09]  /*7730*/  FMUL.FTZ R0, R31, c[0x0][0x320] ;  /* 0x0000c8001f007a20 */ /* 0x004ff20000410000 */
        /* <DEDUP_REMOVED lines=8> */
[----:B------:R2:W-:Y:S10]  /*77c0*/  MUFU.TANH R13, R0 ;  /* 0x00000000000d7308 */ /* 0x0005f40000002400 */
[----:B------:R3:W-:Y:S01]  /*77d0*/  MUFU.TANH R33, R5 ;  /* 0x0000000500217308 */ /* 0x0007e20000002400 */
[----:B-1----:R-:W-:Y:S09]  /*77e0*/  FMUL.FTZ R6, R83, c[0x0][0x320] ;  /* 0x0000c80053067a20 */ /* 0x002ff20000410000 */
[----:B------:R1:W-:Y:S01]  /*77f0*/  MUFU.TANH R219, R6 ;  /* 0x0000000600db7308 */ /* 0x0003e20000002400 */
[----:B--2---:R-:W-:Y:S09]  /*7800*/  FMUL.FTZ R0, R34, c[0x0][0x320] ;  /* 0x0000c80022007a20 */ /* 0x004ff20000410000 */
[----:B------:R2:W2:Y:S01]  /*7810*/  MUFU.TANH R18, R0 ;  /* 0x0000000000127308 */ /* 0x0004a20000002400 */
[----:B---3--:R-:W-:Y:S04]  /*7820*/  FMNMX.FTZ R5, R163, R3, !PT ;  /* 0x00000003a3057209 */ /* 0x008fe80007810000 */
[----:B----4-:R-:W-:Y:S04]  /*7830*/  FMNMX.FTZ R5, R161, R5, !PT ;  /* 0x00000005a1057209 */ /* 0x010fe80007810000 */
[----:B------:R-:W-:Y:S02]  /*7840*/  FMNMX.FTZ R5, R16, R5, !PT ;  /* 0x0000000510057209 */ /* 0x000fe40007810000 */
[----:B-1----:R-:W-:Y:S02]  /*7850*/  FMNMX.FTZ R6, R169, R85, !PT ;  /* 0x00000055a9067209 */ /* 0x002fe40007810000 */
[----:B------:R-:W-:Y:S02]  /*7860*/  FMNMX.FTZ R5, R15, R5, !PT ;  /* 0x000000050f057209 */ /* 0x000fe40007810000 */
[----:B------:R-:W-:Y:S02]  /*7870*/  FMNMX.FTZ R6, R168, R6, !PT ;  /* 0x00000006a8067209 */ /* 0x000fe40007810000 */
[----:B-----5:R-:W-:Y:S02]  /*7880*/  FMNMX.FTZ R5, R21, R5, !PT ;  /* 0x0000000515057209 */ /* 0x020fe40007810000 */
[----:B------:R-:W-:Y:S01]  /*7890*/  FMNMX.FTZ R7, R157, R6, !PT ;  /* 0x000000069d077209 */ /* 0x000fe20007810000 */
[----:B--2---:R-:W-:Y:S01]  /*78a0*/  FMUL.FTZ R0, R35, c[0x0][0x320] ;  /* 0x0000c80023007a20 */ /* 0x004fe20000410000 */
[----:B------:R-:W-:Y:S01]  /*78b0*/  FMNMX.FTZ R5, R170, R5, !PT ;  /* 0x00000005aa057209 */ /* 0x000fe20007810000 */
[----:B------:R1:W-:Y:S03]  /*78c0*/  MUFU.TANH R35, R4 ;  /* 0x0000000400237308 */ /* 0x0003e60000002400 */
[----:B------:R-:W-:Y:S07]  /*78d0*/  FMNMX.FTZ R5, R18, R5, !PT ;  /* 0x0000000512057209 */ /* 0x000fee0007810000 */
[----:B------:R2:W3:Y:S01]  /*78e0*/  MUFU.TANH R17, R0 ;  /* 0x0000000000117308 */ /* 0x0004e20000002400 */
[----:B-1----:R-:W-:Y:S09]  /*78f0*/  FMUL.FTZ R4, R72, c[0x0][0x320] ;  /* 0x0000c80048047a20 */ /* 0x002ff20000410000 */
[----:B------:R1:W-:Y:S01]  /*7900*/  MUFU.TANH R31, R4 ;  /* 0x00000004001f7308 */ /* 0x0003e20000002400 */
[----:B--2---:R-:W-:Y:S01]  /*7910*/  FMUL.FTZ R0, R36, c[0x0][0x320] ;  /* 0x0000c80024007a20 */ /* 0x004fe20000410000 */
[----:B---3--:R-:W-:Y:S08]  /*7920*/  FMNMX.FTZ R5, R17, R5, !PT ;  /* 0x0000000511057209 */ /* 0x008ff00007810000 */
[----:B------:R2:W-:Y:S01]  /*7930*/  MUFU.TANH R179, R0 ;  /* 0x0000000000b37308 */ /* 0x0005e20000002400 */
[----:B-1----:R-:W-:Y:S04]  /*7940*/  FMNMX.FTZ R4, R171, R84, !PT ;  /* 0x00000054ab047209 */ /* 0x002fe80007810000 */
[----:B------:R-:W-:Y:S04]  /*7950*/  FMNMX.FTZ R4, R162, R4, !PT ;  /* 0x00000004a2047209 */ /* 0x000fe80007810000 */
[----:B------:R-:W-:Y:S01]  /*7960*/  FMNMX.FTZ R4, R156, R4, !PT ;  /* 0x000000049c047209 */ /* 0x000fe20007810000 */
[----:B--2---:R-:W-:Y:S03]  /*7970*/  FMUL.FTZ R0, R37, c[0x0][0x320] ;  /* 0x0000c80025007a20 */ /* 0x004fe60000410000 */
[----:B------:R-:W-:Y:S01]  /*7980*/  FMNMX.FTZ R4, R87, R4, !PT ;  /* 0x0000000457047209 */ /* 0x000fe20007810000 */
[----:B------:R1:W-:Y:S03]  /*7990*/  MUFU.TANH R182, R0 ;  /* 0x0000000000b67308 */ /* 0x0003e60000002400 */
[----:B------:R-:W-:Y:S04]  /*79a0*/  FMNMX.FTZ R4, R24, R4, !PT ;  /* 0x0000000418047209 */ /* 0x000fe80007810000 */
[----:B------:R-:W-:Y:S04]  /*79b0*/  FMNMX.FTZ R4, R172, R4, !PT ;  /* 0x00000004ac047209 */ /* 0x000fe80007810000 */
[----:B------:R-:W-:Y:S04]  /*79c0*/  FMNMX.FTZ R4, R25, R4, !PT ;  /* 0x0000000419047209 */ /* 0x000fe80007810000 */
[----:B------:R-:W-:Y:S01]  /*79d0*/  FMNMX.FTZ R4, R26, R4, !PT ;  /* 0x000000041a047209 */ /* 0x000fe20007810000 */
[----:B-1----:R-:W-:Y:S04]  /*79e0*/  FMUL.FTZ R0, R38, c[0x0][0x320] ;  /* 0x0000c80026007a20 */ /* 0x002fe80000410000 */
[----:B------:R1:W2:Y:S02]  /*79f0*/  MUFU.TANH R185, R0 ;  /* 0x0000000000b97308 */ /* 0x0002a40000002400 */
[----:B-1----:R-:W-:Y:S01]  /*7a00*/  FMUL.FTZ R0, R39, c[0x0][0x320] ;  /* 0x0000c80027007a20 */ /* 0x002fe20000410000 */
[----:B--2---:R-:W-:Y:S07]  /*7a10*/  FMNMX.FTZ R5, R185, R5, !PT ;  /* 0x00000005b9057209 */ /* 0x004fee0007810000 */
[----:B------:R1:W2:Y:S02]  /*7a20*/  MUFU.TANH R186, R0 ;  /* 0x0000000000ba7308 */ /* 0x0002a40000002400 */
[----:B-1----:R-:W-:Y:S01]  /*7a30*/  FMUL.FTZ R0, R40, c[0x0][0x320] ;  /* 0x0000c80028007a20 */ /* 0x002fe20000410000 */
[----:B--2---:R-:W-:Y:S07]  /*7a40*/  FMNMX.FTZ R5, R186, R5, !PT ;  /* 0x00000005ba057209 */ /* 0x004fee0007810000 */
[----:B------:R1:W2:Y:S02]  /*7a50*/  MUFU.TANH R187, R0 ;  /* 0x0000000000bb7308 */ /* 0x0002a40000002400 */
[----:B-1----:R-:W-:Y:S01]  /*7a60*/  FMUL.FTZ R0, R43, c[0x0][0x320] ;  /* 0x0000c8002b007a20 */ /* 0x002fe20000410000 */
[----:B--2---:R-:W-:Y:S07]  /*7a70*/  FMNMX.FTZ R4, R187, R4, !PT ;  /* 0x00000004bb047209 */ /* 0x004fee0007810000 */
[----:B------:R1:W-:Y:S01]  /*7a80*/  MUFU.TANH R245, R0 ;  /* 0x0000000000f57308 */ /* 0x0003e20000002400 */
[----:B------:R-:W-:Y:S01]  /*7a90*/  FMNMX.FTZ R4, R188, R4, !PT ;  /* 0x00000004bc047209 */ /* 0x000fe20007810000 */
[----:B-1----:R-:W-:Y:S08]  /*7aa0*/  FMUL.FTZ R0, R44, c[0x0][0x320] ;  /* 0x0000c8002c007a20 */ /* 0x002ff00000410000 */
[----:B------:R1:W2:Y:S02]  /*7ab0*/  MUFU.TANH R243, R0 ;  /* 0x0000000000f37308 */ /* 0x0002a40000002400 */
[----:B-1----:R-:W-:Y:S01]  /*7ac0*/  FMUL.FTZ R0, R45, c[0x0][0x320] ;  /* 0x0000c8002d007a20 */ /* 0x002fe20000410000 */
[----:B--2---:R-:W-:Y:S07]  /*7ad0*/  FMNMX.FTZ R4, R243, R4, !PT ;  /* 0x00000004f3047209 */ /* 0x004fee0007810000 */
[----:B------:R1:W2:Y:S02]  /*7ae0*/  MUFU.TANH R247, R0 ;  /* 0x0000000000f77308 */ /* 0x0002a40000002400 */
[----:B-1----:R-:W-:Y:S01]  /*7af0*/  FMUL.FTZ R0, R46, c[0x0][0x320] ;  /* 0x0000c8002e007a20 */ /* 0x002fe20000410000 */
[----:B--2---:R-:W-:Y:S07]  /*7b00*/  FMNMX.FTZ R4, R247, R4, !PT ;  /* 0x00000004f7047209 */ /* 0x004fee0007810000 */
[----:B------:R1:W-:Y:S01]  /*7b10*/  MUFU.TANH R251, R0 ;  /* 0x0000000000fb7308 */ /* 0x0003e20000002400 */
[----:B------:R-:W-:Y:S04]  /*7b20*/  FMNMX.FTZ R4, R33, R4, !PT ;  /* 0x0000000421047209 */ /* 0x000fe80007810000 */
[----:B------:R-:W-:Y:S01]  /*7b30*/  FMNMX.FTZ R4, R35, R4, !PT ;  /* 0x0000000423047209 */ /* 0x000fe20007810000 */
[----:B-1----:R-:W-:Y:S04]  /*7b40*/  FMUL.FTZ R0, R47, c[0x0][0x320] ;  /* 0x0000c8002f007a20 */ /* 0x002fe80000410000 */
[----:B------:R1:W-:Y:S02]  /*7b50*/  MUFU.TANH R214, R0 ;  /* 0x0000000000d67308 */ /* 0x0003e40000002400 */
[----:B-1----:R-:W-:Y:S08]  /*7b60*/  FMUL.FTZ R0, R48, c[0x0][0x320] ;  /* 0x0000c80030007a20 */ /* 0x002ff00000410000 */
[----:B------:R1:W-:Y:S02]  /*7b70*/  MUFU.TANH R44, R0 ;  /* 0x00000000002c7308 */ /* 0x0003e40000002400 */
[----:B-1----:R-:W-:Y:S08]  /*7b80*/  FMUL.FTZ R0, R49, c[0x0][0x320] ;  /* 0x0000c80031007a20 */ /* 0x002ff00000410000 */
[----:B------:R1:W-:Y:S02]  /*7b90*/  MUFU.TANH R174, R0 ;  /* 0x0000000000ae7308 */ /* 0x0003e40000002400 */
[----:B-1----:R-:W-:Y:S08]  /*7ba0*/  FMUL.FTZ R0, R50, c[0x0][0x320] ;  /* 0x0000c80032007a20 */ /* 0x002ff00000410000 */
[----:B------:R1:W2:Y:S02]  /*7bb0*/  MUFU.TANH R183, R0 ;  /* 0x0000000000b77308 */ /* 0x0002a40000002400 */
[----:B-1----:R-:W-:Y:S01]  /*7bc0*/  FMUL.FTZ R0, R51, c[0x0][0x320] ;  /* 0x0000c80033007a20 */ /* 0x002fe20000410000 */
[----:B--2---:R-:W-:Y:S07]  /*7bd0*/  FMNMX.FTZ R5, R183, R5, !PT ;  /* 0x00000005b7057209 */ /* 0x004fee0007810000 */
[----:B------:R1:W2:Y:S02]  /*7be0*/  MUFU.TANH R184, R0 ;  /* 0x0000000000b87308 */ /* 0x0002a40000002400 */
[----:B-1----:R-:W-:Y:S01]  /*7bf0*/  FMUL.FTZ R0, R52, c[0x0][0x320] ;  /* 0x0000c80034007a20 */ /* 0x002fe20000410000 */
[----:B--2---:R-:W-:Y:S07]  /*7c00*/  FMNMX.FTZ R5, R184, R5, !PT ;  /* 0x00000005b8057209 */ /* 0x004fee0007810000 */
        /* <DEDUP_REMOVED lines=21> */
[----:B------:R-:W-:Y:S02]  /*7d60*/  FMNMX.FTZ R6, R31, R4, !PT ;  /* 0x000000041f067209 */ /* 0x000fe40007810000 */
[----:B------:R-:W-:Y:S01]  /*7d70*/  FMNMX.FTZ R4, R158, R7, !PT ;  /* 0x000000079e047209 */ /* 0x000fe20007810000 */
[----:B------:R-:W-:Y:S01]  /*7d80*/  FMUL.FTZ R7, R74, c[0x0][0x320] ;  /* 0x0000c8004a077a20 */ /* 0x000fe20000410000 */
[----:B------:R-:W-:Y:S02]  /*7d90*/  FMNMX.FTZ R6, R30, R6, !PT ;  /* 0x000000061e067209 */ /* 0x000fe40007810000 */
[----:B------:R-:W-:Y:S02]  /*7da0*/  FMNMX.FTZ R4, R173, R4, !PT ;  /* 0x00000004ad047209 */ /* 0x000fe40007810000 */
[----:B------:R-:W-:Y:S01]  /*7db0*/  FMNMX.FTZ R6, R193, R6, !PT ;  /* 0x00000006c1067209 */ /* 0x000fe20007810000 */
[----:B------:R2:W-:Y:S01]  /*7dc0*/  MUFU.TANH R192, R7 ;  /* 0x0000000700c07308 */ /* 0x0005e20000002400 */
[----:B------:R-:W-:Y:S02]  /*7dd0*/  FMNMX.FTZ R4, R180, R4, !PT ;  /* 0x00000004b4047209 */ /* 0x000fe40007810000 */
[----:B------:R-:W-:Y:S02]  /*7de0*/  FMNMX.FTZ R6, R190, R6, !PT ;  /* 0x00000006be067209 */ /* 0x000fe40007810000 */
[----:B------:R-:W-:Y:S03]  /*7df0*/  FMNMX.FTZ R4, R28, R4, !PT ;  /* 0x000000041c047209 */ /* 0x000fe60007810000 */
[----:B------:R-:W3:Y:S01]  /*7e00*/  SHFL.BFLY PT, R9, R6, 0x2, 0x1f ;  /* 0x0c401f0006097f89 */ /* 0x000ee200000e0000 */
[----:B-1----:R-:W-:Y:S04]  /*7e10*/  FMUL.FTZ R0, R65, c[0x0][0x320] ;  /* 0x0000c80041007a20 */ /* 0x002fe80000410000 */
[----:B------:R1:W-:Y:S01]  /*7e20*/  MUFU.TANH R246, R0 ;  /* 0x0000000000f67308 */ /* 0x0003e20000002400 */
[----:B--2---:R-:W-:Y:S02]  /*7e30*/  FMNMX.FTZ R7, R181, R4, !PT ;  /* 0x00000004b5077209 */ /* 0x004fe40007810000 */
[----:B---3--:R-:W-:Y:S05]  /*7e40*/  FMNMX.FTZ R6, R6, R9, !PT ;  /* 0x0000000906067209 */ /* 0x008fea0007810000 */
[----:B------:R-:W2:Y:S01]  /*7e50*/  SHFL.BFLY PT, R9, R6, 0x1, 0x1f ;  /* 0x0c201f0006097f89 */ /* 0x000ea200000e0000 */
[----:B-1----:R-:W-:Y:S04]  /*7e60*/  FMUL.FTZ R0, R66, c[0x0][0x320] ;  /* 0x0000c80042007a20 */ /* 0x002fe80000410000 */
[----:B------:R1:W3:Y:S02]  /*7e70*/  MUFU.TANH R249, R0 ;  /* 0x0000000000f97308 */ /* 0x0002e40000002400 */
[----:B-1----:R-:W-:Y:S01]  /*7e80*/  FMUL.FTZ R0, R67, c[0x0][0x320] ;  /* 0x0000c80043007a20 */ /* 0x002fe20000410000 */
[----:B---3--:R-:W-:Y:S07]  /*7e90*/  FMNMX.FTZ R5, R249, R5, !PT ;  /* 0x00000005f9057209 */ /* 0x008fee0007810000 */
[----:B------:R1:W3:Y:S02]  /*7ea0*/  MUFU.TANH R252, R0 ;  /* 0x0000000000fc7308 */ /* 0x0002e40000002400 */
[----:B-1----:R-:W-:Y:S01]  /*7eb0*/  FMUL.FTZ R0, R68, c[0x0][0x320] ;  /* 0x0000c80044007a20 */ /* 0x002fe20000410000 */
[----:B--2---:R-:W-:Y:S02]  /*7ec0*/  FMNMX.FTZ R68, R6, R9, !PT ;  /* 0x0000000906447209 */ /* 0x004fe40007810000 */
[----:B---3--:R-:W-:Y:S05]  /*7ed0*/  FMNMX.FTZ R5, R252, R5, !PT ;  /* 0x00000005fc057209 */ /* 0x008fea0007810000 */
        /* <DEDUP_REMOVED lines=8> */
[----:B-1----:R-:W-:Y:S02]  /*7f60*/  FMNMX.FTZ R0, R160, R2, !PT ;  /* 0x00000002a0007209 */ /* 0x002fe40007810000 */
[----:B--2---:R-:W-:Y:S02]  /*7f70*/  FMNMX.FTZ R5, R29, R5, !PT ;  /* 0x000000051d057209 */ /* 0x004fe40007810000 */
[----:B------:R-:W-:Y:S02]  /*7f80*/  FMNMX.FTZ R0, R159, R0, !PT ;  /* 0x000000009f007209 */ /* 0x000fe40007810000 */
[----:B------:R-:W-:Y:S02]  /*7f90*/  FMNMX.FTZ R5, R191, R5, !PT ;  /* 0x00000005bf057209 */ /* 0x000fe40007810000 */
[----:B------:R-:W-:Y:S02]  /*7fa0*/  FMNMX.FTZ R0, R86, R0, !PT ;  /* 0x0000000056007209 */ /* 0x000fe40007810000 */
[----:B------:R-:W-:Y:S02]  /*7fb0*/  FMNMX.FTZ R5, R219, R5, !PT ;  /* 0x00000005db057209 */ /* 0x000fe40007810000 */
[----:B------:R-:W-:Y:S03]  /*7fc0*/  FMNMX.FTZ R0, R12, R0, !PT ;  /* 0x000000000c007209 */ /* 0x000fe60007810000 */
[----:B------:R-:W1:Y:S01]  /*7fd0*/  SHFL.BFLY PT, R8, R5, 0x2, 0x1f ;  /* 0x0c401f0005087f89 */ /* 0x000e6200000e0000 */
[----:B------:R-:W-:Y:S04]  /*7fe0*/  FMNMX.FTZ R0, R19, R0, !PT ;  /* 0x0000000013007209 */ /* 0x000fe80007810000 */
[----:B------:R-:W-:Y:S04]  /*7ff0*/  FMNMX.FTZ R0, R20, R0, !PT ;  /* 0x0000000014007209 */ /* 0x000fe80007810000 */
[----:B------:R-:W-:Y:S04]  /*8000*/  FMNMX.FTZ R0, R14, R0, !PT ;  /* 0x000000000e007209 */ /* 0x000fe80007810000 */
[----:B------:R-:W-:Y:S04]  /*8010*/  FMNMX.FTZ R0, R13, R0, !PT ;  /* 0x000000000d007209 */ /* 0x000fe80007810000 */
[----:B------:R-:W-:Y:S04]  /*8020*/  FMNMX.FTZ R0, R179, R0, !PT ;  /* 0x00000000b3007209 */ /* 0x000fe80007810000 */
[----:B------:R-:W-:Y:S02]  /*8030*/  FMNMX.FTZ R0, R182, R0, !PT ;  /* 0x00000000b6007209 */ /* 0x000fe40007810000 */
[----:B-1----:R-:W-:Y:S02]  /*8040*/  FMNMX.FTZ R5, R5, R8, !PT ;  /* 0x0000000805057209 */ /* 0x002fe40007810000 */
        /* <DEDUP_REMOVED lines=9> */
[----:B------:R-:W-:Y:S02]  /*80e0*/  FMNMX.FTZ R0, R40, R0, !PT ;  /* 0x0000000028007209 */ /* 0x000fe40007810000 */
[----:B------:R-:W-:Y:S01]  /*80f0*/  @P0 MOV R5, R222 ;  /* 0x000000de00050202 */ /* 0x000fe20000000f00 */
[----:B------:R-:W-:Y:S01]  /*8100*/  FMUL.FTZ R154, R69, c[0x0][0x2d0] ;  /* 0x0000b400459a7a20 */ /* 0x000fe20000410000 */
[----:B------:R-:W-:Y:S04]  /*8110*/  FMNMX.FTZ R0, R194, R0, !PT ;  /* 0x00000000c2007209 */ /* 0x000fe80007810000 */
[----:B------:R-:W-:Y:S05]  /*8120*/  FMNMX.FTZ R0, R165, R0, !PT ;  /* 0x00000000a5007209 */ /* 0x000fea0007810000 */
[----:B------:R-:W1:Y:S02]  /*8130*/  SHFL.BFLY PT, R10, R0, 0x2, 0x1f ;  /* 0x0c401f00000a7f89 */ /* 0x000e6400000e0000 */
[----:B-1----:R-:W-:Y:S02]  /*8140*/  FMNMX.FTZ R4, R0, R10, !PT ;  /* 0x0000000a00047209 */ /* 0x002fe40007810000 */
[----:B------:R-:W-:Y:S01]  /*8150*/  FMNMX.FTZ R0, R189, R7, !PT ;  /* 0x00000007bd007209 */ /* 0x000fe20007810000 */
[----:B------:R-:W-:Y:S03]  /*8160*/  FMUL.FTZ R7, R78, c[0x0][0x320] ;  /* 0x0000c8004e077a20 */ /* 0x000fe60000410000 */
[----:B------:R-:W1:Y:S01]  /*8170*/  SHFL.BFLY PT, R10, R4, 0x1, 0x1f ;  /* 0x0c201f00040a7f89 */ /* 0x000e6200000e0000 */
[----:B------:R-:W-:Y:S01]  /*8180*/  FMNMX.FTZ R0, R245, R0, !PT ;  /* 0x00000000f5007209 */ /* 0x000fe20007810000 */
[----:B------:R2:W3:Y:S03]  /*8190*/  MUFU.TANH R74, R7 ;  /* 0x00000007004a7308 */ /* 0x0004e60000002400 */
[----:B------:R-:W-:Y:S04]  /*81a0*/  FMNMX.FTZ R0, R251, R0, !PT ;  /* 0x00000000fb007209 */ /* 0x000fe80007810000 */
[----:B------:R-:W-:Y:S02]  /*81b0*/  FMNMX.FTZ R0, R214, R0, !PT ;  /* 0x00000000d6007209 */ /* 0x000fe40007810000 */
[----:B-1----:R-:W-:Y:S02]  /*81c0*/  FMNMX.FTZ R70, R4, R10, !PT ;  /* 0x0000000a04467209 */ /* 0x002fe40007810000 */
[----:B--2---:R-:W-:Y:S01]  /*81d0*/  FMNMX.FTZ R7, R215, R0, !PT ;  /* 0x00000000d7077209 */ /* 0x004fe20007810000 */
[----:B------:R-:W-:Y:S02]  /*81e0*/  FMUL.FTZ R0, R79, c[0x0][0x320] ;  /* 0x0000c8004f007a20 */ /* 0x000fe40000410000 */
[----:B------:R-:W-:Y:S01]  /*81f0*/  FMUL.FTZ R153, R70, c[0x0][0x2d0] ;  /* 0x0000b40046997a20 */ /* 0x000fe20000410000 */
[----:B------:R-:W-:Y:S01]  /*8200*/  FMNMX.FTZ R7, R34, R7, !PT ;  /* 0x0000000722077209 */ /* 0x000fe20007810000 */
[----:B------:R1:W2:Y:S02]  /*8210*/  MUFU.TANH R75, R0 ;  /* 0x00000000004b7308 */ /* 0x0002a40000002400 */
[--C-:B------:R-:W-:Y:S08]  /*8220*/  FFMA.FTZ R9, R20, c[0x0][0x2d0], -R153.reuse ;  /* 0x0000b40014097a23 */ /* 0x100ff00000010899 */
[----:B------:R-:W-:Y:S01]  /*8230*/  MUFU.EX2 R228, R9 ;  /* 0x0000000900e47308 */ /* 0x000fe20000000800 */
[----:B-1----:R-:W-:Y:S01]  /*8240*/  FMNMX.FTZ R0, R164, R7, !PT ;  /* 0x00000007a4007209 */ /* 0x002fe20007810000 */
[----:B------:R-:W-:Y:S03]  /*8250*/  @P0 IMAD.WIDE.U32 R6, R212, c[0x0][0x1e0], RZ ;  /* 0x00007800d4060a25 */ /* 0x000fe600078e00ff */
[----:B------:R-:W-:Y:S01]  /*8260*/  FMNMX.FTZ R4, R155, R0, !PT ;  /* 0x000000009b047209 */ /* 0x000fe20007810000 */
[----:B------:R-:W-:Y:S03]  /*8270*/  FADD.FTZ R0, -R70, R2 ;  /* 0x0000000246007221 */ /* 0x000fe60000010100 */
[----:B------:R-:W-:Y:S01]  /*8280*/  FMNMX.FTZ R4, R192, R4, !PT ;  /* 0x00000004c0047209 */ /* 0x000fe20007810000 */
[----:B------:R-:W-:Y:S03]  /*8290*/  FMUL.FTZ R2, R0, c[0x0][0x2d0] ;  /* 0x0000b40000027a20 */ /* 0x000fe60000410000 */
[----:B------:R-:W-:Y:S01]  /*82a0*/  FMNMX.FTZ R0, R195, R4, !PT ;  /* 0x00000004c3007209 */ /* 0x000fe20007810000 */
[----:B------:R1:W4:Y:S01]  /*82b0*/  MUFU.EX2 R73, R2 ;  /* 0x0000000200497308 */ /* 0x0003220000000800 */
[----:B------:R-:W-:Y:S01]  /*82c0*/  FFMA.FTZ R4, R160, c[0x0][0x2d0], -R153 ;  /* 0x0000b400a0047a23 */ /* 0x000fe20000010899 */
[----:B------:R-:W-:Y:S02]  /*82d0*/  MOV R160, R193 ;  /* 0x000000c100a07202 */ /* 0x000fe40000000f00 */
[----:B---3--:R-:W-:Y:S04]  /*82e0*/  FMNMX.FTZ R0, R74, R0, !PT ;  /* 0x000000004a007209 */ /* 0x008fe80007810000 */
[----:B--2---:R-:W-:Y:S02]  /*82f0*/  FMNMX.FTZ R0, R75, R0, !PT ;  /* 0x000000004b007209 */ /* 0x004fe40007810000 */
[----:B------:R-:W-:Y:S01]  /*8300*/  MUFU.EX2 R233, R4 ;  /* 0x0000000400e97308 */ /* 0x000fe20000000800 */
[----:B-1----:R-:W-:Y:S02]  /*8310*/  FADD.FTZ R2, -R69, R3 ;  /* 0x0000000345027221 */ /* 0x002fe40000010100 */
[----:B------:R-:W1:Y:S01]  /*8320*/  SHFL.BFLY PT, R3, R0, 0x2, 0x1f ;  /* 0x0c401f0000037f89 */ /* 0x000e6200000e0000 */
[C---:B----4-:R-:W-:Y:S02]  /*8330*/  FMUL.FTZ R48, R73.reuse, R132 ;  /* 0x0000008449307220 */ /* 0x050fe40000410000 */
[----:B------:R-:W-:Y:S02]  /*8340*/  FMUL.FTZ R2, R2, c[0x0][0x2d0] ;  /* 0x0000b40002027a20 */ /* 0x000fe40000410000 */
[----:B------:R-:W-:Y:S02]  /*8350*/  FMUL.FTZ R49, R73, R133 ;  /* 0x0000008549317220 */ /* 0x000fe40000410000 */
[----:B------:R2:W3:Y:S01]  /*8360*/  MUFU.EX2 R72, R2 ;  /* 0x0000000200487308 */ /* 0x0004e20000000800 */
[----:B-1----:R-:W-:Y:S01]  /*8370*/  FMNMX.FTZ R0, R0, R3, !PT ;  /* 0x0000000300007209 */ /* 0x002fe20007810000 */
[--C-:B------:R-:W-:Y:S08]  /*8380*/  FFMA.FTZ R3, R12, c[0x0][0x2d0], -R153.reuse ;  /* 0x0000b4000c037a23 */ /* 0x100ff00000010899 */
[----:B------:R1:W-:Y:S01]  /*8390*/  MUFU.EX2 R241, R3 ;  /* 0x0000000300f17308 */ /* 0x0003e20000000800 */
[----:B--2---:R-:W-:Y:S02]  /*83a0*/  FADD.FTZ R2, -R68, R84 ;  /* 0x0000005444027221 */ /* 0x004fe40000010100 */
[----:B---3--:R-:W-:Y:S02]  /*83b0*/  FMUL.FTZ R50, R72, R134 ;  /* 0x0000008648327220 */ /* 0x008fe40000410000 */
[----:B------:R-:W-:Y:S02]  /*83c0*/  FMUL.FTZ R2, R2, c[0x0][0x2d0] ;  /* 0x0000b40002027a20 */ /* 0x000fe40000410000 */
[----:B------:R-:W-:Y:S03]  /*83d0*/  FMUL.FTZ R51, R72, R135 ;  /* 0x0000008748337220 */ /* 0x000fe60000410000 */
[----:B------:R2:W3:Y:S01]  /*83e0*/  MUFU.EX2 R71, R2 ;  /* 0x0000000200477308 */ /* 0x0004e20000000800 */
[--C-:B-1----:R-:W-:Y:S01]  /*83f0*/  FFMA.FTZ R3, R163, c[0x0][0x2d0], -R154.reuse ;  /* 0x0000b400a3037a23 */ /* 0x102fe2000001089a */
[----:B------:R-:W-:Y:S08]  /*8400*/  MOV R163, R219 ;  /* 0x000000db00a37202 */ /* 0x000ff00000000f00 */
[----:B------:R1:W-:Y:S01]  /*8410*/  MUFU.EX2 R234, R3 ;  /* 0x0000000300ea7308 */ /* 0x0003e20000000800 */
[--C-:B--2---:R-:W-:Y:S02]  /*8420*/  FFMA.FTZ R2, R159, c[0x0][0x2d0], -R153.reuse ;  /* 0x0000b4009f027a23 */ /* 0x104fe40000010899 */
[----:B------:R-:W-:Y:S07]  /*8430*/  FMUL.FTZ R159, R68, c[0x0][0x2d0] ;  /* 0x0000b400449f7a20 */ /* 0x000fee0000410000 */
[----:B------:R2:W4:Y:S01]  /*8440*/  MUFU.EX2 R240, R2 ;  /* 0x0000000200f07308 */ /* 0x0005220000000800 */
[C---:B---3--:R-:W-:Y:S02]  /*8450*/  FMUL.FTZ R41, R71.reuse, R125 ;  /* 0x0000007d47297220 */ /* 0x048fe40000410000 */
[C---:B------:R-:W-:Y:S02]  /*8460*/  FMUL.FTZ R45, R71.reuse, R129 ;  /* 0x00000081472d7220 */ /* 0x040fe40000410000 */
[C---:B------:R-:W-:Y:S02]  /*8470*/  FMUL.FTZ R57, R71.reuse, R141 ;  /* 0x0000008d47397220 */ /* 0x040fe40000410000 */
[C---:B------:R-:W-:Y:S02]  /*8480*/  FMUL.FTZ R56, R71.reuse, R140 ;  /* 0x0000008c47387220 */ /* 0x040fe40000410000 */
[C---:B------:R-:W-:Y:S02]  /*8490*/  FMUL.FTZ R60, R71.reuse, R144 ;  /* 0x00000090473c7220 */ /* 0x040fe40000410000 */
[----:B------:R-:W-:Y:S02]  /*84a0*/  FMUL.FTZ R61, R71, R145 ;  /* 0x00000091473d7220 */ /* 0x000fe40000410000 */
[--C-:B-1----:R-:W-:Y:S01]  /*84b0*/  FFMA.FTZ R3, R161, c[0x0][0x2d0], -R154.reuse ;  /* 0x0000b400a1037a23 */ /* 0x102fe2000001089a */
[----:B------:R-:W-:Y:S03]  /*84c0*/  MOV R161, R31 ;  /* 0x0000001f00a17202 */ /* 0x000fe60000000f00 */
[----:B------:R1:W3:Y:S01]  /*84d0*/  MUFU.EX2 R236, R3 ;  /* 0x0000000300ec7308 */ /* 0x0002e20000000800 */
[----:B--2---:R-:W-:Y:S01]  /*84e0*/  FFMA.FTZ R2, R86, c[0x0][0x2d0], -R153 ;  /* 0x0000b40056027a23 */ /* 0x004fe20000010899 */
[----:B----4-:R-:W-:Y:S08]  /*84f0*/  F2FP.PACK_AB R76, R240, R233 ;  /* 0x000000e9f04c723e */ /* 0x010ff000000000ff */
[----:B------:R2:W4:Y:S01]  /*8500*/  MUFU.EX2 R239, R2 ;  /* 0x0000000200ef7308 */ /* 0x0005220000000800 */
[--C-:B-1----:R-:W-:Y:S01]  /*8510*/  FFMA.FTZ R3, R16, c[0x0][0x2d0], -R154.reuse ;  /* 0x0000b40010037a23 */ /* 0x102fe2000001089a */
[----:B---3--:R-:W-:Y:S01]  /*8520*/  F2FP.PACK_AB R77, R236, R234 ;  /* 0x000000eaec4d723e */ /* 0x008fe200000000ff */
[----:B------:R-:W-:Y:S01]  /*8530*/  FMUL.FTZ R16, R73, R100 ;  /* 0x0000006449107220 */ /* 0x000fe20000410000 */
[----:B------:R-:W-:Y:S06]  /*8540*/  MOV R100, R40 ;  /* 0x0000002800647202 */ /* 0x000fec0000000f00 */
[----:B------:R1:W-:Y:S01]  /*8550*/  MUFU.EX2 R237, R3 ;  /* 0x0000000300ed7308 */ /* 0x0003e20000000800 */
[----:B------:R-:W-:Y:S01]  /*8560*/  FMUL.FTZ R40, R71, R124 ;  /* 0x0000007c47287220 */ /* 0x000fe20000410000 */
[----:B--2---:R-:W2:Y:S01]  /*8570*/  SHFL.BFLY PT, R2, R0, 0x1, 0x1f ;  /* 0x0c201f0000027f89 */ /* 0x004ea200000e0000 */
[----:B----4-:R-:W-:Y:S01]  /*8580*/  F2FP.PACK_AB R78, R241, R239 ;  /* 0x000000eff14e723e */ /* 0x010fe200000000ff */
[--C-:B-1----:R-:W-:Y:S01]  /*8590*/  FFMA.FTZ R3, R171, c[0x0][0x2d0], -R159.reuse ;  /* 0x0000b400ab037a23 */ /* 0x102fe2000001089f */
[----:B------:R-:W-:Y:S01]  /*85a0*/  MOV R171, R32 ;  /* 0x0000002000ab7202 */ /* 0x000fe20000000f00 */
[----:B------:R-:W-:Y:S04]  /*85b0*/  FMUL.FTZ R32, R73, R116 ;  /* 0x0000007449207220 */ /* 0x000fe80000410000 */
[----:B------:R1:W-:Y:S01]  /*85c0*/  MUFU.EX2 R230, R3 ;  /* 0x0000000300e67308 */ /* 0x0003e20000000800 */
[----:B--2---:R-:W-:Y:S01]  /*85d0*/  FMNMX.FTZ R2, R0, R2, !PT ;  /* 0x0000000200027209 */ /* 0x004fe20007810000 */
[----:B------:R-:W-:Y:S04]  /*85e0*/  FFMA.FTZ R0, R15, c[0x0][0x2d0], -R154 ;  /* 0x0000b4000f007a23 */ /* 0x000fe8000001089a */
[----:B------:R-:W-:Y:S04]  /*85f0*/  FMUL.FTZ R152, R2, c[0x0][0x2d0] ;  /* 0x0000b40002987a20 */ /* 0x000fe80000410000 */
[----:B------:R2:W3:Y:S01]  /*8600*/  MUFU.EX2 R238, R0 ;  /* 0x0000000000ee7308 */ /* 0x0004e20000000800 */
[--C-:B------:R-:W-:Y:S01]  /*8610*/  FFMA.FTZ R4, R157, c[0x0][0x2d0], -R152.reuse ;  /* 0x0000b4009d047a23 */ /* 0x100fe20000010898 */
[----:B------:R-:W-:Y:S08]  /*8620*/  MOV R157, R190 ;  /* 0x000000be009d7202 */ /* 0x000ff00000000f00 */
[----:B------:R4:W-:Y:S01]  /*8630*/  MUFU.EX2 R177, R4 ;  /* 0x0000000400b17308 */ /* 0x0009e20000000800 */
[----:B-1----:R-:W-:Y:S01]  /*8640*/  FFMA.FTZ R3, R162, c[0x0][0x2d0], -R159 ;  /* 0x0000b400a2037a23 */ /* 0x002fe2000001089f */
[----:B------:R-:W-:Y:S08]  /*8650*/  MOV R162, R30 ;  /* 0x0000001e00a27202 */ /* 0x000ff00000000f00 */
[----:B------:R1:W5:Y:S01]  /*8660*/  MUFU.EX2 R231, R3 ;  /* 0x0000000300e77308 */ /* 0x0003620000000800 */
[----:B--2---:R-:W-:Y:S01]  /*8670*/  FADD.FTZ R0, -R2, R85 ;  /* 0x0000005502007221 */ /* 0x004fe20000010100 */
[----:B---3--:R-:W-:Y:S03]  /*8680*/  F2FP.PACK_AB R79, R238, R237 ;  /* 0x000000edee4f723e */ /* 0x008fe600000000ff */
[----:B------:R-:W-:Y:S06]  /*8690*/  FMUL.FTZ R0, R0, c[0x0][0x2d0] ;  /* 0x0000b40000007a20 */ /* 0x000fec0000410000 */
[----:B------:R-:W2:Y:S01]  /*86a0*/  MUFU.EX2 R0, R0 ;  /* 0x0000000000007308 */ /* 0x000ea20000000800 */
[----:B----4-:R-:W-:Y:S01]  /*86b0*/  FFMA.FTZ R4, R158, c[0x0][0x2d0], -R152 ;  /* 0x0000b4009e047a23 */ /* 0x010fe20000010898 */
[----:B------:R-:W-:Y:S01]  /*86c0*/  MOV R158, R34 ;  /* 0x00000022009e7202 */ /* 0x000fe20000000f00 */
[----:B------:R-:W-:Y:S07]  /*86d0*/  FMUL.FTZ R34, R72, R118 ;  /* 0x0000007648227220 */ /* 0x000fee0000410000 */
[----:B------:R3:W4:Y:S01]  /*86e0*/  MUFU.EX2 R178, R4 ;  /* 0x0000000400b27308 */ /* 0x0007220000000800 */
[----:B-1----:R-:W-:Y:S01]  /*86f0*/  FFMA.FTZ R3, R156, c[0x0][0x2d0], -R159 ;  /* 0x0000b4009c037a23 */ /* 0x002fe2000001089f */
[----:B------:R-:W-:Y:S02]  /*8700*/  MOV R156, R191 ;  /* 0x000000bf009c7202 */ /* 0x000fe40000000f00 */
[----:B-----5:R-:W-:Y:S06]  /*8710*/  F2FP.PACK_AB R64, R231, R230 ;  /* 0x000000e6e740723e */ /* 0x020fec00000000ff */
[----:B------:R1:W-:Y:S01]  /*8720*/  MUFU.EX2 R232, R3 ;  /* 0x0000000300e87308 */ /* 0x0003e20000000800 */
[C---:B--2---:R-:W-:Y:S01]  /*8730*/  FMUL.FTZ R15, R0.reuse, R99 ;  /* 0x00000063000f7220 */ /* 0x044fe20000410000 */
[----:B------:R-:W-:Y:S01]  /*8740*/  MOV R99, R218 ;  /* 0x000000da00637202 */ /* 0x000fe20000000f00 */
[C---:B------:R-:W-:Y:S02]  /*8750*/  FMUL.FTZ R30, R0.reuse, R114 ;  /* 0x00000072001e7220 */ /* 0x040fe40000410000 */
[C---:B------:R-:W-:Y:S02]  /*8760*/  FMUL.FTZ R31, R0.reuse, R115 ;  /* 0x00000073001f7220 */ /* 0x040fe40000410000 */
[C---:B------:R-:W-:Y:S02]  /*8770*/  FMUL.FTZ R42, R0.reuse, R126 ;  /* 0x0000007e002a7220 */ /* 0x040fe40000410000 */
[C---:B------:R-:W-:Y:S01]  /*8780*/  FMUL.FTZ R43, R0.reuse, R127 ;  /* 0x0000007f002b7220 */ /* 0x040fe20000410000 */
[----:B---3--:R-:W-:Y:S01]  /*8790*/  @P0 MOV R4, R220 ;  /* 0x000000dc00040202 */ /* 0x008fe20000000f00 */
[----:B------:R-:W-:Y:S01]  /*87a0*/  FMUL.FTZ R46, R0, R130 ;  /* 0x00000082002e7220 */ /* 0x000fe20000410000 */
[----:B----4-:R-:W-:Y:S01]  /*87b0*/  F2FP.PACK_AB R67, R178, R177 ;  /* 0x000000b1b243723e */ /* 0x010fe200000000ff */
[----:B------:R-:W-:Y:S02]  /*87c0*/  FMUL.FTZ R47, R0, R131 ;  /* 0x00000083002f7220 */ /* 0x000fe40000410000 */
[----:B------:R-:W-:Y:S04]  /*87d0*/  @P0 IMAD.WIDE.U32 R4, R6, 0x50, R4 ;  /* 0x0000005006040825 */ /* 0x000fe800078e0004 */
[----:B------:R-:W-:Y:S01]  /*87e0*/  FFMA.FTZ R6, R19, c[0x0][0x2d0], -R153 ;  /* 0x0000b40013067a23 */ /* 0x000fe20000010899 */
[----:B------:R-:W-:Y:S01]  /*87f0*/  @P0 LEA R10, P2, R4, c[0x0][0x1c8], 0x1 ;  /* 0x00007200040a0a11 */ /* 0x000fe200078408ff */
[----:B-1----:R-:W-:Y:S02]  /*8800*/  FFMA.FTZ R3, R87, c[0x0][0x2d0], -R159 ;  /* 0x0000b40057037a23 */ /* 0x002fe4000001089f */
[----:B------:R-:W-:Y:S01]  /*8810*/  MUFU.EX2 R229, R6 ;  /* 0x0000000600e57308 */ /* 0x000fe20000000800 */
[C---:B------:R-:W-:Y:S01]  /*8820*/  FMUL.FTZ R19, R72.reuse, R103 ;  /* 0x0000006748137220 */ /* 0x040fe20000410000 */
[----:B------:R-:W-:Y:S01]  /*8830*/  MOV R103, R35 ;  /* 0x0000002300677202 */ /* 0x000fe20000000f00 */
[----:B------:R-:W-:Y:S02]  /*8840*/  FMUL.FTZ R35, R72, R119 ;  /* 0x0000007748237220 */ /* 0x000fe40000410000 */
[C---:B------:R-:W-:Y:S02]  /*8850*/  FMUL.FTZ R59, R0.reuse, R143 ;  /* 0x0000008f003b7220 */ /* 0x040fe40000410000 */
[C---:B------:R-:W-:Y:S02]  /*8860*/  FMUL.FTZ R58, R0.reuse, R142 ;  /* 0x0000008e003a7220 */ /* 0x040fe40000410000 */
[C---:B------:R-:W-:Y:S01]  /*8870*/  FMUL.FTZ R62, R0.reuse, R146 ;  /* 0x00000092003e7220 */ /* 0x040fe20000410000 */
[----:B------:R1:W2:Y:S01]  /*8880*/  MUFU.EX2 R235, R3 ;  /* 0x0000000300eb7308 */ /* 0x0002a20000000800 */
[----:B------:R-:W-:Y:S02]  /*8890*/  FMUL.FTZ R63, R0, R147 ;  /* 0x00000093003f7220 */ /* 0x000fe40000410000 */
[--C-:B-1----:R-:W-:Y:S01]  /*88a0*/  FFMA.FTZ R3, R169, c[0x0][0x2d0], -R152.reuse ;  /* 0x0000b400a9037a23 */ /* 0x102fe20000010898 */
[----:B--2---:R-:W-:Y:S06]  /*88b0*/  F2FP.PACK_AB R66, R235, R232 ;  /* 0x000000e8eb42723e */ /* 0x004fec00000000ff */
[----:B------:R1:W-:Y:S02]  /*88c0*/  MUFU.EX2 R175, R3 ;  /* 0x0000000300af7308 */ /* 0x0003e40000000800 */
[----:B-1----:R-:W-:Y:S08]  /*88d0*/  FFMA.FTZ R3, R168, c[0x0][0x2d0], -R152 ;  /* 0x0000b400a8037a23 */ /* 0x002ff00000010898 */
[----:B------:R1:W2:Y:S02]  /*88e0*/  MUFU.EX2 R176, R3 ;  /* 0x0000000300b07308 */ /* 0x0002a40000000800 */
[----:B-1----:R-:W-:Y:S02]  /*88f0*/  @P0 SHF.R.S32.HI R3, RZ, 0x1f, R212 ;  /* 0x0000001fff030819 */ /* 0x002fe400000114d4 */
[----:B--2---:R-:W-:Y:S03]  /*8900*/  F2FP.PACK_AB R65, R176, R175 ;  /* 0x000000afb041723e */ /* 0x004fe600000000ff */
[----:B------:R-:W-:Y:S04]  /*8910*/  @P0 IMAD R3, R3, c[0x0][0x1e0], RZ ;  /* 0x0000780003030a24 */ /* 0x000fe800078e02ff */
[----:B------:R-:W-:Y:S05]  /*8920*/  @P0 IMAD R3, R212, c[0x0][0x1e4], R3 ;  /* 0x00007900d4030a24 */ /* 0x000fea00078e0203 */
[----:B------:R-:W-:Y:S02]  /*8930*/  @P0 IADD3 R3, R7, R3, RZ ;  /* 0x0000000307030210 */ /* 0x000fe40007ffe0ff */
[----:B------:R-:W-:Y:S03]  /*8940*/  @P0 MOV R7, c[0x0][0x1e0] ;  /* 0x0000780000070a02 */ /* 0x000fe60000000f00 */
[----:B------:R-:W-:Y:S01]  /*8950*/  @P0 IMAD R6, R3, 0x50, RZ ;  /* 0x0000005003060824 */ /* 0x000fe200078e02ff */
[----:B------:R-:W-:Y:S04]  /*8960*/  @P0 SHF.L.U32 R3, R7, 0x5, RZ ;  /* 0x0000000507030819 */ /* 0x000fe800000006ff */
[----:B------:R-:W-:Y:S02]  /*8970*/  @P0 IADD3 R6, R5, R6, RZ ;  /* 0x0000000605060210 */ /* 0x000fe40007ffe0ff */
[-C--:B------:R-:W-:Y:S02]  /*8980*/  @P0 IADD3 R8, P4, R10, R3.reuse, RZ ;  /* 0x000000030a080210 */ /* 0x080fe40007f9e0ff */
[----:B------:R-:W-:Y:S02]  /*8990*/  @P0 LEA.HI.X R11, R4, c[0x0][0x1cc], R6, 0x1, P2 ;  /* 0x00007300040b0a11 */ /* 0x000fe400010f0c06 */
[----:B------:R-:W-:Y:S02]  /*89a0*/  @P0 MOV R5, c[0x0][0x1e4] ;  /* 0x0000790000050a02 */ /* 0x000fe40000000f00 */
[-C--:B------:R-:W-:Y:S01]  /*89b0*/  @P0 IADD3 R6, P3, R8, R3.reuse, RZ ;  /* 0x0000000308060210 */ /* 0x080fe20007f7e0ff */
[----:B------:R1:W-:Y:S01]  /*89c0*/  @P0 LDGSTS.E.BYPASS.LTC128B.128 [R213+0x2900], [R10.64], !P1 ;  /* 0x029000000ad50fae */ /* 0x0003e2000c901d48 */
[----:B------:R-:W-:Y:S01]  /*89d0*/  @P0 SHF.L.U64.HI R12, R7, 0x5, R5 ;  /* 0x00000005070c0819 */ /* 0x000fe20000010205 */
[--C-:B------:R-:W-:Y:S01]  /*89e0*/  FFMA.FTZ R5, R14, c[0x0][0x2d0], -R153.reuse ;  /* 0x0000b4000e057a23 */ /* 0x100fe20000010899 */
[----:B------:R-:W-:Y:S01]  /*89f0*/  @P0 IADD3 R4, P2, R6, R3, RZ ;  /* 0x0000000306040210 */ /* 0x000fe20007f5e0ff */
[C---:B------:R-:W-:Y:S01]  /*8a00*/  FMUL.FTZ R14, R0.reuse, R98 ;  /* 0x00000062000e7220 */ /* 0x040fe20000410000 */
[-C--:B------:R-:W-:Y:S01]  /*8a10*/  @P0 IADD3.X R9, R11, R12.reuse, RZ, P4, !PT ;  /* 0x0000000c0b090210 */ /* 0x080fe200027fe4ff */
[----:B------:R2:W-:Y:S01]  /*8a20*/  MUFU.EX2 R227, R5 ;  /* 0x0000000500e37308 */ /* 0x0005e20000000800 */
[----:B------:R-:W-:Y:S01]  /*8a30*/  MOV R98, R27 ;  /* 0x0000001b00627202 */ /* 0x000fe20000000f00 */
[----:B------:R-:W-:Y:S01]  /*8a40*/  FMUL.FTZ R27, R0, R111 ;  /* 0x0000006f001b7220 */ /* 0x000fe20000410000 */
[-C--:B------:R-:W-:Y:S01]  /*8a50*/  @P0 IADD3.X R7, R9, R12.reuse, RZ, P3, !PT ;  /* 0x0000000c09070210 */ /* 0x080fe20001ffe4ff */
[----:B------:R3:W-:Y:S08]  /*8a60*/  @P0 LDGSTS.E.BYPASS.LTC128B.128 [R213+0x3100], [R8.64], !P1 ;  /* 0x0310000008d50fae */ /* 0x0007f0000c901d48 */
[----:B------:R4:W-:Y:S01]  /*8a70*/  @P0 LDGSTS.E.BYPASS.LTC128B.128 [R213+0x3900], [R6.64], !P1 ;  /* 0x0390000006d50fae */ /* 0x0009e2000c901d48 */
[----:B-1----:R-:W-:Y:S01]  /*8a80*/  @P0 IADD3 R10, P3, R4, R3, RZ ;  /* 0x00000003040a0210 */ /* 0x002fe20007f7e0ff */
[--C-:B------:R-:W-:Y:S02]  /*8a90*/  FFMA.FTZ R3, R21, c[0x0][0x2d0], -R154.reuse ;  /* 0x0000b40015037a23 */ /* 0x100fe4000001089a */
[----:B------:R-:W-:Y:S01]  /*8aa0*/  FFMA.FTZ R11, R13, c[0x0][0x2d0], -R153 ;  /* 0x0000b4000d0b7a23 */ /* 0x000fe20000010899 */
[----:B--2---:R-:W-:Y:S01]  /*8ab0*/  @P0 IADD3.X R5, R7, R12, RZ, P2, !PT ;  /* 0x0000000c07050210 */ /* 0x004fe200017fe4ff */
[----:B------:R1:W-:Y:S01]  /*8ac0*/  MUFU.EX2 R222, R3 ;  /* 0x0000000300de7308 */ /* 0x0003e20000000800 */
[C---:B------:R-:W-:Y:S01]  /*8ad0*/  FMUL.FTZ R13, R71.reuse, R97 ;  /* 0x00000061470d7220 */ /* 0x040fe20000410000 */
[----:B------:R-:W-:Y:S02]  /*8ae0*/  MOV R97, R194 ;  /* 0x000000c200617202 */ /* 0x000fe40000000f00 */
[----:B------:R2:W-:Y:S01]  /*8af0*/  @P0 LDGSTS.E.BYPASS.LTC128B.128 [R213+0x4100], [R4.64], !P1 ;  /* 0x0410000004d50fae */ /* 0x0005e2000c901d48 */
[C---:B---3--:R-:W-:Y:S02]  /*8b00*/  FMUL.FTZ R8, R71.reuse, R88 ;  /* 0x0000005847087220 */ /* 0x048fe40000410000 */
[----:B------:R-:W-:Y:S03]  /*8b10*/  FMUL.FTZ R9, R71, R89 ;  /* 0x0000005947097220 */ /* 0x000fe60000410000 */
[----:B------:R3:W-:Y:S01]  /*8b20*/  MUFU.EX2 R226, R11 ;  /* 0x0000000b00e27308 */ /* 0x0007e20000000800 */
[C---:B----4-:R-:W-:Y:S02]  /*8b30*/  FMUL.FTZ R6, R72.reuse, R94 ;  /* 0x0000005e48067220 */ /* 0x050fe40000410000 */
[----:B------:R-:W-:Y:S02]  /*8b40*/  FMUL.FTZ R7, R72, R95 ;  /* 0x0000005f48077220 */ /* 0x000fe40000410000 */
[--C-:B-1----:R-:W-:Y:S01]  /*8b50*/  FFMA.FTZ R3, R170, c[0x0][0x2d0], -R154.reuse ;  /* 0x0000b400aa037a23 */ /* 0x102fe2000001089a */
[----:B------:R-:W-:Y:S04]  /*8b60*/  MOV R170, R192 ;  /* 0x000000c000aa7202 */ /* 0x000fe80000000f00 */
[----:B------:R1:W-:Y:S01]  /*8b70*/  MUFU.EX2 R223, R3 ;  /* 0x0000000300df7308 */ /* 0x0003e20000000800 */
[----:B--2---:R-:W-:Y:S01]  /*8b80*/  FMUL.FTZ R4, R73, R92 ;  /* 0x0000005c49047220 */ /* 0x004fe20000410000 */
[----:B---3--:R-:W-:Y:S01]  /*8b90*/  @P0 IADD3.X R11, R5, R12, RZ, P3, !PT ;  /* 0x0000000c050b0210 */ /* 0x008fe20001ffe4ff */
[----:B------:R-:W-:Y:S02]  /*8ba0*/  FMUL.FTZ R5, R73, R93 ;  /* 0x0000005d49057220 */ /* 0x000fe40000410000 */
[----:B------:R-:W-:Y:S01]  /*8bb0*/  FMUL.FTZ R12, R71, R96 ;  /* 0x00000060470c7220 */ /* 0x000fe20000410000 */
[----:B------:R-:W-:Y:S01]  /*8bc0*/  MOV R96, R195 ;  /* 0x000000c300607202 */ /* 0x000fe20000000f00 */
[----:B------:R2:W-:Y:S08]  /*8bd0*/  @P0 LDGSTS.E.BYPASS.LTC128B.128 [R213+0x4900], [R10.64], !P1 ;  /* 0x049000000ad50fae */ /* 0x0005f0000c901d48 */
[----:B------:R-:W3:Y:S01]  /*8be0*/  LDSM.16.MT88.4 R20, [R197] ;  /* 0x00000000c514783b */ /* 0x000ee20000004200 */
[--C-:B-1----:R-:W-:Y:S02]  /*8bf0*/  FFMA.FTZ R3, R18, c[0x0][0x2d0], -R154.reuse ;  /* 0x0000b40012037a23 */ /* 0x102fe4000001089a */
[----:B------:R-:W-:Y:S05]  /*8c00*/  FMUL.FTZ R18, R72, R102 ;  /* 0x0000006648127220 */ /* 0x000fea0000410000 */
[----:B------:R-:W1:Y:S01]  /*8c10*/  LDSM.16.MT88.4 R36, [R201] ;  /* 0x00000000c924783b */ /* 0x000e620000004200 */
[----:B------:R4:W-:Y:S01]  /*8c20*/  MUFU.EX2 R224, R3 ;  /* 0x0000000300e07308 */ /* 0x0009e20000000800 */
[----:B------:R-:W-:Y:S06]  /*8c30*/  MOV R102, R215 ;  /* 0x000000d700667202 */ /* 0x000fec0000000f00 */
[----:B------:R-:W5:Y:S01]  /*8c40*/  LDSM.16.MT88.4 R52, [R198] ;  /* 0x00000000c634783b */ /* 0x000f620000004200 */
[C---:B--2---:R-:W-:Y:S02]  /*8c50*/  FMUL.FTZ R10, R0.reuse, R90 ;  /* 0x0000005a000a7220 */ /* 0x044fe40000410000 */
[----:B------:R-:W-:Y:S05]  /*8c60*/  FMUL.FTZ R11, R0, R91 ;  /* 0x0000005b000b7220 */ /* 0x000fea0000410000 */
[----:B------:R-:W2:Y:S08]  /*8c70*/  LDSM.16.MT88.4 R80, [R200] ;  /* 0x00000000c850783b */ /* 0x000eb00000004200 */
[----:B------:R-:W1:Y:S01]  /*8c80*/  LDSM.16.MT88.4 R84, [R197+0x800] ;  /* 0x00080000c554783b */ /* 0x000e620000004200 */
[----:B----4-:R-:W-:Y:S02]  /*8c90*/  FFMA.FTZ R3, R17, c[0x0][0x2d0], -R154 ;  /* 0x0000b40011037a23 */ /* 0x010fe4000001089a */
[C---:B------:R-:W-:Y:S01]  /*8ca0*/  FMUL.FTZ R17, R73.reuse, R101 ;  /* 0x0000006549117220 */ /* 0x040fe20000410000 */
[----:B------:R-:W-:Y:S01]  /*8cb0*/  MOV R101, R216 ;  /* 0x000000d800657202 */ /* 0x000fe20000000f00 */
[----:B------:R4:W-:Y:S01]  /*8cc0*/  MUFU.EX2 R225, R3 ;  /* 0x0000000300e17308 */ /* 0x0009e20000000800 */
[-C--:B---3--:R-:W-:Y:S02]  /*8cd0*/  HMMA.16816.F32 R4, R76, R20.reuse, R4 ;  /* 0x000000144c04723c */ /* 0x088fe40000001804 */
[----:B------:R-:W3:Y:S06]  /*8ce0*/  LDSM.16.MT88.4 R88, [R201+0x800] ;  /* 0x00080000c958783b */ /* 0x000eec0000004200 */
[C---:B------:R-:W-:Y:S02]  /*8cf0*/  HMMA.16816.F32 R8, R64.reuse, R20, R8 ;  /* 0x000000144008723c */ /* 0x040fe40000001808 */
[----:B------:R-:W2:Y:S05]  /*8d00*/  LDSM.16.MT88.4 R92, [R198+0x800] ;  /* 0x00080000c65c783b */ /* 0x000eaa0000004200 */
[C---:B------:R-:W-:Y:S01]  /*8d10*/  FMUL.FTZ R20, R73.reuse, R104 ;  /* 0x0000006849147220 */ /* 0x040fe20000410000 */
[-C--:B------:R-:W-:Y:S02]  /*8d20*/  HMMA.16816.F32 R12, R64, R22.reuse, R12 ;  /* 0x00000016400c723c */ /* 0x080fe4000000180c */
[----:B------:R-:W-:Y:S02]  /*8d30*/  LDSM.16.MT88.4 R132, [R198+0x2000] ;  /* 0x00200000c684783b */ /* 0x000fe40000004200 */
[----:B------:R-:W-:Y:S01]  /*8d40*/  MOV R104, R217 ;  /* 0x000000d900687202 */ /* 0x000fe20000000f00 */
[--C-:B----4-:R-:W-:Y:S02]  /*8d50*/  FFMA.FTZ R3, R24, c[0x0][0x2d0], -R159.reuse ;  /* 0x0000b40018037a23 */ /* 0x110fe4000001089f */
[----:B------:R-:W-:Y:S01]  /*8d60*/  FMUL.FTZ R21, R73, R105 ;  /* 0x0000006949157220 */ /* 0x000fe20000410000 */
[C---:B------:R-:W-:Y:S01]  /*8d70*/  HMMA.16816.F32 R16, R76.reuse, R22, R16 ;  /* 0x000000164c10723c */ /* 0x040fe20000001810 */
[----:B------:R4:W-:Y:S01]  /*8d80*/  MUFU.EX2 R221, R3 ;  /* 0x0000000300dd7308 */ /* 0x0009e20000000800 */
[----:B------:R-:W0:Y:S02]  /*8d90*/  LDGDEPBAR ;  /* 0x00000000000079af */ /* 0x000e240000000000 */
[----:B------:R-:W-:Y:S01]  /*8da0*/  MOV R105, R214 ;  /* 0x000000d600697202 */ /* 0x000fe20000000f00 */
[C---:B------:R-:W-:Y:S02]  /*8db0*/  FMUL.FTZ R24, R71.reuse, R108 ;  /* 0x0000006c47187220 */ /* 0x040fe40000410000 */
[C---:B------:R-:W-:Y:S02]  /*8dc0*/  FMUL.FTZ R22, R72.reuse, R106 ;  /* 0x0000006a48167220 */ /* 0x040fe40000410000 */
[----:B------:R-:W-:Y:S07]  /*8dd0*/  FMUL.FTZ R23, R72, R107 ;  /* 0x0000006b48177220 */ /* 0x000fee0000410000 */
[-C--:B-1----:R-:W-:Y:S03]  /*8de0*/  HMMA.16816.F32 R20, R76, R36.reuse, R20 ;  /* 0x000000244c14723c */ /* 0x082fe60000001814 */
[--C-:B----4-:R-:W-:Y:S01]  /*8df0*/  FFMA.FTZ R3, R172, c[0x0][0x2d0], -R159.reuse ;  /* 0x0000b400ac037a23 */ /* 0x110fe2000001089f */
[----:B------:R-:W-:Y:S03]  /*8e00*/  MOV R172, R29 ;  /* 0x0000001d00ac7202 */ /* 0x000fe60000000f00 */
[----:B------:R1:W4:Y:S01]  /*8e10*/  MUFU.EX2 R220, R3 ;  /* 0x0000000300dc7308 */ /* 0x0003220000000800 */
[----:B------:R-:W-:Y:S04]  /*8e20*/  FMUL.FTZ R29, R71, R113 ;  /* 0x00000071471d7220 */ /* 0x000fe80000410000 */
[--C-:B-1----:R-:W-:Y:S02]  /*8e30*/  FFMA.FTZ R3, R25, c[0x0][0x2d0], -R159.reuse ;  /* 0x0000b40019037a23 */ /* 0x102fe4000001089f */
[----:B------:R-:W-:Y:S03]  /*8e40*/  FMUL.FTZ R25, R71, R109 ;  /* 0x0000006d47197220 */ /* 0x000fe60000410000 */
[----:B------:R1:W-:Y:S02]  /*8e50*/  MUFU.EX2 R219, R3 ;  /* 0x0000000300db7308 */ /* 0x0003e40000000800 */
[----:B-1----:R-:W-:Y:S02]  /*8e60*/  FFMA.FTZ R3, R26, c[0x0][0x2d0], -R159 ;  /* 0x0000b4001a037a23 */ /* 0x002fe4000001089f */
[----:B------:R-:W-:Y:S06]  /*8e70*/  FMUL.FTZ R26, R0, R110 ;  /* 0x0000006e001a7220 */ /* 0x000fec0000410000 */
[----:B------:R1:W-:Y:S01]  /*8e80*/  MUFU.EX2 R218, R3 ;  /* 0x0000000300da7308 */ /* 0x0003e20000000800 */
[C---:B------:R-:W-:Y:S07]  /*8e90*/  HMMA.16816.F32 R24, R64.reuse, R36, R24 ;  /* 0x000000244018723c */ /* 0x040fee0000001818 */
[C---:B------:R-:W-:Y:S02]  /*8ea0*/  FMUL.FTZ R36, R73.reuse, R120 ;  /* 0x0000007849247220 */ /* 0x040fe40000410000 */
[----:B------:R-:W-:Y:S03]  /*8eb0*/  FMUL.FTZ R37, R73, R121 ;  /* 0x0000007949257220 */ /* 0x000fe60000410000 */
[--C-:B-1----:R-:W-:Y:S01]  /*8ec0*/  FFMA.FTZ R3, R173, c[0x0][0x2d0], -R152.reuse ;  /* 0x0000b400ad037a23 */ /* 0x102fe20000010898 */
[----:B------:R-:W-:Y:S01]  /*8ed0*/  MOV R173, R33 ;  /* 0x0000002100ad7202 */ /* 0x000fe20000000f00 */
[----:B------:R-:W-:Y:S02]  /*8ee0*/  FMUL.FTZ R33, R73, R117 ;  /* 0x0000007549217220 */ /* 0x000fe40000410000 */
[----:B------:R1:W-:Y:S01]  /*8ef0*/  MUFU.EX2 R169, R3 ;  /* 0x0000000300a97308 */ /* 0x0003e20000000800 */
[----:B------:R-:W-:Y:S01]  /*8f00*/  LDSM.16.MT88.4 R116, [R201+0x2000] ;  /* 0x00200000c974783b */ /* 0x000fe20000004200 */
[--C-:B-1----:R-:W-:Y:S08]  /*8f10*/  FFMA.FTZ R3, R180, c[0x0][0x2d0], -R152.reuse ;  /* 0x0000b400b4037a23 */ /* 0x102ff00000010898 */
[----:B------:R1:W1:Y:S02]  /*8f20*/  MUFU.EX2 R168, R3 ;  /* 0x0000000300a87308 */ /* 0x0002640000000800 */
[--C-:B-1----:R-:W-:Y:S02]  /*8f30*/  FFMA.FTZ R3, R28, c[0x0][0x2d0], -R152.reuse ;  /* 0x0000b4001c037a23 */ /* 0x102fe40000010898 */
[----:B------:R-:W-:Y:S06]  /*8f40*/  FMUL.FTZ R28, R71, R112 ;  /* 0x00000070471c7220 */ /* 0x000fec0000410000 */
[----:B------:R1:W-:Y:S01]  /*8f50*/  MUFU.EX2 R167, R3 ;  /* 0x0000000300a77308 */ /* 0x0003e20000000800 */
[-C--:B------:R-:W-:Y:S08]  /*8f60*/  HMMA.16816.F32 R28, R64, R38.reuse, R28 ;  /* 0x00000026401c723c */ /* 0x080ff0000000181c */
[C---:B------:R-:W-:Y:S07]  /*8f70*/  HMMA.16816.F32 R32, R76.reuse, R38, R32 ;  /* 0x000000264c20723c */ /* 0x040fee0000001820 */
[C---:B------:R-:W-:Y:S02]  /*8f80*/  FMUL.FTZ R38, R72.reuse, R122 ;  /* 0x0000007a48267220 */ /* 0x040fe40000410000 */
[----:B------:R-:W-:Y:S03]  /*8f90*/  FMUL.FTZ R39, R72, R123 ;  /* 0x0000007b48277220 */ /* 0x000fe60000410000 */
[----:B-1----:R-:W-:Y:S04]  /*8fa0*/  FFMA.FTZ R3, R181, c[0x0][0x2d0], -R152 ;  /* 0x0000b400b5037a23 */ /* 0x002fe80000010898 */
[-C--:B-----5:R-:W-:Y:S01]  /*8fb0*/  HMMA.16816.F32 R36, R76, R52.reuse, R36 ;  /* 0x000000344c24723c */ /* 0x0a0fe20000001824 */
[----:B------:R1:W5:Y:S07]  /*8fc0*/  MUFU.EX2 R166, R3 ;  /* 0x0000000300a67308 */ /* 0x00036e0000000800 */
[C---:B------:R-:W-:Y:S07]  /*8fd0*/  HMMA.16816.F32 R40, R64.reuse, R52, R40 ;  /* 0x000000344028723c */ /* 0x040fee0000001828 */
[C---:B------:R-:W-:Y:S02]  /*8fe0*/  FMUL.FTZ R53, R73.reuse, R137 ;  /* 0x0000008949357220 */ /* 0x040fe40000410000 */
[----:B------:R-:W-:Y:S03]  /*8ff0*/  FMUL.FTZ R52, R73, R136 ;  /* 0x0000008849347220 */ /* 0x000fe60000410000 */
[--C-:B-1----:R-:W-:Y:S04]  /*9000*/  FFMA.FTZ R3, R179, c[0x0][0x2d0], -R153.reuse ;  /* 0x0000b400b3037a23 */ /* 0x102fe80000010899 */
[----:B------:R1:W-:Y:S02]  /*9010*/  MUFU.EX2 R217, R3 ;  /* 0x0000000300d97308 */ /* 0x0003e40000000800 */
        /* <DEDUP_REMOVED lines=10> */
[-C--:B--2---:R-:W-:Y:S01]  /*90c0*/  HMMA.16816.F32 R52, R76, R80.reuse, R52 ;  /* 0x000000504c34723c */ /* 0x084fe20000001834 */
[----:B------:R1:W2:Y:S07]  /*90d0*/  MUFU.EX2 R214, R3 ;  /* 0x0000000300d67308 */ /* 0x0002ae0000000800 */
[C---:B------:R-:W-:Y:S07]  /*90e0*/  HMMA.16816.F32 R56, R64.reuse, R80, R56 ;  /* 0x000000504038723c */ /* 0x040fee0000001838 */
[----:B----4-:R-:W-:Y:S01]  /*90f0*/  F2FP.PACK_AB R80, R220, R221 ;  /* 0x000000dddc50723e */ /* 0x010fe200000000ff */
[-C--:B------:R-:W-:Y:S04]  /*9100*/  HMMA.16816.F32 R60, R64, R82.reuse, R60 ;  /* 0x00000052403c723c */ /* 0x080fe8000000183c */
[----:B------:R-:W-:Y:S03]  /*9110*/  F2FP.PACK_AB R81, R168, R169 ;  /* 0x000000a9a851723e */ /* 0x000fe600000000ff */
[----:B------:R-:W-:Y:S02]  /*9120*/  FMUL.FTZ R64, R73, R148 ;  /* 0x0000009449407220 */ /* 0x000fe40000410000 */
[--C-:B-1----:R-:W-:Y:S03]  /*9130*/  FFMA.FTZ R3, R185, c[0x0][0x2d0], -R154.reuse ;  /* 0x0000b400b9037a23 */ /* 0x102fe6000001089a */
[----:B------:R-:W-:Y:S01]  /*9140*/  FMUL.FTZ R65, R73, R149 ;  /* 0x0000009549417220 */ /* 0x000fe20000410000 */
[----:B------:R1:W-:Y:S01]  /*9150*/  MUFU.EX2 R195, R3 ;  /* 0x0000000300c37308 */ /* 0x0003e20000000800 */
[C---:B------:R-:W-:Y:S02]  /*9160*/  FMUL.FTZ R66, R72.reuse, R150 ;  /* 0x0000009648427220 */ /* 0x040fe40000410000 */
[----:B------:R-:W-:Y:S07]  /*9170*/  FMUL.FTZ R67, R72, R151 ;  /* 0x0000009748437220 */ /* 0x000fee0000410000 */
[----:B------:R-:W-:Y:S07]  /*9180*/  HMMA.16816.F32 R64, R76, R82, R64 ;  /* 0x000000524c40723c */ /* 0x000fee0000001840 */
[----:B------:R-:W-:Y:S02]  /*9190*/  F2FP.PACK_AB R76, R228, R229 ;  /* 0x000000e5e44c723e */ /* 0x000fe400000000ff */
[----:B------:R-:W-:Y:S03]  /*91a0*/  F2FP.PACK_AB R78, R226, R227 ;  /* 0x000000e3e24e723e */ /* 0x000fe600000000ff */
[----:B------:R-:W-:Y:S01]  /*91b0*/  F2FP.PACK_AB R77, R223, R222 ;  /* 0x000000dedf4d723e */ /* 0x000fe200000000ff */
[--C-:B-1----:R-:W-:Y:S01]  /*91c0*/  FFMA.FTZ R3, R186, c[0x0][0x2d0], -R154.reuse ;  /* 0x0000b400ba037a23 */ /* 0x102fe2000001089a */
[----:B------:R-:W-:Y:S02]  /*91d0*/  F2FP.PACK_AB R79, R225, R224 ;  /* 0x000000e0e14f723e */ /* 0x000fe400000000ff */
[----:B------:R-:W-:Y:S01]  /*91e0*/  F2FP.PACK_AB R82, R218, R219 ;  /* 0x000000dbda52723e */ /* 0x000fe200000000ff */
[----:B------:R1:W4:Y:S01]  /*91f0*/  MUFU.EX2 R194, R3 ;  /* 0x0000000300c27308 */ /* 0x0003220000000800 */
[----:B-----5:R-:W-:Y:S03]  /*9200*/  F2FP.PACK_AB R83, R166, R167 ;  /* 0x000000a7a653723e */ /* 0x020fe600000000ff */
[-C--:B------:R-:W-:Y:S08]  /*9210*/  HMMA.16816.F32 R4, R76, R84.reuse, R4 ;  /* 0x000000544c04723c */ /* 0x080ff00000001804 */
[C---:B------:R-:W-:Y:S08]  /*9220*/  HMMA.16816.F32 R8, R80.reuse, R84, R8 ;  /* 0x000000545008723c */ /* 0x040ff00000001808 */
[-C--:B------:R-:W-:Y:S04]  /*9230*/  HMMA.16816.F32 R12, R80, R86.reuse, R12 ;  /* 0x00000056500c723c */ /* 0x080fe8000000180c */
[--C-:B-1----:R-:W-:Y:S04]  /*9240*/  FFMA.FTZ R3, R183, c[0x0][0x2d0], -R154.reuse ;  /* 0x0000b400b7037a23 */ /* 0x102fe8000001089a */
[C---:B------:R-:W-:Y:S01]  /*9250*/  HMMA.16816.F32 R16, R76.reuse, R86, R16 ;  /* 0x000000564c10723c */ /* 0x040fe20000001810 */
[----:B------:R1:W-:Y:S01]  /*9260*/  MUFU.EX2 R193, R3 ;  /* 0x0000000300c17308 */ /* 0x0003e20000000800 */
[----:B------:R-:W5:Y:S06]  /*9270*/  LDSM.16.MT88.4 R84, [R200+0x800] ;  /* 0x00080000c854783b */ /* 0x000f6c0000004200 */
[-C--:B---3--:R-:W-:Y:S08]  /*9280*/  HMMA.16816.F32 R20, R76, R88.reuse, R20 ;  /* 0x000000584c14723c */ /* 0x088ff00000001814 */
[C---:B------:R-:W-:Y:S08]  /*9290*/  HMMA.16816.F32 R24, R80.reuse, R88, R24 ;  /* 0x000000585018723c */ /* 0x040ff00000001818 */
[-C--:B------:R-:W-:Y:S04]  /*92a0*/  HMMA.16816.F32 R28, R80, R90.reuse, R28 ;  /* 0x0000005a501c723c */ /* 0x080fe8000000181c */
[--C-:B-1----:R-:W-:Y:S04]  /*92b0*/  FFMA.FTZ R3, R184, c[0x0][0x2d0], -R154.reuse ;  /* 0x0000b400b8037a23 */ /* 0x102fe8000001089a */
[C---:B------:R-:W-:Y:S01]  /*92c0*/  HMMA.16816.F32 R32, R76.reuse, R90, R32 ;  /* 0x0000005a4c20723c */ /* 0x040fe20000001820 */
[----:B------:R1:W3:Y:S01]  /*92d0*/  MUFU.EX2 R192, R3 ;  /* 0x0000000300c07308 */ /* 0x0002e20000000800 */
[----:B------:R-:W2:Y:S06]  /*92e0*/  LDSM.16.MT88.4 R88, [R197+0x1000] ;  /* 0x00100000c558783b */ /* 0x000eac0000004200 */
[-C--:B------:R-:W-:Y:S08]  /*92f0*/  HMMA.16816.F32 R36, R76, R92.reuse, R36 ;  /* 0x0000005c4c24723c */ /* 0x080ff00000001824 */
[C---:B------:R-:W-:Y:S07]  /*9300*/  HMMA.16816.F32 R40, R80.reuse, R92, R40 ;  /* 0x0000005c5028723c */ /* 0x040fee0000001828 */
[----:B------:R-:W-:Y:S01]  /*9310*/  FFMA.FTZ R92, R250, c[0x0][0x2d0], -R154 ;  /* 0x0000b400fa5c7a23 */ /* 0x000fe2000001089a */
[-C--:B------:R-:W-:Y:S03]  /*9320*/  HMMA.16816.F32 R44, R80, R94.reuse, R44 ;  /* 0x0000005e502c723c */ /* 0x080fe6000000182c */
[----:B------:R2:W-:Y:S01]  /*9330*/  MUFU.EX2 R186, R92 ;  /* 0x0000005c00ba7308 */ /* 0x0005e20000000800 */
[--C-:B-1----:R-:W-:Y:S04]  /*9340*/  FFMA.FTZ R3, R187, c[0x0][0x2d0], -R159.reuse ;  /* 0x0000b400bb037a23 */ /* 0x102fe8000001089f */
[C---:B------:R-:W-:Y:S05]  /*9350*/  HMMA.16816.F32 R48, R76.reuse, R94, R48 ;  /* 0x0000005e4c30723c */ /* 0x040fea0000001830 */
[----:B------:R1:W-:Y:S03]  /*9360*/  MUFU.EX2 R191, R3 ;  /* 0x0000000300bf7308 */ /* 0x0003e60000000800 */
[-C--:B-----5:R-:W-:Y:S08]  /*9370*/  HMMA.16816.F32 R52, R76, R84.reuse, R52 ;  /* 0x000000544c34723c */ /* 0x0a0ff00000001834 */
[C---:B------:R-:W-:Y:S01]  /*9380*/  HMMA.16816.F32 R56, R80.reuse, R84, R56 ;  /* 0x000000545038723c */ /* 0x040fe20000001838 */
[----:B--2---:R-:W-:Y:S07]  /*9390*/  LDSM.16.MT88.4 R92, [R198+0x1000] ;  /* 0x00100000c65c783b */ /* 0x004fee0000004200 */
[-C--:B------:R-:W-:Y:S04]  /*93a0*/  HMMA.16816.F32 R60, R80, R86.reuse, R60 ;  /* 0x00000056503c723c */ /* 0x080fe8000000183c */
[--C-:B-1----:R-:W-:Y:S04]  /*93b0*/  FFMA.FTZ R3, R188, c[0x0][0x2d0], -R159.reuse ;  /* 0x0000b400bc037a23 */ /* 0x102fe8000001089f */
[----:B------:R-:W-:Y:S01]  /*93c0*/  HMMA.16816.F32 R64, R76, R86, R64 ;  /* 0x000000564c40723c */ /* 0x000fe20000001840 */
[----:B------:R1:W2:Y:S01]  /*93d0*/  MUFU.EX2 R190, R3 ;  /* 0x0000000300be7308 */ /* 0x0002a20000000800 */
[----:B------:R-:W5:Y:S05]  /*93e0*/  LDSM.16.MT88.4 R84, [R201+0x1000] ;  /* 0x00100000c954783b */ /* 0x000f6a0000004200 */
[----:B------:R-:W-:Y:S02]  /*93f0*/  F2FP.PACK_AB R76, R216, R217 ;  /* 0x000000d9d84c723e */ /* 0x000fe400000000ff */
[----:B------:R-:W-:Y:S03]  /*9400*/  F2FP.PACK_AB R78, R214, R215 ;  /* 0x000000d7d64e723e */ /* 0x000fe600000000ff */
[----:B----4-:R-:W-:Y:S02]  /*9410*/  F2FP.PACK_AB R77, R194, R195 ;  /* 0x000000c3c24d723e */ /* 0x010fe400000000ff */
[----:B---3--:R-:W-:Y:S07]  /*9420*/  F2FP.PACK_AB R79, R192, R193 ;  /* 0x000000c1c04f723e */ /* 0x008fee00000000ff */
[-C--:B------:R-:W-:Y:S03]  /*9430*/  HMMA.16816.F32 R4, R76, R88.reuse, R4 ;  /* 0x000000584c04723c */ /* 0x080fe60000001804 */
[--C-:B-1----:R-:W-:Y:S01]  /*9440*/  FFMA.FTZ R3, R189, c[0x0][0x2d0], -R152.reuse ;  /* 0x0000b400bd037a23 */ /* 0x102fe20000010898 */
[----:B--2---:R-:W-:Y:S03]  /*9450*/  F2FP.PACK_AB R80, R190, R191 ;  /* 0x000000bfbe50723e */ /* 0x004fe600000000ff */
[----:B------:R1:W-:Y:S02]  /*9460*/  MUFU.EX2 R138, R3 ;  /* 0x00000003008a7308 */ /* 0x0003e40000000800 */
[--C-:B-1----:R-:W-:Y:S08]  /*9470*/  FFMA.FTZ R3, R245, c[0x0][0x2d0], -R152.reuse ;  /* 0x0000b400f5037a23 */ /* 0x102ff00000010898 */
        /* <DEDUP_REMOVED lines=13> */
[----:B------:R1:W-:Y:S01]  /*9550*/  MUFU.EX2 R188, R3 ;  /* 0x0000000300bc7308 */ /* 0x0003e20000000800 */
[C---:B------:R-:W-:Y:S08]  /*9560*/  HMMA.16816.F32 R8, R80.reuse, R88, R8 ;  /* 0x000000585008723c */ /* 0x040ff00000001808 */
[-C--:B------:R-:W-:Y:S08]  /*9570*/  HMMA.16816.F32 R12, R80, R90.reuse, R12 ;  /* 0x0000005a500c723c */ /* 0x080ff0000000180c */
[C---:B------:R-:W-:Y:S01]  /*9580*/  HMMA.16816.F32 R16, R76.reuse, R90, R16 ;  /* 0x0000005a4c10723c */ /* 0x040fe20000001810 */
[----:B------:R-:W2:Y:S03]  /*9590*/  LDSM.16.MT88.4 R88, [R200+0x1000] ;  /* 0x00100000c858783b */ /* 0x000ea60000004200 */
[----:B-1----:R-:W-:Y:S04]  /*95a0*/  FFMA.FTZ R3, R248, c[0x0][0x2d0], -R153 ;  /* 0x0000b400f8037a23 */ /* 0x002fe80000010899 */
[-C--:B-----5:R-:W-:Y:S01]  /*95b0*/  HMMA.16816.F32 R20, R76, R84.reuse, R20 ;  /* 0x000000544c14723c */ /* 0x0a0fe20000001814 */
[----:B------:R1:W3:Y:S07]  /*95c0*/  MUFU.EX2 R187, R3 ;  /* 0x0000000300bb7308 */ /* 0x0002ee0000000800 */
[C---:B------:R-:W-:Y:S07]  /*95d0*/  HMMA.16816.F32 R24, R80.reuse, R84, R24 ;  /* 0x000000545018723c */ /* 0x040fee0000001818 */
[----:B------:R-:W-:Y:S01]  /*95e0*/  FFMA.FTZ R84, R98, c[0x0][0x2d0], -R159 ;  /* 0x0000b40062547a23 */ /* 0x000fe2000001089f */
[-C--:B------:R-:W-:Y:S03]  /*95f0*/  HMMA.16816.F32 R28, R80, R86.reuse, R28 ;  /* 0x00000056501c723c */ /* 0x080fe6000000181c */
[----:B------:R4:W-:Y:S01]  /*9600*/  MUFU.EX2 R180, R84 ;  /* 0x0000005400b47308 */ /* 0x0009e20000000800 */
[----:B------:R-:W-:Y:S04]  /*9610*/  MOV R98, R157 ;  /* 0x0000009d00627202 */ /* 0x000fe80000000f00 */
[C---:B------:R-:W-:Y:S04]  /*9620*/  HMMA.16816.F32 R32, R76.reuse, R86, R32 ;  /* 0x000000564c20723c */ /* 0x040fe80000001820 */
[--C-:B-1----:R-:W-:Y:S04]  /*9630*/  FFMA.FTZ R3, R104, c[0x0][0x2d0], -R154.reuse ;  /* 0x0000b40068037a23 */ /* 0x102fe8000001089a */
[-C--:B------:R-:W-:Y:S01]  /*9640*/  HMMA.16816.F32 R36, R76, R92.reuse, R36 ;  /* 0x0000005c4c24723c */ /* 0x080fe20000001824 */
[----:B------:R1:W5:Y:S07]  /*9650*/  MUFU.EX2 R143, R3 ;  /* 0x00000003008f7308 */ /* 0x00036e0000000800 */
[C---:B------:R-:W-:Y:S01]  /*9660*/  HMMA.16816.F32 R40, R80.reuse, R92, R40 ;  /* 0x0000005c5028723c */ /* 0x040fe20000001828 */
[----:B----4-:R-:W4:Y:S06]  /*9670*/  LDSM.16.MT88.4 R84, [R197+0x1800] ;  /* 0x00180000c554783b */ /* 0x010f2c0000004200 */
[--C-:B------:R-:W-:Y:S01]  /*9680*/  FFMA.FTZ R92, R100, c[0x0][0x2d0], -R153.reuse ;  /* 0x0000b400645c7a23 */ /* 0x100fe20000010899 */
[-C--:B------:R-:W-:Y:S04]  /*9690*/  HMMA.16816.F32 R44, R80, R94.reuse, R44 ;  /* 0x0000005e502c723c */ /* 0x080fe8000000182c */
[----:B------:R-:W-:Y:S04]  /*96a0*/  MOV R100, R98 ;  /* 0x0000006200647202 */ /* 0x000fe80000000f00 */
[C---:B------:R-:W-:Y:S04]  /*96b0*/  HMMA.16816.F32 R48, R76.reuse, R94, R48 ;  /* 0x0000005e4c30723c */ /* 0x040fe80000001830 */
[--C-:B-1----:R-:W-:Y:S04]  /*96c0*/  FFMA.FTZ R3, R242, c[0x0][0x2d0], -R153.reuse ;  /* 0x0000b400f2037a23 */ /* 0x102fe80000010899 */
[-C--:B--2---:R-:W-:Y:S01]  /*96d0*/  HMMA.16816.F32 R52, R76, R88.reuse, R52 ;  /* 0x000000584c34723c */ /* 0x084fe20000001834 */
[----:B------:R1:W-:Y:S07]  /*96e0*/  MUFU.EX2 R185, R3 ;  /* 0x0000000300b97308 */ /* 0x0003ee0000000800 */
[C---:B------:R-:W-:Y:S08]  /*96f0*/  HMMA.16816.F32 R56, R80.reuse, R88, R56 ;  /* 0x000000585038723c */ /* 0x040ff00000001838 */
[-C--:B------:R-:W-:Y:S08]  /*9700*/  HMMA.16816.F32 R60, R80, R90.reuse, R60 ;  /* 0x0000005a503c723c */ /* 0x080ff0000000183c */
[----:B------:R-:W-:Y:S01]  /*9710*/  HMMA.16816.F32 R64, R76, R90, R64 ;  /* 0x0000005a4c40723c */ /* 0x000fe20000001840 */
[----:B------:R-:W2:Y:S03]  /*9720*/  LDSM.16.MT88.4 R88, [R201+0x1800] ;  /* 0x00180000c958783b */ /* 0x000ea60000004200 */
[----:B-1----:R-:W-:Y:S03]  /*9730*/  FFMA.FTZ R3, R246, c[0x0][0x2d0], -R153 ;  /* 0x0000b400f6037a23 */ /* 0x002fe60000010899 */
[----:B---3--:R-:W-:Y:S01]  /*9740*/  F2FP.PACK_AB R76, R187, R188 ;  /* 0x000000bcbb4c723e */ /* 0x008fe200000000ff */
[----:B------:R1:W3:Y:S01]  /*9750*/  MUFU.EX2 R184, R3 ;  /* 0x0000000300b87308 */ /* 0x0002e20000000800 */
[----:B-----5:R-:W-:Y:S03]  /*9760*/  F2FP.PACK_AB R77, R143, R186 ;  /* 0x000000ba8f4d723e */ /* 0x020fe600000000ff */
[--C-:B-1----:R-:W-:Y:S01]  /*9770*/  FFMA.FTZ R3, R249, c[0x0][0x2d0], -R154.reuse ;  /* 0x0000b400f9037a23 */ /* 0x102fe2000001089a */
[----:B---3--:R-:W-:Y:S05]  /*9780*/  F2FP.PACK_AB R78, R184, R185 ;  /* 0x000000b9b84e723e */ /* 0x008fea00000000ff */
[----:B------:R1:W-:Y:S02]  /*9790*/  MUFU.EX2 R183, R3 ;  /* 0x0000000300b77308 */ /* 0x0003e40000000800 */
[----:B-1----:R-:W-:Y:S08]  /*97a0*/  FFMA.FTZ R3, R252, c[0x0][0x2d0], -R154 ;  /* 0x0000b400fc037a23 */ /* 0x002ff0000001089a */
[----:B------:R1:W3:Y:S02]  /*97b0*/  MUFU.EX2 R182, R3 ;  /* 0x0000000300b67308 */ /* 0x0002e40000000800 */
[--C-:B-1----:R-:W-:Y:S01]  /*97c0*/  FFMA.FTZ R3, R173, c[0x0][0x2d0], -R159.reuse ;  /* 0x0000b400ad037a23 */ /* 0x102fe2000001089f */
[----:B---3--:R-:W-:Y:S07]  /*97d0*/  F2FP.PACK_AB R79, R182, R183 ;  /* 0x000000b7b64f723e */ /* 0x008fee00000000ff */
[----:B------:R1:W-:Y:S01]  /*97e0*/  MUFU.EX2 R173, R92 ;  /* 0x0000005c00ad7308 */ /* 0x0003e20000000800 */
[-C--:B----4-:R-:W-:Y:S09]  /*97f0*/  HMMA.16816.F32 R4, R76, R84.reuse, R4 ;  /* 0x000000544c04723c */ /* 0x090ff20000001804 */
[----:B------:R3:W-:Y:S01]  /*9800*/  MUFU.EX2 R142, R3 ;  /* 0x00000003008e7308 */ /* 0x0007e20000000800 */
[----:B-1----:R-:W1:Y:S02]  /*9810*/  LDSM.16.MT88.4 R92, [R198+0x1800] ;  /* 0x00180000c65c783b */ /* 0x002e640000004200 */
[--C-:B---3--:R-:W-:Y:S07]  /*9820*/  FFMA.FTZ R3, R103, c[0x0][0x2d0], -R159.reuse ;  /* 0x0000b40067037a23 */ /* 0x108fee000001089f */
[----:B------:R3:W4:Y:S02]  /*9830*/  MUFU.EX2 R181, R3 ;  /* 0x0000000300b57308 */ /* 0x0007240000000800 */
[--C-:B---3--:R-:W-:Y:S01]  /*9840*/  FFMA.FTZ R3, R102, c[0x0][0x2d0], -R152.reuse ;  /* 0x0000b40066037a23 */ /* 0x108fe20000010898 */
[----:B----4-:R-:W-:Y:S07]  /*9850*/  F2FP.PACK_AB R80, R181, R142 ;  /* 0x0000008eb550723e */ /* 0x010fee00000000ff */
[----:B------:R3:W-:Y:S02]  /*9860*/  MUFU.EX2 R140, R3 ;  /* 0x00000003008c7308 */ /* 0x0007e40000000800 */
[--C-:B---3--:R-:W-:Y:S08]  /*9870*/  FFMA.FTZ R3, R158, c[0x0][0x2d0], -R152.reuse ;  /* 0x0000b4009e037a23 */ /* 0x108ff00000010898 */
[----:B------:R3:W4:Y:S02]  /*9880*/  MUFU.EX2 R158, R3 ;  /* 0x00000003009e7308 */ /* 0x0007240000000800 */
[----:B---3--:R-:W-:Y:S01]  /*9890*/  FFMA.FTZ R3, R99, c[0x0][0x2d0], -R159 ;  /* 0x0000b40063037a23 */ /* 0x008fe2000001089f */
[----:B------:R-:W-:Y:S02]  /*98a0*/  MOV R99, R156 ;  /* 0x0000009c00637202 */ /* 0x000fe40000000f00 */
[----:B----4-:R-:W-:Y:S05]  /*98b0*/  F2FP.PACK_AB R81, R158, R140 ;  /* 0x0000008c9e51723e */ /* 0x010fea00000000ff */
[----:B------:R3:W4:Y:S02]  /*98c0*/  MUFU.EX2 R179, R3 ;  /* 0x0000000300b37308 */ /* 0x0007240000000800 */
[--C-:B---3--:R-:W-:Y:S01]  /*98d0*/  FFMA.FTZ R3, R164, c[0x0][0x2d0], -R152.reuse ;  /* 0x0000b400a4037a23 */ /* 0x108fe20000010898 */
[----:B----4-:R-:W-:Y:S07]  /*98e0*/  F2FP.PACK_AB R82, R180, R179 ;  /* 0x000000b3b452723e */ /* 0x010fee00000000ff */
[----:B------:R3:W-:Y:S02]  /*98f0*/  MUFU.EX2 R156, R3 ;  /* 0x00000003009c7308 */ /* 0x0007e40000000800 */
[----:B---3--:R-:W-:Y:S08]  /*9900*/  FFMA.FTZ R3, R155, c[0x0][0x2d0], -R152 ;  /* 0x0000b4009b037a23 */ /* 0x008ff00000010898 */
[----:B------:R3:W4:Y:S02]  /*9910*/  MUFU.EX2 R157, R3 ;  /* 0x00000003009d7308 */ /* 0x0007240000000800 */
[--C-:B---3--:R-:W-:Y:S01]  /*9920*/  FFMA.FTZ R3, R101, c[0x0][0x2d0], -R153.reuse ;  /* 0x0000b40065037a23 */ /* 0x108fe20000010899 */
[----:B----4-:R-:W-:Y:S07]  /*9930*/  F2FP.PACK_AB R83, R157, R156 ;  /* 0x0000009c9d53723e */ /* 0x010fee00000000ff */
[----:B------:R3:W4:Y:S01]  /*9940*/  MUFU.EX2 R174, R3 ;  /* 0x0000000300ae7308 */ /* 0x0007220000000800 */
[C---:B------:R-:W-:Y:S08]  /*9950*/  HMMA.16816.F32 R8, R80.reuse, R84, R8 ;  /* 0x000000545008723c */ /* 0x040ff00000001808 */
[-C--:B------:R-:W-:Y:S08]  /*9960*/  HMMA.16816.F32 R12, R80, R86.reuse, R12 ;  /* 0x00000056500c723c */ /* 0x080ff0000000180c */
[C---:B------:R-:W-:Y:S01]  /*9970*/  HMMA.16816.F32 R16, R76.reuse, R86, R16 ;  /* 0x000000564c10723c */ /* 0x040fe20000001810 */
[----:B------:R-:W5:Y:S03]  /*9980*/  LDSM.16.MT88.4 R84, [R200+0x1800] ;  /* 0x00180000c854783b */ /* 0x000f660000004200 */
[--C-:B---3--:R-:W-:Y:S01]  /*9990*/  FFMA.FTZ R3, R171, c[0x0][0x2d0], -R154.reuse ;  /* 0x0000b400ab037a23 */ /* 0x108fe2000001089a */
[----:B----4-:R-:W-:Y:S03]  /*99a0*/  F2FP.PACK_AB R148, R173, R174 ;  /* 0x000000aead94723e */ /* 0x010fe600000000ff */
[-C--:B--2---:R-:W-:Y:S01]  /*99b0*/  HMMA.16816.F32 R20, R76, R88.reuse, R20 ;  /* 0x000000584c14723c */ /* 0x084fe20000001814 */
[----:B------:R2:W-:Y:S07]  /*99c0*/  MUFU.EX2 R171, R3 ;  /* 0x0000000300ab7308 */ /* 0x0005ee0000000800 */
[C---:B------:R-:W-:Y:S08]  /*99d0*/  HMMA.16816.F32 R24, R80.reuse, R88, R24 ;  /* 0x000000585018723c */ /* 0x040ff00000001818 */
[-C--:B------:R-:W-:Y:S08]  /*99e0*/  HMMA.16816.F32 R28, R80, R90.reuse, R28 ;  /* 0x0000005a501c723c */ /* 0x080ff0000000181c */
[C---:B------:R-:W-:Y:S04]  /*99f0*/  HMMA.16816.F32 R32, R76.reuse, R90, R32 ;  /* 0x0000005a4c20723c */ /* 0x040fe80000001820 */
[--C-:B--2---:R-:W-:Y:S04]  /*9a00*/  FFMA.FTZ R3, R172, c[0x0][0x2d0], -R154.reuse ;  /* 0x0000b400ac037a23 */ /* 0x104fe8000001089a */
[-C--:B-1----:R-:W-:Y:S01]  /*9a10*/  HMMA.16816.F32 R36, R76, R92.reuse, R36 ;  /* 0x0000005c4c24723c */ /* 0x082fe20000001824 */
[----:B------:R1:W2:Y:S07]  /*9a20*/  MUFU.EX2 R172, R3 ;  /* 0x0000000300ac7308 */ /* 0x0002ae0000000800 */
[C---:B------:R-:W-:Y:S08]  /*9a30*/  HMMA.16816.F32 R40, R80.reuse, R92, R40 ;  /* 0x0000005c5028723c */ /* 0x040ff00000001828 */
[-C--:B------:R-:W-:Y:S08]  /*9a40*/  HMMA.16816.F32 R44, R80, R94.reuse, R44 ;  /* 0x0000005e502c723c */ /* 0x080ff0000000182c */
[C---:B------:R-:W-:Y:S04]  /*9a50*/  HMMA.16816.F32 R48, R76.reuse, R94, R48 ;  /* 0x0000005e4c30723c */ /* 0x040fe80000001830 */
[--C-:B-1----:R-:W-:Y:S01]  /*9a60*/  FFMA.FTZ R3, R97, c[0x0][0x2d0], -R153.reuse ;  /* 0x0000b40061037a23 */ /* 0x102fe20000010899 */
[----:B------:R-:W-:Y:S02]  /*9a70*/  MOV R97, R170 ;  /* 0x000000aa00617202 */ /* 0x000fe40000000f00 */
[----:B--2---:R-:W-:Y:S01]  /*9a80*/  F2FP.PACK_AB R149, R172, R171 ;  /* 0x000000abac95723e */ /* 0x004fe200000000ff */
[----:B------:R1:W-:Y:S01]  /*9a90*/  MUFU.EX2 R170, R3 ;  /* 0x0000000300aa7308 */ /* 0x0003e20000000800 */
[-C--:B-----5:R-:W-:Y:S08]  /*9aa0*/  HMMA.16816.F32 R52, R76, R84.reuse, R52 ;  /* 0x000000544c34723c */ /* 0x0a0ff00000001834 */
[C---:B------:R-:W-:Y:S07]  /*9ab0*/  HMMA.16816.F32 R56, R80.reuse, R84, R56 ;  /* 0x000000545038723c */ /* 0x040fee0000001838 */
[----:B------:R-:W-:Y:S01]  /*9ac0*/  MOV R85, R2 ;  /* 0x0000000200557202 */ /* 0x000fe20000000f00 */
[-C--:B------:R-:W-:Y:S04]  /*9ad0*/  HMMA.16816.F32 R60, R80, R86.reuse, R60 ;  /* 0x00000056503c723c */ /* 0x080fe8000000183c */
[----:B------:R-:W-:Y:S01]  /*9ae0*/  MOV R84, R68 ;  /* 0x0000004400547202 */ /* 0x000fe20000000f00 */
[----:B-1----:R-:W-:Y:S03]  /*9af0*/  FFMA.FTZ R3, R165, c[0x0][0x2d0], -R153 ;  /* 0x0000b400a5037a23 */ /* 0x002fe60000010899 */
[----:B------:R-:W-:Y:S01]  /*9b00*/  HMMA.16816.F32 R64, R76, R86, R64 ;  /* 0x000000564c40723c */ /* 0x000fe20000001840 */
[----:B------:R1:W2:Y:S03]  /*9b10*/  MUFU.EX2 R165, R3 ;  /* 0x0000000300a57308 */ /* 0x0002a60000000800 */
[--C-:B-1----:R-:W-:Y:S01]  /*9b20*/  FFMA.FTZ R3, R99, c[0x0][0x2d0], -R154.reuse ;  /* 0x0000b40063037a23 */ /* 0x102fe2000001089a */
[----:B--2---:R-:W-:Y:S01]  /*9b30*/  F2FP.PACK_AB R150, R165, R170 ;  /* 0x000000aaa596723e */ /* 0x004fe200000000ff */
[----:B------:R-:W2:Y:S05]  /*9b40*/  LDL.LU R99, [R1] ;  /* 0x0000000001637983 */ /* 0x000eaa0000300800 */
[----:B------:R1:W-:Y:S01]  /*9b50*/  MUFU.EX2 R164, R3 ;  /* 0x0000000300a47308 */ /* 0x0003e20000000800 */
[----:B------:R-:W3:Y:S01]  /*9b60*/  LDL.LU R98, [R1+0x4] ;  /* 0x0000040001627983 */ /* 0x000ee20000300800 */
[----:B-1----:R-:W-:Y:S08]  /*9b70*/  FFMA.FTZ R3, R163, c[0x0][0x2d0], -R154 ;  /* 0x0000b400a3037a23 */ /* 0x002ff0000001089a */
[----:B------:R1:W4:Y:S02]  /*9b80*/  MUFU.EX2 R163, R3 ;  /* 0x0000000300a37308 */ /* 0x0003240000000800 */
[--C-:B-1----:R-:W-:Y:S01]  /*9b90*/  FFMA.FTZ R3, R161, c[0x0][0x2d0], -R159.reuse ;  /* 0x0000b400a1037a23 */ /* 0x102fe2000001089f */
[----:B----4-:R-:W-:Y:S07]  /*9ba0*/  F2FP.PACK_AB R151, R163, R164 ;  /* 0x000000a4a397723e */ /* 0x010fee00000000ff */
[----:B------:R1:W-:Y:S02]  /*9bb0*/  MUFU.EX2 R161, R3 ;  /* 0x0000000300a17308 */ /* 0x0003e40000000800 */
[--C-:B-1----:R-:W-:Y:S08]  /*9bc0*/  FFMA.FTZ R3, R162, c[0x0][0x2d0], -R159.reuse ;  /* 0x0000b400a2037a23 */ /* 0x102ff0000001089f */
[----:B------:R1:W4:Y:S02]  /*9bd0*/  MUFU.EX2 R162, R3 ;  /* 0x0000000300a27308 */ /* 0x0003240000000800 */
[--C-:B-1----:R-:W-:Y:S01]  /*9be0*/  FFMA.FTZ R3, R97, c[0x0][0x2d0], -R152.reuse ;  /* 0x0000b40061037a23 */ /* 0x102fe20000010898 */
[----:B----4-:R-:W-:Y:S01]  /*9bf0*/  F2FP.PACK_AB R144, R162, R161 ;  /* 0x000000a1a290723e */ /* 0x010fe200000000ff */
[----:B------:R-:W4:Y:S06]  /*9c00*/  LDL.LU R97, [R1+0x8] ;  /* 0x0000080001617983 */ /* 0x000f2c0000300800 */
[----:B------:R1:W-:Y:S02]  /*9c10*/  MUFU.EX2 R155, R3 ;  /* 0x00000003009b7308 */ /* 0x0003e40000000800 */
[--C-:B-1----:R-:W-:Y:S02]  /*9c20*/  FFMA.FTZ R3, R96, c[0x0][0x2d0], -R152.reuse ;  /* 0x0000b40060037a23 */ /* 0x102fe40000010898 */
[----:B------:R-:W5:Y:S06]  /*9c30*/  LDL.LU R96, [R1+0xc] ;  /* 0x00000c0001607983 */ /* 0x000f6c0000300800 */
[----:B------:R1:W1:Y:S02]  /*9c40*/  MUFU.EX2 R154, R3 ;  /* 0x00000003009a7308 */ /* 0x0002640000000800 */
[--C-:B-1----:R-:W-:Y:S01]  /*9c50*/  FFMA.FTZ R3, R160, c[0x0][0x2d0], -R159.reuse ;  /* 0x0000b400a0037a23 */ /* 0x102fe2000001089f */
[----:B------:R-:W-:Y:S07]  /*9c60*/  F2FP.PACK_AB R145, R154, R155 ;  /* 0x0000009b9a91723e */ /* 0x000fee00000000ff */
[----:B------:R1:W-:Y:S02]  /*9c70*/  MUFU.EX2 R160, R3 ;  /* 0x0000000300a07308 */ /* 0x0003e40000000800 */
[----:B-1----:R-:W-:Y:S02]  /*9c80*/  FFMA.FTZ R3, R100, c[0x0][0x2d0], -R159 ;  /* 0x0000b40064037a23 */ /* 0x002fe4000001089f */
[----:B------:R-:W1:Y:S06]  /*9c90*/  LDSM.16.MT88.4 R100, [R197+0x2000] ;  /* 0x00200000c564783b */ /* 0x000e6c0000004200 */
[----:B------:R1:W1:Y:S02]  /*9ca0*/  MUFU.EX2 R159, R3 ;  /* 0x00000003009f7308 */ /* 0x0002640000000800 */
[--C-:B-1----:R-:W-:Y:S01]  /*9cb0*/  FFMA.FTZ R3, R74, c[0x0][0x2d0], -R152.reuse ;  /* 0x0000b4004a037a23 */ /* 0x102fe20000010898 */
[----:B------:R-:W-:Y:S01]  /*9cc0*/  F2FP.PACK_AB R146, R159, R160 ;  /* 0x000000a09f92723e */ /* 0x000fe200000000ff */
[----:B------:R-:W-:Y:S06]  /*9cd0*/  FFMA.FTZ R152, R75, c[0x0][0x2d0], -R152 ;  /* 0x0000b4004b987a23 */ /* 0x000fec0000010898 */
[----:B------:R-:W-:Y:S10]  /*9ce0*/  MUFU.EX2 R153, R3 ;  /* 0x0000000300997308 */ /* 0x000ff40000000800 */
[----:B------:R-:W1:Y:S01]  /*9cf0*/  MUFU.EX2 R74, R152 ;  /* 0x00000098004a7308 */ /* 0x000e620000000800 */
[-C--:B------:R-:W-:Y:S05]  /*9d00*/  HMMA.16816.F32 R92, R148, R100.reuse, R4 ;  /* 0x00000064945c723c */ /* 0x080fea0000001804 */
[----:B-1----:R-:W-:Y:S07]  /*9d10*/  F2FP.PACK_AB R147, R74, R153 ;  /* 0x000000994a93723e */ /* 0x002fee00000000ff */
[C---:B------:R-:W-:Y:S04]  /*9d20*/  HMMA.16816.F32 R88, R144.reuse, R100, R8 ;  /* 0x000000649058723c */ /* 0x040fe80000001808 */
[----:B--2---:R-:W-:Y:S02]  /*9d30*/  FFMA.FTZ R3, R73, R99, R233 ;  /* 0x0000006349037223 */ /* 0x004fe400000100e9 */
[----:B---3--:R-:W-:Y:S02]  /*9d40*/  FFMA.FTZ R72, R72, R98, R234 ;  /* 0x0000006248487223 */ /* 0x008fe400000100ea */
[----:B------:R-:W-:Y:S04]  /*9d50*/  FADD.FTZ R3, R240, R3 ;  /* 0x00000003f0037221 */ /* 0x000fe80000010000 */
[----:B------:R-:W-:Y:S02]  /*9d60*/  FADD.FTZ R4, R236, R72 ;  /* 0x00000048ec047221 */ /* 0x000fe40000010000 */
[----:B------:R-:W-:Y:S02]  /*9d70*/  FADD.FTZ R3, R239, R3 ;  /* 0x00000003ef037221 */ /* 0x000fe40000010000 */
[----:B------:R-:W-:Y:S02]  /*9d80*/  FADD.FTZ R9, R237, R4 ;  /* 0x00000004ed097221 */ /* 0x000fe40000010000 */
[----:B------:R-:W-:Y:S02]  /*9d90*/  FADD.FTZ R8, R241, R3 ;  /* 0x00000003f1087221 */ /* 0x000fe40000010000 */
[----:B------:R-:W-:Y:S02]  /*9da0*/  FADD.FTZ R3, R238, R9 ;  /* 0x00000009ee037221 */ /* 0x000fe40000010000 */
[----:B----4-:R-:W-:Y:S04]  /*9db0*/  FFMA.FTZ R71, R71, R97, R230 ;  /* 0x0000006147477223 */ /* 0x010fe800000100e6 */
[----:B------:R-:W-:Y:S04]  /*9dc0*/  FADD.FTZ R5, R231, R71 ;  /* 0x00000047e7057221 */ /* 0x000fe80000010000 */
[----:B------:R-:W-:Y:S02]  /*9dd0*/  FADD.FTZ R11, R232, R5 ;  /* 0x00000005e80b7221 */ /* 0x000fe40000010000 */
[----:B------:R-:W1:Y:S01]  /*9de0*/  LDSM.16.MT88.4 R4, [R200+0x2000] ;  /* 0x00200000c804783b */ /* 0x000e620000004200 */
[----:B-----5:R-:W-:Y:S02]  /*9df0*/  FFMA.FTZ R0, R0, R96, R175 ;  /* 0x0000006000007223 */ /* 0x020fe400000100af */
[-C--:B------:R-:W-:Y:S03]  /*9e00*/  HMMA.16816.F32 R96, R144, R102.reuse, R12 ;  /* 0x000000669060723c */ /* 0x080fe6000000180c */
[----:B------:R-:W-:Y:S04]  /*9e10*/  FADD.FTZ R0, R176, R0 ;  /* 0x00000000b0007221 */ /* 0x000fe80000010000 */
        /* <DEDUP_REMOVED lines=42> */
[----:B------:R-:W-:Y:S01]  /*a0c0*/  FADD.FTZ R11, R214, R8 ;  /* 0x00000008d60b7221 */ /* 0x000fe20000010000 */
[-C--:B-1----:R-:W-:Y:S03]  /*a0d0*/  HMMA.16816.F32 R136, R148, R4.reuse, R52 ;  /* 0x000000049488723c */ /* 0x082fe60000001834 */
        /* <DEDUP_REMOVED lines=32> */
[----:B------:R1:W-:Y:S01]  /*a2e0*/  STL [R1], R5 ;  /* 0x0000000501007387 */ /* 0x0003e20000100800 */
[----:B------:R-:W-:Y:S02]  /*a2f0*/  FADD.FTZ R3, R159, R3 ;  /* 0x000000039f037221 */ /* 0x000fe40000010000 */
[----:B------:R-:W-:Y:S02]  /*a300*/  FADD.FTZ R4, R163, R4 ;  /* 0x00000004a3047221 */ /* 0x000fe40000010000 */
[----:B------:R-:W-:Y:S03]  /*a310*/  FADD.FTZ R0, R153, R7 ;  /* 0x0000000799007221 */ /* 0x000fe60000010000 */
[----:B------:R-:W-:Y:S01]  /*a320*/  STL [R1+0x4], R4 ;  /* 0x0000040401007387 */ /* 0x000fe20000100800 */
[----:B------:R-:W-:Y:S03]  /*a330*/  FADD.FTZ R0, R74, R0 ;  /* 0x000000004a007221 */ /* 0x000fe60000010000 */
[----:B------:R2:W-:Y:S04]  /*a340*/  STL [R1+0x8], R3 ;  /* 0x0000080301007387 */ /* 0x0005e80000100800 */
[----:B------:R3:W-:Y:S01]  /*a350*/  STL [R1+0xc], R0 ;  /* 0x00000c0001007387 */ /* 0x0007e20000100800 */
[----:B-1----:R-:W-:Y:S02]  /*a360*/  MOV R5, R2 ;  /* 0x0000000200057202 */ /* 0x002fe40000000f00 */
[----:B------:R-:W-:Y:S02]  /*a370*/  MOV R2, R70 ;  /* 0x0000004600027202 */ /* 0x000fe40000000f00 */
[----:B--2---:R-:W-:Y:S01]  /*a380*/  MOV R3, R69 ;  /* 0x0000004500037202 */ /* 0x004fe20000000f00 */
[----:B------:R-:W-:-:S05]  /*a390*/  @P0 BRA `(.L_x_76) ;  /* 0xffffc57000000947 */ /* 0x000fca000383ffff */
.L_x_75:
[----:B------:R-:W-:Y:S05]  /*a3a0*/  BRA.DIV ~URZ, `(.L_x_77) ;  /* 0x00004c527f007947 */ /* 0x000fea000b800000 */
[----:B------:R-:W2:Y:S04]  /*a3b0*/  LDL.LU R13, [R1] ;  /* 0x00000000010d7983 */ /* 0x000ea80000300800 */
[----:B------:R-:W4:Y:S04]  /*a3c0*/  LDL.LU R12, [R1+0x4] ;  /* 0x00000400010c7983 */ /* 0x000f280000300800 */
[----:B------:R-:W5:Y:S04]  /*a3d0*/  LDL.LU R11, [R1+0x8] ;  /* 0x00000800010b7983 */ /* 0x000f680000300800 */
[----:B---3--:R-:W3:Y:S04]  /*a3e0*/  LDL.LU R10, [R1+0xc] ;  /* 0x00000c00010a7983 */ /* 0x008ee80000300800 */
[----:B--2---:R-:W2:Y:S04]  /*a3f0*/  SHFL.BFLY PT, R0, R13, 0x2, 0x1f ;  /* 0x0c401f000d007f89 */ /* 0x004ea800000e0000 */
[----:B-1--4-:R-:W1:Y:S04]  /*a400*/  SHFL.BFLY PT, R2, R12, 0x2, 0x1f ;  /* 0x0c401f000c027f89 */ /* 0x012e6800000e0000 */
[----:B-----5:R-:W4:Y:S04]  /*a410*/  SHFL.BFLY PT, R3, R11, 0x2, 0x1f ;  /* 0x0c401f000b037f89 */ /* 0x020f2800000e0000 */
[----:B---3--:R-:W3:Y:S01]  /*a420*/  SHFL.BFLY PT, R8, R10, 0x2, 0x1f ;  /* 0x0c401f000a087f89 */ /* 0x008ee200000e0000 */
[----:B--2---:R-:W-:-:S02]  /*a430*/  FADD.FTZ R0, R0, R13 ;  /* 0x0000000d00007221 */ /* 0x004fc40000010000 */
[----:B-1----:R-:W-:-:S03]  /*a440*/  FADD.FTZ R2, R2, R12 ;  /* 0x0000000c02027221 */ /* 0x002fc60000010000 */
[----:B------:R-:W1:Y:S01]  /*a450*/  SHFL.BFLY PT, R4, R0, 0x1, 0x1f ;  /* 0x0c201f0000047f89 */ /* 0x000e6200000e0000 */
[----:B----4-:R-:W-:-:S03]  /*a460*/  FADD.FTZ R3, R3, R11 ;  /* 0x0000000b03037221 */ /* 0x010fc60000010000 */
[----:B------:R-:W2:Y:S01]  /*a470*/  SHFL.BFLY PT, R6, R2, 0x1, 0x1f ;  /* 0x0c201f0002067f89 */ /* 0x000ea200000e0000 */
[----:B---3--:R-:W-:-:S03]  /*a480*/  FADD.FTZ R8, R8, R10 ;  /* 0x0000000a08087221 */ /* 0x008fc60000010000 */
[----:B------:R-:W3:Y:S04]  /*a490*/  SHFL.BFLY PT, R7, R3, 0x1, 0x1f ;  /* 0x0c201f0003077f89 */ /* 0x000ee800000e0000 */
[----:B------:R4:W4:Y:S01]  /*a4a0*/  SHFL.BFLY PT, R9, R8, 0x1, 0x1f ;  /* 0x0c201f0008097f89 */ /* 0x00092200000e0000 */
[----:B-1----:R-:W-:Y:S02]  /*a4b0*/  FADD.FTZ R4, R0, R4 ;  /* 0x0000000400047221 */ /* 0x002fe40000010000 */
[----:B--2---:R-:W-:Y:S02]  /*a4c0*/  FADD.FTZ R6, R2, R6 ;  /* 0x0000000602067221 */ /* 0x004fe40000010000 */
[----:B---3--:R-:W-:Y:S02]  /*a4d0*/  FADD.FTZ R7, R3, R7 ;  /* 0x0000000703077221 */ /* 0x008fe40000010000 */
.L_x_159:
[----:B------:R-:W-:Y:S01]  /*a4e0*/  FSETP.NE.FTZ.AND P3, PT, R4, RZ, PT ;  /* 0x000000ff0400720b */ /* 0x000fe20003f75000 */
[----:B------:R-:W-:Y:S01]  /*a4f0*/  CS2R R2, SRZ ;  /* 0x0000000000027805 */ /* 0x000fe2000001ff00 */
[----:B------:R-:W-:-:S02]  /*a500*/  MOV R0, RZ ;  /* 0x000000ff00007202 */ /* 0x000fc40000000f00 */
[----:B------:R-:W-:Y:S02]  /*a510*/  FSETP.NE.FTZ.AND P1, PT, R7, RZ, PT ;  /* 0x000000ff0700720b */ /* 0x000fe40003f35000 */
[----:B------:R-:W-:Y:S02]  /*a520*/  FSETP.NE.FTZ.AND P2, PT, R6, RZ, PT ;  /* 0x000000ff0600720b */ /* 0x000fe40003f55000 */
[----:B------:R-:W-:Y:S02]  /*a530*/  MOV R26, 0xff800000 ;  /* 0xff800000001a7802 */ /* 0x000fe40000000f00 */
[----:B------:R-:W-:Y:S02]  /*a540*/  MOV R25, 0xff800000 ;  /* 0xff80000000197802 */ /* 0x000fe40000000f00 */
[----:B------:R-:W-:Y:S01]  /*a550*/  MOV R24, 0xff800000 ;  /* 0xff80000000187802 */ /* 0x000fe20000000f00 */
[----:B------:R-:W1:Y:S01]  /*a560*/  @P3 MUFU.RCP R0, R4 ;  /* 0x0000000400003308 */ /* 0x000e620000001000 */
[----:B------:R-:W-:-:S03]  /*a570*/  MOV R19, 0xff800000 ;  /* 0xff80000000137802 */ /* 0x000fc60000000f00 */
[----:B------:R-:W-:-:S04]  /*a580*/  @P1 MOV R11, 0x3f317218 ;  /* 0x3f317218000b1802 */ /* 0x000fc80000000f00 */
[----:B------:R2:W-:Y:S01]  /*a590*/  @P3 MUFU.LG2 R10, R4 ;  /* 0x00000004000a3308 */ /* 0x0005e20000000c00 */
[----:B-1----:R-:W-:-:S07]  /*a5a0*/  FMUL.FTZ R64, R0, R92 ;  /* 0x0000005c00407220 */ /* 0x002fce0000410000 */
[----:B------:R-:W1:Y:S01]  /*a5b0*/  @P2 MUFU.RCP R3, R6 ;  /* 0x0000000600032308 */ /* 0x000e620000001000 */
[C---:B------:R-:W-:Y:S02]  /*a5c0*/  FMUL.FTZ R65, R0.reuse, R93 ;  /* 0x0000005d00417220 */ /* 0x040fe40000410000 */
[C---:B------:R-:W-:Y:S02]  /*a5d0*/  FMUL.FTZ R66, R0.reuse, R100 ;  /* 0x0000006400427220 */ /* 0x040fe40000410000 */
[C---:B------:R-:W-:Y:S02]  /*a5e0*/  FMUL.FTZ R67, R0.reuse, R101 ;  /* 0x0000006500437220 */ /* 0x040fe40000410000 */
[C---:B------:R-:W-:Y:S01]  /*a5f0*/  FMUL.FTZ R72, R0.reuse, R104 ;  /* 0x0000006800487220 */ /* 0x040fe20000410000 */
[----:B------:R-:W-:Y:S01]  /*a600*/  @P1 MUFU.RCP R2, R7 ;  /* 0x0000000700021308 */ /* 0x000fe20000001000 */
        /* <DEDUP_REMOVED lines=10> */
[----:B------:R-:W-:Y:S02]  /*a6b0*/  FMUL.FTZ R57, R0, R149 ;  /* 0x0000009500397220 */ /* 0x000fe40000410000 */
[----:B------:R-:W3:Y:S01]  /*a6c0*/  @P1 MUFU.LG2 R0, R7 ;  /* 0x0000000700001308 */ /* 0x000ee20000000c00 */
[----:B--2-4-:R-:W-:Y:S02]  /*a6d0*/  FADD.FTZ R4, R9, R8 ;  /* 0x0000000809047221 */ /* 0x014fe40000010000 */
[C---:B-1----:R-:W-:Y:S02]  /*a6e0*/  FMUL.FTZ R82, R3.reuse, R94 ;  /* 0x0000005e03527220 */ /* 0x042fe40000410000 */
[C---:B------:R-:W-:Y:S01]  /*a6f0*/  FMUL.FTZ R83, R3.reuse, R95 ;  /* 0x0000005f03537220 */ /* 0x040fe20000410000 */
[----:B------:R-:W-:Y:S01]  /*a700*/  FSETP.NE.FTZ.AND P0, PT, R4, RZ, PT ;  /* 0x000000ff0400720b */ /* 0x000fe20003f15000 */
[C---:B------:R-:W-:Y:S01]  /*a710*/  FMUL.FTZ R84, R3.reuse, R102 ;  /* 0x0000006603547220 */ /* 0x040fe20000410000 */
[----:B------:R1:W2:Y:S01]  /*a720*/  @P2 MUFU.LG2 R9, R6 ;  /* 0x0000000600092308 */ /* 0x0002a20000000c00 */
[----:B------:R-:W-:-:S02]  /*a730*/  FMUL.FTZ R85, R3, R103 ;  /* 0x0000006703557220 */ /* 0x000fc40000410000 */
[C---:B------:R-:W-:Y:S02]  /*a740*/  FMUL.FTZ R86, R3.reuse, R106 ;  /* 0x0000006a03567220 */ /* 0x040fe40000410000 */
[C---:B------:R-:W-:Y:S02]  /*a750*/  FMUL.FTZ R87, R3.reuse, R107 ;  /* 0x0000006b03577220 */ /* 0x040fe40000410000 */
[C---:B------:R-:W-:Y:S02]  /*a760*/  FMUL.FTZ R92, R3.reuse, R118 ;  /* 0x00000076035c7220 */ /* 0x040fe40000410000 */
[----:B---3--:R-:W-:Y:S01]  /*a770*/  @P1 FMUL.FTZ R8, R0, 0.69314718246459960938 ;  /* 0x3f31721800081820 */ /* 0x008fe20000410000 */
[----:B------:R-:W-:Y:S01]  /*a780*/  MOV R0, RZ ;  /* 0x000000ff00007202 */ /* 0x000fe20000000f00 */
[C---:B------:R-:W-:Y:S02]  /*a790*/  FMUL.FTZ R93, R3.reuse, R119 ;  /* 0x00000077035d7220 */ /* 0x040fe40000410000 */
[----:B------:R-:W-:-:S02]  /*a7a0*/  FMUL.FTZ R100, R3, R122 ;  /* 0x0000007a03647220 */ /* 0x000fc40000410000 */
[C---:B------:R-:W-:Y:S01]  /*a7b0*/  FMUL.FTZ R101, R3.reuse, R123 ;  /* 0x0000007b03657220 */ /* 0x040fe20000410000 */
[----:B------:R-:W-:Y:S01]  /*a7c0*/  @P0 MUFU.RCP R0, R4 ;  /* 0x0000000400000308 */ /* 0x000fe20000001000 */
[C---:B------:R-:W-:Y:S01]  /*a7d0*/  FMUL.FTZ R94, R3.reuse, R134 ;  /* 0x00000086035e7220 */ /* 0x040fe20000410000 */
[----:B-1----:R-:W-:Y:S01]  /*a7e0*/  @P2 MOV R6, 0x3f317218 ;  /* 0x3f31721800062802 */ /* 0x002fe20000000f00 */
[C---:B------:R-:W-:Y:S02]  /*a7f0*/  FMUL.FTZ R95, R3.reuse, R135 ;  /* 0x00000087035f7220 */ /* 0x040fe40000410000 */
[C---:B------:R-:W-:Y:S02]  /*a800*/  FMUL.FTZ R80, R3.reuse, R138 ;  /* 0x0000008a03507220 */ /* 0x040fe40000410000 */
[C---:B------:R-:W-:Y:S02]  /*a810*/  FMUL.FTZ R81, R3.reuse, R139 ;  /* 0x0000008b03517220 */ /* 0x040fe40000410000 */
[----:B------:R-:W-:-:S02]  /*a820*/  FMUL.FTZ R62, R3, R150 ;  /* 0x00000096033e7220 */ /* 0x000fc40000410000 */
[----:B------:R-:W-:Y:S01]  /*a830*/  FMUL.FTZ R63, R3, R151 ;  /* 0x00000097033f7220 */ /* 0x000fe20000410000 */
[----:B------:R-:W-:Y:S01]  /*a840*/  @P3 MOV R3, 0x3f317218 ;  /* 0x3f31721800033802 */ /* 0x000fe20000000f00 */
        /* <DEDUP_REMOVED lines=15> */
[----:B------:R-:W-:Y:S02]  /*a940*/  FMUL.FTZ R29, R2, R145 ;  /* 0x00000091021d7220 */ /* 0x000fe40000410000 */
[----:B------:R1:W3:Y:S01]  /*a950*/  @P0 MUFU.LG2 R2, R4 ;  /* 0x0000000400020308 */ /* 0x0002e20000000c00 */
[----:B------:R-:W-:-:S02]  /*a960*/  @P3 FMUL.FTZ R7, R3, c[0x0][0x2d0] ;  /* 0x0000b40003073a20 */ /* 0x000fc40000410000 */
[----:B------:R-:W-:Y:S02]  /*a970*/  @P1 FMUL.FTZ R3, R11, c[0x0][0x2d0] ;  /* 0x0000b4000b031a20 */ /* 0x000fe40000410000 */
[----:B--2---:R-:W-:Y:S02]  /*a980*/  @P2 FMUL.FTZ R9, R9, 0.69314718246459960938 ;  /* 0x3f31721809092820 */ /* 0x004fe40000410000 */
[----:B------:R-:W-:Y:S01]  /*a990*/  @P1 FFMA.FTZ R26, R3, R68, R8 ;  /* 0x00000044031a1223 */ /* 0x000fe20000010008 */
[----:B------:R-:W-:Y:S01]  /*a9a0*/  @P0 MOV R3, 0x3f317218 ;  /* 0x3f31721800030802 */ /* 0x000fe20000000f00 */
[----:B------:R-:W-:Y:S02]  /*a9b0*/  @P2 FMUL.FTZ R6, R6, c[0x0][0x2d0] ;  /* 0x0000b40006062a20 */ /* 0x000fe40000410000 */
[----:B------:R-:W-:Y:S02]  /*a9c0*/  @P3 FMUL.FTZ R10, R10, 0.69314718246459960938 ;  /* 0x3f3172180a0a3820 */ /* 0x000fe40000410000 */
[----:B------:R-:W-:-:S02]  /*a9d0*/  @P0 FMUL.FTZ R3, R3, c[0x0][0x2d0] ;  /* 0x0000b40003030a20 */ /* 0x000fc40000410000 */
[----:B------:R-:W-:Y:S01]  /*a9e0*/  @P2 FFMA.FTZ R25, R6, R69, R9 ;  /* 0x0000004506192223 */ /* 0x000fe20000010009 */
[----:B-1----:R-:W-:Y:S01]  /*a9f0*/  MOV R4, 0x1 ;  /* 0x0000000100047802 */ /* 0x002fe20000000f00 */
[----:B---3--:R-:W-:Y:S02]  /*aa00*/  @P0 FMUL.FTZ R2, R2, 0.69314718246459960938 ;  /* 0x3f31721802020820 */ /* 0x008fe40000410000 */
        /* <DEDUP_REMOVED lines=16> */
[----:B------:R-:W-:Y:S01]  /*ab10*/  PRMT R0, R4, 0x7610, R0 ;  /* 0x0000761004007816 */ /* 0x000fe20000000000 */
[----:B------:R-:W-:-:S02]  /*ab20*/  @P3 FFMA.FTZ R24, R7, R70, R10 ;  /* 0x0000004607183223 */ /* 0x000fc4000001000a */
[----:B------:R-:W-:Y:S02]  /*ab30*/  @P0 FFMA.FTZ R19, R3, R5, R2 ;  /* 0x0000000503130223 */ /* 0x000fe40000010002 */
.L_x_46:
[----:B--2---:R2:W5:Y:S04]  /*ab40*/  LDL R6, [R1+0x20] ;  /* 0x0000200001067983 */ /* 0x0045680000100800 */
[----:B------:R-:W3:Y:S01]  /*ab50*/  S2R R2, SR_TID.X ;  /* 0x0000000000027919 */ /* 0x000ee20000002100 */
[----:B------:R-:W-:Y:S01]  /*ab60*/  BSSY B0, `(.L_x_78) ;  /* 0x0000011000007945 */ /* 0x000fe20003800000 */
[----:B---3--:R-:W-:-:S13]  /*ab70*/  LOP3.LUT P0, RZ, R2, 0x7f, RZ, 0xc0, !PT ;  /* 0x0000007f02ff7812 */ /* 0x008fda000780c0ff */
[----:B------:R-:W-:Y:S05]  /*ab80*/  @P0 BRA `(.L_x_79) ;  /* 0x000000e000000947 */ /* 0x000fea0003800000 */
[----:B--2---:R-:W2:Y:S01]  /*ab90*/  S2R R4, SR_LANEID ;  /* 0x0000000000047919 */ /* 0x004ea20000000000 */
[----:B------:R-:W-:Y:S01]  /*aba0*/  VOTEU.ANY UR4, UPT, PT ;  /* 0x0000000000047886 */ /* 0x000fe200038e0100 */
[----:B-1----:R-:W-:Y:S01]  /*abb0*/  IMAD.MOV.U32 R5, RZ, RZ, c[0x0][0x564] ;  /* 0x00015900ff057624 */ /* 0x002fe200078e00ff */
[----:B------:R-:W2:Y:S08]  /*abc0*/  FLO.U32 R3, UR4 ;  /* 0x0000000400037d00 */ /* 0x000eb000080e0000 */
[----:B------:R-:W1:Y:S01]  /*abd0*/  POPC R2, UR4 ;  /* 0x0000000400027d09 */ /* 0x000e620008000000 */
[----:B--2---:R-:W-:Y:S01]  /*abe0*/  ISETP.EQ.U32.AND P0, PT, R3, R4, PT ;  /* 0x000000040300720c */ /* 0x004fe20003f02070 */
[----:B------:R-:W-:-:S12]  /*abf0*/  IMAD.MOV.U32 R4, RZ, RZ, c[0x0][0x560] ;  /* 0x00015800ff047624 */ /* 0x000fd800078e00ff */
[----:B-1----:R1:W2:Y:S04]  /*ac00*/  @P0 ATOMG.E.ADD.STRONG.GPU PT, R2, [R4.64], R2 ;  /* 0x00000002040209a8 */ /* 0x0022a800081ee1c8 */
[----:B-1----:R-:W1:Y:S04]  /*ac10*/  S2R R4, SR_LTMASK ;  /* 0x0000000000047919 */ /* 0x002e680000003900 */
[----:B--2---:R1:W2:Y:S02]  /*ac20*/  SHFL.IDX PT, R3, R2, R3, 0x1f ;  /* 0x00001f0302037589 */ /* 0x0042a400000e0000 */
[----:B-1----:R-:W-:-:S06]  /*ac30*/  LOP3.LUT R2, R4, UR4, RZ, 0xc0, !PT ;  /* 0x0000000404027c12 */ /* 0x002fcc000f8ec0ff */
[----:B------:R-:W2:Y:S02]  /*ac40*/  POPC R2, R2 ;  /* 0x0000000200027309 */ /* 0x000ea40000000000 */
[----:B--2--5:R-:W-:-:S05]  /*ac50*/  IADD3 R6, R3, c[0x0][0xc], R2 ;  /* 0x0000030003067a10 */ /* 0x024fca0007ffe002 */
[----:B------:R1:W-:Y:S02]  /*ac60*/  STL [R1+0x20], R6 ;  /* 0x0000200601007387 */ /* 0x0003e40000100800 */
.L_x_79:
[----:B--2---:R-:W-:Y:S05]  /*ac70*/  BSYNC B0 ;  /* 0x0000000000007941 */ /* 0x004fea0003800000 */
.L_x_78:
[----:B------:R-:W2:Y:S04]  /*ac80*/  LDL.64 R2, [R1+0x18] ;  /* 0x0000180001027983 */ /* 0x000ea80000100a00 */
[----:B------:R-:W3:Y:S01]  /*ac90*/  LDL R9, [R1+0x10] ;  /* 0x0000100001097983 */ /* 0x000ee20000100800 */
[----:B------:R-:W-:Y:S01]  /*aca0*/  PRMT R0, R0, 0x9910, RZ ;  /* 0x0000991000007816 */ /* 0x000fe200000000ff */
[----:B------:R-:W-:Y:S01]  /*acb0*/  BSSY B1, `(.L_x_80) ;  /* 0x00002c6000017945 */ /* 0x000fe20003800000 */
[----:B-----5:R-:W-:Y:S02]  /*acc0*/  IMAD.MOV.U32 R70, RZ, RZ, R6 ;  /* 0x000000ffff467224 */ /* 0x020fe400078e0006 */
[----:B------:R-:W-:Y:S02]  /*acd0*/  ISETP.NE.AND P0, PT, R0, RZ, PT ;  /* 0x000000ff0000720c */ /* 0x000fe40003f05270 */
[----:B--2---:R-:W-:-:S02]  /*ace0*/  SHF.R.S32.HI R18, RZ, 0x1f, R2 ;  /* 0x0000001fff127819 */ /* 0x004fc40000011402 */
[----:B---3--:R-:W-:-:S09]  /*acf0*/  SHF.R.S32.HI R8, RZ, 0x1f, R9 ;  /* 0x0000001fff087819 */ /* 0x008fd20000011409 */
[----:B------:R-:W-:Y:S05]  /*ad00*/  @!P0 BRA `(.L_x_81) ;  /* 0x00001f9000008947 */ /* 0x000fea0003800000 */
[----:B-1----:R-:W2:Y:S04]  /*ad10*/  LDL R6, [R1+0x58] ;  /* 0x0000580001067983 */ /* 0x002ea80000100800 */
[----:B------:R-:W3:Y:S04]  /*ad20*/  LDL R5, [R1+0x68] ;  /* 0x0000680001057983 */ /* 0x000ee80000100800 */
[----:B------:R-:W4:Y:S04]  /*ad30*/  LDL R12, [R1+0x70] ;  /* 0x00007000010c7983 */ /* 0x000f280000100800 */
[----:B------:R-:W4:Y:S01]  /*ad40*/  LDL R13, [R1+0x6c] ;  /* 0x00006c00010d7983 */ /* 0x000f220000100800 */
[----:B------:R-:W-:Y:S01]  /*ad50*/  WARPSYNC 0xffffffff ;  /* 0xffffffff00007948 */ /* 0x000fe20003800000 */
[----:B------:R-:W-:-:S02]  /*ad60*/  F2FP.PACK_AB R0, R65, R64 ;  /* 0x000000404100723e */ /* 0x000fc400000000ff */
[----:B------:R-:W-:Y:S01]  /*ad70*/  BAR.SYNC.DEFER_BLOCKING 0x1, 0x80 ;  /* 0x0042000000007b1d */ /* 0x000fe20000010000 */
[----:B------:R-:W-:Y:S02]  /*ad80*/  F2FP.PACK_AB R3, R83, R82 ;  /* 0x000000525303723e */ /* 0x000fe400000000ff */
[----:B------:R-:W-:-:S03]  /*ad90*/  F2FP.PACK_AB R2, R67, R66 ;  /* 0x000000424302723e */ /* 0x000fc600000000ff */
[----:B------:R-:W4:Y:S01]  /*ada0*/  LDL R11, [R1+0x5c] ;  /* 0x00005c00010b7983 */ /* 0x000f220000100800 */
[----:B------:R-:W-:-:S03]  /*adb0*/  F2FP.PACK_AB R4, R69, R68 ;  /* 0x000000444504723e */ /* 0x000fc600000000ff */
[----:B------:R-:W4:Y:S04]  /*adc0*/  LDL R10, [R1+0x64] ;  /* 0x00006400010a7983 */ /* 0x000f280000100800 */
[----:B------:R-:W4:Y:S04]  /*add0*/  LDL R7, [R1+0x60] ;  /* 0x0000600001077983 */ /* 0x000f280000100800 */
[----:B--2---:R1:W-:Y:S04]  /*ade0*/  STS [R6], R0 ;  /* 0x0000000006007388 */ /* 0x0043e80000000800 */
[----:B------:R2:W-:Y:S04]  /*adf0*/  STS [R6+0x400], R3 ;  /* 0x0004000306007388 */ /* 0x0005e80000000800 */
[----:B---3--:R3:W-:Y:S01]  /*ae00*/  STS [R5], R2 ;  /* 0x0000000205007388 */ /* 0x0087e20000000800 */
[----:B-1----:R-:W-:-:S02]  /*ae10*/  F2FP.PACK_AB R0, R85, R84 ;  /* 0x000000545500723e */ /* 0x002fc400000000ff */
[----:B--2---:R-:W-:-:S03]  /*ae20*/  F2FP.PACK_AB R3, R45, R44 ;  /* 0x0000002c2d03723e */ /* 0x004fc600000000ff */
[----:B------:R1:W-:Y:S01]  /*ae30*/  STS [R5+0x400], R0 ;  /* 0x0004000005007388 */ /* 0x0003e20000000800 */
[----:B---3--:R-:W-:-:S03]  /*ae40*/  F2FP.PACK_AB R2, R33, R32 ;  /* 0x000000202102723e */ /* 0x008fc600000000ff */
[----:B------:R2:W-:Y:S04]  /*ae50*/  STS [R6+0x2000], R3 ;  /* 0x0020000306007388 */ /* 0x0005e80000000800 */
[----:B------:R3:W-:Y:S01]  /*ae60*/  STS [R6+0x2400], R2 ;  /* 0x0024000206007388 */ /* 0x0007e20000000800 */
[----:B-1----:R-:W-:Y:S02]  /*ae70*/  F2FP.PACK_AB R0, R35, R34 ;  /* 0x000000222300723e */ /* 0x002fe400000000ff */
[----:B--2---:R-:W-:-:S03]  /*ae80*/  F2FP.PACK_AB R3, R73, R72 ;  /* 0x000000484903723e */ /* 0x004fc600000000ff */
[----:B------:R1:W-:Y:S01]  /*ae90*/  STS [R5+0x2000], R0 ;  /* 0x0020000005007388 */ /* 0x0003e20000000800 */
[----:B---3--:R-:W-:-:S03]  /*aea0*/  F2FP.PACK_AB R2, R87, R86 ;  /* 0x000000565702723e */ /* 0x008fc600000000ff */
[----:B------:R2:W-:Y:S04]  /*aeb0*/  STS [R5+0x2400], R4 ;  /* 0x0024000405007388 */ /* 0x0005e80000000800 */
[----:B----4-:R3:W-:Y:S04]  /*aec0*/  STS [R12], R3 ;  /* 0x000000030c007388 */ /* 0x0107e80000000800 */
[----:B------:R3:W-:Y:S04]  /*aed0*/  STS [R12+0x400], R2 ;  /* 0x000400020c007388 */ /* 0x0007e80000000800 */
[----:B------:R-:W4:Y:S01]  /*aee0*/  LDL R6, [R1+0x78] ;  /* 0x0000780001067983 */ /* 0x000f220000100800 */
[----:B-1----:R-:W-:-:S02]  /*aef0*/  F2FP.PACK_AB R0, R75, R74 ;  /* 0x0000004a4b00723e */ /* 0x002fc400000000ff */
[----:B--2---:R-:W-:Y:S02]  /*af00*/  F2FP.PACK_AB R4, R37, R36 ;  /* 0x000000242504723e */ /* 0x004fe400000000ff */
[----:B---3--:R-:W-:Y:S01]  /*af10*/  F2FP.PACK_AB R3, R93, R92 ;  /* 0x0000005c5d03723e */ /* 0x008fe200000000ff */
[----:B------:R-:W-:Y:S01]  /*af20*/  STS [R13], R0 ;  /* 0x000000000d007388 */ /* 0x000fe20000000800 */
[----:B------:R-:W-:-:S03]  /*af30*/  F2FP.PACK_AB R2, R59, R58 ;  /* 0x0000003a3b02723e */ /* 0x000fc600000000ff */
[----:B------:R-:W-:Y:S04]  /*af40*/  STS [R13+0x400], R3 ;  /* 0x000400030d007388 */ /* 0x000fe80000000800 */
[----:B------:R-:W-:Y:S04]  /*af50*/  STS [R12+0x2000], R4 ;  /* 0x002000040c007388 */ /* 0x000fe80000000800 */
[----:B------:R1:W-:Y:S04]  /*af60*/  STS [R12+0x2400], R2 ;  /* 0x002400020c007388 */ /* 0x0003e80000000800 */
[----:B-1----:R-:W2:Y:S01]  /*af70*/  LDL R12, [R1+0x7c] ;  /* 0x00007c00010c7983 */ /* 0x002ea20000100800 */
[----:B------:R-:W-:-:S02]  /*af80*/  F2FP.PACK_AB R0, R39, R38 ;  /* 0x000000262700723e */ /* 0x000fc400000000ff */
[----:B------:R-:W-:Y:S02]  /*af90*/  F2FP.PACK_AB R5, R55, R54 ;  /* 0x000000363705723e */ /* 0x000fe400000000ff */
[----:B------:R-:W-:Y:S01]  /*afa0*/  F2FP.PACK_AB R4, R61, R60 ;  /* 0x0000003c3d04723e */ /* 0x000fe200000000ff */
[----:B------:R1:W-:Y:S01]  /*afb0*/  STS [R13+0x2000], R0 ;  /* 0x002000000d007388 */ /* 0x0003e20000000800 */
[----:B------:R-:W-:Y:S02]  /*afc0*/  F2FP.PACK_AB R3, R101, R100 ;  /* 0x000000646503723e */ /* 0x000fe400000000ff */
[----:B------:R-:W-:Y:S01]  /*afd0*/  F2FP.PACK_AB R2, R79, R78 ;  /* 0x0000004e4f02723e */ /* 0x000fe200000000ff */
[----:B------:R-:W-:Y:S04]  /*afe0*/  STS [R13+0x2400], R5 ;  /* 0x002400050d007388 */ /* 0x000fe80000000800 */
[----:B------:R3:W-:Y:S04]  /*aff0*/  STS [R11], R4 ;  /* 0x000000040b007388 */ /* 0x0007e80000000800 */
[----:B------:R3:W-:Y:S04]  /*b000*/  STS [R11+0x400], R3 ;  /* 0x000400030b007388 */ /* 0x0007e80000000800 */
[----:B------:R3:W-:Y:S01]  /*b010*/  STS [R10], R2 ;  /* 0x000000020a007388 */ /* 0x0007e20000000800 */
[----:B-1----:R-:W-:-:S05]  /*b020*/  F2FP.PACK_AB R0, R95, R94 ;  /* 0x0000005e5f00723e */ /* 0x002fca00000000ff */
[----:B------:R1:W-:Y:S01]  /*b030*/  STS [R10+0x400], R0 ;  /* 0x000400000a007388 */ /* 0x0003e20000000800 */
[----:B---3--:R-:W-:Y:S02]  /*b040*/  F2FP.PACK_AB R4, R51, R50 ;  /* 0x000000323304723e */ /* 0x008fe400000000ff */
[----:B------:R-:W-:-:S03]  /*b050*/  F2FP.PACK_AB R3, R53, R52 ;  /* 0x000000343503723e */ /* 0x000fc600000000ff */
[----:B------:R-:W-:Y:S01]  /*b060*/  STS [R11+0x2000], R4 ;  /* 0x002000040b007388 */ /* 0x000fe20000000800 */
[----:B------:R-:W-:-:S03]  /*b070*/  F2FP.PACK_AB R2, R47, R46 ;  /* 0x0000002e2f02723e */ /* 0x000fc600000000ff */
[----:B------:R3:W-:Y:S04]  /*b080*/  STS [R11+0x2400], R3 ;  /* 0x002400030b007388 */ /* 0x0007e80000000800 */
[----:B------:R3:W-:Y:S01]  /*b090*/  STS [R10+0x2000], R2 ;  /* 0x002000020a007388 */ /* 0x0007e20000000800 */
[----:B-1----:R-:W-:-:S05]  /*b0a0*/  F2FP.PACK_AB R0, R49, R48 ;  /* 0x000000303100723e */ /* 0x002fca00000000ff */
[----:B------:R1:W-:Y:S01]  /*b0b0*/  STS [R10+0x2400], R0 ;  /* 0x002400000a007388 */ /* 0x0003e20000000800 */
[----:B---3--:R-:W-:-:S03]  /*b0c0*/  F2FP.PACK_AB R3, R77, R76 ;  /* 0x0000004c4d03723e */ /* 0x008fc600000000ff */
[----:B------:R-:W3:Y:S01]  /*b0d0*/  LDL.LU R11, [R1+0x50] ;  /* 0x00005000010b7983 */ /* 0x000ee20000300800 */
[----:B------:R-:W-:-:S03]  /*b0e0*/  F2FP.PACK_AB R2, R81, R80 ;  /* 0x000000505102723e */ /* 0x000fc600000000ff */
[----:B------:R1:W-:Y:S04]  /*b0f0*/  STS [R7], R3 ;  /* 0x0000000307007388 */ /* 0x0003e80000000800 */
[----:B------:R1:W-:Y:S02]  /*b100*/  STS [R7+0x400], R2 ;  /* 0x0004000207007388 */ /* 0x0003e40000000800 */
[----:B-1----:R-:W-:Y:S02]  /*b110*/  F2FP.PACK_AB R0, R57, R56 ;  /* 0x000000383900723e */ /* 0x002fe400000000ff */
[----:B------:R-:W-:Y:S02]  /*b120*/  F2FP.PACK_AB R3, R63, R62 ;  /* 0x0000003e3f03723e */ /* 0x000fe400000000ff */
[----:B------:R-:W-:-:S02]  /*b130*/  F2FP.PACK_AB R2, R41, R40 ;  /* 0x000000282902723e */ /* 0x000fc400000000ff */
[----:B------:R-:W-:-:S04]  /*b140*/  ISETP.NE.U32.AND P2, PT, RZ, c[0x0][0x508], PT ;  /* 0x00014200ff007a0c */ /* 0x000fc80003f45070 */
[----:B------:R-:W-:Y:S02]  /*b150*/  ISETP.NE.AND.EX P2, PT, RZ, c[0x0][0x50c], PT, P2 ;  /* 0x00014300ff007a0c */ /* 0x000fe40003f45320 */
[----:B------:R-:W-:-:S04]  /*b160*/  ISETP.NE.U32.AND P1, PT, RZ, c[0x0][0x500], PT ;  /* 0x00014000ff007a0c */ /* 0x000fc80003f25070 */
[----:B------:R-:W-:Y:S01]  /*b170*/  ISETP.NE.AND.EX P1, PT, RZ, c[0x0][0x504], PT, P1 ;  /* 0x00014100ff007a0c */ /* 0x000fe20003f25310 */
[----:B------:R-:W-:-:S06]  /*b180*/  IMAD.MOV.U32 R10, RZ, RZ, c[0x0][0x388] ;  /* 0x0000e200ff0a7624 */ /* 0x000fcc00078e00ff */
[----:B------:R-:W-:-:S04]  /*b190*/  @P2 LEA R4, P0, R9, c[0x0][0x508], 0x2 ;  /* 0x0001420009042a11 */ /* 0x000fc800078010ff */
[----:B------:R-:W-:Y:S01]  /*b1a0*/  @P2 LEA.HI.X R5, R9, c[0x0][0x50c], R8, 0x2, P0 ;  /* 0x0001430009052a11 */ /* 0x000fe200000f1408 */
[----:B----4-:R1:W-:Y:S02]  /*b1b0*/  STS [R6], R0 ;  /* 0x0000000006007388 */ /* 0x0103e40000000800 */
[----:B-1----:R-:W-:Y:S02]  /*b1c0*/  F2FP.PACK_AB R0, R43, R42 ;  /* 0x0000002a2b00723e */ /* 0x002fe400000000ff */
[----:B--2---:R1:W-:Y:S04]  /*b1d0*/  STS [R12+0x400], R3 ;  /* 0x000400030c007388 */ /* 0x0043e80000000800 */
[----:B------:R-:W-:Y:S04]  /*b1e0*/  STS [R7+0x2000], R2 ;  /* 0x0020000207007388 */ /* 0x000fe80000000800 */
[----:B------:R2:W-:Y:S01]  /*b1f0*/  STS [R7+0x2400], R0 ;  /* 0x0024000007007388 */ /* 0x0005e20000000800 */
[----:B-1----:R-:W-:-:S02]  /*b200*/  F2FP.PACK_AB R3, R29, R28 ;  /* 0x0000001c1d03723e */ /* 0x002fc400000000ff */
[----:B--2---:R-:W-:-:S03]  /*b210*/  F2FP.PACK_AB R0, R31, R30 ;  /* 0x0000001e1f00723e */ /* 0x004fc600000000ff */
[----:B------:R1:W-:Y:S04]  /*b220*/  STS [R6+0x2000], R3 ;  /* 0x0020000306007388 */ /* 0x0003e80000000800 */
[----:B------:R2:W-:Y:S04]  /*b230*/  STS [R12+0x2400], R0 ;  /* 0x002400000c007388 */ /* 0x0005e80000000800 */
[----:B------:R-:W-:Y:S01]  /*b240*/  BAR.SYNC.DEFER_BLOCKING 0x1, 0x80 ;  /* 0x0042000000007b1d */ /* 0x000fe20000010000 */
[----:B-1----:R-:W-:Y:S02]  /*b250*/  IMAD.MOV.U32 R6, RZ, RZ, 0x4 ;  /* 0x00000004ff067424 */ /* 0x002fe400078e00ff */
[----:B------:R-:W-:-:S02]  /*b260*/  IMAD.MOV.U32 R3, RZ, RZ, RZ ;  /* 0x000000ffff037224 */ /* 0x000fc400078e00ff */
[----:B------:R-:W-:Y:S01]  /*b270*/  IMAD.WIDE R6, R9, R6, c[0x0][0x500] ;  /* 0x0001400009067625 */ /* 0x000fe200078e0206 */
[----:B------:R1:W5:Y:S04]  /*b280*/  @P2 LDG.E R10, [R4.64] ;  /* 0x00000008040a2981 */ /* 0x000368000c1e1900 */
[----:B------:R1:W5:Y:S01]  /*b290*/  @P1 LDG.E R3, [R6.64] ;  /* 0x0000000806031981 */ /* 0x000362000c1e1900 */
[----:B---3--:R-:W-:-:S04]  /*b2a0*/  ISETP.NE.AND P0, PT, R11, RZ, PT ;  /* 0x000000ff0b00720c */ /* 0x008fc80003f05270 */
[----:B--2---:R-:W-:Y:S01]  /*b2b0*/  SEL R0, R11, c[0x0][0x3d4], P0 ;  /* 0x0000f5000b007a07 */ /* 0x004fe20000000000 */
[----:B------:R-:W-:Y:S05]  /*b2c0*/  @P2 BRA `(.L_x_82) ;  /* 0x0000004000002947 */ /* 0x000fea0003800000 */
[----:B------:R-:W-:Y:S05]  /*b2d0*/  @!P1 BRA `(.L_x_82) ;  /* 0x0000003000009947 */ /* 0x000fea0003800000 */
[----:B-----5:R2:W3:Y:S04]  /*b2e0*/  LDG.E R10, [R6.64] ;  /* 0x00000008060a7981 */ /* 0x0204e8000c1e1900 */
[----:B-12---:R-:W3:Y:S02]  /*b2f0*/  LDG.E R6, [R6.64+0x4] ;  /* 0x0000040806067981 */ /* 0x006ee4000c1e1900 */
[----:B---3--:R-:W-:Y:S02]  /*b300*/  IADD3 R10, -R10, R6, RZ ;  /* 0x000000060a0a7210 */ /* 0x008fe40007ffe1ff */
.L_x_82:
[----:B-1----:R-:W2:Y:S04]  /*b310*/  LDL R4, [R1+0x88] ;  /* 0x0000880001047983 */ /* 0x002ea80000100800 */
[----:B------:R-:W2:Y:S04]  /*b320*/  LDL R71, [R1+0x24] ;  /* 0x0000240001477983 */ /* 0x000ea80000100800 */
[----:B------:R-:W3:Y:S04]  /*b330*/  LDL R27, [R1+0x48] ;  /* 0x00004800011b7983 */ /* 0x000ee80000100800 */
[----:B------:R-:W4:Y:S04]  /*b340*/  LDL R14, [R1+0x54] ;  /* 0x00005400010e7983 */ /* 0x000f280000100800 */
[----:B------:R-:W4:Y:S01]  /*b350*/  LDL R16, [R1+0x84] ;  /* 0x0000840001107983 */ /* 0x000f220000100800 */
[----:B------:R-:W-:Y:S01]  /*b360*/  IMAD.MOV.U32 R11, RZ, RZ, 0x368 ;  /* 0x00000368ff0b7424 */ /* 0x000fe200078e00ff */
[----:B------:R-:W-:-:S04]  /*b370*/  ISETP.GT.AND P3, PT, R0, 0x1, PT ;  /* 0x000000010000780c */ /* 0x000fc80003f64270 */
[----:B------:R-:W-:-:S04]  /*b380*/  SEL R11, R11, 0x328, P3 ;  /* 0x000003280b0b7807 */ /* 0x000fc80001800000 */
[----:B------:R-:W1:Y:S08]  /*b390*/  LDC.64 R6, c[0x0][R11+0x170] ;  /* 0x00005c000b067b82 */ /* 0x000e700000000a00 */
[----:B------:R1:W3:Y:S08]  /*b3a0*/  LDC.64 R12, c[0x0][R11+0x168] ;  /* 0x00005a000b0c7b82 */ /* 0x0002f00000000a00 */
[----:B------:R1:W2:Y:S08]  /*b3b0*/  LDC.64 R20, c[0x0][R11+0x178] ;  /* 0x00005e000b147b82 */ /* 0x0002b00000000a00 */
[----:B------:R1:W2:Y:S01]  /*b3c0*/  LDC.64 R22, c[0x0][R11+0x160] ;  /* 0x000058000b167b82 */ /* 0x0002a20000000a00 */
[----:B------:R-:W-:Y:S01]  /*b3d0*/  ISETP.NE.U32.AND P0, PT, RZ, c[0x0][0x500], PT ;  /* 0x00014000ff007a0c */ /* 0x000fe20003f05070 */
[----:B------:R-:W-:-:S03]  /*b3e0*/  IMAD.MOV.U32 R0, RZ, RZ, c[0x0][0x4e8] ;  /* 0x00013a00ff007624 */ /* 0x000fc600078e00ff */
[----:B------:R-:W-:Y:S02]  /*b3f0*/  ISETP.NE.AND.EX P0, PT, RZ, c[0x0][0x504], PT, P0 ;  /* 0x00014100ff007a0c */ /* 0x000fe40003f05300 */
[----:B------:R-:W-:Y:S02]  /*b400*/  ISETP.NE.AND P2, PT, R0, 0x1, PT ;  /* 0x000000010000780c */ /* 0x000fe40003f45270 */
[----:B------:R-:W-:Y:S02]  /*b410*/  SEL R2, R9, RZ, !P0 ;  /* 0x000000ff09027207 */ /* 0x000fe40004000000 */
[----:B------:R-:W-:Y:S01]  /*b420*/  SEL R5, R8, RZ, !P0 ;  /* 0x000000ff08057207 */ /* 0x000fe20004000000 */
[----:B------:R-:W1:Y:S02]  /*b430*/  S2R R88, SR_TID.X ;  /* 0x0000000000587919 */ /* 0x000e640000002100 */
[----:B-1----:R-:W-:-:S04]  /*b440*/  IMAD R0, R7, R2, RZ ;  /* 0x0000000207007224 */ /* 0x002fc800078e02ff */
[C---:B------:R-:W-:Y:S02]  /*b450*/  IMAD R11, R6.reuse, R5, R0 ;  /* 0x00000005060b7224 */ /* 0x040fe400078e0200 */
[----:B------:R-:W-:Y:S01]  /*b460*/  IMAD.WIDE.U32 R6, R6, R2, RZ ;  /* 0x0000000206067225 */ /* 0x000fe200078e00ff */
[----:B-----5:R-:W-:Y:S02]  /*b470*/  SHF.R.S32.HI R17, RZ, 0x1f, R3 ;  /* 0x0000001fff117819 */ /* 0x020fe40000011403 */
[----:B------:R-:W-:-:S04]  /*b480*/  SHF.R.S32.HI R15, RZ, 0x1f, R88 ;  /* 0x0000001fff0f7819 */ /* 0x000fc80000011458 */
[----:B------:R-:W-:-:S04]  /*b490*/  LEA.HI R15, R15, R88, RZ, 0x5 ;  /* 0x000000580f0f7211 */ /* 0x000fc800078f28ff */
[----:B------:R-:W-:-:S05]  /*b4a0*/  LOP3.LUT R15, R15, 0xffffffe0, RZ, 0xc0, !PT ;  /* 0xffffffe00f0f7812 */ /* 0x000fca00078ec0ff */
[----:B------:R-:W-:Y:S02]  /*b4b0*/  IMAD.IADD R15, R88, 0x1, -R15 ;  /* 0x00000001580f7824 */ /* 0x000fe400078e0a0f */
[----:B--2---:R-:W-:-:S04]  /*b4c0*/  IMAD R4, R71, 0x80, R4 ;  /* 0x0000008047047824 */ /* 0x004fc800078e0204 */
[----:B------:R-:W-:-:S04]  /*b4d0*/  @P2 IMAD.HI.U32 R5, R4, c[0x0][0x4ec], RZ ;  /* 0x00013b0004052a27 */ /* 0x000fc800078e00ff */
[----:B---3--:R-:W-:-:S04]  /*b4e0*/  IMAD.WIDE.U32 R8, R12, R27, RZ ;  /* 0x0000001b0c087225 */ /* 0x008fc800078e00ff */
[----:B------:R-:W-:Y:S01]  /*b4f0*/  IMAD.MOV.U32 R0, RZ, RZ, R4 ;  /* 0x000000ffff007224 */ /* 0x000fe200078e0004 */
[----:B------:R-:W-:Y:S01]  /*b500*/  @P2 SHF.R.U32.HI R0, RZ, c[0x0][0x4f0], R5 ;  /* 0x00013c00ff002a19 */ /* 0x000fe20000011605 */
[----:B------:R-:W-:Y:S01]  /*b510*/  IMAD R12, R13, R27, RZ ;  /* 0x0000001b0d0c7224 */ /* 0x000fe200078e02ff */
[----:B----4-:R-:W-:Y:S01]  /*b520*/  SEL R5, R14, RZ, P3 ;  /* 0x000000ff0e057207 */ /* 0x010fe20001800000 */
[----:B------:R-:W-:Y:S01]  /*b530*/  IMAD.IADD R13, R7, 0x1, R11 ;  /* 0x00000001070d7824 */ /* 0x000fe200078e020b */
[----:B------:R-:W-:Y:S01]  /*b540*/  IADD3 R14, P1, P0, R6, R8, R3 ;  /* 0x00000008060e7210 */ /* 0x000fe2000783e003 */
[----:B------:R-:W-:Y:S02]  /*b550*/  IMAD.IADD R8, R9, 0x1, R12 ;  /* 0x0000000109087824 */ /* 0x000fe400078e020c */
[----:B------:R-:W-:Y:S02]  /*b560*/  IMAD.MOV R9, RZ, RZ, -R0 ;  /* 0x000000ffff097224 */ /* 0x000fe400078e0a00 */
[----:B------:R-:W-:-:S02]  /*b570*/  IMAD R11, R21, R5, RZ ;  /* 0x00000005150b7224 */ /* 0x000fc400078e02ff */
[----:B------:R-:W-:Y:S01]  /*b580*/  IMAD.WIDE.U32 R6, R20, R5, RZ ;  /* 0x0000000514067225 */ /* 0x000fe200078e00ff */
[----:B------:R-:W-:-:S03]  /*b590*/  IADD3.X R13, R13, R8, R17, P1, P0 ;  /* 0x000000080d0d7210 */ /* 0x000fc60000fe0411 */
[----:B------:R-:W-:Y:S01]  /*b5a0*/  IMAD R8, R9, c[0x0][0x4e8], R4 ;  /* 0x00013a0009087a24 */ /* 0x000fe200078e0204 */
[----:B------:R-:W-:Y:S01]  /*b5b0*/  IADD3 R6, P1, P0, R0, R14, R6 ;  /* 0x0000000e00067210 */ /* 0x000fe2000783e006 */
[----:B------:R-:W-:Y:S01]  /*b5c0*/  IMAD.IADD R11, R7, 0x1, R11 ;  /* 0x00000001070b7824 */ /* 0x000fe200078e020b */
[----:B------:R-:W-:Y:S01]  /*b5d0*/  SHF.R.S32.HI R5, RZ, 0x1f, R0 ;  /* 0x0000001fff057819 */ /* 0x000fe20000011400 */
[----:B------:R-:W-:Y:S01]  /*b5e0*/  IMAD R0, R23, R8, RZ ;  /* 0x0000000817007224 */ /* 0x000fe200078e02ff */
[----:B------:R-:W-:Y:S02]  /*b5f0*/  SHF.R.S32.HI R9, RZ, 0x1f, R8 ;  /* 0x0000001fff097819 */ /* 0x000fe40000011408 */
[----:B------:R-:W-:Y:S01]  /*b600*/  IADD3.X R7, R5, R13, R11, P1, P0 ;  /* 0x0000000d05077210 */ /* 0x000fe20000fe040b */
[----:B------:R-:W-:Y:S02]  /*b610*/  IMAD.MOV.U32 R5, RZ, RZ, c[0x0][0x4a8] ;  /* 0x00012a00ff057624 */ /* 0x000fe400078e00ff */
[----:B------:R-:W-:-:S02]  /*b620*/  IMAD R0, R22, R9, R0 ;  /* 0x0000000916007224 */ /* 0x000fc400078e0200 */
[----:B------:R-:W-:Y:S01]  /*b630*/  IMAD.WIDE.U32 R8, R22, R8, R6 ;  /* 0x0000000816087225 */ /* 0x000fe200078e0006 */
[----:B------:R-:W-:-:S03]  /*b640*/  SEL R6, R5, c[0x0][0x450], P3 ;  /* 0x0001140005067a07 */ /* 0x000fc60001800000 */
[----:B------:R-:W-:Y:S01]  /*b650*/  IMAD.MOV.U32 R7, RZ, RZ, c[0x0][0x4ac] ;  /* 0x00012b00ff077624 */ /* 0x000fe200078e00ff */
[----:B------:R-:W-:Y:S01]  /*b660*/  LEA R6, P0, R8, R6, 0x2 ;  /* 0x0000000608067211 */ /* 0x000fe200078010ff */
[----:B------:R-:W-:-:S03]  /*b670*/  IMAD.IADD R5, R9, 0x1, R0 ;  /* 0x0000000109057824 */ /* 0x000fc600078e0200 */
[----:B------:R-:W-:-:S04]  /*b680*/  SEL R7, R7, c[0x0][0x454], P3 ;  /* 0x0001150007077a07 */ /* 0x000fc80001800000 */
[----:B------:R-:W-:Y:S01]  /*b690*/  LEA.HI.X R5, R8, R7, R5, 0x2, P0 ;  /* 0x0000000708057211 */ /* 0x000fe200000f1405 */
[----:B------:R-:W-:Y:S01]  /*b6a0*/  IMAD R0, R10, c[0x0][0x4e8], RZ ;  /* 0x00013a000a007a24 */ /* 0x000fe200078e02ff */
[----:B------:R-:W-:Y:S04]  /*b6b0*/  SHFL.IDX PT, R12, R6, RZ, 0x1c1f ;  /* 0x001c1fff060c7589 */ /* 0x000fe800000e0000 */
[----:B------:R-:W1:Y:S04]  /*b6c0*/  SHFL.IDX PT, R13, R5, RZ, 0x1c1f ;  /* 0x001c1fff050d7589 */ /* 0x000e6800000e0000 */
[----:B------:R-:W-:Y:S04]  /*b6d0*/  SHFL.IDX PT, R10, R6, 0x1, 0x1c1f ;  /* 0x003c1f00060a7f89 */ /* 0x000fe800000e0000 */
[----:B------:R-:W2:Y:S04]  /*b6e0*/  SHFL.IDX PT, R11, R5, 0x1, 0x1c1f ;  /* 0x003c1f00050b7f89 */ /* 0x000ea800000e0000 */
[----:B------:R-:W-:Y:S04]  /*b6f0*/  SHFL.IDX PT, R8, R6, 0x2, 0x1c1f ;  /* 0x005c1f0006087f89 */ /* 0x000fe800000e0000 */
[----:B------:R-:W3:Y:S04]  /*b700*/  SHFL.IDX PT, R9, R5, 0x2, 0x1c1f ;  /* 0x005c1f0005097f89 */ /* 0x000ee800000e0000 */
[----:B------:R4:W-:Y:S04]  /*b710*/  SHFL.IDX PT, R7, R5, 0x3, 0x1c1f ;  /* 0x007c1f0005077f89 */ /* 0x0009e800000e0000 */
[----:B------:R-:W1:Y:S01]  /*b720*/  SHFL.IDX PT, R6, R6, 0x3, 0x1c1f ;  /* 0x007c1f0006067f89 */ /* 0x000e6200000e0000 */
[----:B------:R-:W-:Y:S01]  /*b730*/  LOP3.LUT P0, RZ, R15, 0x3, RZ, 0xc0, !PT ;  /* 0x000000030fff7812 */ /* 0x000fe2000780c0ff */
[----:B----4-:R-:W-:-:S05]  /*b740*/  IMAD R5, R71, 0x80, R16 ;  /* 0x0000008047057824 */ /* 0x010fca00078e0210 */
[C---:B------:R-:W-:Y:S02]  /*b750*/  IADD3 R16, R5.reuse, 0x8, RZ ;  /* 0x0000000805107810 */ /* 0x040fe40007ffe0ff */
[C---:B------:R-:W-:Y:S02]  /*b760*/  IADD3 R15, R5.reuse, 0x40, RZ ;  /* 0x00000040050f7810 */ /* 0x040fe40007ffe0ff */
[C---:B------:R-:W-:Y:S02]  /*b770*/  IADD3 R14, R5.reuse, 0x48, RZ ;  /* 0x00000048050e7810 */ /* 0x040fe40007ffe0ff */
[-C--:B------:R-:W-:Y:S02]  /*b780*/  ISETP.GE.OR P5, PT, R5, R0.reuse, P0 ;  /* 0x000000000500720c */ /* 0x080fe400007a6670 */
[-C--:B------:R-:W-:Y:S02]  /*b790*/  ISETP.GE.OR P4, PT, R16, R0.reuse, P0 ;  /* 0x000000001000720c */ /* 0x080fe40000786670 */
[----:B------:R-:W-:-:S02]  /*b7a0*/  ISETP.GE.OR P1, PT, R15, R0, P0 ;  /* 0x000000000f00720c */ /* 0x000fc40000726670 */
[----:B------:R-:W-:-:S07]  /*b7b0*/  ISETP.GE.OR P0, PT, R14, R0, P0 ;  /* 0x000000000e00720c */ /* 0x000fce0000706670 */
[----:B-1----:R1:W-:Y:S01]  /*b7c0*/  @!P5 ST.E [R12.64], R24 ;  /* 0x000000180c00d985 */ /* 0x0023e2000c101908 */
[----:B------:R-:W-:-:S03]  /*b7d0*/  ISETP.GE.AND P5, PT, R14, R0, PT ;  /* 0x000000000e00720c */ /* 0x000fc60003fa6270 */
[----:B--2---:R1:W-:Y:S01]  /*b7e0*/  @!P4 ST.E [R10.64], R25 ;  /* 0x000000190a00c985 */ /* 0x0043e2000c101908 */
[----:B------:R-:W-:-:S03]  /*b7f0*/  ISETP.GE.AND P4, PT, R15, R0, PT ;  /* 0x000000000f00720c */ /* 0x000fc60003f86270 */
[----:B---3--:R1:W-:Y:S01]  /*b800*/  @!P1 ST.E [R8.64], R26 ;  /* 0x0000001a08009985 */ /* 0x0083e2000c101908 */
[----:B------:R-:W-:-:S03]  /*b810*/  ISETP.GE.AND P1, PT, R5, R0, PT ;  /* 0x000000000500720c */ /* 0x000fc60003f26270 */
[----:B------:R1:W-:Y:S01]  /*b820*/  @!P0 ST.E [R6.64], R19 ;  /* 0x0000001306008985 */ /* 0x0003e2000c101908 */
[----:B------:R-:W-:Y:S01]  /*b830*/  ISETP.GE.AND P0, PT, R16, R0, PT ;  /* 0x000000001000720c */ /* 0x000fe20003f06270 */
[----:B------:R-:W-:Y:S05]  /*b840*/  @P3 BRA `(.L_x_83) ;  /* 0x0000079000003947 */ /* 0x000fea0003800000 */
[----:B------:R-:W2:Y:S01]  /*b850*/  LDL R88, [R1+0x74] ;  /* 0x0000740001587983 */ /* 0x000ea20000100800 */
[----:B------:R-:W-:Y:S01]  /*b860*/  IMAD R17, R17, c[0x0][0x3a0], RZ ;  /* 0x0000e80011117a24 */ /* 0x000fe200078e02ff */
[----:B-1----:R-:W-:Y:S01]  /*b870*/  SHF.R.S32.HI R7, RZ, 0x1f, R2 ;  /* 0x0000001fff077819 */ /* 0x002fe20000011402 */
[C---:B------:R-:W-:Y:S01]  /*b880*/  IMAD.WIDE.U32 R4, R3.reuse, c[0x0][0x3a0], RZ ;  /* 0x0000e80003047a25 */ /* 0x040fe200078e00ff */
[----:B------:R1:W3:Y:S03]  /*b890*/  LDS.128 R12, [R213+0x80] ;  /* 0x00008000d50c7984 */ /* 0x0002e60000000c00 */
[----:B------:R-:W-:Y:S01]  /*b8a0*/  IMAD R3, R3, c[0x0][0x3a4], R17 ;  /* 0x0000e90003037a24 */ /* 0x000fe200078e0211 */
[----:B------:R1:W4:Y:S01]  /*b8b0*/  LDS.128 R20, [R213+0x880] ;  /* 0x00088000d5147984 */ /* 0x0003220000000c00 */
[----:B------:R-:W-:-:S03]  /*b8c0*/  IMAD R7, R7, c[0x0][0x3f0], RZ ;  /* 0x0000fc0007077a24 */ /* 0x000fc600078e02ff */
[----:B------:R-:W-:Y:S01]  /*b8d0*/  IADD3 R5, R5, R3, RZ ;  /* 0x0000000305057210 */ /* 0x000fe20007ffe0ff */
[----:B------:R1:W1:Y:S04]  /*b8e0*/  LDS.128 R28, [R213+0x1880] ;  /* 0x00188000d51c7984 */ /* 0x0002680000000c00 */
[C---:B------:R-:W-:Y:S01]  /*b8f0*/  IMAD.WIDE.U32 R4, R27.reuse, c[0x0][0x3e8], R4 ;  /* 0x0000fa001b047a25 */ /* 0x040fe200078e0004 */
[----:B------:R1:W1:Y:S03]  /*b900*/  LDS.128 R32, [R213+0x2080] ;  /* 0x00208000d5207984 */ /* 0x0002660000000c00 */
[----:B------:R-:W-:Y:S01]  /*b910*/  IMAD R5, R27, c[0x0][0x3ec], R5 ;  /* 0x0000fb001b057a24 */ /* 0x000fe200078e0205 */
[----:B------:R1:W1:Y:S03]  /*b920*/  LDS.128 R36, [R213+0x2880] ;  /* 0x00288000d5247984 */ /* 0x0002660000000c00 */
[----:B------:R-:W-:Y:S01]  /*b930*/  IMAD.WIDE.U32 R4, R2, c[0x0][0x3f0], R4 ;  /* 0x0000fc0002047a25 */ /* 0x000fe200078e0004 */
[----:B------:R1:W1:Y:S04]  /*b940*/  LDS.128 R24, [R213+0x1080] ;  /* 0x00108000d5187984 */ /* 0x0002680000000c00 */
[----:B------:R1:W1:Y:S04]  /*b950*/  LDS.128 R40, [R213+0x3080] ;  /* 0x00308000d5287984 */ /* 0x0002680000000c00 */
[----:B------:R1:W1:Y:S04]  /*b960*/  LDS.128 R44, [R213+0x3880] ;  /* 0x00388000d52c7984 */ /* 0x0002680000000c00 */
[----:B------:R-:W5:Y:S02]  /*b970*/  S2R R10, SR_TID.X ;  /* 0x00000000000a7919 */ /* 0x000f640000002100 */
[----:B-----5:R-:W-:-:S04]  /*b980*/  SHF.R.S32.HI R9, RZ, 0x1f, R10 ;  /* 0x0000001fff097819 */ /* 0x020fc8000001140a */
[----:B------:R-:W-:-:S04]  /*b990*/  LEA.HI R9, R9, R10, RZ, 0x3 ;  /* 0x0000000a09097211 */ /* 0x000fc800078f18ff */
[----:B------:R-:W-:Y:S02]  /*b9a0*/  SHF.R.S32.HI R9, RZ, 0x3, R9 ;  /* 0x00000003ff097819 */ /* 0x000fe40000011409 */
[----:B--2---:R-:W-:-:S04]  /*b9b0*/  LEA R6, R71, R88, 0x7 ;  /* 0x0000005847067211 */ /* 0x004fc800078e38ff */
[----:B------:R-:W-:Y:S01]  /*b9c0*/  MOV R3, R6 ;  /* 0x0000000600037202 */ /* 0x000fe20000000f00 */
[----:B------:R-:W-:-:S05]  /*b9d0*/  @P2 IMAD.HI.U32 R8, R6, c[0x0][0x4ec], RZ ;  /* 0x00013b0006082a27 */ /* 0x000fca00078e00ff */
[----:B------:R-:W-:Y:S01]  /*b9e0*/  @P2 SHF.R.U32.HI R3, RZ, c[0x0][0x4f0], R8 ;  /* 0x00013c00ff032a19 */ /* 0x000fe20000011608 */
[----:B------:R-:W-:-:S03]  /*b9f0*/  IMAD R8, R2, c[0x0][0x3f4], R7 ;  /* 0x0000fd0002087a24 */ /* 0x000fc600078e0207 */
[----:B------:R-:W-:Y:S02]  /*ba00*/  SHF.R.S32.HI R7, RZ, 0x1f, R3 ;  /* 0x0000001fff077819 */ /* 0x000fe40000011403 */
[----:B------:R-:W-:Y:S02]  /*ba10*/  IADD3 R2, -R3, RZ, RZ ;  /* 0x000000ff03027210 */ /* 0x000fe40007ffe1ff */
[----:B------:R-:W-:Y:S01]  /*ba20*/  IADD3 R5, R5, R8, RZ ;  /* 0x0000000805057210 */ /* 0x000fe20007ffe0ff */
[----:B------:R-:W-:Y:S02]  /*ba30*/  IMAD R7, R7, c[0x0][0x3e0], RZ ;  /* 0x0000f80007077a24 */ /* 0x000fe400078e02ff */
[----:B------:R-:W-:Y:S02]  /*ba40*/  IMAD R6, R2, c[0x0][0x4e8], R6 ;  /* 0x00013a0002067a24 */ /* 0x000fe400078e0206 */
[C---:B------:R-:W-:Y:S02]  /*ba50*/  IMAD R7, R3.reuse, c[0x0][0x3e4], R7 ;  /* 0x0000f90003077a24 */ /* 0x040fe400078e0207 */
[----:B------:R-:W-:Y:S01]  /*ba60*/  IMAD.WIDE.U32 R2, R3, c[0x0][0x3e0], R4 ;  /* 0x0000f80003027a25 */ /* 0x000fe200078e0004 */
[----:B------:R-:W-:-:S04]  /*ba70*/  SHF.R.S32.HI R4, RZ, 0x1f, R6 ;  /* 0x0000001fff047819 */ /* 0x000fc80000011406 */
[----:B------:R-:W-:Y:S01]  /*ba80*/  IADD3 R3, R3, R7, RZ ;  /* 0x0000000703037210 */ /* 0x000fe20007ffe0ff */
[----:B------:R-:W-:-:S04]  /*ba90*/  IMAD R4, R4, c[0x0][0x3d8], RZ ;  /* 0x0000f60004047a24 */ /* 0x000fc800078e02ff */
[----:B------:R-:W-:-:S04]  /*baa0*/  IMAD.WIDE.U32 R2, R6, c[0x0][0x3d8], R2 ;  /* 0x0000f60006027a25 */ /* 0x000fc800078e0002 */
[----:B------:R-:W-:Y:S01]  /*bab0*/  IMAD R6, R6, c[0x0][0x3dc], R4 ;  /* 0x0000f70006067a24 */ /* 0x000fe200078e0204 */
[----:B------:R-:W-:Y:S02]  /*bac0*/  LEA R7, P0, R2, c[0x0][0x380], 0x1 ;  /* 0x0000e00002077a11 */ /* 0x000fe400078008ff */
[----:B------:R-:W-:Y:S02]  /*bad0*/  LEA R4, R71, R9, 0x7 ;  /* 0x0000000947047211 */ /* 0x000fe400078e38ff */
[----:B------:R-:W-:-:S04]  /*bae0*/  IADD3 R3, R3, R6, RZ ;  /* 0x0000000603037210 */ /* 0x000fc80007ffe0ff */
[----:B------:R-:W-:Y:S01]  /*baf0*/  LEA.HI.X R6, R2, c[0x0][0x384], R3, 0x1, P0 ;  /* 0x0000e10002067a11 */ /* 0x000fe200000f0c03 */
[----:B------:R-:W-:Y:S05]  /*bb00*/  BRA.DIV ~URZ, `(.L_x_84) ;  /* 0x000037e27f007947 */ /* 0x000fea000b800000 */
[----:B-1-34-:R1:W2:Y:S02]  /*bb10*/  SHFL.IDX PT, R8, R6, RZ, 0x181f ;  /* 0x00181fff06087589 */ /* 0x01a2a400000e0000 */
.L_x_160:
[----:B------:R-:W-:Y:S05]  /*bb20*/  BRA.DIV ~URZ, `(.L_x_85) ;  /* 0x000038327f007947 */ /* 0x000fea000b800000 */
[----:B------:R3:W4:Y:S02]  /*bb30*/  SHFL.IDX PT, R2, R7, RZ, 0x181f ;  /* 0x00181fff07027589 */ /* 0x00072400000e0000 */
.L_x_161:
[----:B------:R-:W5:Y:S02]  /*bb40*/  LDL.64 R10, [R1+0x18] ;  /* 0x00001800010a7983 */ /* 0x000f640000100a00 */
[----:B-----5:R-:W-:-:S04]  /*bb50*/  ISETP.GE.AND P2, PT, R10, c[0x0][0x3c8], PT ;  /* 0x0000f2000a007a0c */ /* 0x020fc80003f46270 */
[----:B------:R-:W-:-:S13]  /*bb60*/  ISETP.GE.OR P1, PT, R4, R0, P2 ;  /* 0x000000000400720c */ /* 0x000fda0001726670 */
[----:B----4-:R-:W-:-:S04]  /*bb70*/  @!P1 LEA R2, P0, R10, R2, 0x1 ;  /* 0x000000020a029211 */ /* 0x010fc800078008ff */
[----:B--2---:R-:W-:-:S05]  /*bb80*/  @!P1 LEA.HI.X R3, R10, R8, R18, 0x1, P0 ;  /* 0x000000080a039211 */ /* 0x004fca00000f0c12 */
[----:B------:R2:W-:Y:S01]  /*bb90*/  @!P1 ST.E.128 [R2.64], R12 ;  /* 0x0000000c02009985 */ /* 0x0005e2000c101d08 */
[----:B------:R-:W-:Y:S05]  /*bba0*/  BRA.DIV ~URZ, `(.L_x_86) ;  /* 0x000038227f007947 */ /* 0x000fea000b800000 */
[----:B------:R4:W1:Y:S04]  /*bbb0*/  SHFL.IDX PT, R8, R6, 0x1, 0x181f ;  /* 0x00381f0006087f89 */ /* 0x00086800000e0000 */
[----:B--2---:R4:W2:Y:S02]  /*bbc0*/  SHFL.IDX PT, R2, R7, 0x1, 0x181f ;  /* 0x00381f0007027f89 */ /* 0x0048a400000e0000 */
.L_x_162:
[----:B------:R-:W5:Y:S01]  /*bbd0*/  LDL.64 R10, [R1+0x18] ;  /* 0x00001800010a7983 */ /* 0x000f620000100a00 */
[----:B------:R-:W-:-:S04]  /*bbe0*/  IADD3 R3, R4, 0x10, RZ ;  /* 0x0000001004037810 */ /* 0x000fc80007ffe0ff */
[----:B------:R-:W-:-:S13]  /*bbf0*/  ISETP.GE.OR P1, PT, R3, R0, P2 ;  /* 0x000000000300720c */ /* 0x000fda0001726670 */
[----:B--2--5:R-:W-:-:S04]  /*bc00*/  @!P1 LEA R2, P0, R10, R2, 0x1 ;  /* 0x000000020a029211 */ /* 0x024fc800078008ff */
[----:B-1----:R-:W-:-:S05]  /*bc10*/  @!P1 LEA.HI.X R3, R10, R8, R18, 0x1, P0 ;  /* 0x000000080a039211 */ /* 0x002fca00000f0c12 */
[----:B------:R1:W-:Y:S01]  /*bc20*/  @!P1 ST.E.128 [R2.64], R20 ;  /* 0x0000001402009985 */ /* 0x0003e2000c101d08 */
[----:B------:R-:W-:Y:S05]  /*bc30*/  BRA.DIV ~URZ, `(.L_x_87) ;  /* 0x000038627f007947 */ /* 0x000fea000b800000 */
[----:B------:R2:W1:Y:S02]  /*bc40*/  SHFL.IDX PT, R8, R6, 0x2, 0x181f ;  /* 0x00581f0006087f89 */ /* 0x00046400000e0000 */
.L_x_163:
[----:B------:R-:W-:Y:S05]  /*bc50*/  BRA.DIV ~URZ, `(.L_x_88) ;  /* 0x000038b27f007947 */ /* 0x000fea000b800000 */
[----:B-1----:R1:W2:Y:S02]  /*bc60*/  SHFL.IDX PT, R2, R7, 0x2, 0x181f ;  /* 0x00581f0007027f89 */ /* 0x0022a400000e0000 */
.L_x_164:
[----:B------:R-:W5:Y:S01]  /*bc70*/  LDL.64 R10, [R1+0x18] ;  /* 0x00001800010a7983 */ /* 0x000f620000100a00 */
[----:B------:R-:W-:-:S04]  /*bc80*/  IADD3 R3, R4, 0x20, RZ ;  /* 0x0000002004037810 */ /* 0x000fc80007ffe0ff */
[----:B------:R-:W-:-:S13]  /*bc90*/  ISETP.GE.OR P1, PT, R3, R0, P2 ;  /* 0x000000000300720c */ /* 0x000fda0001726670 */
[----:B--2--5:R-:W-:-:S04]  /*bca0*/  @!P1 LEA R2, P0, R10, R2, 0x1 ;  /* 0x000000020a029211 */ /* 0x024fc800078008ff */
[----:B------:R-:W-:-:S05]  /*bcb0*/  @!P1 LEA.HI.X R3, R10, R8, R18, 0x1, P0 ;  /* 0x000000080a039211 */ /* 0x000fca00000f0c12 */
[----:B------:R2:W-:Y:S01]  /*bcc0*/  @!P1 ST.E.128 [R2.64], R24 ;  /* 0x0000001802009985 */ /* 0x0005e2000c101d08 */
[----:B------:R-:W-:Y:S05]  /*bcd0*/  BRA.DIV ~URZ, `(.L_x_89) ;  /* 0x000038a27f007947 */ /* 0x000fea000b800000 */
[----:B------:R1:W2:Y:S04]  /*bce0*/  SHFL.IDX PT, R8, R6, 0x3, 0x181f ;  /* 0x00781f0006087f89 */ /* 0x0002a800000e0000 */
[----:B--2---:R1:W2:Y:S02]  /*bcf0*/  SHFL.IDX PT, R2, R7, 0x3, 0x181f ;  /* 0x00781f0007027f89 */ /* 0x0042a400000e0000 */
.L_x_165:
[----:B------:R-:W5:Y:S01]  /*bd00*/  LDL.64 R10, [R1+0x18] ;  /* 0x00001800010a7983 */ /* 0x000f620000100a00 */
[----:B------:R-:W-:-:S04]  /*bd10*/  IADD3 R3, R4, 0x30, RZ ;  /* 0x0000003004037810 */ /* 0x000fc80007ffe0ff */
[----:B------:R-:W-:-:S13]  /*bd20*/  ISETP.GE.OR P1, PT, R3, R0, P2 ;  /* 0x000000000300720c */ /* 0x000fda0001726670 */
[----:B--2--5:R-:W-:-:S04]  /*bd30*/  @!P1 LEA R2, P0, R10, R2, 0x1 ;  /* 0x000000020a029211 */ /* 0x024fc800078008ff */
[----:B------:R-:W-:-:S05]  /*bd40*/  @!P1 LEA.HI.X R3, R10, R8, R18, 0x1, P0 ;  /* 0x000000080a039211 */ /* 0x000fca00000f0c12 */
[----:B------:R2:W-:Y:S01]  /*bd50*/  @!P1 ST.E.128 [R2.64], R28 ;  /* 0x0000001c02009985 */ /* 0x0005e2000c101d08 */
[----:B------:R-:W-:Y:S05]  /*bd60*/  BRA.DIV ~URZ, `(.L_x_90) ;  /* 0x000038e27f007947 */ /* 0x000fea000b800000 */
[----:B------:R1:W2:Y:S02]  /*bd70*/  SHFL.IDX PT, R8, R6, 0x4, 0x181f ;  /* 0x00981f0006087f89 */ /* 0x0002a400000e0000 */
.L_x_166:
[----:B------:R-:W-:Y:S05]  /*bd80*/  BRA.DIV ~URZ, `(.L_x_91) ;  /* 0x000039327f007947 */ /* 0x000fea000b800000 */
[----:B--2---:R2:W1:Y:S02]  /*bd90*/  SHFL.IDX PT, R2, R7, 0x4, 0x181f ;  /* 0x00981f0007027f89 */ /* 0x00446400000e0000 */
.L_x_167:
[----:B------:R-:W5:Y:S01]  /*bda0*/  LDL.64 R10, [R1+0x18] ;  /* 0x00001800010a7983 */ /* 0x000f620000100a00 */
[----:B------:R-:W-:-:S04]  /*bdb0*/  IADD3 R3, R4, 0x40, RZ ;  /* 0x0000004004037810 */ /* 0x000fc80007ffe0ff */
[----:B------:R-:W-:-:S13]  /*bdc0*/  ISETP.GE.OR P1, PT, R3, R0, P2 ;  /* 0x000000000300720c */ /* 0x000fda0001726670 */
[----:B-1---5:R-:W-:-:S04]  /*bdd0*/  @!P1 LEA R2, P0, R10, R2, 0x1 ;  /* 0x000000020a029211 */ /* 0x022fc800078008ff */
[----:B------:R-:W-:-:S05]  /*bde0*/  @!P1 LEA.HI.X R3, R10, R8, R18, 0x1, P0 ;  /* 0x000000080a039211 */ /* 0x000fca00000f0c12 */
[----:B------:R1:W-:Y:S01]  /*bdf0*/  @!P1 ST.E.128 [R2.64], R32 ;  /* 0x0000002002009985 */ /* 0x0003e2000c101d08 */
[----:B------:R-:W-:Y:S05]  /*be00*/  BRA.DIV ~URZ, `(.L_x_92) ;  /* 0x000039227f007947 */ /* 0x000fea000b800000 */
[----:B------:R1:W2:Y:S04]  /*be10*/  SHFL.IDX PT, R8, R6, 0x5, 0x181f ;  /* 0x00b81f0006087f89 */ /* 0x0002a800000e0000 */
[----:B-1----:R1:W3:Y:S02]  /*be20*/  SHFL.IDX PT, R2, R7, 0x5, 0x181f ;  /* 0x00b81f0007027f89 */ /* 0x0022e400000e0000 */
.L_x_168:
[----:B------:R-:W5:Y:S01]  /*be30*/  LDL.64 R10, [R1+0x18] ;  /* 0x00001800010a7983 */ /* 0x000f620000100a00 */
[----:B------:R-:W-:-:S04]  /*be40*/  IADD3 R3, R4, 0x50, RZ ;  /* 0x0000005004037810 */ /* 0x000fc80007ffe0ff */
[----:B------:R-:W-:-:S13]  /*be50*/  ISETP.GE.OR P1, PT, R3, R0, P2 ;  /* 0x000000000300720c */ /* 0x000fda0001726670 */
[----:B---3-5:R-:W-:-:S04]  /*be60*/  @!P1 LEA R2, P0, R10, R2, 0x1 ;  /* 0x000000020a029211 */ /* 0x028fc800078008ff */
[----:B--2---:R-:W-:-:S05]  /*be70*/  @!P1 LEA.HI.X R3, R10, R8, R18, 0x1, P0 ;  /* 0x000000080a039211 */ /* 0x004fca00000f0c12 */
[----:B------:R2:W-:Y:S01]  /*be80*/  @!P1 ST.E.128 [R2.64], R36 ;  /* 0x0000002402009985 */ /* 0x0005e2000c101d08 */
[----:B------:R-:W-:Y:S05]  /*be90*/  BRA.DIV ~URZ, `(.L_x_93) ;  /* 0x000039627f007947 */ /* 0x000fea000b800000 */
[----:B------:R3:W1:Y:S02]  /*bea0*/  SHFL.IDX PT, R8, R6, 0x6, 0x181f ;  /* 0x00d81f0006087f89 */ /* 0x00066400000e0000 */
.L_x_169:
[----:B------:R-:W-:Y:S05]  /*beb0*/  BRA.DIV ~URZ, `(.L_x_94) ;  /* 0x000039b27f007947 */ /* 0x000fea000b800000 */
[----:B--2---:R2:W3:Y:S02]  /*bec0*/  SHFL.IDX PT, R2, R7, 0x6, 0x181f ;  /* 0x00d81f0007027f89 */ /* 0x0044e400000e0000 */
.L_x_170:
[----:B------:R-:W5:Y:S01]  /*bed0*/  LDL.64 R10, [R1+0x18] ;  /* 0x00001800010a7983 */ /* 0x000f620000100a00 */
[----:B------:R-:W-:-:S04]  /*bee0*/  IADD3 R3, R4, 0x60, RZ ;  /* 0x0000006004037810 */ /* 0x000fc80007ffe0ff */
[----:B------:R-:W-:-:S13]  /*bef0*/  ISETP.GE.OR P1, PT, R3, R0, P2 ;  /* 0x000000000300720c */ /* 0x000fda0001726670 */
[----:B---3-5:R-:W-:-:S04]  /*bf00*/  @!P1 LEA R2, P0, R10, R2, 0x1 ;  /* 0x000000020a029211 */ /* 0x028fc800078008ff */
[----:B-1----:R-:W-:-:S05]  /*bf10*/  @!P1 LEA.HI.X R3, R10, R8, R18, 0x1, P0 ;  /* 0x000000080a039211 */ /* 0x002fca00000f0c12 */
[----:B------:R1:W-:Y:S01]  /*bf20*/  @!P1 ST.E.128 [R2.64], R40 ;  /* 0x0000002802009985 */ /* 0x0003e2000c101d08 */
[----:B------:R-:W-:Y:S05]  /*bf30*/  BRA.DIV ~URZ, `(.L_x_95) ;  /* 0x000039a27f007947 */ /* 0x000fea000b800000 */
[----:B----4-:R-:W3:Y:S04]  /*bf40*/  SHFL.IDX PT, R6, R6, 0x7, 0x181f ;  /* 0x00f81f0006067f89 */ /* 0x010ee800000e0000 */
[----:B-1----:R1:W4:Y:S02]  /*bf50*/  SHFL.IDX PT, R3, R7, 0x7, 0x181f ;  /* 0x00f81f0007037f89 */ /* 0x00232400000e0000 */
.L_x_171:
[----:B------:R-:W-:-:S04]  /*bf60*/  IADD3 R2, R4, 0x70, RZ ;  /* 0x0000007004027810 */ /* 0x000fc80007ffe0ff */
[----:B------:R-:W-:-:S13]  /*bf70*/  ISETP.GE.OR P2, PT, R2, R0, P2 ;  /* 0x000000000200720c */ /* 0x000fda0001746670 */
[----:B------:R-:W-:Y:S05]  /*bf80*/  @P2 BRA `(.L_x_96) ;  /* 0x0000198000002947 */ /* 0x000fea0003800000 */
[----:B------:R-:W5:Y:S02]  /*bf90*/  LDL.64 R8, [R1+0x18] ;  /* 0x0000180001087983 */ /* 0x000f640000100a00 */
[----:B----45:R-:W-:-:S04]  /*bfa0*/  LEA R2, P0, R8, R3, 0x1 ;  /* 0x0000000308027211 */ /* 0x030fc800078008ff */
[----:B---3--:R-:W-:-:S05]  /*bfb0*/  LEA.HI.X R3, R8, R6, R18, 0x1, P0 ;  /* 0x0000000608037211 */ /* 0x008fca00000f0c12 */
[----:B------:R3:W-:Y:S01]  /*bfc0*/  ST.E.128 [R2.64], R44 ;  /* 0x0000002c02007985 */ /* 0x0007e2000c101d08 */
[----:B------:R-:W-:Y:S05]  /*bfd0*/  BRA `(.L_x_96) ;  /* 0x0000193000007947 */ /* 0x000fea0003800000 */
.L_x_83:
[----:B------:R-:W2:Y:S04]  /*bfe0*/  LDL.LU R5, [R1+0x48] ;  /* 0x0000480001057983 */ /* 0x000ea80000300800 */
[----:B-1----:R-:W3:Y:S01]  /*bff0*/  LDL.LU R9, [R1+0x54] ;  /* 0x0000540001097983 */ /* 0x002ee20000300800 */
[----:B------:R-:W-:Y:S01]  /*c000*/  IMAD R17, R17, c[0x0][0x408], RZ ;  /* 0x0001020011117a24 */ /* 0x000fe200078e02ff */
[----:B------:R-:W-:Y:S01]  /*c010*/  SHF.R.S32.HI R0, RZ, 0x1f, R2 ;  /* 0x0000001fff007819 */ /* 0x000fe20000011402 */
[----:B------:R-:W-:-:S04]  /*c020*/  IMAD.WIDE.U32 R6, R3, c[0x0][0x408], RZ ;  /* 0x0001020003067a25 */ /* 0x000fc800078e00ff */
[----:B------:R-:W-:Y:S02]  /*c030*/  IMAD R3, R3, c[0x0][0x40c], R17 ;  /* 0x0001030003037a24 */ /* 0x000fe400078e0211 */
[----:B------:R-:W-:Y:S02]  /*c040*/  IMAD R0, R0, c[0x0][0x440], RZ ;  /* 0x0001100000007a24 */ /* 0x000fe400078e02ff */
[----:B------:R-:W-:Y:S01]  /*c050*/  @P2 IMAD.HI.U32 R8, R4, c[0x0][0x4ec], RZ ;  /* 0x00013b0004082a27 */ /* 0x000fe200078e00ff */
[----:B------:R-:W-:-:S05]  /*c060*/  IADD3 R7, R7, R3, RZ ;  /* 0x0000000307077210 */ /* 0x000fca0007ffe0ff */
[----:B--2---:R-:W-:-:S04]  /*c070*/  IMAD.WIDE.U32 R6, R5, c[0x0][0x438], R6 ;  /* 0x00010e0005067a25 */ /* 0x004fc800078e0006 */
[----:B------:R-:W-:Y:S02]  /*c080*/  IMAD R7, R5, c[0x0][0x43c], R7 ;  /* 0x00010f0005077a24 */ /* 0x000fe400078e0207 */
[C---:B------:R-:W-:Y:S01]  /*c090*/  IMAD R5, R2.reuse, c[0x0][0x444], R0 ;  /* 0x0001110002057a24 */ /* 0x040fe200078e0200 */
[----:B------:R-:W-:Y:S01]  /*c0a0*/  MOV R0, R4 ;  /* 0x0000000400007202 */ /* 0x000fe20000000f00 */
[----:B------:R-:W-:Y:S01]  /*c0b0*/  IMAD.WIDE.U32 R2, R2, c[0x0][0x440], R6 ;  /* 0x0001100002027a25 */ /* 0x000fe200078e0006 */
[----:B------:R-:W-:-:S04]  /*c0c0*/  @P2 SHF.R.U32.HI R0, RZ, c[0x0][0x4f0], R8 ;  /* 0x00013c00ff002a19 */ /* 0x000fc80000011608 */
[----:B------:R-:W-:Y:S02]  /*c0d0*/  IADD3 R3, R3, R5, RZ ;  /* 0x0000000503037210 */ /* 0x000fe40007ffe0ff */
[----:B------:R-:W-:Y:S02]  /*c0e0*/  SHF.R.S32.HI R6, RZ, 0x1f, R0 ;  /* 0x0000001fff067819 */ /* 0x000fe40000011400 */
[----:B------:R-:W-:Y:S01]  /*c0f0*/  IADD3 R5, -R0, RZ, RZ ;  /* 0x000000ff00057210 */ /* 0x000fe20007ffe1ff */
[----:B---3--:R-:W-:-:S04]  /*c100*/  IMAD.WIDE.U32 R2, R9, c[0x0][0x448], R2 ;  /* 0x0001120009027a25 */ /* 0x008fc800078e0002 */
[----:B------:R-:W-:Y:S02]  /*c110*/  IMAD R6, R6, c[0x0][0x430], RZ ;  /* 0x00010c0006067a24 */ /* 0x000fe400078e02ff */
[----:B------:R-:W-:Y:S02]  /*c120*/  IMAD R3, R9, c[0x0][0x44c], R3 ;  /* 0x0001130009037a24 */ /* 0x000fe400078e0203 */
        /* <DEDUP_REMOVED lines=8> */
[----:B------:R-:W-:-:S04]  /*c1b0*/  LEA R20, P2, R2, c[0x0][0x400], 0x2 ;  /* 0x0001000002147a11 */ /* 0x000fc800078410ff */
[----:B------:R-:W-:-:S04]  /*c1c0*/  IADD3 R4, R3, R4, RZ ;  /* 0x0000000403047210 */ /* 0x000fc80007ffe0ff */
[----:B------:R-:W-:Y:S01]  /*c1d0*/  LEA.HI.X R13, R2, c[0x0][0x404], R4, 0x2, P2 ;  /* 0x00010100020d7a11 */ /* 0x000fe200010f1404 */
[----:B------:R-:W-:Y:S05]  /*c1e0*/  BRA.DIV ~URZ, `(.L_x_97) ;  /* 0x000037c27f007947 */ /* 0x000fea000b800000 */
[----:B------:R1:W2:Y:S02]  /*c1f0*/  SHFL.IDX PT, R12, R13, RZ, 0x1c1f ;  /* 0x001c1fff0d0c7589 */ /* 0x0002a400000e0000 */
.L_x_172:
[----:B------:R-:W-:Y:S05]  /*c200*/  BRA.DIV ~URZ, `(.L_x_98) ;  /* 0x000038127f007947 */ /* 0x000fea000b800000 */
[----:B------:R3:W4:Y:S02]  /*c210*/  SHFL.IDX PT, R2, R20, RZ, 0x1c1f ;  /* 0x001c1fff14027589 */ /* 0x00072400000e0000 */
.L_x_173:
[----:B------:R-:W5:Y:S01]  /*c220*/  LDL R5, [R1+0x4c] ;  /* 0x00004c0001057983 */ /* 0x000f620000100800 */
[----:B------:R-:W-:Y:S01]  /*c230*/  BSSY B0, `(.L_x_99) ;  /* 0x0000030000007945 */ /* 0x000fe20003800000 */
[C---:B-----5:R-:W-:Y:S02]  /*c240*/  IADD3 R11, R5.reuse, 0x10, RZ ;  /* 0x00000010050b7810 */ /* 0x060fe40007ffe0ff */
[C---:B------:R-:W-:Y:S02]  /*c250*/  IADD3 R10, R5.reuse, 0x18, RZ ;  /* 0x00000018050a7810 */ /* 0x040fe40007ffe0ff */
[C---:B------:R-:W-:Y:S02]  /*c260*/  IADD3 R8, R5.reuse, 0x20, RZ ;  /* 0x0000002005087810 */ /* 0x040fe40007ffe0ff */
[C---:B------:R-:W-:Y:S02]  /*c270*/  IADD3 R7, R5.reuse, 0x28, RZ ;  /* 0x0000002805077810 */ /* 0x040fe40007ffe0ff */
[----:B------:R-:W-:-:S02]  /*c280*/  IADD3 R6, R5, 0x30, RZ ;  /* 0x0000003005067810 */ /* 0x000fc40007ffe0ff */
[C---:B------:R-:W-:Y:S02]  /*c290*/  IADD3 R4, R5.reuse, 0x38, RZ ;  /* 0x0000003805047810 */ /* 0x040fe40007ffe0ff */
[----:B------:R-:W-:Y:S02]  /*c2a0*/  IADD3 R0, R5, 0x8, RZ ;  /* 0x0000000805007810 */ /* 0x000fe40007ffe0ff */
[----:B------:R-:W-:Y:S02]  /*c2b0*/  SHF.R.S32.HI R23, RZ, 0x1f, R10 ;  /* 0x0000001fff177819 */ /* 0x000fe4000001140a */
[----:B------:R-:W-:Y:S02]  /*c2c0*/  SHF.R.S32.HI R24, RZ, 0x1f, R8 ;  /* 0x0000001fff187819 */ /* 0x000fe40000011408 */
[----:B------:R-:W-:Y:S02]  /*c2d0*/  SHF.R.S32.HI R25, RZ, 0x1f, R7 ;  /* 0x0000001fff197819 */ /* 0x000fe40000011407 */
[----:B------:R-:W-:-:S02]  /*c2e0*/  SHF.R.S32.HI R26, RZ, 0x1f, R6 ;  /* 0x0000001fff1a7819 */ /* 0x000fc40000011406 */
[----:B------:R-:W-:Y:S02]  /*c2f0*/  SHF.R.S32.HI R27, RZ, 0x1f, R4 ;  /* 0x0000001fff1b7819 */ /* 0x000fe40000011404 */
[----:B------:R-:W-:Y:S02]  /*c300*/  SHF.R.S32.HI R22, RZ, 0x1f, R11 ;  /* 0x0000001fff167819 */ /* 0x000fe4000001140b */
[----:B------:R-:W-:Y:S01]  /*c310*/  SHF.R.S32.HI R21, RZ, 0x1f, R0 ;  /* 0x0000001fff157819 */ /* 0x000fe20000011400 */
[----:B------:R-:W-:Y:S05]  /*c320*/  @P1 BRA `(.L_x_100) ;  /* 0x0000020000001947 */ /* 0x000fea0003800000 */
[----:B------:R-:W-:Y:S02]  /*c330*/  ISETP.GE.AND P3, PT, R5, c[0x0][0x3c8], PT ;  /* 0x0000f20005007a0c */ /* 0x000fe40003f66270 */
[----:B------:R-:W-:Y:S02]  /*c340*/  ISETP.GE.AND P1, PT, R0, c[0x0][0x3c8], PT ;  /* 0x0000f20000007a0c */ /* 0x000fe40003f26270 */
[----:B------:R-:W-:-:S09]  /*c350*/  ISETP.GE.AND P6, PT, R11, c[0x0][0x3c8], PT ;  /* 0x0000f2000b007a0c */ /* 0x000fd20003fc6270 */
[----:B--2---:R-:W-:Y:S02]  /*c360*/  @!P3 IMAD.MOV.U32 R3, RZ, RZ, R12 ;  /* 0x000000ffff03b224 */ /* 0x004fe400078e000c */
[C---:B----4-:R-:W-:Y:S02]  /*c370*/  @!P1 LEA R14, P2, R0.reuse, R2, 0x2 ;  /* 0x00000002000e9211 */ /* 0x050fe400078410ff */
[----:B------:R-:W-:Y:S02]  /*c380*/  @!P3 IMAD.WIDE R16, R5, 0x4, R2 ;  /* 0x000000040510b825 */ /* 0x000fe400078e0202 */
[----:B------:R-:W-:Y:S02]  /*c390*/  @!P1 LEA.HI.X R15, R0, R12, R21, 0x2, P2 ;  /* 0x0000000c000f9211 */ /* 0x000fe400010f1415 */
[----:B------:R-:W-:Y:S01]  /*c3a0*/  @!P6 LEA R18, P2, R11, R2, 0x2 ;  /* 0x000000020b12e211 */ /* 0x000fe200078410ff */
[----:B------:R2:W-:Y:S01]  /*c3b0*/  @!P3 ST.E.64 [R16.64], R64 ;  /* 0x000000401000b985 */ /* 0x0005e2000c101b08 */
[----:B------:R-:W-:-:S02]  /*c3c0*/  ISETP.GE.AND P3, PT, R10, c[0x0][0x3c8], PT ;  /* 0x0000f2000a007a0c */ /* 0x000fc40003f66270 */
[----:B------:R-:W-:Y:S01]  /*c3d0*/  @!P6 LEA.HI.X R19, R11, R12, R22, 0x2, P2 ;  /* 0x0000000c0b13e211 */ /* 0x000fe200010f1416 */
[----:B------:R4:W-:Y:S01]  /*c3e0*/  @!P1 ST.E.64 [R14.64], R66 ;  /* 0x000000420e009985 */ /* 0x0009e2000c101b08 */
[----:B------:R-:W-:-:S03]  /*c3f0*/  ISETP.GE.AND P1, PT, R8, c[0x0][0x3c8], PT ;  /* 0x0000f20008007a0c */ /* 0x000fc60003f26270 */
[----:B------:R-:W-:Y:S01]  /*c400*/  @!P6 ST.E.64 [R18.64], R72 ;  /* 0x000000481200e985 */ /* 0x000fe2000c101b08 */
[----:B------:R-:W-:-:S05]  /*c410*/  ISETP.GE.AND P6, PT, R7, c[0x0][0x3c8], PT ;  /* 0x0000f20007007a0c */ /* 0x000fca0003fc6270 */
[----:B--2---:R-:W-:-:S04]  /*c420*/  @!P3 LEA R16, P2, R10, R2, 0x2 ;  /* 0x000000020a10b211 */ /* 0x004fc800078410ff */
[----:B------:R-:W-:Y:S02]  /*c430*/  @!P3 LEA.HI.X R17, R10, R12, R23, 0x2, P2 ;  /* 0x0000000c0a11b211 */ /* 0x000fe400010f1417 */
[----:B----4-:R-:W-:-:S03]  /*c440*/  @!P1 LEA R14, P2, R8, R2, 0x2 ;  /* 0x00000002080e9211 */ /* 0x010fc600078410ff */
[----:B------:R2:W-:Y:S01]  /*c450*/  @!P3 ST.E.64 [R16.64], R74 ;  /* 0x0000004a1000b985 */ /* 0x0005e2000c101b08 */
[----:B------:R-:W-:Y:S02]  /*c460*/  ISETP.GE.AND P3, PT, R6, c[0x0][0x3c8], PT ;  /* 0x0000f20006007a0c */ /* 0x000fe40003f66270 */
[----:B------:R-:W-:Y:S02]  /*c470*/  @!P1 LEA.HI.X R15, R8, R12, R24, 0x2, P2 ;  /* 0x0000000c080f9211 */ /* 0x000fe400010f1418 */
[----:B------:R-:W-:-:S03]  /*c480*/  ISETP.GE.AND P2, PT, R4, c[0x0][0x3c8], PT ;  /* 0x0000f20004007a0c */ /* 0x000fc60003f46270 */
[----:B------:R4:W-:Y:S01]  /*c490*/  @!P1 ST.E.64 [R14.64], R60 ;  /* 0x0000003c0e009985 */ /* 0x0009e2000c101b08 */
[----:B--2---:R-:W-:-:S04]  /*c4a0*/  @!P6 LEA R16, P1, R7, R2, 0x2 ;  /* 0x000000020710e211 */ /* 0x004fc800078210ff */
[----:B------:R-:W-:Y:S02]  /*c4b0*/  @!P6 LEA.HI.X R17, R7, R12, R25, 0x2, P1 ;  /* 0x0000000c0711e211 */ /* 0x000fe400008f1419 */
[----:B----4-:R-:W-:-:S03]  /*c4c0*/  @!P3 LEA R14, P1, R6, R2, 0x2 ;  /* 0x00000002060eb211 */ /* 0x010fc600078210ff */
[----:B------:R2:W-:Y:S01]  /*c4d0*/  @!P6 ST.E.64 [R16.64], R78 ;  /* 0x0000004e1000e985 */ /* 0x0005e2000c101b08 */
[----:B------:R-:W-:Y:S02]  /*c4e0*/  @!P3 LEA.HI.X R15, R6, R12, R26, 0x2, P1 ;  /* 0x0000000c060fb211 */ /* 0x000fe400008f141a */
[----:B------:R-:W-:-:S03]  /*c4f0*/  @!P2 LEA R2, P1, R4, R2, 0x2 ;  /* 0x000000020402a211 */ /* 0x000fc600078210ff */
[----:B------:R2:W-:Y:S01]  /*c500*/  @!P3 ST.E.64 [R14.64], R76 ;  /* 0x0000004c0e00b985 */ /* 0x0005e2000c101b08 */
[----:B------:R-:W-:-:S05]  /*c510*/  @!P2 LEA.HI.X R3, R4, R12, R27, 0x2, P1 ;  /* 0x0000000c0403a211 */ /* 0x000fca00008f141b */
[----:B------:R2:W-:Y:S04]  /*c520*/  @!P2 ST.E.64 [R2.64], R56 ;  /* 0x000000380200a985 */ /* 0x0005e8000c101b08 */
.L_x_100:
[----:B------:R-:W-:Y:S05]  /*c530*/  BSYNC B0 ;  /* 0x0000000000007941 */ /* 0x000fea0003800000 */
.L_x_99:
[----:B------:R-:W-:Y:S05]  /*c540*/  BRA.DIV ~URZ, `(.L_x_101) ;  /* 0x000035427f007947 */ /* 0x000fea000b800000 */
[----:B--2---:R2:W1:Y:S04]  /*c550*/  SHFL.IDX PT, R12, R13, 0x1, 0x1c1f ;  /* 0x003c1f000d0c7f89 */ /* 0x00446800000e0000 */
[----:B----4-:R2:W4:Y:S02]  /*c560*/  SHFL.IDX PT, R2, R20, 0x1, 0x1c1f ;  /* 0x003c1f0014027f89 */ /* 0x01052400000e0000 */
.L_x_174:
[----:B------:R-:W-:Y:S01]  /*c570*/  BSSY B0, `(.L_x_102) ;  /* 0x0000023000007945 */ /* 0x000fe20003800000 */
[----:B------:R-:W-:Y:S05]  /*c580*/  @P0 BRA `(.L_x_103) ;  /* 0x0000021000000947 */ /* 0x000fea0003800000 */
[----:B------:R-:W5:Y:S01]  /*c590*/  LDL R5, [R1+0x4c] ;  /* 0x00004c0001057983 */ /* 0x000f620000100800 */
[----:B------:R-:W-:Y:S02]  /*c5a0*/  ISETP.GE.AND P6, PT, R0, c[0x0][0x3c8], PT ;  /* 0x0000f20000007a0c */ /* 0x000fe40003fc6270 */
[----:B------:R-:W-:Y:S02]  /*c5b0*/  ISETP.GE.AND P1, PT, R11, c[0x0][0x3c8], PT ;  /* 0x0000f2000b007a0c */ /* 0x000fe40003f26270 */
[----:B------:R-:W-:-:S09]  /*c5c0*/  ISETP.GE.AND P0, PT, R10, c[0x0][0x3c8], PT ;  /* 0x0000f2000a007a0c */ /* 0x000fd20003f06270 */
[----:B----4-:R-:W-:-:S04]  /*c5d0*/  @!P6 LEA R14, P3, R0, R2, 0x2 ;  /* 0x00000002000ee211 */ /* 0x010fc800078610ff */
[----:B-1----:R-:W-:Y:S02]  /*c5e0*/  @!P6 LEA.HI.X R15, R0, R12, R21, 0x2, P3 ;  /* 0x0000000c000fe211 */ /* 0x002fe400018f1415 */
[----:B------:R-:W-:Y:S02]  /*c5f0*/  ISETP.GE.AND P3, PT, R8, c[0x0][0x3c8], PT ;  /* 0x0000f20008007a0c */ /* 0x000fe40003f66270 */
[----:B-----5:R-:W-:-:S13]  /*c600*/  ISETP.GE.AND P2, PT, R5, c[0x0][0x3c8], PT ;  /* 0x0000f20005007a0c */ /* 0x020fda0003f46270 */
[----:B------:R-:W-:-:S04]  /*c610*/  @!P2 IMAD.MOV.U32 R3, RZ, RZ, R12 ;  /* 0x000000ffff03a224 */ /* 0x000fc800078e000c */
[----:B------:R-:W-:-:S05]  /*c620*/  @!P2 IMAD.WIDE R16, R5, 0x4, R2 ;  /* 0x000000040510a825 */ /* 0x000fca00078e0202 */
[----:B------:R1:W-:Y:S04]  /*c630*/  @!P2 ST.E.64 [R16.64], R82 ;  /* 0x000000521000a985 */ /* 0x0003e8000c101b08 */
[----:B------:R4:W-:Y:S01]  /*c640*/  @!P6 ST.E.64 [R14.64], R84 ;  /* 0x000000540e00e985 */ /* 0x0009e2000c101b08 */
[----:B-1----:R-:W-:-:S04]  /*c650*/  @!P1 LEA R16, P2, R11, R2, 0x2 ;  /* 0x000000020b109211 */ /* 0x002fc800078410ff */
[----:B------:R-:W-:Y:S02]  /*c660*/  @!P1 LEA.HI.X R17, R11, R12, R22, 0x2, P2 ;  /* 0x0000000c0b119211 */ /* 0x000fe400010f1416 */
[C---:B----4-:R-:W-:Y:S02]  /*c670*/  @!P0 LEA R14, P6, R10.reuse, R2, 0x2 ;  /* 0x000000020a0e8211 */ /* 0x050fe400078c10ff */
[----:B------:R-:W-:Y:S01]  /*c680*/  ISETP.GE.AND P2, PT, R7, c[0x0][0x3c8], PT ;  /* 0x0000f20007007a0c */ /* 0x000fe20003f46270 */
[----:B------:R1:W-:Y:S01]  /*c690*/  @!P1 ST.E.64 [R16.64], R86 ;  /* 0x0000005610009985 */ /* 0x0003e2000c101b08 */
[----:B------:R-:W-:Y:S02]  /*c6a0*/  @!P0 LEA.HI.X R15, R10, R12, R23, 0x2, P6 ;  /* 0x0000000c0a0f8211 */ /* 0x000fe400030f1417 */
[----:B------:R-:W-:Y:S02]  /*c6b0*/  ISETP.GE.AND P1, PT, R6, c[0x0][0x3c8], PT ;  /* 0x0000f20006007a0c */ /* 0x000fe40003f26270 */
[----:B------:R-:W-:Y:S01]  /*c6c0*/  @!P3 LEA R18, P6, R8, R2, 0x2 ;  /* 0x000000020812b211 */ /* 0x000fe200078c10ff */
[----:B------:R4:W-:Y:S01]  /*c6d0*/  @!P0 ST.E.64 [R14.64], R92 ;  /* 0x0000005c0e008985 */ /* 0x0009e2000c101b08 */
[----:B------:R-:W-:-:S02]  /*c6e0*/  ISETP.GE.AND P0, PT, R4, c[0x0][0x3c8], PT ;  /* 0x0000f20004007a0c */ /* 0x000fc40003f06270 */
[----:B------:R-:W-:-:S05]  /*c6f0*/  @!P3 LEA.HI.X R19, R8, R12, R24, 0x2, P6 ;  /* 0x0000000c0813b211 */ /* 0x000fca00030f1418 */
[----:B------:R2:W-:Y:S01]  /*c700*/  @!P3 ST.E.64 [R18.64], R100 ;  /* 0x000000641200b985 */ /* 0x0005e2000c101b08 */
[----:B-1----:R-:W-:-:S04]  /*c710*/  @!P2 LEA R16, P6, R7, R2, 0x2 ;  /* 0x000000020710a211 */ /* 0x002fc800078c10ff */
        /* <DEDUP_REMOVED lines=8> */
.L_x_103:
[----:B------:R-:W-:Y:S05]  /*c7a0*/  BSYNC B0 ;  /* 0x0000000000007941 */ /* 0x000fea0003800000 */
.L_x_102:
[----:B------:R-:W-:Y:S05]  /*c7b0*/  BRA.DIV ~URZ, `(.L_x_104) ;  /* 0x000033a27f007947 */ /* 0x000fea000b800000 */
[----:B-1----:R1:W2:Y:S02]  /*c7c0*/  SHFL.IDX PT, R12, R13, 0x2, 0x1c1f ;  /* 0x005c1f000d0c7f89 */ /* 0x0022a400000e0000 */
.L_x_175:
[----:B------:R-:W-:Y:S05]  /*c7d0*/  BRA.DIV ~URZ, `(.L_x_105) ;  /* 0x000033f27f007947 */ /* 0x000fea000b800000 */
[----:B--2-4-:R2:W4:Y:S02]  /*c7e0*/  SHFL.IDX PT, R2, R20, 0x2, 0x1c1f ;  /* 0x005c1f0014027f89 */ /* 0x01452400000e0000 */
.L_x_176:
[----:B------:R-:W-:Y:S01]  /*c7f0*/  BSSY B0, `(.L_x_106) ;  /* 0x0000023000007945 */ /* 0x000fe20003800000 */
[----:B------:R-:W-:Y:S05]  /*c800*/  @P4 BRA `(.L_x_107) ;  /* 0x0000021000004947 */ /* 0x000fea0003800000 */
[----:B------:R-:W5:Y:S01]  /*c810*/  LDL R5, [R1+0x4c] ;  /* 0x00004c0001057983 */ /* 0x000f620000100800 */
[----:B------:R-:W-:Y:S02]  /*c820*/  ISETP.GE.AND P1, PT, R0, c[0x0][0x3c8], PT ;  /* 0x0000f20000007a0c */ /* 0x000fe40003f26270 */
[----:B------:R-:W-:Y:S02]  /*c830*/  ISETP.GE.AND P0, PT, R11, c[0x0][0x3c8], PT ;  /* 0x0000f2000b007a0c */ /* 0x000fe40003f06270 */
[----:B------:R-:W-:-:S09]  /*c840*/  ISETP.GE.AND P4, PT, R10, c[0x0][0x3c8], PT ;  /* 0x0000f2000a007a0c */ /* 0x000fd20003f86270 */
[CC--:B----4-:R-:W-:Y:S02]  /*c850*/  @!P1 LEA R14, P6, R0.reuse, R2.reuse, 0x2 ;  /* 0x00000002000e9211 */ /* 0x0d0fe400078c10ff */
[C---:B------:R-:W-:Y:S02]  /*c860*/  @!P0 LEA R16, P2, R11.reuse, R2, 0x2 ;  /* 0x000000020b108211 */ /* 0x040fe400078410ff */
[-C--:B------:R-:W-:Y:S02]  /*c870*/  @!P1 LEA.HI.X R15, R0, R12.reuse, R21, 0x2, P6 ;  /* 0x0000000c000f9211 */ /* 0x080fe400030f1415 */
[----:B------:R-:W-:Y:S02]  /*c880*/  @!P0 LEA.HI.X R17, R11, R12, R22, 0x2, P2 ;  /* 0x0000000c0b118211 */ /* 0x000fe400010f1416 */
[----:B------:R-:W-:Y:S02]  /*c890*/  ISETP.GE.AND P2, PT, R7, c[0x0][0x3c8], PT ;  /* 0x0000f20007007a0c */ /* 0x000fe40003f46270 */
[----:B-----5:R-:W-:-:S13]  /*c8a0*/  ISETP.GE.AND P3, PT, R5, c[0x0][0x3c8], PT ;  /* 0x0000f20005007a0c */ /* 0x020fda0003f66270 */
[----:B------:R-:W-:-:S04]  /*c8b0*/  @!P3 IMAD.MOV.U32 R3, RZ, RZ, R12 ;  /* 0x000000ffff03b224 */ /* 0x000fc800078e000c */
[----:B------:R-:W-:-:S05]  /*c8c0*/  @!P3 IMAD.WIDE R18, R5, 0x4, R2 ;  /* 0x000000040512b825 */ /* 0x000fca00078e0202 */
[----:B------:R-:W-:Y:S01]  /*c8d0*/  @!P3 ST.E.64 [R18.64], R44 ;  /* 0x0000002c1200b985 */ /* 0x000fe2000c101b08 */
[----:B------:R-:W-:-:S03]  /*c8e0*/  ISETP.GE.AND P3, PT, R8, c[0x0][0x3c8], PT ;  /* 0x0000f20008007a0c */ /* 0x000fc60003f66270 */
[----:B------:R4:W-:Y:S01]  /*c8f0*/  @!P1 ST.E.64 [R14.64], R34 ;  /* 0x000000220e009985 */ /* 0x0009e2000c101b08 */
[----:B------:R-:W-:-:S03]  /*c900*/  ISETP.GE.AND P1, PT, R6, c[0x0][0x3c8], PT ;  /* 0x0000f20006007a0c */ /* 0x000fc60003f26270 */
[----:B------:R5:W-:Y:S01]  /*c910*/  @!P0 ST.E.64 [R16.64], R36 ;  /* 0x0000002410008985 */ /* 0x000be2000c101b08 */
[----:B------:R-:W-:Y:S02]  /*c920*/  ISETP.GE.AND P0, PT, R4, c[0x0][0x3c8], PT ;  /* 0x0000f20004007a0c */ /* 0x000fe40003f06270 */
[----:B----4-:R-:W-:-:S04]  /*c930*/  @!P4 LEA R14, P6, R10, R2, 0x2 ;  /* 0x000000020a0ec211 */ /* 0x010fc800078c10ff */
[----:B------:R-:W-:Y:S02]  /*c940*/  @!P4 LEA.HI.X R15, R10, R12, R23, 0x2, P6 ;  /* 0x0000000c0a0fc211 */ /* 0x000fe400030f1417 */
[----:B------:R-:W-:-:S03]  /*c950*/  @!P3 LEA R18, P6, R8, R2, 0x2 ;  /* 0x000000020812b211 */ /* 0x000fc600078c10ff */
[----:B------:R4:W-:Y:S01]  /*c960*/  @!P4 ST.E.64 [R14.64], R38 ;  /* 0x000000260e00c985 */ /* 0x0009e2000c101b08 */
[C---:B-----5:R-:W-:Y:S02]  /*c970*/  @!P2 LEA R16, P4, R7.reuse, R2, 0x2 ;  /* 0x000000020710a211 */ /* 0x060fe400078810ff */
[-C--:B------:R-:W-:Y:S02]  /*c980*/  @!P3 LEA.HI.X R19, R8, R12.reuse, R24, 0x2, P6 ;  /* 0x0000000c0813b211 */ /* 0x080fe400030f1418 */
[----:B------:R-:W-:-:S03]  /*c990*/  @!P2 LEA.HI.X R17, R7, R12, R25, 0x2, P4 ;  /* 0x0000000c0711a211 */ /* 0x000fc600020f1419 */
[----:B------:R1:W-:Y:S04]  /*c9a0*/  @!P3 ST.E.64 [R18.64], R50 ;  /* 0x000000321200b985 */ /* 0x0003e8000c101b08 */
[----:B------:R1:W-:Y:S01]  /*c9b0*/  @!P2 ST.E.64 [R16.64], R46 ;  /* 0x0000002e1000a985 */ /* 0x0003e2000c101b08 */
[-C--:B----4-:R-:W-:Y:S02]  /*c9c0*/  @!P1 LEA R14, P6, R6, R2.reuse, 0x2 ;  /* 0x00000002060e9211 */ /* 0x090fe400078c10ff */
[----:B------:R-:W-:Y:S02]  /*c9d0*/  @!P0 LEA R2, P4, R4, R2, 0x2 ;  /* 0x0000000204028211 */ /* 0x000fe400078810ff */
[-C--:B------:R-:W-:Y:S02]  /*c9e0*/  @!P1 LEA.HI.X R15, R6, R12.reuse, R26, 0x2, P6 ;  /* 0x0000000c060f9211 */ /* 0x080fe400030f141a */
[----:B------:R-:W-:-:S03]  /*c9f0*/  @!P0 LEA.HI.X R3, R4, R12, R27, 0x2, P4 ;  /* 0x0000000c04038211 */ /* 0x000fc600020f141b */
[----:B------:R1:W-:Y:S04]  /*ca00*/  @!P1 ST.E.64 [R14.64], R40 ;  /* 0x000000280e009985 */ /* 0x0003e8000c101b08 */
[----:B------:R1:W-:Y:S02]  /*ca10*/  @!P0 ST.E.64 [R2.64], R28 ;  /* 0x0000001c02008985 */ /* 0x0003e4000c101b08 */
.L_x_107:
[----:B------:R-:W-:Y:S05]  /*ca20*/  BSYNC B0 ;  /* 0x0000000000007941 */ /* 0x000fea0003800000 */
.L_x_106:
[----:B------:R-:W-:Y:S05]  /*ca30*/  BRA.DIV ~URZ, `(.L_x_108) ;  /* 0x000032027f007947 */ /* 0x000fea000b800000 */
[----:B------:R1:W2:Y:S04]  /*ca40*/  SHFL.IDX PT, R12, R13, 0x3, 0x1c1f ;  /* 0x007c1f000d0c7f89 */ /* 0x0002a800000e0000 */
[----:B-1--4-:R1:W4:Y:S02]  /*ca50*/  SHFL.IDX PT, R2, R20, 0x3, 0x1c1f ;  /* 0x007c1f0014027f89 */ /* 0x01232400000e0000 */
.L_x_177:
[----:B------:R-:W-:Y:S05]  /*ca60*/  @P5 BRA `(.L_x_96) ;  /* 0x00000ea000005947 */ /* 0x000fea0003800000 */
[----:B------:R-:W5:Y:S01]  /*ca70*/  LDL R5, [R1+0x4c] ;  /* 0x00004c0001057983 */ /* 0x000f620000100800 */
[----:B------:R-:W-:Y:S02]  /*ca80*/  ISETP.GE.AND P5, PT, R0, c[0x0][0x3c8], PT ;  /* 0x0000f20000007a0c */ /* 0x000fe40003fa6270 */
[----:B------:R-:W-:-:S02]  /*ca90*/  ISETP.GE.AND P4, PT, R11, c[0x0][0x3c8], PT ;  /* 0x0000f2000b007a0c */ /* 0x000fc40003f86270 */
[----:B------:R-:W-:Y:S02]  /*caa0*/  ISETP.GE.AND P3, PT, R10, c[0x0][0x3c8], PT ;  /* 0x0000f2000a007a0c */ /* 0x000fe40003f66270 */
[----:B------:R-:W-:Y:S02]  /*cab0*/  ISETP.GE.AND P2, PT, R8, c[0x0][0x3c8], PT ;  /* 0x0000f20008007a0c */ /* 0x000fe40003f46270 */
[----:B------:R-:W-:-:S05]  /*cac0*/  ISETP.GE.AND P1, PT, R7, c[0x0][0x3c8], PT ;  /* 0x0000f20007007a0c */ /* 0x000fca0003f26270 */
[----:B-1234-:R-:W-:-:S04]  /*cad0*/  @!P5 LEA R20, P6, R0, R2, 0x2 ;  /* 0x000000020014d211 */ /* 0x01efc800078c10ff */
[----:B------:R-:W-:Y:S02]  /*cae0*/  @!P5 LEA.HI.X R21, R0, R12, R21, 0x2, P6 ;  /* 0x0000000c0015d211 */ /* 0x000fe400030f1415 */
[----:B------:R-:W-:-:S04]  /*caf0*/  @!P3 LEA R16, P6, R10, R2, 0x2 ;  /* 0x000000020a10b211 */ /* 0x000fc800078c10ff */
[----:B------:R-:W-:Y:S02]  /*cb00*/  @!P3 LEA.HI.X R17, R10, R12, R23, 0x2, P6 ;  /* 0x0000000c0a11b211 */ /* 0x000fe400030f1417 */
[----:B-----5:R-:W-:-:S13]  /*cb10*/  ISETP.GE.AND P0, PT, R5, c[0x0][0x3c8], PT ;  /* 0x0000f20005007a0c */ /* 0x020fda0003f06270 */
[----:B------:R-:W-:-:S04]  /*cb20*/  @!P0 IMAD.MOV.U32 R3, RZ, RZ, R12 ;  /* 0x000000ffff038224 */ /* 0x000fc800078e000c */
[----:B------:R-:W-:-:S05]  /*cb30*/  @!P0 IMAD.WIDE R14, R5, 0x4, R2 ;  /* 0x00000004050e8825 */ /* 0x000fca00078e0202 */
[----:B------:R1:W-:Y:S01]  /*cb40*/  @!P0 ST.E.64 [R14.64], R32 ;  /* 0x000000200e008985 */ /* 0x0003e2000c101b08 */
[----:B------:R-:W-:-:S03]  /*cb50*/  @!P4 LEA R18, P0, R11, R2, 0x2 ;  /* 0x000000020b12c211 */ /* 0x000fc600078010ff */
[----:B------:R2:W-:Y:S01]  /*cb60*/  @!P5 ST.E.64 [R20.64], R68 ;  /* 0x000000441400d985 */ /* 0x0005e2000c101b08 */
[----:B------:R-:W-:Y:S02]  /*cb70*/  @!P4 LEA.HI.X R19, R11, R12, R22, 0x2, P0 ;  /* 0x0000000c0b13c211 */ /* 0x000fe400000f1416 */
[----:B------:R-:W-:-:S03]  /*cb80*/  ISETP.GE.AND P0, PT, R6, c[0x0][0x3c8], PT ;  /* 0x0000f20006007a0c */ /* 0x000fc60003f06270 */
[----:B------:R2:W-:Y:S04]  /*cb90*/  @!P4 ST.E.64 [R18.64], R58 ;  /* 0x0000003a1200c985 */ /* 0x0005e8000c101b08 */
[----:B------:R2:W-:Y:S01]  /*cba0*/  @!P3 ST.E.64 [R16.64], R54 ;  /* 0x000000361000b985 */ /* 0x0005e2000c101b08 */
[----:B-1----:R-:W-:-:S04]  /*cbb0*/  @!P2 LEA R14, P6, R8, R2, 0x2 ;  /* 0x00000002080ea211 */ /* 0x002fc800078c10ff */
[----:B------:R-:W-:Y:S02]  /*cbc0*/  @!P2 LEA.HI.X R15, R8, R12, R24, 0x2, P6 ;  /* 0x0000000c080fa211 */ /* 0x000fe400030f1418 */
[----:B------:R-:W-:-:S03]  /*cbd0*/  @!P1 LEA R10, P6, R7, R2, 0x2 ;  /* 0x00000002070a9211 */ /* 0x000fc600078c10ff */
[----:B------:R2:W-:Y:S01]  /*cbe0*/  @!P2 ST.E.64 [R14.64], R52 ;  /* 0x000000340e00a985 */ /* 0x0005e2000c101b08 */
[----:B------:R-:W-:Y:S02]  /*cbf0*/  @!P1 LEA.HI.X R11, R7, R12, R25, 0x2, P6 ;  /* 0x0000000c070b9211 */ /* 0x000fe400030f1419 */
[----:B------:R-:W-:-:S03]  /*cc00*/  @!P0 LEA R8, P6, R6, R2, 0x2 ;  /* 0x0000000206088211 */ /* 0x000fc600078c10ff */
[----:B------:R2:W-:Y:S01]  /*cc10*/  @!P1 ST.E.64 [R10.64], R48 ;  /* 0x000000300a009985 */ /* 0x0005e2000c101b08 */
[----:B------:R-:W-:-:S05]  /*cc20*/  @!P0 LEA.HI.X R9, R6, R12, R26, 0x2, P6 ;  /* 0x0000000c06098211 */ /* 0x000fca00030f141a */
[----:B------:R2:W-:Y:S01]  /*cc30*/  @!P0 ST.E.64 [R8.64], R42 ;  /* 0x0000002a08008985 */ /* 0x0005e2000c101b08 */
[----:B------:R-:W-:-:S13]  /*cc40*/  ISETP.GE.AND P0, PT, R4, c[0x0][0x3c8], PT ;  /* 0x0000f20004007a0c */ /* 0x000fda0003f06270 */
[----:B------:R-:W-:Y:S05]  /*cc50*/  @P0 BRA `(.L_x_96) ;  /* 0x00000cb000000947 */ /* 0x000fea0003800000 */
[----:B------:R-:W-:-:S04]  /*cc60*/  LEA R2, P0, R4, R2, 0x2 ;  /* 0x0000000204027211 */ /* 0x000fc800078010ff */
[----:B------:R-:W-:-:S05]  /*cc70*/  LEA.HI.X R3, R4, R12, R27, 0x2, P0 ;  /* 0x0000000c04037211 */ /* 0x000fca00000f141b */
[----:B------:R1:W-:Y:S01]  /*cc80*/  ST.E.64 [R2.64], R30 ;  /* 0x0000001e02007985 */ /* 0x0003e2000c101b08 */
[----:B------:R-:W-:Y:S05]  /*cc90*/  BRA `(.L_x_96) ;  /* 0x00000c7000007947 */ /* 0x000fea0003800000 */
.L_x_81:
[----:B------:R-:W2:Y:S04]  /*cca0*/  LDL.LU R7, [R1+0x50] ;  /* 0x0000500001077983 */ /* 0x000ea80000300800 */
[----:B-1----:R-:W3:Y:S01]  /*ccb0*/  LDL R6, [R1+0x10] ;  /* 0x0000100001067983 */ /* 0x002ee20000100800 */
[----:B------:R-:W-:Y:S01]  /*ccc0*/  ISETP.NE.U32.AND P1, PT, RZ, c[0x0][0x508], PT ;  /* 0x00014200ff007a0c */ /* 0x000fe20003f25070 */
[----:B------:R-:W-:Y:S01]  /*ccd0*/  IMAD.MOV.U32 R4, RZ, RZ, 0x4 ;  /* 0x00000004ff047424 */ /* 0x000fe200078e00ff */
[----:B------:R-:W-:Y:S01]  /*cce0*/  ISETP.NE.U32.AND P2, PT, RZ, c[0x0][0x500], PT ;  /* 0x00014000ff007a0c */ /* 0x000fe20003f45070 */
[----:B------:R-:W-:Y:S01]  /*ccf0*/  IMAD.MOV.U32 R0, RZ, RZ, RZ ;  /* 0x000000ffff007224 */ /* 0x000fe200078e00ff */
[----:B------:R-:W-:Y:S01]  /*cd00*/  ISETP.NE.AND.EX P1, PT, RZ, c[0x0][0x50c], PT, P1 ;  /* 0x00014300ff007a0c */ /* 0x000fe20003f25310 */
[----:B------:R-:W-:Y:S01]  /*cd10*/  IMAD.MOV.U32 R20, RZ, RZ, c[0x0][0x388] ;  /* 0x0000e200ff147624 */ /* 0x000fe200078e00ff */
[----:B------:R-:W-:-:S11]  /*cd20*/  ISETP.NE.AND.EX P2, PT, RZ, c[0x0][0x504], PT, P2 ;  /* 0x00014100ff007a0c */ /* 0x000fd60003f45320 */
[C---:B---3--:R-:W-:Y:S01]  /*cd30*/  @P1 LEA R2, P0, R6.reuse, c[0x0][0x508], 0x2 ;  /* 0x0001420006021a11 */ /* 0x048fe200078010ff */
[----:B------:R-:W-:-:S03]  /*cd40*/  IMAD.WIDE R4, R6, R4, c[0x0][0x500] ;  /* 0x0001400006047625 */ /* 0x000fc600078e0204 */
[----:B------:R-:W-:Y:S02]  /*cd50*/  @P1 LEA.HI.X R3, R6, c[0x0][0x50c], R8, 0x2, P0 ;  /* 0x0001430006031a11 */ /* 0x000fe400000f1408 */
[----:B------:R1:W5:Y:S04]  /*cd60*/  @P2 LDG.E R0, [R4.64] ;  /* 0x0000000804002981 */ /* 0x000368000c1e1900 */
[----:B------:R1:W5:Y:S01]  /*cd70*/  @P1 LDG.E R20, [R2.64] ;  /* 0x0000000802141981 */ /* 0x000362000c1e1900 */
[----:B--2---:R-:W-:-:S04]  /*cd80*/  ISETP.NE.AND P0, PT, R7, RZ, PT ;  /* 0x000000ff0700720c */ /* 0x004fc80003f05270 */
[----:B------:R-:W-:Y:S01]  /*cd90*/  SEL R19, R7, c[0x0][0x3d4], P0 ;  /* 0x0000f50007137a07 */ /* 0x000fe20000000000 */
[----:B------:R-:W-:Y:S05]  /*cda0*/  @P1 BRA `(.L_x_109) ;  /* 0x0000004000001947 */ /* 0x000fea0003800000 */
[----:B------:R-:W-:Y:S05]  /*cdb0*/  @!P2 BRA `(.L_x_109) ;  /* 0x000000300000a947 */ /* 0x000fea0003800000 */
[----:B-1----:R1:W2:Y:S04]  /*cdc0*/  LDG.E R2, [R4.64] ;  /* 0x0000000804027981 */ /* 0x0022a8000c1e1900 */
[----:B-1----:R-:W2:Y:S02]  /*cdd0*/  LDG.E R4, [R4.64+0x4] ;  /* 0x0000040804047981 */ /* 0x002ea4000c1e1900 */
[----:B--2--5:R-:W-:Y:S02]  /*cde0*/  IADD3 R20, -R2, R4, RZ ;  /* 0x0000000402147210 */ /* 0x024fe40007ffe1ff */
.L_x_109:
[----:B-1----:R-:W1:Y:S01]  /*cdf0*/  S2R R4, SR_TID.X ;  /* 0x0000000000047919 */ /* 0x002e620000002100 */
[----:B------:R-:W-:Y:S01]  /*ce00*/  BSSY B0, `(.L_x_110) ;  /* 0x0000038000007945 */ /* 0x000fe20003800000 */
[----:B------:R-:W-:Y:S02]  /*ce10*/  SEL R12, R6, RZ, !P2 ;  /* 0x000000ff060c7207 */ /* 0x000fe40005000000 */
[----:B------:R-:W-:-:S02]  /*ce20*/  SEL R21, R8, RZ, !P2 ;  /* 0x000000ff08157207 */ /* 0x000fc40005000000 */
[----:B-----5:R-:W-:Y:S02]  /*ce30*/  SHF.R.S32.HI R17, RZ, 0x1f, R0 ;  /* 0x0000001fff117819 */ /* 0x020fe40000011400 */
[----:B-1----:R-:W-:-:S13]  /*ce40*/  ISETP.GT.AND P0, PT, R4, 0x7f, PT ;  /* 0x0000007f0400780c */ /* 0x002fda0003f04270 */
[----:B------:R-:W-:Y:S05]  /*ce50*/  @P0 BRA `(.L_x_111) ;  /* 0x0000032000000947 */ /* 0x000fea0003800000 */
[----:B------:R-:W2:Y:S01]  /*ce60*/  LDL R3, [R1+0x24] ;  /* 0x0000240001037983 */ /* 0x000ea20000100800 */
[----:B------:R-:W-:Y:S01]  /*ce70*/  IMAD R2, R20, c[0x0][0x4e8], RZ ;  /* 0x00013a0014027a24 */ /* 0x000fe200078e02ff */
[----:B--2---:R-:W-:-:S04]  /*ce80*/  LEA R13, R3, R4, 0x7 ;  /* 0x00000004030d7211 */ /* 0x004fc800078e38ff */
[----:B------:R-:W-:-:S13]  /*ce90*/  ISETP.GE.AND P0, PT, R13, R2, PT ;  /* 0x000000020d00720c */ /* 0x000fda0003f06270 */
[----:B------:R-:W-:Y:S05]  /*cea0*/  @P0 BRA `(.L_x_111) ;  /* 0x000002d000000947 */ /* 0x000fea0003800000 */
[----:B------:R-:W2:Y:S04]  /*ceb0*/  LDL R4, [R1+0x48] ;  /* 0x0000480001047983 */ /* 0x000ea80000100800 */
[----:B------:R-:W3:Y:S01]  /*cec0*/  LDL.LU R22, [R1+0x54] ;  /* 0x0000540001167983 */ /* 0x000ee20000300800 */
[----:B------:R-:W-:Y:S01]  /*ced0*/  IMAD.MOV.U32 R2, RZ, RZ, 0x368 ;  /* 0x00000368ff027424 */ /* 0x000fe200078e00ff */
[----:B------:R-:W-:-:S04]  /*cee0*/  ISETP.GT.AND P2, PT, R19, 0x1, PT ;  /* 0x000000011300780c */ /* 0x000fc80003f44270 */
[----:B------:R-:W-:-:S04]  /*cef0*/  SEL R2, R2, 0x328, P2 ;  /* 0x0000032802027807 */ /* 0x000fc80001000000 */
[----:B------:R1:W4:Y:S08]  /*cf00*/  LDC.64 R8, c[0x0][R2+0x170] ;  /* 0x00005c0002087b82 */ /* 0x0003300000000a00 */
[----:B------:R1:W2:Y:S08]  /*cf10*/  LDC.64 R6, c[0x0][R2+0x168] ;  /* 0x00005a0002067b82 */ /* 0x0002b00000000a00 */
[----:B------:R1:W5:Y:S08]  /*cf20*/  LDC.64 R14, c[0x0][R2+0x178] ;  /* 0x00005e00020e7b82 */ /* 0x0003700000000a00 */
[----:B------:R1:W2:Y:S02]  /*cf30*/  LDC.64 R10, c[0x0][R2+0x160] ;  /* 0x00005800020a7b82 */ /* 0x0002a40000000a00 */
[----:B-1----:R-:W-:-:S02]  /*cf40*/  IMAD.MOV.U32 R2, RZ, RZ, c[0x0][0x4e8] ;  /* 0x00013a00ff027624 */ /* 0x002fc400078e00ff */
[----:B----4-:R-:W-:-:S03]  /*cf50*/  IMAD R3, R9, R12, RZ ;  /* 0x0000000c09037224 */ /* 0x010fc600078e02ff */
[----:B------:R-:W-:Y:S02]  /*cf60*/  ISETP.NE.AND P0, PT, R2, 0x1, PT ;  /* 0x000000010200780c */ /* 0x000fe40003f05270 */
[----:B------:R-:W-:-:S11]  /*cf70*/  MOV R2, R13 ;  /* 0x0000000d00027202 */ /* 0x000fd60000000f00 */
[----:B------:R-:W-:-:S05]  /*cf80*/  @P0 IMAD.HI.U32 R16, R13, c[0x0][0x4ec], RZ ;  /* 0x00013b000d100a27 */ /* 0x000fca00078e00ff */
[----:B------:R-:W-:Y:S01]  /*cf90*/  @P0 SHF.R.U32.HI R2, RZ, c[0x0][0x4f0], R16 ;  /* 0x00013c00ff020a19 */ /* 0x000fe20000011610 */
[-C--:B--2---:R-:W-:Y:S02]  /*cfa0*/  IMAD R9, R7, R4.reuse, RZ ;  /* 0x0000000407097224 */ /* 0x084fe400078e02ff */
[----:B------:R-:W-:-:S04]  /*cfb0*/  IMAD.WIDE.U32 R6, R6, R4, RZ ;  /* 0x0000000406067225 */ /* 0x000fc800078e00ff */
[----:B------:R-:W-:-:S04]  /*cfc0*/  IMAD.WIDE.U32 R4, R8, R12, RZ ;  /* 0x0000000c08047225 */ /* 0x000fc800078e00ff */
[----:B------:R-:W-:Y:S01]  /*cfd0*/  IMAD R8, R8, R21, R3 ;  /* 0x0000001508087224 */ /* 0x000fe200078e0203 */
[----:B---3--:R-:W-:Y:S01]  /*cfe0*/  SEL R3, R22, RZ, P2 ;  /* 0x000000ff16037207 */ /* 0x008fe20001000000 */
[----:B------:R-:W-:Y:S01]  /*cff0*/  IMAD.IADD R9, R7, 0x1, R9 ;  /* 0x0000000107097824 */ /* 0x000fe200078e0209 */
[----:B------:R-:W-:Y:S01]  /*d000*/  IADD3 R16, P1, P0, R4, R6, R0 ;  /* 0x0000000604107210 */ /* 0x000fe2000783e000 */
[----:B------:R-:W-:Y:S01]  /*d010*/  IMAD.MOV R6, RZ, RZ, -R2 ;  /* 0x000000ffff067224 */ /* 0x000fe200078e0a02 */
[----:B------:R-:W-:Y:S01]  /*d020*/  IADD3 R7, R5, R8, RZ ;  /* 0x0000000805077210 */ /* 0x000fe20007ffe0ff */
[-C--:B-----5:R-:W-:Y:S02]  /*d030*/  IMAD R8, R15, R3.reuse, RZ ;  /* 0x000000030f087224 */ /* 0x0a0fe400078e02ff */
[----:B------:R-:W-:Y:S01]  /*d040*/  IMAD.WIDE.U32 R4, R14, R3, RZ ;  /* 0x000000030e047225 */ /* 0x000fe200078e00ff */
[----:B------:R-:W-:-:S03]  /*d050*/  IADD3.X R9, R7, R9, R17, P1, P0 ;  /* 0x0000000907097210 */ /* 0x000fc60000fe0411 */
[----:B------:R-:W-:Y:S01]  /*d060*/  IMAD R3, R6, c[0x0][0x4e8], R13 ;  /* 0x00013a0006037a24 */ /* 0x000fe200078e020d */
[----:B------:R-:W-:Y:S02]  /*d070*/  IADD3 R7, R5, R8, RZ ;  /* 0x0000000805077210 */ /* 0x000fe40007ffe0ff */
[----:B------:R-:W-:Y:S02]  /*d080*/  IADD3 R4, P1, P0, R2, R16, R4 ;  /* 0x0000001002047210 */ /* 0x000fe4000783e004 */
[----:B------:R-:W-:Y:S01]  /*d090*/  SHF.R.S32.HI R5, RZ, 0x1f, R2 ;  /* 0x0000001fff057819 */ /* 0x000fe20000011402 */
[----:B------:R-:W-:Y:S01]  /*d0a0*/  IMAD R2, R11, R3, RZ ;  /* 0x000000030b027224 */ /* 0x000fe200078e02ff */
[----:B------:R-:W-:Y:S02]  /*d0b0*/  SHF.R.S32.HI R6, RZ, 0x1f, R3 ;  /* 0x0000001fff067819 */ /* 0x000fe40000011403 */
[----:B------:R-:W-:Y:S01]  /*d0c0*/  IADD3.X R5, R5, R9, R7, P1, P0 ;  /* 0x0000000905057210 */ /* 0x000fe20000fe0407 */
[----:B------:R-:W-:-:S02]  /*d0d0*/  IMAD.MOV.U32 R7, RZ, RZ, c[0x0][0x4a8] ;  /* 0x00012a00ff077624 */ /* 0x000fc400078e00ff */
[C---:B------:R-:W-:Y:S02]  /*d0e0*/  IMAD R6, R10.reuse, R6, R2 ;  /* 0x000000060a067224 */ /* 0x040fe400078e0202 */
[----:B------:R-:W-:Y:S01]  /*d0f0*/  IMAD.WIDE.U32 R2, R10, R3, R4 ;  /* 0x000000030a027225 */ /* 0x000fe200078e0004 */
[----:B------:R-:W-:Y:S02]  /*d100*/  MOV R5, c[0x0][0x4ac] ;  /* 0x00012b0000057a02 */ /* 0x000fe40000000f00 */
[----:B------:R-:W-:Y:S01]  /*d110*/  SEL R4, R7, c[0x0][0x450], P2 ;  /* 0x0001140007047a07 */ /* 0x000fe20001000000 */
[----:B------:R-:W-:Y:S01]  /*d120*/  IMAD.IADD R3, R3, 0x1, R6 ;  /* 0x0000000103037824 */ /* 0x000fe200078e0206 */
[----:B------:R-:W-:Y:S02]  /*d130*/  SEL R5, R5, c[0x0][0x454], P2 ;  /* 0x0001150005057a07 */ /* 0x000fe40001000000 */
[----:B------:R-:W-:-:S04]  /*d140*/  LEA R4, P0, R2, R4, 0x2 ;  /* 0x0000000402047211 */ /* 0x000fc800078010ff */
[----:B------:R-:W-:Y:S02]  /*d150*/  LEA.HI.X R5, R2, R5, R3, 0x2, P0 ;  /* 0x0000000502057211 */ /* 0x000fe400000f1403 */
[----:B------:R-:W-:-:S05]  /*d160*/  MOV R2, 0xff800000 ;  /* 0xff80000000027802 */ /* 0x000fca0000000f00 */
[----:B------:R1:W-:Y:S02]  /*d170*/  STG.E [R4.64], R2 ;  /* 0x0000000204007986 */ /* 0x0003e4000c101908 */
.L_x_111:
[----:B------:R-:W-:Y:S05]  /*d180*/  BSYNC B0 ;  /* 0x0000000000007941 */ /* 0x000fea0003800000 */
.L_x_110:
[----:B------:R-:W-:-:S13]  /*d190*/  ISETP.GT.AND P0, PT, R19, 0x1, PT ;  /* 0x000000011300780c */ /* 0x000fda0003f04270 */
[----:B------:R-:W-:Y:S05]  /*d1a0*/  @P0 BRA `(.L_x_96) ;  /* 0x0000076000000947 */ /* 0x000fea0003800000 */
[----:B------:R-:W2:Y:S04]  /*d1b0*/  LDL.LU R3, [R1+0x48] ;  /* 0x0000480001037983 */ /* 0x000ea80000300800 */
[----:B-1----:R-:W3:Y:S04]  /*d1c0*/  LDL.LU R2, [R1+0x24] ;  /* 0x0000240001027983 */ /* 0x002ee80000300800 */
[----:B------:R-:W4:Y:S04]  /*d1d0*/  LDL R5, [R1+0x74] ;  /* 0x0000740001057983 */ /* 0x000f280000100800 */
[----:B------:R-:W5:Y:S01]  /*d1e0*/  LDL.64 R10, [R1+0x18] ;  /* 0x00001800010a7983 */ /* 0x000f620000100a00 */
[----:B------:R-:W-:-:S03]  /*d1f0*/  IMAD R4, R17, c[0x0][0x3a0], RZ ;  /* 0x0000e80011047a24 */ /* 0x000fc600078e02ff */
[----:B------:R-:W1:Y:S02]  /*d200*/  S2R R13, SR_TID.X ;  /* 0x00000000000d7919 */ /* 0x000e640000002100 */
[----:B-1----:R-:W-:-:S04]  /*d210*/  SHF.R.S32.HI R9, RZ, 0x1f, R13 ;  /* 0x0000001fff097819 */ /* 0x002fc8000001140d */
[----:B------:R-:W-:-:S04]  /*d220*/  LEA.HI R9, R9, R13, RZ, 0x3 ;  /* 0x0000000d09097211 */ /* 0x000fc800078f18ff */
[----:B------:R-:W-:Y:S02]  /*d230*/  SHF.R.S32.HI R9, RZ, 0x3, R9 ;  /* 0x00000003ff097819 */ /* 0x000fe40000011409 */
[----:B--2---:R-:W-:Y:S02]  /*d240*/  MOV R7, R3 ;  /* 0x0000000300077202 */ /* 0x004fe40000000f00 */
[----:B---3--:R-:W-:Y:S02]  /*d250*/  MOV R8, R2 ;  /* 0x0000000200087202 */ /* 0x008fe40000000f00 */
[----:B------:R-:W-:-:S04]  /*d260*/  MOV R2, c[0x0][0x4e8] ;  /* 0x00013a0000027a02 */ /* 0x000fc80000000f00 */
[----:B------:R-:W-:Y:S01]  /*d270*/  ISETP.NE.AND P0, PT, R2, 0x1, PT ;  /* 0x000000010200780c */ /* 0x000fe20003f05270 */
[----:B------:R-:W-:-:S04]  /*d280*/  IMAD.WIDE.U32 R2, R0, c[0x0][0x3a0], RZ ;  /* 0x0000e80000027a25 */ /* 0x000fc800078e00ff */
[----:B------:R-:W-:Y:S01]  /*d290*/  IMAD R0, R0, c[0x0][0x3a4], R4 ;  /* 0x0000e90000007a24 */ /* 0x000fe200078e0204 */
[----:B----4-:R-:W-:-:S03]  /*d2a0*/  LEA R4, R8, R5, 0x7 ;  /* 0x0000000508047211 */ /* 0x010fc600078e38ff */
[----:B------:R-:W-:-:S04]  /*d2b0*/  IMAD.IADD R3, R3, 0x1, R0 ;  /* 0x0000000103037824 */ /* 0x000fc800078e0200 */
[----:B------:R-:W-:Y:S01]  /*d2c0*/  @P0 IMAD.HI.U32 R6, R4, c[0x0][0x4ec], RZ ;  /* 0x00013b0004060a27 */ /* 0x000fe200078e00ff */
[----:B------:R-:W-:-:S03]  /*d2d0*/  MOV R0, R4 ;  /* 0x0000000400007202 */ /* 0x000fc60000000f00 */
[----:B------:R-:W-:Y:S01]  /*d2e0*/  IMAD.WIDE.U32 R2, R7, c[0x0][0x3e8], R2 ;  /* 0x0000fa0007027a25 */ /* 0x000fe200078e0002 */
[----:B------:R-:W-:-:S03]  /*d2f0*/  @P0 SHF.R.U32.HI R0, RZ, c[0x0][0x4f0], R6 ;  /* 0x00013c00ff000a19 */ /* 0x000fc60000011606 */
[----:B------:R-:W-:Y:S02]  /*d300*/  IMAD R5, R21, c[0x0][0x3f0], RZ ;  /* 0x0000fc0015057a24 */ /* 0x000fe400078e02ff */
[----:B------:R-:W-:Y:S01]  /*d310*/  IMAD R3, R7, c[0x0][0x3ec], R3 ;  /* 0x0000fb0007037a24 */ /* 0x000fe200078e0203 */
[----:B------:R-:W-:Y:S01]  /*d320*/  SHF.R.S32.HI R6, RZ, 0x1f, R0 ;  /* 0x0000001fff067819 */ /* 0x000fe20000011400 */
[----:B------:R-:W-:Y:S01]  /*d330*/  IMAD R7, R12, c[0x0][0x3f4], R5 ;  /* 0x0000fd000c077a24 */ /* 0x000fe200078e0205 */
[----:B------:R-:W-:Y:S01]  /*d340*/  IADD3 R5, -R0, RZ, RZ ;  /* 0x000000ff00057210 */ /* 0x000fe20007ffe1ff */
[----:B------:R-:W-:-:S04]  /*d350*/  IMAD.WIDE.U32 R2, R12, c[0x0][0x3f0], R2 ;  /* 0x0000fc000c027a25 */ /* 0x000fc800078e0002 */
[----:B------:R-:W-:Y:S02]  /*d360*/  IMAD R6, R6, c[0x0][0x3e0], RZ ;  /* 0x0000f80006067a24 */ /* 0x000fe400078e02ff */
[----:B------:R-:W-:Y:S02]  /*d370*/  IMAD.IADD R3, R3, 0x1, R7 ;  /* 0x0000000103037824 */ /* 0x000fe400078e0207 */
        /* <DEDUP_REMOVED lines=9> */
[----:B------:R-:W-:Y:S02]  /*d410*/  IADD3 R4, R3, R4, RZ ;  /* 0x0000000403047210 */ /* 0x000fe40007ffe0ff */
[----:B-----5:R-:W-:Y:S02]  /*d420*/  ISETP.GE.AND P0, PT, R10, c[0x0][0x3c8], PT ;  /* 0x0000f2000a007a0c */ /* 0x020fe40003f06270 */
[----:B------:R-:W-:Y:S02]  /*d430*/  LEA R0, R8, R9, 0x7 ;  /* 0x0000000908007211 */ /* 0x000fe400078e38ff */
[----:B------:R-:W-:Y:S01]  /*d440*/  LEA.HI.X R6, R2, c[0x0][0x384], R4, 0x1, P1 ;  /* 0x0000e10002067a11 */ /* 0x000fe200008f0c04 */
[----:B------:R-:W-:Y:S06]  /*d450*/  BRA.DIV ~URZ, `(.L_x_112) ;  /* 0x000028b27f007947 */ /* 0x000fec000b800000 */
[----:B------:R1:W2:Y:S02]  /*d460*/  SHFL.IDX PT, R8, R6, RZ, 0x181f ;  /* 0x00181fff06087589 */ /* 0x0002a400000e0000 */
.L_x_178:
[----:B------:R-:W-:Y:S05]  /*d470*/  BRA.DIV ~URZ, `(.L_x_113) ;  /* 0x000029027f007947 */ /* 0x000fea000b800000 */
[----:B------:R3:W4:Y:S02]  /*d480*/  SHFL.IDX PT, R2, R7, RZ, 0x181f ;  /* 0x00181fff07027589 */ /* 0x00072400000e0000 */
.L_x_179:
[----:B------:R-:W5:Y:S01]  /*d490*/  LDL.64 R10, [R1+0x18] ;  /* 0x00001800010a7983 */ /* 0x000f620000100a00 */
[----:B------:R-:W-:-:S05]  /*d4a0*/  IMAD R4, R20, c[0x0][0x4e8], RZ ;  /* 0x00013a0014047a24 */ /* 0x000fca00078e02ff */
[----:B------:R-:W-:-:S13]  /*d4b0*/  ISETP.GE.OR P2, PT, R0, R4, P0 ;  /* 0x000000040000720c */ /* 0x000fda0000746670 */
[----:B----45:R-:W-:-:S04]  /*d4c0*/  @!P2 LEA R2, P1, R10, R2, 0x1 ;  /* 0x000000020a02a211 */ /* 0x030fc800078208ff */
[----:B--2---:R-:W-:-:S05]  /*d4d0*/  @!P2 LEA.HI.X R3, R10, R8, R18, 0x1, P1 ;  /* 0x000000080a03a211 */ /* 0x004fca00008f0c12 */
[----:B------:R2:W-:Y:S01]  /*d4e0*/  @!P2 ST.E.128 [R2.64], RZ ;  /* 0x000000ff0200a985 */ /* 0x0005e2000c101d08 */
[----:B------:R-:W-:Y:S05]  /*d4f0*/  BRA.DIV ~URZ, `(.L_x_114) ;  /* 0x000028f27f007947 */ /* 0x000fea000b800000 */
[----:B------:R4:W1:Y:S04]  /*d500*/  SHFL.IDX PT, R8, R6, 0x1, 0x181f ;  /* 0x00381f0006087f89 */ /* 0x00086800000e0000 */
[----:B--2---:R4:W2:Y:S02]  /*d510*/  SHFL.IDX PT, R2, R7, 0x1, 0x181f ;  /* 0x00381f0007027f89 */ /* 0x0048a400000e0000 */
.L_x_180:
[----:B------:R-:W5:Y:S01]  /*d520*/  LDL.64 R10, [R1+0x18] ;  /* 0x00001800010a7983 */ /* 0x000f620000100a00 */
[----:B------:R-:W-:-:S04]  /*d530*/  IADD3 R3, R0, 0x10, RZ ;  /* 0x0000001000037810 */ /* 0x000fc80007ffe0ff */
[----:B------:R-:W-:-:S13]  /*d540*/  ISETP.GE.OR P2, PT, R3, R4, P0 ;  /* 0x000000040300720c */ /* 0x000fda0000746670 */
[----:B--2--5:R-:W-:-:S04]  /*d550*/  @!P2 LEA R2, P1, R10, R2, 0x1 ;  /* 0x000000020a02a211 */ /* 0x024fc800078208ff */
[----:B-1----:R-:W-:-:S05]  /*d560*/  @!P2 LEA.HI.X R3, R10, R8, R18, 0x1, P1 ;  /* 0x000000080a03a211 */ /* 0x002fca00008f0c12 */
[----:B------:R1:W-:Y:S01]  /*d570*/  @!P2 ST.E.128 [R2.64], RZ ;  /* 0x000000ff0200a985 */ /* 0x0003e2000c101d08 */
[----:B------:R-:W-:Y:S05]  /*d580*/  BRA.DIV ~URZ, `(.L_x_115) ;  /* 0x000029327f007947 */ /* 0x000fea000b800000 */
[----:B------:R2:W1:Y:S02]  /*d590*/  SHFL.IDX PT, R8, R6, 0x2, 0x181f ;  /* 0x00581f0006087f89 */ /* 0x00046400000e0000 */
.L_x_181:
[----:B------:R-:W-:Y:S05]  /*d5a0*/  BRA.DIV ~URZ, `(.L_x_116) ;  /* 0x000029827f007947 */ /* 0x000fea000b800000 */
[----:B-1----:R1:W2:Y:S02]  /*d5b0*/  SHFL.IDX PT, R2, R7, 0x2, 0x181f ;  /* 0x00581f0007027f89 */ /* 0x0022a400000e0000 */
.L_x_182:
[----:B------:R-:W5:Y:S01]  /*d5c0*/  LDL.64 R10, [R1+0x18] ;  /* 0x00001800010a7983 */ /* 0x000f620000100a00 */
[----:B------:R-:W-:-:S04]  /*d5d0*/  IADD3 R3, R0, 0x20, RZ ;  /* 0x0000002000037810 */ /* 0x000fc80007ffe0ff */
[----:B------:R-:W-:-:S13]  /*d5e0*/  ISETP.GE.OR P2, PT, R3, R4, P0 ;  /* 0x000000040300720c */ /* 0x000fda0000746670 */
[----:B--2--5:R-:W-:-:S04]  /*d5f0*/  @!P2 LEA R2, P1, R10, R2, 0x1 ;  /* 0x000000020a02a211 */ /* 0x024fc800078208ff */
[----:B------:R-:W-:-:S05]  /*d600*/  @!P2 LEA.HI.X R3, R10, R8, R18, 0x1, P1 ;  /* 0x000000080a03a211 */ /* 0x000fca00008f0c12 */
[----:B------:R2:W-:Y:S01]  /*d610*/  @!P2 ST.E.128 [R2.64], RZ ;  /* 0x000000ff0200a985 */ /* 0x0005e2000c101d08 */
[----:B------:R-:W-:Y:S05]  /*d620*/  BRA.DIV ~URZ, `(.L_x_117) ;  /* 0x000029727f007947 */ /* 0x000fea000b800000 */
[----:B------:R1:W2:Y:S04]  /*d630*/  SHFL.IDX PT, R8, R6, 0x3, 0x181f ;  /* 0x00781f0006087f89 */ /* 0x0002a800000e0000 */
[----:B--2---:R1:W2:Y:S02]  /*d640*/  SHFL.IDX PT, R2, R7, 0x3, 0x181f ;  /* 0x00781f0007027f89 */ /* 0x0042a400000e0000 */
.L_x_183:
[----:B------:R-:W5:Y:S01]  /*d650*/  LDL.64 R10, [R1+0x18] ;  /* 0x00001800010a7983 */ /* 0x000f620000100a00 */
[----:B------:R-:W-:-:S04]  /*d660*/  IADD3 R3, R0, 0x30, RZ ;  /* 0x0000003000037810 */ /* 0x000fc80007ffe0ff */
[----:B------:R-:W-:-:S13]  /*d670*/  ISETP.GE.OR P2, PT, R3, R4, P0 ;  /* 0x000000040300720c */ /* 0x000fda0000746670 */
[----:B--2--5:R-:W-:-:S04]  /*d680*/  @!P2 LEA R2, P1, R10, R2, 0x1 ;  /* 0x000000020a02a211 */ /* 0x024fc800078208ff */
[----:B------:R-:W-:-:S05]  /*d690*/  @!P2 LEA.HI.X R3, R10, R8, R18, 0x1, P1 ;  /* 0x000000080a03a211 */ /* 0x000fca00008f0c12 */
[----:B------:R2:W-:Y:S01]  /*d6a0*/  @!P2 ST.E.128 [R2.64], RZ ;  /* 0x000000ff0200a985 */ /* 0x0005e2000c101d08 */
[----:B------:R-:W-:Y:S05]  /*d6b0*/  BRA.DIV ~URZ, `(.L_x_118) ;  /* 0x000029b27f007947 */ /* 0x000fea000b800000 */
[----:B------:R1:W2:Y:S02]  /*d6c0*/  SHFL.IDX PT, R8, R6, 0x4, 0x181f ;  /* 0x00981f0006087f89 */ /* 0x0002a400000e0000 */
.L_x_184:
[----:B------:R-:W-:Y:S05]  /*d6d0*/  BRA.DIV ~URZ, `(.L_x_119) ;  /* 0x00002a027f007947 */ /* 0x000fea000b800000 */
[----:B--2---:R2:W1:Y:S02]  /*d6e0*/  SHFL.IDX PT, R2, R7, 0x4, 0x181f ;  /* 0x00981f0007027f89 */ /* 0x00446400000e0000 */
.L_x_185:
[----:B------:R-:W5:Y:S01]  /*d6f0*/  LDL.64 R10, [R1+0x18] ;  /* 0x00001800010a7983 */ /* 0x000f620000100a00 */
[----:B------:R-:W-:-:S04]  /*d700*/  IADD3 R3, R0, 0x40, RZ ;  /* 0x0000004000037810 */ /* 0x000fc80007ffe0ff */
[----:B------:R-:W-:-:S13]  /*d710*/  ISETP.GE.OR P2, PT, R3, R4, P0 ;  /* 0x000000040300720c */ /* 0x000fda0000746670 */
[----:B-1---5:R-:W-:-:S04]  /*d720*/  @!P2 LEA R2, P1, R10, R2, 0x1 ;  /* 0x000000020a02a211 */ /* 0x022fc800078208ff */
[----:B------:R-:W-:-:S05]  /*d730*/  @!P2 LEA.HI.X R3, R10, R8, R18, 0x1, P1 ;  /* 0x000000080a03a211 */ /* 0x000fca00008f0c12 */
[----:B------:R1:W-:Y:S01]  /*d740*/  @!P2 ST.E.128 [R2.64], RZ ;  /* 0x000000ff0200a985 */ /* 0x0003e2000c101d08 */
[----:B------:R-:W-:Y:S05]  /*d750*/  BRA.DIV ~URZ, `(.L_x_120) ;  /* 0x000029f27f007947 */ /* 0x000fea000b800000 */
[----:B------:R1:W2:Y:S04]  /*d760*/  SHFL.IDX PT, R8, R6, 0x5, 0x181f ;  /* 0x00b81f0006087f89 */ /* 0x0002a800000e0000 */
[----:B-1----:R1:W3:Y:S02]  /*d770*/  SHFL.IDX PT, R2, R7, 0x5, 0x181f ;  /* 0x00b81f0007027f89 */ /* 0x0022e400000e0000 */
.L_x_186:
[----:B------:R-:W5:Y:S01]  /*d780*/  LDL.64 R10, [R1+0x18] ;  /* 0x00001800010a7983 */ /* 0x000f620000100a00 */
[----:B------:R-:W-:-:S04]  /*d790*/  IADD3 R3, R0, 0x50, RZ ;  /* 0x0000005000037810 */ /* 0x000fc80007ffe0ff */
[----:B------:R-:W-:-:S13]  /*d7a0*/  ISETP.GE.OR P2, PT, R3, R4, P0 ;  /* 0x000000040300720c */ /* 0x000fda0000746670 */
[----:B---3-5:R-:W-:-:S04]  /*d7b0*/  @!P2 LEA R2, P1, R10, R2, 0x1 ;  /* 0x000000020a02a211 */ /* 0x028fc800078208ff */
[----:B--2---:R-:W-:-:S05]  /*d7c0*/  @!P2 LEA.HI.X R3, R10, R8, R18, 0x1, P1 ;  /* 0x000000080a03a211 */ /* 0x004fca00008f0c12 */
[----:B------:R2:W-:Y:S01]  /*d7d0*/  @!P2 ST.E.128 [R2.64], RZ ;  /* 0x000000ff0200a985 */ /* 0x0005e2000c101d08 */
[----:B------:R-:W-:Y:S05]  /*d7e0*/  BRA.DIV ~URZ, `(.L_x_121) ;  /* 0x00002a327f007947 */ /* 0x000fea000b800000 */
[----:B------:R3:W1:Y:S02]  /*d7f0*/  SHFL.IDX PT, R8, R6, 0x6, 0x181f ;  /* 0x00d81f0006087f89 */ /* 0x00066400000e0000 */
.L_x_187:
[----:B------:R-:W-:Y:S05]  /*d800*/  BRA.DIV ~URZ, `(.L_x_122) ;  /* 0x00002a827f007947 */ /* 0x000fea000b800000 */
[----:B--2---:R2:W3:Y:S02]  /*d810*/  SHFL.IDX PT, R2, R7, 0x6, 0x181f ;  /* 0x00d81f0007027f89 */ /* 0x0044e400000e0000 */
.L_x_188:
[----:B------:R-:W5:Y:S01]  /*d820*/  LDL.64 R10, [R1+0x18] ;  /* 0x00001800010a7983 */ /* 0x000f620000100a00 */
[----:B------:R-:W-:-:S04]  /*d830*/  IADD3 R3, R0, 0x60, RZ ;  /* 0x0000006000037810 */ /* 0x000fc80007ffe0ff */
[----:B------:R-:W-:-:S13]  /*d840*/  ISETP.GE.OR P2, PT, R3, R4, P0 ;  /* 0x000000040300720c */ /* 0x000fda0000746670 */
[----:B---3-5:R-:W-:-:S04]  /*d850*/  @!P2 LEA R2, P1, R10, R2, 0x1 ;  /* 0x000000020a02a211 */ /* 0x028fc800078208ff */
[----:B-1----:R-:W-:-:S05]  /*d860*/  @!P2 LEA.HI.X R3, R10, R8, R18, 0x1, P1 ;  /* 0x000000080a03a211 */ /* 0x002fca00008f0c12 */
[----:B------:R1:W-:Y:S01]  /*d870*/  @!P2 ST.E.128 [R2.64], RZ ;  /* 0x000000ff0200a985 */ /* 0x0003e2000c101d08 */
[----:B------:R-:W-:Y:S05]  /*d880*/  BRA.DIV ~URZ, `(.L_x_123) ;  /* 0x00002a727f007947 */ /* 0x000fea000b800000 */
[----:B----4-:R-:W3:Y:S04]  /*d890*/  SHFL.IDX PT, R6, R6, 0x7, 0x181f ;  /* 0x00f81f0006067f89 */ /* 0x010ee800000e0000 */
[----:B-1----:R1:W4:Y:S02]  /*d8a0*/  SHFL.IDX PT, R2, R7, 0x7, 0x181f ;  /* 0x00f81f0007027f89 */ /* 0x00232400000e0000 */
.L_x_189:
[----:B------:R-:W5:Y:S01]  /*d8b0*/  LDL.64 R8, [R1+0x18] ;  /* 0x0000180001087983 */ /* 0x000f620000100a00 */
[----:B------:R-:W-:-:S04]  /*d8c0*/  IADD3 R0, R0, 0x70, RZ ;  /* 0x0000007000007810 */ /* 0x000fc80007ffe0ff */
[----:B------:R-:W-:-:S13]  /*d8d0*/  ISETP.GE.OR P1, PT, R0, R4, P0 ;  /* 0x000000040000720c */ /* 0x000fda0000726670 */
[----:B----45:R-:W-:-:S04]  /*d8e0*/  @!P1 LEA R2, P0, R8, R2, 0x1 ;  /* 0x0000000208029211 */ /* 0x030fc800078008ff */
[----:B---3--:R-:W-:-:S05]  /*d8f0*/  @!P1 LEA.HI.X R3, R8, R6, R18, 0x1, P0 ;  /* 0x0000000608039211 */ /* 0x008fca00000f0c12 */
[----:B------:R3:W-:Y:S04]  /*d900*/  @!P1 ST.E.128 [R2.64], RZ ;  /* 0x000000ff02009985 */ /* 0x0007e8000c101d08 */
.L_x_96:
[----:B------:R-:W-:Y:S05]  /*d910*/  BSYNC B1 ;  /* 0x0000000000017941 */ /* 0x000fea0003800000 */
.L_x_80:
[----:B------:R-:W5:Y:S02]  /*d920*/  LDL R0, [R1+0x80] ;  /* 0x0000800001007983 */ /* 0x000f640000100800 */
[----:B-----5:R-:W-:-:S13]  /*d930*/  ISETP.NE.AND P0, PT, R0, RZ, PT ;  /* 0x000000ff0000720c */ /* 0x020fda0003f05270 */
[----:B------:R-:W-:Y:S01]  /*d940*/  @P0 WARPSYNC 0xffffffff ;  /* 0xffffffff00000948 */ /* 0x000fe20003800000 */
[----:B------:R-:W-:Y:S06]  /*d950*/  @P0 BAR.SYNC.DEFER_BLOCKING 0x5, 0x80 ;  /* 0x0142000000000b1d */ /* 0x000fec0000010000 */
[----:B-123--:R-:W1:Y:S04]  /*d960*/  @P0 LDS.128 R4, [0x9100] ;  /* 0x00910000ff040984 */ /* 0x00ee680000000c00 */
[----:B-1----:R1:W-:Y:S04]  /*d970*/  @P0 STL.64 [R1+0x20], R4 ;  /* 0x0000200401000387 */ /* 0x0023e80000100a00 */
[----:B------:R1:W-:Y:S04]  /*d980*/  @P0 STL.64 [R1+0x28], R6 ;  /* 0x0000280601000387 */ /* 0x0003e80000100a00 */
[----:B------:R-:W-:Y:S06]  /*d990*/  @P0 BAR.ARV 0x4, 0x80 ;  /* 0x0102000000000b1d */ /* 0x000fec0000002000 */
[----:B------:R-:W-:Y:S05]  /*d9a0*/  @P0 BRA `(.L_x_124) ;  /* 0x00000ba000000947 */ /* 0x000fea0003800000 */
[----:B------:R-:W2:Y:S01]  /*d9b0*/  S2R R0, SR_TID.X ;  /* 0x0000000000007919 */ /* 0x000ea20000002100 */
[----:B-1----:R-:W-:Y:S01]  /*d9c0*/  IMAD.MOV.U32 R7, RZ, RZ, RZ ;  /* 0x000000ffff077224 */ /* 0x002fe200078e00ff */
[----:B--2---:R-:W-:-:S04]  /*d9d0*/  LOP3.LUT R14, R0, 0x1f, RZ, 0xc0, !PT ;  /* 0x0000001f000e7812 */ /* 0x004fc800078ec0ff */
[----:B------:R-:W-:Y:S01]  /*d9e0*/  ISETP.NE.AND P5, PT, R14, 0x1f, PT ;  /* 0x0000001f0e00780c */ /* 0x000fe20003fa5270 */
[----:B------:R-:W-:Y:S10]  /*d9f0*/  BRA.DIV ~URZ, `(.L_x_125) ;  /* 0x000029d27f007947 */ /* 0x000ff4000b800000 */
[----:B------:R1:W2:Y:S02]  /*da00*/  SHFL.IDX PT, R10, R70, RZ, 0x1f ;  /* 0x00001fff460a7589 */ /* 0x0002a400000e0000 */
.L_x_190:
[----:B------:R-:W-:Y:S05]  /*da10*/  BRA.DIV ~URZ, `(.L_x_126) ;  /* 0x00002a227f007947 */ /* 0x000fea000b800000 */
[----:B------:R3:W1:Y:S02]  /*da20*/  SHFL.IDX PT, R8, R70, 0x1, 0x1f ;  /* 0x00201f0046087f89 */ /* 0x00066400000e0000 */
.L_x_191:
[----:B------:R-:W5:Y:S01]  /*da30*/  LDL R0, [R1+0x2c] ;  /* 0x00002c0001007983 */ /* 0x000f620000100800 */
[----:B------:R-:W-:Y:S02]  /*da40*/  IMAD.MOV.U32 R6, RZ, RZ, RZ ;  /* 0x000000ffff067224 */ /* 0x000fe400078e00ff */
[----:B-----5:R-:W-:-:S05]  /*da50*/  IMAD.IADD R0, R0, 0x1, R14 ;  /* 0x0000000100007824 */ /* 0x020fca00078e020e */
[----:B------:R-:W-:-:S13]  /*da60*/  ISETP.GE.OR P0, PT, R0, c[0x0][0x53c], !P5 ;  /* 0x00014f0000007a0c */ /* 0x000fda0006f06670 */
[----:B----4-:R-:W-:Y:S01]  /*da70*/  @!P0 IMAD.MOV.U32 R2, RZ, RZ, 0x4 ;  /* 0x00000004ff028424 */ /* 0x010fe200078e00ff */
[----:B------:R-:W-:-:S03]  /*da80*/  @!P0 MOV R3, 0x4 ;  /* 0x0000000400038802 */ /* 0x000fc60000000f00 */
[----:B------:R-:W-:-:S04]  /*da90*/  @!P0 IMAD.WIDE R4, R0, R2, c[0x0][0x580] ;  /* 0x0001600000048625 */ /* 0x000fc800078e0202 */
[----:B------:R-:W-:Y:S01]  /*daa0*/  @!P0 IMAD.WIDE R2, R0, R3, c[0x0][0x578] ;  /* 0x00015e0000028625 */ /* 0x000fe200078e0203 */
[----:B------:R-:W4:Y:S04]  /*dab0*/  @!P0 LDG.E R6, [R4.64] ;  /* 0x0000000804068981 */ /* 0x000f28000c1e1900 */
[----:B------:R-:W4:Y:S01]  /*dac0*/  @!P0 LDG.E R7, [R2.64] ;  /* 0x0000000802078981 */ /* 0x000f22000c1e1900 */
[C---:B------:R-:W-:Y:S02]  /*dad0*/  ISETP.GE.U32.AND P4, PT, R14.reuse, 0x10, PT ;  /* 0x000000100e00780c */ /* 0x040fe40003f86070 */
[C---:B------:R-:W-:Y:S02]  /*dae0*/  ISETP.GE.U32.AND P3, PT, R14.reuse, 0x8, PT ;  /* 0x000000080e00780c */ /* 0x040fe40003f66070 */
[----:B------:R-:W-:-:S02]  /*daf0*/  ISETP.GE.U32.AND P2, PT, R14, 0x4, PT ;  /* 0x000000040e00780c */ /* 0x000fc40003f46070 */
[C---:B------:R-:W-:Y:S02]  /*db00*/  ISETP.GE.U32.AND P1, PT, R14.reuse, 0x2, PT ;  /* 0x000000020e00780c */ /* 0x040fe40003f26070 */
[----:B------:R-:W-:Y:S02]  /*db10*/  ISETP.NE.AND P0, PT, R14, RZ, PT ;  /* 0x000000ff0e00720c */ /* 0x000fe40003f05270 */
[----:B------:R-:W-:Y:S01]  /*db20*/  MOV R13, RZ ;  /* 0x000000ff000d7202 */ /* 0x000fe20000000f00 */
[----:B----4-:R-:W-:Y:S01]  /*db30*/  IMAD R0, R7, R6, RZ ;  /* 0x0000000607007224 */ /* 0x010fe200078e02ff */
[----:B------:R-:W-:Y:S07]  /*db40*/  BRA.DIV ~URZ, `(.L_x_127) ;  /* 0x000029627f007947 */ /* 0x000fee000b800000 */
[----:B------:R4:W3:Y:S02]  /*db50*/  SHFL.UP PT, R4, R0, 0x1, RZ ;  /* 0x0420000000047989 */ /* 0x0008e400000e00ff */
.L_x_192:
[----:B---3--:R-:W-:-:S04]  /*db60*/  SEL R4, R4, RZ, P0 ;  /* 0x000000ff04047207 */ /* 0x008fc80000000000 */
[----:B----4-:R-:W-:Y:S01]  /*db70*/  IADD3 R0, R0, R4, RZ ;  /* 0x0000000400007210 */ /* 0x010fe20007ffe0ff */
[----:B------:R-:W-:Y:S05]  /*db80*/  BRA.DIV ~URZ, `(.L_x_128) ;  /* 0x000029627f007947 */ /* 0x000fea000b800000 */
[----:B------:R-:W3:Y:S02]  /*db90*/  SHFL.UP PT, R2, R0, 0x2, RZ ;  /* 0x0440000000027989 */ /* 0x000ee400000e00ff */
[----:B---3--:R-:W-:-:S05]  /*dba0*/  SEL R2, R2, RZ, P1 ;  /* 0x000000ff02027207 */ /* 0x008fca0000800000 */
[----:B------:R-:W-:-:S05]  /*dbb0*/  IMAD.IADD R4, R0, 0x1, R2 ;  /* 0x0000000100047824 */ /* 0x000fca00078e0202 */
        /* <DEDUP_REMOVED lines=9> */
[----:B------:R3:W4:Y:S02]  /*dc50*/  SHFL.IDX PT, R0, R4, 0x1f, 0x1f ;  /* 0x03e01f0004007f89 */ /* 0x00072400000e0000 */
.L_x_193:
[----:B----4-:R-:W-:Y:S01]  /*dc60*/  IMAD R0, R0, c[0x0][0x538], RZ ;  /* 0x00014e0000007a24 */ /* 0x010fe200078e02ff */
[----:B------:R-:W-:Y:S04]  /*dc70*/  BSSY B1, `(.L_x_129) ;  /* 0x0000084000017945 */ /* 0x000fe80003800000 */
[----:B-1----:R-:W-:-:S04]  /*dc80*/  IADD3 R8, R0, R8, RZ ;  /* 0x0000000800087210 */ /* 0x002fc80007ffe0ff */
[----:B--2---:R-:W-:-:S13]  /*dc90*/  ISETP.GT.AND P6, PT, R8, R10, PT ;  /* 0x0000000a0800720c */ /* 0x004fda0003fc4270 */
[----:B------:R-:W-:Y:S05]  /*dca0*/  @P6 BRA `(.L_x_130) ;  /* 0x0000025000006947 */ /* 0x000fea0003800000 */
.L_x_134:
[----:B------:R-:W2:Y:S02]  /*dcb0*/  LDL.LU R0, [R1+0x2c] ;  /* 0x00002c0001007983 */ /* 0x000ea40000300800 */
[----:B--2---:R-:W-:-:S04]  /*dcc0*/  IADD3 R0, R0, 0x1f, RZ ;  /* 0x0000001f00007810 */ /* 0x004fc80007ffe0ff */
[----:B------:R-:W-:-:S13]  /*dcd0*/  ISETP.GE.AND P6, PT, R0, c[0x0][0x53c], PT ;  /* 0x00014f0000007a0c */ /* 0x000fda0003fc6270 */
[----:B------:R-:W-:Y:S05]  /*dce0*/  @P6 BRA `(.L_x_131) ;  /* 0x0000077000006947 */ /* 0x000fea0003800000 */
[----:B------:R1:W-:Y:S01]  /*dcf0*/  STL [R1+0x2c], R0 ;  /* 0x00002c0001007387 */ /* 0x0003e20000100800 */
[----:B------:R-:W-:Y:S01]  /*dd00*/  CS2R R6, SRZ ;  /* 0x0000000000067805 */ /* 0x000fe2000001ff00 */
[----:B-1----:R-:W-:-:S04]  /*dd10*/  IADD3 R0, R0, R14, RZ ;  /* 0x0000000e00007210 */ /* 0x002fc80007ffe0ff */
[----:B------:R-:W-:-:S13]  /*dd20*/  ISETP.GE.OR P6, PT, R0, c[0x0][0x53c], !P5 ;  /* 0x00014f0000007a0c */ /* 0x000fda0006fc6670 */
[----:B------:R-:W-:Y:S02]  /*dd30*/  @!P6 MOV R2, 0x4 ;  /* 0x000000040002e802 */ /* 0x000fe40000000f00 */
[----:B------:R-:W-:-:S03]  /*dd40*/  @!P6 MOV R3, 0x4 ;  /* 0x000000040003e802 */ /* 0x000fc60000000f00 */
[----:B---3--:R-:W-:-:S04]  /*dd50*/  @!P6 IMAD.WIDE R4, R0, R2, c[0x0][0x580] ;  /* 0x000160000004e625 */ /* 0x008fc800078e0202 */
[----:B------:R-:W-:Y:S01]  /*dd60*/  @!P6 IMAD.WIDE R2, R0, R3, c[0x0][0x578] ;  /* 0x00015e000002e625 */ /* 0x000fe200078e0203 */
[----:B------:R-:W2:Y:S04]  /*dd70*/  @!P6 LDG.E R6, [R4.64] ;  /* 0x000000080406e981 */ /* 0x000ea8000c1e1900 */
[----:B------:R-:W2:Y:S02]  /*dd80*/  @!P6 LDG.E R7, [R2.64] ;  /* 0x000000080207e981 */ /* 0x000ea4000c1e1900 */
[----:B--2---:R-:W-:Y:S01]  /*dd90*/  IMAD R0, R7, R6, RZ ;  /* 0x0000000607007224 */ /* 0x004fe200078e02ff */
[----:B------:R-:W-:Y:S05]  /*dda0*/  BRA.DIV ~URZ, `(.L_x_132) ;  /* 0x000028f27f007947 */ /* 0x000fea000b800000 */
[----:B------:R1:W2:Y:S02]  /*ddb0*/  SHFL.UP PT, R2, R0, 0x1, RZ ;  /* 0x0420000000027989 */ /* 0x0002a400000e00ff */
.L_x_194:
        /* <DEDUP_REMOVED lines=16> */
.L_x_195:
[----:B--2---:R-:W-:-:S05]  /*dec0*/  IMAD R0, R0, c[0x0][0x538], RZ ;  /* 0x00014e0000007a24 */ /* 0x004fca00078e02ff */
[----:B------:R-:W-:-:S04]  /*ded0*/  IADD3 R8, R0, R8, RZ ;  /* 0x0000000800087210 */ /* 0x000fc80007ffe0ff */
[----:B------:R-:W-:-:S13]  /*dee0*/  ISETP.GT.AND P6, PT, R8, R10, PT ;  /* 0x0000000a0800720c */ /* 0x000fda0003fc4270 */
[----:B-1----:R-:W-:Y:S05]  /*def0*/  @!P6 BRA `(.L_x_134) ;  /* 0xfffffdb00000e947 */ /* 0x002fea000383ffff */
.L_x_130:
[----:B------:R-:W-:-:S05]  /*df00*/  IADD3 R12, -R0, R8, RZ ;  /* 0x00000008000c7210 */ /* 0x000fca0007ffe1ff */
[----:B------:R-:W-:-:S05]  /*df10*/  IMAD R0, R4, c[0x0][0x538], R12 ;  /* 0x00014e0004007a24 */ /* 0x000fca00078e020c */
[----:B------:R-:W-:Y:S01]  /*df20*/  ISETP.GT.AND P0, PT, R0, R10, PT ;  /* 0x0000000a0000720c */ /* 0x000fe20003f04270 */
[----:B------:R-:W-:-:S12]  /*df30*/  BRA.DIV ~URZ, `(.L_x_135) ;  /* 0x000029627f007947 */ /* 0x000fd8000b800000 */
[----:B------:R-:W-:-:S04]  /*df40*/  VOTE.ANY R0, PT, !P0 ;  /* 0x0000000000007806 */ /* 0x000fc800040e0100 */
.L_x_196:
[----:B------:R1:W2:Y:S01]  /*df50*/  POPC R11, R0 ;  /* 0x00000000000b7309 */ /* 0x0002a20000000000 */
[----:B------:R-:W-:Y:S05]  /*df60*/  BRA.DIV ~URZ, `(.L_x_136) ;  /* 0x000029727f007947 */ /* 0x000fea000b800000 */
[----:B--2---:R2:W4:Y:S04]  /*df70*/  SHFL.IDX PT, R8, R6, R11, 0x1f ;  /* 0x00001f0b06087589 */ /* 0x00452800000e0000 */
[----:B------:R2:W1:Y:S02]  /*df80*/  SHFL.IDX PT, R7, R7, R11, 0x1f ;  /* 0x00001f0b07077589 */ /* 0x00046400000e0000 */
.L_x_197:
[----:B------:R-:W-:Y:S01]  /*df90*/  ISETP.NE.AND P0, PT, R0, RZ, PT ;  /* 0x000000ff0000720c */ /* 0x000fe20003f05270 */
[----:B------:R-:W-:-:S12]  /*dfa0*/  BSSY B0, `(.L_x_137) ;  /* 0x0000005000007945 */ /* 0x000fd80003800000 */
[----:B------:R-:W-:Y:S05]  /*dfb0*/  @!P0 BRA `(.L_x_138) ;  /* 0x0000003000008947 */ /* 0x000fea0003800000 */
[----:B------:R-:W-:Y:S01]  /*dfc0*/  IADD3 R5, R11, -0x1, RZ ;  /* 0xffffffff0b057810 */ /* 0x000fe20007ffe0ff */
[----:B------:R-:W-:Y:S05]  /*dfd0*/  BRA.DIV ~URZ, `(.L_x_139) ;  /* 0x000029d27f007947 */ /* 0x000fea000b800000 */
[----:B------:R2:W3:Y:S02]  /*dfe0*/  SHFL.IDX PT, R13, R4, R5, 0x1f ;  /* 0x00001f05040d7589 */ /* 0x0004e400000e0000 */
.L_x_138:
[----:B------:R-:W-:Y:S05]  /*dff0*/  BSYNC B0 ;  /* 0x0000000000007941 */ /* 0x000fea0003800000 */
.L_x_137:
[----:B--23--:R-:W-:Y:S01]  /*e000*/  IMAD R6, R13, c[0x0][0x538], R12 ;  /* 0x00014e000d067a24 */ /* 0x00cfe200078e020c */
[----:B----4-:R-:W-:Y:S02]  /*e010*/  IABS R2, R8 ;  /* 0x0000000800027213 */ /* 0x010fe40000000000 */
[----:B-1----:R-:W-:Y:S01]  /*e020*/  IABS R3, R7 ;  /* 0x0000000700037213 */ /* 0x002fe20000000000 */
[----:B------:R-:W-:Y:S01]  /*e030*/  IMAD.IADD R9, R10, 0x1, -R6 ;  /* 0x000000010a097824 */ /* 0x000fe200078e0a06 */
[----:B------:R1:W-:Y:S01]  /*e040*/  STL [R1+0x20], R6 ;  /* 0x0000200601007387 */ /* 0x0003e20000100800 */
[----:B------:R-:W2:Y:S03]  /*e050*/  I2F.RP R4, R2 ;  /* 0x0000000200047306 */ /* 0x000ea60000209400 */
[----:B------:R-:W3:Y:S05]  /*e060*/  LDL.LU R13, [R1+0x2c] ;  /* 0x00002c00010d7983 */ /* 0x000eea0000300800 */
[----:B--2---:R-:W2:Y:S02]  /*e070*/  MUFU.RCP R4, R4 ;  /* 0x0000000400047308 */ /* 0x004ea40000001000 */
[----:B--2---:R-:W-:-:S06]  /*e080*/  IADD3 R4, R4, 0xffffffe, RZ ;  /* 0x0ffffffe04047810 */ /* 0x004fcc0007ffe0ff */
[----:B------:R-:W2:Y:S01]  /*e090*/  F2I.FTZ.U32.TRUNC.NTZ R5, R4 ;  /* 0x0000000400057305 */ /* 0x000ea2000021f000 */
[----:B-1----:R-:W-:Y:S02]  /*e0a0*/  MOV R6, R3 ;  /* 0x0000000300067202 */ /* 0x002fe40000000f00 */
[----:B------:R-:W-:Y:S01]  /*e0b0*/  IABS R10, R9 ;  /* 0x00000009000a7213 */ /* 0x000fe20000000000 */
[----:B--2---:R-:W-:-:S04]  /*e0c0*/  IMAD.MOV R0, RZ, RZ, -R5 ;  /* 0x000000ffff007224 */ /* 0x004fc800078e0a05 */
[----:B------:R-:W-:Y:S01]  /*e0d0*/  IMAD.MOV.U32 R4, RZ, RZ, R0 ;  /* 0x000000ffff047224 */ /* 0x000fe200078e0000 */
[----:B------:R-:W-:-:S03]  /*e0e0*/  IABS R0, R8 ;  /* 0x0000000800007213 */ /* 0x000fc60000000000 */
[----:B------:R-:W-:Y:S02]  /*e0f0*/  IMAD R3, R4, R2, RZ ;  /* 0x0000000204037224 */ /* 0x000fe400078e02ff */
[----:B------:R-:W-:Y:S01]  /*e100*/  IMAD.MOV.U32 R4, RZ, RZ, RZ ;  /* 0x000000ffff047224 */ /* 0x000fe200078e00ff */
[----:B------:R-:W1:Y:S01]  /*e110*/  I2F.RP R12, R6 ;  /* 0x00000006000c7306 */ /* 0x000e620000209400 */
[----:B------:R-:W-:Y:S02]  /*e120*/  IMAD.MOV R0, RZ, RZ, -R0 ;  /* 0x000000ffff007224 */ /* 0x000fe400078e0a00 */
[----:B------:R-:W-:-:S04]  /*e130*/  IMAD.HI.U32 R5, R5, R3, R4 ;  /* 0x0000000305057227 */ /* 0x000fc800078e0004 */
[----:B------:R-:W-:Y:S01]  /*e140*/  IMAD.MOV.U32 R3, RZ, RZ, R10 ;  /* 0x000000ffff037224 */ /* 0x000fe200078e000a */
[----:B------:R-:W-:-:S03]  /*e150*/  MOV R4, R0 ;  /* 0x0000000000047202 */ /* 0x000fc60000000f00 */
[----:B------:R-:W-:-:S04]  /*e160*/  IMAD.HI.U32 R0, R5, R3, RZ ;  /* 0x0000000305007227 */ /* 0x000fc800078e00ff */
[----:B------:R-:W-:Y:S02]  /*e170*/  IMAD R3, R0, R4, R3 ;  /* 0x0000000400037224 */ /* 0x000fe400078e0203 */
[----:B-1----:R-:W1:Y:S03]  /*e180*/  MUFU.RCP R4, R12 ;  /* 0x0000000c00047308 */ /* 0x002e660000001000 */
[----:B------:R-:W-:-:S13]  /*e190*/  ISETP.GT.U32.AND P1, PT, R2, R3, PT ;  /* 0x000000030200720c */ /* 0x000fda0003f24070 */
[----:B------:R-:W-:Y:S01]  /*e1a0*/  @!P1 IMAD.IADD R3, R3, 0x1, -R2 ;  /* 0x0000000103039824 */ /* 0x000fe200078e0a02 */
[----:B-1----:R-:W-:-:S04]  /*e1b0*/  IADD3 R4, R4, 0xffffffe, RZ ;  /* 0x0ffffffe04047810 */ /* 0x002fc80007ffe0ff */
[----:B------:R-:W-:Y:S02]  /*e1c0*/  ISETP.GE.U32.AND P2, PT, R3, R2, PT ;  /* 0x000000020300720c */ /* 0x000fe40003f46070 */
[----:B------:R-:W1:Y:S01]  /*e1d0*/  F2I.FTZ.U32.TRUNC.NTZ R3, R4 ;  /* 0x0000000400037305 */ /* 0x000e62000021f000 */
[----:B------:R-:W-:Y:S02]  /*e1e0*/  LOP3.LUT R2, R9, R8, RZ, 0x3c, !PT ;  /* 0x0000000809027212 */ /* 0x000fe400078e3cff */
[----:B------:R-:W-:Y:S02]  /*e1f0*/  @!P1 IADD3 R0, R0, 0x1, RZ ;  /* 0x0000000100009810 */ /* 0x000fe40007ffe0ff */
[----:B------:R-:W-:Y:S02]  /*e200*/  ISETP.GE.AND P0, PT, R2, RZ, PT ;  /* 0x000000ff0200720c */ /* 0x000fe40003f06270 */
[----:B------:R-:W-:-:S04]  /*e210*/  ISETP.NE.AND P1, PT, R8, RZ, PT ;  /* 0x000000ff0800720c */ /* 0x000fc80003f25270 */
[----:B------:R-:W-:Y:S01]  /*e220*/  @P2 IADD3 R0, R0, 0x1, RZ ;  /* 0x0000000100002810 */ /* 0x000fe20007ffe0ff */
[----:B-1----:R-:W-:-:S06]  /*e230*/  IMAD.MOV R2, RZ, RZ, -R3 ;  /* 0x000000ffff027224 */ /* 0x002fcc00078e0a03 */
[----:B------:R-:W-:Y:S01]  /*e240*/  @!P0 IMAD.MOV R0, RZ, RZ, -R0 ;  /* 0x000000ffff008224 */ /* 0x000fe200078e0a00 */
[----:B------:R-:W-:Y:S02]  /*e250*/  MOV R4, R2 ;  /* 0x0000000200047202 */ /* 0x000fe40000000f00 */
[----:B------:R-:W-:Y:S02]  /*e260*/  IABS R2, R7 ;  /* 0x0000000700027213 */ /* 0x000fe40000000000 */
[----:B------:R-:W-:Y:S01]  /*e270*/  @!P1 LOP3.LUT R0, RZ, R8, RZ, 0x33, !PT ;  /* 0x00000008ff009212 */ /* 0x000fe200078e33ff */
[----:B------:R-:W-:Y:S02]  /*e280*/  IMAD R4, R4, R6, RZ ;  /* 0x0000000604047224 */ /* 0x000fe400078e02ff */
[----:B------:R-:W-:Y:S01]  /*e290*/  IMAD.MOV R5, RZ, RZ, -R2 ;  /* 0x000000ffff057224 */ /* 0x000fe200078e0a02 */
[----:B------:R-:W-:Y:S01]  /*e2a0*/  IABS R10, R0 ;  /* 0x00000000000a7213 */ /* 0x000fe20000000000 */
[----:B------:R-:W-:-:S04]  /*e2b0*/  IMAD.MOV.U32 R2, RZ, RZ, RZ ;  /* 0x000000ffff027224 */ /* 0x000fc800078e00ff */
[----:B------:R-:W-:Y:S01]  /*e2c0*/  IMAD.HI.U32 R2, R3, R4, R2 ;  /* 0x0000000403027227 */ /* 0x000fe200078e0002 */
[----:B------:R-:W-:-:S03]  /*e2d0*/  MOV R4, R5 ;  /* 0x0000000500047202 */ /* 0x000fc60000000f00 */
[----:B------:R-:W-:-:S04]  /*e2e0*/  IMAD.MOV.U32 R3, RZ, RZ, R10 ;  /* 0x000000ffff037224 */ /* 0x000fc800078e000a */
[----:B------:R-:W-:-:S04]  /*e2f0*/  IMAD.HI.U32 R2, R2, R3, RZ ;  /* 0x0000000302027227 */ /* 0x000fc800078e00ff */
[----:B------:R-:W-:-:S05]  /*e300*/  IMAD R3, R2, R4, R3 ;  /* 0x0000000402037224 */ /* 0x000fca00078e0203 */
[----:B------:R-:W-:-:S13]  /*e310*/  ISETP.GT.U32.AND P1, PT, R6, R3, PT ;  /* 0x000000030600720c */ /* 0x000fda0003f24070 */
[----:B------:R-:W-:-:S05]  /*e320*/  @!P1 IMAD.IADD R3, R3, 0x1, -R6 ;  /* 0x0000000103039824 */ /* 0x000fca00078e0a06 */
[----:B------:R-:W-:Y:S02]  /*e330*/  ISETP.GE.U32.AND P2, PT, R3, R6, PT ;  /* 0x000000060300720c */ /* 0x000fe40003f46070 */
[----:B------:R-:W-:Y:S02]  /*e340*/  LOP3.LUT R3, R0, R7, RZ, 0x3c, !PT ;  /* 0x0000000700037212 */ /* 0x000fe400078e3cff */
[----:B------:R-:W-:Y:S02]  /*e350*/  @!P1 IADD3 R2, R2, 0x1, RZ ;  /* 0x0000000102029810 */ /* 0x000fe40007ffe0ff */
[----:B------:R-:W-:Y:S02]  /*e360*/  ISETP.GE.AND P0, PT, R3, RZ, PT ;  /* 0x000000ff0300720c */ /* 0x000fe40003f06270 */
[----:B------:R-:W-:-:S05]  /*e370*/  ISETP.NE.AND P1, PT, R7, RZ, PT ;  /* 0x000000ff0700720c */ /* 0x000fca0003f25270 */
[----:B------:R-:W-:-:S06]  /*e380*/  @P2 IADD3 R2, R2, 0x1, RZ ;  /* 0x0000000102022810 */ /* 0x000fcc0007ffe0ff */
[----:B------:R-:W-:Y:S02]  /*e390*/  @!P0 IMAD.MOV R2, RZ, RZ, -R2 ;  /* 0x000000ffff028224 */ /* 0x000fe400078e0a02 */
[----:B------:R-:W-:-:S04]  /*e3a0*/  @!P1 LOP3.LUT R2, RZ, R7, RZ, 0x33, !PT ;  /* 0x00000007ff029212 */ /* 0x000fc800078e33ff */
[----:B------:R-:W-:Y:S01]  /*e3b0*/  IADD3 R3, -R2, RZ, RZ ;  /* 0x000000ff02037210 */ /* 0x000fe20007ffe1ff */
[----:B------:R-:W-:Y:S02]  /*e3c0*/  IMAD R4, R0, R8, RZ ;  /* 0x0000000800047224 */ /* 0x000fe400078e02ff */
[C---:B------:R-:W-:Y:S02]  /*e3d0*/  IMAD R2, R7.reuse, 0x1000000, R2 ;  /* 0x0100000007027824 */ /* 0x040fe400078e0202 */
[----:B------:R-:W-:Y:S01]  /*e3e0*/  IMAD R0, R7, R3, R0 ;  /* 0x0000000307007224 */ /* 0x000fe200078e0200 */
[----:B------:R-:W-:-:S03]  /*e3f0*/  IADD3 R3, R9, -R4, RZ ;  /* 0x8000000409037210 */ /* 0x000fc60007ffe0ff */
[----:B------:R-:W-:-:S05]  /*e400*/  IMAD R0, R0, 0x10000, R2 ;  /* 0x0001000000007824 */ /* 0x000fca00078e0202 */
[----:B------:R1:W-:Y:S01]  /*e410*/  STL [R1+0x28], R0 ;  /* 0x0000280001007387 */ /* 0x0003e20000100800 */
[----:B---3--:R-:W-:-:S05]  /*e420*/  IMAD.IADD R13, R11, 0x1, R13 ;  /* 0x000000010b0d7824 */ /* 0x008fca00078e020d */
[----:B------:R1:W-:Y:S04]  /*e430*/  STL [R1+0x2c], R13 ;  /* 0x00002c0d01007387 */ /* 0x0003e80000100800 */
[----:B------:R1:W-:Y:S01]  /*e440*/  STL [R1+0x24], R3 ;  /* 0x0000240301007387 */ /* 0x0003e20000100800 */
[----:B------:R-:W-:Y:S05]  /*e450*/  BRA `(.L_x_140) ;  /* 0x0000005000007947 */ /* 0x000fea0003800000 */
.L_x_131:
[----:B------:R-:W-:Y:S01]  /*e460*/  MOV R0, c[0x0][0x53c] ;  /* 0x00014f0000007a02 */ /* 0x000fe20000000f00 */
[----:B------:R1:W-:Y:S04]  /*e470*/  STL [R1+0x20], R10 ;  /* 0x0000200a01007387 */ /* 0x0003e80000100800 */
[----:B------:R1:W-:Y:S04]  /*e480*/  STL [R1+0x24], RZ ;  /* 0x000024ff01007387 */ /* 0x0003e80000100800 */
[----:B------:R1:W-:Y:S04]  /*e490*/  STL [R1+0x28], RZ ;  /* 0x000028ff01007387 */ /* 0x0003e80000100800 */
[----:B------:R1:W-:Y:S02]  /*e4a0*/  STL [R1+0x2c], R0 ;  /* 0x00002c0001007387 */ /* 0x0003e40000100800 */
.L_x_140:
[----:B------:R-:W-:Y:S05]  /*e4b0*/  BSYNC B1 ;  /* 0x0000000000017941 */ /* 0x000fea0003800000 */
.L_x_129:
[----:B---3--:R-:W2:Y:S04]  /*e4c0*/  LDL R4, [R1+0x20] ;  /* 0x0000200001047983 */ /* 0x008ea80000100800 */
[----:B------:R-:W2:Y:S04]  /*e4d0*/  LDL R5, [R1+0x24] ;  /* 0x0000240001057983 */ /* 0x000ea80000100800 */
[----:B------:R-:W2:Y:S04]  /*e4e0*/  LDL R6, [R1+0x28] ;  /* 0x0000280001067983 */ /* 0x000ea80000100800 */
[----:B------:R-:W2:Y:S01]  /*e4f0*/  LDL R7, [R1+0x2c] ;  /* 0x00002c0001077983 */ /* 0x000ea20000100800 */
[----:B------:R-:W-:Y:S03]  /*e500*/  WARPSYNC 0xffffffff ;  /* 0xffffffff00007948 */ /* 0x000fe60003800000 */
[----:B------:R-:W-:Y:S01]  /*e510*/  BAR.SYNC.DEFER_BLOCKING 0x4, 0x80 ;  /* 0x0102000000007b1d */ /* 0x000fe20000010000 */
[----:B------:R-:W-:-:S13]  /*e520*/  ISETP.NE.AND P0, PT, R14, RZ, PT ;  /* 0x000000ff0e00720c */ /* 0x000fda0003f05270 */
[----:B--2---:R2:W-:Y:S04]  /*e530*/  @!P0 STS.128 [0x9100], R4 ;  /* 0x00910004ff008388 */ /* 0x0045e80000000c00 */
[----:B------:R-:W-:Y:S06]  /*e540*/  BAR.ARV 0x5, 0x80 ;  /* 0x0142000000007b1d */ /* 0x000fec0000002000 */
.L_x_124:
[----:B-1----:R-:W3:Y:S02]  /*e550*/  LDL R0, [R1+0x2c] ;  /* 0x00002c0001007983 */ /* 0x002ee40000100800 */
[----:B---3--:R-:W-:-:S13]  /*e560*/  ISETP.GE.AND P0, PT, R0, c[0x0][0x53c], PT ;  /* 0x00014f0000007a0c */ /* 0x008fda0003f06270 */
[----:B--2-4-:R-:W-:Y:S01]  /*e570*/  @P0 CALL.REL.NOINC `(.L_x_141) ;  /* 0x0000001000000944 */ /* 0x014fe20003c00000 */
[----:B------:R-:W-:Y:S05]  /*e580*/  BRA `(.L_x_142) ;  /* 0xffff2f2000007947 */ /* 0x000fea000383ffff */
.L_x_141:
[----:B------:R-:W-:Y:S05]  /*e590*/  EXIT ;  /* 0x000000000000794d */ /* 0x000fea0003800000 */
.L_x_32:
[----:B------:R-:W-:Y:S01]  /*e5a0*/  IMAD.MOV.U32 R0, RZ, RZ, R5 ;  /* 0x000000ffff007224 */ /* 0x000fe200078e0005 */
[----:B------:R-:W-:Y:S02]  /*e5b0*/  MOV R2, 0x1 ;  /* 0x0000000100027802 */ /* 0x000fe40000000f00 */
[----:B------:R-:W-:Y:S02]  /*e5c0*/  MOV R3, 0xe5e0 ;  /* 0x0000e5e000037802 */ /* 0x000fe40000000f00 */
[----:B------:R-:W-:Y:S05]  /*e5d0*/  CALL.REL.NOINC `($__internal_2_$__cuda_sm70_shflsync_up_p) ;  /* 0x000024c000007944 */ /* 0x000fea0003c00000 */
[----:B------:R-:W-:Y:S01]  /*e5e0*/  MOV R0, R4 ;  /* 0x0000000400007202 */ /* 0x000fe20000000f00 */
[----:B------:R-:W-:Y:S05]  /*e5f0*/  BRA `(.L_x_143) ;  /* 0xffff1e8000007947 */ /* 0x000fea000383ffff */
.L_x_33:
[----:B------:R-:W-:Y:S01]  /*e600*/  IMAD.MOV.U32 R0, RZ, RZ, R5 ;  /* 0x000000ffff007224 */ /* 0x000fe200078e0005 */
[----:B------:R-:W-:Y:S02]  /*e610*/  MOV R2, 0x2 ;  /* 0x0000000200027802 */ /* 0x000fe40000000f00 */
[----:B------:R-:W-:Y:S02]  /*e620*/  MOV R3, 0xe640 ;  /* 0x0000e64000037802 */ /* 0x000fe40000000f00 */
[----:B------:R-:W-:Y:S05]  /*e630*/  CALL.REL.NOINC `($__internal_2_$__cuda_sm70_shflsync_up_p) ;  /* 0x0000246000007944 */ /* 0x000fea0003c00000 */
[----:B------:R-:W-:Y:S01]  /*e640*/  SEL R0, R4, RZ, P4 ;  /* 0x000000ff04007207 */ /* 0x000fe20002000000 */
[----:B------:R-:W-:Y:S01]  /*e650*/  IMAD.MOV.U32 R2, RZ, RZ, 0x4 ;  /* 0x00000004ff027424 */ /* 0x000fe200078e00ff */
[----:B------:R-:W-:-:S03]  /*e660*/  MOV R3, 0xe690 ;  /* 0x0000e69000037802 */ /* 0x000fc60000000f00 */
[----:B------:R-:W-:Y:S02]  /*e670*/  IMAD.IADD R0, R5, 0x1, R0 ;  /* 0x0000000105007824 */ /* 0x000fe400078e0200 */
        /* <DEDUP_REMOVED lines=13> */
[----:B------:R-:W-:Y:S02]  /*e750*/  MOV R3, 0x1f ;  /* 0x0000001f00037802 */ /* 0x000fe40000000f00 */
[----:B------:R-:W-:Y:S01]  /*e760*/  MOV R2, 0xe7a0 ;  /* 0x0000e7a000027802 */ /* 0x000fe20000000f00 */
[----:B------:R-:W-:-:S04]  /*e770*/  IMAD.IADD R4, R0, 0x1, R4 ;  /* 0x0000000100047824 */ /* 0x000fc800078e0204 */
[----:B------:R-:W-:Y:S02]  /*e780*/  IMAD.MOV.U32 R9, RZ, RZ, R4 ;  /* 0x000000ffff097224 */ /* 0x000fe400078e0004 */
[----:B------:R-:W-:Y:S05]  /*e790*/  CALL.REL.NOINC `($__internal_1_$__cuda_sm70_shflsync_idx_p) ;  /* 0x000022b000007944 */ /* 0x000fea0003c00000 */
[----:B------:R-:W-:Y:S01]  /*e7a0*/  MOV R0, R5 ;  /* 0x0000000500007202 */ /* 0x000fe20000000f00 */
[----:B------:R-:W-:Y:S05]  /*e7b0*/  BRA `(.L_x_144) ;  /* 0xffff1dc000007947 */ /* 0x000fea000383ffff */
.L_x_35:
[----:B------:R-:W-:Y:S02]  /*e7c0*/  SEL R0, RZ, 0x1, P0 ;  /* 0x00000001ff007807 */ /* 0x000fe40000000000 */
[----:B------:R-:W-:Y:S02]  /*e7d0*/  MOV R2, 0xe7f0 ;  /* 0x0000e7f000027802 */ /* 0x000fe40000000f00 */
[----:B------:R-:W-:Y:S05]  /*e7e0*/  CALL.REL.NOINC `($__internal_3_$__cuda_sm70_votesync_ballot) ;  /* 0x0000232000007944 */ /* 0x000fea0003c00000 */
[----:B------:R-:W-:Y:S05]  /*e7f0*/  BRA `(.L_x_145) ;  /* 0xffff1e1000007947 */ /* 0x000fea000383ffff */
.L_x_36:
[----:B------:R-:W-:Y:S01]  /*e800*/  IMAD.MOV.U32 R9, RZ, RZ, R8 ;  /* 0x000000ffff097224 */ /* 0x000fe200078e0008 */
[----:B--2---:R-:W-:Y:S01]  /*e810*/  MOV R5, R14 ;  /* 0x0000000e00057202 */ /* 0x004fe20000000f00 */
[----:B------:R-:W-:Y:S01]  /*e820*/  IMAD.MOV.U32 R3, RZ, RZ, 0x1f ;  /* 0x0000001fff037424 */ /* 0x000fe200078e00ff */
[----:B------:R-:W-:Y:S02]  /*e830*/  MOV R2, 0xe850 ;  /* 0x0000e85000027802 */ /* 0x000fe40000000f00 */
[----:B-1----:R-:W-:Y:S05]  /*e840*/  CALL.REL.NOINC `($__internal_1_$__cuda_sm70_shflsync_idx_p) ;  /* 0x0000220000007944 */ /* 0x002fea0003c00000 */
[----:B------:R-:W-:Y:S01]  /*e850*/  IMAD.MOV.U32 R12, RZ, RZ, R5 ;  /* 0x000000ffff0c7224 */ /* 0x000fe200078e0005 */
[----:B------:R-:W-:Y:S01]  /*e860*/  MOV R9, R7 ;  /* 0x0000000700097202 */ /* 0x000fe20000000f00 */
[----:B------:R-:W-:Y:S01]  /*e870*/  IMAD.MOV.U32 R6, RZ, RZ, RZ ;  /* 0x000000ffff067224 */ /* 0x000fe200078e00ff */
[----:B------:R-:W-:Y:S01]  /*e880*/  MOV R5, R14 ;  /* 0x0000000e00057202 */ /* 0x000fe20000000f00 */
[----:B------:R-:W-:Y:S01]  /*e890*/  IMAD.MOV.U32 R3, RZ, RZ, 0x1f ;  /* 0x0000001fff037424 */ /* 0x000fe200078e00ff */
[----:B------:R-:W-:-:S02]  /*e8a0*/  MOV R2, 0xe8c0 ;  /* 0x0000e8c000027802 */ /* 0x000fc40000000f00 */
[----:B------:R-:W-:Y:S05]  /*e8b0*/  CALL.REL.NOINC `($__internal_1_$__cuda_sm70_shflsync_idx_p) ;  /* 0x0000219000007944 */ /* 0x000fea0003c00000 */
[----:B------:R-:W-:Y:S01]  /*e8c0*/  MOV R11, R5 ;  /* 0x00000005000b7202 */ /* 0x000fe20000000f00 */
[----:B------:R-:W-:Y:S05]  /*e8d0*/  BRA `(.L_x_146) ;  /* 0xffff1d8000007947 */ /* 0x000fea000383ffff */
.L_x_39:
[----:B------:R-:W-:Y:S01]  /*e8e0*/  IMAD.MOV.U32 R9, RZ, RZ, R4 ;  /* 0x000000ffff097224 */ /* 0x000fe200078e0004 */
[----:B------:R-:W-:-:S02]  /*e8f0*/  MOV R3, 0x1f ;  /* 0x0000001f00037802 */ /* 0x000fc40000000f00 */
[----:B------:R-:W-:Y:S02]  /*e900*/  MOV R2, 0xe920 ;  /* 0x0000e92000027802 */ /* 0x000fe40000000f00 */
[----:B-1234-:R-:W-:Y:S05]  /*e910*/  CALL.REL.NOINC `($__internal_1_$__cuda_sm70_shflsync_idx_p) ;  /* 0x0000213000007944 */ /* 0x01efea0003c00000 */
[----:B------:R-:W-:Y:S01]  /*e920*/  MOV R6, R5 ;  /* 0x0000000500067202 */ /* 0x000fe20000000f00 */
[----:B------:R-:W-:Y:S05]  /*e930*/  BRA `(.L_x_38) ;  /* 0xffff1d8000007947 */ /* 0x000fea000383ffff */
.L_x_47:
[----:B-1----:R-:W-:Y:S01]  /*e940*/  IMAD.MOV.U32 R9, RZ, RZ, R6 ;  /* 0x000000ffff097224 */ /* 0x002fe200078e0006 */
[----:B------:R-:W-:Y:S01]  /*e950*/  MOV R5, RZ ;  /* 0x000000ff00057202 */ /* 0x000fe20000000f00 */
[----:B------:R-:W-:Y:S01]  /*e960*/  IMAD.MOV.U32 R3, RZ, RZ, 0x181f ;  /* 0x0000181fff037424 */ /* 0x000fe200078e00ff */
[----:B------:R-:W-:Y:S02]  /*e970*/  MOV R2, 0xe990 ;  /* 0x0000e99000027802 */ /* 0x000fe40000000f00 */
[----:B------:R-:W-:Y:S05]  /*e980*/  CALL.REL.NOINC `($__internal_1_$__cuda_sm70_shflsync_idx_p) ;  /* 0x000020c000007944 */ /* 0x000fea0003c00000 */
[----:B------:R-:W-:Y:S01]  /*e990*/  MOV R8, R5 ;  /* 0x0000000500087202 */ /* 0x000fe20000000f00 */
[----:B------:R-:W-:Y:S05]  /*e9a0*/  BRA `(.L_x_147) ;  /* 0xffff396000007947 */ /* 0x000fea000383ffff */
.L_x_48:
[----:B------:R-:W-:Y:S01]  /*e9b0*/  IMAD.MOV.U32 R9, RZ, RZ, R7 ;  /* 0x000000ffff097224 */ /* 0x000fe200078e0007 */
[----:B------:R-:W-:Y:S01]  /*e9c0*/  MOV R5, RZ ;  /* 0x000000ff00057202 */ /* 0x000fe20000000f00 */
[----:B------:R-:W-:Y:S01]  /*e9d0*/  IMAD.MOV.U32 R3, RZ, RZ, 0x181f ;  /* 0x0000181fff037424 */ /* 0x000fe200078e00ff */
[----:B------:R-:W-:Y:S02]  /*e9e0*/  MOV R2, 0xea00 ;  /* 0x0000ea0000027802 */ /* 0x000fe40000000f00 */
[----:B-12---:R-:W-:Y:S05]  /*e9f0*/  CALL.REL.NOINC `($__internal_1_$__cuda_sm70_shflsync_idx_p) ;  /* 0x0000205000007944 */ /* 0x006fea0003c00000 */
[----:B------:R-:W-:Y:S01]  /*ea00*/  MOV R2, R5 ;  /* 0x0000000500027202 */ /* 0x000fe20000000f00 */
[----:B------:R-:W-:Y:S05]  /*ea10*/  BRA `(.L_x_148) ;  /* 0xffff391000007947 */ /* 0x000fea000383ffff */
.L_x_51:
[----:B------:R-:W-:Y:S01]  /*ea20*/  IMAD.MOV.U32 R9, RZ, RZ, R6 ;  /* 0x000000ffff097224 */ /* 0x000fe200078e0006 */
[----:B------:R-:W-:Y:S01]  /*ea30*/  MOV R5, 0x1 ;  /* 0x0000000100057802 */ /* 0x000fe20000000f00 */
[----:B--2---:R-:W-:Y:S01]  /*ea40*/  IMAD.MOV.U32 R3, RZ, RZ, 0x181f ;  /* 0x0000181fff037424 */ /* 0x004fe200078e00ff */
[----:B----4-:R-:W-:-:S02]  /*ea50*/  MOV R2, 0xea70 ;  /* 0x0000ea7000027802 */ /* 0x010fc40000000f00 */
[----:B-1-3--:R-:W-:Y:S05]  /*ea60*/  CALL.REL.NOINC `($__internal_1_$__cuda_sm70_shflsync_idx_p) ;  /* 0x00001fe000007944 */ /* 0x00afea0003c00000 */
[----:B------:R-:W-:Y:S01]  /*ea70*/  IMAD.MOV.U32 R8, RZ, RZ, R5 ;  /* 0x000000ffff087224 */ /* 0x000fe200078e0005 */
[----:B------:R-:W-:Y:S01]  /*ea80*/  MOV R5, 0x1 ;  /* 0x0000000100057802 */ /* 0x000fe20000000f00 */
[----:B------:R-:W-:Y:S01]  /*ea90*/  IMAD.MOV.U32 R9, RZ, RZ, R7 ;  /* 0x000000ffff097224 */ /* 0x000fe200078e0007 */
[----:B------:R-:W-:-:S02]  /*eaa0*/  MOV R3, 0x181f ;  /* 0x0000181f00037802 */ /* 0x000fc40000000f00 */
[----:B------:R-:W-:Y:S02]  /*eab0*/  MOV R2, 0xead0 ;  /* 0x0000ead000027802 */ /* 0x000fe40000000f00 */
[----:B------:R-:W-:Y:S05]  /*eac0*/  CALL.REL.NOINC `($__internal_1_$__cuda_sm70_shflsync_idx_p) ;  /* 0x00001f8000007944 */ /* 0x000fea0003c00000 */
[----:B------:R-:W-:Y:S01]  /*ead0*/  MOV R2, R5 ;  /* 0x0000000500027202 */ /* 0x000fe20000000f00 */
[----:B------:R-:W-:Y:S05]  /*eae0*/  BRA `(.L_x_149) ;  /* 0xffff393000007947 */ /* 0x000fea000383ffff */
.L_x_54:
[----:B------:R-:W-:Y:S01]  /*eaf0*/  IMAD.MOV.U32 R9, RZ, RZ, R6 ;  /* 0x000000ffff097224 */ /* 0x000fe200078e0006 */
[----:B------:R-:W-:Y:S01]  /*eb00*/  MOV R5, 0x2 ;  /* 0x0000000200057802 */ /* 0x000fe20000000f00 */
[----:B-1----:R-:W-:Y:S01]  /*eb10*/  IMAD.MOV.U32 R3, RZ, RZ, 0x181f ;  /* 0x0000181fff037424 */ /* 0x002fe200078e00ff */
[----:B----4-:R-:W-:Y:S02]  /*eb20*/  MOV R2, 0xeb40 ;  /* 0x0000eb4000027802 */ /* 0x010fe40000000f00 */
[----:B--23--:R-:W-:Y:S05]  /*eb30*/  CALL.REL.NOINC `($__internal_1_$__cuda_sm70_shflsync_idx_p) ;  /* 0x00001f1000007944 */ /* 0x00cfea0003c00000 */
[----:B------:R-:W-:Y:S01]  /*eb40*/  MOV R8, R5 ;  /* 0x0000000500087202 */ /* 0x000fe20000000f00 */
[----:B------:R-:W-:Y:S05]  /*eb50*/  BRA `(.L_x_150) ;  /* 0xffff39a000007947 */ /* 0x000fea000383ffff */
.L_x_55:
[----:B------:R-:W-:Y:S01]  /*eb60*/  IMAD.MOV.U32 R9, RZ, RZ, R7 ;  /* 0x000000ffff097224 */ /* 0x000fe200078e0007 */
[----:B------:R-:W-:Y:S01]  /*eb70*/  MOV R5, 0x2 ;  /* 0x0000000200057802 */ /* 0x000fe20000000f00 */
[----:B------:R-:W-:Y:S01]  /*eb80*/  IMAD.MOV.U32 R3, RZ, RZ, 0x181f ;  /* 0x0000181fff037424 */ /* 0x000fe200078e00ff */
[----:B----4-:R-:W-:Y:S02]  /*eb90*/  MOV R2, 0xebb0 ;  /* 0x0000ebb000027802 */ /* 0x010fe40000000f00 */
[----:B-123--:R-:W-:Y:S05]  /*eba0*/  CALL.REL.NOINC `($__internal_1_$__cuda_sm70_shflsync_idx_p) ;  /* 0x00001ea000007944 */ /* 0x00efea0003c00000 */
[----:B------:R-:W-:Y:S01]  /*ebb0*/  MOV R2, R5 ;  /* 0x0000000500027202 */ /* 0x000fe20000000f00 */
[----:B------:R-:W-:Y:S05]  /*ebc0*/  BRA `(.L_x_151) ;  /* 0xffff395000007947 */ /* 0x000fea000383ffff */
.L_x_58:
[----:B------:R-:W-:Y:S01]  /*ebd0*/  IMAD.MOV.U32 R9, RZ, RZ, R6 ;  /* 0x000000ffff097224 */ /* 0x000fe200078e0006 */
[----:B------:R-:W-:Y:S01]  /*ebe0*/  MOV R5, 0x3 ;  /* 0x0000000300057802 */ /* 0x000fe20000000f00 */
[----:B-1----:R-:W-:Y:S01]  /*ebf0*/  IMAD.MOV.U32 R3, RZ, RZ, 0x181f ;  /* 0x0000181fff037424 */ /* 0x002fe200078e00ff */
[----:B------:R-:W-:-:S02]  /*ec00*/  MOV R2, 0xec20 ;  /* 0x0000ec2000027802 */ /* 0x000fc40000000f00 */
[----:B--234-:R-:W-:Y:S05]  /*ec10*/  CALL.REL.NOINC `($__internal_1_$__cuda_sm70_shflsync_idx_p) ;  /* 0x00001e3000007944 */ /* 0x01cfea0003c00000 */
        /* <DEDUP_REMOVED lines=8> */
.L_x_61:
[----:B------:R-:W-:Y:S01]  /*eca0*/  IMAD.MOV.U32 R9, RZ, RZ, R6 ;  /* 0x000000ffff097224 */ /* 0x000fe200078e0006 */
[----:B------:R-:W-:Y:S01]  /*ecb0*/  MOV R5, 0x4 ;  /* 0x0000000400057802 */ /* 0x000fe20000000f00 */
[----:B-1----:R-:W-:Y:S01]  /*ecc0*/  IMAD.MOV.U32 R3, RZ, RZ, 0x181f ;  /* 0x0000181fff037424 */ /* 0x002fe200078e00ff */
[----:B------:R-:W-:Y:S02]  /*ecd0*/  MOV R2, 0xecf0 ;  /* 0x0000ecf000027802 */ /* 0x000fe40000000f00 */
[----:B--234-:R-:W-:Y:S05]  /*ece0*/  CALL.REL.NOINC `($__internal_1_$__cuda_sm70_shflsync_idx_p) ;  /* 0x00001d6000007944 */ /* 0x01cfea0003c00000 */
[----:B------:R-:W-:Y:S01]  /*ecf0*/  MOV R8, R5 ;  /* 0x0000000500087202 */ /* 0x000fe20000000f00 */
[----:B------:R-:W-:Y:S05]  /*ed00*/  BRA `(.L_x_153) ;  /* 0xffff39e000007947 */ /* 0x000fea000383ffff */
.L_x_62:
[----:B------:R-:W-:Y:S01]  /*ed10*/  IMAD.MOV.U32 R9, RZ, RZ, R7 ;  /* 0x000000ffff097224 */ /* 0x000fe200078e0007 */
[----:B------:R-:W-:Y:S01]  /*ed20*/  MOV R5, 0x4 ;  /* 0x0000000400057802 */ /* 0x000fe20000000f00 */
[----:B-1----:R-:W-:Y:S01]  /*ed30*/  IMAD.MOV.U32 R3, RZ, RZ, 0x181f ;  /* 0x0000181fff037424 */ /* 0x002fe200078e00ff */
[----:B------:R-:W-:Y:S02]  /*ed40*/  MOV R2, 0xed60 ;  /* 0x0000ed6000027802 */ /* 0x000fe40000000f00 */
[----:B--234-:R-:W-:Y:S05]  /*ed50*/  CALL.REL.NOINC `($__internal_1_$__cuda_sm70_shflsync_idx_p) ;  /* 0x00001cf000007944 */ /* 0x01cfea0003c00000 */
[----:B------:R-:W-:Y:S01]  /*ed60*/  MOV R2, R5 ;  /* 0x0000000500027202 */ /* 0x000fe20000000f00 */
[----:B------:R-:W-:Y:S05]  /*ed70*/  BRA `(.L_x_154) ;  /* 0xffff399000007947 */ /* 0x000fea000383ffff */
.L_x_65:
[----:B------:R-:W-:Y:S01]  /*ed80*/  IMAD.MOV.U32 R9, RZ, RZ, R6 ;  /* 0x000000ffff097224 */ /* 0x000fe200078e0006 */
[----:B------:R-:W-:Y:S01]  /*ed90*/  MOV R5, 0x5 ;  /* 0x0000000500057802 */ /* 0x000fe20000000f00 */
[----:B--2---:R-:W-:Y:S01]  /*eda0*/  IMAD.MOV.U32 R3, RZ, RZ, 0x181f ;  /* 0x0000181fff037424 */ /* 0x004fe200078e00ff */
[----:B---3--:R-:W-:-:S02]  /*edb0*/  MOV R2, 0xedd0 ;  /* 0x0000edd000027802 */ /* 0x008fc40000000f00 */
[----:B-1--4-:R-:W-:Y:S05]  /*edc0*/  CALL.REL.NOINC `($__internal_1_$__cuda_sm70_shflsync_idx_p) ;  /* 0x00001c8000007944 */ /* 0x012fea0003c00000 */
        /* <DEDUP_REMOVED lines=8> */
.L_x_68:
[----:B------:R-:W-:Y:S01]  /*ee50*/  IMAD.MOV.U32 R9, RZ, RZ, R6 ;  /* 0x000000ffff097224 */ /* 0x000fe200078e0006 */
[----:B------:R-:W-:Y:S01]  /*ee60*/  MOV R5, 0x6 ;  /* 0x0000000600057802 */ /* 0x000fe20000000f00 */
[----:B-1----:R-:W-:Y:S01]  /*ee70*/  IMAD.MOV.U32 R3, RZ, RZ, 0x181f ;  /* 0x0000181fff037424 */ /* 0x002fe200078e00ff */
[----:B---3--:R-:W-:Y:S02]  /*ee80*/  MOV R2, 0xeea0 ;  /* 0x0000eea000027802 */ /* 0x008fe40000000f00 */
[----:B--2-4-:R-:W-:Y:S05]  /*ee90*/  CALL.REL.NOINC `($__internal_1_$__cuda_sm70_shflsync_idx_p) ;  /* 0x00001bb000007944 */ /* 0x014fea0003c00000 */
[----:B------:R-:W-:Y:S01]  /*eea0*/  MOV R8, R5 ;  /* 0x0000000500087202 */ /* 0x000fe20000000f00 */
[----:B------:R-:W-:Y:S05]  /*eeb0*/  BRA `(.L_x_156) ;  /* 0xffff3a2000007947 */ /* 0x000fea000383ffff */
.L_x_69:
[----:B------:R-:W-:Y:S01]  /*eec0*/  IMAD.MOV.U32 R9, RZ, RZ, R7 ;  /* 0x000000ffff097224 */ /* 0x000fe200078e0007 */
[----:B------:R-:W-:Y:S01]  /*eed0*/  MOV R5, 0x6 ;  /* 0x0000000600057802 */ /* 0x000fe20000000f00 */
[----:B------:R-:W-:Y:S01]  /*eee0*/  IMAD.MOV.U32 R3, RZ, RZ, 0x181f ;  /* 0x0000181fff037424 */ /* 0x000fe200078e00ff */
[----:B---3--:R-:W-:Y:S02]  /*eef0*/  MOV R2, 0xef10 ;  /* 0x0000ef1000027802 */ /* 0x008fe40000000f00 */
[----:B-12-4-:R-:W-:Y:S05]  /*ef00*/  CALL.REL.NOINC `($__internal_1_$__cuda_sm70_shflsync_idx_p) ;  /* 0x00001b4000007944 */ /* 0x016fea0003c00000 */
[----:B------:R-:W-:Y:S01]  /*ef10*/  MOV R2, R5 ;  /* 0x0000000500027202 */ /* 0x000fe20000000f00 */
[----:B------:R-:W-:Y:S05]  /*ef20*/  BRA `(.L_x_157) ;  /* 0xffff39d000007947 */ /* 0x000fea000383ffff */
.L_x_72:
        /* <DEDUP_REMOVED lines=13> */
.L_x_77:
[----:B---3--:R2:W5:Y:S01]  /*f000*/  LDL R0, [R1] ;  /* 0x0000000001007983 */ /* 0x0085620000100800 */
[----:B-1----:R-:W-:Y:S01]  /*f010*/  IMAD.MOV.U32 R3, RZ, RZ, 0x2 ;  /* 0x00000002ff037424 */ /* 0x002fe200078e00ff */
[----:B------:R-:W-:Y:S01]  /*f020*/  MOV R10, 0x1f ;  /* 0x0000001f000a7802 */ /* 0x000fe20000000f00 */
[----:B------:R-:W-:Y:S01]  /*f030*/  IMAD.MOV.U32 R9, RZ, RZ, -0x1 ;  /* 0xffffffffff097424 */ /* 0x000fe200078e00ff */
[----:B------:R-:W-:Y:S02]  /*f040*/  MOV R2, 0xf060 ;  /* 0x0000f06000027802 */ /* 0x000fe40000000f00 */
[----:B--2--5:R-:W-:Y:S05]  /*f050*/  CALL.REL.NOINC `($__internal_0_$__cuda_sm70_shflsync_bfly_p) ;  /* 0x000019b000007944 */ /* 0x024fea0003c00000 */
[----:B------:R-:W2:Y:S01]  /*f060*/  LDL.LU R2, [R1] ;  /* 0x0000000001027983 */ /* 0x000ea20000300800 */
[----:B------:R-:W-:Y:S01]  /*f070*/  MOV R3, 0x1 ;  /* 0x0000000100037802 */ /* 0x000fe20000000f00 */
[----:B--2---:R-:W-:Y:S01]  /*f080*/  FADD.FTZ R7, R2, R0 ;  /* 0x0000000002077221 */ /* 0x004fe20000010000 */
[----:B------:R-:W-:-:S04]  /*f090*/  MOV R2, 0xf0c0 ;  /* 0x0000f0c000027802 */ /* 0x000fc80000000f00 */
[----:B------:R-:W-:Y:S02]  /*f0a0*/  MOV R0, R7 ;  /* 0x0000000700007202 */ /* 0x000fe40000000f00 */
[----:B------:R-:W-:Y:S05]  /*f0b0*/  CALL.REL.NOINC `($__internal_0_$__cuda_sm70_shflsync_bfly_p) ;  /* 0x0000195000007944 */ /* 0x000fea0003c00000 */
[----:B------:R-:W-:Y:S02]  /*f0c0*/  FADD.FTZ R4, R7, R0 ;  /* 0x0000000007047221 */ /* 0x000fe40000010000 */
[----:B------:R1:W5:Y:S01]  /*f0d0*/  LDL R0, [R1+0x4] ;  /* 0x0000040001007983 */ /* 0x0003620000100800 */
[----:B------:R-:W-:Y:S02]  /*f0e0*/  MOV R3, 0x2 ;  /* 0x0000000200037802 */ /* 0x000fe40000000f00 */
[----:B------:R-:W-:Y:S02]  /*f0f0*/  MOV R2, 0xf110 ;  /* 0x0000f11000027802 */ /* 0x000fe40000000f00 */
[----:B-1---5:R-:W-:Y:S05]  /*f100*/  CALL.REL.NOINC `($__internal_0_$__cuda_sm70_shflsync_bfly_p) ;  /* 0x0000190000007944 */ /* 0x022fea0003c00000 */
[----:B------:R-:W2:Y:S01]  /*f110*/  LDL.LU R2, [R1+0x4] ;  /* 0x0000040001027983 */ /* 0x000ea20000300800 */
        /* <DEDUP_REMOVED lines=27> */
[----:B------:R-:W-:Y:S01]  /*f2d0*/  MOV R9, R0 ;  /* 0x0000000000097202 */ /* 0x000fe20000000f00 */
[----:B------:R-:W-:Y:S05]  /*f2e0*/  BRA `(.L_x_159) ;  /* 0xffffb1f000007947 */ /* 0x000fea000383ffff */
.L_x_84:
[----:B-1-34-:R-:W-:Y:S01]  /*f2f0*/  IMAD.MOV.U32 R9, RZ, RZ, R6 ;  /* 0x000000ffff097224 */ /* 0x01afe200078e0006 */
[----:B------:R-:W-:Y:S01]  /*f300*/  MOV R5, RZ ;  /* 0x000000ff00057202 */ /* 0x000fe20000000f00 */
[----:B------:R-:W-:Y:S01]  /*f310*/  IMAD.MOV.U32 R3, RZ, RZ, 0x181f ;  /* 0x0000181fff037424 */ /* 0x000fe200078e00ff */
[----:B------:R-:W-:Y:S02]  /*f320*/  MOV R2, 0xf340 ;  /* 0x0000f34000027802 */ /* 0x000fe40000000f00 */
[----:B------:R-:W-:Y:S05]  /*f330*/  CALL.REL.NOINC `($__internal_1_$__cuda_sm70_shflsync_idx_p) ;  /* 0x0000171000007944 */ /* 0x000fea0003c00000 */
[----:B------:R-:W-:Y:S01]  /*f340*/  MOV R8, R5 ;  /* 0x0000000500087202 */ /* 0x000fe20000000f00 */
[----:B------:R-:W-:Y:S05]  /*f350*/  BRA `(.L_x_160) ;  /* 0xffffc7c000007947 */ /* 0x000fea000383ffff */
.L_x_85:
[----:B------:R-:W-:Y:S01]  /*f360*/  IMAD.MOV.U32 R9, RZ, RZ, R7 ;  /* 0x000000ffff097224 */ /* 0x000fe200078e0007 */
[----:B------:R-:W-:Y:S01]  /*f370*/  MOV R5, RZ ;  /* 0x000000ff00057202 */ /* 0x000fe20000000f00 */
[----:B------:R-:W-:Y:S01]  /*f380*/  IMAD.MOV.U32 R3, RZ, RZ, 0x181f ;  /* 0x0000181fff037424 */ /* 0x000fe200078e00ff */
[----:B------:R-:W-:Y:S02]  /*f390*/  MOV R2, 0xf3b0 ;  /* 0x0000f3b000027802 */ /* 0x000fe40000000f00 */
[----:B-12---:R-:W-:Y:S05]  /*f3a0*/  CALL.REL.NOINC `($__internal_1_$__cuda_sm70_shflsync_idx_p) ;  /* 0x000016a000007944 */ /* 0x006fea0003c00000 */
[----:B------:R-:W-:Y:S01]  /*f3b0*/  MOV R2, R5 ;  /* 0x0000000500027202 */ /* 0x000fe20000000f00 */
[----:B------:R-:W-:Y:S05]  /*f3c0*/  BRA `(.L_x_161) ;  /* 0xffffc77000007947 */ /* 0x000fea000383ffff */
.L_x_86:
[----:B------:R-:W-:Y:S01]  /*f3d0*/  IMAD.MOV.U32 R9, RZ, RZ, R6 ;  /* 0x000000ffff097224 */ /* 0x000fe200078e0006 */
[----:B------:R-:W-:Y:S01]  /*f3e0*/  MOV R5, 0x1 ;  /* 0x0000000100057802 */ /* 0x000fe20000000f00 */
[----:B--2---:R-:W-:Y:S01]  /*f3f0*/  IMAD.MOV.U32 R3, RZ, RZ, 0x181f ;  /* 0x0000181fff037424 */ /* 0x004fe200078e00ff */
[----:B------:R-:W-:-:S02]  /*f400*/  MOV R2, 0xf420 ;  /* 0x0000f42000027802 */ /* 0x000fc40000000f00 */
        /* <DEDUP_REMOVED lines=9> */
.L_x_87:
[----:B------:R-:W-:Y:S01]  /*f4a0*/  IMAD.MOV.U32 R9, RZ, RZ, R6 ;  /* 0x000000ffff097224 */ /* 0x000fe200078e0006 */
[----:B------:R-:W-:Y:S01]  /*f4b0*/  MOV R5, 0x2 ;  /* 0x0000000200057802 */ /* 0x000fe20000000f00 */
[----:B-1----:R-:W-:Y:S01]  /*f4c0*/  IMAD.MOV.U32 R3, RZ, RZ, 0x181f ;  /* 0x0000181fff037424 */ /* 0x002fe200078e00ff */
[----:B------:R-:W-:Y:S02]  /*f4d0*/  MOV R2, 0xf4f0 ;  /* 0x0000f4f000027802 */ /* 0x000fe40000000f00 */
[----:B---34-:R-:W-:Y:S05]  /*f4e0*/  CALL.REL.NOINC `($__internal_1_$__cuda_sm70_shflsync_idx_p) ;  /* 0x0000156000007944 */ /* 0x018fea0003c00000 */
[----:B------:R-:W-:Y:S01]  /*f4f0*/  MOV R8, R5 ;  /* 0x0000000500087202 */ /* 0x000fe20000000f00 */
[----:B------:R-:W-:Y:S05]  /*f500*/  BRA `(.L_x_163) ;  /* 0xffffc74000007947 */ /* 0x000fea000383ffff */
.L_x_88:
[----:B------:R-:W-:Y:S01]  /*f510*/  IMAD.MOV.U32 R9, RZ, RZ, R7 ;  /* 0x000000ffff097224 */ /* 0x000fe200078e0007 */
[----:B------:R-:W-:Y:S01]  /*f520*/  MOV R5, 0x2 ;  /* 0x0000000200057802 */ /* 0x000fe20000000f00 */
[----:B-1----:R-:W-:Y:S01]  /*f530*/  IMAD.MOV.U32 R3, RZ, RZ, 0x181f ;  /* 0x0000181fff037424 */ /* 0x002fe200078e00ff */
[----:B------:R-:W-:Y:S02]  /*f540*/  MOV R2, 0xf560 ;  /* 0x0000f56000027802 */ /* 0x000fe40000000f00 */
[----:B--234-:R-:W-:Y:S05]  /*f550*/  CALL.REL.NOINC `($__internal_1_$__cuda_sm70_shflsync_idx_p) ;  /* 0x000014f000007944 */ /* 0x01cfea0003c00000 */
[----:B------:R-:W-:Y:S01]  /*f560*/  MOV R2, R5 ;  /* 0x0000000500027202 */ /* 0x000fe20000000f00 */
[----:B------:R-:W-:Y:S05]  /*f570*/  BRA `(.L_x_164) ;  /* 0xffffc6f000007947 */ /* 0x000fea000383ffff */
.L_x_89:
[----:B------:R-:W-:Y:S01]  /*f580*/  IMAD.MOV.U32 R9, RZ, RZ, R6 ;  /* 0x000000ffff097224 */ /* 0x000fe200078e0006 */
[----:B------:R-:W-:Y:S01]  /*f590*/  MOV R5, 0x3 ;  /* 0x0000000300057802 */ /* 0x000fe20000000f00 */
[----:B--2---:R-:W-:Y:S01]  /*f5a0*/  IMAD.MOV.U32 R3, RZ, RZ, 0x181f ;  /* 0x0000181fff037424 */ /* 0x004fe200078e00ff */
[----:B------:R-:W-:-:S02]  /*f5b0*/  MOV R2, 0xf5d0 ;  /* 0x0000f5d000027802 */ /* 0x000fc40000000f00 */
[----:B-1-34-:R-:W-:Y:S05]  /*f5c0*/  CALL.REL.NOINC `($__internal_1_$__cuda_sm70_shflsync_idx_p) ;  /* 0x0000148000007944 */ /* 0x01afea0003c00000 */
        /* <DEDUP_REMOVED lines=8> */
.L_x_90:
[----:B------:R-:W-:Y:S01]  /*f650*/  IMAD.MOV.U32 R9, RZ, RZ, R6 ;  /* 0x000000ffff097224 */ /* 0x000fe200078e0006 */
[----:B------:R-:W-:Y:S01]  /*f660*/  MOV R5, 0x4 ;  /* 0x0000000400057802 */ /* 0x000fe20000000f00 */
[----:B--2---:R-:W-:Y:S01]  /*f670*/  IMAD.MOV.U32 R3, RZ, RZ, 0x181f ;  /* 0x0000181fff037424 */ /* 0x004fe200078e00ff */
[----:B------:R-:W-:Y:S02]  /*f680*/  MOV R2, 0xf6a0 ;  /* 0x0000f6a000027802 */ /* 0x000fe40000000f00 */
[----:B-1-34-:R-:W-:Y:S05]  /*f690*/  CALL.REL.NOINC `($__internal_1_$__cuda_sm70_shflsync_idx_p) ;  /* 0x000013b000007944 */ /* 0x01afea0003c00000 */
[----:B------:R-:W-:Y:S01]  /*f6a0*/  MOV R8, R5 ;  /* 0x0000000500087202 */ /* 0x000fe20000000f00 */
[----:B------:R-:W-:Y:S05]  /*f6b0*/  BRA `(.L_x_166) ;  /* 0xffffc6c000007947 */ /* 0x000fea000383ffff */
.L_x_91:
[----:B------:R-:W-:Y:S01]  /*f6c0*/  IMAD.MOV.U32 R9, RZ, RZ, R7 ;  /* 0x000000ffff097224 */ /* 0x000fe200078e0007 */
[----:B------:R-:W-:Y:S01]  /*f6d0*/  MOV R5, 0x4 ;  /* 0x0000000400057802 */ /* 0x000fe20000000f00 */
[----:B--2---:R-:W-:Y:S01]  /*f6e0*/  IMAD.MOV.U32 R3, RZ, RZ, 0x181f ;  /* 0x0000181fff037424 */ /* 0x004fe200078e00ff */
[----:B------:R-:W-:Y:S02]  /*f6f0*/  MOV R2, 0xf710 ;  /* 0x0000f71000027802 */ /* 0x000fe40000000f00 */
[----:B-1-34-:R-:W-:Y:S05]  /*f700*/  CALL.REL.NOINC `($__internal_1_$__cuda_sm70_shflsync_idx_p) ;  /* 0x0000134000007944 */ /* 0x01afea0003c00000 */
[----:B------:R-:W-:Y:S01]  /*f710*/  MOV R2, R5 ;  /* 0x0000000500027202 */ /* 0x000fe20000000f00 */
[----:B------:R-:W-:Y:S05]  /*f720*/  BRA `(.L_x_167) ;  /* 0xffffc67000007947 */ /* 0x000fea000383ffff */
.L_x_92:
        /* <DEDUP_REMOVED lines=13> */
.L_x_93:
[----:B------:R-:W-:Y:S01]  /*f800*/  IMAD.MOV.U32 R9, RZ, RZ, R6 ;  /* 0x000000ffff097224 */ /* 0x000fe200078e0006 */
[----:B------:R-:W-:Y:S01]  /*f810*/  MOV R5, 0x6 ;  /* 0x0000000600057802 */ /* 0x000fe20000000f00 */
[----:B--2---:R-:W-:Y:S01]  /*f820*/  IMAD.MOV.U32 R3, RZ, RZ, 0x181f ;  /* 0x0000181fff037424 */ /* 0x004fe200078e00ff */
[----:B------:R-:W-:Y:S02]  /*f830*/  MOV R2, 0xf850 ;  /* 0x0000f85000027802 */ /* 0x000fe40000000f00 */
[----:B-1--4-:R-:W-:Y:S05]  /*f840*/  CALL.REL.NOINC `($__internal_1_$__cuda_sm70_shflsync_idx_p) ;  /* 0x0000120000007944 */ /* 0x012fea0003c00000 */
[----:B------:R-:W-:Y:S01]  /*f850*/  MOV R8, R5 ;  /* 0x0000000500087202 */ /* 0x000fe20000000f00 */
[----:B------:R-:W-:Y:S05]  /*f860*/  BRA `(.L_x_169) ;  /* 0xffffc64000007947 */ /* 0x000fea000383ffff */
.L_x_94:
[----:B------:R-:W-:Y:S01]  /*f870*/  IMAD.MOV.U32 R9, RZ, RZ, R7 ;  /* 0x000000ffff097224 */ /* 0x000fe200078e0007 */
[----:B------:R-:W-:Y:S01]  /*f880*/  MOV R5, 0x6 ;  /* 0x0000000600057802 */ /* 0x000fe20000000f00 */
[----:B--2---:R-:W-:Y:S01]  /*f890*/  IMAD.MOV.U32 R3, RZ, RZ, 0x181f ;  /* 0x0000181fff037424 */ /* 0x004fe200078e00ff */
[----:B------:R-:W-:Y:S02]  /*f8a0*/  MOV R2, 0xf8c0 ;  /* 0x0000f8c000027802 */ /* 0x000fe40000000f00 */
[----:B-1-34-:R-:W-:Y:S05]  /*f8b0*/  CALL.REL.NOINC `($__internal_1_$__cuda_sm70_shflsync_idx_p) ;  /* 0x0000119000007944 */ /* 0x01afea0003c00000 */
[----:B------:R-:W-:Y:S01]  /*f8c0*/  MOV R2, R5 ;  /* 0x0000000500027202 */ /* 0x000fe20000000f00 */
[----:B------:R-:W-:Y:S05]  /*f8d0*/  BRA `(.L_x_170) ;  /* 0xffffc5f000007947 */ /* 0x000fea000383ffff */
.L_x_95:
[----:B------:R-:W-:Y:S01]  /*f8e0*/  IMAD.MOV.U32 R9, RZ, RZ, R6 ;  /* 0x000000ffff097224 */ /* 0x000fe200078e0006 */
[----:B------:R-:W-:Y:S01]  /*f8f0*/  MOV R5, 0x7 ;  /* 0x0000000700057802 */ /* 0x000fe20000000f00 */
[----:B-1----:R-:W-:Y:S01]  /*f900*/  IMAD.MOV.U32 R3, RZ, RZ, 0x181f ;  /* 0x0000181fff037424 */ /* 0x002fe200078e00ff */
[----:B------:R-:W-:-:S02]  /*f910*/  MOV R2, 0xf930 ;  /* 0x0000f93000027802 */ /* 0x000fc40000000f00 */
[----:B--2-4-:R-:W-:Y:S05]  /*f920*/  CALL.REL.NOINC `($__internal_1_$__cuda_sm70_shflsync_idx_p) ;  /* 0x0000112000007944 */ /* 0x014fea0003c00000 */
        /* <DEDUP_REMOVED lines=8> */
.L_x_97:
[----:B------:R-:W-:Y:S01]  /*f9b0*/  IMAD.MOV.U32 R9, RZ, RZ, R13 ;  /* 0x000000ffff097224 */ /* 0x000fe200078e000d */
[----:B------:R-:W-:Y:S01]  /*f9c0*/  MOV R5, RZ ;  /* 0x000000ff00057202 */ /* 0x000fe20000000f00 */
[----:B------:R-:W-:Y:S01]  /*f9d0*/  IMAD.MOV.U32 R3, RZ, RZ, 0x1c1f ;  /* 0x00001c1fff037424 */ /* 0x000fe200078e00ff */
[----:B------:R-:W-:Y:S02]  /*f9e0*/  MOV R2, 0xfa00 ;  /* 0x0000fa0000027802 */ /* 0x000fe40000000f00 */
[----:B------:R-:W-:Y:S05]  /*f9f0*/  CALL.REL.NOINC `($__internal_1_$__cuda_sm70_shflsync_idx_p) ;  /* 0x0000105000007944 */ /* 0x000fea0003c00000 */
[----:B------:R-:W-:Y:S01]  /*fa00*/  MOV R12, R5 ;  /* 0x00000005000c7202 */ /* 0x000fe20000000f00 */
[----:B------:R-:W-:Y:S05]  /*fa10*/  BRA `(.L_x_172) ;  /* 0xffffc7e000007947 */ /* 0x000fea000383ffff */
.L_x_98:
[----:B------:R-:W-:Y:S01]  /*fa20*/  IMAD.MOV.U32 R9, RZ, RZ, R20 ;  /* 0x000000ffff097224 */ /* 0x000fe200078e0014 */
[----:B------:R-:W-:Y:S01]  /*fa30*/  MOV R5, RZ ;  /* 0x000000ff00057202 */ /* 0x000fe20000000f00 */
[----:B------:R-:W-:Y:S01]  /*fa40*/  IMAD.MOV.U32 R3, RZ, RZ, 0x1c1f ;  /* 0x00001c1fff037424 */ /* 0x000fe200078e00ff */
[----:B------:R-:W-:Y:S02]  /*fa50*/  MOV R2, 0xfa70 ;  /* 0x0000fa7000027802 */ /* 0x000fe40000000f00 */
[----:B-12---:R-:W-:Y:S05]  /*fa60*/  CALL.REL.NOINC `($__internal_1_$__cuda_sm70_shflsync_idx_p) ;  /* 0x00000fe000007944 */ /* 0x006fea0003c00000 */
[----:B------:R-:W-:Y:S01]  /*fa70*/  MOV R2, R5 ;  /* 0x0000000500027202 */ /* 0x000fe20000000f00 */
[----:B------:R-:W-:Y:S05]  /*fa80*/  BRA `(.L_x_173) ;  /* 0xffffc79000007947 */ /* 0x000fea000383ffff */
.L_x_101:
        /* <DEDUP_REMOVED lines=13> */
.L_x_104:
[----:B------:R-:W-:Y:S01]  /*fb60*/  IMAD.MOV.U32 R9, RZ, RZ, R13 ;  /* 0x000000ffff097224 */ /* 0x000fe200078e000d */
[----:B------:R-:W-:Y:S01]  /*fb70*/  MOV R5, 0x2 ;  /* 0x0000000200057802 */ /* 0x000fe20000000f00 */
[----:B--2---:R-:W-:Y:S01]  /*fb80*/  IMAD.MOV.U32 R3, RZ, RZ, 0x1c1f ;  /* 0x00001c1fff037424 */ /* 0x004fe200078e00ff */
[----:B----4-:R-:W-:Y:S02]  /*fb90*/  MOV R2, 0xfbb0 ;  /* 0x0000fbb000027802 */ /* 0x010fe40000000f00 */
[----:B-1-3--:R-:W-:Y:S05]  /*fba0*/  CALL.REL.NOINC `($__internal_1_$__cuda_sm70_shflsync_idx_p) ;  /* 0x00000ea000007944 */ /* 0x00afea0003c00000 */
[----:B------:R-:W-:Y:S01]  /*fbb0*/  MOV R12, R5 ;  /* 0x00000005000c7202 */ /* 0x000fe20000000f00 */
[----:B------:R-:W-:Y:S05]  /*fbc0*/  BRA `(.L_x_175) ;  /* 0xffffcc0000007947 */ /* 0x000fea000383ffff */
.L_x_105:
[----:B------:R-:W-:Y:S01]  /*fbd0*/  IMAD.MOV.U32 R9, RZ, RZ, R20 ;  /* 0x000000ffff097224 */ /* 0x000fe200078e0014 */
[----:B------:R-:W-:Y:S01]  /*fbe0*/  MOV R5, 0x2 ;  /* 0x0000000200057802 */ /* 0x000fe20000000f00 */
[----:B--2---:R-:W-:Y:S01]  /*fbf0*/  IMAD.MOV.U32 R3, RZ, RZ, 0x1c1f ;  /* 0x00001c1fff037424 */ /* 0x004fe200078e00ff */
[----:B----4-:R-:W-:Y:S02]  /*fc00*/  MOV R2, 0xfc20 ;  /* 0x0000fc2000027802 */ /* 0x010fe40000000f00 */
[----:B-1-3--:R-:W-:Y:S05]  /*fc10*/  CALL.REL.NOINC `($__internal_1_$__cuda_sm70_shflsync_idx_p) ;  /* 0x00000e3000007944 */ /* 0x00afea0003c00000 */
[----:B------:R-:W-:Y:S01]  /*fc20*/  MOV R2, R5 ;  /* 0x0000000500027202 */ /* 0x000fe20000000f00 */
[----:B------:R-:W-:Y:S05]  /*fc30*/  BRA `(.L_x_176) ;  /* 0xffffcbb000007947 */ /* 0x000fea000383ffff */
.L_x_108:
[----:B------:R-:W-:Y:S01]  /*fc40*/  IMAD.MOV.U32 R9, RZ, RZ, R13 ;  /* 0x000000ffff097224 */ /* 0x000fe200078e000d */
[----:B------:R-:W-:Y:S01]  /*fc50*/  MOV R5, 0x3 ;  /* 0x0000000300057802 */ /* 0x000fe20000000f00 */
[----:B-1----:R-:W-:Y:S01]  /*fc60*/  IMAD.MOV.U32 R3, RZ, RZ, 0x1c1f ;  /* 0x00001c1fff037424 */ /* 0x002fe200078e00ff */
[----:B----4-:R-:W-:-:S02]  /*fc70*/  MOV R2, 0xfc90 ;  /* 0x0000fc9000027802 */ /* 0x010fc40000000f00 */
[----:B--23--:R-:W-:Y:S05]  /*fc80*/  CALL.REL.NOINC `($__internal_1_$__cuda_sm70_shflsync_idx_p) ;  /* 0x00000dc000007944 */ /* 0x00cfea0003c00000 */
        /* <DEDUP_REMOVED lines=8> */
.L_x_112:
[----:B------:R-:W-:Y:S01]  /*fd10*/  IMAD.MOV.U32 R9, RZ, RZ, R6 ;  /* 0x000000ffff097224 */ /* 0x000fe200078e0006 */
[----:B------:R-:W-:Y:S01]  /*fd20*/  MOV R5, RZ ;  /* 0x000000ff00057202 */ /* 0x000fe20000000f00 */
[----:B------:R-:W-:Y:S01]  /*fd30*/  IMAD.MOV.U32 R3, RZ, RZ, 0x181f ;  /* 0x0000181fff037424 */ /* 0x000fe200078e00ff */
[----:B------:R-:W-:Y:S02]  /*fd40*/  MOV R2, 0xfd60 ;  /* 0x0000fd6000027802 */ /* 0x000fe40000000f00 */
[----:B------:R-:W-:Y:S05]  /*fd50*/  CALL.REL.NOINC `($__internal_1_$__cuda_sm70_shflsync_idx_p) ;  /* 0x00000cf000007944 */ /* 0x000fea0003c00000 */
[----:B------:R-:W-:Y:S01]  /*fd60*/  MOV R8, R5 ;  /* 0x0000000500087202 */ /* 0x000fe20000000f00 */
[----:B------:R-:W-:Y:S05]  /*fd70*/  BRA `(.L_x_178) ;  /* 0xffffd6f000007947 */ /* 0x000fea000383ffff */
.L_x_113:
[----:B------:R-:W-:Y:S01]  /*fd80*/  IMAD.MOV.U32 R9, RZ, RZ, R7 ;  /* 0x000000ffff097224 */ /* 0x000fe200078e0007 */
[----:B------:R-:W-:Y:S01]  /*fd90*/  MOV R5, RZ ;  /* 0x000000ff00057202 */ /* 0x000fe20000000f00 */
[----:B------:R-:W-:Y:S01]  /*fda0*/  IMAD.MOV.U32 R3, RZ, RZ, 0x181f ;  /* 0x0000181fff037424 */ /* 0x000fe200078e00ff */
[----:B------:R-:W-:Y:S02]  /*fdb0*/  MOV R2, 0xfdd0 ;  /* 0x0000fdd000027802 */ /* 0x000fe40000000f00 */
[----:B-12---:R-:W-:Y:S05]  /*fdc0*/  CALL.REL.NOINC `($__internal_1_$__cuda_sm70_shflsync_idx_p) ;  /* 0x00000c8000007944 */ /* 0x006fea0003c00000 */
[----:B------:R-:W-:Y:S01]  /*fdd0*/  MOV R2, R5 ;  /* 0x0000000500027202 */ /* 0x000fe20000000f00 */
[----:B------:R-:W-:Y:S05]  /*fde0*/  BRA `(.L_x_179) ;  /* 0xffffd6a000007947 */ /* 0x000fea000383ffff */
.L_x_114:
        /* <DEDUP_REMOVED lines=13> */
.L_x_115:
[----:B------:R-:W-:Y:S01]  /*fec0*/  IMAD.MOV.U32 R9, RZ, RZ, R6 ;  /* 0x000000ffff097224 */ /* 0x000fe200078e0006 */
[----:B------:R-:W-:Y:S01]  /*fed0*/  MOV R5, 0x2 ;  /* 0x0000000200057802 */ /* 0x000fe20000000f00 */
[----:B-1----:R-:W-:Y:S01]  /*fee0*/  IMAD.MOV.U32 R3, RZ, RZ, 0x181f ;  /* 0x0000181fff037424 */ /* 0x002fe200078e00ff */
[----:B------:R-:W-:Y:S02]  /*fef0*/  MOV R2, 0xff10 ;  /* 0x0000ff1000027802 */ /* 0x000fe40000000f00 */
[----:B---34-:R-:W-:Y:S05]  /*ff00*/  CALL.REL.NOINC `($__internal_1_$__cuda_sm70_shflsync_idx_p) ;  /* 0x00000b4000007944 */ /* 0x018fea0003c00000 */
[----:B------:R-:W-:Y:S01]  /*ff10*/  MOV R8, R5 ;  /* 0x0000000500087202 */ /* 0x000fe20000000f00 */
[----:B------:R-:W-:Y:S05]  /*ff20*/  BRA `(.L_x_181) ;  /* 0xffffd67000007947 */ /* 0x000fea000383ffff */
.L_x_116:
[----:B------:R-:W-:Y:S01]  /*ff30*/  IMAD.MOV.U32 R9, RZ, RZ, R7 ;  /* 0x000000ffff097224 */ /* 0x000fe200078e0007 */
[----:B------:R-:W-:Y:S01]  /*ff40*/  MOV R5, 0x2 ;  /* 0x0000000200057802 */ /* 0x000fe20000000f00 */
[----:B-1----:R-:W-:Y:S01]  /*ff50*/  IMAD.MOV.U32 R3, RZ, RZ, 0x181f ;  /* 0x0000181fff037424 */ /* 0x002fe200078e00ff */
[----:B------:R-:W-:Y:S02]  /*ff60*/  MOV R2, 0xff80 ;  /* 0x0000ff8000027802 */ /* 0x000fe40000000f00 */
[----:B--234-:R-:W-:Y:S05]  /*ff70*/  CALL.REL.NOINC `($__internal_1_$__cuda_sm70_shflsync_idx_p) ;  /* 0x00000ad000007944 */ /* 0x01cfea0003c00000 */
[----:B------:R-:W-:Y:S01]  /*ff80*/  MOV R2, R5 ;  /* 0x0000000500027202 */ /* 0x000fe20000000f00 */
[----:B------:R-:W-:Y:S05]  /*ff90*/  BRA `(.L_x_182) ;  /* 0xffffd62000007947 */ /* 0x000fea000383ffff */
.L_x_117:
        /* <DEDUP_REMOVED lines=13> */
.L_x_118:
[----:B------:R-:W-:Y:S01]  /*10070*/  IMAD.MOV.U32 R9, RZ, RZ, R6 ;  /* 0x000000ffff097224 */ /* 0x000fe200078e0006 */
[----:B------:R-:W-:Y:S01]  /*10080*/  MOV R5, 0x4 ;  /* 0x0000000400057802 */ /* 0x000fe20000000f00 */
[----:B--2---:R-:W-:Y:S01]  /*10090*/  IMAD.MOV.U32 R3, RZ, RZ, 0x181f ;  /* 0x0000181fff037424 */ /* 0x004fe200078e00ff */
[----:B------:R-:W-:Y:S02]  /*100a0*/  MOV R2, 0x100c0 ;  /* 0x000100c000027802 */ /* 0x000fe40000000f00 */
[----:B-1-34-:R-:W-:Y:S05]  /*100b0*/  CALL.REL.NOINC `($__internal_1_$__cuda_sm70_shflsync_idx_p) ;  /* 0x0000099000007944 */ /* 0x01afea0003c00000 */
[----:B------:R-:W-:Y:S01]  /*100c0*/  MOV R8, R5 ;  /* 0x0000000500087202 */ /* 0x000fe20000000f00 */
[----:B------:R-:W-:Y:S05]  /*100d0*/  BRA `(.L_x_184) ;  /* 0xffffd5f000007947 */ /* 0x000fea000383ffff */
.L_x_119:
[----:B------:R-:W-:Y:S01]  /*100e0*/  IMAD.MOV.U32 R9, RZ, RZ, R7 ;  /* 0x000000ffff097224 */ /* 0x000fe200078e0007 */
[----:B------:R-:W-:Y:S01]  /*100f0*/  MOV R5, 0x4 ;  /* 0x0000000400057802 */ /* 0x000fe20000000f00 */
[----:B--2---:R-:W-:Y:S01]  /*10100*/  IMAD.MOV.U32 R3, RZ, RZ, 0x181f ;  /* 0x0000181fff037424 */ /* 0x004fe200078e00ff */
[----:B------:R-:W-:Y:S02]  /*10110*/  MOV R2, 0x10130 ;  /* 0x0001013000027802 */ /* 0x000fe40000000f00 */
[----:B-1-34-:R-:W-:Y:S05]  /*10120*/  CALL.REL.NOINC `($__internal_1_$__cuda_sm70_shflsync_idx_p) ;  /* 0x0000092000007944 */ /* 0x01afea0003c00000 */
[----:B------:R-:W-:Y:S01]  /*10130*/  MOV R2, R5 ;  /* 0x0000000500027202 */ /* 0x000fe20000000f00 */
[----:B------:R-:W-:Y:S05]  /*10140*/  BRA `(.L_x_185) ;  /* 0xffffd5a000007947 */ /* 0x000fea000383ffff */
.L_x_120:
        /* <DEDUP_REMOVED lines=13> */
.L_x_121:
[----:B------:R-:W-:Y:S01]  /*10220*/  IMAD.MOV.U32 R9, RZ, RZ, R6 ;  /* 0x000000ffff097224 */ /* 0x000fe200078e0006 */
[----:B------:R-:W-:Y:S01]  /*10230*/  MOV R5, 0x6 ;  /* 0x0000000600057802 */ /* 0x000fe20000000f00 */
[----:B--2---:R-:W-:Y:S01]  /*10240*/  IMAD.MOV.U32 R3, RZ, RZ, 0x181f ;  /* 0x0000181fff037424 */ /* 0x004fe200078e00ff */
[----:B------:R-:W-:Y:S02]  /*10250*/  MOV R2, 0x10270 ;  /* 0x0001027000027802 */ /* 0x000fe40000000f00 */
[----:B-1--4-:R-:W-:Y:S05]  /*10260*/  CALL.REL.NOINC `($__internal_1_$__cuda_sm70_shflsync_idx_p) ;  /* 0x000007e000007944 */ /* 0x012fea0003c00000 */
[----:B------:R-:W-:Y:S01]  /*10270*/  MOV R8, R5 ;  /* 0x0000000500087202 */ /* 0x000fe20000000f00 */
[----:B------:R-:W-:Y:S05]  /*10280*/  BRA `(.L_x_187) ;  /* 0xffffd57000007947 */ /* 0x000fea000383ffff */
.L_x_122:
[----:B------:R-:W-:Y:S01]  /*10290*/  IMAD.MOV.U32 R9, RZ, RZ, R7 ;  /* 0x000000ffff097224 */ /* 0x000fe200078e0007 */
[----:B------:R-:W-:Y:S01]  /*102a0*/  MOV R5, 0x6 ;  /* 0x0000000600057802 */ /* 0x000fe20000000f00 */
[----:B--2---:R-:W-:Y:S01]  /*102b0*/  IMAD.MOV.U32 R3, RZ, RZ, 0x181f ;  /* 0x0000181fff037424 */ /* 0x004fe200078e00ff */
[----:B------:R-:W-:Y:S02]  /*102c0*/  MOV R2, 0x102e0 ;  /* 0x000102e000027802 */ /* 0x000fe40000000f00 */
[----:B-1-34-:R-:W-:Y:S05]  /*102d0*/  CALL.REL.NOINC `($__internal_1_$__cuda_sm70_shflsync_idx_p) ;  /* 0x0000077000007944 */ /* 0x01afea0003c00000 */
[----:B------:R-:W-:Y:S01]  /*102e0*/  MOV R2, R5 ;  /* 0x0000000500027202 */ /* 0x000fe20000000f00 */
[----:B------:R-:W-:Y:S05]  /*102f0*/  BRA `(.L_x_188) ;  /* 0xffffd52000007947 */ /* 0x000fea000383ffff */
.L_x_123:
        /* <DEDUP_REMOVED lines=13> */
.L_x_125:
[----:B------:R-:W-:Y:S01]  /*103d0*/  IMAD.MOV.U32 R9, RZ, RZ, R70 ;  /* 0x000000ffff097224 */ /* 0x000fe200078e0046 */
[----:B------:R-:W-:Y:S01]  /*103e0*/  MOV R5, RZ ;  /* 0x000000ff00057202 */ /* 0x000fe20000000f00 */
[----:B----4-:R-:W-:Y:S01]  /*103f0*/  IMAD.MOV.U32 R3, RZ, RZ, 0x1f ;  /* 0x0000001fff037424 */ /* 0x010fe200078e00ff */
[----:B------:R-:W-:Y:S02]  /*10400*/  MOV R2, 0x10420 ;  /* 0x0001042000027802 */ /* 0x000fe40000000f00 */
[----:B------:R-:W-:Y:S05]  /*10410*/  CALL.REL.NOINC `($__internal_1_$__cuda_sm70_shflsync_idx_p) ;  /* 0x0000063000007944 */ /* 0x000fea0003c00000 */
[----:B------:R-:W-:Y:S01]  /*10420*/  MOV R10, R5 ;  /* 0x00000005000a7202 */ /* 0x000fe20000000f00 */
[----:B------:R-:W-:Y:S05]  /*10430*/  BRA `(.L_x_190) ;  /* 0xffffd5d000007947 */ /* 0x000fea000383ffff */
.L_x_126:
[----:B------:R-:W-:Y:S01]  /*10440*/  IMAD.MOV.U32 R9, RZ, RZ, R70 ;  /* 0x000000ffff097224 */ /* 0x000fe200078e0046 */
[----:B------:R-:W-:Y:S01]  /*10450*/  MOV R5, 0x1 ;  /* 0x0000000100057802 */ /* 0x000fe20000000f00 */
[----:B----4-:R-:W-:Y:S01]  /*10460*/  IMAD.MOV.U32 R3, RZ, RZ, 0x1f ;  /* 0x0000001fff037424 */ /* 0x010fe200078e00ff */
[----:B------:R-:W-:Y:S02]  /*10470*/  MOV R2, 0x10490 ;  /* 0x0001049000027802 */ /* 0x000fe40000000f00 */
[----:B-12---:R-:W-:Y:S05]  /*10480*/  CALL.REL.NOINC `($__internal_1_$__cuda_sm70_shflsync_idx_p) ;  /* 0x000005c000007944 */ /* 0x006fea0003c00000 */
[----:B------:R-:W-:Y:S01]  /*10490*/  MOV R8, R5 ;  /* 0x0000000500087202 */ /* 0x000fe20000000f00 */
[----:B------:R-:W-:Y:S05]  /*104a0*/  BRA `(.L_x_191) ;  /* 0xffffd58000007947 */ /* 0x000fea000383ffff */
.L_x_127:
[----:B------:R-:W-:Y:S02]  /*104b0*/  MOV R2, 0x1 ;  /* 0x0000000100027802 */ /* 0x000fe40000000f00 */
[----:B------:R-:W-:-:S02]  /*104c0*/  MOV R3, 0x104e0 ;  /* 0x000104e000037802 */ /* 0x000fc40000000f00 */
[----:B-123--:R-:W-:Y:S05]  /*104d0*/  CALL.REL.NOINC `($__internal_2_$__cuda_sm70_shflsync_up_p) ;  /* 0x000005c000007944 */ /* 0x00efea0003c00000 */
[----:B------:R-:W-:Y:S05]  /*104e0*/  BRA `(.L_x_192) ;  /* 0xffffd67000007947 */ /* 0x000fea000383ffff */
.L_x_128:
[----:B------:R-:W-:Y:S02]  /*104f0*/  MOV R2, 0x2 ;  /* 0x0000000200027802 */ /* 0x000fe40000000f00 */
[----:B------:R-:W-:-:S02]  /*10500*/  MOV R3, 0x10520 ;  /* 0x0001052000037802 */ /* 0x000fc40000000f00 */
[----:B-12---:R-:W-:Y:S05]  /*10510*/  CALL.REL.NOINC `($__internal_2_$__cuda_sm70_shflsync_up_p) ;  /* 0x0000058000007944 */ /* 0x006fea0003c00000 */
        /* <DEDUP_REMOVED lines=24> */
.L_x_132:
[----:B------:R-:W-:Y:S02]  /*106a0*/  MOV R2, 0x1 ;  /* 0x0000000100027802 */ /* 0x000fe40000000f00 */
[----:B------:R-:W-:Y:S02]  /*106b0*/  MOV R3, 0x106d0 ;  /* 0x000106d000037802 */ /* 0x000fe40000000f00 */
[----:B------:R-:W-:Y:S05]  /*106c0*/  CALL.REL.NOINC `($__internal_2_$__cuda_sm70_shflsync_up_p) ;  /* 0x000003d000007944 */ /* 0x000fea0003c00000 */
[----:B------:R-:W-:Y:S01]  /*106d0*/  MOV R2, R4 ;  /* 0x0000000400027202 */ /* 0x000fe20000000f00 */
[----:B------:R-:W-:Y:S05]  /*106e0*/  BRA `(.L_x_194) ;  /* 0xffffd6d000007947 */ /* 0x000fea000383ffff */
.L_x_133:
        /* <DEDUP_REMOVED lines=27> */
.L_x_135:
[----:B------:R-:W-:Y:S02]  /*108a0*/  SEL R0, RZ, 0x1, P0 ;  /* 0x00000001ff007807 */ /* 0x000fe40000000000 */
[----:B------:R-:W-:Y:S02]  /*108b0*/  MOV R2, 0x108d0 ;  /* 0x000108d000027802 */ /* 0x000fe40000000f00 */
[----:B---3--:R-:W-:Y:S05]  /*108c0*/  CALL.REL.NOINC `($__internal_3_$__cuda_sm70_votesync_ballot) ;  /* 0x0000024000007944 */ /* 0x008fea0003c00000 */
[----:B------:R-:W-:Y:S05]  /*108d0*/  BRA `(.L_x_196) ;  /* 0xffffd67000007947 */ /* 0x000fea000383ffff */
.L_x_136:
[----:B------:R-:W-:Y:S01]  /*108e0*/  IMAD.MOV.U32 R9, RZ, RZ, R6 ;  /* 0x000000ffff097224 */ /* 0x000fe200078e0006 */
[----:B--2---:R-:W-:Y:S01]  /*108f0*/  MOV R5, R11 ;  /* 0x0000000b00057202 */ /* 0x004fe20000000f00 */
[----:B------:R-:W-:Y:S01]  /*10900*/  IMAD.MOV.U32 R3, RZ, RZ, 0x1f ;  /* 0x0000001fff037424 */ /* 0x000fe200078e00ff */
[----:B------:R-:W-:Y:S02]  /*10910*/  MOV R2, 0x10930 ;  /* 0x0001093000027802 */ /* 0x000fe40000000f00 */
[----:B-1-3--:R-:W-:Y:S05]  /*10920*/  CALL.REL.NOINC `($__internal_1_$__cuda_sm70_shflsync_idx_p) ;  /* 0x0000012000007944 */ /* 0x00afea0003c00000 */
[----:B------:R-:W-:Y:S01]  /*10930*/  IMAD.MOV.U32 R8, RZ, RZ, R5 ;  /* 0x000000ffff087224 */ /* 0x000fe200078e0005 */
[----:B------:R-:W-:Y:S01]  /*10940*/  MOV R5, R11 ;  /* 0x0000000b00057202 */ /* 0x000fe20000000f00 */
[----:B------:R-:W-:Y:S01]  /*10950*/  IMAD.MOV.U32 R9, RZ, RZ, R7 ;  /* 0x000000ffff097224 */ /* 0x000fe200078e0007 */
[----:B------:R-:W-:Y:S02]  /*10960*/  MOV R3, 0x1f ;  /* 0x0000001f00037802 */ /* 0x000fe40000000f00 */
[----:B------:R-:W-:-:S02]  /*10970*/  MOV R2, 0x10990 ;  /* 0x0001099000027802 */ /* 0x000fc40000000f00 */
[----:B------:R-:W-:Y:S05]  /*10980*/  CALL.REL.NOINC `($__internal_1_$__cuda_sm70_shflsync_idx_p) ;  /* 0x000000c000007944 */ /* 0x000fea0003c00000 */
[----:B------:R-:W-:Y:S01]  /*10990*/  MOV R7, R5 ;  /* 0x0000000500077202 */ /* 0x000fe20000000f00 */
[----:B------:R-:W-:Y:S05]  /*109a0*/  BRA `(.L_x_197) ;  /* 0xffffd5e000007947 */ /* 0x000fea000383ffff */
.L_x_139:
[----:B------:R-:W-:Y:S01]  /*109b0*/  IMAD.MOV.U32 R9, RZ, RZ, R4 ;  /* 0x000000ffff097224 */ /* 0x000fe200078e0004 */
[----:B------:R-:W-:-:S02]  /*109c0*/  MOV R3, 0x1f ;  /* 0x0000001f00037802 */ /* 0x000fc40000000f00 */
[----:B------:R-:W-:Y:S02]  /*109d0*/  MOV R2, 0x109f0 ;  /* 0x000109f000027802 */ /* 0x000fe40000000f00 */
[----:B-1234-:R-:W-:Y:S05]  /*109e0*/  CALL.REL.NOINC `($__internal_1_$__cuda_sm70_shflsync_idx_p) ;  /* 0x0000006000007944 */ /* 0x01efea0003c00000 */
[----:B------:R-:W-:Y:S01]  /*109f0*/  MOV R13, R5 ;  /* 0x00000005000d7202 */ /* 0x000fe20000000f00 */
[----:B------:R-:W-:Y:S05]  /*10a00*/  BRA `(.L_x_138) ;  /* 0xffffd5e000007947 */ /* 0x000fea000383ffff */
        .weak           $__internal_0_$__cuda_sm70_shflsync_bfly_p
        .type           $__internal_0_$__cuda_sm70_shflsync_bfly_p,@function
        .size           $__internal_0_$__cuda_sm70_shflsync_bfly_p,($__internal_1_$__cuda_sm70_shflsync_idx_p - $__internal_0_$__cuda_sm70_shflsync_bfly_p)
$__internal_0_$__cuda_sm70_shflsync_bfly_p:
[----:B------:R-:W-:Y:S04]  /*10a10*/  WARPSYNC R9 ;  /* 0x0000000900007348 */ /* 0x000fe80003800000 */
[----:B------:R1:W2:Y:S02]  /*10a20*/  SHFL.BFLY PT, R0, R0, R3, R10 ;  /* 0x0c00000300007389 */ /* 0x0002a400000e000a */
[----:B-1----:R-:W-:-:S04]  /*10a30*/  MOV R3, 0x0 ;  /* 0x0000000000037802 */ /* 0x002fc80000000f00 */
[----:B--2---:R-:W-:Y:S05]  /*10a40*/  RET.REL.NODEC R2 `(_ZN7cutlass13device_kernelIN5flash19enable_sm80_to_sm89INS1_16FlashAttnFwdSm80INS1_25CollectiveMainloopFwdSm80ILi4ELi1ELb0EN4cute5tupleIJNS5_1CILi128EEENS7_ILi80EEENS7_ILi64EEEEEELi64ENS_6half_tEfNS_4arch4Sm80ELb0ELb0ELb1ELb1ELb0ELb0ELb1ELb1EEENS1_21CollectiveEpilogueFwdINS6_IJS8_SA_S9_EEENS6_IJNS7_ILi1EEESI_SI_EEESC_SE_Li128ELb1ELb1ELb1ELb0EEENS1_36VarlenDynamicPersistentTileSchedulerILi128ELi80ELi128ELi128ELb1ELb1ELb0ELb0ELb1ELb1EEEEEEEEEvNT_6ParamsE) ;  /* 0xfffef5b002007950 */ /* 0x004fea0003c3ffff */
        .weak           $__internal_1_$__cuda_sm70_shflsync_idx_p
        .type           $__internal_1_$__cuda_sm70_shflsync_idx_p,@function
        .size           $__internal_1_$__cuda_sm70_shflsync_idx_p,($__internal_2_$__cuda_sm70_shflsync_up_p - $__internal_1_$__cuda_sm70_shflsync_idx_p)
$__internal_1_$__cuda_sm70_shflsync_idx_p:
[----:B------:R-:W-:-:S04]  /*10a50*/  MOV R16, 0xffffffff ;  /* 0xffffffff00107802 */ /* 0x000fc80000000f00 */
[----:B------:R-:W-:Y:S04]  /*10a60*/  WARPSYNC R16 ;  /* 0x0000001000007348 */ /* 0x000fe80003800000 */
[----:B------:R1:W2:Y:S02]  /*10a70*/  SHFL.IDX PT, R5, R9, R5, R3 ;  /* 0x0000000509057389 */ /* 0x0002a400000e0003 */
[----:B-1----:R-:W-:-:S04]  /*10a80*/  MOV R3, 0x0 ;  /* 0x0000000000037802 */ /* 0x002fc80000000f00 */
[----:B--2---:R-:W-:Y:S05]  /*10a90*/  RET.REL.NODEC R2 `(_ZN7cutlass13device_kernelIN5flash19enable_sm80_to_sm89INS1_16FlashAttnFwdSm80INS1_25CollectiveMainloopFwdSm80ILi4ELi1ELb0EN4cute5tupleIJNS5_1CILi128EEENS7_ILi80EEENS7_ILi64EEEEEELi64ENS_6half_tEfNS_4arch4Sm80ELb0ELb0ELb1ELb1ELb0ELb0ELb1ELb1EEENS1_21CollectiveEpilogueFwdINS6_IJS8_SA_S9_EEENS6_IJNS7_ILi1EEESI_SI_EEESC_SE_Li128ELb1ELb1ELb1ELb0EEENS1_36VarlenDynamicPersistentTileSchedulerILi128ELi80ELi128ELi128ELb1ELb1ELb0ELb0ELb1ELb1EEEEEEEEEvNT_6ParamsE) ;  /* 0xfffef56002007950 */ /* 0x004fea0003c3ffff */
        .weak           $__internal_2_$__cuda_sm70_shflsync_up_p
        .type           $__internal_2_$__cuda_sm70_shflsync_up_p,@function
        .size           $__internal_2_$__cuda_sm70_shflsync_up_p,($__internal_3_$__cuda_sm70_votesync_ballot - $__internal_2_$__cuda_sm70_shflsync_up_p)
$__internal_2_$__cuda_sm70_shflsync_up_p:
[----:B------:R-:W-:Y:S02]  /*10aa0*/  IMAD.MOV.U32 R4, RZ, RZ, RZ ;  /* 0x000000ffff047224 */ /* 0x000fe400078e00ff */
[----:B------:R-:W-:-:S04]  /*10ab0*/  IMAD.MOV.U32 R9, RZ, RZ, -0x1 ;  /* 0xffffffffff097424 */ /* 0x000fc800078e00ff */
[----:B------:R-:W-:Y:S04]  /*10ac0*/  WARPSYNC R9 ;  /* 0x0000000900007348 */ /* 0x000fe80003800000 */
[----:B------:R1:W2:Y:S02]  /*10ad0*/  SHFL.UP PT, R4, R0, R2, R4 ;  /* 0x0400000200047389 */ /* 0x0002a400000e0004 */
[----:B-1----:R-:W-:Y:S02]  /*10ae0*/  MOV R2, R3 ;  /* 0x0000000300027202 */ /* 0x002fe40000000f00 */
[----:B------:R-:W-:-:S04]  /*10af0*/  MOV R3, 0x0 ;  /* 0x0000000000037802 */ /* 0x000fc80000000f00 */
[----:B--2---:R-:W-:Y:S05]  /*10b00*/  RET.REL.NODEC R2 `(_ZN7cutlass13device_kernelIN5flash19enable_sm80_to_sm89INS1_16FlashAttnFwdSm80INS1_25CollectiveMainloopFwdSm80ILi4ELi1ELb0EN4cute5tupleIJNS5_1CILi128EEENS7_ILi80EEENS7_ILi64EEEEEELi64ENS_6half_tEfNS_4arch4Sm80ELb0ELb0ELb1ELb1ELb0ELb0ELb1ELb1EEENS1_21CollectiveEpilogueFwdINS6_IJS8_SA_S9_EEENS6_IJNS7_ILi1EEESI_SI_EEESC_SE_Li128ELb1ELb1ELb1ELb0EEENS1_36VarlenDynamicPersistentTileSchedulerILi128ELi80ELi128ELi128ELb1ELb1ELb0ELb0ELb1ELb1EEEEEEEEEvNT_6ParamsE) ;  /* 0xfffef4f002007950 */ /* 0x004fea0003c3ffff */
        .weak           $__internal_3_$__cuda_sm70_votesync_ballot
        .type           $__internal_3_$__cuda_sm70_votesync_ballot,@function
        .size           $__internal_3_$__cuda_sm70_votesync_ballot,(.L_x_3229 - $__internal_3_$__cuda_sm70_votesync_ballot)
$__internal_3_$__cuda_sm70_votesync_ballot:
[----:B------:R-:W-:Y:S01]  /*10b10*/  ISETP.NE.U32.AND P0, PT, R0, 0x1, PT ;  /* 0x000000010000780c */ /* 0x000fe20003f05070 */
[----:B------:R-:W-:-:S04]  /*10b20*/  IMAD.MOV.U32 R3, RZ, RZ, -0x1 ;  /* 0xffffffffff037424 */ /* 0x000fc800078e00ff */
[----:B------:R-:W-:Y:S08]  /*10b30*/  WARPSYNC R3 ;  /* 0x0000000300007348 */ /* 0x000ff00003800000 */
[----:B------:R-:W-:-:S04]  /*10b40*/  VOTE.ANY R0, PT, !P0 ;  /* 0x0000000000007806 */ /* 0x000fc800040e0100 */
[----:B------:R-:W-:Y:S01]  /*10b50*/  LOP3.LUT R0, R0, R3, RZ, 0xc0, !PT ;  /* 0x0000000300007212 */ /* 0x000fe200078ec0ff */
[----:B------:R-:W-:-:S04]  /*10b60*/  IMAD.MOV.U32 R3, RZ, RZ, 0x0 ;  /* 0x00000000ff037424 */ /* 0x000fc800078e00ff */
[----:B------:R-:W-:Y:S05]  /*10b70*/  RET.REL.NODEC R2 `(_ZN7cutlass13device_kernelIN5flash19enable_sm80_to_sm89INS1_16FlashAttnFwdSm80INS1_25CollectiveMainloopFwdSm80ILi4ELi1ELb0EN4cute5tupleIJNS5_1CILi128EEENS7_ILi80EEENS7_ILi64EEEEEELi64ENS_6half_tEfNS_4arch4Sm80ELb0ELb0ELb1ELb1ELb0ELb0ELb1ELb1EEENS1_21CollectiveEpilogueFwdINS6_IJS8_SA_S9_EEENS6_IJNS7_ILi1EEESI_SI_EEESC_SE_Li128ELb1ELb1ELb1ELb0EEENS1_36VarlenDynamicPersistentTileSchedulerILi128ELi80ELi128ELi128ELb1ELb1ELb0ELb0ELb1ELb1EEEEEEEEEvNT_6ParamsE) ;  /* 0xfffef48002007950 */ /* 0x000fea0003c3ffff */
.L_x_198:
        /* <DEDUP_REMOVED lines=16> */
.L_x_3229:


//--------------------- .text._ZN7cutlass13device_kernelIN5flash19enable_sm80_to_sm89INS1_16FlashAttnFwdSm80INS1_25CollectiveMainloopFwdSm80ILi4ELi1ELb0EN4cute5tupleIJNS5_1CILi128EEENS7_ILi80EEENS7_ILi64EEEEEELi64ENS_6half_tEfNS_4arch4Sm80ELb0ELb0ELb1ELb1ELb0ELb1ELb1ELb1EEENS1_21CollectiveEpilogueFwdINS6_IJS8_SA_S9_EEENS6_IJNS7_ILi1EEESI_SI_EEESC_SE_Li128ELb1ELb1ELb1ELb0EEENS1_36VarlenDynamicPersistentTileSchedulerILi128ELi80ELi128ELi128ELb1ELb1ELb0ELb0ELb1ELb1EEEEEEEEEvNT_6ParamsE --------------------------
	.section	.text._ZN7cutlass13device_kernelIN5flash19enable_sm80_to_sm89INS1_16FlashAttnFwdSm80INS1_25CollectiveMainloopFwdSm80ILi4ELi1ELb0EN4cute5tupleIJNS5_1CILi128EEENS7_ILi80EEENS7_ILi64EEEEEELi64ENS_6half_tEfNS_4arch4Sm80ELb0ELb0ELb1ELb1ELb0ELb1ELb1ELb1EEENS1_21CollectiveEpilogueFwdINS6_IJS8_SA_S9_EEENS6_IJNS7_ILi1EEESI_SI_EEESC_SE_Li128ELb1ELb1ELb1ELb0EEENS1_36VarlenDynamicPersistentTileSchedulerILi128ELi80ELi128ELi128ELb1ELb1ELb0ELb0ELb1ELb1EEEEEEEEEvNT_6ParamsE,"ax",@progbits
	.sectioninfo	@"SHI_REGISTERS=255"
	.align	128
.text._ZN7cutlass13device_kernelIN5flash19enable_sm80_to_sm89INS1_16FlashAttnFwdSm80INS1_25CollectiveMainloopFwdSm80ILi4ELi1ELb0EN4cute5tupleIJNS5_1CILi128EEENS7_ILi80EEENS7_ILi64EEEEEELi64ENS_6half_tEfNS_4arch4Sm80ELb0ELb0ELb1ELb1ELb0ELb1ELb1ELb1EEENS1_21CollectiveEpilogueFwdINS6_IJS8_SA_S9_EEENS6_IJNS7_ILi1EEESI_SI_EEESC_SE_Li128ELb1ELb1ELb1ELb0EEENS1_36VarlenDynamicPersistentTileSchedulerILi128ELi80ELi128ELi128ELb1ELb1ELb0ELb0ELb1ELb1EEEEEEEEEvNT_6ParamsE:
        .type           _ZN7cutlass13device_kernelIN5flash19enable_sm80_to_sm89INS1_16FlashAttnFwdSm80INS1_25CollectiveMainloopFwdSm80ILi4ELi1ELb0EN4cute5tupleIJNS5_1CILi128EEENS7_ILi80EEENS7_ILi64EEEEEELi64ENS_6half_tEfNS_4arch4Sm80ELb0ELb0ELb1ELb1ELb0ELb1ELb1ELb1EEENS1_21CollectiveEpilogueFwdINS6_IJS8_SA_S9_EEENS6_IJNS7_ILi1EEESI_SI_EEESC_SE_Li128ELb1ELb1ELb1ELb0EEENS1_36VarlenDynamicPersistentTileSchedulerILi128ELi80ELi128ELi128ELb1ELb1ELb0ELb0ELb1ELb1EEEEEEEEEvNT_6ParamsE,@function
        .size           _ZN7cutlass13device_kernelIN5flash19enable_sm80_to_sm89INS1_16FlashAttnFwdSm80INS1_25CollectiveMainloopFwdSm80ILi4ELi1ELb0EN4cute5tupleIJNS5_1CILi128EEENS7_ILi80EEENS7_ILi64EEEEEELi64ENS_6half_tEfNS_4arch4Sm80ELb0ELb0ELb1ELb1ELb0ELb1ELb1ELb1EEENS1_21CollectiveEpilogueFwdINS6_IJS8_SA_S9_EEENS6_IJNS7_ILi1EEESI_SI_EEESC_SE_Li128ELb1ELb1ELb1ELb0EEENS1_36VarlenDynamicPersistentTileSchedulerILi128ELi80ELi128ELi128ELb1ELb1ELb0ELb0ELb1ELb1EEEEEEEEEvNT_6ParamsE,(.L_x_3234 - _ZN7cutlass13device_kernelIN5flash19enable_sm80_to_sm89INS1_16FlashAttnFwdSm80INS1_25CollectiveMainloopFwdSm80ILi4ELi1ELb0EN4cute5tupleIJNS5_1CILi128EEENS7_ILi80EEENS7_ILi64EEEEEELi64ENS_6half_tEfNS_4arch4Sm80ELb0ELb0ELb1ELb1ELb0ELb1ELb1ELb1EEENS1_21CollectiveEpilogueFwdINS6_IJS8_SA_S9_EEENS6_IJNS7_ILi1EEESI_SI_EEESC_SE_Li128ELb1ELb1ELb1ELb0EEENS1_36VarlenDynamicPersistentTileSchedulerILi128ELi80ELi128ELi128ELb1ELb1ELb0ELb0ELb1ELb1EEEEEEEEEvNT_6ParamsE)
        .other          _ZN7cutlass13device_kernelIN5flash19enable_sm80_to_sm89INS1_16FlashAttnFwdSm80INS1_25CollectiveMainloopFwdSm80ILi4ELi1ELb0EN4cute5tupleIJNS5_1CILi128EEENS7_ILi80EEENS7_ILi64EEEEEELi64ENS_6half_tEfNS_4arch4Sm80ELb0ELb0ELb1ELb1ELb0ELb1ELb1ELb1EEENS1_21CollectiveEpilogueFwdINS6_IJS8_SA_S9_EEENS6_IJNS7_ILi1EEESI_SI_EEESC_SE_Li128ELb1ELb1ELb1ELb0EEENS1_36VarlenDynamicPersistentTileSchedulerILi128ELi80ELi128ELi128ELb1ELb1ELb0ELb0ELb1ELb1EEEEEEEEEvNT_6ParamsE,@"STO_CUDA_ENTRY STV_DEFAULT"
_ZN7cutlass13device_kernelIN5flash19enable_sm80_to_sm89INS1_16FlashAttnFwdSm80INS1_25CollectiveMainloopFwdSm80ILi4ELi1ELb0EN4cute5tupleIJNS5_1CILi128EEENS7_ILi80EEENS7_ILi64EEEEEELi64ENS_6half_tEfNS_4arch4Sm80ELb0ELb0ELb1ELb1ELb0ELb1ELb1ELb1EEENS1_21CollectiveEpilogueFwdINS6_IJS8_SA_S9_EEENS6_IJNS7_ILi1EEESI_SI_EEESC_SE_Li128ELb1ELb1ELb1ELb0EEENS1_36VarlenDynamicPersistentTileSchedulerILi128ELi80ELi128ELi128ELb1ELb1ELb0ELb0ELb1ELb1EEEEEEEEEvNT_6ParamsE:
        /* <DEDUP_REMOVED lines=15> */
[----:B------:R-:W-:Y:S01]  /*00f0*/  CS2R R8, SRZ ;  /* 0x0000000000087805 */ /* 0x000fe2000001ff00 */
[----:B-1----:R-:W-:-:S02]  /*0100*/  IMAD.MOV.U32 R7, RZ, RZ, RZ ;  /* 0x000000ffff077224 */ /* 0x002fc400078e00ff */
        /* <DEDUP_REMOVED lines=13> */
[----:B------:R-:W-:Y:S01]  /*01e0*/  ISETP.GE.U32.AND P1, PT, R16, 0x10, PT ;  /* 0x000000101000780c */ /* 0x000fe20003f26070 */
[----:B--2---:R-:W-:-:S05]  /*01f0*/  IMAD R4, R8, R7, RZ ;  /* 0x0000000708047224 */ /* 0x004fca00078e02ff */
        /* <DEDUP_REMOVED lines=22> */
.L_x_204:
        /* <DEDUP_REMOVED lines=17> */
.L_x_381:
        /* <DEDUP_REMOVED lines=16> */
.L_x_382:
[----:B--2---:R-:W-:-:S05]  /*0570*/  IMAD R0, R0, c[0x0][0x538], RZ ;  /* 0x00014e0000007a24 */ /* 0x004fca00078e02ff */
[----:B------:R-:W-:-:S04]  /*0580*/  IADD3 R6, R0, R6, RZ ;  /* 0x0000000600067210 */ /* 0x000fc80007ffe0ff */
[----:B------:R-:W-:-:S13]  /*0590*/  ISETP.GT.AND P0, PT, R6, UR4, PT ;  /* 0x0000000406007c0c */ /* 0x000fda000bf04270 */
[----:B-1----:R-:W-:Y:S05]  /*05a0*/  @!P0 BRA `(.L_x_204) ;  /* 0xfffffdb000008947 */ /* 0x002fea000383ffff */
.L_x_200:
[----:B------:R-:W-:-:S05]  /*05b0*/  IADD3 R14, -R0, R6, RZ ;  /* 0x00000006000e7210 */ /* 0x000fca0007ffe1ff */
[----:B------:R-:W-:-:S05]  /*05c0*/  IMAD R0, R4, c[0x0][0x538], R14 ;  /* 0x00014e0004007a24 */ /* 0x000fca00078e020e */
[----:B------:R-:W-:Y:S01]  /*05d0*/  ISETP.GT.AND P0, PT, R0, UR4, PT ;  /* 0x0000000400007c0c */ /* 0x000fe2000bf04270 */
[----:B------:R-:W-:-:S12]  /*05e0*/  BRA.DIV ~URZ, `(.L_x_205) ;  /* 0x000171627f007947 */ /* 0x000fd8000b800000 */
[----:B------:R-:W-:-:S04]  /*05f0*/  VOTE.ANY R0, PT, !P0 ;  /* 0x0000000000007806 */ /* 0x000fc800040e0100 */
.L_x_383:
[----:B------:R1:W2:Y:S01]  /*0600*/  POPC R15, R0 ;  /* 0x00000000000f7309 */ /* 0x0002a20000000000 */
[----:B------:R-:W-:Y:S05]  /*0610*/  BRA.DIV ~URZ, `(.L_x_206) ;  /* 0x000171727f007947 */ /* 0x000fea000b800000 */
[----:B--2---:R2:W3:Y:S01]  /*0620*/  SHFL.IDX PT, R13, R8, R15, 0x1f ;  /* 0x00001f0f080d7589 */ /* 0x0044e200000e0000 */
[----:B------:R-:W-:-:S03]  /*0630*/  MOV R6, RZ ;  /* 0x000000ff00067202 */ /* 0x000fc60000000f00 */
[----:B------:R2:W4:Y:S04]  /*0640*/  SHFL.IDX PT, R10, R7, R15, 0x1f ;  /* 0x00001f0f070a7589 */ /* 0x00052800000e0000 */
.L_x_384:
[----:B------:R-:W-:Y:S01]  /*0650*/  ISETP.NE.AND P0, PT, R0, RZ, PT ;  /* 0x000000ff0000720c */ /* 0x000fe20003f05270 */
[----:B------:R-:W-:-:S12]  /*0660*/  BSSY B0, `(.L_x_207) ;  /* 0x0000005000007945 */ /* 0x000fd80003800000 */
[----:B------:R-:W-:Y:S05]  /*0670*/  @!P0 BRA `(.L_x_208) ;  /* 0x0000003000008947 */ /* 0x000fea0003800000 */
[----:B------:R-:W-:Y:S01]  /*0680*/  IADD3 R11, R15, -0x1, RZ ;  /* 0xffffffff0f0b7810 */ /* 0x000fe20007ffe0ff */
[----:B------:R-:W-:Y:S05]  /*0690*/  BRA.DIV ~URZ, `(.L_x_209) ;  /* 0x000171d27f007947 */ /* 0x000fea000b800000 */
[----:B------:R1:W2:Y:S02]  /*06a0*/  SHFL.IDX PT, R6, R4, R11, 0x1f ;  /* 0x00001f0b04067589 */ /* 0x0002a400000e0000 */
.L_x_208:
[----:B------:R-:W-:Y:S05]  /*06b0*/  BSYNC B0 ;  /* 0x0000000000007941 */ /* 0x000fea0003800000 */
.L_x_207:
        /* <DEDUP_REMOVED lines=23> */
[----:B------:R-:W-:Y:S02]  /*0830*/  ISETP.GT.U32.AND P0, PT, R5, R0, PT ;  /* 0x000000000500720c */ /* 0x000fe40003f04070 */
[----:B-1----:R-:W-:-:S11]  /*0840*/  IADD3 R3, R3, 0xffffffe, RZ ;  /* 0x0ffffffe03037810 */ /* 0x002fd60007ffe0ff */
[----:B------:R-:W-:Y:S01]  /*0850*/  @!P0 IMAD.IADD R0, R0, 0x1, -R5 ;  /* 0x0000000100008824 */ /* 0x000fe200078e0a05 */
[----:B------:R-:W-:Y:S02]  /*0860*/  @!P0 IADD3 R2, R2, 0x1, RZ ;  /* 0x0000000102028810 */ /* 0x000fe40007ffe0ff */
[----:B------:R-:W-:Y:S01]  /*0870*/  ISETP.NE.AND P0, PT, R13, RZ, PT ;  /* 0x000000ff0d00720c */ /* 0x000fe20003f05270 */
[----:B------:R-:W1:Y:S01]  /*0880*/  F2I.FTZ.U32.TRUNC.NTZ R3, R3 ;  /* 0x0000000300037305 */ /* 0x000e62000021f000 */
[----:B------:R-:W-:Y:S02]  /*0890*/  ISETP.GE.U32.AND P2, PT, R0, R5, PT ;  /* 0x000000050000720c */ /* 0x000fe40003f46070 */
[----:B------:R-:W-:-:S04]  /*08a0*/  LOP3.LUT R0, R11, R13, RZ, 0x3c, !PT ;  /* 0x0000000d0b007212 */ /* 0x000fc800078e3cff */
[----:B------:R-:W-:-:S07]  /*08b0*/  ISETP.GE.AND P1, PT, R0, RZ, PT ;  /* 0x000000ff0000720c */ /* 0x000fce0003f26270 */
[----:B------:R-:W-:Y:S02]  /*08c0*/  @P2 IADD3 R2, R2, 0x1, RZ ;  /* 0x0000000102022810 */ /* 0x000fe40007ffe0ff */
[----:B-1----:R-:W-:-:S03]  /*08d0*/  IADD3 R0, RZ, -R3, RZ ;  /* 0x80000003ff007210 */ /* 0x002fc60007ffe0ff */
[----:B------:R-:W-:Y:S02]  /*08e0*/  IMAD.MOV.U32 R4, RZ, RZ, R2 ;  /* 0x000000ffff047224 */ /* 0x000fe400078e0002 */
[----:B------:R-:W-:Y:S01]  /*08f0*/  IMAD.MOV.U32 R2, RZ, RZ, R0 ;  /* 0x000000ffff027224 */ /* 0x000fe200078e0000 */
[----:B------:R-:W-:Y:S01]  /*0900*/  IABS R0, R10 ;  /* 0x0000000a00007213 */ /* 0x000fe20000000000 */
[----:B------:R-:W-:Y:S01]  /*0910*/  @!P1 IMAD.MOV R4, RZ, RZ, -R4 ;  /* 0x000000ffff049224 */ /* 0x000fe200078e0a04 */
[----:B------:R-:W-:Y:S01]  /*0920*/  @!P0 LOP3.LUT R4, RZ, R13, RZ, 0x33, !PT ;  /* 0x0000000dff048212 */ /* 0x000fe200078e33ff */
[----:B------:R-:W-:Y:S01]  /*0930*/  IMAD R5, R2, R7, RZ ;  /* 0x0000000702057224 */ /* 0x000fe200078e02ff */
[----:B------:R-:W-:Y:S01]  /*0940*/  MOV R2, RZ ;  /* 0x000000ff00027202 */ /* 0x000fe20000000f00 */
[----:B------:R-:W-:Y:S01]  /*0950*/  IMAD.MOV R6, RZ, RZ, -R0 ;  /* 0x000000ffff067224 */ /* 0x000fe200078e0a00 */
[----:B------:R-:W-:-:S03]  /*0960*/  IABS R8, R4 ;  /* 0x0000000400087213 */ /* 0x000fc60000000000 */
        /* <DEDUP_REMOVED lines=26> */
.L_x_201:
[----:B------:R-:W-:Y:S01]  /*0b10*/  MOV R0, UR4 ;  /* 0x0000000400007c02 */ /* 0x000fe20008000f00 */
[----:B------:R-:W-:Y:S04]  /*0b20*/  STL [R1+0x34], RZ ;  /* 0x000034ff01007387 */ /* 0x000fe80000100800 */
[----:B------:R-:W-:Y:S04]  /*0b30*/  STL [R1+0x38], RZ ;  /* 0x000038ff01007387 */ /* 0x000fe80000100800 */
[----:B------:R1:W-:Y:S02]  /*0b40*/  STL [R1+0x30], R0 ;  /* 0x0000300001007387 */ /* 0x0003e40000100800 */
[----:B-1----:R-:W-:-:S05]  /*0b50*/  MOV R0, c[0x0][0x53c] ;  /* 0x00014f0000007a02 */ /* 0x002fca0000000f00 */
[----:B------:R1:W-:Y:S02]  /*0b60*/  STL [R1+0x3c], R0 ;  /* 0x00003c0001007387 */ /* 0x0003e40000100800 */
.L_x_210:
        /* <DEDUP_REMOVED lines=8> */
.L_x_199:
[----:B------:R-:W2:Y:S02]  /*0bf0*/  LDL R0, [R1+0x3c] ;  /* 0x00003c0001007983 */ /* 0x000ea40000100800 */
[----:B--2---:R-:W-:-:S13]  /*0c00*/  ISETP.GE.AND P0, PT, R0, c[0x0][0x53c], PT ;  /* 0x00014f0000007a0c */ /* 0x004fda0003f06270 */
[----:B------:R-:W-:Y:S05]  /*0c10*/  @P0 EXIT ;  /* 0x000000000000094d */ /* 0x000fea0003800000 */
[----:B------:R-:W2:Y:S02]  /*0c20*/  S2R R15, SR_TID.X ;  /* 0x00000000000f7919 */ /* 0x000ea40000002100 */
[----:B--2---:R-:W-:-:S04]  /*0c30*/  SHF.R.S32.HI R12, RZ, 0x1f, R15 ;  /* 0x0000001fff0c7819 */ /* 0x004fc8000001140f */
[CC--:B------:R-:W-:Y:S02]  /*0c40*/  LEA.HI R2, R12.reuse, R15.reuse, RZ, 0x4 ;  /* 0x0000000f0c027211 */ /* 0x0c0fe400078f20ff */
[----:B------:R-:W-:Y:S02]  /*0c50*/  LEA.HI R10, R12, R15, RZ, 0x3 ;  /* 0x0000000f0c0a7211 */ /* 0x000fe400078f18ff */
[----:B------:R-:W-:Y:S02]  /*0c60*/  SHF.R.S32.HI R3, RZ, 0x4, R2 ;  /* 0x00000004ff037819 */ /* 0x000fe40000011402 */
[----:B-1----:R-:W-:Y:S02]  /*0c70*/  SHF.R.S32.HI R4, RZ, 0x3, R10 ;  /* 0x00000003ff047819 */ /* 0x002fe4000001140a */
[C---:B------:R-:W-:Y:S02]  /*0c80*/  LEA.HI R0, R2.reuse, R3, RZ, 0x1 ;  /* 0x0000000302007211 */ /* 0x040fe400078f08ff */
[----:B------:R-:W-:Y:S01]  /*0c90*/  LOP3.LUT R2, R2, 0xfffffff0, RZ, 0xc0, !PT ;  /* 0xfffffff002027812 */ /* 0x000fe200078ec0ff */
[----:B------:R-:W-:Y:S01]  /*0ca0*/  IMAD.SHL.U32 R4, R4, 0x40, RZ ;  /* 0x0000004004047824 */ /* 0x000fe200078e00ff */
[----:B------:R-:W-:-:S02]  /*0cb0*/  LOP3.LUT R0, R0, 0xfffffffe, RZ, 0xc0, !PT ;  /* 0xfffffffe00007812 */ /* 0x000fc400078ec0ff */
[CC--:B------:R-:W-:Y:S02]  /*0cc0*/  LEA.HI R13, R12.reuse, R15.reuse, RZ, 0x2 ;  /* 0x0000000f0c0d7211 */ /* 0x0c0fe400078f10ff */
[----:B------:R-:W-:Y:S01]  /*0cd0*/  LEA.HI R9, R12, R15, RZ, 0x6 ;  /* 0x0000000f0c097211 */ /* 0x000fe200078f30ff */
[----:B------:R-:W-:Y:S01]  /*0ce0*/  IMAD.IADD R11, R3, 0x1, -R0 ;  /* 0x00000001030b7824 */ /* 0x000fe200078e0a00 */
[----:B------:R-:W-:Y:S01]  /*0cf0*/  LOP3.LUT R0, R10, 0xfffffff8, RZ, 0xc0, !PT ;  /* 0xfffffff80a007812 */ /* 0x000fe200078ec0ff */
[C---:B------:R-:W-:Y:S01]  /*0d00*/  IMAD.IADD R3, R15.reuse, 0x1, -R2 ;  /* 0x000000010f037824 */ /* 0x040fe200078e0a02 */
[--C-:B------:R-:W-:Y:S02]  /*0d10*/  SHF.R.S32.HI R14, RZ, 0x2, R13.reuse ;  /* 0x00000002ff0e7819 */ /* 0x100fe4000001140d */
[----:B------:R-:W-:Y:S01]  /*0d20*/  SHF.R.S32.HI R5, RZ, 0x1f, R13 ;  /* 0x0000001fff057819 */ /* 0x000fe2000001140d */
[----:B------:R-:W-:Y:S01]  /*0d30*/  IMAD.IADD R0, R15, 0x1, -R0 ;  /* 0x000000010f007824 */ /* 0x000fe200078e0a00 */
[----:B------:R-:W-:-:S02]  /*0d40*/  LOP3.LUT R2, R4, 0x1c0, RZ, 0xc0, !PT ;  /* 0x000001c004027812 */ /* 0x000fc400078ec0ff */
[----:B------:R-:W-:Y:S01]  /*0d50*/  SHF.R.S32.HI R8, RZ, 0x1f, R3 ;  /* 0x0000001fff087819 */ /* 0x000fe20000011403 */
[C---:B------:R-:W-:Y:S01]  /*0d60*/  IMAD.SHL.U32 R6, R0.reuse, 0x8, RZ ;  /* 0x0000000800067824 */ /* 0x040fe200078e00ff */
[----:B------:R-:W-:Y:S02]  /*0d70*/  LEA.HI R4, R5, R14, RZ, 0x3 ;  /* 0x0000000e05047211 */ /* 0x000fe400078f18ff */
[----:B------:R-:W-:Y:S02]  /*0d80*/  LOP3.LUT P4, RZ, R0, 0x2, RZ, 0xc0, !PT ;  /* 0x0000000200ff7812 */ /* 0x000fe4000788c0ff */
[----:B------:R-:W-:Y:S02]  /*0d90*/  LOP3.LUT R6, R2, 0x38, R6, 0xf8, !PT ;  /* 0x0000003802067812 */ /* 0x000fe400078ef806 */
[C---:B------:R-:W-:Y:S01]  /*0da0*/  LOP3.LUT P3, RZ, R0.reuse, 0x4, RZ, 0xc0, !PT ;  /* 0x0000000400ff7812 */ /* 0x040fe2000786c0ff */
[----:B------:R-:W-:Y:S01]  /*0db0*/  IMAD.SHL.U32 R0, R0, 0x40, RZ ;  /* 0x0000004000007824 */ /* 0x000fe200078e00ff */
[----:B------:R-:W-:-:S02]  /*0dc0*/  LEA.HI R8, R8, R3, RZ, 0x3 ;  /* 0x0000000308087211 */ /* 0x000fc400078f18ff */
[----:B------:R-:W-:Y:S02]  /*0dd0*/  SHF.R.U32.HI R2, RZ, 0x3, R2 ;  /* 0x00000003ff027819 */ /* 0x000fe40000011602 */
[----:B------:R-:W-:Y:S02]  /*0de0*/  LOP3.LUT R4, R4, 0xfffffff8, RZ, 0xc0, !PT ;  /* 0xfffffff804047812 */ /* 0x000fe400078ec0ff */
[----:B------:R-:W-:Y:S02]  /*0df0*/  LOP3.LUT R5, R8, 0xfffffff8, RZ, 0xc0, !PT ;  /* 0xfffffff808057812 */ /* 0x000fe400078ec0ff */
[----:B------:R-:W-:Y:S02]  /*0e00*/  LOP3.LUT R6, R6, R2, RZ, 0x3c, !PT ;  /* 0x0000000206067212 */ /* 0x000fe400078e3cff */
[----:B------:R-:W-:Y:S01]  /*0e10*/  LOP3.LUT R2, R0, 0x1c0, RZ, 0xc0, !PT ;  /* 0x000001c000027812 */ /* 0x000fe200078ec0ff */
[----:B------:R-:W-:Y:S02]  /*0e20*/  IMAD.IADD R0, R14, 0x1, -R4 ;  /* 0x000000010e007824 */ /* 0x000fe400078e0a04 */
[----:B------:R-:W-:Y:S01]  /*0e30*/  IMAD.IADD R7, R3, 0x1, -R5 ;  /* 0x0000000103077824 */ /* 0x000fe200078e0a05 */
[----:B------:R-:W-:Y:S01]  /*0e40*/  LOP3.LUT R5, R2, 0x8, R10, 0xf8, !PT ;  /* 0x0000000802057812 */ /* 0x000fe200078ef80a */
[----:B------:R-:W-:Y:S01]  /*0e50*/  IMAD.SHL.U32 R4, R9, 0x8, RZ ;  /* 0x0000000809047824 */ /* 0x000fe200078e00ff */
[----:B------:R-:W-:-:S02]  /*0e60*/  SHF.R.U32.HI R3, RZ, 0x3, R2 ;  /* 0x00000003ff037819 */ /* 0x000fc40000011602 */
[C---:B------:R-:W-:Y:S02]  /*0e70*/  LOP3.LUT R2, R0.reuse, 0x1, RZ, 0xc0, !PT ;  /* 0x0000000100027812 */ /* 0x040fe400078ec0ff */
[----:B------:R-:W-:Y:S01]  /*0e80*/  LOP3.LUT R10, R5, R3, RZ, 0x3c, !PT ;  /* 0x00000003050a7212 */ /* 0x000fe200078e3cff */
[----:B------:R-:W-:Y:S01]  /*0e90*/  IMAD.SHL.U32 R3, R0, 0x40, RZ ;  /* 0x0000004000037824 */ /* 0x000fe200078e00ff */
[----:B------:R-:W-:Y:S01]  /*0ea0*/  ISETP.NE.U32.AND P1, PT, R2, 0x1, PT ;  /* 0x000000010200780c */ /* 0x000fe20003f25070 */
[----:B------:R-:W-:Y:S01]  /*0eb0*/  IMAD.SHL.U32 R2, R7, 0x40, RZ ;  /* 0x0000004007027824 */ /* 0x000fe200078e00ff */
[----:B------:R-:W-:Y:S02]  /*0ec0*/  LEA.HI R9, R12, R15, RZ, 0x5 ;  /* 0x0000000f0c097211 */ /* 0x000fe400078f28ff */
[----:B------:R-:W-:Y:S01]  /*0ed0*/  LOP3.LUT R216, R6, 0x7ffffe00, R4, 0xf8, !PT ;  /* 0x7ffffe0006d87812 */ /* 0x000fe200078ef804 */
[----:B------:R-:W-:Y:S01]  /*0ee0*/  IMAD.SHL.U32 R4, R11, 0x8, RZ ;  /* 0x000000080b047824 */ /* 0x000fe200078e00ff */
[----:B------:R-:W-:-:S02]  /*0ef0*/  LOP3.LUT P2, RZ, R0, 0x4, RZ, 0xc0, !PT ;  /* 0x0000000400ff7812 */ /* 0x000fc4000784c0ff */
[----:B------:R-:W-:Y:S01]  /*0f00*/  LOP3.LUT P0, RZ, R0, 0x2, RZ, 0xc0, !PT ;  /* 0x0000000200ff7812 */ /* 0x000fe2000780c0ff */
[----:B------:R-:W-:Y:S01]  /*0f10*/  IMAD.SHL.U32 R216, R216, 0x2, RZ ;  /* 0x00000002d8d87824 */ /* 0x000fe200078e00ff */
[----:B------:R-:W-:Y:S02]  /*0f20*/  LOP3.LUT R0, R2, 0x1c0, RZ, 0xc0, !PT ;  /* 0x000001c002007812 */ /* 0x000fe400078ec0ff */
[----:B------:R-:W-:Y:S02]  /*0f30*/  SHF.R.S32.HI R5, RZ, 0x5, R9 ;  /* 0x00000005ff057819 */ /* 0x000fe40000011409 */
[----:B------:R-:W-:Y:S02]  /*0f40*/  LOP3.LUT R2, R13, 0xfffffffc, RZ, 0xc0, !PT ;  /* 0xfffffffc0d027812 */ /* 0x000fe400078ec0ff */
[----:B------:R-:W-:Y:S01]  /*0f50*/  LOP3.LUT R14, R3, 0x1c0, RZ, 0xc0, !PT ;  /* 0x000001c0030e7812 */ /* 0x000fe200078ec0ff */
[----:B------:R-:W-:Y:S01]  /*0f60*/  IMAD.SHL.U32 R6, R5, 0x400, RZ ;  /* 0x0000040005067824 */ /* 0x000fe200078e00ff */
[----:B------:R-:W-:-:S02]  /*0f70*/  LOP3.LUT R4, R0, 0x8, R4, 0xf8, !PT ;  /* 0x0000000800047812 */ /* 0x000fc400078ef804 */
[----:B------:R-:W-:Y:S01]  /*0f80*/  SHF.R.U32.HI R3, RZ, 0x3, R0 ;  /* 0x00000003ff037819 */ /* 0x000fe20000011600 */
[----:B------:R-:W-:Y:S01]  /*0f90*/  IMAD.IADD R0, R15, 0x1, -R2 ;  /* 0x000000010f007824 */ /* 0x000fe200078e0a02 */
[----:B------:R-:W-:Y:S01]  /*0fa0*/  SHF.R.U32.HI R9, RZ, 0x3, R14 ;  /* 0x00000003ff097819 */ /* 0x000fe2000001160e */
[----:B------:R-:W-:Y:S01]  /*0fb0*/  IMAD.SHL.U32 R2, R8, 0x40, RZ ;  /* 0x0000004008027824 */ /* 0x000fe200078e00ff */
[----:B------:R-:W-:Y:S01]  /*0fc0*/  LOP3.LUT R5, R4, R3, RZ, 0x3c, !PT ;  /* 0x0000000304057212 */ /* 0x000fe200078e3cff */
[----:B------:R-:W-:Y:S01]  /*0fd0*/  IMAD R4, R0, 0x2, R6 ;  /* 0x0000000200047824 */ /* 0x000fe200078e0206 */
[----:B------:R-:W-:Y:S01]  /*0fe0*/  LOP3.LUT R3, R9, R14, RZ, 0xfc, !PT ;  /* 0x0000000e09037212 */ /* 0x000fe200078efcff */
[----:B------:R-:W-:Y:S01]  /*0ff0*/  STL [R1+0x54], R14 ;  /* 0x0000540e01007387 */ /* 0x000fe20000100800 */
[----:B------:R-:W-:Y:S01]  /*1000*/  LOP3.LUT R2, R2, 0xfffffe00, RZ, 0xc0, !PT ;  /* 0xfffffe0002027812 */ /* 0x000fe200078ec0ff */
[----:B------:R-:W-:Y:S01]  /*1010*/  IMAD R0, R11, 0x200, R10 ;  /* 0x000002000b007824 */ /* 0x000fe200078e020a */
[----:B------:R-:W-:Y:S01]  /*1020*/  LOP3.LUT P6, RZ, R7, 0x2, RZ, 0xc0, !PT ;  /* 0x0000000207ff7812 */ /* 0x000fe200078cc0ff */
[----:B------:R1:W-:Y:S01]  /*1030*/  STL [R1+0x5c], R9 ;  /* 0x00005c0901007387 */ /* 0x0003e20000100800 */
[----:B------:R-:W-:Y:S01]  /*1040*/  IMAD.IADD R3, R4, 0x1, R3 ;  /* 0x0000000104037824 */ /* 0x000fe200078e0203 */
[CC--:B------:R-:W-:Y:S01]  /*1050*/  IADD3 R4, R5.reuse, R2.reuse, R6 ;  /* 0x0000000205047210 */ /* 0x0c0fe20007ffe006 */
[----:B------:R-:W-:Y:S01]  /*1060*/  IMAD.MOV.U32 R8, RZ, RZ, -0x10 ;  /* 0xfffffff0ff087424 */ /* 0x000fe200078e00ff */
[----:B------:R-:W-:Y:S01]  /*1070*/  LOP3.LUT R5, R5, R2, RZ, 0xfc, !PT ;  /* 0x0000000205057212 */ /* 0x000fe200078efcff */
[----:B------:R-:W-:Y:S01]  /*1080*/  IMAD.MOV.U32 R2, RZ, RZ, 0x20 ;  /* 0x00000020ff027424 */ /* 0x000fe200078e00ff */
[----:B------:R-:W-:-:S02]  /*1090*/  LEA R200, R0, 0x2900, 0x1 ;  /* 0x0000290000c87811 */ /* 0x000fc400078e08ff */
[----:B------:R-:W-:Y:S02]  /*10a0*/  LEA R12, R3, 0x80, 0x1 ;  /* 0x00000080030c7811 */ /* 0x000fe400078e08ff */
[C---:B------:R-:W-:Y:S02]  /*10b0*/  IADD3 R211, R200.reuse, 0x20, RZ ;  /* 0x00000020c8d37810 */ /* 0x040fe40007ffe0ff */
[----:B------:R-:W-:Y:S01]  /*10c0*/  LOP3.LUT P5, RZ, R7, 0x4, RZ, 0xc0, !PT ;  /* 0x0000000407ff7812 */ /* 0x000fe200078ac0ff */
[----:B------:R-:W-:Y:S01]  /*10d0*/  STL [R1+0x50], R12 ;  /* 0x0000500c01007387 */ /* 0x000fe20000100800 */
[----:B------:R-:W-:Y:S02]  /*10e0*/  @P4 IADD3 R211, R200, -0x20, RZ ;  /* 0xffffffe0c8d34810 */ /* 0x000fe40007ffe0ff */
[----:B------:R-:W-:Y:S02]  /*10f0*/  SEL R7, R2, 0xffffffe0, !P0 ;  /* 0xffffffe002077807 */ /* 0x000fe40004000000 */
[----:B------:R-:W-:-:S02]  /*1100*/  SEL R8, R8, 0x10, !P1 ;  /* 0x0000001008087807 */ /* 0x000fc40004800000 */
[----:B------:R-:W-:Y:S02]  /*1110*/  LEA R207, R4, 0x5100, 0x1 ;  /* 0x0000510004cf7811 */ /* 0x000fe400078e08ff */
[----:B------:R-:W-:Y:S02]  /*1120*/  LEA R201, R5, 0x100, 0x1 ;  /* 0x0000010005c97811 */ /* 0x000fe400078e08ff */
[----:B------:R-:W-:Y:S01]  /*1130*/  SEL R2, R2, 0xffffffe0, !P6 ;  /* 0xffffffe002027807 */ /* 0x000fe20007000000 */
[----:B-1----:R-:W-:Y:S01]  /*1140*/  IMAD.MOV.U32 R9, RZ, RZ, 0x40 ;  /* 0x00000040ff097424 */ /* 0x002fe200078e00ff */
[C---:B------:R-:W-:Y:S02]  /*1150*/  IADD3 R215, R211.reuse, 0x800, RZ ;  /* 0x00000800d3d77810 */ /* 0x040fe40007ffe0ff */
[----:B------:R-:W-:Y:S01]  /*1160*/  IADD3 R214, R211, 0x1000, RZ ;  /* 0x00001000d3d67810 */ /* 0x000fe20007ffe0ff */
[----:B------:R-:W-:Y:S01]  /*1170*/  IMAD.IADD R210, R207, 0x1, R2 ;  /* 0x00000001cfd27824 */ /* 0x000fe200078e0202 */
[C---:B------:R-:W-:Y:S01]  /*1180*/  SEL R6, R9.reuse, 0xffffffc0, !P2 ;  /* 0xffffffc009067807 */ /* 0x040fe20005000000 */
[----:B------:R-:W-:Y:S01]  /*1190*/  IMAD.IADD R205, R2, 0x1, R201 ;  /* 0x0000000102cd7824 */ /* 0x000fe200078e02c9 */
[----:B------:R-:W-:-:S02]  /*11a0*/  SEL R0, R9, 0xffffffc0, !P3 ;  /* 0xffffffc009007807 */ /* 0x000fc40005800000 */
[----:B------:R-:W-:Y:S01]  /*11b0*/  SEL R3, R9, 0xffffffc0, !P5 ;  /* 0xffffffc009037807 */ /* 0x000fe20006800000 */
[----:B------:R-:W-:Y:S01]  /*11c0*/  IMAD.IADD R6, R12, 0x1, R6 ;  /* 0x000000010c067824 */ /* 0x000fe200078e0206 */
[C---:B------:R-:W-:Y:S01]  /*11d0*/  IADD3 R213, R211.reuse, 0x1800, RZ ;  /* 0x00001800d3d57810 */ /* 0x040fe20007ffe0ff */
[----:B------:R-:W-:Y:S01]  /*11e0*/  IMAD.IADD R206, R200, 0x1, R0 ;  /* 0x00000001c8ce7824 */ /* 0x000fe200078e0200 */
[----:B------:R-:W-:Y:S01]  /*11f0*/  IADD3 R212, R211, 0x2000, RZ ;  /* 0x00002000d3d47810 */ /* 0x000fe20007ffe0ff */
[----:B------:R-:W-:Y:S01]  /*1200*/  IMAD.IADD R203, R0, 0x1, R211 ;  /* 0x0000000100cb7824 */ /* 0x000fe200078e02d3 */
[----:B------:R-:W-:Y:S01]  /*1210*/  STL [R1+0x58], R6 ;  /* 0x0000580601007387 */ /* 0x000fe20000100800 */
[----:B------:R-:W-:Y:S02]  /*1220*/  IMAD.IADD R0, R7, 0x1, R6 ;  /* 0x0000000107007824 */ /* 0x000fe400078e0206 */
[----:B------:R-:W-:Y:S02]  /*1230*/  IMAD.IADD R208, R207, 0x1, R3 ;  /* 0x00000001cfd07824 */ /* 0x000fe400078e0203 */
[----:B------:R-:W-:Y:S01]  /*1240*/  IMAD.IADD R202, R3, 0x1, R201 ;  /* 0x0000000103ca7824 */ /* 0x000fe200078e02c9 */
[----:B------:R1:W-:Y:S01]  /*1250*/  STL [R1+0x60], R0 ;  /* 0x0000600001007387 */ /* 0x0003e20000100800 */
[----:B------:R-:W-:-:S02]  /*1260*/  IMAD.IADD R209, R2, 0x1, R208 ;  /* 0x0000000102d17824 */ /* 0x000fc400078e02d0 */
[----:B------:R-:W-:Y:S02]  /*1270*/  IMAD.IADD R204, R2, 0x1, R202 ;  /* 0x0000000102cc7824 */ /* 0x000fe400078e02ca */
[----:B-1----:R-:W-:-:S05]  /*1280*/  IMAD.IADD R0, R8, 0x1, R0 ;  /* 0x0000000108007824 */ /* 0x002fca00078e0200 */
[----:B------:R1:W-:Y:S02]  /*1290*/  STL [R1+0x64], R0 ;  /* 0x0000640001007387 */ /* 0x0003e40000100800 */
.L_x_380:
[----:B-1----:R-:W2:Y:S01]  /*12a0*/  LDL R0, [R1+0x3c] ;  /* 0x00003c0001007983 */ /* 0x002ea20000100800 */
[----:B------:R-:W-:Y:S01]  /*12b0*/  IMAD.MOV.U32 R14, RZ, RZ, 0x4 ;  /* 0x00000004ff0e7424 */ /* 0x000fe200078e00ff */
[----:B------:R-:W-:Y:S02]  /*12c0*/  ISETP.NE.U32.AND P4, PT, RZ, c[0x0][0x360], PT ;  /* 0x0000d800ff007a0c */ /* 0x000fe40003f85070 */
[----:B------:R-:W-:Y:S01]  /*12d0*/  ISETP.NE.U32.AND P0, PT, RZ, c[0x0][0x370], PT ;  /* 0x0000dc00ff007a0c */ /* 0x000fe20003f05070 */
[----:B------:R-:W3:Y:S01]  /*12e0*/  LDL R9, [R1+0x38] ;  /* 0x0000380001097983 */ /* 0x000ee20000100800 */
[----:B------:R-:W-:Y:S01]  /*12f0*/  ISETP.NE.AND.EX P4, PT, RZ, c[0x0][0x364], PT, P4 ;  /* 0x0000d900ff007a0c */ /* 0x000fe20003f85340 */
[----:B--2---:R-:W-:-:S05]  /*1300*/  IMAD.WIDE R2, R0, R14, c[0x0][0x588] ;  /* 0x0001620000027625 */ /* 0x004fca00078e020e */
[----:B------:R-:W2:Y:S01]  /*1310*/  LDG.E R42, [R2.64] ;  /* 0x00000008022a7981 */ /* 0x000ea2000c1e1900 */
[----:B------:R-:W-:Y:S01]  /*1320*/  ISETP.NE.AND.EX P2, PT, RZ, c[0x0][0x374], PT, P0 ;  /* 0x0000dd00ff007a0c */ /* 0x000fe20003f45300 */
[----:B------:R-:W-:Y:S01]  /*1330*/  IMAD.MOV.U32 R162, RZ, RZ, RZ ;  /* 0x000000ffffa27224 */ /* 0x000fe200078e00ff */
[----:B------:R-:W-:Y:S02]  /*1340*/  ISETP.NE.U32.AND P3, PT, RZ, c[0x0][0x348], PT ;  /* 0x0000d200ff007a0c */ /* 0x000fe40003f65070 */
[----:B------:R-:W-:Y:S02]  /*1350*/  ISETP.NE.U32.AND P5, PT, RZ, c[0x0][0x358], PT ;  /* 0x0000d600ff007a0c */ /* 0x000fe40003fa5070 */
[----:B------:R-:W-:Y:S02]  /*1360*/  ISETP.NE.AND.EX P3, PT, RZ, c[0x0][0x34c], PT, P3 ;  /* 0x0000d300ff007a0c */ /* 0x000fe40003f65330 */
[----:B------:R-:W-:Y:S01]  /*1370*/  ISETP.NE.AND.EX P5, PT, RZ, c[0x0][0x35c], PT, P5 ;  /* 0x0000d700ff007a0c */ /* 0x000fe20003fa5350 */
[----:B------:R-:W-:Y:S01]  /*1380*/  CS2R R160, SRZ ;  /* 0x0000000000a07805 */ /* 0x000fe2000001ff00 */
[----:B------:R-:W-:Y:S01]  /*1390*/  IMAD.MOV.U32 R12, RZ, RZ, RZ ;  /* 0x000000ffff0c7224 */ /* 0x000fe200078e00ff */
[----:B--2---:R-:W-:-:S02]  /*13a0*/  SHF.R.S32.HI R138, RZ, 0x1f, R42 ;  /* 0x0000001fff8a7819 */ /* 0x004fc4000001142a */
[C---:B------:R-:W-:Y:S02]  /*13b0*/  @P4 LEA R2, P0, R42.reuse, c[0x0][0x360], 0x2 ;  /* 0x0000d8002a024a11 */ /* 0x040fe400078010ff */
[C---:B------:R-:W-:Y:S02]  /*13c0*/  @P2 LEA R4, P1, R42.reuse, c[0x0][0x370], 0x2 ;  /* 0x0000dc002a042a11 */ /* 0x040fe400078210ff */
[C-C-:B------:R-:W-:Y:S02]  /*13d0*/  @P4 LEA.HI.X R3, R42.reuse, c[0x0][0x364], R138.reuse, 0x2, P0 ;  /* 0x0000d9002a034a11 */ /* 0x140fe400000f148a */
[----:B------:R-:W-:Y:S02]  /*13e0*/  ISETP.NE.U32.AND P0, PT, RZ, c[0x0][0x350], PT ;  /* 0x0000d400ff007a0c */ /* 0x000fe40003f05070 */
[----:B------:R-:W-:Y:S01]  /*13f0*/  @P2 LEA.HI.X R5, R42, c[0x0][0x374], R138, 0x2, P1 ;  /* 0x0000dd002a052a11 */ /* 0x000fe200008f148a */
[----:B------:R1:W5:Y:S01]  /*1400*/  @P4 LDG.E R165, [R2.64] ;  /* 0x0000000802a54981 */ /* 0x000362000c1e1900 */
[----:B------:R-:W-:-:S03]  /*1410*/  ISETP.NE.AND.EX P6, PT, RZ, c[0x0][0x354], PT, P0 ;  /* 0x0000d500ff007a0c */ /* 0x000fc60003fc5300 */
[----:B------:R2:W5:Y:S01]  /*1420*/  @P2 LDG.E R162, [R4.64] ;  /* 0x0000000804a22981 */ /* 0x000562000c1e1900 */
[----:B------:R-:W-:-:S04]  /*1430*/  LEA R6, P2, R42, c[0x0][0x348], 0x2 ;  /* 0x0000d2002a067a11 */ /* 0x000fc800078410ff */
[----:B------:R-:W-:-:S05]  /*1440*/  LEA.HI.X R7, R42, c[0x0][0x34c], R138, 0x2, P2 ;  /* 0x0000d3002a077a11 */ /* 0x000fca00010f148a */
[----:B------:R4:W5:Y:S01]  /*1450*/  @P3 LDG.E R160, [R6.64] ;  /* 0x0000000806a03981 */ /* 0x000962000c1e1900 */
[C---:B-1----:R-:W-:Y:S02]  /*1460*/  LEA R2, P0, R42.reuse, c[0x0][0x358], 0x2 ;  /* 0x0000d6002a027a11 */ /* 0x042fe400078010ff */
[C---:B--2---:R-:W-:Y:S02]  /*1470*/  LEA R4, P1, R42.reuse, c[0x0][0x350], 0x2 ;  /* 0x0000d4002a047a11 */ /* 0x044fe400078210ff */
[C-C-:B------:R-:W-:Y:S02]  /*1480*/  LEA.HI.X R3, R42.reuse, c[0x0][0x35c], R138.reuse, 0x2, P0 ;  /* 0x0000d7002a037a11 */ /* 0x140fe400000f148a */
[----:B------:R-:W-:-:S03]  /*1490*/  LEA.HI.X R5, R42, c[0x0][0x354], R138, 0x2, P1 ;  /* 0x0000d5002a057a11 */ /* 0x000fc600008f148a */
[----:B------:R4:W5:Y:S04]  /*14a0*/  @P5 LDG.E R12, [R2.64] ;  /* 0x00000008020c5981 */ /* 0x000968000c1e1900 */
[----:B------:R4:W5:Y:S01]  /*14b0*/  @P6 LDG.E R161, [R4.64] ;  /* 0x0000000804a16981 */ /* 0x000962000c1e1900 */
[----:B---3--:R-:W-:-:S03]  /*14c0*/  LOP3.LUT R40, R9, 0xffff, RZ, 0xc0, !PT ;  /* 0x0000ffff09287812 */ /* 0x008fc600078ec0ff */
[----:B------:R4:W-:Y:S04]  /*14d0*/  STL [R1+0x10], R42 ;  /* 0x0000102a01007387 */ /* 0x0009e80000100800 */
[----:B------:R4:W-:Y:S01]  /*14e0*/  STL [R1+0x40], R40 ;  /* 0x0000402801007387 */ /* 0x0009e20000100800 */
[----:B------:R-:W-:Y:S01]  /*14f0*/  YIELD ;  /* 0x0000000000007946 */ /* 0x000fe20003800000 */
[----:B------:R-:W-:Y:S01]  /*1500*/  P2R R13, PR, RZ, 0x40 ;  /* 0x00000040ff0d7803 */ /* 0x000fe20000000000 */
[----:B------:R-:W-:Y:S05]  /*1510*/  @P4 BRA `(.L_x_211) ;  /* 0x0000005000004947 */ /* 0x000fea0003800000 */
[----:B-----5:R-:W-:Y:S01]  /*1520*/  MOV R165, c[0x0][0x168] ;  /* 0x00005a0000a57a02 */ /* 0x020fe20000000f00 */
[----:B------:R-:W-:Y:S05]  /*1530*/  @!P3 BRA `(.L_x_211) ;  /* 0x000000300000b947 */ /* 0x000fea0003800000 */
[----:B------:R-:W2:Y:S04]  /*1540*/  LDG.E R8, [R6.64] ;  /* 0x0000000806087981 */ /* 0x000ea8000c1e1900 */
[----:B------:R-:W2:Y:S02]  /*1550*/  LDG.E R0, [R6.64+0x4] ;  /* 0x0000040806007981 */ /* 0x000ea4000c1e1900 */
[----:B--2---:R-:W-:-:S02]  /*1560*/  IADD3 R165, -R8, R0, RZ ;  /* 0x0000000008a57210 */ /* 0x004fc40007ffe1ff */
.L_x_211:
[----:B------:R-:W-:-:S04]  /*1570*/  ISETP.NE.U32.AND P0, PT, RZ, c[0x0][0x368], PT ;  /* 0x0000da00ff007a0c */ /* 0x000fc80003f05070 */
[----:B------:R-:W-:-:S13]  /*1580*/  ISETP.NE.AND.EX P0, PT, RZ, c[0x0][0x36c], PT, P0 ;  /* 0x0000db00ff007a0c */ /* 0x000fda0003f05300 */
[----:B------:R-:W-:Y:S05]  /*1590*/  @!P0 BRA `(.L_x_212) ;  /* 0x0000004000008947 */ /* 0x000fea0003800000 */
[----:B----4-:R-:W-:-:S04]  /*15a0*/  LEA R4, P0, R42, c[0x0][0x368], 0x2 ;  /* 0x0000da002a047a11 */ /* 0x010fc800078010ff */
[----:B------:R-:W-:-:S05]  /*15b0*/  LEA.HI.X R5, R42, c[0x0][0x36c], R138, 0x2, P0 ;  /* 0x0000db002a057a11 */ /* 0x000fca00000f148a */
[----:B------:R1:W5:Y:S01]  /*15c0*/  LDG.E R11, [R4.64] ;  /* 0x00000008040b7981 */ /* 0x000362000c1e1900 */
[----:B------:R-:W-:Y:S05]  /*15d0*/  BRA `(.L_x_213) ;  /* 0x0000005000007947 */ /* 0x000fea0003800000 */
.L_x_212:
[----:B------:R-:W-:Y:S01]  /*15e0*/  MOV R11, c[0x0][0x1d0] ;  /* 0x00007400000b7a02 */ /* 0x000fe20000000f00 */
[----:B------:R-:W-:Y:S05]  /*15f0*/  @!P6 BRA `(.L_x_213) ;  /* 0x000000300000e947 */ /* 0x000fea0003800000 */
[----:B----4-:R-:W2:Y:S04]  /*1600*/  LDG.E R6, [R4.64] ;  /* 0x0000000804067981 */ /* 0x010ea8000c1e1900 */
[----:B------:R-:W2:Y:S02]  /*1610*/  LDG.E R0, [R4.64+0x4] ;  /* 0x0000040804007981 */ /* 0x000ea4000c1e1900 */
[----:B--2---:R-:W-:Y:S02]  /*1620*/  IADD3 R11, -R6, R0, RZ ;  /* 0x00000000060b7210 */ /* 0x004fe40007ffe1ff */
.L_x_213:
[----:B-1--4-:R1:W2:Y:S04]  /*1630*/  @P5 LDG.E R5, [R2.64] ;  /* 0x0000000802055981 */ /* 0x0122a8000c1e1900 */
[----:B------:R1:W2:Y:S01]  /*1640*/  @P5 LDG.E R4, [R2.64+0x4] ;  /* 0x0000040802045981 */ /* 0x0002a2000c1e1900 */
[----:B------:R-:W-:Y:S01]  /*1650*/  ISETP.NE.U32.AND P0, PT, RZ, c[0x0][0x378], PT ;  /* 0x0000de00ff007a0c */ /* 0x000fe20003f05070 */
[----:B-----5:R-:W-:-:S03]  /*1660*/  IMAD.MOV.U32 R137, RZ, RZ, R11 ;  /* 0x000000ffff897224 */ /* 0x020fc600078e000b */
[----:B------:R-:W-:Y:S01]  /*1670*/  ISETP.NE.AND.EX P1, PT, RZ, c[0x0][0x37c], PT, P0 ;  /* 0x0000df00ff007a0c */ /* 0x000fe20003f25300 */
[----:B------:R-:W-:-:S12]  /*1680*/  IMAD.MOV.U32 R0, RZ, RZ, c[0x0][0x228] ;  /* 0x00008a00ff007624 */ /* 0x000fd800078e00ff */
[----:B-1----:R-:W-:-:S04]  /*1690*/  @P1 LEA R2, P0, R42, c[0x0][0x378], 0x2 ;  /* 0x0000de002a021a11 */ /* 0x002fc800078010ff */
[----:B------:R-:W-:-:S05]  /*16a0*/  @P1 LEA.HI.X R3, R42, c[0x0][0x37c], R138, 0x2, P0 ;  /* 0x0000df002a031a11 */ /* 0x000fca00000f148a */
[----:B------:R1:W5:Y:S01]  /*16b0*/  @P1 LDG.E R137, [R2.64] ;  /* 0x0000000802891981 */ /* 0x000362000c1e1900 */
[----:B------:R-:W-:Y:S01]  /*16c0*/  IMAD.IADD R6, R11, 0x1, -R162 ;  /* 0x000000010b067824 */ /* 0x000fe200078e0aa2 */
[----:B------:R-:W-:Y:S01]  /*16d0*/  BSSY B0, `(.L_x_214) ;  /* 0x0000030000007945 */ /* 0x000fe20003800000 */
[C---:B-1----:R-:W-:Y:S02]  /*16e0*/  LOP3.LUT R2, R9.reuse, 0xff000000, RZ, 0xc0, !PT ;  /* 0xff00000009027812 */ /* 0x042fe400078ec0ff */
[----:B------:R-:W-:Y:S01]  /*16f0*/  LOP3.LUT R3, R9, 0xff0000, RZ, 0xc0, !PT ;  /* 0x00ff000009037812 */ /* 0x000fe200078ec0ff */
[----:B--2---:R-:W-:Y:S01]  /*1700*/  @P5 IMAD.IADD R0, R4, 0x1, -R5 ;  /* 0x0000000104005824 */ /* 0x004fe200078e0a05 */
[----:B------:R-:W-:-:S03]  /*1710*/  SHF.R.U32.HI R4, RZ, 0x8, R2 ;  /* 0x00000008ff047819 */ /* 0x000fc60000011602 */
[----:B------:R-:W-:Y:S01]  /*1720*/  IMAD.IADD R173, R6, 0x1, R0 ;  /* 0x0000000106ad7824 */ /* 0x000fe200078e0200 */
[----:B------:R-:W-:-:S04]  /*1730*/  LEA.HI R4, R3, R4, RZ, 0x10 ;  /* 0x0000000403047211 */ /* 0x000fc800078f80ff */
[----:B------:R-:W-:Y:S02]  /*1740*/  SHF.R.U32.HI R5, RZ, 0x10, R4 ;  /* 0x00000010ff057819 */ /* 0x000fe40000011604 */
[----:B------:R-:W-:Y:S02]  /*1750*/  LOP3.LUT R15, R4, 0xff, RZ, 0xc0, !PT ;  /* 0x000000ff040f7812 */ /* 0x000fe400078ec0ff */
[C---:B------:R-:W-:Y:S01]  /*1760*/  IADD3 R2, R173.reuse, 0x4f, RZ ;  /* 0x0000004fad027810 */ /* 0x040fe20007ffe0ff */
[----:B------:R1:W-:Y:S01]  /*1770*/  STL [R1+0x48], R5 ;  /* 0x0000480501007387 */ /* 0x0003e20000100800 */
[----:B------:R-:W-:Y:S02]  /*1780*/  ISETP.GE.AND P0, PT, R173, 0x1, PT ;  /* 0x00000001ad00780c */ /* 0x000fe40003f06270 */
[----:B------:R-:W-:Y:S01]  /*1790*/  ISETP.NE.AND P1, PT, R5, RZ, PT ;  /* 0x000000ff0500720c */ /* 0x000fe20003f25270 */
[----:B------:R1:W-:Y:S01]  /*17a0*/  STL [R1+0x4c], R15 ;  /* 0x00004c0f01007387 */ /* 0x0003e20000100800 */
[----:B------:R-:W-:-:S02]  /*17b0*/  IMAD.HI R2, R2, 0x66666667, RZ ;  /* 0x6666666702027827 */ /* 0x000fc400078e02ff */
[----:B------:R-:W-:-:S03]  /*17c0*/  SEL R136, R5, c[0x0][0x338], P1 ;  /* 0x0000ce0005887a07 */ /* 0x000fc60000800000 */
[----:B------:R-:W-:-:S04]  /*17d0*/  SHF.R.U32.HI R3, RZ, 0x1f, R2 ;  /* 0x0000001fff037819 */ /* 0x000fc80000011602 */
[----:B------:R-:W-:Y:S01]  /*17e0*/  LEA.HI.SX32 R153, R2, R3, 0x1b ;  /* 0x0000000302997211 */ /* 0x000fe200078fdaff */
[----:B------:R-:W-:Y:S01]  /*17f0*/  IMAD.MOV.U32 R2, RZ, RZ, RZ ;  /* 0x000000ffff027224 */ /* 0x000fe200078e00ff */
[----:B------:R-:W-:Y:S05]  /*1800*/  @!P0 BRA `(.L_x_215) ;  /* 0x000001c000008947 */ /* 0x000fea0003800000 */
        /* <DEDUP_REMOVED lines=11> */
[----:B------:R-:W-:Y:S02]  /*18c0*/  IMAD.MOV.U32 R4, RZ, RZ, RZ ;  /* 0x000000ffff047224 */ /* 0x000fe400078e00ff */
        /* <DEDUP_REMOVED lines=16> */
.L_x_215:
[----:B------:R-:W-:Y:S05]  /*19d0*/  BSYNC B0 ;  /* 0x0000000000007941 */ /* 0x000fea0003800000 */
.L_x_214:
[----:B------:R-:W2:Y:S01]  /*19e0*/  LDL R39, [R1+0x54] ;  /* 0x0000540001277983 */ /* 0x000ea20000100800 */
[----:B------:R-:W-:-:S03]  /*19f0*/  IMAD R3, R15, R2, RZ ;  /* 0x000000020f037224 */ /* 0x000fc600078e02ff */
[----:B------:R-:W3:Y:S01]  /*1a00*/  LDL R38, [R1+0x5c] ;  /* 0x00005c0001267983 */ /* 0x000ee20000100800 */
[----:B------:R-:W-:-:S03]  /*1a10*/  IMAD.IADD R2, R3, 0x1, R2 ;  /* 0x0000000103027824 */ /* 0x000fc600078e0202 */
[----:B-1----:R-:W1:Y:S02]  /*1a20*/  S2R R15, SR_TID.X ;  /* 0x00000000000f7919 */ /* 0x002e640000002100 */
[----:B------:R-:W-:Y:S01]  /*1a30*/  IMNMX R2, R153, R2, PT ;  /* 0x0000000299027217 */ /* 0x000fe20003800200 */
[----:B------:R-:W-:-:S04]  /*1a40*/  IMAD R3, R3, 0x50, -R6 ;  /* 0x0000005003037824 */ /* 0x000fc800078e0a06 */
[----:B------:R-:W-:Y:S01]  /*1a50*/  IMAD R2, R2, 0x50, -R6 ;  /* 0x0000005002027824 */ /* 0x000fe200078e0a06 */
[----:B------:R-:W-:-:S04]  /*1a60*/  IMNMX R3, RZ, R3, !PT ;  /* 0x00000003ff037217 */ /* 0x000fc80007800200 */
[----:B------:R-:W-:-:S04]  /*1a70*/  IMNMX R2, R2, R0, PT ;  /* 0x0000000002027217 */ /* 0x000fc80003800200 */
[----:B------:R-:W-:Y:S02]  /*1a80*/  ISETP.GT.AND P0, PT, R2, R3, PT ;  /* 0x000000030200720c */ /* 0x000fe40003f04270 */
[--C-:B-1----:R-:W-:Y:S02]  /*1a90*/  SHF.R.S32.HI R7, RZ, 0x1f, R15.reuse ;  /* 0x0000001fff077819 */ /* 0x102fe4000001140f */
[----:B------:R-:W-:Y:S02]  /*1aa0*/  SHF.R.S32.HI R41, RZ, 0x1f, R15 ;  /* 0x0000001fff297819 */ /* 0x000fe4000001140f */
[-C--:B------:R-:W-:Y:S02]  /*1ab0*/  LEA.HI R8, R7, R15.reuse, RZ, 0x2 ;  /* 0x0000000f07087211 */ /* 0x080fe400078f10ff */
[----:B------:R-:W-:Y:S02]  /*1ac0*/  LEA.HI R41, R41, R15, RZ, 0x2 ;  /* 0x0000000f29297211 */ /* 0x000fe400078f10ff */
[----:B------:R-:W-:-:S02]  /*1ad0*/  SHF.R.S32.HI R6, RZ, 0x1f, R8 ;  /* 0x0000001fff067819 */ /* 0x000fc40000011408 */
[----:B------:R-:W-:Y:S02]  /*1ae0*/  SHF.R.S32.HI R41, RZ, 0x2, R41 ;  /* 0x00000002ff297819 */ /* 0x000fe40000011429 */
[----:B------:R-:W-:Y:S01]  /*1af0*/  @P0 IADD3 R2, R2, 0x4f, RZ ;  /* 0x0000004f02020810 */ /* 0x000fe20007ffe0ff */
[----:B------:R-:W-:Y:S01]  /*1b00*/  IMAD.WIDE.U32 R4, R3, -0x33333333, RZ ;  /* 0xcccccccd03047825 */ /* 0x000fe200078e00ff */
[----:B------:R-:W-:-:S03]  /*1b10*/  LEA.HI R3, R6, R41, RZ, 0x3 ;  /* 0x0000002906037211 */ /* 0x000fc600078f18ff */
[----:B------:R-:W-:Y:S01]  /*1b20*/  @P0 IMAD.HI R2, R2, 0x66666667, RZ ;  /* 0x6666666702020827 */ /* 0x000fe200078e02ff */
[----:B------:R-:W-:Y:S02]  /*1b30*/  LOP3.LUT R3, R3, 0xfffffff8, RZ, 0xc0, !PT ;  /* 0xfffffff803037812 */ /* 0x000fe400078ec0ff */
[----:B------:R-:W-:Y:S02]  /*1b40*/  SHF.R.U32.HI R128, RZ, 0x6, R5 ;  /* 0x00000006ff807819 */ /* 0x000fe40000011605 */
[----:B------:R-:W-:Y:S02]  /*1b50*/  @P0 SHF.R.U32.HI R5, RZ, 0x1f, R2 ;  /* 0x0000001fff050819 */ /* 0x000fe40000011602 */
[C---:B------:R-:W-:Y:S01]  /*1b60*/  IADD3 R151, R41.reuse, 0x40, RZ ;  /* 0x0000004029977810 */ /* 0x040fe20007ffe0ff */
[C---:B------:R-:W-:Y:S01]  /*1b70*/  IMAD.IADD R3, R41.reuse, 0x1, -R3 ;  /* 0x0000000129037824 */ /* 0x040fe200078e0a03 */
[----:B------:R-:W-:Y:S01]  /*1b80*/  IADD3 R141, R41, 0x20, RZ ;  /* 0x00000020298d7810 */ /* 0x000fe20007ffe0ff */
[----:B------:R-:W-:Y:S01]  /*1b90*/  IMAD.MOV.U32 R4, RZ, RZ, R128 ;  /* 0x000000ffff047224 */ /* 0x000fe200078e0080 */
[----:B------:R-:W-:Y:S01]  /*1ba0*/  @P0 LEA.HI.SX32 R4, R2, R5, 0x1b ;  /* 0x0000000502040211 */ /* 0x000fe200078fdaff */
[----:B------:R-:W-:Y:S01]  /*1bb0*/  IMAD.SHL.U32 R2, R151, 0x40, RZ ;  /* 0x0000004097027824 */ /* 0x000fe200078e00ff */
[----:B------:R-:W-:-:S02]  /*1bc0*/  LOP3.LUT R5, R8, 0xfffffffc, RZ, 0xc0, !PT ;  /* 0xfffffffc08057812 */ /* 0x000fc400078ec0ff */
[----:B------:R-:W-:Y:S01]  /*1bd0*/  LOP3.LUT P1, RZ, R3, 0x4, RZ, 0xc0, !PT ;  /* 0x0000000403ff7812 */ /* 0x000fe2000782c0ff */
[----:B------:R-:W-:Y:S01]  /*1be0*/  IMAD.SHL.U32 R3, R141, 0x40, RZ ;  /* 0x000000408d037824 */ /* 0x000fe200078e00ff */
[-C--:B------:R-:W-:Y:S02]  /*1bf0*/  LEA.HI R190, R7, R15.reuse, RZ, 0x5 ;  /* 0x0000000f07be7211 */ /* 0x080fe400078f28ff */
[----:B------:R-:W-:Y:S01]  /*1c00*/  LOP3.LUT R152, R2, 0x1c0, RZ, 0xc0, !PT ;  /* 0x000001c002987812 */ /* 0x000fe200078ec0ff */
[----:B------:R-:W-:Y:S01]  /*1c10*/  IMAD.IADD R2, R15, 0x1, -R5 ;  /* 0x000000010f027824 */ /* 0x000fe200078e0a05 */
[----:B------:R-:W-:Y:S02]  /*1c20*/  LOP3.LUT R150, R3, 0x1c0, RZ, 0xc0, !PT ;  /* 0x000001c003967812 */ /* 0x000fe400078ec0ff */
[----:B------:R-:W-:Y:S01]  /*1c30*/  SHF.R.S32.HI R3, RZ, 0x5, R190 ;  /* 0x00000005ff037819 */ /* 0x000fe200000114be */
[----:B------:R-:W-:Y:S01]  /*1c40*/  IMAD.SHL.U32 R32, R2, 0x8, RZ ;  /* 0x0000000802207824 */ /* 0x000fe200078e00ff */
[----:B------:R-:W-:-:S02]  /*1c50*/  LEA.HI R6, R7, R15, RZ, 0x3 ;  /* 0x0000000f07067211 */ /* 0x000fc400078f18ff */
[----:B------:R-:W-:Y:S01]  /*1c60*/  ISETP.GT.AND P0, PT, R4, R128, PT ;  /* 0x000000800400720c */ /* 0x000fe20003f04270 */
[----:B------:R-:W-:Y:S01]  /*1c70*/  IMAD.SHL.U32 R154, R3, 0x200, RZ ;  /* 0x00000200039a7824 */ /* 0x000fe200078e00ff */
[----:B------:R-:W-:Y:S02]  /*1c80*/  SHF.R.S32.HI R7, RZ, 0x1f, R141 ;  /* 0x0000001fff077819 */ /* 0x000fe4000001148d */
[----:B------:R-:W-:Y:S02]  /*1c90*/  SHF.R.S32.HI R9, RZ, 0x1f, R151 ;  /* 0x0000001fff097819 */ /* 0x000fe40000011497 */
[----:B------:R-:W-:Y:S01]  /*1ca0*/  LOP3.LUT R8, R6, 0xfffffff8, RZ, 0xc0, !PT ;  /* 0xfffffff806087812 */ /* 0x000fe200078ec0ff */
[----:B------:R-:W-:Y:S01]  /*1cb0*/  IMAD.SHL.U32 R28, R2, 0x4, RZ ;  /* 0x00000004021c7824 */ /* 0x000fe200078e00ff */
[----:B------:R-:W-:Y:S01]  /*1cc0*/  SHF.R.S32.HI R140, RZ, 0x3, R6 ;  /* 0x00000003ff8c7819 */ /* 0x000fe20000011406 */
[----:B------:R-:W-:Y:S01]  /*1cd0*/  IMAD.MOV.U32 R10, RZ, RZ, 0x40 ;  /* 0x00000040ff0a7424 */ /* 0x000fe200078e00ff */
[----:B------:R-:W-:Y:S01]  /*1ce0*/  LEA.HI R7, R7, R141, RZ, 0x3 ;  /* 0x0000008d07077211 */ /* 0x000fe200078f18ff */
[----:B------:R-:W-:Y:S01]  /*1cf0*/  IMAD.IADD R166, R15, 0x1, -R8 ;  /* 0x000000010fa67824 */ /* 0x000fe200078e0a08 */
[----:B------:R-:W-:-:S03]  /*1d00*/  LEA.HI R6, R9, R151, RZ, 0x3 ;  /* 0x0000009709067211 */ /* 0x000fc600078f18ff */
[----:B------:R-:W-:Y:S02]  /*1d10*/  IMAD.SHL.U32 R7, R7, 0x40, RZ ;  /* 0x0000004007077824 */ /* 0x000fe400078e00ff */
[----:B------:R-:W-:Y:S02]  /*1d20*/  IMAD.SHL.U32 R6, R6, 0x40, RZ ;  /* 0x0000004006067824 */ /* 0x000fe400078e00ff */
[----:B------:R-:W-:Y:S01]  /*1d30*/  IMAD.SHL.U32 R134, R166, 0x8, RZ ;  /* 0x00000008a6867824 */ /* 0x000fe200078e00ff */
[----:B------:R-:W-:Y:S02]  /*1d40*/  SHF.R.S32.HI R186, RZ, 0x1f, R140 ;  /* 0x0000001fffba7819 */ /* 0x000fe4000001148c */
[----:B------:R-:W-:Y:S02]  /*1d50*/  SHF.R.U32.HI R187, RZ, 0x3, R150 ;  /* 0x00000003ffbb7819 */ /* 0x000fe40000011696 */
[----:B------:R-:W-:Y:S02]  /*1d60*/  SHF.R.U32.HI R188, RZ, 0x3, R152 ;  /* 0x00000003ffbc7819 */ /* 0x000fe40000011698 */
[----:B------:R-:W-:-:S02]  /*1d70*/  LOP3.LUT R163, R7, 0xfffffe00, RZ, 0xc0, !PT ;  /* 0xfffffe0007a37812 */ /* 0x000fc400078ec0ff */
[----:B------:R-:W-:Y:S02]  /*1d80*/  LOP3.LUT R164, R6, 0xfffffe00, RZ, 0xc0, !PT ;  /* 0xfffffe0006a47812 */ /* 0x000fe400078ec0ff */
[----:B------:R-:W-:Y:S02]  /*1d90*/  SHF.R.S32.HI R33, RZ, 0x1f, R32 ;  /* 0x0000001fff217819 */ /* 0x000fe40000011420 */
[----:B------:R-:W-:Y:S02]  /*1da0*/  SHF.R.S32.HI R135, RZ, 0x1f, R134 ;  /* 0x0000001fff877819 */ /* 0x000fe40000011486 */
[----:B------:R-:W-:Y:S02]  /*1db0*/  IADD3 R30, R28, 0x10, RZ ;  /* 0x000000101c1e7810 */ /* 0x000fe40007ffe0ff */
[----:B--2---:R-:W-:-:S04]  /*1dc0*/  LOP3.LUT R3, R39, 0x18, R32, 0xf8, !PT ;  /* 0x0000001827037812 */ /* 0x004fc800078ef820 */
[----:B---3--:R-:W-:-:S04]  /*1dd0*/  LOP3.LUT R2, R154, R3, R38, 0xf6, !PT ;  /* 0x000000039a027212 */ /* 0x008fc800078ef626 */
[----:B------:R-:W-:Y:S02]  /*1de0*/  LEA R81, R2, 0x100, 0x1 ;  /* 0x0000010002517811 */ /* 0x000fe400078e08ff */
[----:B------:R-:W-:-:S05]  /*1df0*/  SEL R2, R10, 0xffffffc0, !P1 ;  /* 0xffffffc00a027807 */ /* 0x000fca0004800000 */
[----:B------:R-:W-:Y:S01]  /*1e00*/  IMAD.IADD R82, R2, 0x1, R81 ;  /* 0x0000000102527824 */ /* 0x000fe200078e0251 */
[----:B------:R-:W-:Y:S05]  /*1e10*/  @!P0 BRA `(.L_x_216) ;  /* 0x000054c000008947 */ /* 0x000fea0003800000 */
[----:B------:R-:W-:-:S04]  /*1e20*/  ISETP.NE.U32.AND P0, PT, RZ, c[0x0][0x340], PT ;  /* 0x0000d000ff007a0c */ /* 0x000fc80003f05070 */
[----:B------:R-:W-:-:S13]  /*1e30*/  ISETP.NE.AND.EX P4, PT, RZ, c[0x0][0x344], PT, P0 ;  /* 0x0000d100ff007a0c */ /* 0x000fda0003f85300 */
[----:B------:R-:W-:-:S05]  /*1e40*/  @P4 IMAD.WIDE R2, R42, R14, c[0x0][0x340] ;  /* 0x0000d0002a024625 */ /* 0x000fca00078e020e */
[----:B------:R1:W2:Y:S01]  /*1e50*/  @P4 LDG.E R25, [R2.64] ;  /* 0x0000000802194981 */ /* 0x0002a2000c1e1900 */
[----:B------:R-:W-:Y:S01]  /*1e60*/  IADD3 R123, P0, R140, R12, RZ ;  /* 0x0000000c8c7b7210 */ /* 0x000fe20007f1e0ff */
[----:B------:R-:W-:Y:S01]  /*1e70*/  IMAD.MOV.U32 R144, RZ, RZ, 0x50 ;  /* 0x00000050ff907424 */ /* 0x000fe200078e00ff */
[----:B------:R-:W-:Y:S01]  /*1e80*/  SEL R31, R138, RZ, !P5 ;  /* 0x000000ff8a1f7207 */ /* 0x000fe20006800000 */
[----:B------:R-:W-:Y:S01]  /*1e90*/  IMAD.MOV.U32 R37, RZ, RZ, c[0x0][0x23c] ;  /* 0x00008f00ff257624 */ /* 0x000fe200078e00ff */
[----:B------:R-:W-:Y:S01]  /*1ea0*/  LEA.HI.X.SX32 R132, R12, R186, 0x1, P0 ;  /* 0x000000ba0c847211 */ /* 0x000fe200000f0eff */
[----:B------:R-:W-:Y:S01]  /*1eb0*/  IMAD R172, R144, c[0x0][0x23c], RZ ;  /* 0x00008f0090ac7a24 */ /* 0x000fe200078e02ff */
[----:B------:R-:W-:Y:S01]  /*1ec0*/  IADD3 R36, R4, -0x1, RZ ;  /* 0xffffffff04247810 */ /* 0x000fe20007ffe0ff */
[----:B------:R-:W-:Y:S01]  /*1ed0*/  IMAD R4, R31, c[0x0][0x248], RZ ;  /* 0x000092001f047a24 */ /* 0x000fe200078e02ff */
[----:B------:R-:W-:Y:S01]  /*1ee0*/  IADD3 R113, -R140, R0, RZ ;  /* 0x000000008c717210 */ /* 0x000fe20007ffe1ff */
[----:B------:R-:W-:Y:S01]  /*1ef0*/  IMAD R5, R132, c[0x0][0x238], RZ ;  /* 0x00008e0084057a24 */ /* 0x000fe200078e02ff */
[----:B------:R-:W-:Y:S01]  /*1f00*/  SEL R27, R42, RZ, !P5 ;  /* 0x000000ff2a1b7207 */ /* 0x000fe20006800000 */
[----:B------:R-:W-:Y:S01]  /*1f10*/  IMAD.WIDE.U32 R148, R144, c[0x0][0x238], RZ ;  /* 0x00008e0090947a25 */ /* 0x000fe200078e00ff */
[----:B------:R-:W-:-:S02]  /*1f20*/  MOV R155, c[0x0][0x238] ;  /* 0x00008e00009b7a02 */ /* 0x000fc40000000f00 */
[----:B------:R-:W-:Y:S01]  /*1f30*/  ISETP.GE.AND P6, PT, R134, c[0x0][0x1d4], PT ;  /* 0x0000750086007a0c */ /* 0x000fe20003fc6270 */
[----:B------:R-:W-:Y:S01]  /*1f40*/  IMAD R5, R123, c[0x0][0x23c], R5 ;  /* 0x00008f007b057a24 */ /* 0x000fe200078e0205 */
[----:B------:R-:W-:Y:S01]  /*1f50*/  SHF.R.S32.HI R35, RZ, 0x1f, R41 ;  /* 0x0000001fff237819 */ /* 0x000fe20000011429 */
[----:B------:R-:W-:Y:S01]  /*1f60*/  IMAD R8, R36, -0x50, R113 ;  /* 0xffffffb024087824 */ /* 0x000fe200078e0271 */
[----:B------:R-:W-:Y:S01]  /*1f70*/  SHF.R.S32.HI R29, RZ, 0x1f, R28 ;  /* 0x0000001fff1d7819 */ /* 0x000fe2000001141c */
[----:B------:R-:W-:Y:S01]  /*1f80*/  IMAD R4, R27, c[0x0][0x24c], R4 ;  /* 0x000093001b047a24 */ /* 0x000fe200078e0204 */
[----:B------:R-:W-:Y:S01]  /*1f90*/  SHF.L.U32 R17, R37, 0x5, RZ ;  /* 0x0000000525117819 */ /* 0x000fe200000006ff */
[----:B------:R-:W-:Y:S01]  /*1fa0*/  IMAD.IADD R172, R149, 0x1, R172 ;  /* 0x0000000195ac7824 */ /* 0x000fe200078e02ac */
[C---:B------:R-:W-:Y:S01]  /*1fb0*/  ISETP.GE.AND P0, PT, R8.reuse, 0x1, PT ;  /* 0x000000010800780c */ /* 0x040fe20003f06270 */
[----:B------:R-:W-:Y:S01]  /*1fc0*/  IMAD.IADD R26, R11, 0x1, R161 ;  /* 0x000000010b1a7824 */ /* 0x000fe200078e02a1 */
[----:B------:R-:W-:Y:S01]  /*1fd0*/  ISETP.GE.AND P3, PT, R8, 0x11, PT ;  /* 0x000000110800780c */ /* 0x000fe20003f66270 */
[----:B-1----:R-:W-:Y:S01]  /*1fe0*/  IMAD.WIDE.U32 R2, R123, c[0x0][0x238], R134 ;  /* 0x00008e007b027a25 */ /* 0x002fe200078e0086 */
[----:B------:R-:W-:-:S02]  /*1ff0*/  ISETP.NE.AND P5, PT, R13, RZ, PT ;  /* 0x000000ff0d00720c */ /* 0x000fc40003fa5270 */
[----:B------:R-:W-:Y:S01]  /*2000*/  SHF.R.S32.HI R34, RZ, 0x1f, R26 ;  /* 0x0000001fff227819 */ /* 0x000fe2000001141a */
[----:B------:R-:W-:Y:S01]  /*2010*/  IMAD.IADD R3, R3, 0x1, R5 ;  /* 0x0000000103037824 */ /* 0x000fe200078e0205 */
[----:B------:R-:W-:Y:S01]  /*2020*/  IADD3 R102, R32, 0x20, RZ ;  /* 0x0000002020667810 */ /* 0x000fe20007ffe0ff */
[----:B------:R-:W-:Y:S01]  /*2030*/  IMAD.WIDE.U32 R14, R155, 0x20, RZ ;  /* 0x000000209b0e7825 */ /* 0x000fe200078e00ff */
[----:B------:R-:W-:Y:S02]  /*2040*/  MOV R189, c[0x0][0x27c] ;  /* 0x00009f0000bd7a02 */ /* 0x000fe40000000f00 */
[----:B------:R-:W-:Y:S01]  /*2050*/  MOV R169, 0x5 ;  /* 0x0000000500a97802 */ /* 0x000fe20000000f00 */
[----:B------:R-:W-:Y:S01]  /*2060*/  IMAD.WIDE.U32 R2, R40, c[0x0][0x240], R2 ;  /* 0x0000900028027a25 */ /* 0x000fe200078e0002 */
[----:B------:R-:W-:-:S03]  /*2070*/  P2R R133, PR, RZ, 0x40 ;  /* 0x00000040ff857803 */ /* 0x000fc60000000000 */
[----:B------:R-:W-:Y:S02]  /*2080*/  IMAD R3, R40, c[0x0][0x244], R3 ;  /* 0x0000910028037a24 */ /* 0x000fe400078e0203 */
[----:B------:R-:W-:-:S04]  /*2090*/  IMAD.WIDE.U32 R10, R26, c[0x0][0x1e0], RZ ;  /* 0x000078001a0a7a25 */ /* 0x000fc800078e00ff */
[----:B------:R-:W-:Y:S01]  /*20a0*/  IMAD.WIDE.U32 R116, R27, c[0x0][0x248], R2 ;  /* 0x000092001b747a25 */ /* 0x000fe200078e0002 */
[----:B------:R-:W-:-:S03]  /*20b0*/  SHF.R.S32.HI R3, RZ, 0x1f, R36 ;  /* 0x0000001fff037819 */ /* 0x000fc60000011424 */
[----:B------:R-:W-:Y:S01]  /*20c0*/  IMAD R2, R172, R36, RZ ;  /* 0x00000024ac027224 */ /* 0x000fe200078e02ff */
[----:B------:R-:W-:Y:S01]  /*20d0*/  IADD3 R115, R117, R4, RZ ;  /* 0x0000000475737210 */ /* 0x000fe20007ffe0ff */
[----:B------:R-:W-:Y:S02]  /*20e0*/  IMAD.MOV.U32 R114, RZ, RZ, R116 ;  /* 0x000000ffff727224 */ /* 0x000fe400078e0074 */
[-C--:B------:R-:W-:Y:S02]  /*20f0*/  IMAD R4, R3, R148.reuse, R2 ;  /* 0x0000009403047224 */ /* 0x080fe400078e0202 */
[----:B------:R-:W-:-:S04]  /*2100*/  IMAD.WIDE.U32 R2, R36, R148, R114 ;  /* 0x0000009424027225 */ /* 0x000fc800078e0072 */
[----:B------:R-:W-:Y:S01]  /*2110*/  IMAD R12, R35, c[0x0][0x290], RZ ;  /* 0x0000a400230c7a24 */ /* 0x000fe200078e02ff */
[----:B------:R-:W-:Y:S01]  /*2120*/  IADD3 R3, R3, R4, RZ ;  /* 0x0000000403037210 */ /* 0x000fe20007ffe0ff */
[----:B------:R-:W-:Y:S01]  /*2130*/  IMAD.WIDE.U32 R182, R41, c[0x0][0x1e0], RZ ;  /* 0x0000780029b67a25 */ /* 0x000fe200078e00ff */
[C---:B------:R-:W-:Y:S02]  /*2140*/  @P0 LEA R6, P2, R2.reuse, c[0x0][0x220], 0x1 ;  /* 0x0000880002060a11 */ /* 0x040fe400078408ff */
[----:B------:R-:W-:Y:S01]  /*2150*/  @P3 LEA R5, P1, R155, R2, 0x4 ;  /* 0x000000029b053211 */ /* 0x000fe200078220ff */
[----:B------:R-:W-:Y:S01]  /*2160*/  IMAD R24, R41, c[0x0][0x294], R12 ;  /* 0x0000a50029187a24 */ /* 0x000fe200078e020c */
[----:B------:R-:W-:Y:S01]  /*2170*/  @P0 LEA.HI.X R7, R2, c[0x0][0x224], R3, 0x1, P2 ;  /* 0x0000890002070a11 */ /* 0x000fe200010f0c03 */
[----:B------:R-:W-:Y:S01]  /*2180*/  IMAD.MOV.U32 R156, RZ, RZ, c[0x0][0x280] ;  /* 0x0000a000ff9c7624 */ /* 0x000fe200078e00ff */
[----:B------:R-:W-:Y:S01]  /*2190*/  @P3 LEA.HI.X R9, R155, R3, R37, 0x4, P1 ;  /* 0x000000039b093211 */ /* 0x000fe200008f2425 */
[----:B------:R-:W-:Y:S01]  /*21a0*/  IMAD.MOV.U32 R157, RZ, RZ, c[0x0][0x290] ;  /* 0x0000a400ff9d7624 */ /* 0x000fe200078e00ff */
[C---:B------:R-:W-:Y:S01]  /*21b0*/  @P3 LEA R4, P1, R5.reuse, c[0x0][0x220], 0x1 ;  /* 0x0000880005043a11 */ /* 0x040fe200078208ff */
[----:B------:R-:W-:Y:S01]  /*21c0*/  @!PT LDS RZ, [RZ] ;  /* 0x00000000fffff984 */ /* 0x000fe20000000800 */
[----:B------:R-:W-:Y:S01]  /*21d0*/  @!PT LDS RZ, [RZ] ;  /* 0x00000000fffff984 */ /* 0x000fe20000000800 */
[----:B------:R-:W-:Y:S01]  /*21e0*/  @!PT LDS RZ, [RZ] ;  /* 0x00000000fffff984 */ /* 0x000fe20000000800 */
[----:B------:R1:W-:Y:S01]  /*21f0*/  @P0 LDGSTS.E.BYPASS.LTC128B.128 [R216+0x2900], [R6.64], !P6 ;  /* 0x0290000006d80fae */ /* 0x0003e2000f101d48 */
[----:B------:R-:W-:Y:S01]  /*2200*/  ISETP.GE.AND P2, PT, R8, 0x21, PT ;  /* 0x000000210800780c */ /* 0x000fe20003f46270 */
[----:B------:R-:W-:Y:S01]  /*2210*/  IMAD.SHL.U32 R176, R156, 0x20, RZ ;  /* 0x000000209cb07824 */ /* 0x000fe200078e00ff */
[----:B------:R-:W-:-:S02]  /*2220*/  @P3 LEA.HI.X R5, R5, c[0x0][0x224], R9, 0x1, P1 ;  /* 0x0000890005053a11 */ /* 0x000fc400008f0c09 */
[C---:B------:R-:W-:Y:S02]  /*2230*/  ISETP.GE.AND P0, PT, R8.reuse, 0x31, PT ;  /* 0x000000310800780c */ /* 0x040fe40003f06270 */
[----:B------:R-:W-:Y:S01]  /*2240*/  ISETP.GE.AND P1, PT, R8, 0x41, PT ;  /* 0x000000410800780c */ /* 0x000fe20003f26270 */
[----:B------:R3:W-:Y:S01]  /*2250*/  @P3 LDGSTS.E.BYPASS.LTC128B.128 [R216+0x3100], [R4.64], !P6 ;  /* 0x0310000004d83fae */ /* 0x0007e2000f101d48 */
[----:B------:R-:W-:Y:S01]  /*2260*/  IMAD.WIDE.U32 R8, R41, c[0x0][0x290], R28 ;  /* 0x0000a40029087a25 */ /* 0x000fe200078e001c */
[-C--:B------:R-:W-:Y:S02]  /*2270*/  SHF.L.U64.HI R158, R156, R169.reuse, c[0x0][0x284] ;  /* 0x0000a1009c9e7619 */ /* 0x080fe400000102a9 */
[----:B------:R-:W-:Y:S01]  /*2280*/  SHF.L.U64.HI R159, R157, R169, c[0x0][0x294] ;  /* 0x0000a5009d9f7619 */ /* 0x000fe200000102a9 */
[----:B------:R-:W-:Y:S01]  /*2290*/  IMAD.MOV.U32 R12, RZ, RZ, R8 ;  /* 0x000000ffff0c7224 */ /* 0x000fe200078e0008 */
[----:B------:R-:W-:Y:S02]  /*22a0*/  @P2 IADD3 R16, P3, R2, R14, RZ ;  /* 0x0000000e02102210 */ /* 0x000fe40007f7e0ff */
[----:B------:R-:W-:Y:S01]  /*22b0*/  IADD3 R13, R9, R24, RZ ;  /* 0x00000018090d7210 */ /* 0x000fe20007ffe0ff */
[----:B------:R-:W-:Y:S01]  /*22c0*/  IMAD.WIDE.U32 R8, R41, c[0x0][0x280], R32 ;  /* 0x0000a00029087a25 */ /* 0x000fe200078e0020 */
[----:B------:R-:W-:-:S02]  /*22d0*/  @P2 IADD3.X R17, R3, R15, R17, P3, !PT ;  /* 0x0000000f03112210 */ /* 0x000fc40001ffe411 */
[C---:B------:R-:W-:Y:S01]  /*22e0*/  @P2 LEA R20, P3, R16.reuse, c[0x0][0x220], 0x1 ;  /* 0x0000880010142a11 */ /* 0x040fe200078608ff */
[----:B------:R-:W-:Y:S01]  /*22f0*/  @P0 IMAD R18, R37, 0x30, RZ ;  /* 0x0000003025120824 */ /* 0x000fe200078e02ff */
[----:B------:R-:W-:Y:S01]  /*2300*/  SHF.L.U32 R177, R157, 0x5, RZ ;  /* 0x000000059db17819 */ /* 0x000fe200000006ff */
[----:B-----5:R-:W-:Y:S01]  /*2310*/  IMAD.WIDE.U32 R98, R137, c[0x0][0x290], R12 ;  /* 0x0000a40089627a25 */ /* 0x020fe200078e000c */
[----:B------:R-:W-:-:S03]  /*2320*/  @P2 LEA.HI.X R21, R16, c[0x0][0x224], R17, 0x1, P3 ;  /* 0x0000890010152a11 */ /* 0x000fc600018f0c11 */
[C---:B-1----:R-:W-:Y:S02]  /*2330*/  IMAD.WIDE.U32 R6, R41.reuse, c[0x0][0x280], R28 ;  /* 0x0000a00029067a25 */ /* 0x042fe400078e001c */
[----:B------:R1:W-:Y:S02]  /*2340*/  @P2 LDGSTS.E.BYPASS.LTC128B.128 [R216+0x3900], [R20.64], !P6 ;  /* 0x0390000014d82fae */ /* 0x0003e4000f101d48 */
[----:B------:R-:W-:Y:S01]  /*2350*/  IMAD.WIDE.U32 R16, R41, c[0x0][0x290], R32 ;  /* 0x0000a40029107a25 */ /* 0x000fe200078e0020 */
[----:B------:R-:W-:Y:S02]  /*2360*/  MOV R14, R6 ;  /* 0x00000006000e7202 */ /* 0x000fe40000000f00 */
[----:B------:R-:W-:Y:S01]  /*2370*/  MOV R6, R10 ;  /* 0x0000000a00067202 */ /* 0x000fe20000000f00 */
[----:B---3--:R-:W-:Y:S02]  /*2380*/  IMAD R5, R35, c[0x0][0x280], RZ ;  /* 0x0000a00023057a24 */ /* 0x008fe400078e02ff */
[----:B------:R-:W-:-:S02]  /*2390*/  IMAD R4, R34, c[0x0][0x1e0], RZ ;  /* 0x0000780022047a24 */ /* 0x000fc400078e02ff */
[----:B------:R-:W-:Y:S02]  /*23a0*/  IMAD R23, R41, c[0x0][0x284], R5 ;  /* 0x0000a10029177a24 */ /* 0x000fe400078e0205 */
[----:B------:R-:W-:Y:S02]  /*23b0*/  IMAD R4, R26, c[0x0][0x1e4], R4 ;  /* 0x000079001a047a24 */ /* 0x000fe400078e0204 */
[----:B------:R-:W-:Y:S02]  /*23c0*/  IMAD.IADD R15, R7, 0x1, R23 ;  /* 0x00000001070f7824 */ /* 0x000fe400078e0217 */
[----:B------:R-:W-:Y:S02]  /*23d0*/  IMAD.IADD R7, R11, 0x1, R4 ;  /* 0x000000010b077824 */ /* 0x000fe400078e0204 */
[----:B------:R-:W-:-:S04]  /*23e0*/  @P0 IMAD.WIDE.U32 R4, R155, 0x30, R2 ;  /* 0x000000309b040825 */ /* 0x000fc800078e0002 */
[----:B------:R-:W-:Y:S01]  /*23f0*/  @P0 IMAD.IADD R5, R5, 0x1, R18 ;  /* 0x0000000105050824 */ /* 0x000fe200078e0212 */
[----:B------:R-:W-:Y:S01]  /*2400*/  @P0 LEA R18, P3, R4, c[0x0][0x220], 0x1 ;  /* 0x0000880004120a11 */ /* 0x000fe200078608ff */
[----:B------:R-:W-:Y:S01]  /*2410*/  IMAD.WIDE.U32 R10, R40, c[0x0][0x1e8], R6 ;  /* 0x00007a00280a7a25 */ /* 0x000fe200078e0006 */
[----:B------:R-:W-:Y:S02]  /*2420*/  IADD3 R7, R23, R9, RZ ;  /* 0x0000000917077210 */ /* 0x000fe40007ffe0ff */
[----:B------:R-:W-:Y:S01]  /*2430*/  @P0 LEA.HI.X R19, R4, c[0x0][0x224], R5, 0x1, P3 ;  /* 0x0000890004130a11 */ /* 0x000fe200018f0c05 */
[----:B------:R-:W-:Y:S01]  /*2440*/  IMAD R9, R40, c[0x0][0x1ec], R11 ;  /* 0x00007b0028097a24 */ /* 0x000fe200078e020b */
[C---:B------:R-:W-:Y:S01]  /*2450*/  @P1 LEA R22, P3, R155.reuse, R2, 0x6 ;  /* 0x000000029b161211 */ /* 0x040fe200078630ff */
[----:B------:R-:W-:Y:S01]  /*2460*/  IMAD.IADD R5, R24, 0x1, R17 ;  /* 0x0000000118057824 */ /* 0x000fe200078e0211 */
[----:B------:R-:W-:Y:S01]  /*2470*/  MOV R6, R8 ;  /* 0x0000000800067202 */ /* 0x000fe20000000f00 */
[----:B------:R3:W-:Y:S01]  /*2480*/  @P0 LDGSTS.E.BYPASS.LTC128B.128 [R216+0x4100], [R18.64], !P6 ;  /* 0x0410000012d80fae */ /* 0x0007e2000f101d48 */
[----:B------:R-:W-:Y:S01]  /*2490*/  @P1 LEA.HI.X R3, R155, R3, R37, 0x6, P3 ;  /* 0x000000039b031211 */ /* 0x000fe200018f3425 */
[----:B------:R-:W-:Y:S01]  /*24a0*/  IMAD.MOV.U32 R4, RZ, RZ, R16 ;  /* 0x000000ffff047224 */ /* 0x000fe200078e0010 */
[----:B------:R-:W-:Y:S01]  /*24b0*/  @P1 LEA R2, P3, R22, c[0x0][0x220], 0x1 ;  /* 0x0000880016021a11 */ /* 0x000fe200078608ff */
[----:B------:R-:W-:Y:S01]  /*24c0*/  IMAD.WIDE.U32 R100, R137, c[0x0][0x280], R14 ;  /* 0x0000a00089647a25 */ /* 0x000fe200078e000e */
[----:B------:R-:W-:-:S02]  /*24d0*/  MOV R8, R10 ;  /* 0x0000000a00087202 */ /* 0x000fc40000000f00 */
[----:B------:R-:W-:Y:S01]  /*24e0*/  @P1 LEA.HI.X R3, R22, c[0x0][0x224], R3, 0x1, P3 ;  /* 0x0000890016031a11 */ /* 0x000fe200018f0c03 */
[----:B------:R-:W-:Y:S01]  /*24f0*/  IMAD.WIDE.U32 R96, R137, c[0x0][0x280], R6 ;  /* 0x0000a00089607a25 */ /* 0x000fe200078e0006 */
[----:B------:R-:W-:-:S03]  /*2500*/  ISETP.GE.AND P0, PT, R102, c[0x0][0x1d4], PT ;  /* 0x0000750066007a0c */ /* 0x000fc60003f06270 */
[----:B------:R4:W-:Y:S01]  /*2510*/  @P1 LDGSTS.E.BYPASS.LTC128B.128 [R216+0x4900], [R2.64], !P6 ;  /* 0x0490000002d81fae */ /* 0x0009e2000f101d48 */
[----:B------:R-:W-:Y:S01]  /*2520*/  P2R R91, PR, RZ, 0x1 ;  /* 0x00000001ff5b7803 */ /* 0x000fe20000000000 */
[----:B------:R-:W-:Y:S01]  /*2530*/  IMAD.WIDE.U32 R94, R137, c[0x0][0x290], R4 ;  /* 0x0000a400895e7a25 */ /* 0x000fe200078e0004 */
[----:B------:R-:W-:Y:S01]  /*2540*/  ISETP.GE.AND P6, PT, R32, c[0x0][0x1d4], PT ;  /* 0x0000750020007a0c */ /* 0x000fe20003fc6270 */
[----:B------:R-:W0:Y:S01]  /*2550*/  LDGDEPBAR ;  /* 0x00000000000079af */ /* 0x000e220000000000 */
[----:B------:R-:W-:Y:S01]  /*2560*/  WARPSYNC 0xffffffff ;  /* 0xffffffff00007948 */ /* 0x000fe20003800000 */
[----:B------:R-:W-:Y:S01]  /*2570*/  IMAD.SHL.U32 R10, R189, 0x2, RZ ;  /* 0x00000002bd0a7824 */ /* 0x000fe200078e00ff */
[----:B----4-:R-:W-:Y:S01]  /*2580*/  SHF.R.S32.HI R2, RZ, 0x1f, R137 ;  /* 0x0000001fff027819 */ /* 0x010fe20000011489 */
[----:B------:R-:W-:-:S04]  /*2590*/  IMAD R3, R35, c[0x0][0x1e0], RZ ;  /* 0x0000780023037a24 */ /* 0x000fc800078e02ff */
[C---:B------:R-:W-:Y:S02]  /*25a0*/  IMAD R11, R2.reuse, c[0x0][0x280], RZ ;  /* 0x0000a000020b7a24 */ /* 0x040fe400078e02ff */
[----:B---3--:R-:W-:Y:S02]  /*25b0*/  IMAD R18, R2, c[0x0][0x290], RZ ;  /* 0x0000a40002127a24 */ /* 0x008fe400078e02ff */
[----:B------:R-:W-:Y:S02]  /*25c0*/  IMAD R17, R41, c[0x0][0x1e4], R3 ;  /* 0x0000790029117a24 */ /* 0x000fe400078e0203 */
[----:B------:R-:W-:-:S03]  /*25d0*/  IMAD R3, R137, c[0x0][0x284], R11 ;  /* 0x0000a10089037a24 */ /* 0x000fc600078e020b */
[----:B------:R-:W-:Y:S01]  /*25e0*/  IADD3 R121, R183, R17, RZ ;  /* 0x00000011b7797210 */ /* 0x000fe20007ffe0ff */
[----:B------:R-:W-:Y:S02]  /*25f0*/  IMAD.IADD R112, R101, 0x1, R3 ;  /* 0x0000000165707824 */ /* 0x000fe400078e0203 */
[----:B------:R-:W-:Y:S01]  /*2600*/  IMAD.IADD R109, R3, 0x1, R97 ;  /* 0x00000001036d7824 */ /* 0x000fe200078e0261 */
[----:B--2---:R-:W-:Y:S01]  /*2610*/  @P4 SHF.R.S32.HI R2, RZ, 0x1f, R25 ;  /* 0x0000001fff024819 */ /* 0x004fe20000011419 */
[----:B------:R-:W-:Y:S01]  /*2620*/  @!P4 IMAD.MOV.U32 R25, RZ, RZ, R42 ;  /* 0x000000ffff19c224 */ /* 0x000fe200078e002a */
[----:B------:R-:W-:-:S04]  /*2630*/  @!P4 MOV R2, R138 ;  /* 0x0000008a0002c202 */ /* 0x000fc80000000f00 */
[----:B------:R-:W-:Y:S01]  /*2640*/  SEL R16, R2, RZ, !P5 ;  /* 0x000000ff02107207 */ /* 0x000fe20006800000 */
[----:B------:R-:W-:Y:S01]  /*2650*/  IMAD R2, R137, c[0x0][0x294], R18 ;  /* 0x0000a50089027a24 */ /* 0x000fe200078e0212 */
[----:B------:R-:W-:-:S03]  /*2660*/  SEL R11, R25, RZ, !P5 ;  /* 0x000000ff190b7207 */ /* 0x000fc60006800000 */
[----:B------:R-:W-:Y:S01]  /*2670*/  IMAD R17, R16, c[0x0][0x1f0], RZ ;  /* 0x00007c0010117a24 */ /* 0x000fe200078e02ff */
[----:B------:R-:W-:Y:S01]  /*2680*/  IADD3 R110, R99, R2, RZ ;  /* 0x00000002636e7210 */ /* 0x000fe20007ffe0ff */
[----:B------:R-:W-:-:S04]  /*2690*/  IMAD.WIDE.U32 R84, R11, c[0x0][0x1f0], R8 ;  /* 0x00007c000b547a25 */ /* 0x000fc800078e0008 */
[----:B------:R-:W-:Y:S01]  /*26a0*/  IMAD R8, R11, c[0x0][0x1f4], R17 ;  /* 0x00007d000b087a24 */ /* 0x000fe200078e0211 */
[----:B------:R-:W-:Y:S01]  /*26b0*/  IADD3 R111, P1, P0, R84, R182, R32 ;  /* 0x000000b6546f7210 */ /* 0x000fe2000783e020 */
[----:B------:R-:W-:-:S03]  /*26c0*/  IMAD.IADD R108, R2, 0x1, R95 ;  /* 0x00000001026c7824 */ /* 0x000fc600078e025f */
[----:B------:R-:W-:-:S04]  /*26d0*/  IADD3 R88, R85, R8, RZ ;  /* 0x0000000855587210 */ /* 0x000fc80007ffe0ff */
[----:B------:R-:W-:Y:S02]  /*26e0*/  IADD3.X R107, R88, R121, R33, P1, P0 ;  /* 0x00000079586b7210 */ /* 0x000fe40000fe0421 */
[----:B-1----:R-:W-:Y:S01]  /*26f0*/  ISETP.GE.AND P0, PT, R32, c[0x0][0x27c], PT ;  /* 0x00009f0020007a0c */ /* 0x002fe20003f06270 */
[----:B------:R-:W-:Y:S01]  /*2700*/  IMAD.WIDE.U32 R2, R40, c[0x0][0x260], R134 ;  /* 0x0000980028027a25 */ /* 0x000fe200078e0086 */
[----:B------:R-:W-:Y:S01]  /*2710*/  BAR.SYNC.DEFER_BLOCKING 0x0 ;  /* 0x0000000000007b1d */ /* 0x000fe20000010000 */
[----:B------:R-:W-:Y:S02]  /*2720*/  SHF.L.U32 R174, R156, 0x6, RZ ;  /* 0x000000069cae7819 */ /* 0x000fe400000006ff */
[C---:B------:R-:W-:Y:S01]  /*2730*/  IMAD.WIDE.U32 R6, R40.reuse, c[0x0][0x210], R32 ;  /* 0x0000840028067a25 */ /* 0x040fe200078e0020 */
[----:B------:R-:W-:Y:S02]  /*2740*/  SHF.L.U64.HI R139, R155, R169, c[0x0][0x23c] ;  /* 0x00008f009b8b7619 */ /* 0x000fe400000102a9 */
[----:B------:R-:W-:Y:S01]  /*2750*/  ULDC.U8 UR4, c[0x0][0x298] ;  /* 0x0000a60000047ab9 */ /* 0x000fe20000000000 */
[----:B------:R-:W-:Y:S01]  /*2760*/  IMAD.MOV.U32 R4, RZ, RZ, R2 ;  /* 0x000000ffff047224 */ /* 0x000fe200078e0002 */
[----:B------:R-:W-:Y:S01]  /*2770*/  IADD3 R131, P1, R41, R26, RZ ;  /* 0x0000001a29837210 */ /* 0x000fe20007f3e0ff */
[----:B------:R-:W-:Y:S01]  /*2780*/  IMAD.MOV.U32 R2, RZ, RZ, R6 ;  /* 0x000000ffff027224 */ /* 0x000fe200078e0006 */
[----:B------:R-:W-:Y:S01]  /*2790*/  SEL R6, RZ, c[0x0][0x27c], !P0 ;  /* 0x00009f00ff067a07 */ /* 0x000fe20004000000 */
[----:B------:R-:W-:Y:S01]  /*27a0*/  IMAD R5, R40, c[0x0][0x264], R3 ;  /* 0x0000990028057a24 */ /* 0x000fe200078e0203 */
[----:B------:R-:W-:Y:S01]  /*27b0*/  @P0 IADD3 R10, -R10, c[0x0][0x1d4], RZ ;  /* 0x000075000a0a0a10 */ /* 0x000fe20007ffe1ff */
[----:B------:R-:W-:Y:S01]  /*27c0*/  IMAD R3, R40, c[0x0][0x214], R7 ;  /* 0x0000850028037a24 */ /* 0x000fe200078e0207 */
[----:B------:R-:W-:Y:S01]  /*27d0*/  IADD3 R6, R32, R6, RZ ;  /* 0x0000000620067210 */ /* 0x000fe20007ffe0ff */
[----:B------:R-:W-:Y:S01]  /*27e0*/  IMAD R7, R31, c[0x0][0x268], RZ ;  /* 0x00009a001f077a24 */ /* 0x000fe200078e02ff */
[----:B------:R-:W-:Y:S01]  /*27f0*/  ISETP.NE.AND P0, PT, RZ, UR4, PT ;  /* 0x00000004ff007c0c */ /* 0x000fe2000bf05270 */
[----:B------:R-:W-:Y:S01]  /*2800*/  IMAD.WIDE.U32 R86, R27, c[0x0][0x268], R4 ;  /* 0x00009a001b567a25 */ /* 0x000fe200078e0004 */
[----:B------:R-:W-:-:S02]  /*2810*/  SHF.R.S32.HI R4, RZ, 0x1f, R10 ;  /* 0x0000001fff047819 */ /* 0x000fc4000001140a */
[----:B------:R-:W-:Y:S01]  /*2820*/  ISETP.GE.AND P2, PT, R189, 0x1, PT ;  /* 0x00000001bd00780c */ /* 0x000fe20003f46270 */
[----:B------:R-:W-:Y:S01]  /*2830*/  IMAD R9, R27, c[0x0][0x26c], R7 ;  /* 0x00009b001b097a24 */ /* 0x000fe200078e0207 */
[----:B------:R-:W-:Y:S01]  /*2840*/  SHF.R.S32.HI R7, RZ, 0x1f, R6 ;  /* 0x0000001fff077819 */ /* 0x000fe20000011406 */
[----:B------:R-:W-:Y:S01]  /*2850*/  IMAD.WIDE.U32 R92, R11, c[0x0][0x218], R2 ;  /* 0x000086000b5c7a25 */ /* 0x000fe200078e0002 */
[----:B------:R-:W-:Y:S02]  /*2860*/  SHF.R.S32.HI R3, RZ, 0x1f, R141 ;  /* 0x0000001fff037819 */ /* 0x000fe4000001148d */
[----:B------:R-:W-:Y:S01]  /*2870*/  LEA.HI R2, R7, R6, RZ, 0x3 ;  /* 0x0000000607027211 */ /* 0x000fe200078f18ff */
[----:B------:R-:W-:Y:S01]  /*2880*/  IMAD.WIDE.U32 R180, R141, c[0x0][0x1e0], RZ ;  /* 0x000078008db47a25 */ /* 0x000fe200078e00ff */
[----:B------:R-:W-:Y:S02]  /*2890*/  LEA.HI R5, R4, R10, RZ, 0x4 ;  /* 0x0000000a04057211 */ /* 0x000fe400078f20ff */
[----:B------:R-:W-:Y:S01]  /*28a0*/  SHF.R.S32.HI R6, RZ, 0x1f, R151 ;  /* 0x0000001fff067819 */ /* 0x000fe20000011497 */
[----:B------:R-:W-:Y:S01]  /*28b0*/  IMAD R4, R3, c[0x0][0x1e0], RZ ;  /* 0x0000780003047a24 */ /* 0x000fe200078e02ff */
[----:B------:R-:W-:Y:S01]  /*28c0*/  LOP3.LUT R104, R2, 0xfffffff8, RZ, 0xc0, !PT ;  /* 0xfffffff802687812 */ /* 0x000fe200078ec0ff */
[----:B------:R-:W-:Y:S01]  /*28d0*/  IMAD.WIDE.U32 R178, R151, c[0x0][0x1e0], RZ ;  /* 0x0000780097b27a25 */ /* 0x000fe200078e00ff */
[----:B------:R-:W-:-:S02]  /*28e0*/  P2R R129, PR, RZ, 0x1 ;  /* 0x00000001ff817803 */ /* 0x000fc40000000000 */
[----:B------:R-:W-:Y:S01]  /*28f0*/  SHF.R.S32.HI R106, RZ, 0x1f, R104 ;  /* 0x0000001fff6a7819 */ /* 0x000fe20000011468 */
[----:B------:R-:W-:Y:S02]  /*2900*/  IMAD R3, R6, c[0x0][0x1e0], RZ ;  /* 0x0000780006037a24 */ /* 0x000fe400078e02ff */
[----:B------:R-:W-:Y:S02]  /*2910*/  IMAD R4, R141, c[0x0][0x1e4], R4 ;  /* 0x000079008d047a24 */ /* 0x000fe400078e0204 */
[----:B------:R-:W-:Y:S02]  /*2920*/  IMAD R3, R151, c[0x0][0x1e4], R3 ;  /* 0x0000790097037a24 */ /* 0x000fe400078e0203 */
[----:B------:R-:W-:Y:S01]  /*2930*/  IMAD.IADD R127, R181, 0x1, R4 ;  /* 0x00000001b57f7824 */ /* 0x000fe200078e0204 */
[----:B------:R-:W-:Y:S01]  /*2940*/  SHF.R.S32.HI R4, RZ, 0x4, R5 ;  /* 0x00000004ff047819 */ /* 0x000fe20000011405 */
[----:B------:R-:W-:Y:S01]  /*2950*/  IMAD.MOV.U32 R168, RZ, RZ, 0x6 ;  /* 0x00000006ffa87424 */ /* 0x000fe200078e00ff */
[----:B------:R-:W-:Y:S01]  /*2960*/  IADD3 R126, R179, R3, RZ ;  /* 0x00000003b37e7210 */ /* 0x000fe20007ffe0ff */
[----:B------:R-:W-:Y:S01]  /*2970*/  IMAD.MOV.U32 R7, RZ, RZ, c[0x0][0x1e0] ;  /* 0x00007800ff077624 */ /* 0x000fe200078e00ff */
[----:B------:R-:W-:Y:S01]  /*2980*/  LEA.HI.SX32 R6, R2, R4, 0x1d ;  /* 0x0000000402067211 */ /* 0x000fe200078feaff */
[----:B------:R-:W-:Y:S01]  /*2990*/  IMAD.SHL.U32 R175, R157, 0x40, RZ ;  /* 0x000000409daf7824 */ /* 0x000fe200078e00ff */
[--C-:B------:R-:W-:Y:S01]  /*29a0*/  LOP3.LUT R5, R39, 0x38, R2.reuse, 0xf8, !PT ;  /* 0x0000003827057812 */ /* 0x100fe200078ef802 */
[----:B------:R-:W-:Y:S01]  /*29b0*/  IMAD.WIDE.U32 R142, R7, 0x50, RZ ;  /* 0x00000050078e7825 */ /* 0x000fe200078e00ff */
[----:B------:R-:W-:-:S02]  /*29c0*/  LOP3.LUT R4, R150, 0x38, R2, 0xf8, !PT ;  /* 0x0000003896047812 */ /* 0x000fc400078ef802 */
[----:B------:R-:W-:Y:S01]  /*29d0*/  LOP3.LUT R3, R152, 0x38, R2, 0xf8, !PT ;  /* 0x0000003898037812 */ /* 0x000fe200078ef802 */
[----:B------:R-:W-:Y:S01]  /*29e0*/  IMAD.SHL.U32 R185, R7, 0x40, RZ ;  /* 0x0000004007b97824 */ /* 0x000fe200078e00ff */
[----:B------:R-:W-:Y:S01]  /*29f0*/  LOP3.LUT R5, R5, R38, RZ, 0x3c, !PT ;  /* 0x0000002605057212 */ /* 0x000fe200078e3cff */
[----:B------:R-:W-:Y:S01]  /*2a00*/  IMAD R8, R16, c[0x0][0x218], RZ ;  /* 0x0000860010087a24 */ /* 0x000fe200078e02ff */
[----:B------:R-:W-:Y:S01]  /*2a10*/  LOP3.LUT R2, R4, R187, RZ, 0x3c, !PT ;  /* 0x000000bb04027212 */ /* 0x000fe200078e3cff */
[----:B------:R-:W-:Y:S01]  /*2a20*/  IMAD R170, R144, c[0x0][0x294], RZ ;  /* 0x0000a50090aa7a24 */ /* 0x000fe200078e02ff */
[----:B------:R-:W-:Y:S01]  /*2a30*/  LOP3.LUT R3, R3, R188, RZ, 0x3c, !PT ;  /* 0x000000bc03037212 */ /* 0x000fe200078e3cff */
[----:B------:R-:W-:Y:S01]  /*2a40*/  IMAD.IADD R5, R154, 0x1, R5 ;  /* 0x000000019a057824 */ /* 0x000fe200078e0205 */
[----:B------:R-:W-:Y:S01]  /*2a50*/  SHF.L.U32 R83, R6, 0x3, RZ ;  /* 0x0000000306537819 */ /* 0x000fe200000006ff */
[----:B------:R-:W-:Y:S01]  /*2a60*/  IMAD.IADD R6, R163, 0x1, R2 ;  /* 0x00000001a3067824 */ /* 0x000fe200078e0202 */
[-C--:B------:R-:W-:Y:S01]  /*2a70*/  SHF.L.U64.HI R156, R156, R168.reuse, c[0x0][0x284] ;  /* 0x0000a1009c9c7619 */ /* 0x080fe200000102a8 */
[----:B------:R-:W-:Y:S01]  /*2a80*/  IMAD.SHL.U32 R125, R5, 0x2, RZ ;  /* 0x00000002057d7824 */ /* 0x000fe200078e00ff */
[-C--:B------:R-:W-:Y:S01]  /*2a90*/  SHF.L.U64.HI R157, R157, R168.reuse, c[0x0][0x294] ;  /* 0x0000a5009d9d7619 */ /* 0x080fe200000102a8 */
[C---:B------:R-:W-:Y:S01]  /*2aa0*/  IMAD R171, R144.reuse, c[0x0][0x284], RZ ;  /* 0x0000a10090ab7a24 */ /* 0x040fe200078e02ff */
[C---:B------:R-:W-:Y:S01]  /*2ab0*/  SHF.L.U64.HI R168, R7.reuse, R168, c[0x0][0x1e4] ;  /* 0x0000790007a87619 */ /* 0x040fe200000102a8 */
[C---:B------:R-:W-:Y:S01]  /*2ac0*/  IMAD R167, R144.reuse, c[0x0][0x1e4], RZ ;  /* 0x0000790090a77a24 */ /* 0x040fe200078e02ff */
[C---:B------:R-:W-:Y:S01]  /*2ad0*/  SHF.L.U64.HI R169, R7.reuse, R169, c[0x0][0x1e4] ;  /* 0x0000790007a97619 */ /* 0x040fe200000102a9 */
[----:B------:R-:W-:Y:S01]  /*2ae0*/  IMAD.WIDE.U32 R146, R144, c[0x0][0x290], RZ ;  /* 0x0000a40090927a25 */ /* 0x000fe200078e00ff */
[----:B------:R-:W-:-:S02]  /*2af0*/  SHF.L.U32 R184, R7, 0x5, RZ ;  /* 0x0000000507b87819 */ /* 0x000fc400000006ff */
[----:B------:R-:W-:Y:S01]  /*2b00*/  IADD3 R7, R164, R3, RZ ;  /* 0x00000003a4077210 */ /* 0x000fe20007ffe0ff */
[----:B------:R-:W-:Y:S01]  /*2b10*/  IMAD R8, R11, c[0x0][0x21c], R8 ;  /* 0x000087000b087a24 */ /* 0x000fe200078e0208 */
[--C-:B------:R-:W-:Y:S01]  /*2b20*/  LOP3.LUT R3, R39, 0x38, R83.reuse, 0xf8, !PT ;  /* 0x0000003827037812 */ /* 0x100fe200078ef853 */
[----:B------:R-:W-:Y:S01]  /*2b30*/  IMAD.WIDE.U32 R144, R144, c[0x0][0x280], RZ ;  /* 0x0000a00090907a25 */ /* 0x000fe200078e00ff */
[--C-:B------:R-:W-:Y:S02]  /*2b40*/  LOP3.LUT R2, R150, 0x38, R83.reuse, 0xf8, !PT ;  /* 0x0000003896027812 */ /* 0x100fe400078ef853 */
[----:B------:R-:W-:Y:S01]  /*2b50*/  LOP3.LUT R4, R152, 0x38, R83, 0xf8, !PT ;  /* 0x0000003898047812 */ /* 0x000fe200078ef853 */
[----:B------:R-:W-:Y:S01]  /*2b60*/  IMAD.X R130, R34, 0x1, R35, P1 ;  /* 0x0000000122827824 */ /* 0x000fe200008e0623 */
[----:B------:R-:W-:Y:S01]  /*2b70*/  LOP3.LUT R5, R3, R38, RZ, 0x3c, !PT ;  /* 0x0000002603057212 */ /* 0x000fe200078e3cff */
[----:B------:R-:W-:Y:S01]  /*2b80*/  IMAD.SHL.U32 R155, R155, 0x20, RZ ;  /* 0x000000209b9b7824 */ /* 0x000fe200078e00ff */
[----:B------:R-:W-:Y:S01]  /*2b90*/  LOP3.LUT R3, R2, R187, RZ, 0x3c, !PT ;  /* 0x000000bb02037212 */ /* 0x000fe200078e3cff */
[----:B------:R-:W-:Y:S01]  /*2ba0*/  IMAD.IADD R171, R145, 0x1, R171 ;  /* 0x0000000191ab7824 */ /* 0x000fe200078e02ab */
[----:B------:R-:W-:Y:S01]  /*2bb0*/  LOP3.LUT R2, R4, R188, RZ, 0x3c, !PT ;  /* 0x000000bc04027212 */ /* 0x000fe200078e3cff */
[----:B------:R-:W-:Y:S01]  /*2bc0*/  IMAD.IADD R167, R143, 0x1, R167 ;  /* 0x000000018fa77824 */ /* 0x000fe200078e02a7 */
[----:B------:R-:W-:Y:S01]  /*2bd0*/  IADD3 R4, R154, R5, RZ ;  /* 0x000000059a047210 */ /* 0x000fe20007ffe0ff */
[----:B------:R-:W-:Y:S01]  /*2be0*/  IMAD.IADD R3, R163, 0x1, R3 ;  /* 0x00000001a3037824 */ /* 0x000fe200078e0203 */
[----:B------:R-:W-:Y:S01]  /*2bf0*/  IADD3 R170, R147, R170, RZ ;  /* 0x000000aa93aa7210 */ /* 0x000fe20007ffe0ff */
[----:B------:R-:W-:Y:S01]  /*2c00*/  IMAD.IADD R2, R164, 0x1, R2 ;  /* 0x00000001a4027824 */ /* 0x000fe200078e0202 */
[----:B------:R-:W-:Y:S01]  /*2c10*/  SHF.R.S32.HI R105, RZ, 0x1f, R83 ;  /* 0x0000001fff697819 */ /* 0x000fe20000011453 */
[----:B------:R-:W-:Y:S01]  /*2c20*/  IMAD.IADD R90, R87, 0x1, R9 ;  /* 0x00000001575a7824 */ /* 0x000fe200078e0209 */
[----:B------:R-:W-:Y:S01]  /*2c30*/  SHF.L.U32 R122, R7, 0x1, RZ ;  /* 0x00000001077a7819 */ /* 0x000fe200000006ff */
[----:B------:R-:W-:Y:S01]  /*2c40*/  IMAD.IADD R103, R93, 0x1, R8 ;  /* 0x000000015d677824 */ /* 0x000fe200078e0208 */
[----:B------:R-:W-:Y:S01]  /*2c50*/  SHF.L.U32 R118, R2, 0x1, RZ ;  /* 0x0000000102767819 */ /* 0x000fe200000006ff */
[----:B------:R-:W-:-:S02]  /*2c60*/  IMAD.SHL.U32 R124, R6, 0x2, RZ ;  /* 0x00000002067c7824 */ /* 0x000fc400078e00ff */
[----:B------:R-:W-:Y:S02]  /*2c70*/  IMAD.SHL.U32 R120, R4, 0x2, RZ ;  /* 0x0000000204787824 */ /* 0x000fe400078e00ff */
[----:B------:R-:W-:Y:S02]  /*2c80*/  IMAD.SHL.U32 R119, R3, 0x2, RZ ;  /* 0x0000000203777824 */ /* 0x000fe400078e00ff */
.L_x_251:
[----:B------:R-:W-:Y:S01]  /*2c90*/  SHF.R.S32.HI R89, RZ, 0x1f, R36 ;  /* 0x0000001fff597819 */ /* 0x000fe20000011424 */
[----:B-1----:R-:W1:Y:S01]  /*2ca0*/  S2R R6, SR_TID.X ;  /* 0x0000000000067919 */ /* 0x002e620000002100 */
[----:B------:R-:W-:Y:S01]  /*2cb0*/  ISETP.GE.AND P2, PT, R189, 0x1, PT ;  /* 0x00000001bd00780c */ /* 0x000fe20003f46270 */
[-C--:B------:R-:W-:Y:S01]  /*2cc0*/  IMAD R2, R167, R36.reuse, RZ ;  /* 0x00000024a7027224 */ /* 0x080fe200078e02ff */
[----:B------:R-:W-:Y:S04]  /*2cd0*/  DEPBAR.LE SB0, 0x0 ;  /* 0x000080000000791a */ /* 0x000fe80000000000 */
[----:B------:R-:W-:Y:S01]  /*2ce0*/  IMAD.WIDE.U32 R68, R142, R36, RZ ;  /* 0x000000248e447225 */ /* 0x000fe200078e00ff */
[----:B------:R-:W-:Y:S01]  /*2cf0*/  WARPSYNC 0xffffffff ;  /* 0xffffffff00007948 */ /* 0x000fe20003800000 */
[----:B------:R-:W-:Y:S02]  /*2d00*/  BAR.SYNC.DEFER_BLOCKING 0x0 ;  /* 0x0000000000007b1d */ /* 0x000fe40000010000 */
[----:B------:R-:W-:Y:S01]  /*2d10*/  IMAD R2, R89, R142, R2 ;  /* 0x0000008e59027224 */ /* 0x000fe200078e0202 */
[----:B------:R-:W-:Y:S03]  /*2d20*/  IADD3 R3, P1, P0, R111, R68, R184 ;  /* 0x000000446f037210 */ /* 0x000fe6000783e0b8 */
[----:B------:R-:W-:Y:S05]  /*2d30*/  IMAD.IADD R70, R69, 0x1, R2 ;  /* 0x0000000145467824 */ /* 0x000fea00078e0202 */
[----:B------:R-:W-:Y:S02]  /*2d40*/  IADD3.X R5, R107, R70, R169, P1, P0 ;  /* 0x000000466b057210 */ /* 0x000fe40000fe04a9 */
[----:B------:R-:W-:Y:S02]  /*2d50*/  IADD3 R2, P1, R111, R68, RZ ;  /* 0x000000446f027210 */ /* 0x000fe40007f3e0ff */
[----:B-1----:R-:W-:Y:S02]  /*2d60*/  SHF.R.S32.HI R191, RZ, 0x1f, R6 ;  /* 0x0000001fffbf7819 */ /* 0x002fe40000011406 */
[----:B------:R-:W-:Y:S01]  /*2d70*/  LEA R56, P0, R2, c[0x0][0x1c8], 0x1 ;  /* 0x0000720002387a11 */ /* 0x000fe200078008ff */
[----:B------:R-:W-:Y:S01]  /*2d80*/  IMAD.X R4, R70, 0x1, R107, P1 ;  /* 0x0000000146047824 */ /* 0x000fe200008e066b */
[----:B------:R-:W-:Y:S04]  /*2d90*/  LEA.HI R191, R191, R6, RZ, 0x2 ;  /* 0x00000006bfbf7211 */ /* 0x000fe800078f10ff */
[----:B------:R-:W-:Y:S02]  /*2da0*/  LEA.HI.X R57, R2, c[0x0][0x1cc], R4, 0x1, P0 ;  /* 0x0000730002397a11 */ /* 0x000fe400000f0c04 */
[----:B------:R-:W-:Y:S01]  /*2db0*/  IADD3 R2, P1, P0, R111, R68, R185 ;  /* 0x000000446f027210 */ /* 0x000fe2000783e0b9 */
[----:B------:R-:W-:Y:S01]  /*2dc0*/  BSSY B2, `(.L_x_217) ;  /* 0x00003a6000027945 */ /* 0x000fe20003800000 */
[----:B------:R-:W-:Y:S02]  /*2dd0*/  SHF.R.S32.HI R191, RZ, 0x2, R191 ;  /* 0x00000002ffbf7819 */ /* 0x000fe400000114bf */
[----:B------:R-:W-:Y:S02]  /*2de0*/  IADD3.X R4, R107, R70, R168, P1, P0 ;  /* 0x000000466b047210 */ /* 0x000fe40000fe04a8 */
[C---:B------:R-:W-:Y:S02]  /*2df0*/  LEA R60, P1, R3.reuse, c[0x0][0x1c8], 0x1 ;  /* 0x00007200033c7a11 */ /* 0x040fe400078208ff */
[C---:B------:R-:W-:Y:S02]  /*2e00*/  LEA R64, P0, R2.reuse, c[0x0][0x1c8], 0x1 ;  /* 0x0000720002407a11 */ /* 0x040fe400078008ff */
[----:B------:R-:W-:Y:S02]  /*2e10*/  LEA.HI.X R61, R3, c[0x0][0x1cc], R5, 0x1, P1 ;  /* 0x00007300033d7a11 */ /* 0x000fe400008f0c05 */
[----:B------:R-:W-:Y:S01]  /*2e20*/  LEA.HI.X R65, R2, c[0x0][0x1cc], R4, 0x1, P0 ;  /* 0x0000730002417a11 */ /* 0x000fe200000f0c04 */
[----:B------:R-:W-:-:S05]  /*2e30*/  @!P2 BRA `(.L_x_218) ;  /* 0x000038200000a947 */ /* 0x000fca0003800000 */
[-C--:B------:R-:W-:Y:S01]  /*2e40*/  IMAD R4, R171, R36.reuse, RZ ;  /* 0x00000024ab047224 */ /* 0x080fe200078e02ff */
[----:B------:R-:W-:Y:S01]  /*2e50*/  ISETP.NE.AND P2, PT, R129, RZ, PT ;  /* 0x000000ff8100720c */ /* 0x000fe20003f45270 */
[-C--:B------:R-:W-:Y:S02]  /*2e60*/  IMAD R3, R170, R36.reuse, RZ ;  /* 0x00000024aa037224 */ /* 0x080fe400078e02ff */
[----:B------:R-:W-:Y:S02]  /*2e70*/  IMAD R2, R36, -0x50, R0 ;  /* 0xffffffb024027824 */ /* 0x000fe400078e0200 */
[-C--:B------:R-:W-:Y:S03]  /*2e80*/  IMAD.WIDE.U32 R8, R144, R36.reuse, RZ ;  /* 0x0000002490087225 */ /* 0x080fe600078e00ff */
[----:B------:R-:W-:Y:S01]  /*2e90*/  IMNMX R67, R2, 0x50, PT ;  /* 0x0000005002437817 */ /* 0x000fe20003800200 */
[----:B------:R-:W-:Y:S04]  /*2ea0*/  IMAD.WIDE.U32 R10, R146, R36, RZ ;  /* 0x00000024920a7225 */ /* 0x000fe800078e00ff */
[C---:B------:R-:W-:Y:S02]  /*2eb0*/  IMAD R4, R89.reuse, R144, R4 ;  /* 0x0000009059047224 */ /* 0x040fe400078e0204 */
[----:B------:R-:W-:Y:S03]  /*2ec0*/  IMAD R3, R89, R146, R3 ;  /* 0x0000009259037224 */ /* 0x000fe600078e0203 */
[----:B------:R-:W-:Y:S02]  /*2ed0*/  IADD3 R26, R9, R4, RZ ;  /* 0x00000004091a7210 */ /* 0x000fe40007ffe0ff */
[----:B------:R-:W-:Y:S01]  /*2ee0*/  IADD3 R31, R11, R3, RZ ;  /* 0x000000030b1f7210 */ /* 0x000fe20007ffe0ff */
[----:B------:R-:W-:-:S05]  /*2ef0*/  @!P2 BRA `(.L_x_219) ;  /* 0x00001c900000a947 */ /* 0x000fca0003800000 */
[----:B------:R-:W-:Y:S01]  /*2f00*/  ISETP.GE.AND P4, PT, R191, R67, PT ;  /* 0x00000043bf00720c */ /* 0x000fe20003f86270 */
[----:B------:R-:W-:Y:S01]  /*2f10*/  BSSY B0, `(.L_x_220) ;  /* 0x000001b000007945 */ /* 0x000fe20003800000 */
[----:B------:R-:W-:Y:S01]  /*2f20*/  CS2R R44, SRZ ;  /* 0x00000000002c7805 */ /* 0x000fe2000001ff00 */
[----:B------:R-:W-:Y:S01]  /*2f30*/  CS2R R40, SRZ ;  /* 0x0000000000287805 */ /* 0x000fe2000001ff00 */
[----:B------:R-:W-:Y:S01]  /*2f40*/  CS2R R34, SRZ ;  /* 0x0000000000227805 */ /* 0x000fe2000001ff00 */
[----:B------:R-:W-:Y:S01]  /*2f50*/  CS2R R12, SRZ ;  /* 0x00000000000c7805 */ /* 0x000fe2000001ff00 */
[----:B------:R-:W-:Y:S07]  /*2f60*/  CS2R R2, SRZ ;  /* 0x0000000000027805 */ /* 0x000fee000001ff00 */
[----:B------:R-:W-:-:S05]  /*2f70*/  @P4 BRA `(.L_x_221) ;  /* 0x0000014000004947 */ /* 0x000fca0003800000 */
[----:B------:R-:W-:Y:S01]  /*2f80*/  IADD3 R2, P0, R100, R8, RZ ;  /* 0x0000000864027210 */ /* 0x000fe20007f1e0ff */
[----:B------:R-:W-:Y:S01]  /*2f90*/  CS2R R34, SRZ ;  /* 0x0000000000227805 */ /* 0x000fe2000001ff00 */
[----:B------:R-:W-:Y:S01]  /*2fa0*/  CS2R R40, SRZ ;  /* 0x0000000000287805 */ /* 0x000fe2000001ff00 */
[----:B------:R-:W-:Y:S02]  /*2fb0*/  CS2R R12, SRZ ;  /* 0x00000000000c7805 */ /* 0x000fe4000001ff00 */
[----:B------:R-:W-:Y:S01]  /*2fc0*/  IMAD.X R4, R26, 0x1, R112, P0 ;  /* 0x000000011a047824 */ /* 0x000fe200000e0670 */
[----:B------:R-:W-:Y:S05]  /*2fd0*/  IADD3 R3, P0, R98, R10, RZ ;  /* 0x0000000a62037210 */ /* 0x000fea0007f1e0ff */
[----:B------:R-:W-:Y:S01]  /*2fe0*/  IMAD.X R5, R31, 0x1, R110, P0 ;  /* 0x000000011f057824 */ /* 0x000fe200000e066e */
[C---:B------:R-:W-:Y:S04]  /*2ff0*/  LEA R6, P0, R2.reuse, c[0x0][0x270], 0x1 ;  /* 0x00009c0002067a11 */ /* 0x040fe800078008ff */
[----:B------:R-:W-:Y:S02]  /*3000*/  LEA.HI.X R7, R2, c[0x0][0x274], R4, 0x1, P0 ;  /* 0x00009d0002077a11 */ /* 0x000fe400000f0c04 */
[C---:B------:R-:W-:Y:S04]  /*3010*/  LEA R4, P0, R3.reuse, c[0x0][0x288], 0x1 ;  /* 0x0000a20003047a11 */ /* 0x040fe800078008ff */
[----:B------:R-:W-:Y:S02]  /*3020*/  LEA.HI.X R5, R3, c[0x0][0x28c], R5, 0x1, P0 ;  /* 0x0000a30003057a11 */ /* 0x000fe400000f0c05 */
[----:B------:R-:W-:Y:S01]  /*3030*/  ISETP.GE.AND P0, PT, R28, c[0x0][0x27c], PT ;  /* 0x00009f001c007a0c */ /* 0x000fe20003f06270 */
[----:B------:R-:W-:Y:S11]  /*3040*/  CS2R R2, SRZ ;  /* 0x0000000000027805 */ /* 0x000ff6000001ff00 */
[----:B------:R-:W-:Y:S01]  /*3050*/  @!UPT UIADD3 URZ, URZ, URZ, URZ ;  /* 0x0000003f3f3ff290 */ /* 0x000fe2000fffe03f */
[----:B------:R1:W5:Y:S04]  /*3060*/  @!P0 LDG.E.64 R34, [R6.64] ;  /* 0x0000000806228981 */ /* 0x000368000c1e1b00 */
[----:B------:R1:W5:Y:S01]  /*3070*/  @!P0 LDG.E.64 R2, [R4.64] ;  /* 0x0000000804028981 */ /* 0x000362000c1e1b00 */
[----:B------:R-:W-:Y:S11]  /*3080*/  ISETP.GE.AND P0, PT, R30, c[0x0][0x27c], PT ;  /* 0x00009f001e007a0c */ /* 0x000ff60003f06270 */
[----:B------:R-:W-:Y:S02]  /*3090*/  @!UPT UIADD3 URZ, URZ, URZ, URZ ;  /* 0x0000003f3f3ff290 */ /* 0x000fe4000fffe03f */
[----:B------:R1:W5:Y:S04]  /*30a0*/  @!P0 LDG.E.64 R40, [R6.64+0x20] ;  /* 0x0000200806288981 */ /* 0x000368000c1e1b00 */
[----:B------:R1:W5:Y:S02]  /*30b0*/  @!P0 LDG.E.64 R12, [R4.64+0x20] ;  /* 0x00002008040c8981 */ /* 0x000364000c1e1b00 */
.L_x_221:
[----:B------:R-:W-:Y:S05]  /*30c0*/  BSYNC B0 ;  /* 0x0000000000007941 */ /* 0x000fea0003800000 */
.L_x_220:
[----:B------:R-:W-:Y:S01]  /*30d0*/  ISETP.GE.AND P3, PT, R141, R67, PT ;  /* 0x000000438d00720c */ /* 0x000fe20003f66270 */
[----:B-1---5:R-:W-:Y:S01]  /*30e0*/  IMAD.MOV.U32 R4, RZ, RZ, R40 ;  /* 0x000000ffff047224 */ /* 0x022fe200078e0028 */
[----:B------:R-:W-:Y:S01]  /*30f0*/  BSSY B0, `(.L_x_222) ;  /* 0x0000025000007945 */ /* 0x000fe20003800000 */
[----:B------:R-:W-:Y:S01]  /*3100*/  IMAD.MOV.U32 R7, RZ, RZ, R41 ;  /* 0x000000ffff077224 */ /* 0x000fe200078e0029 */
[----:B------:R-:W-:Y:S01]  /*3110*/  CS2R R42, SRZ ;  /* 0x00000000002a7805 */ /* 0x000fe2000001ff00 */
[----:B------:R-:W-:Y:S01]  /*3120*/  IMAD.MOV.U32 R6, RZ, RZ, R34 ;  /* 0x000000ffff067224 */ /* 0x000fe200078e0022 */
[----:B------:R-:W-:Y:S01]  /*3130*/  CS2R R16, SRZ ;  /* 0x0000000000107805 */ /* 0x000fe2000001ff00 */
[----:B------:R-:W-:Y:S01]  /*3140*/  IMAD.MOV.U32 R5, RZ, RZ, R35 ;  /* 0x000000ffff057224 */ /* 0x000fe200078e0023 */
[----:B------:R-:W-:Y:S01]  /*3150*/  PRMT R50, R4, 0x5410, R7 ;  /* 0x0000541004327816 */ /* 0x000fe20000000007 */
[----:B------:R-:W-:Y:S01]  /*3160*/  CS2R R14, SRZ ;  /* 0x00000000000e7805 */ /* 0x000fe2000001ff00 */
[----:B------:R-:W-:Y:S02]  /*3170*/  MOV R4, R12 ;  /* 0x0000000c00047202 */ /* 0x000fe40000000f00 */
[----:B------:R-:W-:Y:S01]  /*3180*/  PRMT R38, R6, 0x5410, R5 ;  /* 0x0000541006267816 */ /* 0x000fe20000000005 */
[----:B------:R-:W-:Y:S01]  /*3190*/  IMAD.MOV.U32 R6, RZ, RZ, R13 ;  /* 0x000000ffff067224 */ /* 0x000fe200078e000d */
[----:B------:R-:W-:Y:S01]  /*31a0*/  PRMT R19, R4, 0x7610, R19 ;  /* 0x0000761004137816 */ /* 0x000fe20000000013 */
[----:B------:R-:W-:Y:S01]  /*31b0*/  IMAD.MOV.U32 R5, RZ, RZ, R2 ;  /* 0x000000ffff057224 */ /* 0x000fe200078e0002 */
[----:B------:R-:W-:Y:S02]  /*31c0*/  MOV R4, R3 ;  /* 0x0000000300047202 */ /* 0x000fe40000000f00 */
[----:B------:R-:W-:Y:S02]  /*31d0*/  PRMT R19, R19, 0x5410, R6 ;  /* 0x0000541013137816 */ /* 0x000fe40000000006 */
[----:B------:R-:W-:Y:S01]  /*31e0*/  PRMT R18, R5, 0x5410, R4 ;  /* 0x0000541005127816 */ /* 0x000fe20000000004 */
[----:B------:R-:W-:-:S05]  /*31f0*/  @P3 BRA `(.L_x_223) ;  /* 0x0000014000003947 */ /* 0x000fca0003800000 */
[----:B------:R-:W-:Y:S01]  /*3200*/  IADD3 R4, P1, P0, R100, R8, R176 ;  /* 0x0000000864047210 */ /* 0x000fe2000783e0b0 */
[----:B------:R-:W-:Y:S01]  /*3210*/  CS2R R42, SRZ ;  /* 0x00000000002a7805 */ /* 0x000fe2000001ff00 */
[----:B------:R-:W-:Y:S01]  /*3220*/  CS2R R44, SRZ ;  /* 0x00000000002c7805 */ /* 0x000fe2000001ff00 */
[----:B------:R-:W-:Y:S01]  /*3230*/  CS2R R16, SRZ ;  /* 0x0000000000107805 */ /* 0x000fe2000001ff00 */
[----:B------:R-:W-:Y:S02]  /*3240*/  IADD3.X R7, R112, R26, R158, P1, P0 ;  /* 0x0000001a70077210 */ /* 0x000fe40000fe049e */
[----:B------:R-:W-:Y:S04]  /*3250*/  IADD3 R5, P1, P0, R98, R10, R177 ;  /* 0x0000000a62057210 */ /* 0x000fe8000783e0b1 */
[----:B------:R-:W-:Y:S02]  /*3260*/  IADD3.X R14, R110, R31, R159, P1, P0 ;  /* 0x0000001f6e0e7210 */ /* 0x000fe40000fe049f */
        /* <DEDUP_REMOVED lines=13> */
.L_x_223:
[----:B------:R-:W-:Y:S05]  /*3340*/  BSYNC B0 ;  /* 0x0000000000007941 */ /* 0x000fea0003800000 */
.L_x_222:
[----:B------:R-:W-:Y:S01]  /*3350*/  ISETP.GE.AND P2, PT, R151, R67, PT ;  /* 0x000000439700720c */ /* 0x000fe20003f46270 */
[----:B-1---5:R-:W-:Y:S01]  /*3360*/  IMAD.MOV.U32 R7, RZ, RZ, R44 ;  /* 0x000000ffff077224 */ /* 0x022fe200078e002c */
[----:B------:R-:W-:Y:S01]  /*3370*/  MOV R5, R42 ;  /* 0x0000002a00057202 */ /* 0x000fe20000000f00 */
[----:B------:R-:W-:Y:S01]  /*3380*/  IMAD.MOV.U32 R6, RZ, RZ, R45 ;  /* 0x000000ffff067224 */ /* 0x000fe200078e002d */
[----:B------:R-:W-:Y:S01]  /*3390*/  BSSY B0, `(.L_x_224) ;  /* 0x0000021000007945 */ /* 0x000fe20003800000 */
[----:B------:R-:W-:Y:S01]  /*33a0*/  IMAD.MOV.U32 R4, RZ, RZ, R43 ;  /* 0x000000ffff047224 */ /* 0x000fe200078e002b */
[----:B------:R-:W-:Y:S01]  /*33b0*/  CS2R R48, SRZ ;  /* 0x0000000000307805 */ /* 0x000fe2000001ff00 */
[----:B------:R-:W-:Y:S01]  /*33c0*/  CS2R R46, SRZ ;  /* 0x00000000002e7805 */ /* 0x000fe2000001ff00 */
[----:B------:R-:W-:Y:S01]  /*33d0*/  PRMT R52, R7, 0x5410, R6 ;  /* 0x0000541007347816 */ /* 0x000fe20000000006 */
[----:B------:R-:W-:Y:S01]  /*33e0*/  IMAD.MOV.U32 R7, RZ, RZ, R16 ;  /* 0x000000ffff077224 */ /* 0x000fe200078e0010 */
[----:B------:R-:W-:Y:S01]  /*33f0*/  PRMT R51, R5, 0x5410, R4 ;  /* 0x0000541005337816 */ /* 0x000fe20000000004 */
[----:B------:R-:W-:Y:S01]  /*3400*/  IMAD.MOV.U32 R5, RZ, RZ, R14 ;  /* 0x000000ffff057224 */ /* 0x000fe200078e000e */
[----:B------:R-:W-:Y:S01]  /*3410*/  MOV R6, R17 ;  /* 0x0000001100067202 */ /* 0x000fe20000000f00 */
[----:B------:R-:W-:Y:S01]  /*3420*/  CS2R R22, SRZ ;  /* 0x0000000000167805 */ /* 0x000fe2000001ff00 */
[----:B------:R-:W-:Y:S01]  /*3430*/  MOV R4, R15 ;  /* 0x0000000f00047202 */ /* 0x000fe20000000f00 */
[----:B------:R-:W-:Y:S01]  /*3440*/  CS2R R20, SRZ ;  /* 0x0000000000147805 */ /* 0x000fe2000001ff00 */
[----:B------:R-:W-:Y:S02]  /*3450*/  PRMT R25, R7, 0x5410, R6 ;  /* 0x0000541007197816 */ /* 0x000fe40000000006 */
[----:B------:R-:W-:Y:S01]  /*3460*/  PRMT R24, R5, 0x5410, R4 ;  /* 0x0000541005187816 */ /* 0x000fe20000000004 */
[----:B------:R-:W-:-:S05]  /*3470*/  @P2 BRA `(.L_x_225) ;  /* 0x0000012000002947 */ /* 0x000fca0003800000 */
[----:B------:R-:W-:Y:S01]  /*3480*/  IADD3 R4, P1, P0, R100, R174, R8 ;  /* 0x000000ae64047210 */ /* 0x000fe2000783e008 */
[----:B------:R-:W-:Y:S01]  /*3490*/  CS2R R48, SRZ ;  /* 0x0000000000307805 */ /* 0x000fe2000001ff00 */
[----:B------:R-:W-:Y:S02]  /*34a0*/  CS2R R22, SRZ ;  /* 0x0000000000167805 */ /* 0x000fe4000001ff00 */
[----:B------:R-:W-:Y:S02]  /*34b0*/  IADD3.X R7, R112, R156, R26, P1, P0 ;  /* 0x0000009c70077210 */ /* 0x000fe40000fe041a */
[----:B------:R-:W-:Y:S04]  /*34c0*/  IADD3 R5, P1, P0, R98, R175, R10 ;  /* 0x000000af62057210 */ /* 0x000fe8000783e00a */
[----:B------:R-:W-:Y:S02]  /*34d0*/  IADD3.X R8, R110, R157, R31, P1, P0 ;  /* 0x0000009d6e087210 */ /* 0x000fe40000fe041f */
[C---:B------:R-:W-:Y:S04]  /*34e0*/  LEA R6, P0, R4.reuse, c[0x0][0x270], 0x1 ;  /* 0x00009c0004067a11 */ /* 0x040fe800078008ff */
[----:B------:R-:W-:Y:S02]  /*34f0*/  LEA.HI.X R7, R4, c[0x0][0x274], R7, 0x1, P0 ;  /* 0x00009d0004077a11 */ /* 0x000fe400000f0c07 */
[C---:B------:R-:W-:Y:S04]  /*3500*/  LEA R4, P0, R5.reuse, c[0x0][0x288], 0x1 ;  /* 0x0000a20005047a11 */ /* 0x040fe800078008ff */
[----:B------:R-:W-:Y:S02]  /*3510*/  LEA.HI.X R5, R5, c[0x0][0x28c], R8, 0x1, P0 ;  /* 0x0000a30005057a11 */ /* 0x000fe400000f0c08 */
[----:B------:R-:W-:Y:S11]  /*3520*/  ISETP.GE.AND P0, PT, R28, c[0x0][0x27c], PT ;  /* 0x00009f001c007a0c */ /* 0x000ff60003f06270 */
[----:B------:R-:W-:Y:S02]  /*3530*/  @!UPT UIADD3 URZ, URZ, URZ, URZ ;  /* 0x0000003f3f3ff290 */ /* 0x000fe4000fffe03f */
[----:B------:R1:W5:Y:S04]  /*3540*/  @!P0 LDG.E.64 R46, [R6.64] ;  /* 0x00000008062e8981 */ /* 0x000368000c1e1b00 */
[----:B------:R1:W5:Y:S01]  /*3550*/  @!P0 LDG.E.64 R20, [R4.64] ;  /* 0x0000000804148981 */ /* 0x000362000c1e1b00 */
[----:B------:R-:W-:Y:S11]  /*3560*/  ISETP.GE.AND P0, PT, R30, c[0x0][0x27c], PT ;  /* 0x00009f001e007a0c */ /* 0x000ff60003f06270 */
[----:B------:R-:W-:Y:S02]  /*3570*/  @!UPT UIADD3 URZ, URZ, URZ, URZ ;  /* 0x0000003f3f3ff290 */ /* 0x000fe4000fffe03f */
[----:B------:R1:W5:Y:S04]  /*3580*/  @!P0 LDG.E.64 R48, [R6.64+0x20] ;  /* 0x0000200806308981 */ /* 0x000368000c1e1b00 */
[----:B------:R1:W5:Y:S02]  /*3590*/  @!P0 LDG.E.64 R22, [R4.64+0x20] ;  /* 0x0000200804168981 */ /* 0x000364000c1e1b00 */
.L_x_225:
[----:B------:R-:W-:Y:S05]  /*35a0*/  BSYNC B0 ;  /* 0x0000000000007941 */ /* 0x000fea0003800000 */
.L_x_224:
[----:B-1---5:R-:W-:Y:S01]  /*35b0*/  MOV R5, R46 ;  /* 0x0000002e00057202 */ /* 0x022fe20000000f00 */
[----:B------:R-:W-:Y:S01]  /*35c0*/  IMAD.MOV.U32 R7, RZ, RZ, R48 ;  /* 0x000000ffff077224 */ /* 0x000fe200078e0030 */
[----:B------:R-:W-:Y:S01]  /*35d0*/  BSSY B1, `(.L_x_226) ;  /* 0x000007a000017945 */ /* 0x000fe20003800000 */
[----:B------:R-:W-:Y:S02]  /*35e0*/  IMAD.MOV.U32 R6, RZ, RZ, R49 ;  /* 0x000000ffff067224 */ /* 0x000fe400078e0031 */
[----:B------:R-:W-:Y:S03]  /*35f0*/  IMAD.MOV.U32 R4, RZ, RZ, R47 ;  /* 0x000000ffff047224 */ /* 0x000fe600078e002f */
[----:B------:R-:W-:Y:S01]  /*3600*/  PRMT R54, R7, 0x5410, R6 ;  /* 0x0000541007367816 */ /* 0x000fe20000000006 */
[----:B------:R-:W-:Y:S01]  /*3610*/  IMAD.MOV.U32 R7, RZ, RZ, R22 ;  /* 0x000000ffff077224 */ /* 0x000fe200078e0016 */
[----:B------:R-:W-:Y:S01]  /*3620*/  PRMT R53, R5, 0x5410, R4 ;  /* 0x0000541005357816 */ /* 0x000fe20000000004 */
[----:B------:R-:W-:Y:S01]  /*3630*/  IMAD.MOV.U32 R5, RZ, RZ, R20 ;  /* 0x000000ffff057224 */ /* 0x000fe200078e0014 */
[----:B------:R-:W-:Y:S02]  /*3640*/  MOV R6, R23 ;  /* 0x0000001700067202 */ /* 0x000fe40000000f00 */
[----:B------:R-:W-:Y:S02]  /*3650*/  MOV R4, R21 ;  /* 0x0000001500047202 */ /* 0x000fe40000000f00 */
[----:B------:R-:W-:Y:S02]  /*3660*/  PRMT R27, R7, 0x5410, R6 ;  /* 0x00005410071b7816 */ /* 0x000fe40000000006 */
[----:B------:R-:W-:Y:S01]  /*3670*/  PRMT R26, R5, 0x5410, R4 ;  /* 0x00005410051a7816 */ /* 0x000fe20000000004 */
[----:B------:R-:W-:-:S05]  /*3680*/  @P4 BRA `(.L_x_227) ;  /* 0x000006e000004947 */ /* 0x000fca0003800000 */
[----:B------:R-:W-:Y:S01]  /*3690*/  BSSY B0, `(.L_x_228) ;  /* 0x0000036000007945 */ /* 0x000fe20003800000 */
[----:B------:R-:W-:-:S05]  /*36a0*/  @P6 BRA `(.L_x_229) ;  /* 0x0000034000006947 */ /* 0x000fca0003800000 */
[----:B------:R-:W-:Y:S01]  /*36b0*/  ISETP.GE.AND P0, PT, R28, c[0x0][0x27c], PT ;  /* 0x00009f001c007a0c */ /* 0x000fe20003f06270 */
[----:B------:R-:W1:Y:S11]  /*36c0*/  LDS.128 R8, [R81+0x2800] ;  /* 0x0028000051087984 */ /* 0x000e760000000c00 */
[----:B------:R-:W-:Y:S01]  /*36d0*/  @!UPT UIADD3 URZ, URZ, URZ, URZ ;  /* 0x0000003f3f3ff290 */ /* 0x000fe2000fffe03f */
[----:B------:R-:W-:Y:S01]  /*36e0*/  @!P0 SHF.R.U64 R6, R2, 0x10, R3 ;  /* 0x0000001002068819 */ /* 0x000fe20000001203 */
[----:B------:R-:W-:Y:S01]  /*36f0*/  @!P0 HADD2.F32 R2, -RZ, R18.H0_H0 ;  /* 0x20000012ff028230 */ /* 0x000fe20000004100 */
[----:B------:R-:W-:Y:S01]  /*3700*/  @!P0 SHF.R.U64 R37, R34, 0x10, R35 ;  /* 0x0000001022258819 */ /* 0x000fe20000001223 */
[----:B------:R-:W-:Y:S01]  /*3710*/  @!P0 HADD2.F32 R34, -RZ, R38.H0_H0 ;  /* 0x20000026ff228230 */ /* 0x000fe20000004100 */
[----:B------:R-:W-:Y:S02]  /*3720*/  @!P0 SHF.R.U32.HI R7, RZ, 0x10, R3 ;  /* 0x00000010ff078819 */ /* 0x000fe40000011603 */
[----:B------:R-:W-:Y:S01]  /*3730*/  @!P0 SHF.R.U32.HI R39, RZ, 0x10, R35 ;  /* 0x00000010ff278819 */ /* 0x000fe20000011623 */
[----:B------:R-:W-:Y:S04]  /*3740*/  @!P0 HADD2.F32 R37, -RZ, R37.H0_H0 ;  /* 0x20000025ff258230 */ /* 0x000fe80000004100 */
[----:B------:R-:W-:Y:S01]  /*3750*/  @!P0 HADD2.F32 R39, -RZ, R39.H0_H0 ;  /* 0x20000027ff278230 */ /* 0x000fe20000004100 */
[----:B-1----:R-:W-:Y:S02]  /*3760*/  @!P0 MOV R5, R8 ;  /* 0x0000000800058202 */ /* 0x002fe40000000f00 */
[----:B------:R-:W-:Y:S03]  /*3770*/  @!P0 MOV R4, R9 ;  /* 0x0000000900048202 */ /* 0x000fe60000000f00 */
[--C-:B------:R-:W-:Y:S02]  /*3780*/  @!P0 HADD2.F32 R31, -RZ, R5.reuse.H1_H1 ;  /* 0x30000005ff1f8230 */ /* 0x100fe40000004100 */
[----:B------:R-:W-:Y:S02]  /*3790*/  @!P0 HADD2.F32 R3, -RZ, R5.H0_H0 ;  /* 0x20000005ff038230 */ /* 0x000fe40000004100 */
[----:B------:R-:W-:Y:S01]  /*37a0*/  @!P0 HADD2.F32 R5, -RZ, R6.H0_H0 ;  /* 0x20000006ff058230 */ /* 0x000fe20000004100 */
[-C--:B------:R-:W-:Y:S01]  /*37b0*/  @!P0 FMUL.FTZ R55, R31, R2.reuse ;  /* 0x000000021f378220 */ /* 0x080fe20000410000 */
[--C-:B------:R-:W-:Y:S01]  /*37c0*/  @!P0 HADD2.F32 R35, -RZ, R4.reuse.H1_H1 ;  /* 0x30000004ff238230 */ /* 0x100fe20000004100 */
[C---:B------:R-:W-:Y:S01]  /*37d0*/  @!P0 FMUL.FTZ R2, R3.reuse, R2 ;  /* 0x0000000203028220 */ /* 0x040fe20000410000 */
[----:B------:R-:W-:Y:S01]  /*37e0*/  @!P0 HADD2.F32 R4, -RZ, R4.H0_H0 ;  /* 0x20000004ff048230 */ /* 0x000fe20000004100 */
[----:B------:R-:W-:Y:S01]  /*37f0*/  @!P0 FFMA.FTZ R62, R3, R34, -R55 ;  /* 0x00000022033e8223 */ /* 0x000fe20000010837 */
[----:B------:R-:W-:Y:S01]  /*3800*/  @!P0 MOV R6, R10 ;  /* 0x0000000a00068202 */ /* 0x000fe20000000f00 */
[-C--:B------:R-:W-:Y:S02]  /*3810*/  @!P0 FMUL.FTZ R55, R35, R5.reuse ;  /* 0x0000000523378220 */ /* 0x080fe40000410000 */
[C---:B------:R-:W-:Y:S01]  /*3820*/  @!P0 FMUL.FTZ R3, R4.reuse, R5 ;  /* 0x0000000504038220 */ /* 0x040fe20000410000 */
[----:B------:R-:W-:Y:S01]  /*3830*/  @!P0 MOV R5, R11 ;  /* 0x0000000b00058202 */ /* 0x000fe20000000f00 */
[----:B------:R-:W-:Y:S01]  /*3840*/  @!P0 FFMA.FTZ R2, R31, R34, R2 ;  /* 0x000000221f028223 */ /* 0x000fe20000010002 */
[----:B------:R-:W-:Y:S01]  /*3850*/  @!P0 HADD2.F32 R31, -RZ, R6.H1_H1 ;  /* 0x30000006ff1f8230 */ /* 0x000fe20000004100 */
[-C--:B------:R-:W-:Y:S01]  /*3860*/  @!P0 FFMA.FTZ R59, R4, R37.reuse, -R55 ;  /* 0x00000025043b8223 */ /* 0x080fe20000010837 */
[----:B------:R-:W-:Y:S01]  /*3870*/  @!P0 HADD2.F32 R4, -RZ, R18.H1_H1 ;  /* 0x30000012ff048230 */ /* 0x000fe20000004100 */
[----:B------:R-:W-:Y:S01]  /*3880*/  @!P0 FFMA.FTZ R3, R35, R37, R3 ;  /* 0x0000002523038223 */ /* 0x000fe20000010003 */
[----:B------:R-:W-:Y:S02]  /*3890*/  @!P0 HADD2.F32 R18, -RZ, R7.H0_H0 ;  /* 0x20000007ff128230 */ /* 0x000fe40000004100 */
[----:B------:R-:W-:Y:S02]  /*38a0*/  @!P0 HADD2.F32 R7, -RZ, R6.H0_H0 ;  /* 0x20000006ff078230 */ /* 0x000fe40000004100 */
[--C-:B------:R-:W-:Y:S02]  /*38b0*/  @!P0 HADD2.F32 R6, -RZ, R5.reuse.H0_H0 ;  /* 0x20000005ff068230 */ /* 0x100fe40000004100 */
[----:B------:R-:W-:Y:S02]  /*38c0*/  @!P0 HADD2.F32 R34, -RZ, R38.H1_H1 ;  /* 0x30000026ff228230 */ /* 0x000fe40000004100 */
[----:B------:R-:W-:Y:S01]  /*38d0*/  @!P0 HADD2.F32 R38, -RZ, R5.H1_H1 ;  /* 0x30000005ff268230 */ /* 0x000fe20000004100 */
[-C--:B------:R-:W-:Y:S02]  /*38e0*/  @!P0 FMUL.FTZ R5, R31, R4.reuse ;  /* 0x000000041f058220 */ /* 0x080fe40000410000 */
[C---:B------:R-:W-:Y:S02]  /*38f0*/  @!P0 FMUL.FTZ R4, R7.reuse, R4 ;  /* 0x0000000407048220 */ /* 0x040fe40000410000 */
[----:B------:R-:W-:Y:S01]  /*3900*/  @!P0 FFMA.FTZ R58, R7, R34, -R5 ;  /* 0x00000022073a8223 */ /* 0x000fe20000010805 */
[----:B------:R-:W-:Y:S01]  /*3910*/  @!P0 F2FP.PACK_AB R7, R2, R62 ;  /* 0x0000003e0207823e */ /* 0x000fe200000000ff */
[-C--:B------:R-:W-:Y:S02]  /*3920*/  @!P0 FMUL.FTZ R5, R6, R18.reuse ;  /* 0x0000001206058220 */ /* 0x080fe40000410000 */
[----:B------:R-:W-:Y:S01]  /*3930*/  @!P0 FMUL.FTZ R55, R38, R18 ;  /* 0x0000001226378220 */ /* 0x000fe20000410000 */
[----:B------:R-:W-:Y:S01]  /*3940*/  @!P0 MOV R8, R7 ;  /* 0x0000000700088202 */ /* 0x000fe20000000f00 */
[----:B------:R-:W-:Y:S02]  /*3950*/  @!P0 FFMA.FTZ R4, R31, R34, R4 ;  /* 0x000000221f048223 */ /* 0x000fe40000010004 */
[----:B------:R-:W-:Y:S01]  /*3960*/  @!P0 FFMA.FTZ R55, R6, R39, -R55 ;  /* 0x0000002706378223 */ /* 0x000fe20000010837 */
[----:B------:R-:W-:Y:S01]  /*3970*/  @!P0 F2FP.PACK_AB R6, R3, R59 ;  /* 0x0000003b0306823e */ /* 0x000fe200000000ff */
[----:B------:R-:W-:Y:S01]  /*3980*/  @!P0 FFMA.FTZ R5, R38, R39, R5 ;  /* 0x0000002726058223 */ /* 0x000fe20000010005 */
[----:B------:R-:W-:Y:S02]  /*3990*/  @!P0 F2FP.PACK_AB R3, R4, R58 ;  /* 0x0000003a0403823e */ /* 0x000fe400000000ff */
[----:B------:R-:W-:Y:S02]  /*39a0*/  @!P0 MOV R9, R6 ;  /* 0x0000000600098202 */ /* 0x000fe40000000f00 */
[----:B------:R-:W-:Y:S02]  /*39b0*/  @!P0 F2FP.PACK_AB R2, R5, R55 ;  /* 0x000000370502823e */ /* 0x000fe400000000ff */
[----:B------:R-:W-:Y:S02]  /*39c0*/  @!P0 MOV R10, R3 ;  /* 0x00000003000a8202 */ /* 0x000fe40000000f00 */
[----:B------:R-:W-:Y:S05]  /*39d0*/  @!P0 MOV R11, R2 ;  /* 0x00000002000b8202 */ /* 0x000fea0000000f00 */
[----:B------:R1:W-:Y:S02]  /*39e0*/  STG.E.128 [R56.64], R8 ;  /* 0x0000000838007986 */ /* 0x0003e4000c101d08 */
.L_x_229:
[----:B------:R-:W-:Y:S05]  /*39f0*/  BSYNC B0 ;  /* 0x0000000000007941 */ /* 0x000fea0003800000 */
.L_x_228:
[----:B------:R-:W-:Y:S11]  /*3a00*/  ISETP.NE.AND P0, PT, R91, RZ, PT ;  /* 0x000000ff5b00720c */ /* 0x000ff60003f05270 */
[----:B------:R-:W-:Y:S02]  /*3a10*/  @!UPT UIADD3 URZ, URZ, URZ, URZ ;  /* 0x0000003f3f3ff290 */ /* 0x000fe4000fffe03f */
[----:B------:R-:W-:-:S05]  /*3a20*/  @P0 BRA `(.L_x_227) ;  /* 0x0000034000000947 */ /* 0x000fca0003800000 */
[----:B------:R-:W-:Y:S01]  /*3a30*/  ISETP.GE.AND P0, PT, R30, c[0x0][0x27c], PT ;  /* 0x00009f001e007a0c */ /* 0x000fe20003f06270 */
[----:B-1----:R-:W1:Y:S11]  /*3a40*/  LDS.128 R8, [R82+0x2800] ;  /* 0x0028000052087984 */ /* 0x002e760000000c00 */
[----:B------:R-:W-:Y:S01]  /*3a50*/  @!UPT UIADD3 URZ, URZ, URZ, URZ ;  /* 0x0000003f3f3ff290 */ /* 0x000fe2000fffe03f */
[----:B------:R-:W-:Y:S01]  /*3a60*/  @!P0 HADD2.F32 R2, -RZ, R19.H0_H0 ;  /* 0x20000013ff028230 */ /* 0x000fe20000004100 */
[----:B------:R-:W-:Y:S01]  /*3a70*/  @!P0 SHF.R.U64 R5, R12, 0x10, R13 ;  /* 0x000000100c058819 */ /* 0x000fe2000000120d */
[----:B------:R-:W-:Y:S01]  /*3a80*/  @!P0 HADD2.F32 R12, -RZ, R50.H0_H0 ;  /* 0x20000032ff0c8230 */ /* 0x000fe20000004100 */
[----:B------:R-:W-:Y:S02]  /*3a90*/  @!P0 SHF.R.U64 R18, R40, 0x10, R41 ;  /* 0x0000001028128819 */ /* 0x000fe40000001229 */
[----:B------:R-:W-:Y:S01]  /*3aa0*/  @!P0 SHF.R.U32.HI R7, RZ, 0x10, R13 ;  /* 0x00000010ff078819 */ /* 0x000fe2000001160d */
[----:B------:R-:W-:Y:S01]  /*3ab0*/  @!P0 HADD2.F32 R5, -RZ, R5.H0_H0 ;  /* 0x20000005ff058230 */ /* 0x000fe20000004100 */
[----:B------:R-:W-:Y:S01]  /*3ac0*/  @!P0 SHF.R.U32.HI R35, RZ, 0x10, R41 ;  /* 0x00000010ff238819 */ /* 0x000fe20000011629 */
[----:B------:R-:W-:Y:S04]  /*3ad0*/  @!P0 HADD2.F32 R18, -RZ, R18.H0_H0 ;  /* 0x20000012ff128230 */ /* 0x000fe80000004100 */
[----:B------:R-:W-:Y:S01]  /*3ae0*/  @!P0 HADD2.F32 R35, -RZ, R35.H0_H0 ;  /* 0x20000023ff238230 */ /* 0x000fe20000004100 */
[----:B-1----:R-:W-:Y:S02]  /*3af0*/  @!P0 MOV R3, R8 ;  /* 0x0000000800038202 */ /* 0x002fe40000000f00 */
[----:B------:R-:W-:Y:S03]  /*3b00*/  @!P0 MOV R4, R9 ;  /* 0x0000000900048202 */ /* 0x000fe60000000f00 */
[--C-:B------:R-:W-:Y:S02]  /*3b10*/  @!P0 HADD2.F32 R6, -RZ, R3.reuse.H1_H1 ;  /* 0x30000003ff068230 */ /* 0x100fe40000004100 */
[----:B------:R-:W-:Y:S02]  /*3b20*/  @!P0 HADD2.F32 R3, -RZ, R3.H0_H0 ;  /* 0x20000003ff038230 */ /* 0x000fe40000004100 */
[--C-:B------:R-:W-:Y:S01]  /*3b30*/  @!P0 HADD2.F32 R13, -RZ, R4.reuse.H1_H1 ;  /* 0x30000004ff0d8230 */ /* 0x100fe20000004100 */
[CC--:B------:R-:W-:Y:S01]  /*3b40*/  @!P0 FMUL.FTZ R31, R6.reuse, R2.reuse ;  /* 0x00000002061f8220 */ /* 0x0c0fe20000410000 */
[----:B------:R-:W-:Y:S01]  /*3b50*/  @!P0 HADD2.F32 R4, -RZ, R4.H0_H0 ;  /* 0x20000004ff048230 */ /* 0x000fe20000004100 */
[C---:B------:R-:W-:Y:S02]  /*3b60*/  @!P0 FMUL.FTZ R2, R3.reuse, R2 ;  /* 0x0000000203028220 */ /* 0x040fe40000410000 */
[-C--:B------:R-:W-:Y:S02]  /*3b70*/  @!P0 FFMA.FTZ R40, R3, R12.reuse, -R31 ;  /* 0x0000000c03288223 */ /* 0x080fe4000001081f */
[----:B------:R-:W-:Y:S01]  /*3b80*/  @!P0 FFMA.FTZ R2, R6, R12, R2 ;  /* 0x0000000c06028223 */ /* 0x000fe20000010002 */
[----:B------:R-:W-:Y:S01]  /*3b90*/  @!P0 MOV R6, R10 ;  /* 0x0000000a00068202 */ /* 0x000fe20000000f00 */
[CC--:B------:R-:W-:Y:S01]  /*3ba0*/  @!P0 FMUL.FTZ R31, R13.reuse, R5.reuse ;  /* 0x000000050d1f8220 */ /* 0x0c0fe20000410000 */
[----:B------:R-:W-:Y:S01]  /*3bb0*/  @!P0 HADD2.F32 R12, -RZ, R7.H0_H0 ;  /* 0x20000007ff0c8230 */ /* 0x000fe20000004100 */
[C---:B------:R-:W-:Y:S01]  /*3bc0*/  @!P0 FMUL.FTZ R3, R4.reuse, R5 ;  /* 0x0000000504038220 */ /* 0x040fe20000410000 */
[----:B------:R-:W-:Y:S01]  /*3bd0*/  @!P0 MOV R5, R11 ;  /* 0x0000000b00058202 */ /* 0x000fe20000000f00 */
[-C--:B------:R-:W-:Y:S01]  /*3be0*/  @!P0 FFMA.FTZ R39, R4, R18.reuse, -R31 ;  /* 0x0000001204278223 */ /* 0x080fe2000001081f */
[----:B------:R-:W-:Y:S01]  /*3bf0*/  @!P0 HADD2.F32 R4, -RZ, R19.H1_H1 ;  /* 0x30000013ff048230 */ /* 0x000fe20000004100 */
[----:B------:R-:W-:Y:S01]  /*3c00*/  @!P0 FFMA.FTZ R3, R13, R18, R3 ;  /* 0x000000120d038223 */ /* 0x000fe20000010003 */
[--C-:B------:R-:W-:Y:S02]  /*3c10*/  @!P0 HADD2.F32 R19, -RZ, R6.reuse.H1_H1 ;  /* 0x30000006ff138230 */ /* 0x100fe40000004100 */
        /* <DEDUP_REMOVED lines=20> */
[----:B------:R1:W-:Y:S02]  /*3d60*/  STG.E.128 [R56.64+0x40], R8 ;  /* 0x0000400838007986 */ /* 0x0003e4000c101d08 */
.L_x_227:
[----:B------:R-:W-:Y:S05]  /*3d70*/  BSYNC B1 ;  /* 0x0000000000017941 */ /* 0x000fea0003800000 */
.L_x_226:
[----:B------:R-:W-:Y:S01]  /*3d80*/  BSSY B1, `(.L_x_230) ;  /* 0x0000070000017945 */ /* 0x000fe20003800000 */
[----:B------:R-:W-:-:S05]  /*3d90*/  @P3 BRA `(.L_x_231) ;  /* 0x000006e000003947 */ /* 0x000fca0003800000 */
[----:B------:R-:W-:Y:S01]  /*3da0*/  BSSY B0, `(.L_x_232) ;  /* 0x0000036000007945 */ /* 0x000fe20003800000 */
[----:B------:R-:W-:-:S05]  /*3db0*/  @P6 BRA `(.L_x_233) ;  /* 0x0000034000006947 */ /* 0x000fca0003800000 */
[----:B------:R-:W-:Y:S01]  /*3dc0*/  ISETP.GE.AND P0, PT, R28, c[0x0][0x27c], PT ;  /* 0x00009f001c007a0c */ /* 0x000fe20003f06270 */
[----:B-1----:R-:W1:Y:S11]  /*3dd0*/  LDS.128 R8, [R81+0x3800] ;  /* 0x0038000051087984 */ /* 0x002e760000000c00 */
[----:B------:R-:W-:Y:S01]  /*3de0*/  @!UPT UIADD3 URZ, URZ, URZ, URZ ;  /* 0x0000003f3f3ff290 */ /* 0x000fe2000fffe03f */
[----:B------:R-:W-:Y:S01]  /*3df0*/  @!P0 HADD2.F32 R2, -RZ, R24.H0_H0 ;  /* 0x20000018ff028230 */ /* 0x000fe20000004100 */
[----:B------:R-:W-:Y:S01]  /*3e00*/  @!P0 SHF.R.U64 R5, R14, 0x10, R15 ;  /* 0x000000100e058819 */ /* 0x000fe2000000120f */
[--C-:B------:R-:W-:Y:S01]  /*3e10*/  @!P0 HADD2.F32 R12, -RZ, R51.reuse.H0_H0 ;  /* 0x20000033ff0c8230 */ /* 0x100fe20000004100 */
[----:B------:R-:W-:Y:S01]  /*3e20*/  @!P0 SHF.R.U64 R14, R42, 0x10, R43 ;  /* 0x000000102a0e8819 */ /* 0x000fe2000000122b */
[----:B------:R-:W-:Y:S01]  /*3e30*/  @!P0 HADD2.F32 R18, -RZ, R51.H1_H1 ;  /* 0x30000033ff128230 */ /* 0x000fe20000004100 */
[----:B------:R-:W-:Y:S01]  /*3e40*/  @!P0 SHF.R.U32.HI R7, RZ, 0x10, R15 ;  /* 0x00000010ff078819 */ /* 0x000fe2000001160f */
[----:B------:R-:W-:Y:S01]  /*3e50*/  @!P0 HADD2.F32 R5, -RZ, R5.H0_H0 ;  /* 0x20000005ff058230 */ /* 0x000fe20000004100 */
[----:B------:R-:W-:Y:S01]  /*3e60*/  @!P0 SHF.R.U32.HI R31, RZ, 0x10, R43 ;  /* 0x00000010ff1f8819 */ /* 0x000fe2000001162b */
        /* <DEDUP_REMOVED lines=22> */
[----:B------:R-:W-:Y:S01]  /*3fd0*/  @!P0 HADD2.F32 R19, -RZ, R5.H1_H1 ;  /* 0x30000005ff138230 */ /* 0x000fe20000004100 */
[-C--:B------:R-:W-:Y:S01]  /*3fe0*/  @!P0 FMUL.FTZ R5, R15, R4.reuse ;  /* 0x000000040f058220 */ /* 0x080fe20000410000 */
[----:B------:R-:W-:Y:S01]  /*3ff0*/  @!P0 HADD2.F32 R24, -RZ, R31.H0_H0 ;  /* 0x2000001fff188230 */ /* 0x000fe20000004100 */
[C---:B------:R-:W-:Y:S02]  /*4000*/  @!P0 FMUL.FTZ R4, R7.reuse, R4 ;  /* 0x0000000407048220 */ /* 0x040fe40000410000 */
[----:B------:R-:W-:Y:S01]  /*4010*/  @!P0 FFMA.FTZ R34, R7, R18, -R5 ;  /* 0x0000001207228223 */ /* 0x000fe20000010805 */
[----:B------:R-:W-:Y:S01]  /*4020*/  @!P0 F2FP.PACK_AB R7, R2, R37 ;  /* 0x000000250207823e */ /* 0x000fe200000000ff */
[CC--:B------:R-:W-:Y:S02]  /*4030*/  @!P0 FMUL.FTZ R5, R6.reuse, R12.reuse ;  /* 0x0000000c06058220 */ /* 0x0c0fe40000410000 */
[----:B------:R-:W-:Y:S01]  /*4040*/  @!P0 FMUL.FTZ R31, R19, R12 ;  /* 0x0000000c131f8220 */ /* 0x000fe20000410000 */
[----:B------:R-:W-:Y:S01]  /*4050*/  @!P0 MOV R8, R7 ;  /* 0x0000000700088202 */ /* 0x000fe20000000f00 */
[----:B------:R-:W-:Y:S02]  /*4060*/  @!P0 FFMA.FTZ R4, R15, R18, R4 ;  /* 0x000000120f048223 */ /* 0x000fe40000010004 */
[-C--:B------:R-:W-:Y:S01]  /*4070*/  @!P0 FFMA.FTZ R31, R6, R24.reuse, -R31 ;  /* 0x00000018061f8223 */ /* 0x080fe2000001081f */
        /* <DEDUP_REMOVED lines=8> */
.L_x_233:
[----:B------:R-:W-:Y:S05]  /*4100*/  BSYNC B0 ;  /* 0x0000000000007941 */ /* 0x000fea0003800000 */
.L_x_232:
        /* <DEDUP_REMOVED lines=38> */
[-C--:B------:R-:W-:Y:S02]  /*4370*/  @!P0 FMUL.FTZ R5, R15, R4.reuse ;  /* 0x000000040f058220 */ /* 0x080fe40000410000 */
        /* <DEDUP_REMOVED lines=16> */
.L_x_231:
[----:B------:R-:W-:Y:S05]  /*4480*/  BSYNC B1 ;  /* 0x0000000000017941 */ /* 0x000fea0003800000 */
.L_x_230:
        /* <DEDUP_REMOVED lines=55> */
.L_x_236:
[----:B------:R-:W-:Y:S05]  /*4800*/  BSYNC B0 ;  /* 0x0000000000007941 */ /* 0x000fea0003800000 */
.L_x_235:
        /* <DEDUP_REMOVED lines=54> */
[----:B------:R1:W-:Y:S01]  /*4b70*/  STG.E.128 [R64.64+0x40], R8 ;  /* 0x0000400840007986 */ /* 0x0003e2000c101d08 */
[----:B------:R-:W-:-:S05]  /*4b80*/  BRA `(.L_x_234) ;  /* 0x00001c9000007947 */ /* 0x000fca0003800000 */
.L_x_219:
[----:B------:R-:W-:Y:S01]  /*4b90*/  ISETP.GE.AND P0, PT, R141, R67, PT ;  /* 0x000000438d00720c */ /* 0x000fe20003f06270 */
[----:B------:R-:W-:Y:S01]  /*4ba0*/  CS2R R58, SRZ ;  /* 0x00000000003a7805 */ /* 0x000fe2000001ff00 */
[----:B------:R-:W-:Y:S01]  /*4bb0*/  CS2R R56, SRZ ;  /* 0x0000000000387805 */ /* 0x000fe2000001ff00 */
[----:B------:R-:W-:Y:S01]  /*4bc0*/  CS2R R22, SRZ ;  /* 0x0000000000167805 */ /* 0x000fe2000001ff00 */
[----:B------:R-:W-:Y:S01]  /*4bd0*/  ISETP.GE.OR P3, PT, R32, c[0x0][0x27c], P0 ;  /* 0x00009f0020007a0c */ /* 0x000fe20000766670 */
[----:B------:R-:W-:Y:S01]  /*4be0*/  CS2R R20, SRZ ;  /* 0x0000000000147805 */ /* 0x000fe2000001ff00 */
[----:B------:R-:W-:Y:S01]  /*4bf0*/  CS2R R62, SRZ ;  /* 0x00000000003e7805 */ /* 0x000fe2000001ff00 */
[----:B------:R-:W-:Y:S01]  /*4c00*/  CS2R R60, SRZ ;  /* 0x00000000003c7805 */ /* 0x000fe2000001ff00 */
[----:B------:R-:W-:Y:S01]  /*4c10*/  CS2R R24, SRZ ;  /* 0x0000000000187805 */ /* 0x000fe2000001ff00 */
[----:B------:R-:W-:Y:S01]  /*4c20*/  CS2R R42, SRZ ;  /* 0x00000000002a7805 */ /* 0x000fe2000001ff00 */
[----:B------:R-:W-:Y:S01]  /*4c30*/  CS2R R40, SRZ ;  /* 0x0000000000287805 */ /* 0x000fe2000001ff00 */
[----:B------:R-:W-:Y:S06]  /*4c40*/  BSSY B0, `(.L_x_237) ;  /* 0x00000b9000007945 */ /* 0x000fec0003800000 */
[----:B------:R-:W-:Y:S04]  /*4c50*/  @!P3 IADD3 R3, P1, P0, R96, R8, R176 ;  /* 0x000000086003b210 */ /* 0x000fe8000783e0b0 */
[----:B------:R-:W-:Y:S02]  /*4c60*/  @!P3 IADD3.X R6, R109, R26, R158, P1, P0 ;  /* 0x0000001a6d06b210 */ /* 0x000fe40000fe049e */
[----:B------:R-:W-:Y:S04]  /*4c70*/  @!P3 IADD3 R4, P1, P0, R94, R10, R177 ;  /* 0x0000000a5e04b210 */ /* 0x000fe8000783e0b1 */
[----:B------:R-:W-:Y:S02]  /*4c80*/  @!P3 IADD3.X R7, R108, R31, R159, P1, P0 ;  /* 0x0000001f6c07b210 */ /* 0x000fe40000fe049f */
[----:B------:R-:W-:Y:S04]  /*4c90*/  ISETP.GE.AND P0, PT, R151, R67, PT ;  /* 0x000000439700720c */ /* 0x000fe80003f06270 */
[----:B------:R-:W-:Y:S11]  /*4ca0*/  ISETP.GE.OR P2, PT, R32, c[0x0][0x27c], P0 ;  /* 0x00009f0020007a0c */ /* 0x000ff60000746670 */
[----:B------:R-:W-:Y:S02]  /*4cb0*/  @!UPT UIADD3 URZ, URZ, URZ, URZ ;  /* 0x0000003f3f3ff290 */ /* 0x000fe4000fffe03f */
[----:B------:R-:W-:Y:S04]  /*4cc0*/  @!P2 IADD3 R5, P1, P0, R96, R174, R8 ;  /* 0x000000ae6005a210 */ /* 0x000fe8000783e008 */
[----:B------:R-:W-:Y:S02]  /*4cd0*/  @!P2 IADD3.X R11, R109, R156, R26, P1, P0 ;  /* 0x0000009c6d0ba210 */ /* 0x000fe40000fe041a */
[----:B------:R-:W-:Y:S04]  /*4ce0*/  @!P2 IADD3 R9, P1, P0, R94, R175, R10 ;  /* 0x000000af5e09a210 */ /* 0x000fe8000783e00a */
[----:B------:R-:W-:Y:S02]  /*4cf0*/  @!P2 IADD3.X R15, R108, R157, R31, P1, P0 ;  /* 0x0000009d6c0fa210 */ /* 0x000fe40000fe041f */
[C---:B------:R-:W-:Y:S04]  /*4d00*/  @!P3 LEA R2, P0, R3.reuse, c[0x0][0x270], 0x1 ;  /* 0x00009c000302ba11 */ /* 0x040fe800078008ff */
[----:B------:R-:W-:Y:S02]  /*4d10*/  @!P3 LEA.HI.X R3, R3, c[0x0][0x274], R6, 0x1, P0 ;  /* 0x00009d000303ba11 */ /* 0x000fe400000f0c06 */
[C---:B------:R-:W-:Y:S03]  /*4d20*/  @!P3 LEA R6, P0, R4.reuse, c[0x0][0x288], 0x1 ;  /* 0x0000a2000406ba11 */ /* 0x040fe600078008ff */
[----:B------:R1:W2:Y:S01]  /*4d30*/  @!P3 LDG.E.128 R56, [R2.64] ;  /* 0x000000080238b981 */ /* 0x0002a2000c1e1d00 */
[----:B------:R-:W-:Y:S02]  /*4d40*/  @!P3 LEA.HI.X R7, R4, c[0x0][0x28c], R7, 0x1, P0 ;  /* 0x0000a3000407ba11 */ /* 0x000fe400000f0c07 */
[C---:B------:R-:W-:Y:S04]  /*4d50*/  @!P2 LEA R12, P0, R5.reuse, c[0x0][0x270], 0x1 ;  /* 0x00009c00050caa11 */ /* 0x040fe800078008ff */
[----:B------:R-:W-:Y:S01]  /*4d60*/  @!P2 LEA.HI.X R13, R5, c[0x0][0x274], R11, 0x1, P0 ;  /* 0x00009d00050daa11 */ /* 0x000fe200000f0c0b */
[----:B------:R3:W4:Y:S01]  /*4d70*/  @!P3 LDG.E.128 R20, [R6.64] ;  /* 0x000000080614b981 */ /* 0x000722000c1e1d00 */
[C---:B------:R-:W-:Y:S04]  /*4d80*/  @!P2 LEA R14, P0, R9.reuse, c[0x0][0x288], 0x1 ;  /* 0x0000a200090eaa11 */ /* 0x040fe800078008ff */
[----:B------:R-:W-:Y:S02]  /*4d90*/  @!P2 LEA.HI.X R15, R9, c[0x0][0x28c], R15, 0x1, P0 ;  /* 0x0000a300090faa11 */ /* 0x000fe400000f0c0f */
[-C--:B------:R-:W-:Y:S01]  /*4da0*/  ISETP.GE.AND P0, PT, R191, R67.reuse, PT ;  /* 0x00000043bf00720c */ /* 0x080fe20003f06270 */
[----:B------:R-:W4:Y:S03]  /*4db0*/  @!P2 LDG.E.128 R60, [R12.64] ;  /* 0x000000080c3ca981 */ /* 0x000f26000c1e1d00 */
[----:B------:R-:W-:Y:S11]  /*4dc0*/  ISETP.GE.OR P0, PT, R32, c[0x0][0x27c], P0 ;  /* 0x00009f0020007a0c */ /* 0x000ff60000706670 */
[----:B------:R-:W-:Y:S02]  /*4dd0*/  @!UPT UIADD3 URZ, URZ, URZ, URZ ;  /* 0x0000003f3f3ff290 */ /* 0x000fe4000fffe03f */
[----:B------:R-:W-:Y:S01]  /*4de0*/  @!P0 IADD3 R4, P1, R96, R8, RZ ;  /* 0x0000000860048210 */ /* 0x000fe20007f3e0ff */
[----:B---3--:R-:W-:Y:S04]  /*4df0*/  CS2R R6, SRZ ;  /* 0x0000000000067805 */ /* 0x008fe8000001ff00 */
[----:B------:R-:W-:Y:S01]  /*4e00*/  @!P0 IMAD.X R5, R26, 0x1, R109, P1 ;  /* 0x000000011a058824 */ /* 0x000fe200008e066d */
[C---:B------:R-:W-:Y:S01]  /*4e10*/  @!P0 LEA R8, P1, R4.reuse, c[0x0][0x270], 0x1 ;  /* 0x00009c0004088a11 */ /* 0x040fe200078208ff */
[----:B------:R-:W-:Y:S03]  /*4e20*/  CS2R R26, SRZ ;  /* 0x00000000001a7805 */ /* 0x000fe6000001ff00 */
[----:B------:R-:W-:Y:S02]  /*4e30*/  @!P0 LEA.HI.X R9, R4, c[0x0][0x274], R5, 0x1, P1 ;  /* 0x00009d0004098a11 */ /* 0x000fe400008f0c05 */
[----:B-1----:R-:W-:Y:S01]  /*4e40*/  @!P0 IADD3 R3, P1, R94, R10, RZ ;  /* 0x0000000a5e038210 */ /* 0x002fe20007f3e0ff */
[----:B------:R1:W3:Y:S04]  /*4e50*/  @!P2 LDG.E.128 R24, [R14.64] ;  /* 0x000000080e18a981 */ /* 0x0002e8000c1e1d00 */
[----:B------:R-:W-:Y:S01]  /*4e60*/  @!P0 IMAD.X R4, R31, 0x1, R108, P1 ;  /* 0x000000011f048824 */ /* 0x000fe200008e066c */
[C---:B------:R-:W-:Y:S03]  /*4e70*/  @!P0 LEA R2, P1, R3.reuse, c[0x0][0x288], 0x1 ;  /* 0x0000a20003028a11 */ /* 0x040fe600078208ff */
[----:B------:R2:W5:Y:S01]  /*4e80*/  @!P0 LDG.E.128 R40, [R8.64] ;  /* 0x0000000808288981 */ /* 0x000562000c1e1d00 */
[----:B------:R-:W-:Y:S02]  /*4e90*/  @!P0 LEA.HI.X R3, R3, c[0x0][0x28c], R4, 0x1, P1 ;  /* 0x0000a30003038a11 */ /* 0x000fe400008f0c04 */
[----:B------:R-:W-:Y:S01]  /*4ea0*/  CS2R R4, SRZ ;  /* 0x0000000000047805 */ /* 0x000fe2000001ff00 */
[----:B------:R-:W-:Y:S05]  /*4eb0*/  ISETP.GE.OR P1, PT, R191, R67, P6 ;  /* 0x00000043bf00720c */ /* 0x000fea0003726670 */
[----:B------:R1:W5:Y:S01]  /*4ec0*/  @!P0 LDG.E.128 R4, [R2.64] ;  /* 0x0000000802048981 */ /* 0x000362000c1e1d00 */
[----:B------:R-:W-:Y:S01]  /*4ed0*/  ISETP.GE.AND P0, PT, R32, c[0x0][0x27c], PT ;  /* 0x00009f0020007a0c */ /* 0x000fe20003f06270 */
[----:B--2---:R-:W-:Y:S02]  /*4ee0*/  IMAD.MOV.U32 R9, RZ, RZ, R58 ;  /* 0x000000ffff097224 */ /* 0x004fe400078e003a */
[----:B------:R-:W-:Y:S02]  /*4ef0*/  IMAD.MOV.U32 R8, RZ, RZ, R59 ;  /* 0x000000ffff087224 */ /* 0x000fe400078e003b */
[----:B-1----:R-:W-:Y:S02]  /*4f00*/  IMAD.MOV.U32 R3, RZ, RZ, R56 ;  /* 0x000000ffff037224 */ /* 0x002fe400078e0038 */
[----:B------:R-:W-:Y:S01]  /*4f10*/  IMAD.MOV.U32 R2, RZ, RZ, R57 ;  /* 0x000000ffff027224 */ /* 0x000fe200078e0039 */
[----:B------:R-:W-:Y:S01]  /*4f20*/  PRMT R64, R8, 0x5410, R9 ;  /* 0x0000541008407816 */ /* 0x000fe20000000009 */
[----:B----4-:R-:W-:Y:S02]  /*4f30*/  IMAD.MOV.U32 R9, RZ, RZ, R22 ;  /* 0x000000ffff097224 */ /* 0x010fe400078e0016 */
[----:B------:R-:W-:Y:S01]  /*4f40*/  IMAD.MOV.U32 R8, RZ, RZ, R23 ;  /* 0x000000ffff087224 */ /* 0x000fe200078e0017 */
[----:B------:R-:W-:Y:S01]  /*4f50*/  PRMT R51, R3, 0x5410, R2 ;  /* 0x0000541003337816 */ /* 0x000fe20000000002 */
[----:B------:R-:W-:Y:S02]  /*4f60*/  IMAD.MOV.U32 R3, RZ, RZ, R20 ;  /* 0x000000ffff037224 */ /* 0x000fe400078e0014 */
[----:B------:R-:W-:Y:S01]  /*4f70*/  IMAD.MOV.U32 R2, RZ, RZ, R21 ;  /* 0x000000ffff027224 */ /* 0x000fe200078e0015 */
[----:B------:R-:W-:Y:S01]  /*4f80*/  PRMT R31, R8, 0x5410, R9 ;  /* 0x00005410081f7816 */ /* 0x000fe20000000009 */
[----:B------:R-:W-:Y:S02]  /*4f90*/  IMAD.MOV.U32 R9, RZ, RZ, R62 ;  /* 0x000000ffff097224 */ /* 0x000fe400078e003e */
[----:B------:R-:W-:Y:S01]  /*4fa0*/  IMAD.MOV.U32 R8, RZ, RZ, R63 ;  /* 0x000000ffff087224 */ /* 0x000fe200078e003f */
[----:B------:R-:W-:Y:S01]  /*4fb0*/  PRMT R15, R3, 0x5410, R2 ;  /* 0x00005410030f7816 */ /* 0x000fe20000000002 */
[----:B------:R-:W-:Y:S02]  /*4fc0*/  IMAD.MOV.U32 R3, RZ, RZ, R60 ;  /* 0x000000ffff037224 */ /* 0x000fe400078e003c */
[----:B------:R-:W-:Y:S01]  /*4fd0*/  IMAD.MOV.U32 R2, RZ, RZ, R61 ;  /* 0x000000ffff027224 */ /* 0x000fe200078e003d */
[----:B------:R-:W-:Y:S04]  /*4fe0*/  PRMT R66, R8, 0x5410, R9 ;  /* 0x0000541008427816 */ /* 0x000fe80000000009 */
[----:B------:R-:W-:Y:S01]  /*4ff0*/  PRMT R65, R2, 0x5410, R3 ;  /* 0x0000541002417816 */ /* 0x000fe20000000003 */
[----:B---3--:R-:W-:Y:S02]  /*5000*/  IMAD.MOV.U32 R9, RZ, RZ, R26 ;  /* 0x000000ffff097224 */ /* 0x008fe400078e001a */
[----:B------:R-:W-:Y:S02]  /*5010*/  IMAD.MOV.U32 R8, RZ, RZ, R27 ;  /* 0x000000ffff087224 */ /* 0x000fe400078e001b */
[----:B------:R-:W-:Y:S02]  /*5020*/  IMAD.MOV.U32 R3, RZ, RZ, R24 ;  /* 0x000000ffff037224 */ /* 0x000fe400078e0018 */
[----:B------:R-:W-:Y:S01]  /*5030*/  IMAD.MOV.U32 R2, RZ, RZ, R25 ;  /* 0x000000ffff027224 */ /* 0x000fe200078e0019 */
[----:B------:R-:W-:Y:S04]  /*5040*/  PRMT R35, R8, 0x5410, R9 ;  /* 0x0000541008237816 */ /* 0x000fe80000000009 */
[----:B------:R-:W-:Y:S01]  /*5050*/  PRMT R34, R2, 0x5410, R3 ;  /* 0x0000541002227816 */ /* 0x000fe20000000003 */
[----:B------:R-:W-:-:S05]  /*5060*/  @P1 BRA `(.L_x_238) ;  /* 0x0000076000001947 */ /* 0x000fca0003800000 */
[--C-:B-----5:R-:W-:Y:S01]  /*5070*/  IMAD.MOV.U32 R49, RZ, RZ, R43.reuse ;  /* 0x000000ffff317224 */ /* 0x120fe200078e002b */
[----:B------:R-:W-:Y:S01]  /*5080*/  IADD3 R2, P1, R182, R68, RZ ;  /* 0x00000044b6027210 */ /* 0x000fe20007f3e0ff */
[----:B------:R-:W-:Y:S01]  /*5090*/  LDS.128 R52, [R120+0x2900] ;  /* 0x0029000078347984 */ /* 0x000fe20000000c00 */
[----:B------:R-:W-:Y:S01]  /*50a0*/  @!P0 SHF.R.U64 R47, R42, 0x10, R43 ;  /* 0x000000102a2f8819 */ /* 0x000fe2000000122b */
[----:B------:R-:W-:Y:S01]  /*50b0*/  IMAD.MOV.U32 R13, RZ, RZ, R7 ;  /* 0x000000ffff0d7224 */ /* 0x000fe200078e0007 */
[----:B------:R-:W-:Y:S02]  /*50c0*/  IADD3.X R3, R70, R121, RZ, P1, !PT ;  /* 0x0000007946037210 */ /* 0x000fe40000ffe4ff */
[-C--:B------:R-:W-:Y:S02]  /*50d0*/  IADD3 R8, P2, P1, R84, R2.reuse, R104 ;  /* 0x0000000254087210 */ /* 0x080fe4000795e068 */
[----:B------:R-:W-:Y:S01]  /*50e0*/  @!P0 SHF.R.U32.HI R50, RZ, 0x10, R43 ;  /* 0x00000010ff328819 */ /* 0x000fe2000001162b */
[----:B------:R-:W1:Y:S01]  /*50f0*/  LDS.128 R16, [R125+0x2900] ;  /* 0x002900007d107984 */ /* 0x000e620000000c00 */
[----:B------:R-:W-:Y:S02]  /*5100*/  IADD3.X R9, R88, R3, R106, P2, P1 ;  /* 0x0000000358097210 */ /* 0x000fe400017e246a */
[----:B------:R-:W-:Y:S02]  /*5110*/  ISETP.GE.AND P1, PT, R83, c[0x0][0x1d4], PT ;  /* 0x0000750053007a0c */ /* 0x000fe40003f26270 */
[--C-:B------:R-:W-:Y:S02]  /*5120*/  @!P0 SHF.R.U32.HI R11, RZ, 0x10, R5.reuse ;  /* 0x00000010ff0b8819 */ /* 0x100fe40000011605 */
[----:B------:R-:W-:Y:S02]  /*5130*/  @!P0 SHF.R.U64 R10, R4, 0x10, R5 ;  /* 0x00000010040a8819 */ /* 0x000fe40000001205 */
[----:B------:R-:W-:Y:S02]  /*5140*/  MOV R44, R41 ;  /* 0x00000029002c7202 */ /* 0x000fe40000000f00 */
[--C-:B------:R-:W-:Y:S02]  /*5150*/  @!P0 SHF.R.U32.HI R14, RZ, 0x10, R7.reuse ;  /* 0x00000010ff0e8819 */ /* 0x100fe40000011607 */
[----:B------:R-:W-:Y:S01]  /*5160*/  @!P0 SHF.R.U64 R12, R6, 0x10, R7 ;  /* 0x00000010060c8819 */ /* 0x000fe20000001207 */
[----:B------:R-:W-:Y:S01]  /*5170*/  @!P0 HADD2.F32 R6, -RZ, R6.H0_H0 ;  /* 0x20000006ff068230 */ /* 0x000fe20000004100 */
[----:B------:R-:W-:Y:S02]  /*5180*/  @!P0 SHF.R.U64 R46, R40, 0x10, R41 ;  /* 0x00000010282e8819 */ /* 0x000fe40000001229 */
[----:B------:R-:W-:Y:S02]  /*5190*/  @!P1 IADD3 R2, P3, P2, R84, R2, R83 ;  /* 0x0000000254029210 */ /* 0x000fe40007a7e053 */
[----:B------:R-:W-:Y:S02]  /*51a0*/  @!P0 SHF.R.U32.HI R45, RZ, 0x10, R41 ;  /* 0x00000010ff2d8819 */ /* 0x000fe40000011629 */
[----:B------:R-:W-:Y:S02]  /*51b0*/  @!P1 IADD3.X R3, R88, R3, R105, P3, P2 ;  /* 0x0000000358039210 */ /* 0x000fe40001fe4469 */
[C---:B------:R-:W-:Y:S02]  /*51c0*/  LEA R74, P2, R8.reuse, c[0x0][0x1c8], 0x1 ;  /* 0x00007200084a7a11 */ /* 0x040fe400078408ff */
[----:B------:R-:W-:Y:S02]  /*51d0*/  MOV R48, R42 ;  /* 0x0000002a00307202 */ /* 0x000fe40000000f00 */
[----:B------:R-:W-:Y:S02]  /*51e0*/  LEA.HI.X R75, R8, c[0x0][0x1cc], R9, 0x1, P2 ;  /* 0x00007300084b7a11 */ /* 0x000fe400010f0c09 */
[C---:B------:R-:W-:Y:S04]  /*51f0*/  @!P1 LEA R72, P2, R2.reuse, c[0x0][0x1c8], 0x1 ;  /* 0x0000720002489a11 */ /* 0x040fe800078408ff */
[----:B------:R-:W-:Y:S01]  /*5200*/  @!P1 LEA.HI.X R73, R2, c[0x0][0x1cc], R3, 0x1, P2 ;  /* 0x0000730002499a11 */ /* 0x000fe200010f0c03 */
[----:B------:R-:W-:Y:S01]  /*5210*/  IMAD.MOV.U32 R2, RZ, RZ, R4 ;  /* 0x000000ffff027224 */ /* 0x000fe200078e0004 */
[----:B------:R-:W-:Y:S01]  /*5220*/  MOV R3, R5 ;  /* 0x0000000500037202 */ /* 0x000fe20000000f00 */
[----:B------:R-:W-:Y:S01]  /*5230*/  IMAD.MOV.U32 R5, RZ, RZ, R40 ;  /* 0x000000ffff057224 */ /* 0x000fe200078e0028 */
[----:B------:R-:W-:Y:S02]  /*5240*/  @!P0 HADD2.F32 R40, -RZ, R44.H0_H0 ;  /* 0x2000002cff288230 */ /* 0x000fe40000004100 */
[----:B------:R-:W-:Y:S01]  /*5250*/  @!P0 HADD2.F32 R44, -RZ, R48.H0_H0 ;  /* 0x20000030ff2c8230 */ /* 0x000fe20000004100 */
[----:B-1----:R-:W-:Y:S01]  /*5260*/  @!P0 IMAD.MOV.U32 R9, RZ, RZ, R16 ;  /* 0x000000ffff098224 */ /* 0x002fe200078e0010 */
[----:B------:R-:W-:Y:S01]  /*5270*/  @!P0 MOV R43, R52 ;  /* 0x00000034002b8202 */ /* 0x000fe20000000f00 */
[----:B------:R-:W-:Y:S01]  /*5280*/  @!P0 HADD2.F32 R2, -RZ, R2.H0_H0 ;  /* 0x20000002ff028230 */ /* 0x000fe20000004100 */
[----:B------:R-:W-:Y:S01]  /*5290*/  @!P0 MOV R38, R53 ;  /* 0x0000003500268202 */ /* 0x000fe20000000f00 */
[----:B------:R-:W-:Y:S01]  /*52a0*/  @!P0 HADD2.F32 R3, -RZ, R3.H0_H0 ;  /* 0x20000003ff038230 */ /* 0x000fe20000004100 */
[----:B------:R-:W-:Y:S01]  /*52b0*/  @!P0 MOV R8, R17 ;  /* 0x0000001100088202 */ /* 0x000fe20000000f00 */
[----:B------:R-:W-:Y:S02]  /*52c0*/  @!P0 HADD2.F32 R7, -RZ, R43.H0_H0 ;  /* 0x2000002bff078230 */ /* 0x000fe40000004100 */
[----:B------:R-:W-:Y:S02]  /*52d0*/  @!P0 HADD2.F32 R39, -RZ, R38.H0_H0 ;  /* 0x20000026ff278230 */ /* 0x000fe40000004100 */
[----:B------:R-:W-:Y:S01]  /*52e0*/  @!P0 HADD2.F32 R4, -RZ, R9.H0_H0 ;  /* 0x20000009ff048230 */ /* 0x000fe20000004100 */
[-C--:B------:R-:W-:Y:S01]  /*52f0*/  @!P0 FMUL.FTZ R42, R7, R2.reuse ;  /* 0x00000002072a8220 */ /* 0x080fe20000410000 */
[----:B------:R-:W-:Y:S01]  /*5300*/  @!P0 HADD2.F32 R37, -RZ, R5.H0_H0 ;  /* 0x20000005ff258230 */ /* 0x000fe20000004100 */
[----:B------:R-:W-:Y:S01]  /*5310*/  @!P0 FMUL.FTZ R41, R39, R3 ;  /* 0x0000000327298220 */ /* 0x000fe20000410000 */
[--C-:B------:R-:W-:Y:S01]  /*5320*/  @!P0 HADD2.F32 R5, -RZ, R8.reuse.H0_H0 ;  /* 0x20000008ff058230 */ /* 0x100fe20000004100 */
[C---:B------:R-:W-:Y:S01]  /*5330*/  @!P0 FMUL.FTZ R2, R4.reuse, R2 ;  /* 0x0000000204028220 */ /* 0x040fe20000410000 */
[----:B------:R-:W-:Y:S01]  /*5340*/  @!P0 HADD2.F32 R8, -RZ, R8.H1_H1 ;  /* 0x30000008ff088230 */ /* 0x000fe20000004100 */
[----:B------:R-:W-:Y:S01]  /*5350*/  @!P0 FFMA.FTZ R80, R4, R37, -R42 ;  /* 0x0000002504508223 */ /* 0x000fe2000001082a */
[----:B------:R-:W-:Y:S01]  /*5360*/  @!P0 HADD2.F32 R42, -RZ, R45.H0_H0 ;  /* 0x2000002dff2a8230 */ /* 0x000fe20000004100 */
[C---:B------:R-:W-:Y:S01]  /*5370*/  @!P0 FMUL.FTZ R4, R5.reuse, R3 ;  /* 0x0000000305048220 */ /* 0x040fe20000410000 */
[----:B------:R-:W-:Y:S01]  /*5380*/  @!P0 HADD2.F32 R3, -RZ, R11.H0_H0 ;  /* 0x2000000bff038230 */ /* 0x000fe20000004100 */
[----:B------:R-:W-:Y:S01]  /*5390*/  @!P0 FFMA.FTZ R79, R5, R40, -R41 ;  /* 0x00000028054f8223 */ /* 0x000fe20000010829 */
[----:B------:R-:W-:Y:S01]  /*53a0*/  @!P0 HADD2.F32 R41, -RZ, R38.H1_H1 ;  /* 0x30000026ff298230 */ /* 0x000fe20000004100 */
[----:B------:R-:W-:Y:S01]  /*53b0*/  @!P0 FFMA.FTZ R2, R7, R37, R2 ;  /* 0x0000002507028223 */ /* 0x000fe20000010002 */
[----:B------:R-:W-:Y:S01]  /*53c0*/  @!P0 HADD2.F32 R7, -RZ, R10.H0_H0 ;  /* 0x2000000aff078230 */ /* 0x000fe20000004100 */
[CC--:B------:R-:W-:Y:S01]  /*53d0*/  @!P0 FMUL.FTZ R5, R8.reuse, R3.reuse ;  /* 0x0000000308058220 */ /* 0x0c0fe20000410000 */
[----:B------:R-:W-:Y:S01]  /*53e0*/  @!P0 HADD2.F32 R37, -RZ, R43.H1_H1 ;  /* 0x3000002bff258230 */ /* 0x000fe20000004100 */
[----:B------:R-:W-:Y:S01]  /*53f0*/  @!P0 FMUL.FTZ R10, R41, R3 ;  /* 0x00000003290a8220 */ /* 0x000fe20000410000 */
[----:B------:R-:W-:Y:S02]  /*5400*/  @!P0 HADD2.F32 R9, -RZ, R9.H1_H1 ;  /* 0x30000009ff098230 */ /* 0x000fe40000004100 */
[----:B------:R-:W-:Y:S01]  /*5410*/  @!P0 HADD2.F32 R38, -RZ, R46.H0_H0 ;  /* 0x2000002eff268230 */ /* 0x000fe20000004100 */
[----:B------:R-:W-:Y:S01]  /*5420*/  @!P0 FFMA.FTZ R78, R8, R42, -R10 ;  /* 0x0000002a084e8223 */ /* 0x000fe2000001080a */
[----:B------:R-:W-:Y:S01]  /*5430*/  @!P0 MOV R8, R18 ;  /* 0x0000001200088202 */ /* 0x000fe20000000f00 */
[----:B------:R-:W-:Y:S01]  /*5440*/  @!P0 IMAD.MOV.U32 R10, RZ, RZ, R54 ;  /* 0x000000ffff0a8224 */ /* 0x000fe200078e0036 */
[----:B------:R-:W-:Y:S01]  /*5450*/  @!P0 HADD2.F32 R46, -RZ, R47.H0_H0 ;  /* 0x2000002fff2e8230 */ /* 0x000fe20000004100 */
[-C--:B------:R-:W-:Y:S01]  /*5460*/  @!P0 FMUL.FTZ R11, R37, R7.reuse ;  /* 0x00000007250b8220 */ /* 0x080fe20000410000 */
[----:B------:R-:W-:Y:S01]  /*5470*/  @!P0 HADD2.F32 R48, -RZ, R50.H0_H0 ;  /* 0x20000032ff308230 */ /* 0x000fe20000004100 */
[C---:B------:R-:W-:Y:S01]  /*5480*/  @!P0 FMUL.FTZ R3, R9.reuse, R7 ;  /* 0x0000000709038220 */ /* 0x040fe20000410000 */
[----:B------:R-:W-:Y:S01]  /*5490*/  @!P0 HADD2.F32 R7, -RZ, R12.H0_H0 ;  /* 0x2000000cff078230 */ /* 0x000fe20000004100 */
[-C--:B------:R-:W-:Y:S01]  /*54a0*/  @!P0 FFMA.FTZ R77, R9, R38.reuse, -R11 ;  /* 0x00000026094d8223 */ /* 0x080fe2000001080b */
[--C-:B------:R-:W-:Y:S01]  /*54b0*/  @!P0 HADD2.F32 R45, -RZ, R10.reuse.H1_H1 ;  /* 0x3000000aff2d8230 */ /* 0x100fe20000004100 */
[----:B------:R-:W-:Y:S01]  /*54c0*/  @!P0 FFMA.FTZ R3, R37, R38, R3 ;  /* 0x0000002625038223 */ /* 0x000fe20000010003 */
[----:B------:R-:W-:Y:S01]  /*54d0*/  @!P0 HADD2.F32 R43, -RZ, R10.H0_H0 ;  /* 0x2000000aff2b8230 */ /* 0x000fe20000004100 */
[----:B------:R-:W-:Y:S01]  /*54e0*/  @!P0 FFMA.FTZ R4, R39, R40, R4 ;  /* 0x0000002827048223 */ /* 0x000fe20000010004 */
[--C-:B------:R-:W-:Y:S01]  /*54f0*/  @!P0 HADD2.F32 R9, -RZ, R8.reuse.H1_H1 ;  /* 0x30000008ff098230 */ /* 0x100fe20000004100 */
[----:B------:R-:W-:Y:S01]  /*5500*/  @!P0 FMUL.FTZ R10, R45, R7 ;  /* 0x000000072d0a8220 */ /* 0x000fe20000410000 */
[----:B------:R-:W-:Y:S01]  /*5510*/  @!P0 MOV R11, R55 ;  /* 0x00000037000b8202 */ /* 0x000fe20000000f00 */
[----:B------:R-:W-:Y:S01]  /*5520*/  @!P0 FMUL.FTZ R12, R43, R6 ;  /* 0x000000062b0c8220 */ /* 0x000fe20000410000 */
[----:B------:R-:W-:Y:S01]  /*5530*/  @!P0 HADD2.F32 R8, -RZ, R8.H0_H0 ;  /* 0x20000008ff088230 */ /* 0x000fe20000004100 */
[C---:B------:R-:W-:Y:S02]  /*5540*/  @!P0 FMUL.FTZ R7, R9.reuse, R7 ;  /* 0x0000000709078220 */ /* 0x040fe40000410000 */
[----:B------:R-:W-:Y:S01]  /*5550*/  @!P0 FFMA.FTZ R76, R9, R46, -R10 ;  /* 0x0000002e094c8223 */ /* 0x000fe2000001080a */
[----:B------:R-:W-:Y:S01]  /*5560*/  @!P0 HADD2.F32 R10, -RZ, R14.H0_H0 ;  /* 0x2000000eff0a8230 */ /* 0x000fe20000004100 */
[----:B------:R-:W-:Y:S01]  /*5570*/  @!P0 IMAD.MOV.U32 R9, RZ, RZ, R19 ;  /* 0x000000ffff098224 */ /* 0x000fe200078e0013 */
[----:B------:R-:W-:Y:S01]  /*5580*/  @!P0 HADD2.F32 R47, -RZ, R11.H1_H1 ;  /* 0x3000000bff2f8230 */ /* 0x000fe20000004100 */
[C---:B------:R-:W-:Y:S01]  /*5590*/  @!P0 FMUL.FTZ R6, R8.reuse, R6 ;  /* 0x0000000608068220 */ /* 0x040fe20000410000 */
[----:B------:R-:W-:Y:S01]  /*55a0*/  @!P0 HADD2.F32 R14, -RZ, R49.H0_H0 ;  /* 0x20000031ff0e8230 */ /* 0x000fe20000004100 */
[----:B------:R-:W-:Y:S01]  /*55b0*/  @!P0 FFMA.FTZ R71, R8, R44, -R12 ;  /* 0x0000002c08478223 */ /* 0x000fe2000001080c */
[----:B------:R-:W-:Y:S01]  /*55c0*/  @!P0 HADD2.F32 R8, -RZ, R13.H0_H0 ;  /* 0x2000000dff088230 */ /* 0x000fe20000004100 */
[----:B------:R-:W-:Y:S01]  /*55d0*/  @!P0 FMUL.FTZ R49, R47, R10 ;  /* 0x0000000a2f318220 */ /* 0x000fe20000410000 */
[----:B------:R-:W-:Y:S01]  /*55e0*/  @!P0 HADD2.F32 R13, -RZ, R11.H0_H0 ;  /* 0x2000000bff0d8230 */ /* 0x000fe20000004100 */
[----:B------:R-:W-:Y:S01]  /*55f0*/  @!P0 FFMA.FTZ R5, R41, R42, R5 ;  /* 0x0000002a29058223 */ /* 0x000fe20000010005 */
[--C-:B------:R-:W-:Y:S01]  /*5600*/  @!P0 HADD2.F32 R12, -RZ, R9.reuse.H0_H0 ;  /* 0x20000009ff0c8230 */ /* 0x100fe20000004100 */
[----:B------:R-:W-:Y:S01]  /*5610*/  @!P0 FFMA.FTZ R6, R43, R44, R6 ;  /* 0x0000002c2b068223 */ /* 0x000fe20000010006 */
[----:B------:R-:W-:Y:S01]  /*5620*/  @!P0 HADD2.F32 R11, -RZ, R9.H1_H1 ;  /* 0x30000009ff0b8230 */ /* 0x000fe20000004100 */
[----:B------:R-:W-:Y:S01]  /*5630*/  @!P0 FMUL.FTZ R9, R13, R8 ;  /* 0x000000080d098220 */ /* 0x000fe20000410000 */
[----:B------:R-:W-:Y:S01]  /*5640*/  @!P0 F2FP.PACK_AB R4, R5, R4 ;  /* 0x000000040504823e */ /* 0x000fe200000000ff */
[C---:B------:R-:W-:Y:S02]  /*5650*/  @!P0 FMUL.FTZ R8, R12.reuse, R8 ;  /* 0x000000080c088220 */ /* 0x040fe40000410000 */
[----:B------:R-:W-:Y:S01]  /*5660*/  @!P0 FFMA.FTZ R50, R12, R14, -R9 ;  /* 0x0000000e0c328223 */ /* 0x000fe20000010809 */
[----:B------:R-:W-:Y:S01]  /*5670*/  @!P0 F2FP.PACK_AB R12, R76, R71 ;  /* 0x000000474c0c823e */ /* 0x000fe200000000ff */
[C---:B------:R-:W-:Y:S02]  /*5680*/  @!P0 FFMA.FTZ R49, R11.reuse, R48, -R49 ;  /* 0x000000300b318223 */ /* 0x040fe40000010831 */
[----:B------:R-:W-:Y:S01]  /*5690*/  @!P0 FMUL.FTZ R9, R11, R10 ;  /* 0x0000000a0b098220 */ /* 0x000fe20000410000 */
[----:B------:R-:W-:Y:S01]  /*56a0*/  @!P0 F2FP.PACK_AB R11, R78, R79 ;  /* 0x0000004f4e0b823e */ /* 0x000fe200000000ff */
[----:B------:R-:W-:Y:S01]  /*56b0*/  @!P0 FFMA.FTZ R7, R45, R46, R7 ;  /* 0x0000002e2d078223 */ /* 0x000fe20000010007 */
[----:B------:R-:W-:Y:S01]  /*56c0*/  @!P0 F2FP.PACK_AB R10, R77, R80 ;  /* 0x000000504d0a823e */ /* 0x000fe200000000ff */
[----:B------:R-:W-:Y:S01]  /*56d0*/  @!P0 IMAD.MOV.U32 R18, RZ, RZ, R12 ;  /* 0x000000ffff128224 */ /* 0x000fe200078e000c */
[----:B------:R-:W-:Y:S01]  /*56e0*/  @!P0 F2FP.PACK_AB R37, R49, R50 ;  /* 0x000000323125823e */ /* 0x000fe200000000ff */
[----:B------:R-:W-:Y:S01]  /*56f0*/  @!P0 FFMA.FTZ R8, R13, R14, R8 ;  /* 0x0000000e0d088223 */ /* 0x000fe20000010008 */
[----:B------:R-:W-:Y:S01]  /*5700*/  @!P0 MOV R16, R10 ;  /* 0x0000000a00108202 */ /* 0x000fe20000000f00 */
[----:B------:R-:W-:Y:S01]  /*5710*/  @!P0 FFMA.FTZ R9, R47, R48, R9 ;  /* 0x000000302f098223 */ /* 0x000fe20000010009 */
[----:B------:R-:W-:Y:S01]  /*5720*/  @!P0 MOV R17, R11 ;  /* 0x0000000b00118202 */ /* 0x000fe20000000f00 */
[----:B------:R-:W-:Y:S01]  /*5730*/  @!P0 IMAD.MOV.U32 R53, RZ, RZ, R4 ;  /* 0x000000ffff358224 */ /* 0x000fe200078e0004 */
[----:B------:R-:W-:Y:S02]  /*5740*/  @!P0 MOV R19, R37 ;  /* 0x0000002500138202 */ /* 0x000fe40000000f00 */
[----:B------:R-:W-:Y:S02]  /*5750*/  @!P0 F2FP.PACK_AB R10, R3, R2 ;  /* 0x00000002030a823e */ /* 0x000fe400000000ff */
[----:B------:R-:W-:Y:S01]  /*5760*/  @!P0 F2FP.PACK_AB R3, R7, R6 ;  /* 0x000000060703823e */ /* 0x000fe200000000ff */
[----:B------:R1:W-:Y:S01]  /*5770*/  STG.E.128 [R74.64], R16 ;  /* 0x000000104a007986 */ /* 0x0003e2000c101d08 */
[----:B------:R-:W-:Y:S02]  /*5780*/  @!P0 F2FP.PACK_AB R2, R9, R8 ;  /* 0x000000080902823e */ /* 0x000fe400000000ff */
[----:B------:R-:W-:Y:S02]  /*5790*/  @!P0 MOV R52, R10 ;  /* 0x0000000a00348202 */ /* 0x000fe40000000f00 */
[----:B------:R-:W-:Y:S02]  /*57a0*/  @!P0 MOV R54, R3 ;  /* 0x0000000300368202 */ /* 0x000fe40000000f00 */
[----:B------:R-:W-:Y:S05]  /*57b0*/  @!P0 MOV R55, R2 ;  /* 0x0000000200378202 */ /* 0x000fea0000000f00 */
[----:B------:R1:W-:Y:S02]  /*57c0*/  @!P1 STG.E.128 [R72.64], R52 ;  /* 0x0000003448009986 */ /* 0x0003e4000c101d08 */
.L_x_238:
[----:B------:R-:W-:Y:S05]  /*57d0*/  BSYNC B0 ;  /* 0x0000000000007941 */ /* 0x000fea0003800000 */
.L_x_237:
[----:B------:R-:W-:Y:S01]  /*57e0*/  ISETP.GE.OR P1, PT, R141, R67, P6 ;  /* 0x000000438d00720c */ /* 0x000fe20003726670 */
[----:B------:R-:W-:Y:S01]  /*57f0*/  @!UPT UIADD3 URZ, URZ, URZ, URZ ;  /* 0x0000003f3f3ff290 */ /* 0x000fe2000fffe03f */
[----:B------:R-:W-:Y:S11]  /*5800*/  BSSY B0, `(.L_x_239) ;  /* 0x0000071000007945 */ /* 0x000ff60003800000 */
[----:B------:R-:W-:-:S05]  /*5810*/  @P1 BRA `(.L_x_240) ;  /* 0x000006f000001947 */ /* 0x000fca0003800000 */
[----:B------:R-:W-:Y:S01]  /*5820*/  IADD3 R2, P1, R180, R68, RZ ;  /* 0x00000044b4027210 */ /* 0x000fe20007f3e0ff */
[----:B------:R-:W-:Y:S01]  /*5830*/  LDS.128 R44, [R119+0x2900] ;  /* 0x00290000772c7984 */ /* 0x000fe20000000c00 */
[--C-:B------:R-:W-:Y:S01]  /*5840*/  @!P0 SHF.R.U32.HI R10, RZ, 0x10, R23.reuse ;  /* 0x00000010ff0a8819 */ /* 0x100fe20000011617 */
[--C-:B------:R-:W-:Y:S01]  /*5850*/  @!P0 HADD2.F32 R13, -RZ, R51.reuse.H0_H0 ;  /* 0x20000033ff0d8230 */ /* 0x100fe20000004100 */
[----:B------:R-:W-:Y:S01]  /*5860*/  IADD3.X R3, R70, R127, RZ, P1, !PT ;  /* 0x0000007f46037210 */ /* 0x000fe20000ffe4ff */
[----:B-----5:R-:W-:Y:S01]  /*5870*/  @!P0 HADD2.F32 R40, -RZ, R64.H0_H0 ;  /* 0x20000040ff288230 */ /* 0x020fe20000004100 */
[-C--:B------:R-:W-:Y:S02]  /*5880*/  IADD3 R4, P2, P1, R84, R2.reuse, R104 ;  /* 0x0000000254047210 */ /* 0x080fe4000795e068 */
[----:B------:R-:W-:Y:S01]  /*5890*/  @!P0 SHF.R.U64 R11, R22, 0x10, R23 ;  /* 0x00000010160b8819 */ /* 0x000fe20000001217 */
[----:B-1----:R-:W1:Y:S01]  /*58a0*/  LDS.128 R16, [R124+0x2900] ;  /* 0x002900007c107984 */ /* 0x002e620000000c00 */
[-C--:B------:R-:W-:Y:S02]  /*58b0*/  IADD3.X R5, R88, R3.reuse, R106, P2, P1 ;  /* 0x0000000358057210 */ /* 0x080fe400017e246a */
[----:B------:R-:W-:Y:S02]  /*58c0*/  ISETP.GE.AND P1, PT, R83, c[0x0][0x1d4], PT ;  /* 0x0000750053007a0c */ /* 0x000fe40003f26270 */
[--C-:B------:R-:W-:Y:S02]  /*58d0*/  @!P0 SHF.R.U32.HI R37, RZ, 0x10, R57.reuse ;  /* 0x00000010ff258819 */ /* 0x100fe40000011639 */
[----:B------:R-:W-:Y:S02]  /*58e0*/  @!P0 SHF.R.U64 R38, R56, 0x10, R57 ;  /* 0x0000001038268819 */ /* 0x000fe40000001239 */
[----:B------:R-:W-:Y:S02]  /*58f0*/  @!P0 SHF.R.U64 R43, R58, 0x10, R59 ;  /* 0x000000103a2b8819 */ /* 0x000fe4000000123b */
[--C-:B------:R-:W-:Y:S02]  /*5900*/  @!P0 SHF.R.U32.HI R9, RZ, 0x10, R21.reuse ;  /* 0x00000010ff098819 */ /* 0x100fe40000011615 */
[----:B------:R-:W-:Y:S01]  /*5910*/  @!P0 SHF.R.U64 R6, R20, 0x10, R21 ;  /* 0x0000001014068819 */ /* 0x000fe20000001215 */
[----:B------:R-:W-:Y:S01]  /*5920*/  @!P0 HADD2.F32 R20, -RZ, R51.H1_H1 ;  /* 0x30000033ff148230 */ /* 0x000fe20000004100 */
[----:B------:R-:W-:Y:S02]  /*5930*/  @!P0 SHF.R.U32.HI R42, RZ, 0x10, R59 ;  /* 0x00000010ff2a8819 */ /* 0x000fe4000001163b */
[----:B------:R-:W-:Y:S01]  /*5940*/  @!P1 IADD3 R2, P3, P2, R84, R2, R83 ;  /* 0x0000000254029210 */ /* 0x000fe20007a7e053 */
[----:B------:R-:W-:Y:S02]  /*5950*/  @!P0 HADD2.F32 R6, -RZ, R6.H0_H0 ;  /* 0x20000006ff068230 */ /* 0x000fe40000004100 */
[----:B------:R-:W-:Y:S01]  /*5960*/  @!P0 HADD2.F32 R42, -RZ, R42.H0_H0 ;  /* 0x2000002aff2a8230 */ /* 0x000fe20000004100 */
[----:B------:R-:W-:Y:S02]  /*5970*/  @!P1 IADD3.X R3, R88, R3, R105, P3, P2 ;  /* 0x0000000358039210 */ /* 0x000fe40001fe4469 */
[C---:B------:R-:W-:Y:S04]  /*5980*/  LEA R54, P2, R4.reuse, c[0x0][0x1c8], 0x1 ;  /* 0x0000720004367a11 */ /* 0x040fe800078408ff */
[----:B------:R-:W-:Y:S02]  /*5990*/  LEA.HI.X R55, R4, c[0x0][0x1cc], R5, 0x1, P2 ;  /* 0x0000730004377a11 */ /* 0x000fe400010f0c05 */
[C---:B------:R-:W-:Y:S04]  /*59a0*/  @!P1 LEA R52, P2, R2.reuse, c[0x0][0x1c8], 0x1 ;  /* 0x0000720002349a11 */ /* 0x040fe800078408ff */
[----:B------:R-:W-:Y:S01]  /*59b0*/  @!P1 LEA.HI.X R53, R2, c[0x0][0x1cc], R3, 0x1, P2 ;  /* 0x0000730002359a11 */ /* 0x000fe200010f0c03 */
[--C-:B------:R-:W-:Y:S02]  /*59c0*/  @!P0 HADD2.F32 R2, -RZ, R15.reuse.H0_H0 ;  /* 0x2000000fff028230 */ /* 0x100fe40000004100 */
[----:B------:R-:W-:Y:S01]  /*59d0*/  @!P0 HADD2.F32 R3, -RZ, R15.H1_H1 ;  /* 0x3000000fff038230 */ /* 0x000fe20000004100 */
[----:B-1----:R-:W-:Y:S01]  /*59e0*/  @!P0 IMAD.MOV.U32 R8, RZ, RZ, R16 ;  /* 0x000000ffff088224 */ /* 0x002fe200078e0010 */
[----:B------:R-:W-:Y:S02]  /*59f0*/  @!P0 MOV R23, R44 ;  /* 0x0000002c00178202 */ /* 0x000fe40000000f00 */
[----:B------:R-:W-:Y:S02]  /*5a00*/  @!P0 MOV R14, R45 ;  /* 0x0000002d000e8202 */ /* 0x000fe40000000f00 */
[----:B------:R-:W-:Y:S01]  /*5a10*/  @!P0 MOV R7, R17 ;  /* 0x0000001100078202 */ /* 0x000fe20000000f00 */
[----:B------:R-:W-:Y:S02]  /*5a20*/  @!P0 HADD2.F32 R12, -RZ, R23.H0_H0 ;  /* 0x20000017ff0c8230 */ /* 0x000fe40000004100 */
[----:B------:R-:W-:Y:S02]  /*5a30*/  @!P0 HADD2.F32 R15, -RZ, R14.H0_H0 ;  /* 0x2000000eff0f8230 */ /* 0x000fe40000004100 */
[--C-:B------:R-:W-:Y:S01]  /*5a40*/  @!P0 HADD2.F32 R4, -RZ, R8.reuse.H0_H0 ;  /* 0x20000008ff048230 */ /* 0x100fe20000004100 */
[-C--:B------:R-:W-:Y:S01]  /*5a50*/  @!P0 FMUL.FTZ R22, R12, R2.reuse ;  /* 0x000000020c168220 */ /* 0x080fe20000410000 */
[--C-:B------:R-:W-:Y:S01]  /*5a60*/  @!P0 HADD2.F32 R5, -RZ, R7.reuse.H0_H0 ;  /* 0x20000007ff058230 */ /* 0x100fe20000004100 */
[----:B------:R-:W-:Y:S01]  /*5a70*/  @!P0 FMUL.FTZ R21, R15, R3 ;  /* 0x000000030f158220 */ /* 0x000fe20000410000 */
[----:B------:R-:W-:Y:S01]  /*5a80*/  @!P0 HADD2.F32 R7, -RZ, R7.H1_H1 ;  /* 0x30000007ff078230 */ /* 0x000fe20000004100 */
        /* <DEDUP_REMOVED lines=9> */
[----:B------:R-:W-:Y:S01]  /*5b20*/  @!P0 HADD2.F32 R13, -RZ, R23.H1_H1 ;  /* 0x30000017ff0d8230 */ /* 0x000fe20000004100 */
[----:B------:R-:W-:Y:S01]  /*5b30*/  @!P0 IMAD.MOV.U32 R12, RZ, RZ, R47 ;  /* 0x000000ffff0c8224 */ /* 0x000fe200078e002f */
[----:B------:R-:W-:Y:S01]  /*5b40*/  @!P0 HADD2.F32 R14, -RZ, R38.H0_H0 ;  /* 0x20000026ff0e8230 */ /* 0x000fe20000004100 */
[-C--:B------:R-:W-:Y:S01]  /*5b50*/  @!P0 FMUL.FTZ R9, R21, R3.reuse ;  /* 0x0000000315098220 */ /* 0x080fe20000410000 */
[----:B------:R-:W-:Y:S01]  /*5b60*/  @!P0 HADD2.F32 R38, -RZ, R43.H0_H0 ;  /* 0x2000002bff268230 */ /* 0x000fe20000004100 */
[C---:B------:R-:W-:Y:S01]  /*5b70*/  @!P0 FMUL.FTZ R5, R7.reuse, R3 ;  /* 0x0000000307058220 */ /* 0x040fe20000410000 */
[----:B------:R-:W-:Y:S01]  /*5b80*/  @!P0 HADD2.F32 R39, -RZ, R12.H0_H0 ;  /* 0x2000000cff278230 */ /* 0x000fe20000004100 */
[----:B------:R-:W-:Y:S01]  /*5b90*/  @!P0 FFMA.FTZ R56, R7, R22, -R9 ;  /* 0x0000001607388223 */ /* 0x000fe20000010809 */
[----:B------:R-:W-:Y:S01]  /*5ba0*/  @!P0 MOV R7, R19 ;  /* 0x0000001300078202 */ /* 0x000fe20000000f00 */
[CC--:B------:R-:W-:Y:S01]  /*5bb0*/  @!P0 FMUL.FTZ R23, R13.reuse, R6.reuse ;  /* 0x000000060d178220 */ /* 0x0c0fe20000410000 */
[----:B------:R-:W-:Y:S01]  /*5bc0*/  @!P0 HADD2.F32 R9, -RZ, R10.H0_H0 ;  /* 0x2000000aff098230 */ /* 0x000fe20000004100 */
[C---:B------:R-:W-:Y:S01]  /*5bd0*/  @!P0 FMUL.FTZ R3, R8.reuse, R6 ;  /* 0x0000000608038220 */ /* 0x040fe20000410000 */
[----:B------:R-:W-:Y:S01]  /*5be0*/  @!P0 HADD2.F32 R6, -RZ, R31.H0_H0 ;  /* 0x2000001fff068230 */ /* 0x000fe20000004100 */
[-C--:B------:R-:W-:Y:S01]  /*5bf0*/  @!P0 FFMA.FTZ R51, R8, R14.reuse, -R23 ;  /* 0x0000000e08338223 */ /* 0x080fe20000010817 */
[--C-:B------:R-:W-:Y:S01]  /*5c00*/  @!P0 HADD2.F32 R10, -RZ, R7.reuse.H0_H0 ;  /* 0x20000007ff0a8230 */ /* 0x100fe20000004100 */
[----:B------:R-:W-:Y:S01]  /*5c10*/  @!P0 FFMA.FTZ R3, R13, R14, R3 ;  /* 0x0000000e0d038223 */ /* 0x000fe20000010003 */
[----:B------:R-:W-:Y:S01]  /*5c20*/  @!P0 HADD2.F32 R41, -RZ, R12.H1_H1 ;  /* 0x3000000cff298230 */ /* 0x000fe20000004100 */
[-C--:B------:R-:W-:Y:S01]  /*5c30*/  @!P0 FMUL.FTZ R12, R39, R6.reuse ;  /* 0x00000006270c8220 */ /* 0x080fe20000410000 */
[----:B------:R-:W-:Y:S01]  /*5c40*/  @!P0 HADD2.F32 R7, -RZ, R7.H1_H1 ;  /* 0x30000007ff078230 */ /* 0x000fe20000004100 */
[C---:B------:R-:W-:Y:S02]  /*5c50*/  @!P0 FMUL.FTZ R8, R10.reuse, R6 ;  /* 0x000000060a088220 */ /* 0x040fe40000410000 */
[-C--:B------:R-:W-:Y:S02]  /*5c60*/  @!P0 FMUL.FTZ R6, R41, R9.reuse ;  /* 0x0000000929068220 */ /* 0x080fe40000410000 */
[----:B------:R-:W-:Y:S01]  /*5c70*/  @!P0 FFMA.FTZ R50, R10, R40, -R12 ;  /* 0x000000280a328223 */ /* 0x000fe2000001080c */
[----:B------:R-:W-:Y:S01]  /*5c80*/  @!P0 MOV R12, R46 ;  /* 0x0000002e000c8202 */ /* 0x000fe20000000f00 */
[C---:B------:R-:W-:Y:S01]  /*5c90*/  @!P0 FMUL.FTZ R9, R7.reuse, R9 ;  /* 0x0000000907098220 */ /* 0x040fe20000410000 */
[----:B------:R-:W-:Y:S01]  /*5ca0*/  @!P0 HADD2.F32 R10, -RZ, R11.H0_H0 ;  /* 0x2000000bff0a8230 */ /* 0x000fe20000004100 */
[----:B------:R-:W-:Y:S01]  /*5cb0*/  @!P0 FFMA.FTZ R49, R7, R42, -R6 ;  /* 0x0000002a07318223 */ /* 0x000fe20000010806 */
[----:B------:R-:W-:Y:S01]  /*5cc0*/  @!P0 HADD2.F32 R6, -RZ, R31.H1_H1 ;  /* 0x3000001fff068230 */ /* 0x000fe20000004100 */
[----:B------:R-:W-:Y:S01]  /*5cd0*/  @!P0 IMAD.MOV.U32 R7, RZ, RZ, R18 ;  /* 0x000000ffff078224 */ /* 0x000fe200078e0012 */
[--C-:B------:R-:W-:Y:S01]  /*5ce0*/  @!P0 HADD2.F32 R23, -RZ, R12.reuse.H0_H0 ;  /* 0x2000000cff178230 */ /* 0x100fe20000004100 */
[----:B------:R-:W-:Y:S01]  /*5cf0*/  @!P0 FFMA.FTZ R4, R15, R20, R4 ;  /* 0x000000140f048223 */ /* 0x000fe20000010004 */
[----:B------:R-:W-:Y:S01]  /*5d00*/  @!P0 F2FP.PACK_AB R13, R49, R50 ;  /* 0x00000032310d823e */ /* 0x000fe200000000ff */
[----:B------:R-:W-:Y:S01]  /*5d10*/  @!P0 HADD2.F32 R37, -RZ, R12.H1_H1 ;  /* 0x3000000cff258230 */ /* 0x000fe20000004100 */
[----:B------:R-:W-:Y:S01]  /*5d20*/  @!P0 FFMA.FTZ R5, R21, R22, R5 ;  /* 0x0000001615058223 */ /* 0x000fe20000010005 */
[--C-:B------:R-:W-:Y:S01]  /*5d30*/  @!P0 HADD2.F32 R12, -RZ, R7.reuse.H0_H0 ;  /* 0x20000007ff0c8230 */ /* 0x100fe20000004100 */
[----:B------:R-:W-:Y:S01]  /*5d40*/  @!P0 MOV R19, R13 ;  /* 0x0000000d00138202 */ /* 0x000fe20000000f00 */
[----:B------:R-:W-:Y:S01]  /*5d50*/  @!P0 HADD2.F32 R11, -RZ, R7.H1_H1 ;  /* 0x30000007ff0b8230 */ /* 0x000fe20000004100 */
[----:B------:R-:W-:Y:S01]  /*5d60*/  @!P0 FMUL.FTZ R43, R37, R10 ;  /* 0x0000000a252b8220 */ /* 0x000fe20000410000 */
[----:B------:R-:W-:Y:S01]  /*5d70*/  @!P0 F2FP.PACK_AB R4, R5, R4 ;  /* 0x000000040504823e */ /* 0x000fe200000000ff */
[----:B------:R-:W-:Y:S01]  /*5d80*/  @!P0 HADD2.F32 R31, -RZ, R64.H1_H1 ;  /* 0x30000040ff1f8230 */ /* 0x000fe20000004100 */
[-C--:B------:R-:W-:Y:S02]  /*5d90*/  @!P0 FMUL.FTZ R7, R23, R6.reuse ;  /* 0x0000000617078220 */ /* 0x080fe40000410000 */
[C---:B------:R-:W-:Y:S02]  /*5da0*/  @!P0 FMUL.FTZ R6, R12.reuse, R6 ;  /* 0x000000060c068220 */ /* 0x040fe40000410000 */
[----:B------:R-:W-:Y:S02]  /*5db0*/  @!P0 FFMA.FTZ R48, R12, R31, -R7 ;  /* 0x0000001f0c308223 */ /* 0x000fe40000010807 */
[C---:B------:R-:W-:Y:S02]  /*5dc0*/  @!P0 FFMA.FTZ R12, R11.reuse, R38, -R43 ;  /* 0x000000260b0c8223 */ /* 0x040fe4000001082b */
[----:B------:R-:W-:Y:S01]  /*5dd0*/  @!P0 FMUL.FTZ R7, R11, R10 ;  /* 0x0000000a0b078220 */ /* 0x000fe20000410000 */
[----:B------:R-:W-:Y:S01]  /*5de0*/  @!P0 F2FP.PACK_AB R11, R56, R57 ;  /* 0x00000039380b823e */ /* 0x000fe200000000ff */
[----:B------:R-:W-:Y:S01]  /*5df0*/  @!P0 FFMA.FTZ R6, R23, R31, R6 ;  /* 0x0000001f17068223 */ /* 0x000fe20000010006 */
[----:B------:R-:W-:Y:S01]  /*5e00*/  @!P0 F2FP.PACK_AB R12, R12, R48 ;  /* 0x000000300c0c823e */ /* 0x000fe200000000ff */
[----:B------:R-:W-:Y:S01]  /*5e10*/  @!P0 FFMA.FTZ R7, R37, R38, R7 ;  /* 0x0000002625078223 */ /* 0x000fe20000010007 */
[----:B------:R-:W-:Y:S01]  /*5e20*/  @!P0 F2FP.PACK_AB R10, R51, R58 ;  /* 0x0000003a330a823e */ /* 0x000fe200000000ff */
[----:B------:R-:W-:Y:S01]  /*5e30*/  @!P0 FFMA.FTZ R8, R39, R40, R8 ;  /* 0x0000002827088223 */ /* 0x000fe20000010008 */
[----:B------:R-:W-:Y:S01]  /*5e40*/  @!P0 MOV R17, R11 ;  /* 0x0000000b00118202 */ /* 0x000fe20000000f00 */
[----:B------:R-:W-:Y:S01]  /*5e50*/  @!P0 FFMA.FTZ R9, R41, R42, R9 ;  /* 0x0000002a29098223 */ /* 0x000fe20000010009 */
[----:B------:R-:W-:Y:S01]  /*5e60*/  @!P0 MOV R16, R10 ;  /* 0x0000000a00108202 */ /* 0x000fe20000000f00 */
[----:B------:R-:W-:Y:S01]  /*5e70*/  @!P0 IMAD.MOV.U32 R18, RZ, RZ, R12 ;  /* 0x000000ffff128224 */ /* 0x000fe200078e000c */
[----:B------:R-:W-:Y:S01]  /*5e80*/  @!P0 F2FP.PACK_AB R10, R3, R2 ;  /* 0x00000002030a823e */ /* 0x000fe200000000ff */
[----:B------:R-:W-:Y:S01]  /*5e90*/  @!P0 IMAD.MOV.U32 R45, RZ, RZ, R4 ;  /* 0x000000ffff2d8224 */ /* 0x000fe200078e0004 */
[----:B------:R-:W-:Y:S02]  /*5ea0*/  @!P0 F2FP.PACK_AB R3, R7, R6 ;  /* 0x000000060703823e */ /* 0x000fe400000000ff */
[----:B------:R1:W-:Y:S01]  /*5eb0*/  STG.E.128 [R54.64], R16 ;  /* 0x0000001036007986 */ /* 0x0003e2000c101d08 */
[----:B------:R-:W-:Y:S02]  /*5ec0*/  @!P0 F2FP.PACK_AB R2, R9, R8 ;  /* 0x000000080902823e */ /* 0x000fe400000000ff */
[----:B------:R-:W-:Y:S02]  /*5ed0*/  @!P0 MOV R44, R10 ;  /* 0x0000000a002c8202 */ /* 0x000fe40000000f00 */
[----:B------:R-:W-:Y:S02]  /*5ee0*/  @!P0 MOV R46, R3 ;  /* 0x00000003002e8202 */ /* 0x000fe40000000f00 */
[----:B------:R-:W-:Y:S05]  /*5ef0*/  @!P0 MOV R47, R2 ;  /* 0x00000002002f8202 */ /* 0x000fea0000000f00 */
[----:B------:R1:W-:Y:S02]  /*5f00*/  @!P1 STG.E.128 [R52.64], R44 ;  /* 0x0000002c34009986 */ /* 0x0003e4000c101d08 */
.L_x_240:
[----:B------:R-:W-:Y:S05]  /*5f10*/  BSYNC B0 ;  /* 0x0000000000007941 */ /* 0x000fea0003800000 */
.L_x_239:
[----:B------:R-:W-:Y:S05]  /*5f20*/  IADD3 R56, P1, R178, R68, RZ ;  /* 0x00000044b2387210 */ /* 0x000fea0007f3e0ff */
[----:B-1----:R-:W-:Y:S01]  /*5f30*/  IMAD.X R55, R70, 0x1, R126, P1 ;  /* 0x0000000146377824 */ /* 0x002fe200008e067e */
[----:B------:R-:W-:Y:S11]  /*5f40*/  ISETP.GE.OR P1, PT, R151, R67, P6 ;  /* 0x000000439700720c */ /* 0x000ff60003726670 */
[----:B------:R-:W-:Y:S02]  /*5f50*/  @!UPT UIADD3 URZ, URZ, URZ, URZ ;  /* 0x0000003f3f3ff290 */ /* 0x000fe4000fffe03f */
[----:B------:R-:W-:-:S05]  /*5f60*/  @P1 BRA `(.L_x_234) ;  /* 0x000008b000001947 */ /* 0x000fca0003800000 */
[--C-:B-----5:R-:W-:Y:S01]  /*5f70*/  @!P0 SHF.R.U64 R5, R24, 0x10, R25.reuse ;  /* 0x0000001018058819 */ /* 0x120fe20000001219 */
[----:B------:R-:W-:Y:S01]  /*5f80*/  LDS.128 R44, [R118+0x2900] ;  /* 0x00290000762c7984 */ /* 0x000fe20000000c00 */
[----:B------:R-:W-:Y:S01]  /*5f90*/  @!P0 SHF.R.U32.HI R10, RZ, 0x10, R25 ;  /* 0x00000010ff0a8819 */ /* 0x000fe20000011619 */
[----:B------:R-:W-:Y:S01]  /*5fa0*/  @!P0 HADD2.F32 R2, -RZ, R34.H0_H0 ;  /* 0x20000022ff028230 */ /* 0x000fe20000004100 */
[----:B------:R-:W-:Y:S01]  /*5fb0*/  IADD3 R4, P2, P1, R84, R56, R104 ;  /* 0x0000003854047210 */ /* 0x000fe2000795e068 */
[----:B------:R-:W-:Y:S01]  /*5fc0*/  @!P0 HADD2.F32 R24, -RZ, R65.H0_H0 ;  /* 0x20000041ff188230 */ /* 0x000fe20000004100 */
[----:B------:R-:W-:Y:S01]  /*5fd0*/  @!P0 SHF.R.U64 R9, R60, 0x10, R61 ;  /* 0x000000103c098819 */ /* 0x000fe2000000123d */
[----:B------:R-:W-:Y:S01]  /*5fe0*/  @!P0 HADD2.F32 R5, -RZ, R5.H0_H0 ;  /* 0x20000005ff058230 */ /* 0x000fe20000004100 */
[----:B------:R-:W-:Y:S01]  /*5ff0*/  IADD3.X R6, R88, R55, R106, P2, P1 ;  /* 0x0000003758067210 */ /* 0x000fe200017e246a */
[----:B------:R-:W1:Y:S01]  /*6000*/  LDS.128 R12, [R122+0x2900] ;  /* 0x002900007a0c7984 */ /* 0x000e620000000c00 */
[----:B------:R-:W-:Y:S01]  /*6010*/  LEA R50, P1, R4, c[0x0][0x1c8], 0x1 ;  /* 0x0000720004327a11 */ /* 0x000fe200078208ff */
[----:B------:R-:W-:Y:S01]  /*6020*/  @!P0 HADD2.F32 R20, -RZ, R65.H1_H1 ;  /* 0x30000041ff148230 */ /* 0x000fe20000004100 */
[----:B------:R-:W-:Y:S01]  /*6030*/  @!P0 SHF.R.U64 R16, R26, 0x10, R27 ;  /* 0x000000101a108819 */ /* 0x000fe2000000121b */
[----:B------:R-:W-:Y:S01]  /*6040*/  @!P0 HADD2.F32 R22, -RZ, R9.H0_H0 ;  /* 0x20000009ff168230 */ /* 0x000fe20000004100 */
[----:B------:R-:W-:Y:S01]  /*6050*/  LEA.HI.X R51, R4, c[0x0][0x1cc], R6, 0x1, P1 ;  /* 0x0000730004337a11 */ /* 0x000fe200008f0c06 */
[--C-:B------:R-:W-:Y:S01]  /*6060*/  @!P0 HADD2.F32 R38, -RZ, R66.reuse.H0_H0 ;  /* 0x20000042ff268230 */ /* 0x100fe20000004100 */
[----:B------:R-:W-:Y:S01]  /*6070*/  @!P0 SHF.R.U64 R37, R62, 0x10, R63 ;  /* 0x000000103e258819 */ /* 0x000fe2000000123f */
[----:B------:R-:W-:Y:S01]  /*6080*/  @!P0 HADD2.F32 R31, -RZ, R66.H1_H1 ;  /* 0x30000042ff1f8230 */ /* 0x000fe20000004100 */
[----:B------:R-:W-:Y:S01]  /*6090*/  @!P0 SHF.R.U32.HI R17, RZ, 0x10, R61 ;  /* 0x00000010ff118819 */ /* 0x000fe2000001163d */
[----:B------:R-:W-:Y:S01]  /*60a0*/  @!P0 HADD2.F32 R11, -RZ, R35.H0_H0 ;  /* 0x20000023ff0b8230 */ /* 0x000fe20000004100 */
[----:B------:R-:W-:Y:S02]  /*60b0*/  @!P0 SHF.R.U32.HI R18, RZ, 0x10, R27 ;  /* 0x00000010ff128819 */ /* 0x000fe4000001161b */
[----:B------:R-:W-:Y:S01]  /*60c0*/  @!P0 SHF.R.U32.HI R27, RZ, 0x10, R63 ;  /* 0x00000010ff1b8819 */ /* 0x000fe2000001163f */
[----:B------:R-:W-:Y:S01]  /*60d0*/  @!P0 HADD2.F32 R26, -RZ, R17.H0_H0 ;  /* 0x20000011ff1a8230 */ /* 0x000fe20000004100 */
[----:B------:R-:W-:Y:S01]  /*60e0*/  ISETP.GE.AND P1, PT, R83, c[0x0][0x1d4], PT ;  /* 0x0000750053007a0c */ /* 0x000fe20003f26270 */
[----:B------:R-:W-:Y:S02]  /*60f0*/  @!P0 HADD2.F32 R18, -RZ, R18.H0_H0 ;  /* 0x20000012ff128230 */ /* 0x000fe40000004100 */
[----:B------:R-:W-:Y:S01]  /*6100*/  @!P0 HADD2.F32 R40, -RZ, R27.H0_H0 ;  /* 0x2000001bff288230 */ /* 0x000fe20000004100 */
[----:B-1----:R-:W-:Y:S02]  /*6110*/  @!P0 MOV R8, R13 ;  /* 0x0000000d00088202 */ /* 0x002fe40000000f00 */
[----:B------:R-:W-:Y:S02]  /*6120*/  @!P0 MOV R25, R45 ;  /* 0x0000002d00198202 */ /* 0x000fe40000000f00 */
[----:B------:R-:W-:Y:S01]  /*6130*/  @!P0 MOV R6, R44 ;  /* 0x0000002c00068202 */ /* 0x000fe20000000f00 */
[--C-:B------:R-:W-:Y:S01]  /*6140*/  @!P0 HADD2.F32 R3, -RZ, R8.reuse.H0_H0 ;  /* 0x20000008ff038230 */ /* 0x100fe20000004100 */
[----:B------:R-:W-:Y:S01]  /*6150*/  @!P0 MOV R27, R47 ;  /* 0x0000002f001b8202 */ /* 0x000fe20000000f00 */
[----:B------:R-:W-:Y:S02]  /*6160*/  @!P0 HADD2.F32 R8, -RZ, R8.H1_H1 ;  /* 0x30000008ff088230 */ /* 0x000fe40000004100 */
[--C-:B------:R-:W-:Y:S01]  /*6170*/  @!P0 HADD2.F32 R19, -RZ, R6.reuse.H0_H0 ;  /* 0x20000006ff138230 */ /* 0x100fe20000004100 */
[-C--:B------:R-:W-:Y:S01]  /*6180*/  @!P0 FMUL.FTZ R4, R3, R2.reuse ;  /* 0x0000000203048220 */ /* 0x080fe20000410000 */
[----:B------:R-:W-:Y:S02]  /*6190*/  @!P0 HADD2.F32 R23, -RZ, R25.H0_H0 ;  /* 0x20000019ff178230 */ /* 0x000fe40000004100 */
[----:B------:R-:W-:Y:S02]  /*61a0*/  @!P0 HADD2.F32 R21, -RZ, R6.H1_H1 ;  /* 0x30000006ff158230 */ /* 0x000fe40000004100 */
[----:B------:R-:W-:Y:S01]  /*61b0*/  @!P0 HADD2.F32 R39, -RZ, R27.H1_H1 ;  /* 0x3000001bff278230 */ /* 0x000fe20000004100 */
[----:B------:R-:W-:Y:S01]  /*61c0*/  @!P0 FMUL.FTZ R7, R23, R2 ;  /* 0x0000000217078220 */ /* 0x000fe20000410000 */
[----:B------:R-:W-:Y:S01]  /*61d0*/  @!P0 HADD2.F32 R2, -RZ, R34.H1_H1 ;  /* 0x30000022ff028230 */ /* 0x000fe20000004100 */
[-C--:B------:R-:W-:Y:S01]  /*61e0*/  @!P0 FMUL.FTZ R9, R21, R5.reuse ;  /* 0x0000000515098220 */ /* 0x080fe20000410000 */
[----:B------:R-:W-:Y:S01]  /*61f0*/  @!P0 HADD2.F32 R25, -RZ, R25.H1_H1 ;  /* 0x30000019ff198230 */ /* 0x000fe20000004100 */
[----:B------:R-:W-:Y:S01]  /*6200*/  @!P0 FFMA.FTZ R58, R3, R24, -R7 ;  /* 0x00000018033a8223 */ /* 0x000fe20000010807 */
[----:B------:R-:W-:Y:S01]  /*6210*/  @!P0 MOV R3, R12 ;  /* 0x0000000c00038202 */ /* 0x000fe20000000f00 */
[----:B------:R-:W-:Y:S02]  /*6220*/  @!P0 IMAD.MOV.U32 R34, RZ, RZ, R46 ;  /* 0x000000ffff228224 */ /* 0x000fe400078e002e */
[----:B------:R-:W-:Y:S02]  /*6230*/  @!P0 FMUL.FTZ R41, R39, R18 ;  /* 0x0000001227298220 */ /* 0x000fe40000410000 */
[--C-:B------:R-:W-:Y:S02]  /*6240*/  @!P0 HADD2.F32 R7, -RZ, R3.reuse.H0_H0 ;  /* 0x20000003ff078230 */ /* 0x100fe40000004100 */
[----:B------:R-:W-:Y:S01]  /*6250*/  @!P0 HADD2.F32 R6, -RZ, R3.H1_H1 ;  /* 0x30000003ff068230 */ /* 0x000fe20000004100 */
[-C--:B------:R-:W-:Y:S02]  /*6260*/  @!P0 FMUL.FTZ R3, R19, R2.reuse ;  /* 0x0000000213038220 */ /* 0x080fe40000410000 */
[C---:B------:R-:W-:Y:S02]  /*6270*/  @!P0 FMUL.FTZ R2, R7.reuse, R2 ;  /* 0x0000000207028220 */ /* 0x040fe40000410000 */
[----:B------:R-:W-:Y:S01]  /*6280*/  @!P0 FFMA.FTZ R57, R7, R20, -R3 ;  /* 0x0000001407398223 */ /* 0x000fe20000010803 */
[----:B------:R-:W-:Y:S01]  /*6290*/  @!P0 MOV R7, R14 ;  /* 0x0000000e00078202 */ /* 0x000fe20000000f00 */
[C---:B------:R-:W-:Y:S01]  /*62a0*/  @!P0 FMUL.FTZ R3, R6.reuse, R5 ;  /* 0x0000000506038220 */ /* 0x040fe20000410000 */
[----:B------:R-:W-:Y:S01]  /*62b0*/  @!P0 HADD2.F32 R5, -RZ, R10.H0_H0 ;  /* 0x2000000aff058230 */ /* 0x000fe20000004100 */
[----:B------:R-:W-:Y:S01]  /*62c0*/  @!P0 FFMA.FTZ R54, R6, R22, -R9 ;  /* 0x0000001606368223 */ /* 0x000fe20000010809 */
[----:B------:R-:W-:Y:S01]  /*62d0*/  @!P0 MOV R6, R15 ;  /* 0x0000000f00068202 */ /* 0x000fe20000000f00 */
[----:B------:R-:W-:Y:S01]  /*62e0*/  @!P0 FFMA.FTZ R2, R19, R20, R2 ;  /* 0x0000001413028223 */ /* 0x000fe20000010002 */
[----:B------:R-:W-:Y:S01]  /*62f0*/  @!P0 HADD2.F32 R9, -RZ, R35.H1_H1 ;  /* 0x30000023ff098230 */ /* 0x000fe20000004100 */
[-C--:B------:R-:W-:Y:S01]  /*6300*/  @!P0 FMUL.FTZ R49, R25, R5.reuse ;  /* 0x0000000519318220 */ /* 0x080fe20000410000 */
[----:B------:R-:W-:Y:S01]  /*6310*/  @!P0 HADD2.F32 R35, -RZ, R37.H0_H0 ;  /* 0x20000025ff238230 */ /* 0x000fe20000004100 */
[C---:B------:R-:W-:Y:S01]  /*6320*/  @!P0 FMUL.FTZ R5, R8.reuse, R5 ;  /* 0x0000000508058220 */ /* 0x040fe20000410000 */
[----:B------:R-:W-:Y:S01]  /*6330*/  @!P0 HADD2.F32 R37, -RZ, R27.H0_H0 ;  /* 0x2000001bff258230 */ /* 0x000fe20000004100 */
[----:B------:R-:W-:Y:S01]  /*6340*/  @!P0 FFMA.FTZ R53, R8, R26, -R49 ;  /* 0x0000001a08358223 */ /* 0x000fe20000010831 */
[----:B------:R-:W-:Y:S01]  /*6350*/  @!P0 HADD2.F32 R10, -RZ, R16.H0_H0 ;  /* 0x20000010ff0a8230 */ /* 0x000fe20000004100 */
[----:B------:R-:W-:Y:S01]  /*6360*/  @!P0 FFMA.FTZ R3, R21, R22, R3 ;  /* 0x0000001615038223 */ /* 0x000fe20000010003 */
[--C-:B------:R-:W-:Y:S01]  /*6370*/  @!P0 HADD2.F32 R27, -RZ, R34.reuse.H0_H0 ;  /* 0x20000022ff1b8230 */ /* 0x100fe20000004100 */
[----:B------:R-:W-:Y:S01]  /*6380*/  @!P0 FMUL.FTZ R42, R37, R11 ;  /* 0x0000000b252a8220 */ /* 0x000fe20000410000 */
[----:B------:R-:W-:Y:S01]  /*6390*/  @!P0 HADD2.F32 R34, -RZ, R34.H1_H1 ;  /* 0x30000022ff228230 */ /* 0x000fe20000004100 */
[----:B------:R-:W-:Y:S01]  /*63a0*/  @!P0 FFMA.FTZ R4, R23, R24, R4 ;  /* 0x0000001817048223 */ /* 0x000fe20000010004 */
[--C-:B------:R-:W-:Y:S01]  /*63b0*/  @!P0 HADD2.F32 R17, -RZ, R6.reuse.H0_H0 ;  /* 0x20000006ff118230 */ /* 0x100fe20000004100 */
[----:B------:R-:W-:Y:S01]  /*63c0*/  @!P0 FMUL.FTZ R48, R27, R9 ;  /* 0x000000091b308220 */ /* 0x000fe20000410000 */
[----:B------:R-:W-:Y:S01]  /*63d0*/  @!P0 HADD2.F32 R16, -RZ, R6.H1_H1 ;  /* 0x30000006ff108230 */ /* 0x000fe20000004100 */
[----:B------:R-:W-:Y:S01]  /*63e0*/  @!P0 FMUL.FTZ R43, R34, R10 ;  /* 0x0000000a222b8220 */ /* 0x000fe20000410000 */
[--C-:B------:R-:W-:Y:S01]  /*63f0*/  @!P0 HADD2.F32 R6, -RZ, R7.reuse.H0_H0 ;  /* 0x20000007ff068230 */ /* 0x100fe20000004100 */
[----:B------:R-:W-:Y:S01]  /*6400*/  @!P0 FFMA.FTZ R42, R17, R38, -R42 ;  /* 0x00000026112a8223 */ /* 0x000fe2000001082a */
[----:B------:R-:W-:Y:S01]  /*6410*/  @!P0 HADD2.F32 R7, -RZ, R7.H1_H1 ;  /* 0x30000007ff078230 */ /* 0x000fe20000004100 */
[----:B------:R-:W-:Y:S02]  /*6420*/  @!P0 FFMA.FTZ R41, R16, R40, -R41 ;  /* 0x0000002810298223 */ /* 0x000fe40000010829 */
[C---:B------:R-:W-:Y:S01]  /*6430*/  @!P0 FFMA.FTZ R52, R6.reuse, R31, -R48 ;  /* 0x0000001f06348223 */ /* 0x040fe20000010830 */
[----:B------:R-:W-:Y:S01]  /*6440*/  @!P0 F2FP.PACK_AB R48, R53, R58 ;  /* 0x0000003a3530823e */ /* 0x000fe200000000ff */
[----:B------:R-:W-:Y:S01]  /*6450*/  @!P0 FFMA.FTZ R49, R7, R35, -R43 ;  /* 0x0000002307318223 */ /* 0x000fe2000001082b */
[----:B------:R-:W-:Y:S01]  /*6460*/  @!P0 F2FP.PACK_AB R42, R41, R42 ;  /* 0x0000002a292a823e */ /* 0x000fe200000000ff */
[----:B------:R-:W-:Y:S01]  /*6470*/  @!P0 FMUL.FTZ R6, R6, R9 ;  /* 0x0000000906068220 */ /* 0x000fe20000410000 */
[----:B------:R-:W-:Y:S01]  /*6480*/  @!P0 F2FP.PACK_AB R43, R54, R57 ;  /* 0x00000039362b823e */ /* 0x000fe200000000ff */
[----:B------:R-:W-:Y:S01]  /*6490*/  @!P0 FMUL.FTZ R7, R7, R10 ;  /* 0x0000000a07078220 */ /* 0x000fe20000410000 */
[----:B------:R-:W-:Y:S01]  /*64a0*/  @!P0 F2FP.PACK_AB R41, R49, R52 ;  /* 0x000000343129823e */ /* 0x000fe200000000ff */
[----:B------:R-:W-:Y:S01]  /*64b0*/  @!P0 IMAD.MOV.U32 R15, RZ, RZ, R42 ;  /* 0x000000ffff0f8224 */ /* 0x000fe200078e002a */
[----:B------:R-:W-:Y:S01]  /*64c0*/  @!P0 MOV R12, R43 ;  /* 0x0000002b000c8202 */ /* 0x000fe20000000f00 */
[----:B------:R-:W-:Y:S01]  /*64d0*/  @!P0 FFMA.FTZ R5, R25, R26, R5 ;  /* 0x0000001a19058223 */ /* 0x000fe20000010005 */
[----:B------:R-:W-:Y:S01]  /*64e0*/  @!P0 MOV R13, R48 ;  /* 0x00000030000d8202 */ /* 0x000fe20000000f00 */
[----:B------:R-:W-:Y:S01]  /*64f0*/  @!P0 FMUL.FTZ R8, R17, R11 ;  /* 0x0000000b11088220 */ /* 0x000fe20000410000 */
[----:B------:R-:W-:Y:S01]  /*6500*/  @!P0 MOV R14, R41 ;  /* 0x00000029000e8202 */ /* 0x000fe20000000f00 */
[----:B------:R-:W-:Y:S01]  /*6510*/  @!P0 FFMA.FTZ R6, R27, R31, R6 ;  /* 0x0000001f1b068223 */ /* 0x000fe20000010006 */
[----:B------:R-:W-:Y:S01]  /*6520*/  @!P0 F2FP.PACK_AB R10, R3, R2 ;  /* 0x00000002030a823e */ /* 0x000fe200000000ff */
[----:B------:R-:W-:Y:S01]  /*6530*/  @!P0 FMUL.FTZ R9, R16, R18 ;  /* 0x0000001210098220 */ /* 0x000fe20000410000 */
[----:B------:R-:W-:Y:S01]  /*6540*/  @!P0 F2FP.PACK_AB R4, R5, R4 ;  /* 0x000000040504823e */ /* 0x000fe200000000ff */
[----:B------:R1:W-:Y:S01]  /*6550*/  STG.E.128 [R50.64], R12 ;  /* 0x0000000c32007986 */ /* 0x0003e2000c101d08 */
[----:B------:R-:W-:Y:S01]  /*6560*/  @!P0 MOV R44, R10 ;  /* 0x0000000a002c8202 */ /* 0x000fe20000000f00 */
[----:B------:R-:W-:Y:S01]  /*6570*/  @!P0 FFMA.FTZ R7, R34, R35, R7 ;  /* 0x0000002322078223 */ /* 0x000fe20000010007 */
[----:B------:R-:W-:Y:S01]  /*6580*/  @!P0 MOV R45, R4 ;  /* 0x00000004002d8202 */ /* 0x000fe20000000f00 */
[----:B------:R-:W-:Y:S02]  /*6590*/  @!P0 FFMA.FTZ R8, R37, R38, R8 ;  /* 0x0000002625088223 */ /* 0x000fe40000010008 */
[----:B------:R-:W-:Y:S01]  /*65a0*/  @!P0 FFMA.FTZ R9, R39, R40, R9 ;  /* 0x0000002827098223 */ /* 0x000fe20000010009 */
[----:B------:R-:W-:Y:S04]  /*65b0*/  @!P0 F2FP.PACK_AB R3, R7, R6 ;  /* 0x000000060703823e */ /* 0x000fe800000000ff */
[----:B------:R-:W-:Y:S02]  /*65c0*/  @!P0 F2FP.PACK_AB R2, R9, R8 ;  /* 0x000000080902823e */ /* 0x000fe400000000ff */
[----:B------:R-:W-:Y:S02]  /*65d0*/  @!P0 MOV R46, R3 ;  /* 0x00000003002e8202 */ /* 0x000fe40000000f00 */
[----:B------:R-:W-:Y:S01]  /*65e0*/  @!P0 MOV R47, R2 ;  /* 0x00000002002f8202 */ /* 0x000fe20000000f00 */
[----:B------:R-:W-:-:S05]  /*65f0*/  @P1 BRA `(.L_x_234) ;  /* 0x0000022000001947 */ /* 0x000fca0003800000 */
[----:B------:R-:W-:Y:S04]  /*6600*/  IADD3 R3, P1, P0, R84, R56, R83 ;  /* 0x0000003854037210 */ /* 0x000fe8000783e053 */
[----:B------:R-:W-:Y:S02]  /*6610*/  IADD3.X R4, R88, R55, R105, P1, P0 ;  /* 0x0000003758047210 */ /* 0x000fe40000fe0469 */
[C---:B------:R-:W-:Y:S04]  /*6620*/  LEA R2, P0, R3.reuse, c[0x0][0x1c8], 0x1 ;  /* 0x0000720003027a11 */ /* 0x040fe800078008ff */
[----:B------:R-:W-:Y:S05]  /*6630*/  LEA.HI.X R3, R3, c[0x0][0x1cc], R4, 0x1, P0 ;  /* 0x0000730003037a11 */ /* 0x000fea00000f0c04 */
[----:B------:R2:W-:Y:S01]  /*6640*/  STG.E.128 [R2.64], R44 ;  /* 0x0000002c02007986 */ /* 0x0005e2000c101d08 */
[----:B------:R-:W-:-:S05]  /*6650*/  BRA `(.L_x_234) ;  /* 0x000001c000007947 */ /* 0x000fca0003800000 */
.L_x_218:
[----:B------:R-:W-:Y:S01]  /*6660*/  ISETP.NE.AND P1, PT, R91, RZ, PT ;  /* 0x000000ff5b00720c */ /* 0x000fe20003f25270 */
[----:B------:R-:W-:Y:S01]  /*6670*/  IMAD R2, R36, -0x50, R0 ;  /* 0xffffffb024027824 */ /* 0x000fe200078e0200 */
[----:B------:R-:W-:Y:S04]  /*6680*/  BSSY B0, `(.L_x_241) ;  /* 0x0000009000007945 */ /* 0x000fe80003800000 */
[----:B------:R-:W-:Y:S04]  /*6690*/  IMNMX R2, R2, 0x50, PT ;  /* 0x0000005002027817 */ /* 0x000fe80003800200 */
[----:B------:R-:W-:Y:S11]  /*66a0*/  ISETP.GE.AND P0, PT, R191, R2, PT ;  /* 0x00000002bf00720c */ /* 0x000ff60003f06270 */
[----:B------:R-:W-:Y:S02]  /*66b0*/  @!UPT UIADD3 URZ, URZ, URZ, URZ ;  /* 0x0000003f3f3ff290 */ /* 0x000fe4000fffe03f */
[----:B------:R-:W-:-:S05]  /*66c0*/  @P0 BRA `(.L_x_242) ;  /* 0x0000004000000947 */ /* 0x000fca0003800000 */
[----:B------:R-:W1:Y:S04]  /*66d0*/  @!P6 LDS.128 R8, [R81+0x2800] ;  /* 0x002800005108e984 */ /* 0x000e680000000c00 */
[----:B------:R-:W2:Y:S04]  /*66e0*/  @!P1 LDS.128 R4, [R82+0x2800] ;  /* 0x0028000052049984 */ /* 0x000ea80000000c00 */
[----:B-1----:R1:W-:Y:S04]  /*66f0*/  @!P6 STG.E.128 [R56.64], R8 ;  /* 0x000000083800e986 */ /* 0x0023e8000c101d08 */
[----:B--2---:R1:W-:Y:S02]  /*6700*/  @!P1 STG.E.128 [R56.64+0x40], R4 ;  /* 0x0000400438009986 */ /* 0x0043e4000c101d08 */
.L_x_242:
[----:B------:R-:W-:Y:S05]  /*6710*/  BSYNC B0 ;  /* 0x0000000000007941 */ /* 0x000fea0003800000 */
.L_x_241:
[----:B------:R-:W-:Y:S01]  /*6720*/  ISETP.GE.AND P0, PT, R141, R2, PT ;  /* 0x000000028d00720c */ /* 0x000fe20003f06270 */
[----:B------:R-:W-:Y:S01]  /*6730*/  @!UPT UIADD3 URZ, URZ, URZ, URZ ;  /* 0x0000003f3f3ff290 */ /* 0x000fe2000fffe03f */
[----:B------:R-:W-:Y:S11]  /*6740*/  BSSY B0, `(.L_x_243) ;  /* 0x0000006000007945 */ /* 0x000ff60003800000 */
[----:B------:R-:W-:-:S05]  /*6750*/  @P0 BRA `(.L_x_244) ;  /* 0x0000004000000947 */ /* 0x000fca0003800000 */
[----:B-1----:R-:W1:Y:S04]  /*6760*/  @!P6 LDS.128 R8, [R81+0x3800] ;  /* 0x003800005108e984 */ /* 0x002e680000000c00 */
[----:B------:R-:W2:Y:S04]  /*6770*/  @!P1 LDS.128 R4, [R82+0x3800] ;  /* 0x0038000052049984 */ /* 0x000ea80000000c00 */
[----:B-1----:R1:W-:Y:S04]  /*6780*/  @!P6 STG.E.128 [R60.64], R8 ;  /* 0x000000083c00e986 */ /* 0x0023e8000c101d08 */
[----:B--2---:R1:W-:Y:S02]  /*6790*/  @!P1 STG.E.128 [R60.64+0x40], R4 ;  /* 0x000040043c009986 */ /* 0x0043e4000c101d08 */
.L_x_244:
[----:B------:R-:W-:Y:S05]  /*67a0*/  BSYNC B0 ;  /* 0x0000000000007941 */ /* 0x000fea0003800000 */
.L_x_243:
[----:B------:R-:W-:Y:S11]  /*67b0*/  ISETP.GE.AND P0, PT, R151, R2, PT ;  /* 0x000000029700720c */ /* 0x000ff60003f06270 */
[----:B------:R-:W-:Y:S02]  /*67c0*/  @!UPT UIADD3 URZ, URZ, URZ, URZ ;  /* 0x0000003f3f3ff290 */ /* 0x000fe4000fffe03f */
[----:B------:R-:W-:-:S05]  /*67d0*/  @P0 BRA `(.L_x_234) ;  /* 0x0000004000000947 */ /* 0x000fca0003800000 */
[----:B-1----:R-:W1:Y:S04]  /*67e0*/  @!P6 LDS.128 R8, [R81+0x4800] ;  /* 0x004800005108e984 */ /* 0x002e680000000c00 */
[----:B------:R-:W2:Y:S04]  /*67f0*/  @!P1 LDS.128 R4, [R82+0x4800] ;  /* 0x0048000052049984 */ /* 0x000ea80000000c00 */
[----:B-1----:R1:W-:Y:S04]  /*6800*/  @!P6 STG.E.128 [R64.64], R8 ;  /* 0x000000084000e986 */ /* 0x0023e8000c101d08 */
[----:B--2---:R1:W-:Y:S02]  /*6810*/  @!P1 STG.E.128 [R64.64+0x40], R4 ;  /* 0x0000400440009986 */ /* 0x0043e4000c101d08 */
.L_x_234:
[----:B------:R-:W-:Y:S05]  /*6820*/  BSYNC B2 ;  /* 0x0000000000027941 */ /* 0x000fea0003800000 */
.L_x_217:
[C---:B-1----:R-:W-:Y:S01]  /*6830*/  IMAD R15, R36.reuse, -0x50, RZ ;  /* 0xffffffb0240f7824 */ /* 0x042fe200078e02ff */
[----:B------:R-:W-:Y:S01]  /*6840*/  BSSY B0, `(.L_x_245) ;  /* 0x000005e000007945 */ /* 0x000fe20003800000 */
[----:B--2---:R-:W-:Y:S02]  /*6850*/  IMAD R2, R89, 0x50, RZ ;  /* 0x0000005059027824 */ /* 0x004fe400078e02ff */
[----:B-----5:R-:W-:Y:S02]  /*6860*/  IMAD.IADD R4, R113, 0x1, R15 ;  /* 0x0000000171047824 */ /* 0x020fe400078e020f */
[----:B------:R-:W-:Y:S03]  /*6870*/  IMAD.WIDE.U32 R16, R36, 0x50, RZ ;  /* 0x0000005024107825 */ /* 0x000fe600078e00ff */
[C---:B------:R-:W-:Y:S01]  /*6880*/  ISETP.GE.AND P4, PT, R4.reuse, 0x11, PT ;  /* 0x000000110400780c */ /* 0x040fe20003f86270 */
[----:B------:R-:W-:Y:S01]  /*6890*/  IMAD.IADD R17, R17, 0x1, R2 ;  /* 0x0000000111117824 */ /* 0x000fe200078e0202 */
[C---:B------:R-:W-:Y:S02]  /*68a0*/  ISETP.GE.AND P3, PT, R4.reuse, 0x1, PT ;  /* 0x000000010400780c */ /* 0x040fe40003f66270 */
[----:B------:R-:W-:Y:S02]  /*68b0*/  IADD3 R2, P0, R123, R16, RZ ;  /* 0x000000107b027210 */ /* 0x000fe40007f1e0ff */
[C---:B------:R-:W-:Y:S02]  /*68c0*/  ISETP.GE.AND P2, PT, R4.reuse, 0x21, PT ;  /* 0x000000210400780c */ /* 0x040fe40003f46270 */
[----:B------:R-:W-:Y:S02]  /*68d0*/  IADD3.X R3, R17, R132, RZ, P0, !PT ;  /* 0x0000008411037210 */ /* 0x000fe400007fe4ff */
[----:B------:R-:W-:Y:S03]  /*68e0*/  ISETP.GE.AND P1, PT, R4, 0x31, PT ;  /* 0x000000310400780c */ /* 0x000fe60003f26270 */
[C---:B------:R-:W-:Y:S02]  /*68f0*/  @P4 IADD3 R5, P0, R2.reuse, 0x10, RZ ;  /* 0x0000001002054810 */ /* 0x040fe40007f1e0ff */
[----:B------:R-:W-:Y:S01]  /*6900*/  @P3 IMAD R9, R3, c[0x0][0x258], RZ ;  /* 0x0000960003093a24 */ /* 0x000fe200078e02ff */
[-C--:B------:R-:W-:Y:S01]  /*6910*/  @P3 MOV R6, R86.reuse ;  /* 0x0000005600063202 */ /* 0x080fe20000000f00 */
[----:B------:R-:W-:Y:S02]  /*6920*/  @P3 IMAD.MOV.U32 R7, RZ, RZ, R90 ;  /* 0x000000ffff073224 */ /* 0x000fe400078e005a */
[----:B------:R-:W-:Y:S01]  /*6930*/  @P4 IMAD.X R10, RZ, RZ, R3, P0 ;  /* 0x000000ffff0a4224 */ /* 0x000fe200000e0603 */
[C---:B------:R-:W-:Y:S01]  /*6940*/  @P2 IADD3 R8, P0, R2.reuse, 0x20, RZ ;  /* 0x0000002002082810 */ /* 0x040fe20007f1e0ff */
[C---:B------:R-:W-:Y:S04]  /*6950*/  @P3 IMAD.WIDE.U32 R6, R2.reuse, c[0x0][0x258], R6 ;  /* 0x0000960002063a25 */ /* 0x040fe800078e0006 */
[----:B------:R-:W-:Y:S02]  /*6960*/  @P3 IMAD R9, R2, c[0x0][0x25c], R9 ;  /* 0x0000970002093a24 */ /* 0x000fe400078e0209 */
[----:B------:R-:W-:Y:S01]  /*6970*/  @P2 IMAD.X R14, RZ, RZ, R3, P0 ;  /* 0x000000ffff0e2224 */ /* 0x000fe200000e0603 */
[----:B------:R-:W-:Y:S01]  /*6980*/  @P3 LEA R12, P0, R6, c[0x0][0x250], 0x1 ;  /* 0x00009400060c3a11 */ /* 0x000fe200078008ff */
[----:B------:R-:W-:Y:S02]  /*6990*/  @P3 IMAD.IADD R7, R7, 0x1, R9 ;  /* 0x0000000107073824 */ /* 0x000fe400078e0209 */
[----:B------:R-:W-:Y:S03]  /*69a0*/  @P4 IMAD R9, R10, c[0x0][0x258], RZ ;  /* 0x000096000a094a24 */ /* 0x000fe600078e02ff */
[----:B------:R-:W-:Y:S01]  /*69b0*/  @P3 LEA.HI.X R13, R6, c[0x0][0x254], R7, 0x1, P0 ;  /* 0x00009500060d3a11 */ /* 0x000fe200000f0c07 */
[----:B------:R-:W-:Y:S01]  /*69c0*/  @P4 IMAD.MOV.U32 R7, RZ, RZ, R90 ;  /* 0x000000ffff074224 */ /* 0x000fe200078e005a */
[-C--:B------:R-:W-:Y:S05]  /*69d0*/  @P4 MOV R6, R86.reuse ;  /* 0x0000005600064202 */ /* 0x080fea0000000f00 */
[C---:B------:R-:W-:Y:S04]  /*69e0*/  @P4 IMAD.WIDE.U32 R6, R5.reuse, c[0x0][0x258], R6 ;  /* 0x0000960005064a25 */ /* 0x040fe800078e0006 */
[----:B------:R-:W-:Y:S01]  /*69f0*/  @P4 IMAD R5, R5, c[0x0][0x25c], R9 ;  /* 0x0000970005054a24 */ /* 0x000fe200078e0209 */
[C---:B------:R-:W-:Y:S03]  /*6a00*/  @P4 LEA R10, P0, R6.reuse, c[0x0][0x250], 0x1 ;  /* 0x00009400060a4a11 */ /* 0x040fe600078008ff */
[----:B------:R-:W-:Y:S02]  /*6a10*/  @P4 IMAD.IADD R5, R7, 0x1, R5 ;  /* 0x0000000107054824 */ /* 0x000fe400078e0205 */
[----:B------:R-:W-:Y:S03]  /*6a20*/  @P2 IMAD.MOV.U32 R7, RZ, RZ, R90 ;  /* 0x000000ffff072224 */ /* 0x000fe600078e005a */
[----:B------:R-:W-:Y:S01]  /*6a30*/  @P4 LEA.HI.X R11, R6, c[0x0][0x254], R5, 0x1, P0 ;  /* 0x00009500060b4a11 */ /* 0x000fe200000f0c05 */
[----:B------:R-:W-:Y:S01]  /*6a40*/  @P2 IMAD R5, R14, c[0x0][0x258], RZ ;  /* 0x000096000e052a24 */ /* 0x000fe200078e02ff */
[----:B------:R-:W-:Y:S03]  /*6a50*/  @P2 MOV R6, R86 ;  /* 0x0000005600062202 */ /* 0x000fe60000000f00 */
[C---:B------:R-:W-:Y:S02]  /*6a60*/  @P2 IMAD R5, R8.reuse, c[0x0][0x25c], R5 ;  /* 0x0000970008052a24 */ /* 0x040fe400078e0205 */
[----:B------:R-:W-:Y:S05]  /*6a70*/  @P2 IMAD.WIDE.U32 R6, R8, c[0x0][0x258], R6 ;  /* 0x0000960008062a25 */ /* 0x000fea00078e0006 */
[C---:B------:R-:W-:Y:S02]  /*6a80*/  @P2 LEA R8, P0, R6.reuse, c[0x0][0x250], 0x1 ;  /* 0x0000940006082a11 */ /* 0x040fe400078008ff */
[----:B------:R-:W-:Y:S04]  /*6a90*/  @P2 IADD3 R5, R7, R5, RZ ;  /* 0x0000000507052210 */ /* 0x000fe80007ffe0ff */
[----:B------:R-:W-:Y:S02]  /*6aa0*/  @P2 LEA.HI.X R9, R6, c[0x0][0x254], R5, 0x1, P0 ;  /* 0x0000950006092a11 */ /* 0x000fe400000f0c05 */
[----:B------:R-:W-:Y:S05]  /*6ab0*/  @P1 IADD3 R5, P0, R2, 0x30, RZ ;  /* 0x0000003002051810 */ /* 0x000fea0007f1e0ff */
[----:B------:R-:W-:Y:S01]  /*6ac0*/  @P1 IMAD.X R6, RZ, RZ, R3, P0 ;  /* 0x000000ffff061224 */ /* 0x000fe200000e0603 */
[----:B------:R-:W-:Y:S03]  /*6ad0*/  ISETP.GE.AND P0, PT, R4, 0x41, PT ;  /* 0x000000410400780c */ /* 0x000fe60003f06270 */
[----:B------:R-:W-:Y:S10]  /*6ae0*/  @P1 IMAD R6, R6, c[0x0][0x258], RZ ;  /* 0x0000960006061a24 */ /* 0x000ff400078e02ff */
[----:B------:R-:W-:Y:S01]  /*6af0*/  @P0 IADD3 R4, P5, R2, 0x40, RZ ;  /* 0x0000004002040810 */ /* 0x000fe20007fbe0ff */
[----:B------:R-:W-:Y:S03]  /*6b00*/  @P1 IMAD.MOV.U32 R2, RZ, RZ, R86 ;  /* 0x000000ffff021224 */ /* 0x000fe600078e0056 */
[----:B------:R-:W-:Y:S02]  /*6b10*/  @P0 IADD3.X R14, RZ, R3, RZ, P5, !PT ;  /* 0x00000003ff0e0210 */ /* 0x000fe40002ffe4ff */
[----:B------:R-:W-:Y:S05]  /*6b20*/  @P1 MOV R3, R90 ;  /* 0x0000005a00031202 */ /* 0x000fea0000000f00 */
[C---:B------:R-:W-:Y:S04]  /*6b30*/  @P1 IMAD.WIDE.U32 R2, R5.reuse, c[0x0][0x258], R2 ;  /* 0x0000960005021a25 */ /* 0x040fe800078e0002 */
[----:B------:R-:W-:Y:S01]  /*6b40*/  @P1 IMAD R5, R5, c[0x0][0x25c], R6 ;  /* 0x0000970005051a24 */ /* 0x000fe200078e0206 */
[----:B------:R-:W-:Y:S03]  /*6b50*/  @P1 LEA R6, P5, R2, c[0x0][0x250], 0x1 ;  /* 0x0000940002061a11 */ /* 0x000fe600078a08ff */
[----:B------:R-:W-:Y:S02]  /*6b60*/  @P1 IMAD.IADD R3, R3, 0x1, R5 ;  /* 0x0000000103031824 */ /* 0x000fe400078e0205 */
[----:B------:R-:W-:Y:S03]  /*6b70*/  @P0 IMAD R5, R14, c[0x0][0x258], RZ ;  /* 0x000096000e050a24 */ /* 0x000fe600078e02ff */
[----:B------:R-:W-:Y:S01]  /*6b80*/  @P1 LEA.HI.X R7, R2, c[0x0][0x254], R3, 0x1, P5 ;  /* 0x0000950002071a11 */ /* 0x000fe200028f0c03 */
[----:B------:R-:W-:Y:S01]  /*6b90*/  @P0 IMAD.MOV.U32 R3, RZ, RZ, R90 ;  /* 0x000000ffff030224 */ /* 0x000fe200078e005a */
[----:B------:R-:W-:Y:S05]  /*6ba0*/  @P0 MOV R2, R86 ;  /* 0x0000005600020202 */ /* 0x000fea0000000f00 */
[C---:B------:R-:W-:Y:S04]  /*6bb0*/  @P0 IMAD.WIDE.U32 R2, R4.reuse, c[0x0][0x258], R2 ;  /* 0x0000960004020a25 */ /* 0x040fe800078e0002 */
[----:B------:R-:W-:Y:S05]  /*6bc0*/  @P0 IMAD R4, R4, c[0x0][0x25c], R5 ;  /* 0x0000970004040a24 */ /* 0x000fea00078e0205 */
[----:B------:R-:W-:Y:S02]  /*6bd0*/  @P0 IADD3 R3, R3, R4, RZ ;  /* 0x0000000403030210 */ /* 0x000fe40007ffe0ff */
[C---:B------:R-:W-:Y:S04]  /*6be0*/  @P0 LEA R4, P5, R2.reuse, c[0x0][0x250], 0x1 ;  /* 0x0000940002040a11 */ /* 0x040fe800078a08ff */
[----:B------:R-:W-:Y:S01]  /*6bf0*/  @P0 LEA.HI.X R5, R2, c[0x0][0x254], R3, 0x1, P5 ;  /* 0x0000950002050a11 */ /* 0x000fe200028f0c03 */
[----:B------:R-:W-:Y:S01]  /*6c00*/  IMAD.IADD R2, R15, 0x1, R0 ;  /* 0x000000010f027824 */ /* 0x000fe200078e0200 */
[----:B------:R-:W-:Y:S11]  /*6c10*/  ISETP.NE.AND P5, PT, R133, RZ, PT ;  /* 0x000000ff8500720c */ /* 0x000ff60003fa5270 */
[----:B------:R-:W-:Y:S02]  /*6c20*/  @!UPT UIADD3 URZ, URZ, URZ, URZ ;  /* 0x0000003f3f3ff290 */ /* 0x000fe4000fffe03f */
[----:B------:R-:W-:Y:S01]  /*6c30*/  @!PT LDS RZ, [RZ] ;  /* 0x00000000fffff984 */ /* 0x000fe20000000800 */
[----:B------:R-:W-:Y:S01]  /*6c40*/  @!PT LDS RZ, [RZ] ;  /* 0x00000000fffff984 */ /* 0x000fe20000000800 */
[----:B------:R-:W-:Y:S01]  /*6c50*/  @!PT LDS RZ, [RZ] ;  /* 0x00000000fffff984 */ /* 0x000fe20000000800 */
[----:B------:R1:W-:Y:S08]  /*6c60*/  @P3 LDGSTS.E.BYPASS.LTC128B.128 [R216+0x100], [R12.64], !P5 ;  /* 0x001000000cd83fae */ /* 0x0003f0000e901d48 */
[----:B------:R1:W-:Y:S08]  /*6c70*/  @P4 LDGSTS.E.BYPASS.LTC128B.128 [R216+0x900], [R10.64], !P5 ;  /* 0x009000000ad84fae */ /* 0x0003f0000e901d48 */
[----:B------:R2:W-:Y:S08]  /*6c80*/  @P2 LDGSTS.E.BYPASS.LTC128B.128 [R216+0x1100], [R8.64], !P5 ;  /* 0x0110000008d82fae */ /* 0x0005f0000e901d48 */
[----:B------:R3:W-:Y:S08]  /*6c90*/  @P1 LDGSTS.E.BYPASS.LTC128B.128 [R216+0x1900], [R6.64], !P5 ;  /* 0x0190000006d81fae */ /* 0x0007f0000e901d48 */
[----:B------:R1:W-:Y:S08]  /*6ca0*/  @P0 LDGSTS.E.BYPASS.LTC128B.128 [R216+0x2100], [R4.64], !P5 ;  /* 0x0210000004d80fae */ /* 0x0003f0000e901d48 */
[----:B------:R-:W0:Y:S01]  /*6cb0*/  LDGDEPBAR ;  /* 0x00000000000079af */ /* 0x000e220000000000 */
[----:B---3--:R-:W-:Y:S02]  /*6cc0*/  IMNMX R7, R2, 0x50, PT ;  /* 0x0000005002077817 */ /* 0x008fe40003800200 */
[----:B------:R-:W-:Y:S02]  /*6cd0*/  IADD3 R6, P0, R131, R16, RZ ;  /* 0x0000001083067210 */ /* 0x000fe40007f1e0ff */
[----:B------:R-:W-:Y:S02]  /*6ce0*/  ISETP.GE.AND P1, PT, R191, R7, PT ;  /* 0x00000007bf00720c */ /* 0x000fe40003f26270 */
[----:B--2---:R-:W-:Y:S01]  /*6cf0*/  IADD3.X R8, R17, R130, RZ, P0, !PT ;  /* 0x0000008211087210 */ /* 0x004fe200007fe4ff */
[----:B------:R-:W-:Y:S04]  /*6d00*/  DEPBAR.LE SB0, 0x0 ;  /* 0x000080000000791a */ /* 0x000fe80000000000 */
[----:B------:R-:W-:Y:S06]  /*6d10*/  BAR.SYNC.DEFER_BLOCKING 0x0 ;  /* 0x0000000000007b1d */ /* 0x000fec0000010000 */
[----:B------:R-:W-:-:S05]  /*6d20*/  @P1 BRA `(.L_x_246) ;  /* 0x000000f000001947 */ /* 0x000fca0003800000 */
[----:B-1----:R-:W-:Y:S01]  /*6d30*/  MOV R5, R103 ;  /* 0x0000006700057202 */ /* 0x002fe20000000f00 */
[----:B------:R-:W-:Y:S01]  /*6d40*/  IMAD R2, R8, c[0x0][0x208], RZ ;  /* 0x0000820008027a24 */ /* 0x000fe200078e02ff */
[----:B------:R-:W-:Y:S01]  /*6d50*/  ISETP.GE.AND P1, PT, R32, c[0x0][0x1d4], PT ;  /* 0x0000750020007a0c */ /* 0x000fe20003f26270 */
[----:B------:R-:W-:Y:S02]  /*6d60*/  IMAD.MOV.U32 R4, RZ, RZ, R92 ;  /* 0x000000ffff047224 */ /* 0x000fe400078e005c */
[C---:B------:R-:W-:Y:S02]  /*6d70*/  IMAD R2, R6.reuse, c[0x0][0x20c], R2 ;  /* 0x0000830006027a24 */ /* 0x040fe400078e0202 */
[----:B------:R-:W-:Y:S04]  /*6d80*/  IMAD.WIDE.U32 R4, R6, c[0x0][0x208], R4 ;  /* 0x0000820006047a25 */ /* 0x000fe800078e0004 */
[----:B------:R-:W-:Y:S01]  /*6d90*/  IMAD.IADD R3, R5, 0x1, R2 ;  /* 0x0000000105037824 */ /* 0x000fe200078e0202 */
[C---:B------:R-:W-:Y:S03]  /*6da0*/  LEA R2, P0, R4.reuse, c[0x0][0x1f8], 0x1 ;  /* 0x00007e0004027a11 */ /* 0x040fe600078008ff */
[----:B------:R-:W1:Y:S01]  /*6db0*/  @!P1 LDS.128 R16, [R81] ;  /* 0x0000000051109984 */ /* 0x000e620000000c00 */
[----:B------:R-:W-:Y:S02]  /*6dc0*/  LEA.HI.X R3, R4, c[0x0][0x1fc], R3, 0x1, P0 ;  /* 0x00007f0004037a11 */ /* 0x000fe400000f0c03 */
[----:B------:R-:W-:Y:S11]  /*6dd0*/  ISETP.GE.AND P0, PT, R102, c[0x0][0x1d4], PT ;  /* 0x0000750066007a0c */ /* 0x000ff60003f06270 */
[----:B------:R-:W-:Y:S02]  /*6de0*/  @!UPT UIADD3 URZ, URZ, URZ, URZ ;  /* 0x0000003f3f3ff290 */ /* 0x000fe4000fffe03f */
[----:B------:R-:W2:Y:S04]  /*6df0*/  @!P0 LDS.128 R12, [R82] ;  /* 0x00000000520c8984 */ /* 0x000ea80000000c00 */
[----:B-1----:R1:W-:Y:S04]  /*6e00*/  @!P1 STG.E.128 [R2.64], R16 ;  /* 0x0000001002009986 */ /* 0x0023e8000c101d08 */
[----:B--2---:R1:W-:Y:S02]  /*6e10*/  @!P0 STG.E.128 [R2.64+0x40], R12 ;  /* 0x0000400c02008986 */ /* 0x0043e4000c101d08 */
.L_x_246:
[----:B-1----:R-:W-:Y:S05]  /*6e20*/  BSYNC B0 ;  /* 0x0000000000007941 */ /* 0x002fea0003800000 */
.L_x_245:
[----:B------:R-:W-:Y:S01]  /*6e30*/  ISETP.GE.AND P0, PT, R141, R7, PT ;  /* 0x000000078d00720c */ /* 0x000fe20003f06270 */
[----:B------:R-:W-:Y:S01]  /*6e40*/  @!UPT UIADD3 URZ, URZ, URZ, URZ ;  /* 0x0000003f3f3ff290 */ /* 0x000fe2000fffe03f */
[----:B------:R-:W-:Y:S11]  /*6e50*/  BSSY B0, `(.L_x_247) ;  /* 0x0000013000007945 */ /* 0x000ff60003800000 */
[----:B------:R-:W-:-:S05]  /*6e60*/  @P0 BRA `(.L_x_248) ;  /* 0x0000011000000947 */ /* 0x000fca0003800000 */
[----:B------:R-:W-:Y:S01]  /*6e70*/  IADD3 R2, P0, R6, 0x20, RZ ;  /* 0x0000002006027810 */ /* 0x000fe20007f1e0ff */
[----:B------:R-:W-:Y:S01]  /*6e80*/  IMAD.MOV.U32 R4, RZ, RZ, R92 ;  /* 0x000000ffff047224 */ /* 0x000fe200078e005c */
[----:B------:R-:W-:Y:S02]  /*6e90*/  MOV R5, R103 ;  /* 0x0000006700057202 */ /* 0x000fe40000000f00 */
[----:B------:R-:W-:Y:S01]  /*6ea0*/  ISETP.GE.AND P1, PT, R32, c[0x0][0x1d4], PT ;  /* 0x0000750020007a0c */ /* 0x000fe20003f26270 */
[----:B------:R-:W-:Y:S02]  /*6eb0*/  IMAD.X R3, RZ, RZ, R8, P0 ;  /* 0x000000ffff037224 */ /* 0x000fe400000e0608 */
[C---:B------:R-:W-:Y:S04]  /*6ec0*/  IMAD.WIDE.U32 R4, R2.reuse, c[0x0][0x208], R4 ;  /* 0x0000820002047a25 */ /* 0x040fe800078e0004 */
[----:B------:R-:W-:Y:S04]  /*6ed0*/  IMAD R3, R3, c[0x0][0x208], RZ ;  /* 0x0000820003037a24 */ /* 0x000fe800078e02ff */
[----:B------:R-:W-:Y:S01]  /*6ee0*/  IMAD R3, R2, c[0x0][0x20c], R3 ;  /* 0x0000830002037a24 */ /* 0x000fe200078e0203 */
[C---:B------:R-:W-:Y:S01]  /*6ef0*/  LEA R2, P0, R4.reuse, c[0x0][0x1f8], 0x1 ;  /* 0x00007e0004027a11 */ /* 0x040fe200078008ff */
[----:B------:R-:W1:Y:S02]  /*6f00*/  @!P1 LDS.128 R16, [R81+0x1000] ;  /* 0x0010000051109984 */ /* 0x000e640000000c00 */
[----:B------:R-:W-:Y:S05]  /*6f10*/  IMAD.IADD R3, R5, 0x1, R3 ;  /* 0x0000000105037824 */ /* 0x000fea00078e0203 */
[----:B------:R-:W-:Y:S02]  /*6f20*/  LEA.HI.X R3, R4, c[0x0][0x1fc], R3, 0x1, P0 ;  /* 0x00007f0004037a11 */ /* 0x000fe400000f0c03 */
[----:B------:R-:W-:Y:S11]  /*6f30*/  ISETP.GE.AND P0, PT, R102, c[0x0][0x1d4], PT ;  /* 0x0000750066007a0c */ /* 0x000ff60003f06270 */
[----:B------:R-:W-:Y:S02]  /*6f40*/  @!UPT UIADD3 URZ, URZ, URZ, URZ ;  /* 0x0000003f3f3ff290 */ /* 0x000fe4000fffe03f */
[----:B------:R-:W2:Y:S04]  /*6f50*/  @!P0 LDS.128 R12, [R82+0x1000] ;  /* 0x00100000520c8984 */ /* 0x000ea80000000c00 */
[----:B-1----:R1:W-:Y:S04]  /*6f60*/  @!P1 STG.E.128 [R2.64], R16 ;  /* 0x0000001002009986 */ /* 0x0023e8000c101d08 */
[----:B--2---:R1:W-:Y:S02]  /*6f70*/  @!P0 STG.E.128 [R2.64+0x40], R12 ;  /* 0x0000400c02008986 */ /* 0x0043e4000c101d08 */
.L_x_248:
[----:B------:R-:W-:Y:S05]  /*6f80*/  BSYNC B0 ;  /* 0x0000000000007941 */ /* 0x000fea0003800000 */
.L_x_247:
[----:B------:R-:W-:Y:S01]  /*6f90*/  ISETP.GE.AND P0, PT, R151, R7, PT ;  /* 0x000000079700720c */ /* 0x000fe20003f06270 */
[----:B------:R-:W-:Y:S01]  /*6fa0*/  @!UPT UIADD3 URZ, URZ, URZ, URZ ;  /* 0x0000003f3f3ff290 */ /* 0x000fe2000fffe03f */
[----:B------:R-:W-:Y:S11]  /*6fb0*/  BSSY B0, `(.L_x_249) ;  /* 0x0000013000007945 */ /* 0x000ff60003800000 */
[----:B------:R-:W-:-:S05]  /*6fc0*/  @P0 BRA `(.L_x_250) ;  /* 0x0000011000000947 */ /* 0x000fca0003800000 */
[----:B-1----:R-:W-:Y:S01]  /*6fd0*/  IADD3 R2, P0, R6, 0x40, RZ ;  /* 0x0000004006027810 */ /* 0x002fe20007f1e0ff */
        /* <DEDUP_REMOVED lines=16> */
.L_x_250:
[----:B------:R-:W-:Y:S05]  /*70e0*/  BSYNC B0 ;  /* 0x0000000000007941 */ /* 0x000fea0003800000 */
.L_x_249:
[C---:B------:R-:W-:Y:S02]  /*70f0*/  ISETP.GT.AND P0, PT, R36.reuse, R128, PT ;  /* 0x000000802400720c */ /* 0x040fe40003f04270 */
[----:B------:R-:W-:Y:S11]  /*7100*/  IADD3 R36, R36, -0x1, RZ ;  /* 0xffffffff24247810 */ /* 0x000ff60007ffe0ff */
[----:B-1----:R-:W-:Y:S01]  /*7110*/  @P0 SHF.R.S32.HI R5, RZ, 0x1f, R36 ;  /* 0x0000001fff050819 */ /* 0x002fe20000011424 */
[----:B------:R-:W-:Y:S02]  /*7120*/  @P0 IMAD R4, R172, R36, RZ ;  /* 0x00000024ac040224 */ /* 0x000fe400078e02ff */
[----:B------:R-:W-:Y:S02]  /*7130*/  @P0 IMAD.MOV.U32 R2, RZ, RZ, R116 ;  /* 0x000000ffff020224 */ /* 0x000fe400078e0074 */
[----:B------:R-:W-:Y:S02]  /*7140*/  @P0 IMAD.MOV.U32 R3, RZ, RZ, R115 ;  /* 0x000000ffff030224 */ /* 0x000fe400078e0073 */
[-C--:B------:R-:W-:Y:S02]  /*7150*/  @P0 IMAD R4, R5, R148.reuse, R4 ;  /* 0x0000009405040224 */ /* 0x080fe400078e0204 */
[----:B------:R-:W-:Y:S04]  /*7160*/  @P0 IMAD.WIDE.U32 R2, R36, R148, R2 ;  /* 0x0000009424020225 */ /* 0x000fe800078e0002 */
[----:B------:R-:W-:Y:S01]  /*7170*/  @P0 IMAD.IADD R3, R3, 0x1, R4 ;  /* 0x0000000103030824 */ /* 0x000fe200078e0204 */
[C---:B------:R-:W-:Y:S04]  /*7180*/  @P0 LEA R8, P1, R2.reuse, c[0x0][0x220], 0x1 ;  /* 0x0000880002080a11 */ /* 0x040fe800078208ff */
[----:B------:R-:W-:Y:S02]  /*7190*/  @P0 LEA.HI.X R9, R2, c[0x0][0x224], R3, 0x1, P1 ;  /* 0x0000890002090a11 */ /* 0x000fe400008f0c03 */
[----:B------:R-:W-:Y:S03]  /*71a0*/  @P0 IADD3 R6, P1, R8, R155, RZ ;  /* 0x0000009b08060210 */ /* 0x000fe60007f3e0ff */
[----:B------:R-:W-:Y:S01]  /*71b0*/  @!PT LDS RZ, [RZ] ;  /* 0x00000000fffff984 */ /* 0x000fe20000000800 */
[----:B------:R-:W-:Y:S01]  /*71c0*/  @!PT LDS RZ, [RZ] ;  /* 0x00000000fffff984 */ /* 0x000fe20000000800 */
[----:B------:R-:W-:Y:S01]  /*71d0*/  @!PT LDS RZ, [RZ] ;  /* 0x00000000fffff984 */ /* 0x000fe20000000800 */
[----:B------:R1:W-:Y:S01]  /*71e0*/  @P0 LDGSTS.E.BYPASS.LTC128B.128 [R216+0x2900], [R8.64], !P5 ;  /* 0x0290000008d80fae */ /* 0x0003e2000e901d48 */
[----:B------:R-:W-:Y:S02]  /*71f0*/  @P0 IADD3.X R7, R9, R139, RZ, P1, !PT ;  /* 0x0000008b09070210 */ /* 0x000fe40000ffe4ff */
[-C--:B------:R-:W-:Y:S03]  /*7200*/  @P0 IADD3 R4, P1, R6, R155.reuse, RZ ;  /* 0x0000009b06040210 */ /* 0x080fe60007f3e0ff */
[----:B------:R1:W-:Y:S02]  /*7210*/  @P0 LDGSTS.E.BYPASS.LTC128B.128 [R216+0x3100], [R6.64], !P5 ;  /* 0x0310000006d80fae */ /* 0x0003e4000e901d48 */
[--C-:B------:R-:W-:Y:S01]  /*7220*/  @P0 IMAD.X R5, R7, 0x1, R139.reuse, P1 ;  /* 0x0000000107050824 */ /* 0x100fe200008e068b */
[-C--:B------:R-:W-:Y:S04]  /*7230*/  @P0 IADD3 R2, P1, R4, R155.reuse, RZ ;  /* 0x0000009b04020210 */ /* 0x080fe80007f3e0ff */
[----:B------:R1:W-:Y:S01]  /*7240*/  @P0 LDGSTS.E.BYPASS.LTC128B.128 [R216+0x3900], [R4.64], !P5 ;  /* 0x0390000004d80fae */ /* 0x0003e2000e901d48 */
[----:B------:R-:W-:Y:S01]  /*7250*/  @P0 IMAD.X R3, R5, 0x1, R139, P1 ;  /* 0x0000000105030824 */ /* 0x000fe200008e068b */
[----:B------:R-:W-:Y:S04]  /*7260*/  @P0 IADD3 R10, P1, R2, R155, RZ ;  /* 0x0000009b020a0210 */ /* 0x000fe80007f3e0ff */
[----:B------:R1:W-:Y:S01]  /*7270*/  @P0 LDGSTS.E.BYPASS.LTC128B.128 [R216+0x4100], [R2.64], !P5 ;  /* 0x0410000002d80fae */ /* 0x0003e2000e901d48 */
[----:B------:R-:W-:Y:S05]  /*7280*/  @P0 IADD3.X R11, R3, R139, RZ, P1, !PT ;  /* 0x0000008b030b0210 */ /* 0x000fea0000ffe4ff */
[----:B------:R1:W-:Y:S04]  /*7290*/  @P0 LDGSTS.E.BYPASS.LTC128B.128 [R216+0x4900], [R10.64], !P5 ;  /* 0x049000000ad80fae */ /* 0x0003e8000e901d48 */
[----:B------:R-:W0:Y:S01]  /*72a0*/  LDGDEPBAR ;  /* 0x00000000000079af */ /* 0x000e220000000000 */
[----:B------:R-:W-:-:S05]  /*72b0*/  @P0 BRA `(.L_x_251) ;  /* 0xffffb9d000000947 */ /* 0x000fca000383ffff */
[----:B------:R-:W-:Y:S01]  /*72c0*/  WARPSYNC 0xffffffff ;  /* 0xffffffff00007948 */ /* 0x000fe20003800000 */
[----:B------:R-:W-:Y:S06]  /*72d0*/  BAR.SYNC.DEFER_BLOCKING 0x0 ;  /* 0x0000000000007b1d */ /* 0x000fec0000010000 */
.L_x_216:
[----:B------:R-:W-:Y:S01]  /*72e0*/  ISETP.GE.AND P0, PT, R173, 0x1, PT ;  /* 0x00000001ad00780c */ /* 0x000fe20003f06270 */
[----:B------:R-:W-:Y:S01]  /*72f0*/  BSSY B0, `(.L_x_252) ;  /* 0x0000020000007945 */ /* 0x000fe20003800000 */
[----:B-1----:R-:W-:Y:S01]  /*7300*/  IMAD.IADD R9, R161, 0x1, R162 ;  /* 0x00000001a1097824 */ /* 0x002fe200078e02a2 */
[----:B------:R-:W-:-:S10]  /*7310*/  MOV R0, RZ ;  /* 0x000000ff00007202 */ /* 0x000fd40000000f00 */
[----:B------:R-:W-:Y:S05]  /*7320*/  @!P0 BRA `(.L_x_253) ;  /* 0x000001c000008947 */ /* 0x000fea0003800000 */
[----:B------:R-:W-:Y:S01]  /*7330*/  IABS R2, R136 ;  /* 0x0000008800027213 */ /* 0x000fe20000000000 */
[----:B------:R-:W-:Y:S01]  /*7340*/  IMAD.MOV.U32 R4, RZ, RZ, RZ ;  /* 0x000000ffff047224 */ /* 0x000fe200078e00ff */
[----:B------:R-:W-:Y:S02]  /*7350*/  IADD3 R6, R153, -0x1, R136 ;  /* 0xffffffff99067810 */ /* 0x000fe40007ffe088 */
[----:B------:R-:W1:Y:S02]  /*7360*/  I2F.RP R0, R2 ;  /* 0x0000000200007306 */ /* 0x000e640000209400 */
[----:B------:R-:W-:-:S06]  /*7370*/  IABS R8, R6 ;  /* 0x0000000600087213 */ /* 0x000fcc0000000000 */
[----:B-1----:R-:W1:Y:S02]  /*7380*/  MUFU.RCP R0, R0 ;  /* 0x0000000000007308 */ /* 0x002e640000001000 */
[----:B-1----:R-:W-:-:S06]  /*7390*/  IADD3 R0, R0, 0xffffffe, RZ ;  /* 0x0ffffffe00007810 */ /* 0x002fcc0007ffe0ff */
[----:B------:R-:W1:Y:S02]  /*73a0*/  F2I.FTZ.U32.TRUNC.NTZ R5, R0 ;  /* 0x0000000000057305 */ /* 0x000e64000021f000 */
        /* <DEDUP_REMOVED lines=20> */
.L_x_253:
[----:B------:R-:W-:Y:S05]  /*74f0*/  BSYNC B0 ;  /* 0x0000000000007941 */ /* 0x000fea0003800000 */
.L_x_252:
[----:B------:R-:W2:Y:S01]  /*7500*/  LDL R2, [R1+0x4c] ;  /* 0x00004c0001027983 */ /* 0x000ea20000100800 */
[----:B------:R-:W-:Y:S01]  /*7510*/  MOV R26, RZ ;  /* 0x000000ff001a7202 */ /* 0x000fe20000000f00 */
[----:B------:R-:W-:Y:S01]  /*7520*/  CS2R R34, SRZ ;  /* 0x0000000000227805 */ /* 0x000fe2000001ff00 */
[----:B------:R-:W-:Y:S01]  /*7530*/  IMAD.MOV.U32 R31, RZ, RZ, RZ ;  /* 0x000000ffff1f7224 */ /* 0x000fe200078e00ff */
        /* <DEDUP_REMOVED lines=32> */
[----:B--2---:R-:W-:-:S04]  /*7740*/  IMAD R3, R2, R0, RZ ;  /* 0x0000000002037224 */ /* 0x004fc800078e02ff */
[--C-:B------:R-:W-:Y:S01]  /*7750*/  IMAD.IADD R2, R3, 0x1, R0.reuse ;  /* 0x0000000103027824 */ /* 0x100fe200078e0200 */
[----:B------:R1:W-:Y:S01]  /*7760*/  STL [R1+0x28], R3 ;  /* 0x0000280301007387 */ /* 0x0003e20000100800 */
[----:B------:R-:W-:-:S03]  /*7770*/  PRMT R0, RZ, 0x7610, R0 ;  /* 0x00007610ff007816 */ /* 0x000fc60000000000 */
[----:B------:R-:W-:-:S04]  /*7780*/  IMNMX R242, R153, R2, PT ;  /* 0x0000000299f27217 */ /* 0x000fc80003800200 */
[----:B------:R-:W-:-:S13]  /*7790*/  ISETP.GT.AND P0, PT, R242, R3, PT ;  /* 0x00000003f200720c */ /* 0x000fda0003f04270 */
[----:B------:R-:W-:Y:S05]  /*77a0*/  @!P0 BRA `(.L_x_254) ;  /* 0x0000c20000008947 */ /* 0x000fea0003800000 */
[----:B------:R-:W2:Y:S04]  /*77b0*/  LDL R16, [R1+0x10] ;  /* 0x0000100001107983 */ /* 0x000ea80000100800 */
[----:B------:R-:W3:Y:S01]  /*77c0*/  LDL R18, [R1+0x34] ;  /* 0x0000340001127983 */ /* 0x000ee20000100800 */
[----:B------:R-:W-:-:S03]  /*77d0*/  ISETP.NE.U32.AND P0, PT, RZ, c[0x0][0x340], PT ;  /* 0x0000d000ff007a0c */ /* 0x000fc60003f05070 */
[----:B------:R-:W4:Y:S01]  /*77e0*/  LDL R17, [R1+0x40] ;  /* 0x0000400001117983 */ /* 0x000f220000100800 */
[----:B------:R-:W-:-:S13]  /*77f0*/  ISETP.NE.AND.EX P2, PT, RZ, c[0x0][0x344], PT, P0 ;  /* 0x0000d100ff007a0c */ /* 0x000fda0003f45300 */
[----:B------:R-:W-:Y:S02]  /*7800*/  @P2 MOV R2, 0x4 ;  /* 0x0000000400022802 */ /* 0x000fe40000000f00 */
[----:B------:R-:W-:-:S04]  /*7810*/  MOV R0, c[0x0][0x2c4] ;  /* 0x0000b10000007a02 */ /* 0x000fc80000000f00 */
[----:B------:R-:W-:Y:S02]  /*7820*/  ISETP.NE.AND P1, PT, R0, 0x1, PT ;  /* 0x000000010000780c */ /* 0x000fe40003f25270 */
[----:B------:R-:W-:Y:S01]  /*7830*/  LEA R0, R166, R140, 0x4 ;  /* 0x0000008ca6007211 */ /* 0x000fe200078e20ff */
[----:B-12---:R-:W-:-:S05]  /*7840*/  @P2 IMAD.WIDE R2, R16, R2, c[0x0][0x340] ;  /* 0x0000d00010022625 */ /* 0x006fca00078e0202 */
[----:B------:R1:W2:Y:S01]  /*7850*/  @P2 LDG.E R13, [R2.64] ;  /* 0x00000008020d2981 */ /* 0x0002a2000c1e1900 */
[----:B---3--:R-:W-:-:S04]  /*7860*/  IMAD R12, R18, 0x80, R0 ;  /* 0x00000080120c7824 */ /* 0x008fc800078e0200 */
[----:B------:R-:W-:Y:S01]  /*7870*/  @P1 IMAD.HI.U32 R5, R12, c[0x0][0x2c8], RZ ;  /* 0x0000b2000c051a27 */ /* 0x000fe200078e00ff */
[----:B------:R-:W-:Y:S02]  /*7880*/  MOV R0, R12 ;  /* 0x0000000c00007202 */ /* 0x000fe40000000f00 */
[----:B------:R-:W-:Y:S02]  /*7890*/  MOV R6, R134 ;  /* 0x0000008600067202 */ /* 0x000fe40000000f00 */
[----:B------:R-:W-:Y:S01]  /*78a0*/  @P1 SHF.R.U32.HI R0, RZ, c[0x0][0x2cc], R5 ;  /* 0x0000b300ff001a19 */ /* 0x000fe20000011605 */
[----:B------:R-:W-:Y:S01]  /*78b0*/  IMAD.MOV.U32 R7, RZ, RZ, R135 ;  /* 0x000000ffff077224 */ /* 0x000fe200078e0087 */
[----:B-1----:R-:W-:Y:S02]  /*78c0*/  SHF.R.S32.HI R3, RZ, 0x1f, R160 ;  /* 0x0000001fff037819 */ /* 0x002fe400000114a0 */
[----:B------:R-:W-:-:S03]  /*78d0*/  IADD3 R2, P0, R140, R9, RZ ;  /* 0x000000098c027210 */ /* 0x000fc60007f1e0ff */
[----:B------:R-:W-:Y:S01]  /*78e0*/  IMAD R4, R3, c[0x0][0x178], RZ ;  /* 0x00005e0003047a24 */ /* 0x000fe200078e02ff */
[----:B------:R-:W-:-:S03]  /*78f0*/  LEA.HI.X.SX32 R3, R9, R186, 0x1, P0 ;  /* 0x000000ba09037211 */ /* 0x000fc600000f0eff */
[C---:B------:R-:W-:Y:S02]  /*7900*/  IMAD R8, R160.reuse, c[0x0][0x17c], R4 ;  /* 0x00005f00a0087a24 */ /* 0x040fe400078e0204 */
[----:B------:R-:W-:Y:S01]  /*7910*/  IMAD.WIDE.U32 R4, R160, c[0x0][0x178], RZ ;  /* 0x00005e00a0047a25 */ /* 0x000fe200078e00ff */
[----:B------:R-:W-:-:S03]  /*7920*/  ISETP.NE.U32.AND P0, PT, RZ, c[0x0][0x348], PT ;  /* 0x0000d200ff007a0c */ /* 0x000fc60003f05070 */
[C---:B------:R-:W-:Y:S02]  /*7930*/  IMAD R15, R3.reuse, c[0x0][0x1e0], RZ ;  /* 0x00007800030f7a24 */ /* 0x040fe400078e02ff */
[----:B------:R-:W-:Y:S01]  /*7940*/  IMAD R14, R3, c[0x0][0x208], RZ ;  /* 0x00008200030e7a24 */ /* 0x000fe200078e02ff */
[----:B------:R-:W-:Y:S01]  /*7950*/  IADD3 R3, R5, R8, RZ ;  /* 0x0000000805037210 */ /* 0x000fe20007ffe0ff */
[----:B------:R-:W-:Y:S01]  /*7960*/  IMAD.WIDE.U32 R10, R2, c[0x0][0x1e0], R6 ;  /* 0x00007800020a7a25 */ /* 0x000fe200078e0006 */
[----:B------:R-:W-:-:S03]  /*7970*/  ISETP.NE.AND.EX P0, PT, RZ, c[0x0][0x34c], PT, P0 ;  /* 0x0000d300ff007a0c */ /* 0x000fc60003f05300 */
[----:B------:R-:W-:-:S04]  /*7980*/  IMAD.WIDE.U32 R8, R2, c[0x0][0x208], R6 ;  /* 0x0000820002087a25 */ /* 0x000fc800078e0006 */
[C---:B------:R-:W-:Y:S02]  /*7990*/  IMAD R6, R2.reuse, c[0x0][0x1e4], R15 ;  /* 0x0000790002067a24 */ /* 0x040fe400078e020f */
[----:B------:R-:W-:Y:S01]  /*79a0*/  IMAD R5, R2, c[0x0][0x20c], R14 ;  /* 0x0000830002057a24 */ /* 0x000fe200078e020e */
[----:B------:R-:W-:Y:S02]  /*79b0*/  MOV R2, R4 ;  /* 0x0000000400027202 */ /* 0x000fe40000000f00 */
[----:B------:R-:W-:Y:S01]  /*79c0*/  SEL R4, R138, RZ, !P0 ;  /* 0x000000ff8a047207 */ /* 0x000fe20004000000 */
[----:B------:R-:W-:Y:S01]  /*79d0*/  IMAD.IADD R7, R11, 0x1, R6 ;  /* 0x000000010b077824 */ /* 0x000fe200078e0206 */
[----:B------:R-:W-:Y:S01]  /*79e0*/  IADD3 R5, R9, R5, RZ ;  /* 0x0000000509057210 */ /* 0x000fe20007ffe0ff */
[----:B----4-:R-:W-:Y:S01]  /*79f0*/  IMAD.WIDE.U32 R2, R17, c[0x0][0x1b8], R2 ;  /* 0x00006e0011027a25 */ /* 0x010fe200078e0002 */
[----:B------:R-:W-:Y:S02]  /*7a00*/  SEL R9, R16, RZ, !P0 ;  /* 0x000000ff10097207 */ /* 0x000fe40004000000 */
[----:B------:R-:W-:Y:S01]  /*7a10*/  MOV R6, R10 ;  /* 0x0000000a00067202 */ /* 0x000fe20000000f00 */
[----:B------:R-:W-:-:S02]  /*7a20*/  IMAD R11, R4, c[0x0][0x1c0], RZ ;  /* 0x00007000040b7a24 */ /* 0x000fc400078e02ff */
[----:B------:R-:W-:Y:S02]  /*7a30*/  IMAD R3, R17, c[0x0][0x1bc], R3 ;  /* 0x00006f0011037a24 */ /* 0x000fe400078e0203 */
[----:B------:R-:W-:Y:S02]  /*7a40*/  IMAD.MOV.U32 R4, RZ, RZ, R8 ;  /* 0x000000ffff047224 */ /* 0x000fe400078e0008 */
[C---:B------:R-:W-:Y:S02]  /*7a50*/  IMAD R14, R9.reuse, c[0x0][0x1c4], R11 ;  /* 0x00007100090e7a24 */ /* 0x040fe400078e020b */
[----:B------:R-:W-:Y:S01]  /*7a60*/  IMAD.WIDE.U32 R8, R9, c[0x0][0x1c0], R2 ;  /* 0x0000700009087a25 */ /* 0x000fe200078e0002 */
[----:B------:R-:W-:-:S03]  /*7a70*/  IADD3 R10, -R0, RZ, RZ ;  /* 0x000000ff000a7210 */ /* 0x000fc60007ffe1ff */
[----:B------:R-:W-:Y:S01]  /*7a80*/  IMAD.WIDE.U32 R2, R17, c[0x0][0x1e8], R6 ;  /* 0x00007a0011027a25 */ /* 0x000fe200078e0006 */
[----:B------:R-:W-:-:S03]  /*7a90*/  SHF.R.S32.HI R11, RZ, 0x1f, R0 ;  /* 0x0000001fff0b7819 */ /* 0x000fc60000011400 */
[----:B------:R-:W-:Y:S01]  /*7aa0*/  IMAD.WIDE.U32 R6, R17, c[0x0][0x210], R4 ;  /* 0x0000840011067a25 */ /* 0x000fe200078e0004 */
[----:B------:R-:W-:-:S03]  /*7ab0*/  MOV R4, R2 ;  /* 0x0000000200047202 */ /* 0x000fc60000000f00 */
[----:B------:R-:W-:Y:S01]  /*7ac0*/  IMAD R5, R17, c[0x0][0x1ec], R3 ;  /* 0x00007b0011057a24 */ /* 0x000fe200078e0203 */
[----:B------:R-:W-:Y:S01]  /*7ad0*/  IADD3 R3, R9, R14, RZ ;  /* 0x0000000e09037210 */ /* 0x000fe20007ffe0ff */
[----:B------:R-:W-:Y:S02]  /*7ae0*/  IMAD R9, R10, c[0x0][0x2c4], R12 ;  /* 0x0000b1000a097a24 */ /* 0x000fe400078e020c */
[----:B------:R-:W-:Y:S02]  /*7af0*/  IMAD R10, R11, c[0x0][0x1b0], RZ ;  /* 0x00006c000b0a7a24 */ /* 0x000fe400078e02ff */
[----:B------:R-:W-:Y:S01]  /*7b00*/  IMAD.MOV.U32 R2, RZ, RZ, R8 ;  /* 0x000000ffff027224 */ /* 0x000fe200078e0008 */
[----:B------:R-:W-:Y:S01]  /*7b10*/  ISETP.NE.U32.AND P0, PT, RZ, c[0x0][0x350], PT ;  /* 0x0000d400ff007a0c */ /* 0x000fe20003f05070 */
[C---:B------:R-:W-:Y:S01]  /*7b20*/  IMAD R10, R0.reuse, c[0x0][0x1b4], R10 ;  /* 0x00006d00000a7a24 */ /* 0x040fe200078e020a */
[----:B------:R-:W-:Y:S01]  /*7b30*/  SHF.R.S32.HI R8, RZ, 0x1f, R9 ;  /* 0x0000001fff087819 */ /* 0x000fe20000011409 */
[----:B------:R-:W-:Y:S01]  /*7b40*/  IMAD.WIDE.U32 R2, R0, c[0x0][0x1b0], R2 ;  /* 0x00006c0000027a25 */ /* 0x000fe200078e0002 */
[----:B------:R-:W-:-:S04]  /*7b50*/  ISETP.NE.AND.EX P0, PT, RZ, c[0x0][0x354], PT, P0 ;  /* 0x0000d500ff007a0c */ /* 0x000fc80003f05300 */
[----:B------:R-:W-:Y:S01]  /*7b60*/  IADD3 R3, R3, R10, RZ ;  /* 0x0000000a03037210 */ /* 0x000fe20007ffe0ff */
[----:B------:R-:W-:Y:S02]  /*7b70*/  IMAD R10, R8, c[0x0][0x1a8], RZ ;  /* 0x00006a00080a7a24 */ /* 0x000fe400078e02ff */
[----:B------:R-:W-:Y:S02]  /*7b80*/  IMAD R7, R17, c[0x0][0x214], R7 ;  /* 0x0000850011077a24 */ /* 0x000fe400078e0207 */
[C---:B------:R-:W-:Y:S02]  /*7b90*/  IMAD R10, R9.reuse, c[0x0][0x1ac], R10 ;  /* 0x00006b00090a7a24 */ /* 0x040fe400078e020a */
[----:B------:R-:W-:-:S04]  /*7ba0*/  IMAD.WIDE.U32 R2, R9, c[0x0][0x1a8], R2 ;  /* 0x00006a0009027a25 */ /* 0x000fc800078e0002 */
[----:B------:R-:W-:Y:S01]  /*7bb0*/  IMAD.IADD R3, R3, 0x1, R10 ;  /* 0x0000000103037824 */ /* 0x000fe200078e020a */
[----:B------:R-:W-:Y:S02]  /*7bc0*/  IADD3 R111, R242, -0x1, RZ ;  /* 0xfffffffff26f7810 */ /* 0x000fe40007ffe0ff */
[----:B--2---:R-:W-:Y:S02]  /*7bd0*/  @P2 SHF.R.S32.HI R0, RZ, 0x1f, R13 ;  /* 0x0000001fff002819 */ /* 0x004fe4000001140d */
[----:B------:R-:W-:Y:S02]  /*7be0*/  @!P2 MOV R0, R138 ;  /* 0x0000008a0000a202 */ /* 0x000fe40000000f00 */
[----:B------:R-:W-:Y:S02]  /*7bf0*/  @!P2 MOV R13, R16 ;  /* 0x00000010000da202 */ /* 0x000fe40000000f00 */
[----:B------:R-:W-:Y:S02]  /*7c00*/  SEL R8, R0, RZ, !P0 ;  /* 0x000000ff00087207 */ /* 0x000fe40004000000 */
[----:B------:R-:W-:-:S03]  /*7c10*/  SEL R0, R13, RZ, !P0 ;  /* 0x000000ff0d007207 */ /* 0x000fc60004000000 */
[C---:B------:R-:W-:Y:S02]  /*7c20*/  IMAD R9, R8.reuse, c[0x0][0x1f0], RZ ;  /* 0x00007c0008097a24 */ /* 0x040fe400078e02ff */
[----:B------:R-:W-:Y:S02]  /*7c30*/  IMAD R8, R8, c[0x0][0x218], RZ ;  /* 0x0000860008087a24 */ /* 0x000fe400078e02ff */
[----:B------:R-:W-:Y:S01]  /*7c40*/  IMAD.WIDE.U32 R16, R0, c[0x0][0x1f0], R4 ;  /* 0x00007c0000107a25 */ /* 0x000fe200078e0004 */
[----:B------:R-:W-:-:S03]  /*7c50*/  LEA R5, P0, R2, c[0x0][0x160], 0x1 ;  /* 0x0000580002057a11 */ /* 0x000fc600078008ff */
[----:B------:R-:W-:-:S04]  /*7c60*/  IMAD.WIDE.U32 R14, R0, c[0x0][0x218], R6 ;  /* 0x00008600000e7a25 */ /* 0x000fc800078e0006 */
[C---:B------:R-:W-:Y:S02]  /*7c70*/  IMAD R6, R0.reuse, c[0x0][0x21c], R8 ;  /* 0x0000870000067a24 */ /* 0x040fe400078e0208 */
[----:B------:R-:W-:Y:S01]  /*7c80*/  IMAD R7, R0, c[0x0][0x1f4], R9 ;  /* 0x00007d0000077a24 */ /* 0x000fe200078e0209 */
[----:B------:R-:W-:Y:S02]  /*7c90*/  LEA.HI.X R4, R2, c[0x0][0x164], R3, 0x1, P0 ;  /* 0x0000590002047a11 */ /* 0x000fe400000f0c03 */
[----:B------:R-:W-:Y:S02]  /*7ca0*/  IADD3 R2, R15, R6, RZ ;  /* 0x000000060f027210 */ /* 0x000fe40007ffe0ff */
[----:B------:R-:W-:Y:S01]  /*7cb0*/  IADD3 R3, R17, R7, RZ ;  /* 0x0000000711037210 */ /* 0x000fe20007ffe0ff */
[----:B------:R1:W-:Y:S04]  /*7cc0*/  STL.64 [R1+0x20], R16 ;  /* 0x0000201001007387 */ /* 0x0003e80000100a00 */
[----:B------:R1:W-:Y:S04]  /*7cd0*/  STL.64 [R1+0x18], R14 ;  /* 0x0000180e01007387 */ /* 0x0003e80000100a00 */
[----:B------:R1:W-:Y:S04]  /*7ce0*/  STL [R1+0x2c], R2 ;  /* 0x00002c0201007387 */ /* 0x0003e80000100800 */
[----:B------:R1:W-:Y:S01]  /*7cf0*/  STL [R1+0x38], R3 ;  /* 0x0000380301007387 */ /* 0x0003e20000100800 */
[----:B------:R-:W-:-:S02]  /*7d00*/  ISETP.GE.AND P2, PT, R134, c[0x0][0x198], PT ;  /* 0x0000660086007a0c */ /* 0x000fc40003f46270 */
[----:B------:R-:W-:Y:S01]  /*7d10*/  LEA R0, R18, R140, 0x7 ;  /* 0x0000008c12007211 */ /* 0x000fe200078e38ff */
[----:B------:R-:W-:Y:S08]  /*7d20*/  BRA.DIV ~URZ, `(.L_x_255) ;  /* 0x0000fba27f007947 */ /* 0x000ff0000b800000 */
[----:B------:R2:W3:Y:S02]  /*7d30*/  SHFL.IDX PT, R6, R4, RZ, 0x181f ;  /* 0x00181fff04067589 */ /* 0x0004e400000e0000 */
.L_x_385:
[----:B------:R-:W-:Y:S05]  /*7d40*/  BRA.DIV ~URZ, `(.L_x_256) ;  /* 0x0000fbf27f007947 */ /* 0x000fea000b800000 */
[----:B-1----:R1:W4:Y:S02]  /*7d50*/  SHFL.IDX PT, R2, R5, RZ, 0x181f ;  /* 0x00181fff05027589 */ /* 0x00232400000e0000 */
.L_x_386:
[----:B------:R-:W-:Y:S01]  /*7d60*/  IMAD R13, R165, c[0x0][0x2c4], RZ ;  /* 0x0000b100a50d7a24 */ /* 0x000fe200078e02ff */
[----:B------:R-:W-:Y:S04]  /*7d70*/  BSSY B0, `(.L_x_257) ;  /* 0x0000009000007945 */ /* 0x000fe80003800000 */
[----:B------:R-:W-:-:S13]  /*7d80*/  ISETP.GE.AND P0, PT, R0, R13, PT ;  /* 0x0000000d0000720c */ /* 0x000fda0003f06270 */
[----:B------:R-:W-:Y:S05]  /*7d90*/  @P0 BRA `(.L_x_258) ;  /* 0x0000006000000947 */ /* 0x000fea0003800000 */
[----:B----4-:R-:W-:-:S04]  /*7da0*/  LEA R2, P0, R134, R2, 0x1 ;  /* 0x0000000286027211 */ /* 0x010fc800078008ff */
[----:B---3--:R-:W-:-:S05]  /*7db0*/  LEA.HI.X R3, R134, R6, R135, 0x1, P0 ;  /* 0x0000000686037211 */ /* 0x008fca00000f0c87 */
[----:B------:R-:W-:Y:S01]  /*7dc0*/  @!PT LDS RZ, [RZ] ;  /* 0x00000000fffff984 */ /* 0x000fe20000000800 */
[----:B------:R-:W-:Y:S01]  /*7dd0*/  @!PT LDS RZ, [RZ] ;  /* 0x00000000fffff984 */ /* 0x000fe20000000800 */
[----:B------:R-:W-:Y:S01]  /*7de0*/  @!PT LDS RZ, [RZ] ;  /* 0x00000000fffff984 */ /* 0x000fe20000000800 */
[----:B------:R3:W-:Y:S04]  /*7df0*/  LDGSTS.E.BYPASS.LTC128B.128 [R216+0x5100], [R2.64], !P2 ;  /* 0x0510000002d87fae */ /* 0x0007e8000d101d48 */
.L_x_258:
[----:B------:R-:W-:Y:S05]  /*7e00*/  BSYNC B0 ;  /* 0x0000000000007941 */ /* 0x000fea0003800000 */
.L_x_257:
[----:B------:R-:W-:Y:S05]  /*7e10*/  BRA.DIV ~URZ, `(.L_x_259) ;  /* 0x0000fb927f007947 */ /* 0x000fea000b800000 */
[----:B---3--:R3:W1:Y:S04]  /*7e20*/  SHFL.IDX PT, R6, R4, 0x1, 0x181f ;  /* 0x00381f0004067f89 */ /* 0x00866800000e0000 */
[----:B----4-:R3:W4:Y:S02]  /*7e30*/  SHFL.IDX PT, R2, R5, 0x1, 0x181f ;  /* 0x00381f0005027f89 */ /* 0x01072400000e0000 */
.L_x_387:
[----:B------:R-:W-:Y:S01]  /*7e40*/  IADD3 R3, R0, 0x10, RZ ;  /* 0x0000001000037810 */ /* 0x000fe20007ffe0ff */
[----:B------:R-:W-:Y:S03]  /*7e50*/  BSSY B0, `(.L_x_260) ;  /* 0x0000009000007945 */ /* 0x000fe60003800000 */
[----:B------:R-:W-:-:S13]  /*7e60*/  ISETP.GE.AND P0, PT, R3, R13, PT ;  /* 0x0000000d0300720c */ /* 0x000fda0003f06270 */
[----:B------:R-:W-:Y:S05]  /*7e70*/  @P0 BRA `(.L_x_261) ;  /* 0x0000006000000947 */ /* 0x000fea0003800000 */
[----:B----4-:R-:W-:-:S04]  /*7e80*/  LEA R2, P0, R134, R2, 0x1 ;  /* 0x0000000286027211 */ /* 0x010fc800078008ff */
[----:B-1----:R-:W-:-:S05]  /*7e90*/  LEA.HI.X R3, R134, R6, R135, 0x1, P0 ;  /* 0x0000000686037211 */ /* 0x002fca00000f0c87 */
[----:B------:R-:W-:Y:S01]  /*7ea0*/  @!PT LDS RZ, [RZ] ;  /* 0x00000000fffff984 */ /* 0x000fe20000000800 */
[----:B------:R-:W-:Y:S01]  /*7eb0*/  @!PT LDS RZ, [RZ] ;  /* 0x00000000fffff984 */ /* 0x000fe20000000800 */
[----:B------:R-:W-:Y:S01]  /*7ec0*/  @!PT LDS RZ, [RZ] ;  /* 0x00000000fffff984 */ /* 0x000fe20000000800 */
[----:B------:R1:W-:Y:S04]  /*7ed0*/  LDGSTS.E.BYPASS.LTC128B.128 [R216+0x5900], [R2.64], !P2 ;  /* 0x0590000002d87fae */ /* 0x0003e8000d101d48 */
.L_x_261:
[----:B------:R-:W-:Y:S05]  /*7ee0*/  BSYNC B0 ;  /* 0x0000000000007941 */ /* 0x000fea0003800000 */
.L_x_260:
[----:B------:R-:W-:Y:S05]  /*7ef0*/  BRA.DIV ~URZ, `(.L_x_262) ;  /* 0x0000fb827f007947 */ /* 0x000fea000b800000 */
[----:B-1----:R1:W2:Y:S02]  /*7f00*/  SHFL.IDX PT, R6, R4, 0x2, 0x181f ;  /* 0x00581f0004067f89 */ /* 0x0022a400000e0000 */
.L_x_388:
[----:B------:R-:W-:Y:S05]  /*7f10*/  BRA.DIV ~URZ, `(.L_x_263) ;  /* 0x0000fbd27f007947 */ /* 0x000fea000b800000 */
[----:B----4-:R4:W1:Y:S02]  /*7f20*/  SHFL.IDX PT, R2, R5, 0x2, 0x181f ;  /* 0x00581f0005027f89 */ /* 0x01086400000e0000 */
.L_x_389:
[----:B------:R-:W-:Y:S01]  /*7f30*/  IADD3 R3, R0, 0x20, RZ ;  /* 0x0000002000037810 */ /* 0x000fe20007ffe0ff */
[----:B------:R-:W-:Y:S03]  /*7f40*/  BSSY B0, `(.L_x_264) ;  /* 0x0000009000007945 */ /* 0x000fe60003800000 */
[----:B------:R-:W-:-:S13]  /*7f50*/  ISETP.GE.AND P0, PT, R3, R13, PT ;  /* 0x0000000d0300720c */ /* 0x000fda0003f06270 */
[----:B------:R-:W-:Y:S05]  /*7f60*/  @P0 BRA `(.L_x_265) ;  /* 0x0000006000000947 */ /* 0x000fea0003800000 */
[----:B-1----:R-:W-:-:S04]  /*7f70*/  LEA R2, P0, R134, R2, 0x1 ;  /* 0x0000000286027211 */ /* 0x002fc800078008ff */
[----:B--2---:R-:W-:-:S05]  /*7f80*/  LEA.HI.X R3, R134, R6, R135, 0x1, P0 ;  /* 0x0000000686037211 */ /* 0x004fca00000f0c87 */
[----:B------:R-:W-:Y:S01]  /*7f90*/  @!PT LDS RZ, [RZ] ;  /* 0x00000000fffff984 */ /* 0x000fe20000000800 */
[----:B------:R-:W-:Y:S01]  /*7fa0*/  @!PT LDS RZ, [RZ] ;  /* 0x00000000fffff984 */ /* 0x000fe20000000800 */
[----:B------:R-:W-:Y:S01]  /*7fb0*/  @!PT LDS RZ, [RZ] ;  /* 0x00000000fffff984 */ /* 0x000fe20000000800 */
[----:B------:R1:W-:Y:S04]  /*7fc0*/  LDGSTS.E.BYPASS.LTC128B.128 [R216+0x6100], [R2.64], !P2 ;  /* 0x0610000002d87fae */ /* 0x0003e8000d101d48 */
.L_x_265:
[----:B------:R-:W-:Y:S05]  /*7fd0*/  BSYNC B0 ;  /* 0x0000000000007941 */ /* 0x000fea0003800000 */
.L_x_264:
[----:B------:R-:W-:Y:S05]  /*7fe0*/  BRA.DIV ~URZ, `(.L_x_266) ;  /* 0x0000fb727f007947 */ /* 0x000fea000b800000 */
[----:B--2---:R2:W3:Y:S04]  /*7ff0*/  SHFL.IDX PT, R6, R4, 0x3, 0x181f ;  /* 0x00781f0004067f89 */ /* 0x0044e800000e0000 */
[----:B-1----:R2:W1:Y:S02]  /*8000*/  SHFL.IDX PT, R2, R5, 0x3, 0x181f ;  /* 0x00781f0005027f89 */ /* 0x00246400000e0000 */
.L_x_390:
[----:B------:R-:W-:Y:S01]  /*8010*/  IADD3 R3, R0, 0x30, RZ ;  /* 0x0000003000037810 */ /* 0x000fe20007ffe0ff */
[----:B------:R-:W-:Y:S03]  /*8020*/  BSSY B0, `(.L_x_267) ;  /* 0x0000009000007945 */ /* 0x000fe60003800000 */
[----:B------:R-:W-:-:S13]  /*8030*/  ISETP.GE.AND P0, PT, R3, R13, PT ;  /* 0x0000000d0300720c */ /* 0x000fda0003f06270 */
[----:B------:R-:W-:Y:S05]  /*8040*/  @P0 BRA `(.L_x_268) ;  /* 0x0000006000000947 */ /* 0x000fea0003800000 */
[----:B-1----:R-:W-:-:S04]  /*8050*/  LEA R2, P0, R134, R2, 0x1 ;  /* 0x0000000286027211 */ /* 0x002fc800078008ff */
[----:B---3--:R-:W-:-:S05]  /*8060*/  LEA.HI.X R3, R134, R6, R135, 0x1, P0 ;  /* 0x0000000686037211 */ /* 0x008fca00000f0c87 */
[----:B------:R-:W-:Y:S01]  /*8070*/  @!PT LDS RZ, [RZ] ;  /* 0x00000000fffff984 */ /* 0x000fe20000000800 */
[----:B------:R-:W-:Y:S01]  /*8080*/  @!PT LDS RZ, [RZ] ;  /* 0x00000000fffff984 */ /* 0x000fe20000000800 */
[----:B------:R-:W-:Y:S01]  /*8090*/  @!PT LDS RZ, [RZ] ;  /* 0x00000000fffff984 */ /* 0x000fe20000000800 */
[----:B------:R1:W-:Y:S04]  /*80a0*/  LDGSTS.E.BYPASS.LTC128B.128 [R216+0x6900], [R2.64], !P2 ;  /* 0x0690000002d87fae */ /* 0x0003e8000d101d48 */
.L_x_268:
[----:B------:R-:W-:Y:S05]  /*80b0*/  BSYNC B0 ;  /* 0x0000000000007941 */ /* 0x000fea0003800000 */
.L_x_267:
[----:B------:R-:W-:Y:S05]  /*80c0*/  BRA.DIV ~URZ, `(.L_x_269) ;  /* 0x0000fb627f007947 */ /* 0x000fea000b800000 */
[----:B---3--:R3:W2:Y:S02]  /*80d0*/  SHFL.IDX PT, R6, R4, 0x4, 0x181f ;  /* 0x00981f0004067f89 */ /* 0x0086a400000e0000 */
.L_x_391:
[----:B------:R-:W-:Y:S05]  /*80e0*/  BRA.DIV ~URZ, `(.L_x_270) ;  /* 0x0000fbb27f007947 */ /* 0x000fea000b800000 */
[----:B-1----:R1:W3:Y:S02]  /*80f0*/  SHFL.IDX PT, R2, R5, 0x4, 0x181f ;  /* 0x00981f0005027f89 */ /* 0x0022e400000e0000 */
.L_x_392:
[----:B------:R-:W-:Y:S01]  /*8100*/  IADD3 R3, R0, 0x40, RZ ;  /* 0x0000004000037810 */ /* 0x000fe20007ffe0ff */
[----:B------:R-:W-:Y:S03]  /*8110*/  BSSY B0, `(.L_x_271) ;  /* 0x0000009000007945 */ /* 0x000fe60003800000 */
[----:B------:R-:W-:-:S13]  /*8120*/  ISETP.GE.AND P0, PT, R3, R13, PT ;  /* 0x0000000d0300720c */ /* 0x000fda0003f06270 */
[----:B------:R-:W-:Y:S05]  /*8130*/  @P0 BRA `(.L_x_272) ;  /* 0x0000006000000947 */ /* 0x000fea0003800000 */
[----:B---3--:R-:W-:-:S04]  /*8140*/  LEA R2, P0, R134, R2, 0x1 ;  /* 0x0000000286027211 */ /* 0x008fc800078008ff */
[----:B--2---:R-:W-:-:S05]  /*8150*/  LEA.HI.X R3, R134, R6, R135, 0x1, P0 ;  /* 0x0000000686037211 */ /* 0x004fca00000f0c87 */
[----:B------:R-:W-:Y:S01]  /*8160*/  @!PT LDS RZ, [RZ] ;  /* 0x00000000fffff984 */ /* 0x000fe20000000800 */
[----:B------:R-:W-:Y:S01]  /*8170*/  @!PT LDS RZ, [RZ] ;  /* 0x00000000fffff984 */ /* 0x000fe20000000800 */
[----:B------:R-:W-:Y:S01]  /*8180*/  @!PT LDS RZ, [RZ] ;  /* 0x00000000fffff984 */ /* 0x000fe20000000800 */
[----:B------:R2:W-:Y:S04]  /*8190*/  LDGSTS.E.BYPASS.LTC128B.128 [R216+0x7100], [R2.64], !P2 ;  /* 0x0710000002d87fae */ /* 0x0005e8000d101d48 */
.L_x_272:
[----:B------:R-:W-:Y:S05]  /*81a0*/  BSYNC B0 ;  /* 0x0000000000007941 */ /* 0x000fea0003800000 */
.L_x_271:
[----:B------:R-:W-:Y:S05]  /*81b0*/  BRA.DIV ~URZ, `(.L_x_273) ;  /* 0x0000fb527f007947 */ /* 0x000fea000b800000 */
[----:B--2---:R2:W1:Y:S04]  /*81c0*/  SHFL.IDX PT, R6, R4, 0x5, 0x181f ;  /* 0x00b81f0004067f89 */ /* 0x00446800000e0000 */
[----:B---3--:R2:W3:Y:S02]  /*81d0*/  SHFL.IDX PT, R2, R5, 0x5, 0x181f ;  /* 0x00b81f0005027f89 */ /* 0x0084e400000e0000 */
.L_x_393:
[----:B------:R-:W-:Y:S01]  /*81e0*/  IADD3 R3, R0, 0x50, RZ ;  /* 0x0000005000037810 */ /* 0x000fe20007ffe0ff */
[----:B------:R-:W-:Y:S03]  /*81f0*/  BSSY B0, `(.L_x_274) ;  /* 0x0000009000007945 */ /* 0x000fe60003800000 */
[----:B------:R-:W-:-:S13]  /*8200*/  ISETP.GE.AND P0, PT, R3, R13, PT ;  /* 0x0000000d0300720c */ /* 0x000fda0003f06270 */
[----:B------:R-:W-:Y:S05]  /*8210*/  @P0 BRA `(.L_x_275) ;  /* 0x0000006000000947 */ /* 0x000fea0003800000 */
[----:B---3--:R-:W-:-:S04]  /*8220*/  LEA R2, P0, R134, R2, 0x1 ;  /* 0x0000000286027211 */ /* 0x008fc800078008ff */
[----:B-1----:R-:W-:-:S05]  /*8230*/  LEA.HI.X R3, R134, R6, R135, 0x1, P0 ;  /* 0x0000000686037211 */ /* 0x002fca00000f0c87 */
[----:B------:R-:W-:Y:S01]  /*8240*/  @!PT LDS RZ, [RZ] ;  /* 0x00000000fffff984 */ /* 0x000fe20000000800 */
[----:B------:R-:W-:Y:S01]  /*8250*/  @!PT LDS RZ, [RZ] ;  /* 0x00000000fffff984 */ /* 0x000fe20000000800 */
[----:B------:R-:W-:Y:S01]  /*8260*/  @!PT LDS RZ, [RZ] ;  /* 0x00000000fffff984 */ /* 0x000fe20000000800 */
[----:B------:R1:W-:Y:S04]  /*8270*/  LDGSTS.E.BYPASS.LTC128B.128 [R216+0x7900], [R2.64], !P2 ;  /* 0x0790000002d87fae */ /* 0x0003e8000d101d48 */
.L_x_275:
[----:B------:R-:W-:Y:S05]  /*8280*/  BSYNC B0 ;  /* 0x0000000000007941 */ /* 0x000fea0003800000 */
.L_x_274:
[----:B------:R-:W-:Y:S05]  /*8290*/  BRA.DIV ~URZ, `(.L_x_276) ;  /* 0x0000fb427f007947 */ /* 0x000fea000b800000 */
[----:B-1----:R1:W2:Y:S02]  /*82a0*/  SHFL.IDX PT, R6, R4, 0x6, 0x181f ;  /* 0x00d81f0004067f89 */ /* 0x0022a400000e0000 */
.L_x_394:
[----:B------:R-:W-:Y:S05]  /*82b0*/  BRA.DIV ~URZ, `(.L_x_277) ;  /* 0x0000fb927f007947 */ /* 0x000fea000b800000 */
[----:B---3--:R3:W1:Y:S02]  /*82c0*/  SHFL.IDX PT, R2, R5, 0x6, 0x181f ;  /* 0x00d81f0005027f89 */ /* 0x00866400000e0000 */
.L_x_395:
        /* <DEDUP_REMOVED lines=10> */
.L_x_279:
[----:B------:R-:W-:Y:S05]  /*8370*/  BSYNC B0 ;  /* 0x0000000000007941 */ /* 0x000fea0003800000 */
.L_x_278:
[----:B------:R-:W-:Y:S05]  /*8380*/  BRA.DIV ~URZ, `(.L_x_280) ;  /* 0x0000fb327f007947 */ /* 0x000fea000b800000 */
[----:B-12---:R-:W1:Y:S04]  /*8390*/  SHFL.IDX PT, R4, R4, 0x7, 0x181f ;  /* 0x00f81f0004047f89 */ /* 0x006e6800000e0000 */
[----:B------:R2:W3:Y:S02]  /*83a0*/  SHFL.IDX PT, R2, R5, 0x7, 0x181f ;  /* 0x00f81f0005027f89 */ /* 0x0004e400000e0000 */
.L_x_396:
[----:B------:R-:W-:-:S04]  /*83b0*/  IADD3 R0, R0, 0x70, RZ ;  /* 0x0000007000007810 */ /* 0x000fc80007ffe0ff */
[----:B------:R-:W-:-:S13]  /*83c0*/  ISETP.GE.AND P0, PT, R0, R13, PT ;  /* 0x0000000d0000720c */ /* 0x000fda0003f06270 */
[----:B---3--:R-:W-:-:S04]  /*83d0*/  @!P0 LEA R2, P1, R134, R2, 0x1 ;  /* 0x0000000286028211 */ /* 0x008fc800078208ff */
[C---:B-1----:R-:W-:Y:S02]  /*83e0*/  @!P0 LEA.HI.X R3, R134.reuse, R4, R135, 0x1, P1 ;  /* 0x0000000486038211 */ /* 0x042fe400008f0c87 */
[----:B------:R-:W-:-:S03]  /*83f0*/  ISETP.GE.AND P1, PT, R134, c[0x0][0x1d4], PT ;  /* 0x0000750086007a0c */ /* 0x000fc60003f26270 */
[----:B------:R-:W-:Y:S01]  /*8400*/  @!PT LDS RZ, [RZ] ;  /* 0x00000000fffff984 */ /* 0x000fe20000000800 */
[----:B------:R-:W-:Y:S01]  /*8410*/  @!PT LDS RZ, [RZ] ;  /* 0x00000000fffff984 */ /* 0x000fe20000000800 */
[----:B------:R-:W-:Y:S01]  /*8420*/  @!PT LDS RZ, [RZ] ;  /* 0x00000000fffff984 */ /* 0x000fe20000000800 */
[----:B------:R1:W-:Y:S04]  /*8430*/  @!P0 LDGSTS.E.BYPASS.LTC128B.128 [R216+0x8900], [R2.64], !P2 ;  /* 0x0890000002d88fae */ /* 0x0003e8000d101d48 */
[----:B------:R-:W0:Y:S01]  /*8440*/  LDGDEPBAR ;  /* 0x00000000000079af */ /* 0x000e220000000000 */
[----:B------:R-:W-:Y:S03]  /*8450*/  WARPSYNC 0xffffffff ;  /* 0xffffffff00007948 */ /* 0x000fe60003800000 */
[----:B--2-4-:R-:W2:Y:S04]  /*8460*/  LDL R5, [R1+0x38] ;  /* 0x0000380001057983 */ /* 0x014ea80000100800 */
[----:B------:R-:W3:Y:S01]  /*8470*/  LDL.64 R6, [R1+0x20] ;  /* 0x0000200001067983 */ /* 0x000ee20000100a00 */
[----:B------:R-:W-:Y:S01]  /*8480*/  IMAD.MOV.U32 R148, RZ, RZ, -0x50 ;  /* 0xffffffb0ff947424 */ /* 0x000fe200078e00ff */
[----:B------:R-:W-:Y:S01]  /*8490*/  SHF.R.S32.HI R48, RZ, 0x1f, R111 ;  /* 0x0000001fff307819 */ /* 0x000fe2000001146f */
[----:B-1----:R-:W-:Y:S01]  /*84a0*/  IMAD.WIDE.U32 R2, R111, c[0x0][0x1e0], RZ ;  /* 0x000078006f027a25 */ /* 0x002fe200078e00ff */
[----:B------:R-:W-:Y:S03]  /*84b0*/  BSSY B0, `(.L_x_281) ;  /* 0x0000032000007945 */ /* 0x000fe60003800000 */
[----:B------:R-:W-:-:S02]  /*84c0*/  IMAD R148, R242, R148, 0x50 ;  /* 0x00000050f2947424 */ /* 0x000fc400078e0294 */
[----:B------:R-:W-:Y:S02]  /*84d0*/  IMAD R0, R48, c[0x0][0x1e0], RZ ;  /* 0x0000780030007a24 */ /* 0x000fe400078e02ff */
[----:B------:R-:W-:Y:S01]  /*84e0*/  IMAD.MOV.U32 R149, RZ, RZ, c[0x0][0x1e0] ;  /* 0x00007800ff957624 */ /* 0x000fe200078e00ff */
[----:B------:R-:W-:Y:S01]  /*84f0*/  IADD3 R52, R148, R173, -R140 ;  /* 0x000000ad94347210 */ /* 0x000fe20007ffe88c */
[----:B------:R-:W-:Y:S02]  /*8500*/  IMAD R0, R111, c[0x0][0x1e4], R0 ;  /* 0x000079006f007a24 */ /* 0x000fe400078e0200 */
[----:B------:R-:W-:Y:S01]  /*8510*/  IMAD.MOV.U32 R153, RZ, RZ, c[0x0][0x1e4] ;  /* 0x00007900ff997624 */ /* 0x000fe200078e00ff */
[C---:B------:R-:W-:Y:S01]  /*8520*/  ISETP.GE.AND P3, PT, R52.reuse, 0x11, PT ;  /* 0x000000113400780c */ /* 0x040fe20003f66270 */
[----:B------:R-:W-:Y:S01]  /*8530*/  IMAD.IADD R0, R3, 0x1, R0 ;  /* 0x0000000103007824 */ /* 0x000fe200078e0200 */
[----:B------:R-:W-:Y:S01]  /*8540*/  BAR.SYNC.DEFER_BLOCKING 0x0 ;  /* 0x0000000000007b1d */ /* 0x000fe20000010000 */
[C---:B------:R-:W-:Y:S01]  /*8550*/  ISETP.GE.AND P2, PT, R52.reuse, 0x21, PT ;  /* 0x000000213400780c */ /* 0x040fe20003f46270 */
[----:B------:R-:W-:Y:S01]  /*8560*/  IMAD.SHL.U32 R9, R153, 0x20, RZ ;  /* 0x0000002099097824 */ /* 0x000fe200078e00ff */
[----:B------:R-:W-:-:S02]  /*8570*/  ISETP.GE.AND P0, PT, R52, 0x31, PT ;  /* 0x000000313400780c */ /* 0x000fc40003f06270 */
[----:B------:R-:W-:Y:S01]  /*8580*/  ISETP.GE.AND P6, PT, R52, 0x1, PT ;  /* 0x000000013400780c */ /* 0x000fe20003fc6270 */
[----:B--2---:R-:W-:Y:S02]  /*8590*/  IMAD.MOV.U32 R147, RZ, RZ, R5 ;  /* 0x000000ffff937224 */ /* 0x004fe400078e0005 */
[----:B---3--:R-:W-:Y:S02]  /*85a0*/  IMAD.MOV.U32 R146, RZ, RZ, R6 ;  /* 0x000000ffff927224 */ /* 0x008fe400078e0006 */
[----:B------:R-:W-:-:S04]  /*85b0*/  IMAD.WIDE.U32 R6, R149, 0x20, RZ ;  /* 0x0000002095067825 */ /* 0x000fc800078e00ff */
[----:B------:R-:W-:-:S04]  /*85c0*/  IMAD.WIDE.U32 R4, R2, 0x50, R146 ;  /* 0x0000005002047825 */ /* 0x000fc800078e0092 */
[----:B------:R-:W-:Y:S01]  /*85d0*/  IMAD R2, R0, 0x50, RZ ;  /* 0x0000005000027824 */ /* 0x000fe200078e02ff */
[----:B------:R-:W-:-:S03]  /*85e0*/  @P3 LEA R0, P4, R149, R4, 0x4 ;  /* 0x0000000495003211 */ /* 0x000fc600078820ff */
[----:B------:R-:W-:Y:S01]  /*85f0*/  IMAD.IADD R3, R5, 0x1, R2 ;  /* 0x0000000105037824 */ /* 0x000fe200078e0202 */
[----:B------:R-:W-:-:S04]  /*8600*/  @P3 LEA R14, P5, R0, c[0x0][0x1c8], 0x1 ;  /* 0x00007200000e3a11 */ /* 0x000fc800078a08ff */
[----:B------:R-:W-:Y:S02]  /*8610*/  @P3 LEA.HI.X R2, R149, R3, R153, 0x4, P4 ;  /* 0x0000000395023211 */ /* 0x000fe400020f2499 */
[----:B------:R-:W-:Y:S02]  /*8620*/  @P2 IADD3 R8, P4, R4, R6, RZ ;  /* 0x0000000604082210 */ /* 0x000fe40007f9e0ff */
[----:B------:R-:W-:Y:S01]  /*8630*/  @P3 LEA.HI.X R15, R0, c[0x0][0x1cc], R2, 0x1, P5 ;  /* 0x00007300000f3a11 */ /* 0x000fe200028f0c02 */
[----:B------:R-:W-:Y:S01]  /*8640*/  @P0 IMAD.MOV.U32 R2, RZ, RZ, R4 ;  /* 0x000000ffff020224 */ /* 0x000fe200078e0004 */
[----:B------:R-:W-:Y:S01]  /*8650*/  @P2 IADD3.X R0, R3, R7, R9, P4, !PT ;  /* 0x0000000703002210 */ /* 0x000fe200027fe409 */
[----:B------:R-:W-:Y:S01]  /*8660*/  @P0 IMAD R9, R153, 0x30, RZ ;  /* 0x0000003099090824 */ /* 0x000fe200078e02ff */
[----:B------:R-:W-:Y:S01]  /*8670*/  @P2 LEA R10, P4, R8, c[0x0][0x1c8], 0x1 ;  /* 0x00007200080a2a11 */ /* 0x000fe200078808ff */
[----:B------:R-:W-:Y:S01]  /*8680*/  @P0 IMAD.WIDE.U32 R6, R149, 0x30, R2 ;  /* 0x0000003095060825 */ /* 0x000fe200078e0002 */
[----:B------:R-:W-:-:S02]  /*8690*/  @P6 LEA R16, P5, R4, c[0x0][0x1c8], 0x1 ;  /* 0x0000720004106a11 */ /* 0x000fc400078a08ff */
[----:B------:R-:W-:Y:S01]  /*86a0*/  @P2 LEA.HI.X R11, R8, c[0x0][0x1cc], R0, 0x1, P4 ;  /* 0x00007300080b2a11 */ /* 0x000fe200020f0c00 */
[----:B------:R-:W-:Y:S01]  /*86b0*/  @P0 IMAD.IADD R0, R7, 0x1, R9 ;  /* 0x0000000107000824 */ /* 0x000fe200078e0209 */
[----:B------:R-:W-:Y:S02]  /*86c0*/  @P0 LEA R8, P4, R6, c[0x0][0x1c8], 0x1 ;  /* 0x0000720006080a11 */ /* 0x000fe400078808ff */
[----:B------:R-:W-:Y:S02]  /*86d0*/  @P6 LEA.HI.X R17, R4, c[0x0][0x1cc], R3, 0x1, P5 ;  /* 0x0000730004116a11 */ /* 0x000fe400028f0c03 */
[----:B------:R-:W-:-:S03]  /*86e0*/  @P0 LEA.HI.X R9, R6, c[0x0][0x1cc], R0, 0x1, P4 ;  /* 0x0000730006090a11 */ /* 0x000fc600020f0c00 */
[----:B------:R-:W-:Y:S01]  /*86f0*/  @!PT LDS RZ, [RZ] ;  /* 0x00000000fffff984 */ /* 0x000fe20000000800 */
[----:B------:R-:W-:Y:S01]  /*8700*/  @!PT LDS RZ, [RZ] ;  /* 0x00000000fffff984 */ /* 0x000fe20000000800 */
[----:B------:R-:W-:Y:S01]  /*8710*/  @!PT LDS RZ, [RZ] ;  /* 0x00000000fffff984 */ /* 0x000fe20000000800 */
[----:B------:R1:W-:Y:S04]  /*8720*/  @P6 LDGSTS.E.BYPASS.LTC128B.128 [R216+0x2900], [R16.64], !P1 ;  /* 0x0290000010d86fae */ /* 0x0003e8000c901d48 */
[----:B------:R1:W-:Y:S04]  /*8730*/  @P3 LDGSTS.E.BYPASS.LTC128B.128 [R216+0x3100], [R14.64], !P1 ;  /* 0x031000000ed83fae */ /* 0x0003e8000c901d48 */
[----:B------:R1:W-:Y:S04]  /*8740*/  @P2 LDGSTS.E.BYPASS.LTC128B.128 [R216+0x3900], [R10.64], !P1 ;  /* 0x039000000ad82fae */ /* 0x0003e8000c901d48 */
[----:B------:R1:W-:Y:S01]  /*8750*/  @P0 LDGSTS.E.BYPASS.LTC128B.128 [R216+0x4100], [R8.64], !P1 ;  /* 0x0410000008d80fae */ /* 0x0003e2000c901d48 */
[----:B------:R-:W-:-:S13]  /*8760*/  ISETP.GE.AND P0, PT, R52, 0x41, PT ;  /* 0x000000413400780c */ /* 0x000fda0003f06270 */
[----:B------:R-:W-:Y:S05]  /*8770*/  @!P0 BRA `(.L_x_282) ;  /* 0x0000005000008947 */ /* 0x000fea0003800000 */
[----:B------:R-:W-:-:S04]  /*8780*/  LEA R0, P0, R149, R4, 0x6 ;  /* 0x0000000495007211 */ /* 0x000fc800078030ff */
[----:B------:R-:W-:Y:S02]  /*8790*/  LEA.HI.X R3, R149, R3, R153, 0x6, P0 ;  /* 0x0000000395037211 */ /* 0x000fe400000f3499 */
[----:B------:R-:W-:-:S04]  /*87a0*/  LEA R2, P0, R0, c[0x0][0x1c8], 0x1 ;  /* 0x0000720000027a11 */ /* 0x000fc800078008ff */
[----:B------:R-:W-:-:S05]  /*87b0*/  LEA.HI.X R3, R0, c[0x0][0x1cc], R3, 0x1, P0 ;  /* 0x0000730000037a11 */ /* 0x000fca00000f0c03 */
[----:B------:R2:W-:Y:S04]  /*87c0*/  LDGSTS.E.BYPASS.LTC128B.128 [R216+0x4900], [R2.64], !P1 ;  /* 0x0490000002d87fae */ /* 0x0005e8000c901d48 */
.L_x_282:
[----:B------:R-:W-:Y:S05]  /*87d0*/  BSYNC B0 ;  /* 0x0000000000007941 */ /* 0x000fea0003800000 */
.L_x_281:
[----:B------:R-:W-:Y:S01]  /*87e0*/  ISETP.LT.AND P0, PT, RZ, c[0x0][0x27c], PT ;  /* 0x00009f00ff007a0c */ /* 0x000fe20003f01270 */
[----:B------:R-:W0:-:S12]  /*87f0*/  LDGDEPBAR ;  /* 0x00000000000079af */ /* 0x000e180000000000 */
[----:B------:R-:W-:Y:S05]  /*8800*/  @P0 BRA `(.L_x_283) ;  /* 0x0000002000000947 */ /* 0x000fea0003800000 */
[----:B------:R-:W-:-:S04]  /*8810*/  DEPBAR.LE SB0, 0x1 ;  /* 0x000080400000791a */ /* 0x000fc80000000000 */
[----:B------:R-:W-:Y:S05]  /*8820*/  BRA `(.L_x_284) ;  /* 0x0000344000007947 */ /* 0x000fea0003800000 */
.L_x_283:
[----:B------:R-:W3:Y:S01]  /*8830*/  LDL R26, [R1+0x34] ;  /* 0x00003400011a7983 */ /* 0x000ee20000100800 */
[----:B-----5:R-:W-:Y:S01]  /*8840*/  SHF.R.S32.HI R0, RZ, 0x1f, R137 ;  /* 0x0000001fff007819 */ /* 0x020fe20000011489 */
[----:B------:R-:W-:Y:S01]  /*8850*/  ULDC.U8 UR4, c[0x0][0x298] ;  /* 0x0000a60000047ab9 */ /* 0x000fe20000000000 */
[C---:B--2---:R-:W-:Y:S01]  /*8860*/  IMAD.WIDE.U32 R2, R137.reuse, c[0x0][0x280], RZ ;  /* 0x0000a00089027a25 */ /* 0x044fe200078e00ff */
[----:B-1----:R-:W1:Y:S01]  /*8870*/  S2R R9, SR_TID.X ;  /* 0x0000000000097919 */ /* 0x002e620000002100 */
[----:B------:R-:W-:Y:S01]  /*8880*/  ISETP.NE.AND P3, PT, RZ, UR4, PT ;  /* 0x00000004ff007c0c */ /* 0x000fe2000bf65270 */
[----:B------:R-:W-:Y:S01]  /*8890*/  BSSY B2, `(.L_x_284) ;  /* 0x000033d000027945 */ /* 0x000fe20003800000 */
[C---:B------:R-:W-:Y:S02]  /*88a0*/  IMAD R6, R0.reuse, c[0x0][0x280], RZ ;  /* 0x0000a00000067a24 */ /* 0x040fe400078e02ff */
[----:B------:R-:W-:Y:S02]  /*88b0*/  IMAD R0, R0, c[0x0][0x290], RZ ;  /* 0x0000a40000007a24 */ /* 0x000fe400078e02ff */
[C---:B------:R-:W-:Y:S01]  /*88c0*/  IMAD R8, R137.reuse, c[0x0][0x284], R6 ;  /* 0x0000a10089087a24 */ /* 0x040fe200078e0206 */
[----:B------:R-:W-:Y:S01]  /*88d0*/  LEA R6, P2, R2, c[0x0][0x270], 0x1 ;  /* 0x00009c0002067a11 */ /* 0x000fe200078408ff */
[----:B------:R-:W-:-:S04]  /*88e0*/  IMAD.WIDE.U32 R4, R137, c[0x0][0x290], RZ ;  /* 0x0000a40089047a25 */ /* 0x000fc800078e00ff */
[----:B------:R-:W-:Y:S01]  /*88f0*/  IMAD R0, R137, c[0x0][0x294], R0 ;  /* 0x0000a50089007a24 */ /* 0x000fe200078e0200 */
[----:B------:R-:W-:Y:S01]  /*8900*/  LEA R7, P0, R4, c[0x0][0x288], 0x1 ;  /* 0x0000a20004077a11 */ /* 0x000fe200078008ff */
[----:B------:R-:W-:Y:S02]  /*8910*/  IMAD.IADD R3, R8, 0x1, R3 ;  /* 0x0000000108037824 */ /* 0x000fe400078e0203 */
[----:B------:R-:W-:-:S03]  /*8920*/  IMAD.IADD R5, R0, 0x1, R5 ;  /* 0x0000000100057824 */ /* 0x000fc600078e0205 */
[----:B------:R-:W-:Y:S02]  /*8930*/  LEA.HI.X R0, R2, c[0x0][0x274], R3, 0x1, P2 ;  /* 0x00009d0002007a11 */ /* 0x000fe400010f0c03 */
[----:B------:R-:W-:Y:S02]  /*8940*/  LEA.HI.X R2, R4, c[0x0][0x28c], R5, 0x1, P0 ;  /* 0x0000a30004027a11 */ /* 0x000fe400000f0c05 */
[----:B-1----:R-:W-:-:S04]  /*8950*/  SHF.R.S32.HI R25, RZ, 0x1f, R9 ;  /* 0x0000001fff197819 */ /* 0x002fc80000011409 */
[----:B------:R-:W-:-:S04]  /*8960*/  LEA.HI R25, R25, R9, RZ, 0x2 ;  /* 0x0000000919197211 */ /* 0x000fc800078f10ff */
[----:B------:R-:W-:-:S04]  /*8970*/  SHF.R.S32.HI R25, RZ, 0x2, R25 ;  /* 0x00000002ff197819 */ /* 0x000fc80000011419 */
[----:B------:R-:W-:Y:S01]  /*8980*/  IADD3 R49, R25, 0x60, RZ ;  /* 0x0000006019317810 */ /* 0x000fe20007ffe0ff */
[----:B---3--:R-:W-:Y:S01]  /*8990*/  IMAD R3, R26, 0x80, R25 ;  /* 0x000000801a037824 */ /* 0x008fe200078e0219 */
[----:B------:R-:W-:Y:S05]  /*89a0*/  @!P3 BRA `(.L_x_285) ;  /* 0x000019000000b947 */ /* 0x000fea0003800000 */
[----:B------:R-:W-:Y:S01]  /*89b0*/  ISETP.GE.AND P0, PT, R3, R13, PT ;  /* 0x0000000d0300720c */ /* 0x000fe20003f06270 */
[----:B------:R-:W1:Y:S01]  /*89c0*/  SHFL.IDX PT, R11, R0, RZ, 0x1c1f ;  /* 0x001c1fff000b7589 */ /* 0x000e6200000e0000 */
[----:B------:R-:W-:Y:S01]  /*89d0*/  BSSY B0, `(.L_x_286) ;  /* 0x000001a000007945 */ /* 0x000fe20003800000 */
[----:B------:R-:W-:Y:S01]  /*89e0*/  CS2R R4, SRZ ;  /* 0x0000000000047805 */ /* 0x000fe2000001ff00 */
[----:B------:R-:W-:Y:S01]  /*89f0*/  CS2R R8, SRZ ;  /* 0x0000000000087805 */ /* 0x000fe2000001ff00 */
[----:B------:R-:W2:Y:S04]  /*8a00*/  SHFL.IDX PT, R10, R6, RZ, 0x1c1f ;  /* 0x001c1fff060a7589 */ /* 0x000ea800000e0000 */
[----:B------:R3:W4:Y:S04]  /*8a10*/  SHFL.IDX PT, R15, R2, RZ, 0x1c1f ;  /* 0x001c1fff020f7589 */ /* 0x00072800000e0000 */
[----:B------:R5:W1:Y:S01]  /*8a20*/  SHFL.IDX PT, R14, R7, RZ, 0x1c1f ;  /* 0x001c1fff070e7589 */ /* 0x000a6200000e0000 */
[----:B---3--:R-:W-:Y:S01]  /*8a30*/  CS2R R2, SRZ ;  /* 0x0000000000027805 */ /* 0x008fe2000001ff00 */
[----:B-----5:R-:W-:Y:S01]  /*8a40*/  CS2R R6, SRZ ;  /* 0x0000000000067805 */ /* 0x020fe2000001ff00 */
[----:B------:R-:W-:Y:S05]  /*8a50*/  @P0 BRA `(.L_x_287) ;  /* 0x0000011000000947 */ /* 0x000fea0003800000 */
[----:B-12-4-:R-:W-:Y:S01]  /*8a60*/  ISETP.GE.AND P2, PT, R28, c[0x0][0x27c], PT ;  /* 0x00009f001c007a0c */ /* 0x016fe20003f46270 */
[C---:B------:R-:W-:Y:S01]  /*8a70*/  IMAD.SHL.U32 R0, R30.reuse, 0x2, RZ ;  /* 0x000000021e007824 */ /* 0x040fe200078e00ff */
[----:B------:R-:W-:-:S02]  /*8a80*/  ISETP.GE.AND P0, PT, R30, c[0x0][0x27c], PT ;  /* 0x00009f001e007a0c */ /* 0x000fc40003f06270 */
[----:B------:R-:W-:-:S04]  /*8a90*/  SHF.R.S32.HI R2, RZ, 0x1f, R30 ;  /* 0x0000001fff027819 */ /* 0x000fc8000001141e */
[----:B------:R-:W-:-:S05]  /*8aa0*/  SHF.L.U64.HI R2, R30, 0x1, R2 ;  /* 0x000000011e027819 */ /* 0x000fca0000010202 */
[----:B------:R-:W-:Y:S02]  /*8ab0*/  @!P2 IMAD.WIDE R4, R28, 0x2, R10 ;  /* 0x000000021c04a825 */ /* 0x000fe400078e020a */
[-C--:B------:R-:W-:Y:S02]  /*8ac0*/  @!P0 IADD3 R16, P4, R10, R0.reuse, RZ ;  /* 0x000000000a108210 */ /* 0x080fe40007f9e0ff */
[----:B------:R-:W-:Y:S01]  /*8ad0*/  @!P0 IADD3 R10, P3, R14, R0, RZ ;  /* 0x000000000e0a8210 */ /* 0x000fe20007f7e0ff */
[----:B------:R1:W5:Y:S01]  /*8ae0*/  @!P2 LD.E.64 R8, [R4.64] ;  /* 0x000000080408a980 */ /* 0x000362000c101b00 */
[----:B------:R-:W-:-:S04]  /*8af0*/  @!P2 IMAD.WIDE R18, R28, 0x2, R14 ;  /* 0x000000021c12a825 */ /* 0x000fc800078e020e */
[--C-:B------:R-:W-:Y:S01]  /*8b00*/  @!P0 IMAD.X R17, R11, 0x1, R2.reuse, P4 ;  /* 0x000000010b118824 */ /* 0x100fe200020e0602 */
[----:B------:R2:W5:Y:S01]  /*8b10*/  @!P2 LD.E.64 R6, [R18.64] ;  /* 0x000000081206a980 */ /* 0x000562000c101b00 */
[----:B------:R-:W-:Y:S02]  /*8b20*/  @!P0 IMAD.X R11, R15, 0x1, R2, P3 ;  /* 0x000000010f0b8824 */ /* 0x000fe400018e0602 */
[----:B------:R-:W-:-:S06]  /*8b30*/  CS2R R2, SRZ ;  /* 0x0000000000027805 */ /* 0x000fcc000001ff00 */
[----:B------:R2:W5:Y:S01]  /*8b40*/  @!P0 LD.E.64 R2, [R10.64] ;  /* 0x000000080a028980 */ /* 0x000562000c101b00 */
[----:B-1----:R-:W-:-:S06]  /*8b50*/  CS2R R4, SRZ ;  /* 0x0000000000047805 */ /* 0x002fcc000001ff00 */
[----:B------:R2:W5:Y:S02]  /*8b60*/  @!P0 LD.E.64 R4, [R16.64] ;  /* 0x0000000810048980 */ /* 0x000564000c101b00 */
.L_x_287:
[----:B-12-4-:R-:W-:Y:S05]  /*8b70*/  BSYNC B0 ;  /* 0x0000000000007941 */ /* 0x016fea0003800000 */
.L_x_286:
[----:B-----5:R-:W-:Y:S01]  /*8b80*/  IMAD.MOV.U32 R18, RZ, RZ, R8 ;  /* 0x000000ffff127224 */ /* 0x020fe200078e0008 */
[--C-:B------:R-:W-:Y:S01]  /*8b90*/  SHF.R.U64 R0, R8, 0x10, R9.reuse ;  /* 0x0000001008007819 */ /* 0x100fe20000001209 */
[--C-:B------:R-:W-:Y:S01]  /*8ba0*/  IMAD.MOV.U32 R17, RZ, RZ, R9.reuse ;  /* 0x000000ffff117224 */ /* 0x100fe200078e0009 */
[----:B------:R-:W-:Y:S01]  /*8bb0*/  SHF.R.U32.HI R14, RZ, 0x10, R9 ;  /* 0x00000010ff0e7819 */ /* 0x000fe20000011609 */
[----:B------:R-:W-:Y:S01]  /*8bc0*/  IMAD.MOV.U32 R15, RZ, RZ, R5 ;  /* 0x000000ffff0f7224 */ /* 0x000fe200078e0005 */
[----:B------:R-:W-:Y:S01]  /*8bd0*/  PRMT R19, R0, 0x5410, R18 ;  /* 0x0000541000137816 */ /* 0x000fe20000000012 */
[----:B------:R-:W-:Y:S01]  /*8be0*/  IMAD R0, R26, -0x80, R13 ;  /* 0xffffff801a007824 */ /* 0x000fe200078e020d */
[----:B------:R-:W-:Y:S01]  /*8bf0*/  PRMT R20, R14, 0x5410, R17 ;  /* 0x000054100e147816 */ /* 0x000fe20000000011 */
[----:B------:R-:W-:Y:S01]  /*8c00*/  IMAD.MOV.U32 R16, RZ, RZ, R4 ;  /* 0x000000ffff107224 */ /* 0x000fe200078e0004 */
[----:B------:R-:W-:Y:S01]  /*8c10*/  SHF.R.U64 R12, R4, 0x10, R5 ;  /* 0x00000010040c7819 */ /* 0x000fe20000001205 */
[----:B------:R-:W-:Y:S01]  /*8c20*/  IMAD.MOV.U32 R11, RZ, RZ, R6 ;  /* 0x000000ffff0b7224 */ /* 0x000fe200078e0006 */
[----:B------:R-:W-:Y:S01]  /*8c30*/  IMNMX R17, R0, 0x80, PT ;  /* 0x0000008000117817 */ /* 0x000fe20003800200 */
[----:B------:R-:W-:Y:S01]  /*8c40*/  IMAD.MOV.U32 R10, RZ, RZ, R7 ;  /* 0x000000ffff0a7224 */ /* 0x000fe200078e0007 */
[----:B------:R-:W-:Y:S01]  /*8c50*/  SHF.R.U32.HI R9, RZ, 0x10, R5 ;  /* 0x00000010ff097819 */ /* 0x000fe20000011605 */
[----:B------:R-:W-:-:S04]  /*8c60*/  DEPBAR.LE SB0, 0x1 ;  /* 0x000080400000791a */ /* 0x000fc80000000000 */
[----:B------:R-:W-:Y:S01]  /*8c70*/  BAR.SYNC.DEFER_BLOCKING 0x0 ;  /* 0x0000000000007b1d */ /* 0x000fe20000010000 */
[----:B------:R-:W-:Y:S02]  /*8c80*/  ISETP.GE.AND P0, PT, R25, R17, PT ;  /* 0x000000111900720c */ /* 0x000fe40003f06270 */
[----:B------:R-:W-:Y:S01]  /*8c90*/  SHF.R.U64 R8, R6, 0x10, R7 ;  /* 0x0000001006087819 */ /* 0x000fe20000001207 */
[----:B------:R-:W-:Y:S01]  /*8ca0*/  IMAD.MOV.U32 R6, RZ, RZ, R3 ;  /* 0x000000ffff067224 */ /* 0x000fe200078e0003 */
[----:B------:R-:W-:Y:S01]  /*8cb0*/  SHF.R.U32.HI R5, RZ, 0x10, R7 ;  /* 0x00000010ff057819 */ /* 0x000fe20000011607 */
[----:B------:R-:W-:Y:S01]  /*8cc0*/  IMAD.MOV.U32 R7, RZ, RZ, R2 ;  /* 0x000000ffff077224 */ /* 0x000fe200078e0002 */
[--C-:B------:R-:W-:Y:S01]  /*8cd0*/  SHF.R.U64 R4, R2, 0x10, R3.reuse ;  /* 0x0000001002047819 */ /* 0x100fe20000001203 */
[----:B------:R-:W-:Y:S01]  /*8ce0*/  BSSY B1, `(.L_x_288) ;  /* 0x000005b000017945 */ /* 0x000fe20003800000 */
[----:B------:R-:W-:Y:S02]  /*8cf0*/  SHF.R.U32.HI R2, RZ, 0x10, R3 ;  /* 0x00000010ff027819 */ /* 0x000fe40000011603 */
[----:B------:R-:W-:-:S02]  /*8d00*/  PRMT R23, R12, 0x5410, R16 ;  /* 0x000054100c177816 */ /* 0x000fc40000000010 */
[----:B------:R-:W-:Y:S02]  /*8d10*/  PRMT R24, R9, 0x5410, R15 ;  /* 0x0000541009187816 */ /* 0x000fe4000000000f */
[----:B------:R-:W-:Y:S02]  /*8d20*/  PRMT R16, R11, 0x5410, R8 ;  /* 0x000054100b107816 */ /* 0x000fe40000000008 */
[----:B------:R-:W-:Y:S02]  /*8d30*/  PRMT R18, R5, 0x5410, R10 ;  /* 0x0000541005127816 */ /* 0x000fe4000000000a */
[----:B------:R-:W-:Y:S02]  /*8d40*/  PRMT R21, R7, 0x5410, R4 ;  /* 0x0000541007157816 */ /* 0x000fe40000000004 */
[----:B------:R-:W-:Y:S01]  /*8d50*/  PRMT R22, R2, 0x5410, R6 ;  /* 0x0000541002167816 */ /* 0x000fe20000000006 */
[----:B------:R-:W-:Y:S05]  /*8d60*/  @P0 BRA `(.L_x_289) ;  /* 0x0000052000000947 */ /* 0x000fea0003800000 */
[----:B------:R-:W-:Y:S01]  /*8d70*/  ISETP.GE.AND P0, PT, R28, c[0x0][0x27c], PT ;  /* 0x00009f001c007a0c */ /* 0x000fe20003f06270 */
[----:B------:R-:W-:-:S12]  /*8d80*/  BSSY B0, `(.L_x_290) ;  /* 0x0000028000007945 */ /* 0x000fd80003800000 */
[----:B------:R-:W-:Y:S05]  /*8d90*/  @P0 BRA `(.L_x_291) ;  /* 0x0000026000000947 */ /* 0x000fea0003800000 */
[----:B------:R-:W1:Y:S01]  /*8da0*/  LDS.128 R4, [R81+0x5000] ;  /* 0x0050000051047984 */ /* 0x000e620000000c00 */
[--C-:B------:R-:W-:Y:S02]  /*8db0*/  HADD2.F32 R9, -RZ, R16.reuse.H0_H0 ;  /* 0x20000010ff097230 */ /* 0x100fe40000004100 */
[----:B------:R-:W-:Y:S02]  /*8dc0*/  HADD2.F32 R0, -RZ, R16.H1_H1 ;  /* 0x30000010ff007230 */ /* 0x000fe40000004100 */
[--C-:B------:R-:W-:Y:S02]  /*8dd0*/  HADD2.F32 R3, -RZ, R19.reuse.H1_H1 ;  /* 0x30000013ff037230 */ /* 0x100fe40000004100 */
[----:B------:R-:W-:Y:S02]  /*8de0*/  HADD2.F32 R2, -RZ, R19.H0_H0 ;  /* 0x20000013ff027230 */ /* 0x000fe40000004100 */
[--C-:B-1----:R-:W-:Y:S02]  /*8df0*/  HADD2.F32 R10, -RZ, R4.reuse.H0_H0 ;  /* 0x20000004ff0a7230 */ /* 0x102fe40000004100 */
[----:B------:R-:W-:-:S02]  /*8e00*/  HADD2.F32 R8, -RZ, R4.H1_H1 ;  /* 0x30000004ff087230 */ /* 0x000fc40000004100 */
[--C-:B------:R-:W-:Y:S01]  /*8e10*/  HADD2.F32 R4, -RZ, R5.reuse.H0_H0 ;  /* 0x20000005ff047230 */ /* 0x100fe20000004100 */
[-C--:B------:R-:W-:Y:S01]  /*8e20*/  FMUL.FTZ R13, R10, R9.reuse ;  /* 0x000000090a0d7220 */ /* 0x080fe20000410000 */
[----:B------:R-:W-:Y:S01]  /*8e30*/  HADD2.F32 R5, -RZ, R5.H1_H1 ;  /* 0x30000005ff057230 */ /* 0x000fe20000004100 */
[----:B------:R-:W-:Y:S01]  /*8e40*/  FMUL.FTZ R14, R8, R9 ;  /* 0x00000009080e7220 */ /* 0x000fe20000410000 */
[--C-:B------:R-:W-:Y:S02]  /*8e50*/  HADD2.F32 R12, -RZ, R6.reuse.H0_H0 ;  /* 0x20000006ff0c7230 */ /* 0x100fe40000004100 */
[----:B------:R-:W-:Y:S01]  /*8e60*/  HADD2.F32 R11, -RZ, R6.H1_H1 ;  /* 0x30000006ff0b7230 */ /* 0x000fe20000004100 */
[-C--:B------:R-:W-:Y:S01]  /*8e70*/  FMUL.FTZ R9, R5, R0.reuse ;  /* 0x0000000005097220 */ /* 0x080fe20000410000 */
[--C-:B------:R-:W-:Y:S01]  /*8e80*/  HADD2.F32 R6, -RZ, R7.reuse.H0_H0 ;  /* 0x20000007ff067230 */ /* 0x100fe20000004100 */
[----:B------:R-:W-:Y:S01]  /*8e90*/  FMUL.FTZ R0, R4, R0 ;  /* 0x0000000004007220 */ /* 0x000fe20000410000 */
[----:B------:R-:W-:Y:S01]  /*8ea0*/  HADD2.F32 R7, -RZ, R7.H1_H1 ;  /* 0x30000007ff077230 */ /* 0x000fe20000004100 */
[----:B------:R-:W-:-:S02]  /*8eb0*/  FFMA.FTZ R15, R10, R3, -R14 ;  /* 0x000000030a0f7223 */ /* 0x000fc4000001080e */
[----:B------:R-:W-:Y:S01]  /*8ec0*/  FFMA.FTZ R14, R8, R3, R13 ;  /* 0x00000003080e7223 */ /* 0x000fe2000001000d */
[----:B------:R-:W-:Y:S01]  /*8ed0*/  HADD2.F32 R3, -RZ, R20.H1_H1 ;  /* 0x30000014ff037230 */ /* 0x000fe20000004100 */
[-C--:B------:R-:W-:Y:S01]  /*8ee0*/  FFMA.FTZ R13, R4, R2.reuse, -R9 ;  /* 0x00000002040d7223 */ /* 0x080fe20000010809 */
[--C-:B------:R-:W-:Y:S01]  /*8ef0*/  HADD2.F32 R4, -RZ, R18.reuse.H1_H1 ;  /* 0x30000012ff047230 */ /* 0x100fe20000004100 */
[----:B------:R-:W-:Y:S01]  /*8f00*/  FFMA.FTZ R10, R5, R2, R0 ;  /* 0x00000002050a7223 */ /* 0x000fe20000010000 */
[----:B------:R-:W-:Y:S02]  /*8f10*/  HADD2.F32 R0, -RZ, R18.H0_H0 ;  /* 0x20000012ff007230 */ /* 0x000fe40000004100 */
[----:B------:R-:W-:Y:S01]  /*8f20*/  HADD2.F32 R2, -RZ, R20.H0_H0 ;  /* 0x20000014ff027230 */ /* 0x000fe20000004100 */
[----:B------:R-:W-:Y:S02]  /*8f30*/  FMUL.FTZ R9, R11, R4 ;  /* 0x000000040b097220 */ /* 0x000fe40000410000 */
[----:B------:R-:W-:-:S02]  /*8f40*/  FMUL.FTZ R8, R7, R0 ;  /* 0x0000000007087220 */ /* 0x000fc40000410000 */
[----:B------:R-:W-:Y:S02]  /*8f50*/  FMUL.FTZ R4, R12, R4 ;  /* 0x000000040c047220 */ /* 0x000fe40000410000 */
[----:B------:R-:W-:Y:S02]  /*8f60*/  FMUL.FTZ R5, R6, R0 ;  /* 0x0000000006057220 */ /* 0x000fe40000410000 */
[-C--:B------:R-:W-:Y:S02]  /*8f70*/  FFMA.FTZ R9, R12, R3.reuse, -R9 ;  /* 0x000000030c097223 */ /* 0x080fe40000010809 */
[-C--:B------:R-:W-:Y:S02]  /*8f80*/  FFMA.FTZ R0, R6, R2.reuse, -R8 ;  /* 0x0000000206007223 */ /* 0x080fe40000010808 */
[----:B------:R-:W-:Y:S01]  /*8f90*/  FFMA.FTZ R3, R11, R3, R4 ;  /* 0x000000030b037223 */ /* 0x000fe20000010004 */
[----:B------:R-:W-:Y:S01]  /*8fa0*/  F2FP.PACK_AB R4, R14, R15 ;  /* 0x0000000f0e04723e */ /* 0x000fe200000000ff */
[----:B------:R-:W-:Y:S01]  /*8fb0*/  FFMA.FTZ R2, R7, R2, R5 ;  /* 0x0000000207027223 */ /* 0x000fe20000010005 */
[----:B------:R-:W-:-:S02]  /*8fc0*/  F2FP.PACK_AB R5, R10, R13 ;  /* 0x0000000d0a05723e */ /* 0x000fc400000000ff */
[----:B------:R-:W-:Y:S02]  /*8fd0*/  F2FP.PACK_AB R6, R3, R9 ;  /* 0x000000090306723e */ /* 0x000fe400000000ff */
[----:B------:R-:W-:-:S05]  /*8fe0*/  F2FP.PACK_AB R7, R2, R0 ;  /* 0x000000000207723e */ /* 0x000fca00000000ff */
[----:B------:R1:W-:Y:S02]  /*8ff0*/  STS.128 [R81+0x5000], R4 ;  /* 0x0050000451007388 */ /* 0x0003e40000000c00 */
.L_x_291:
[----:B------:R-:W-:Y:S05]  /*9000*/  BSYNC B0 ;  /* 0x0000000000007941 */ /* 0x000fea0003800000 */
.L_x_290:
[----:B------:R-:W-:-:S13]  /*9010*/  ISETP.GE.AND P0, PT, R30, c[0x0][0x27c], PT ;  /* 0x00009f001e007a0c */ /* 0x000fda0003f06270 */
[----:B------:R-:W-:Y:S05]  /*9020*/  @P0 BRA `(.L_x_289) ;  /* 0x0000026000000947 */ /* 0x000fea0003800000 */
[----:B-1----:R-:W1:Y:S01]  /*9030*/  LDS.128 R4, [R82+0x5000] ;  /* 0x0050000052047984 */ /* 0x002e620000000c00 */
        /* <DEDUP_REMOVED lines=37> */
.L_x_289:
[----:B------:R-:W-:Y:S05]  /*9290*/  BSYNC B1 ;  /* 0x0000000000017941 */ /* 0x000fea0003800000 */
.L_x_288:
[----:B------:R-:W-:Y:S01]  /*92a0*/  ISETP.GE.AND P0, PT, R141, R17, PT ;  /* 0x000000118d00720c */ /* 0x000fe20003f06270 */
[----:B------:R-:W-:-:S12]  /*92b0*/  BSSY B1, `(.L_x_292) ;  /* 0x0000054000017945 */ /* 0x000fd80003800000 */
[----:B------:R-:W-:Y:S05]  /*92c0*/  @P0 BRA `(.L_x_293) ;  /* 0x0000052000000947 */ /* 0x000fea0003800000 */
[----:B------:R-:W-:Y:S01]  /*92d0*/  ISETP.GE.AND P0, PT, R28, c[0x0][0x27c], PT ;  /* 0x00009f001c007a0c */ /* 0x000fe20003f06270 */
[----:B------:R-:W-:-:S12]  /*92e0*/  BSSY B0, `(.L_x_294) ;  /* 0x0000028000007945 */ /* 0x000fd80003800000 */
        /* <DEDUP_REMOVED lines=9> */
[C---:B------:R-:W-:Y:S01]  /*9380*/  FMUL.FTZ R13, R9.reuse, R10 ;  /* 0x0000000a090d7220 */ /* 0x040fe20000410000 */
[----:B------:R-:W-:Y:S01]  /*9390*/  HADD2.F32 R5, -RZ, R5.H1_H1 ;  /* 0x30000005ff057230 */ /* 0x000fe20000004100 */
[----:B------:R-:W-:Y:S01]  /*93a0*/  FMUL.FTZ R14, R9, R8 ;  /* 0x00000008090e7220 */ /* 0x000fe20000410000 */
[--C-:B------:R-:W-:Y:S02]  /*93b0*/  HADD2.F32 R12, -RZ, R6.reuse.H0_H0 ;  /* 0x20000006ff0c7230 */ /* 0x100fe40000004100 */
[----:B------:R-:W-:Y:S01]  /*93c0*/  HADD2.F32 R11, -RZ, R6.H1_H1 ;  /* 0x30000006ff0b7230 */ /* 0x000fe20000004100 */
[C---:B------:R-:W-:Y:S01]  /*93d0*/  FMUL.FTZ R9, R0.reuse, R5 ;  /* 0x0000000500097220 */ /* 0x040fe20000410000 */
[--C-:B------:R-:W-:Y:S01]  /*93e0*/  HADD2.F32 R6, -RZ, R7.reuse.H0_H0 ;  /* 0x20000007ff067230 */ /* 0x100fe20000004100 */
[----:B------:R-:W-:Y:S01]  /*93f0*/  FMUL.FTZ R0, R0, R4 ;  /* 0x0000000400007220 */ /* 0x000fe20000410000 */
[----:B------:R-:W-:Y:S01]  /*9400*/  HADD2.F32 R7, -RZ, R7.H1_H1 ;  /* 0x30000007ff077230 */ /* 0x000fe20000004100 */
[----:B------:R-:W-:-:S02]  /*9410*/  FFMA.FTZ R15, R3, R10, -R14 ;  /* 0x0000000a030f7223 */ /* 0x000fc4000001080e */
[----:B------:R-:W-:Y:S01]  /*9420*/  FFMA.FTZ R14, R3, R8, R13 ;  /* 0x00000008030e7223 */ /* 0x000fe2000001000d */
[----:B------:R-:W-:Y:S01]  /*9430*/  HADD2.F32 R3, -RZ, R20.H1_H1 ;  /* 0x30000014ff037230 */ /* 0x000fe20000004100 */
[C---:B------:R-:W-:Y:S01]  /*9440*/  FFMA.FTZ R13, R2.reuse, R4, -R9 ;  /* 0x00000004020d7223 */ /* 0x040fe20000010809 */
        /* <DEDUP_REMOVED lines=8> */
[C---:B------:R-:W-:Y:S02]  /*94d0*/  FFMA.FTZ R9, R3.reuse, R12, -R9 ;  /* 0x0000000c03097223 */ /* 0x040fe40000010809 */
[----:B------:R-:W-:Y:S02]  /*94e0*/  FFMA.FTZ R0, R2, R6, -R8 ;  /* 0x0000000602007223 */ /* 0x000fe40000010808 */
[----:B------:R-:W-:Y:S01]  /*94f0*/  FFMA.FTZ R3, R3, R11, R4 ;  /* 0x0000000b03037223 */ /* 0x000fe20000010004 */
[----:B------:R-:W-:Y:S01]  /*9500*/  F2FP.PACK_AB R4, R14, R15 ;  /* 0x0000000f0e04723e */ /* 0x000fe200000000ff */
[----:B------:R-:W-:Y:S01]  /*9510*/  FFMA.FTZ R2, R2, R7, R5 ;  /* 0x0000000702027223 */ /* 0x000fe20000010005 */
[----:B------:R-:W-:-:S02]  /*9520*/  F2FP.PACK_AB R5, R10, R13 ;  /* 0x0000000d0a05723e */ /* 0x000fc400000000ff */
[----:B------:R-:W-:Y:S02]  /*9530*/  F2FP.PACK_AB R6, R3, R9 ;  /* 0x000000090306723e */ /* 0x000fe400000000ff */
[----:B------:R-:W-:-:S05]  /*9540*/  F2FP.PACK_AB R7, R2, R0 ;  /* 0x000000000207723e */ /* 0x000fca00000000ff */
[----:B------:R1:W-:Y:S02]  /*9550*/  STS.128 [R81+0x6000], R4 ;  /* 0x0060000451007388 */ /* 0x0003e40000000c00 */
.L_x_295:
[----:B------:R-:W-:Y:S05]  /*9560*/  BSYNC B0 ;  /* 0x0000000000007941 */ /* 0x000fea0003800000 */
.L_x_294:
        /* <DEDUP_REMOVED lines=40> */
.L_x_293:
[----:B------:R-:W-:Y:S05]  /*97f0*/  BSYNC B1 ;  /* 0x0000000000017941 */ /* 0x000fea0003800000 */
.L_x_292:
        /* <DEDUP_REMOVED lines=44> */
.L_x_299:
[----:B------:R-:W-:Y:S05]  /*9ac0*/  BSYNC B0 ;  /* 0x0000000000007941 */ /* 0x000fea0003800000 */
.L_x_298:
        /* <DEDUP_REMOVED lines=40> */
.L_x_297:
[----:B------:R-:W-:Y:S05]  /*9d50*/  BSYNC B1 ;  /* 0x0000000000017941 */ /* 0x000fea0003800000 */
.L_x_296:
[----:B------:R-:W-:-:S13]  /*9d60*/  ISETP.GE.AND P0, PT, R49, R17, PT ;  /* 0x000000113100720c */ /* 0x000fda0003f06270 */
        /* <DEDUP_REMOVED lines=42> */
.L_x_302:
[----:B------:R-:W-:Y:S05]  /*a010*/  BSYNC B0 ;  /* 0x0000000000007941 */ /* 0x000fea0003800000 */
.L_x_301:
        /* <DEDUP_REMOVED lines=39> */
[----:B------:R1:W-:Y:S01]  /*a290*/  STS.128 [R82+0x8000], R4 ;  /* 0x0080000452007388 */ /* 0x0003e20000000c00 */
[----:B------:R-:W-:Y:S05]  /*a2a0*/  BRA `(.L_x_300) ;  /* 0x000019b000007947 */ /* 0x000fea0003800000 */
.L_x_285:
[----:B------:R-:W-:Y:S01]  /*a2b0*/  ISETP.GE.AND P0, PT, R3, R13, PT ;  /* 0x0000000d0300720c */ /* 0x000fe20003f06270 */
[----:B------:R-:W1:Y:S01]  /*a2c0*/  SHFL.IDX PT, R15, R0, RZ, 0x1c1f ;  /* 0x001c1fff000f7589 */ /* 0x000e6200000e0000 */
[----:B------:R-:W-:Y:S01]  /*a2d0*/  BSSY B0, `(.L_x_303) ;  /* 0x0000014000007945 */ /* 0x000fe20003800000 */
[----:B------:R-:W-:Y:S01]  /*a2e0*/  CS2R R4, SRZ ;  /* 0x0000000000047805 */ /* 0x000fe2000001ff00 */
[----:B------:R-:W-:Y:S01]  /*a2f0*/  CS2R R10, SRZ ;  /* 0x00000000000a7805 */ /* 0x000fe2000001ff00 */
[----:B------:R-:W2:Y:S01]  /*a300*/  SHFL.IDX PT, R14, R6, RZ, 0x1c1f ;  /* 0x001c1fff060e7589 */ /* 0x000ea200000e0000 */
[----:B------:R-:W-:-:S03]  /*a310*/  CS2R R8, SRZ ;  /* 0x0000000000087805 */ /* 0x000fc6000001ff00 */
[----:B------:R-:W3:Y:S04]  /*a320*/  SHFL.IDX PT, R16, R2, RZ, 0x1c1f ;  /* 0x001c1fff02107589 */ /* 0x000ee800000e0000 */
[----:B------:R4:W1:Y:S02]  /*a330*/  SHFL.IDX PT, R12, R7, RZ, 0x1c1f ;  /* 0x001c1fff070c7589 */ /* 0x00086400000e0000 */
[----:B----4-:R-:W-:Y:S01]  /*a340*/  CS2R R6, SRZ ;  /* 0x0000000000067805 */ /* 0x010fe2000001ff00 */
[----:B------:R-:W-:Y:S05]  /*a350*/  @P0 BRA `(.L_x_304) ;  /* 0x000000b000000947 */ /* 0x000fea0003800000 */
[C---:B-123--:R-:W-:Y:S01]  /*a360*/  ISETP.GE.AND P0, PT, R32.reuse, c[0x0][0x27c], PT ;  /* 0x00009f0020007a0c */ /* 0x04efe20003f06270 */
[C---:B------:R-:W-:Y:S01]  /*a370*/  IMAD.SHL.U32 R2, R32.reuse, 0x2, RZ ;  /* 0x0000000220027824 */ /* 0x040fe200078e00ff */
[----:B------:R-:W-:Y:S01]  /*a380*/  SHF.L.U64.HI R0, R32, 0x1, R33 ;  /* 0x0000000120007819 */ /* 0x000fe20000010221 */
[----:B------:R-:W-:-:S03]  /*a390*/  CS2R R6, SRZ ;  /* 0x0000000000067805 */ /* 0x000fc6000001ff00 */
[-C--:B------:R-:W-:Y:S02]  /*a3a0*/  IADD3 R14, P3, R14, R2.reuse, RZ ;  /* 0x000000020e0e7210 */ /* 0x080fe40007f7e0ff */
[----:B------:R-:W-:-:S03]  /*a3b0*/  IADD3 R2, P2, R12, R2, RZ ;  /* 0x000000020c027210 */ /* 0x000fc60007f5e0ff */
[--C-:B------:R-:W-:Y:S02]  /*a3c0*/  IMAD.X R15, R15, 0x1, R0.reuse, P3 ;  /* 0x000000010f0f7824 */ /* 0x100fe400018e0600 */
[----:B------:R-:W-:Y:S01]  /*a3d0*/  IMAD.X R3, R16, 0x1, R0, P2 ;  /* 0x0000000110037824 */ /* 0x000fe200010e0600 */
[----:B------:R-:W-:Y:S05]  /*a3e0*/  @P0 BRA `(.L_x_304) ;  /* 0x0000002000000947 */ /* 0x000fea0003800000 */
[----:B------:R1:W5:Y:S04]  /*a3f0*/  LD.E.128 R8, [R14.64] ;  /* 0x000000080e087980 */ /* 0x000368000c101d00 */
[----:B------:R1:W5:Y:S02]  /*a400*/  LD.E.128 R4, [R2.64] ;  /* 0x0000000802047980 */ /* 0x000364000c101d00 */
.L_x_304:
[----:B-123--:R-:W-:Y:S05]  /*a410*/  BSYNC B0 ;  /* 0x0000000000007941 */ /* 0x00efea0003800000 */
.L_x_303:
[--C-:B-----5:R-:W-:Y:S01]  /*a420*/  IMAD.MOV.U32 R18, RZ, RZ, R9.reuse ;  /* 0x000000ffff127224 */ /* 0x120fe200078e0009 */
[----:B------:R-:W-:Y:S01]  /*a430*/  SHF.R.U32.HI R0, RZ, 0x10, R9 ;  /* 0x00000010ff007819 */ /* 0x000fe20000011609 */
[----:B------:R-:W-:Y:S01]  /*a440*/  IMAD.MOV.U32 R16, RZ, RZ, R10 ;  /* 0x000000ffff107224 */ /* 0x000fe200078e000a */
[----:B------:R-:W-:Y:S01]  /*a450*/  ISETP.GE.AND P0, PT, R32, c[0x0][0x27c], PT ;  /* 0x00009f0020007a0c */ /* 0x000fe20003f06270 */
[----:B------:R-:W-:Y:S01]  /*a460*/  IMAD.MOV.U32 R15, RZ, RZ, R11 ;  /* 0x000000ffff0f7224 */ /* 0x000fe200078e000b */
[----:B------:R-:W-:Y:S01]  /*a470*/  PRMT R44, R18, 0x5410, R0 ;  /* 0x00005410122c7816 */ /* 0x000fe20000000000 */
[----:B------:R-:W-:Y:S01]  /*a480*/  IMAD R0, R26, -0x80, R13 ;  /* 0xffffff801a007824 */ /* 0x000fe200078e020d */
[----:B------:R-:W-:Y:S01]  /*a490*/  SHF.R.U64 R17, R8, 0x10, R9 ;  /* 0x0000001008117819 */ /* 0x000fe20000001209 */
[----:B------:R-:W-:Y:S01]  /*a4a0*/  IMAD.MOV.U32 R12, RZ, RZ, R4 ;  /* 0x000000ffff0c7224 */ /* 0x000fe200078e0004 */
[--C-:B------:R-:W-:Y:S01]  /*a4b0*/  SHF.R.U64 R14, R10, 0x10, R11.reuse ;  /* 0x000000100a0e7819 */ /* 0x100fe2000000120b */
[----:B------:R-:W-:Y:S01]  /*a4c0*/  IMAD.MOV.U32 R19, RZ, RZ, R8 ;  /* 0x000000ffff137224 */ /* 0x000fe200078e0008 */
[----:B------:R-:W-:Y:S01]  /*a4d0*/  IMNMX R39, R0, 0x80, PT ;  /* 0x0000008000277817 */ /* 0x000fe20003800200 */
[----:B------:R-:W-:Y:S01]  /*a4e0*/  IMAD.MOV.U32 R8, RZ, RZ, R6 ;  /* 0x000000ffff087224 */ /* 0x000fe200078e0006 */
[----:B------:R-:W-:Y:S01]  /*a4f0*/  SHF.R.U32.HI R10, RZ, 0x10, R11 ;  /* 0x00000010ff0a7819 */ /* 0x000fe2000001160b */
[----:B------:R-:W-:Y:S01]  /*a500*/  IMAD.MOV.U32 R11, RZ, RZ, R5 ;  /* 0x000000ffff0b7224 */ /* 0x000fe200078e0005 */
[----:B------:R-:W-:Y:S01]  /*a510*/  ISETP.GE.OR P2, PT, R25, R39, P0 ;  /* 0x000000271900720c */ /* 0x000fe20000746670 */
[----:B------:R-:W-:-:S04]  /*a520*/  DEPBAR.LE SB0, 0x1 ;  /* 0x000080400000791a */ /* 0x000fc80000000000 */
[--C-:B------:R-:W-:Y:S01]  /*a530*/  SHF.R.U64 R9, R4, 0x10, R5.reuse ;  /* 0x0000001004097819 */ /* 0x100fe20000001205 */
[----:B------:R-:W-:Y:S01]  /*a540*/  BSSY B0, `(.L_x_305) ;  /* 0x0000064000007945 */ /* 0x000fe20003800000 */
[----:B------:R-:W-:Y:S01]  /*a550*/  SHF.R.U32.HI R4, RZ, 0x10, R5 ;  /* 0x00000010ff047819 */ /* 0x000fe20000011605 */
[--C-:B------:R-:W-:Y:S01]  /*a560*/  IMAD.MOV.U32 R5, RZ, RZ, R7.reuse ;  /* 0x000000ffff057224 */ /* 0x100fe200078e0007 */
[--C-:B------:R-:W-:Y:S02]  /*a570*/  SHF.R.U64 R3, R6, 0x10, R7.reuse ;  /* 0x0000001006037819 */ /* 0x100fe40000001207 */
[----:B------:R-:W-:Y:S02]  /*a580*/  SHF.R.U32.HI R2, RZ, 0x10, R7 ;  /* 0x00000010ff027819 */ /* 0x000fe40000011607 */
[----:B------:R-:W-:Y:S02]  /*a590*/  PRMT R41, R19, 0x5410, R11 ;  /* 0x0000541013297816 */ /* 0x000fe4000000000b */
[----:B------:R-:W-:-:S02]  /*a5a0*/  PRMT R42, R4, 0x5410, R17 ;  /* 0x00005410042a7816 */ /* 0x000fc40000000011 */
[----:B------:R-:W-:Y:S02]  /*a5b0*/  PRMT R46, R14, 0x5410, R16 ;  /* 0x000054100e2e7816 */ /* 0x000fe40000000010 */
[----:B------:R-:W-:Y:S02]  /*a5c0*/  PRMT R47, R10, 0x5410, R15 ;  /* 0x000054100a2f7816 */ /* 0x000fe4000000000f */
[----:B------:R-:W-:Y:S02]  /*a5d0*/  PRMT R40, R9, 0x5410, R12 ;  /* 0x0000541009287816 */ /* 0x000fe4000000000c */
[----:B------:R-:W-:Y:S02]  /*a5e0*/  PRMT R43, R8, 0x5410, R3 ;  /* 0x00005410082b7816 */ /* 0x000fe40000000003 */
[----:B------:R-:W-:Y:S01]  /*a5f0*/  PRMT R45, R2, 0x5410, R5 ;  /* 0x00005410022d7816 */ /* 0x000fe20000000005 */
[----:B------:R-:W-:Y:S06]  /*a600*/  BAR.SYNC.DEFER_BLOCKING 0x0 ;  /* 0x0000000000007b1d */ /* 0x000fec0000010000 */
[----:B------:R-:W-:Y:S05]  /*a610*/  @P2 BRA `(.L_x_306) ;  /* 0x0000056000002947 */ /* 0x000fea0003800000 */
[----:B------:R-:W2:Y:S04]  /*a620*/  LDL R21, [R1+0x54] ;  /* 0x0000540001157983 */ /* 0x000ea80000100800 */
[----:B------:R-:W3:Y:S01]  /*a630*/  LDL R20, [R1+0x5c] ;  /* 0x00005c0001147983 */ /* 0x000ee20000100800 */
[----:B------:R-:W-:Y:S01]  /*a640*/  IADD3 R2, R32, c[0x0][0x27c], RZ ;  /* 0x00009f0020027a10 */ /* 0x000fe20007ffe0ff */
[----:B------:R-:W-:Y:S01]  /*a650*/  HADD2.F32 R13, -RZ, R41.H0_H0 ;  /* 0x20000029ff0d7230 */ /* 0x000fe20000004100 */
[----:B--2---:R-:W-:-:S02]  /*a660*/  LOP3.LUT R0, R21, 0x38, R32, 0xf8, !PT ;  /* 0x0000003815007812 */ /* 0x004fc400078ef820 */
[----:B------:R-:W-:Y:S02]  /*a670*/  LOP3.LUT R2, R21, 0x38, R2, 0xf8, !PT ;  /* 0x0000003815027812 */ /* 0x000fe400078ef802 */
[----:B---3--:R-:W-:-:S04]  /*a680*/  LOP3.LUT R0, R154, R0, R20, 0xf6, !PT ;  /* 0x000000009a007212 */ /* 0x008fc800078ef614 */
[----:B------:R-:W-:Y:S02]  /*a690*/  LEA R28, R0, 0x5100, 0x1 ;  /* 0x00005100001c7811 */ /* 0x000fe400078e08ff */
[----:B------:R-:W-:Y:S01]  /*a6a0*/  LOP3.LUT R0, R2, R20, RZ, 0x3c, !PT ;  /* 0x0000001402007212 */ /* 0x000fe200078e3cff */
[----:B------:R-:W-:Y:S02]  /*a6b0*/  HADD2.F32 R2, -RZ, R40.H1_H1 ;  /* 0x30000028ff027230 */ /* 0x000fe40000004100 */
[----:B------:R-:W1:Y:S01]  /*a6c0*/  LDS.128 R4, [R28] ;  /* 0x000000001c047984 */ /* 0x000e620000000c00 */
[----:B------:R-:W-:-:S04]  /*a6d0*/  IADD3 R0, R154, R0, RZ ;  /* 0x000000009a007210 */ /* 0x000fc80007ffe0ff */
[----:B------:R-:W-:Y:S01]  /*a6e0*/  SHF.L.U32 R27, R0, 0x1, RZ ;  /* 0x00000001001b7819 */ /* 0x000fe200000006ff */
[----:B------:R-:W-:-:S04]  /*a6f0*/  HADD2.F32 R0, -RZ, R40.H0_H0 ;  /* 0x20000028ff007230 */ /* 0x000fc80000004100 */
[----:B------:R-:W2:Y:S01]  /*a700*/  LDS.128 R8, [R27+0x5100] ;  /* 0x005100001b087984 */ /* 0x000ea20000000c00 */
[--C-:B-1----:R-:W-:Y:S02]  /*a710*/  HADD2.F32 R17, -RZ, R4.reuse.H0_H0 ;  /* 0x20000004ff117230 */ /* 0x102fe40000004100 */
[----:B------:R-:W-:Y:S02]  /*a720*/  HADD2.F32 R16, -RZ, R4.H1_H1 ;  /* 0x30000004ff107230 */ /* 0x000fe40000004100 */
[--C-:B------:R-:W-:Y:S02]  /*a730*/  HADD2.F32 R23, -RZ, R7.reuse.H0_H0 ;  /* 0x20000007ff177230 */ /* 0x100fe40000004100 */
[----:B------:R-:W-:Y:S01]  /*a740*/  HADD2.F32 R22, -RZ, R7.H1_H1 ;  /* 0x30000007ff167230 */ /* 0x000fe20000004100 */
[----:B------:R-:W-:Y:S01]  /*a750*/  FMUL.FTZ R7, R17, R2 ;  /* 0x0000000211077220 */ /* 0x000fe20000410000 */
[----:B------:R-:W-:Y:S02]  /*a760*/  HADD2.F32 R19, -RZ, R5.H0_H0 ;  /* 0x20000005ff137230 */ /* 0x000fe40000004100 */
[----:B--2---:R-:W-:-:S02]  /*a770*/  HADD2.F32 R4, -RZ, R8.H0_H0 ;  /* 0x20000008ff047230 */ /* 0x004fc40000004100 */
[--C-:B------:R-:W-:Y:S02]  /*a780*/  HADD2.F32 R15, -RZ, R11.reuse.H0_H0 ;  /* 0x2000000bff0f7230 */ /* 0x100fe40000004100 */
[----:B------:R-:W-:Y:S01]  /*a790*/  HADD2.F32 R14, -RZ, R11.H1_H1 ;  /* 0x3000000bff0e7230 */ /* 0x000fe20000004100 */
[----:B------:R-:W-:Y:S01]  /*a7a0*/  FMUL.FTZ R35, R4, R2 ;  /* 0x0000000204237220 */ /* 0x000fe20000410000 */
[----:B------:R-:W-:Y:S01]  /*a7b0*/  HADD2.F32 R18, -RZ, R5.H1_H1 ;  /* 0x30000005ff127230 */ /* 0x000fe20000004100 */
[-C--:B------:R-:W-:Y:S01]  /*a7c0*/  FMUL.FTZ R2, R16, R0.reuse ;  /* 0x0000000010027220 */ /* 0x080fe20000410000 */
[----:B------:R-:W-:Y:S01]  /*a7d0*/  HADD2.F32 R3, -RZ, R8.H1_H1 ;  /* 0x30000008ff037230 */ /* 0x000fe20000004100 */
[-C--:B------:R-:W-:Y:S01]  /*a7e0*/  FFMA.FTZ R38, R4, R13.reuse, R7 ;  /* 0x0000000d04267223 */ /* 0x080fe20000010007 */
[----:B------:R-:W-:Y:S01]  /*a7f0*/  HADD2.F32 R11, -RZ, R42.H1_H1 ;  /* 0x3000002aff0b7230 */ /* 0x000fe20000004100 */
[----:B------:R-:W-:Y:S01]  /*a800*/  FFMA.FTZ R13, R17, R13, -R35 ;  /* 0x0000000d110d7223 */ /* 0x000fe20000010823 */
[----:B------:R-:W-:Y:S01]  /*a810*/  HADD2.F32 R5, -RZ, R41.H1_H1 ;  /* 0x30000029ff057230 */ /* 0x000fe20000004100 */
[C---:B------:R-:W-:Y:S01]  /*a820*/  FMUL.FTZ R34, R3.reuse, R0 ;  /* 0x0000000003227220 */ /* 0x040fe20000410000 */
[--C-:B------:R-:W-:Y:S01]  /*a830*/  HADD2.F32 R21, -RZ, R6.reuse.H0_H0 ;  /* 0x20000006ff157230 */ /* 0x100fe20000004100 */
[----:B------:R-:W-:Y:S01]  /*a840*/  FFMA.FTZ R37, R3, R11, R2 ;  /* 0x0000000b03257223 */ /* 0x000fe20000010002 */
[----:B------:R-:W-:Y:S01]  /*a850*/  HADD2.F32 R20, -RZ, R6.H1_H1 ;  /* 0x30000006ff147230 */ /* 0x000fe20000004100 */
[----:B------:R-:W-:Y:S01]  /*a860*/  FMUL.FTZ R4, R19, R5 ;  /* 0x0000000513047220 */ /* 0x000fe20000410000 */
[----:B------:R-:W-:-:S02]  /*a870*/  HADD2.F32 R8, -RZ, R10.H0_H0 ;  /* 0x2000000aff087230 */ /* 0x000fc40000004100 */
[----:B------:R-:W-:Y:S02]  /*a880*/  HADD2.F32 R12, -RZ, R10.H1_H1 ;  /* 0x3000000aff0c7230 */ /* 0x000fe40000004100 */
[----:B------:R-:W-:Y:S02]  /*a890*/  HADD2.F32 R6, -RZ, R9.H0_H0 ;  /* 0x20000009ff067230 */ /* 0x000fe40000004100 */
[----:B------:R-:W-:Y:S02]  /*a8a0*/  HADD2.F32 R10, -RZ, R44.H0_H0 ;  /* 0x2000002cff0a7230 */ /* 0x000fe40000004100 */
[----:B------:R-:W-:Y:S01]  /*a8b0*/  HADD2.F32 R2, -RZ, R42.H0_H0 ;  /* 0x2000002aff027230 */ /* 0x000fe20000004100 */
[C---:B------:R-:W-:Y:S01]  /*a8c0*/  FMUL.FTZ R30, R6.reuse, R5 ;  /* 0x00000005061e7220 */ /* 0x040fe20000410000 */
[----:B------:R-:W-:Y:S01]  /*a8d0*/  HADD2.F32 R0, -RZ, R43.H0_H0 ;  /* 0x2000002bff007230 */ /* 0x000fe20000004100 */
[----:B------:R-:W-:Y:S01]  /*a8e0*/  FFMA.FTZ R36, R6, R10, R4 ;  /* 0x0000000a06247223 */ /* 0x000fe20000010004 */
[----:B------:R-:W-:Y:S01]  /*a8f0*/  HADD2.F32 R9, -RZ, R9.H1_H1 ;  /* 0x30000009ff097230 */ /* 0x000fe20000004100 */
[----:B------:R-:W-:Y:S01]  /*a900*/  FMUL.FTZ R5, R18, R2 ;  /* 0x0000000212057220 */ /* 0x000fe20000410000 */
[----:B------:R-:W-:Y:S01]  /*a910*/  HADD2.F32 R7, -RZ, R44.H1_H1 ;  /* 0x3000002cff077230 */ /* 0x000fe20000004100 */
[----:B------:R-:W-:Y:S01]  /*a920*/  FMUL.FTZ R4, R21, R0 ;  /* 0x0000000015047220 */ /* 0x000fe20000410000 */
[--C-:B------:R-:W-:Y:S01]  /*a930*/  HADD2.F32 R6, -RZ, R46.reuse.H1_H1 ;  /* 0x3000002eff067230 */ /* 0x100fe20000004100 */
[C---:B------:R-:W-:Y:S01]  /*a940*/  FMUL.FTZ R26, R9.reuse, R2 ;  /* 0x00000002091a7220 */ /* 0x040fe20000410000 */
[----:B------:R-:W-:Y:S01]  /*a950*/  HADD2.F32 R3, -RZ, R43.H1_H1 ;  /* 0x3000002bff037230 */ /* 0x000fe20000004100 */
[----:B------:R-:W-:Y:S01]  /*a960*/  FFMA.FTZ R31, R9, R7, R5 ;  /* 0x00000007091f7223 */ /* 0x000fe20000010005 */
[----:B------:R-:W-:Y:S01]  /*a970*/  HADD2.F32 R5, -RZ, R46.H0_H0 ;  /* 0x2000002eff057230 */ /* 0x000fe20000004100 */
[----:B------:R-:W-:Y:S01]  /*a980*/  FFMA.FTZ R29, R8, R6, R4 ;  /* 0x00000006081d7223 */ /* 0x000fe20000010004 */
[----:B------:R-:W-:Y:S01]  /*a990*/  HADD2.F32 R2, -RZ, R45.H1_H1 ;  /* 0x3000002dff027230 */ /* 0x000fe20000004100 */
[----:B------:R-:W-:-:S02]  /*a9a0*/  FMUL.FTZ R4, R20, R3 ;  /* 0x0000000314047220 */ /* 0x000fc40000410000 */
[----:B------:R-:W-:Y:S01]  /*a9b0*/  FMUL.FTZ R25, R8, R0 ;  /* 0x0000000008197220 */ /* 0x000fe20000410000 */
[----:B------:R-:W-:Y:S01]  /*a9c0*/  HADD2.F32 R0, -RZ, R45.H0_H0 ;  /* 0x2000002dff007230 */ /* 0x000fe20000004100 */
[C---:B------:R-:W-:Y:S01]  /*a9d0*/  FMUL.FTZ R24, R12.reuse, R3 ;  /* 0x000000030c187220 */ /* 0x040fe20000410000 */
[--C-:B------:R-:W-:Y:S01]  /*a9e0*/  HADD2.F32 R3, -RZ, R47.reuse.H0_H0 ;  /* 0x2000002fff037230 */ /* 0x100fe20000004100 */
[----:B------:R-:W-:Y:S01]  /*a9f0*/  FFMA.FTZ R12, R12, R5, R4 ;  /* 0x000000050c0c7223 */ /* 0x000fe20000010004 */
[----:B------:R-:W-:Y:S01]  /*aa00*/  HADD2.F32 R4, -RZ, R47.H1_H1 ;  /* 0x3000002fff047230 */ /* 0x000fe20000004100 */
[----:B------:R-:W-:Y:S02]  /*aa10*/  FMUL.FTZ R8, R23, R2 ;  /* 0x0000000217087220 */ /* 0x000fe40000410000 */
[----:B------:R-:W-:Y:S02]  /*aa20*/  FMUL.FTZ R9, R22, R0 ;  /* 0x0000000016097220 */ /* 0x000fe40000410000 */
[----:B------:R-:W-:-:S02]  /*aa30*/  FMUL.FTZ R2, R15, R2 ;  /* 0x000000020f027220 */ /* 0x000fc40000410000 */
[C---:B------:R-:W-:Y:S02]  /*aa40*/  FMUL.FTZ R0, R14.reuse, R0 ;  /* 0x000000000e007220 */ /* 0x040fe40000410000 */
[----:B------:R-:W-:Y:S02]  /*aa50*/  FFMA.FTZ R15, R15, R4, R8 ;  /* 0x000000040f0f7223 */ /* 0x000fe40000010008 */
[----:B------:R-:W-:Y:S02]  /*aa60*/  FFMA.FTZ R14, R14, R3, R9 ;  /* 0x000000030e0e7223 */ /* 0x000fe40000010009 */
[----:B------:R-:W-:Y:S02]  /*aa70*/  FFMA.FTZ R8, R16, R11, -R34 ;  /* 0x0000000b10087223 */ /* 0x000fe40000010822 */
[----:B------:R-:W-:Y:S02]  /*aa80*/  FFMA.FTZ R11, R19, R10, -R30 ;  /* 0x0000000a130b7223 */ /* 0x000fe4000001081e */
[----:B------:R-:W-:Y:S01]  /*aa90*/  FFMA.FTZ R9, R18, R7, -R26 ;  /* 0x0000000712097223 */ /* 0x000fe2000001081a */
[----:B------:R-:W-:Y:S01]  /*aaa0*/  F2FP.PACK_AB R8, R8, R13 ;  /* 0x0000000d0808723e */ /* 0x000fe200000000ff */
[----:B------:R-:W-:Y:S01]  /*aab0*/  FFMA.FTZ R10, R21, R6, -R25 ;  /* 0x00000006150a7223 */ /* 0x000fe20000010819 */
[----:B------:R-:W-:Y:S01]  /*aac0*/  F2FP.PACK_AB R6, R12, R29 ;  /* 0x0000001d0c06723e */ /* 0x000fe200000000ff */
[----:B------:R-:W-:Y:S01]  /*aad0*/  FFMA.FTZ R7, R20, R5, -R24 ;  /* 0x0000000514077223 */ /* 0x000fe20000010818 */
[----:B------:R-:W-:Y:S01]  /*aae0*/  F2FP.PACK_AB R9, R9, R11 ;  /* 0x0000000b0909723e */ /* 0x000fe200000000ff */
[----:B------:R-:W-:Y:S01]  /*aaf0*/  FFMA.FTZ R2, R23, R4, -R2 ;  /* 0x0000000417027223 */ /* 0x000fe20000010802 */
[----:B------:R-:W-:Y:S01]  /*ab00*/  F2FP.PACK_AB R4, R37, R38 ;  /* 0x000000262504723e */ /* 0x000fe200000000ff */
[----:B------:R-:W-:Y:S01]  /*ab10*/  FFMA.FTZ R3, R22, R3, -R0 ;  /* 0x0000000316037223 */ /* 0x000fe20000010800 */
[----:B------:R-:W-:-:S02]  /*ab20*/  F2FP.PACK_AB R10, R7, R10 ;  /* 0x0000000a070a723e */ /* 0x000fc400000000ff */
[----:B------:R-:W-:Y:S02]  /*ab30*/  F2FP.PACK_AB R5, R31, R36 ;  /* 0x000000241f05723e */ /* 0x000fe400000000ff */
[----:B------:R-:W-:Y:S02]  /*ab40*/  F2FP.PACK_AB R11, R3, R2 ;  /* 0x00000002030b723e */ /* 0x000fe400000000ff */
[----:B------:R-:W-:-:S03]  /*ab50*/  F2FP.PACK_AB R7, R14, R15 ;  /* 0x0000000f0e07723e */ /* 0x000fc600000000ff */
[----:B------:R1:W-:Y:S04]  /*ab60*/  STS.128 [R28], R8 ;  /* 0x000000081c007388 */ /* 0x0003e80000000c00 */
[----:B------:R1:W-:Y:S02]  /*ab70*/  STS.128 [R27+0x5100], R4 ;  /* 0x005100041b007388 */ /* 0x0003e40000000c00 */
.L_x_306:
[----:B------:R-:W-:Y:S05]  /*ab80*/  BSYNC B0 ;  /* 0x0000000000007941 */ /* 0x000fea0003800000 */
.L_x_305:
[----:B------:R-:W-:Y:S01]  /*ab90*/  ISETP.GE.OR P2, PT, R141, R39, P0 ;  /* 0x000000278d00720c */ /* 0x000fe20000746670 */
[----:B------:R-:W-:-:S12]  /*aba0*/  BSSY B0, `(.L_x_307) ;  /* 0x0000056000007945 */ /* 0x000fd80003800000 */
[----:B------:R-:W-:Y:S05]  /*abb0*/  @P2 BRA `(.L_x_308) ;  /* 0x0000054000002947 */ /* 0x000fea0003800000 */
[----:B------:R-:W-:Y:S01]  /*abc0*/  IADD3 R2, R32, c[0x0][0x27c], RZ ;  /* 0x00009f0020027a10 */ /* 0x000fe20007ffe0ff */
[----:B------:R-:W-:Y:S01]  /*abd0*/  HADD2.F32 R13, -RZ, R41.H0_H0 ;  /* 0x20000029ff0d7230 */ /* 0x000fe20000004100 */
[C---:B------:R-:W-:Y:S02]  /*abe0*/  LOP3.LUT R0, R150.reuse, 0x38, R32, 0xf8, !PT ;  /* 0x0000003896007812 */ /* 0x040fe400078ef820 */
[----:B------:R-:W-:Y:S02]  /*abf0*/  LOP3.LUT R2, R150, 0x38, R2, 0xf8, !PT ;  /* 0x0000003896027812 */ /* 0x000fe400078ef802 */
[C---:B------:R-:W-:Y:S02]  /*ac00*/  LOP3.LUT R0, R163.reuse, R0, R187, 0xf6, !PT ;  /* 0x00000000a3007212 */ /* 0x040fe400078ef6bb */
[----:B------:R-:W-:Y:S02]  /*ac10*/  LOP3.LUT R2, R2, R187, RZ, 0x3c, !PT ;  /* 0x000000bb02027212 */ /* 0x000fe400078e3cff */
[----:B-1----:R-:W-:Y:S01]  /*ac20*/  LEA R28, R0, 0x5100, 0x1 ;  /* 0x00005100001c7811 */ /* 0x002fe200078e08ff */
[----:B------:R-:W-:Y:S01]  /*ac30*/  HADD2.F32 R0, -RZ, R40.H0_H0 ;  /* 0x20000028ff007230 */ /* 0x000fe20000004100 */
[----:B------:R-:W-:-:S03]  /*ac40*/  IADD3 R2, R163, R2, RZ ;  /* 0x00000002a3027210 */ /* 0x000fc60007ffe0ff */
[----:B------:R-:W1:Y:S01]  /*ac50*/  LDS.128 R4, [R28] ;  /* 0x000000001c047984 */ /* 0x000e620000000c00 */
[----:B------:R-:W-:Y:S01]  /*ac60*/  SHF.L.U32 R27, R2, 0x1, RZ ;  /* 0x00000001021b7819 */ /* 0x000fe200000006ff */
[----:B------:R-:W-:-:S04]  /*ac70*/  HADD2.F32 R2, -RZ, R40.H1_H1 ;  /* 0x30000028ff027230 */ /* 0x000fc80000004100 */
[----:B------:R-:W2:Y:S01]  /*ac80*/  LDS.128 R8, [R27+0x5100] ;  /* 0x005100001b087984 */ /* 0x000ea20000000c00 */
[--C-:B-1----:R-:W-:Y:S02]  /*ac90*/  HADD2.F32 R17, -RZ, R4.reuse.H0_H0 ;  /* 0x20000004ff117230 */ /* 0x102fe40000004100 */
[----:B------:R-:W-:Y:S02]  /*aca0*/  HADD2.F32 R16, -RZ, R4.H1_H1 ;  /* 0x30000004ff107230 */ /* 0x000fe40000004100 */
[--C-:B------:R-:W-:Y:S02]  /*acb0*/  HADD2.F32 R23, -RZ, R7.reuse.H0_H0 ;  /* 0x20000007ff177230 */ /* 0x100fe40000004100 */
[--C-:B--2---:R-:W-:Y:S02]  /*acc0*/  HADD2.F32 R4, -RZ, R8.reuse.H0_H0 ;  /* 0x20000008ff047230 */ /* 0x104fe40000004100 */
[----:B------:R-:W-:Y:S01]  /*acd0*/  HADD2.F32 R22, -RZ, R7.H1_H1 ;  /* 0x30000007ff167230 */ /* 0x000fe20000004100 */
[CC--:B------:R-:W-:Y:S01]  /*ace0*/  FMUL.FTZ R7, R2.reuse, R17.reuse ;  /* 0x0000001102077220 */ /* 0x0c0fe20000410000 */
[--C-:B------:R-:W-:Y:S01]  /*acf0*/  HADD2.F32 R15, -RZ, R11.reuse.H0_H0 ;  /* 0x2000000bff0f7230 */ /* 0x100fe20000004100 */
[----:B------:R-:W-:Y:S01]  /*ad00*/  FMUL.FTZ R35, R2, R4 ;  /* 0x0000000402237220 */ /* 0x000fe20000410000 */
[----:B------:R-:W-:Y:S01]  /*ad10*/  HADD2.F32 R14, -RZ, R11.H1_H1 ;  /* 0x3000000bff0e7230 */ /* 0x000fe20000004100 */
[----:B------:R-:W-:Y:S01]  /*ad20*/  FMUL.FTZ R2, R0, R16 ;  /* 0x0000001000027220 */ /* 0x000fe20000410000 */
[--C-:B------:R-:W-:Y:S01]  /*ad30*/  HADD2.F32 R19, -RZ, R5.reuse.H0_H0 ;  /* 0x20000005ff137230 */ /* 0x100fe20000004100 */
[C---:B------:R-:W-:Y:S01]  /*ad40*/  FFMA.FTZ R38, R13.reuse, R4, R7 ;  /* 0x000000040d267223 */ /* 0x040fe20000010007 */
[----:B------:R-:W-:Y:S01]  /*ad50*/  HADD2.F32 R18, -RZ, R5.H1_H1 ;  /* 0x30000005ff127230 */ /* 0x000fe20000004100 */
[----:B------:R-:W-:Y:S01]  /*ad60*/  FFMA.FTZ R13, R13, R17, -R35 ;  /* 0x000000110d0d7223 */ /* 0x000fe20000010823 */
[----:B------:R-:W-:-:S02]  /*ad70*/  HADD2.F32 R3, -RZ, R8.H1_H1 ;  /* 0x30000008ff037230 */ /* 0x000fc40000004100 */
[----:B------:R-:W-:Y:S02]  /*ad80*/  HADD2.F32 R11, -RZ, R42.H1_H1 ;  /* 0x3000002aff0b7230 */ /* 0x000fe40000004100 */
[----:B------:R-:W-:Y:S01]  /*ad90*/  HADD2.F32 R5, -RZ, R41.H1_H1 ;  /* 0x30000029ff057230 */ /* 0x000fe20000004100 */
[-C--:B------:R-:W-:Y:S01]  /*ada0*/  FMUL.FTZ R34, R0, R3.reuse ;  /* 0x0000000300227220 */ /* 0x080fe20000410000 */
[--C-:B------:R-:W-:Y:S01]  /*adb0*/  HADD2.F32 R21, -RZ, R6.reuse.H0_H0 ;  /* 0x20000006ff157230 */ /* 0x100fe20000004100 */
[----:B------:R-:W-:Y:S01]  /*adc0*/  FFMA.FTZ R37, R11, R3, R2 ;  /* 0x000000030b257223 */ /* 0x000fe20000010002 */
[----:B------:R-:W-:Y:S01]  /*add0*/  HADD2.F32 R20, -RZ, R6.H1_H1 ;  /* 0x30000006ff147230 */ /* 0x000fe20000004100 */
[----:B------:R-:W-:Y:S01]  /*ade0*/  FMUL.FTZ R4, R5, R19 ;  /* 0x0000001305047220 */ /* 0x000fe20000410000 */
[--C-:B------:R-:W-:Y:S02]  /*adf0*/  HADD2.F32 R8, -RZ, R10.reuse.H0_H0 ;  /* 0x2000000aff087230 */ /* 0x100fe40000004100 */
[----:B------:R-:W-:-:S02]  /*ae00*/  HADD2.F32 R12, -RZ, R10.H1_H1 ;  /* 0x3000000aff0c7230 */ /* 0x000fc40000004100 */
[----:B------:R-:W-:Y:S02]  /*ae10*/  HADD2.F32 R6, -RZ, R9.H0_H0 ;  /* 0x20000009ff067230 */ /* 0x000fe40000004100 */
[----:B------:R-:W-:Y:S02]  /*ae20*/  HADD2.F32 R10, -RZ, R44.H0_H0 ;  /* 0x2000002cff0a7230 */ /* 0x000fe40000004100 */
[----:B------:R-:W-:Y:S01]  /*ae30*/  HADD2.F32 R2, -RZ, R42.H0_H0 ;  /* 0x2000002aff027230 */ /* 0x000fe20000004100 */
[-C--:B------:R-:W-:Y:S01]  /*ae40*/  FMUL.FTZ R30, R5, R6.reuse ;  /* 0x00000006051e7220 */ /* 0x080fe20000410000 */
[----:B------:R-:W-:Y:S01]  /*ae50*/  HADD2.F32 R0, -RZ, R43.H0_H0 ;  /* 0x2000002bff007230 */ /* 0x000fe20000004100 */
[----:B------:R-:W-:Y:S01]  /*ae60*/  FFMA.FTZ R36, R10, R6, R4 ;  /* 0x000000060a247223 */ /* 0x000fe20000010004 */
[----:B------:R-:W-:Y:S01]  /*ae70*/  HADD2.F32 R9, -RZ, R9.H1_H1 ;  /* 0x30000009ff097230 */ /* 0x000fe20000004100 */
[----:B------:R-:W-:Y:S01]  /*ae80*/  FMUL.FTZ R5, R2, R18 ;  /* 0x0000001202057220 */ /* 0x000fe20000410000 */
[----:B------:R-:W-:Y:S01]  /*ae90*/  HADD2.F32 R7, -RZ, R44.H1_H1 ;  /* 0x3000002cff077230 */ /* 0x000fe20000004100 */
[----:B------:R-:W-:Y:S01]  /*aea0*/  FMUL.FTZ R4, R0, R21 ;  /* 0x0000001500047220 */ /* 0x000fe20000410000 */
[--C-:B------:R-:W-:Y:S01]  /*aeb0*/  HADD2.F32 R6, -RZ, R46.reuse.H1_H1 ;  /* 0x3000002eff067230 */ /* 0x100fe20000004100 */
[-C--:B------:R-:W-:Y:S01]  /*aec0*/  FMUL.FTZ R26, R2, R9.reuse ;  /* 0x00000009021a7220 */ /* 0x080fe20000410000 */
        /* <DEDUP_REMOVED lines=8> */
[-C--:B------:R-:W-:Y:S01]  /*af50*/  FMUL.FTZ R24, R3, R12.reuse ;  /* 0x0000000c03187220 */ /* 0x080fe20000410000 */
[--C-:B------:R-:W-:Y:S01]  /*af60*/  HADD2.F32 R3, -RZ, R47.reuse.H0_H0 ;  /* 0x2000002fff037230 */ /* 0x100fe20000004100 */
[----:B------:R-:W-:Y:S01]  /*af70*/  FFMA.FTZ R12, R5, R12, R4 ;  /* 0x0000000c050c7223 */ /* 0x000fe20000010004 */
[----:B------:R-:W-:Y:S01]  /*af80*/  HADD2.F32 R4, -RZ, R47.H1_H1 ;  /* 0x3000002fff047230 */ /* 0x000fe20000004100 */
[----:B------:R-:W-:Y:S02]  /*af90*/  FMUL.FTZ R8, R2, R23 ;  /* 0x0000001702087220 */ /* 0x000fe40000410000 */
[----:B------:R-:W-:Y:S02]  /*afa0*/  FMUL.FTZ R9, R0, R22 ;  /* 0x0000001600097220 */ /* 0x000fe40000410000 */
[----:B------:R-:W-:-:S02]  /*afb0*/  FMUL.FTZ R2, R2, R15 ;  /* 0x0000000f02027220 */ /* 0x000fc40000410000 */
[-C--:B------:R-:W-:Y:S02]  /*afc0*/  FMUL.FTZ R0, R0, R14.reuse ;  /* 0x0000000e00007220 */ /* 0x080fe40000410000 */
        /* <DEDUP_REMOVED lines=19> */
.L_x_308:
[----:B------:R-:W-:Y:S05]  /*b100*/  BSYNC B0 ;  /* 0x0000000000007941 */ /* 0x000fea0003800000 */
.L_x_307:
[----:B------:R-:W-:Y:S01]  /*b110*/  ISETP.GE.OR P2, PT, R151, R39, P0 ;  /* 0x000000279700720c */ /* 0x000fe20000746670 */
[----:B------:R-:W-:-:S12]  /*b120*/  BSSY B0, `(.L_x_309) ;  /* 0x0000056000007945 */ /* 0x000fd80003800000 */
[----:B------:R-:W-:Y:S05]  /*b130*/  @P2 BRA `(.L_x_310) ;  /* 0x0000054000002947 */ /* 0x000fea0003800000 */
[----:B------:R-:W-:Y:S01]  /*b140*/  IADD3 R2, R32, c[0x0][0x27c], RZ ;  /* 0x00009f0020027a10 */ /* 0x000fe20007ffe0ff */
[----:B------:R-:W-:Y:S01]  /*b150*/  HADD2.F32 R13, -RZ, R41.H0_H0 ;  /* 0x20000029ff0d7230 */ /* 0x000fe20000004100 */
[C---:B------:R-:W-:Y:S02]  /*b160*/  LOP3.LUT R0, R152.reuse, 0x38, R32, 0xf8, !PT ;  /* 0x0000003898007812 */ /* 0x040fe400078ef820 */
[----:B------:R-:W-:Y:S02]  /*b170*/  LOP3.LUT R2, R152, 0x38, R2, 0xf8, !PT ;  /* 0x0000003898027812 */ /* 0x000fe400078ef802 */
[----:B------:R-:W-:Y:S02]  /*b180*/  LOP3.LUT R0, R164, R0, R188, 0xf6, !PT ;  /* 0x00000000a4007212 */ /* 0x000fe400078ef6bc */
        /* <DEDUP_REMOVED lines=79> */
.L_x_310:
[----:B------:R-:W-:Y:S05]  /*b680*/  BSYNC B0 ;  /* 0x0000000000007941 */ /* 0x000fea0003800000 */
.L_x_309:
[----:B------:R-:W-:-:S13]  /*b690*/  ISETP.GE.OR P0, PT, R49, R39, P0 ;  /* 0x000000273100720c */ /* 0x000fda0000706670 */
[----:B------:R-:W-:Y:S05]  /*b6a0*/  @P0 BRA `(.L_x_300) ;  /* 0x000005b000000947 */ /* 0x000fea0003800000 */
[----:B------:R-:W-:Y:S02]  /*b6b0*/  SHF.R.S32.HI R2, RZ, 0x1f, R49 ;  /* 0x0000001fff027819 */ /* 0x000fe40000011431 */
[----:B------:R-:W-:Y:S02]  /*b6c0*/  SHF.L.U32 R0, R49, 0x6, RZ ;  /* 0x0000000631007819 */ /* 0x000fe400000006ff */
[----:B------:R-:W-:Y:S02]  /*b6d0*/  LEA.HI R2, R2, R49, RZ, 0x3 ;  /* 0x0000003102027211 */ /* 0x000fe400078f18ff */
[----:B------:R-:W-:Y:S02]  /*b6e0*/  LOP3.LUT R0, R0, 0x1c0, RZ, 0xc0, !PT ;  /* 0x000001c000007812 */ /* 0x000fe400078ec0ff */
[----:B-1----:R-:W-:Y:S02]  /*b6f0*/  IADD3 R4, R32, c[0x0][0x27c], RZ ;  /* 0x00009f0020047a10 */ /* 0x002fe40007ffe0ff */
[----:B------:R-:W-:-:S02]  /*b700*/  SHF.L.U32 R2, R2, 0x6, RZ ;  /* 0x0000000602027819 */ /* 0x000fc400000006ff */
[C---:B------:R-:W-:Y:S02]  /*b710*/  LOP3.LUT R3, R0.reuse, 0x38, R32, 0xf8, !PT ;  /* 0x0000003800037812 */ /* 0x040fe400078ef820 */
[----:B------:R-:W-:Y:S02]  /*b720*/  SHF.R.U32.HI R5, RZ, 0x3, R0 ;  /* 0x00000003ff057819 */ /* 0x000fe40000011600 */
[----:B------:R-:W-:Y:S02]  /*b730*/  LOP3.LUT R0, R0, 0x38, R4, 0xf8, !PT ;  /* 0x0000003800007812 */ /* 0x000fe400078ef804 */
[----:B------:R-:W-:Y:S02]  /*b740*/  LOP3.LUT R2, R2, 0xfffffe00, RZ, 0xc0, !PT ;  /* 0xfffffe0002027812 */ /* 0x000fe400078ec0ff */
[----:B------:R-:W-:Y:S02]  /*b750*/  LOP3.LUT R0, R0, R5, RZ, 0x3c, !PT ;  /* 0x0000000500007212 */ /* 0x000fe400078e3cff */
[----:B------:R-:W-:-:S02]  /*b760*/  LOP3.LUT R3, R2, R3, R5, 0xf6, !PT ;  /* 0x0000000302037212 */ /* 0x000fc400078ef605 */
[----:B------:R-:W-:Y:S01]  /*b770*/  IADD3 R2, R2, R0, RZ ;  /* 0x0000000002027210 */ /* 0x000fe20007ffe0ff */
[--C-:B------:R-:W-:Y:S01]  /*b780*/  HADD2.F32 R0, -RZ, R40.reuse.H0_H0 ;  /* 0x20000028ff007230 */ /* 0x100fe20000004100 */
[----:B------:R-:W-:Y:S01]  /*b790*/  LEA R28, R3, 0x5100, 0x1 ;  /* 0x00005100031c7811 */ /* 0x000fe200078e08ff */
[----:B------:R-:W-:Y:S01]  /*b7a0*/  HADD2.F32 R3, -RZ, R41.H0_H0 ;  /* 0x20000029ff037230 */ /* 0x000fe20000004100 */
[----:B------:R-:W-:Y:S01]  /*b7b0*/  SHF.L.U32 R26, R2, 0x1, RZ ;  /* 0x00000001021a7819 */ /* 0x000fe200000006ff */
[----:B------:R-:W-:Y:S02]  /*b7c0*/  HADD2.F32 R2, -RZ, R40.H1_H1 ;  /* 0x30000028ff027230 */ /* 0x000fe40000004100 */
[----:B------:R-:W1:Y:S04]  /*b7d0*/  LDS.128 R4, [R28] ;  /* 0x000000001c047984 */ /* 0x000e680000000c00 */
[----:B------:R-:W2:Y:S01]  /*b7e0*/  LDS.128 R8, [R26+0x5100] ;  /* 0x005100001a087984 */ /* 0x000ea20000000c00 */
[----:B-1----:R-:W-:-:S02]  /*b7f0*/  HADD2.F32 R12, -RZ, R4.H0_H0 ;  /* 0x20000004ff0c7230 */ /* 0x002fc40000004100 */
[----:B------:R-:W-:Y:S02]  /*b800*/  HADD2.F32 R13, -RZ, R4.H1_H1 ;  /* 0x30000004ff0d7230 */ /* 0x000fe40000004100 */
[--C-:B--2---:R-:W-:Y:S02]  /*b810*/  HADD2.F32 R4, -RZ, R8.reuse.H0_H0 ;  /* 0x20000008ff047230 */ /* 0x104fe40000004100 */
[--C-:B------:R-:W-:Y:S02]  /*b820*/  HADD2.F32 R22, -RZ, R7.reuse.H0_H0 ;  /* 0x20000007ff167230 */ /* 0x100fe40000004100 */
[----:B------:R-:W-:Y:S02]  /*b830*/  HADD2.F32 R23, -RZ, R7.H1_H1 ;  /* 0x30000007ff177230 */ /* 0x000fe40000004100 */
[--C-:B------:R-:W-:Y:S02]  /*b840*/  HADD2.F32 R14, -RZ, R5.reuse.H0_H0 ;  /* 0x20000005ff0e7230 */ /* 0x100fe40000004100 */
[----:B------:R-:W-:Y:S01]  /*b850*/  HADD2.F32 R15, -RZ, R5.H1_H1 ;  /* 0x30000005ff0f7230 */ /* 0x000fe20000004100 */
[----:B------:R-:W-:Y:S01]  /*b860*/  FMUL.FTZ R5, R2, R4 ;  /* 0x0000000402057220 */ /* 0x000fe20000410000 */
[----:B------:R-:W-:-:S02]  /*b870*/  HADD2.F32 R7, -RZ, R8.H1_H1 ;  /* 0x30000008ff077230 */ /* 0x000fc40000004100 */
[--C-:B------:R-:W-:Y:S01]  /*b880*/  HADD2.F32 R19, -RZ, R6.reuse.H0_H0 ;  /* 0x20000006ff137230 */ /* 0x100fe20000004100 */
[CC--:B------:R-:W-:Y:S01]  /*b890*/  FFMA.FTZ R32, R3.reuse, R12.reuse, -R5 ;  /* 0x0000000c03207223 */ /* 0x0c0fe20000010805 */
[----:B------:R-:W-:Y:S02]  /*b8a0*/  HADD2.F32 R18, -RZ, R6.H1_H1 ;  /* 0x30000006ff127230 */ /* 0x000fe40000004100 */
[--C-:B------:R-:W-:Y:S02]  /*b8b0*/  HADD2.F32 R17, -RZ, R10.reuse.H0_H0 ;  /* 0x2000000aff117230 */ /* 0x100fe40000004100 */
[----:B------:R-:W-:Y:S01]  /*b8c0*/  HADD2.F32 R16, -RZ, R10.H1_H1 ;  /* 0x3000000aff107230 */ /* 0x000fe20000004100 */
[----:B------:R-:W-:Y:S01]  /*b8d0*/  FMUL.FTZ R10, R2, R12 ;  /* 0x0000000c020a7220 */ /* 0x000fe20000410000 */
[----:B------:R-:W-:Y:S01]  /*b8e0*/  HADD2.F32 R6, -RZ, R42.H1_H1 ;  /* 0x3000002aff067230 */ /* 0x000fe20000004100 */
[----:B------:R-:W-:Y:S01]  /*b8f0*/  FMUL.FTZ R2, R0, R7 ;  /* 0x0000000700027220 */ /* 0x000fe20000410000 */
[----:B------:R-:W-:Y:S01]  /*b900*/  HADD2.F32 R8, -RZ, R9.H0_H0 ;  /* 0x20000009ff087230 */ /* 0x000fe20000004100 */
[----:B------:R-:W-:Y:S01]  /*b910*/  FFMA.FTZ R31, R3, R4, R10 ;  /* 0x00000004031f7223 */ /* 0x000fe2000001000a */
[----:B------:R-:W-:Y:S01]  /*b920*/  HADD2.F32 R5, -RZ, R41.H1_H1 ;  /* 0x30000029ff057230 */ /* 0x000fe20000004100 */
[-C--:B------:R-:W-:Y:S01]  /*b930*/  FFMA.FTZ R30, R6, R13.reuse, -R2 ;  /* 0x0000000d061e7223 */ /* 0x080fe20000010802 */
[----:B------:R-:W-:Y:S01]  /*b940*/  HADD2.F32 R2, -RZ, R44.H0_H0 ;  /* 0x2000002cff027230 */ /* 0x000fe20000004100 */
[----:B------:R-:W-:Y:S01]  /*b950*/  FMUL.FTZ R4, R0, R13 ;  /* 0x0000000d00047220 */ /* 0x000fe20000410000 */
[----:B------:R-:W-:Y:S01]  /*b960*/  HADD2.F32 R9, -RZ, R9.H1_H1 ;  /* 0x30000009ff097230 */ /* 0x000fe20000004100 */
[C---:B------:R-:W-:Y:S01]  /*b970*/  FMUL.FTZ R3, R5.reuse, R8 ;  /* 0x0000000805037220 */ /* 0x040fe20000410000 */
[----:B------:R-:W-:Y:S01]  /*b980*/  HADD2.F32 R0, -RZ, R42.H0_H0 ;  /* 0x2000002aff007230 */ /* 0x000fe20000004100 */
[----:B------:R-:W-:Y:S01]  /*b990*/  FFMA.FTZ R29, R6, R7, R4 ;  /* 0x00000007061d7223 */ /* 0x000fe20000010004 */
[--C-:B------:R-:W-:Y:S01]  /*b9a0*/  HADD2.F32 R20, -RZ, R11.reuse.H0_H0 ;  /* 0x2000000bff147230 */ /* 0x100fe20000004100 */
[-C--:B------:R-:W-:Y:S01]  /*b9b0*/  FFMA.FTZ R27, R2, R14.reuse, -R3 ;  /* 0x0000000e021b7223 */ /* 0x080fe20000010803 */
[----:B------:R-:W-:Y:S01]  /*b9c0*/  HADD2.F32 R3, -RZ, R44.H1_H1 ;  /* 0x3000002cff037230 */ /* 0x000fe20000004100 */
[----:B------:R-:W-:Y:S01]  /*b9d0*/  FMUL.FTZ R5, R5, R14 ;  /* 0x0000000e05057220 */ /* 0x000fe20000410000 */
[----:B------:R-:W-:Y:S01]  /*b9e0*/  HADD2.F32 R21, -RZ, R11.H1_H1 ;  /* 0x3000000bff157230 */ /* 0x000fe20000004100 */
[----:B------:R-:W-:-:S02]  /*b9f0*/  FMUL.FTZ R4, R0, R9 ;  /* 0x0000000900047220 */ /* 0x000fc40000410000 */
[-C--:B------:R-:W-:Y:S02]  /*ba00*/  FMUL.FTZ R0, R0, R15.reuse ;  /* 0x0000000f00007220 */ /* 0x080fe40000410000 */
[----:B------:R-:W-:Y:S01]  /*ba10*/  FFMA.FTZ R25, R2, R8, R5 ;  /* 0x0000000802197223 */ /* 0x000fe20000010005 */
[--C-:B------:R-:W-:Y:S01]  /*ba20*/  HADD2.F32 R2, -RZ, R43.reuse.H0_H0 ;  /* 0x2000002bff027230 */ /* 0x100fe20000004100 */
[C---:B------:R-:W-:Y:S01]  /*ba30*/  FFMA.FTZ R24, R3.reuse, R15, -R4 ;  /* 0x0000000f03187223 */ /* 0x040fe20000010804 */
[--C-:B------:R-:W-:Y:S01]  /*ba40*/  HADD2.F32 R4, -RZ, R46.reuse.H0_H0 ;  /* 0x2000002eff047230 */ /* 0x100fe20000004100 */
[----:B------:R-:W-:Y:S01]  /*ba50*/  FFMA.FTZ R15, R3, R9, R0 ;  /* 0x00000009030f7223 */ /* 0x000fe20000010000 */
[----:B------:R-:W-:Y:S01]  /*ba60*/  HADD2.F32 R0, -RZ, R43.H1_H1 ;  /* 0x3000002bff007230 */ /* 0x000fe20000004100 */
[C---:B------:R-:W-:Y:S01]  /*ba70*/  FMUL.FTZ R6, R2.reuse, R17 ;  /* 0x0000001102067220 */ /* 0x040fe20000410000 */
[----:B------:R-:W-:Y:S01]  /*ba80*/  HADD2.F32 R3, -RZ, R46.H1_H1 ;  /* 0x3000002eff037230 */ /* 0x000fe20000004100 */
[----:B------:R-:W-:Y:S01]  /*ba90*/  FMUL.FTZ R5, R2, R19 ;  /* 0x0000001302057220 */ /* 0x000fe20000410000 */
[----:B------:R-:W-:Y:S01]  /*baa0*/  F2FP.PACK_AB R8, R30, R32 ;  /* 0x000000201e08723e */ /* 0x000fe200000000ff */
[----:B------:R-:W-:Y:S01]  /*bab0*/  FMUL.FTZ R2, R0, R16 ;  /* 0x0000001000027220 */ /* 0x000fe20000410000 */
[----:B------:R-:W-:Y:S01]  /*bac0*/  F2FP.PACK_AB R9, R24, R27 ;  /* 0x0000001b1809723e */ /* 0x000fe200000000ff */
[----:B------:R-:W-:-:S02]  /*bad0*/  FMUL.FTZ R0, R0, R18 ;  /* 0x0000001200007220 */ /* 0x000fc40000410000 */
[C---:B------:R-:W-:Y:S01]  /*bae0*/  FFMA.FTZ R10, R4.reuse, R18, -R2 ;  /* 0x00000012040a7223 */ /* 0x040fe20000010802 */
[--C-:B------:R-:W-:Y:S01]  /*baf0*/  HADD2.F32 R2, -RZ, R45.reuse.H1_H1 ;  /* 0x3000002dff027230 */ /* 0x100fe20000004100 */
[----:B------:R-:W-:Y:S01]  /*bb00*/  FFMA.FTZ R12, R4, R16, R0 ;  /* 0x00000010040c7223 */ /* 0x000fe20000010000 */
[----:B------:R-:W-:Y:S01]  /*bb10*/  HADD2.F32 R0, -RZ, R45.H0_H0 ;  /* 0x2000002dff007230 */ /* 0x000fe20000004100 */
[C---:B------:R-:W-:Y:S01]  /*bb20*/  FFMA.FTZ R14, R3.reuse, R19, -R6 ;  /* 0x00000013030e7223 */ /* 0x040fe20000010806 */
[--C-:B------:R-:W-:Y:S01]  /*bb30*/  HADD2.F32 R4, -RZ, R47.reuse.H1_H1 ;  /* 0x3000002fff047230 */ /* 0x100fe20000004100 */
[----:B------:R-:W-:Y:S01]  /*bb40*/  FFMA.FTZ R13, R3, R17, R5 ;  /* 0x00000011030d7223 */ /* 0x000fe20000010005 */
[----:B------:R-:W-:Y:S01]  /*bb50*/  HADD2.F32 R3, -RZ, R47.H0_H0 ;  /* 0x2000002fff037230 */ /* 0x000fe20000004100 */
[----:B------:R-:W-:Y:S01]  /*bb60*/  FMUL.FTZ R6, R2, R20 ;  /* 0x0000001402067220 */ /* 0x000fe20000410000 */
[----:B------:R-:W-:Y:S01]  /*bb70*/  F2FP.PACK_AB R10, R10, R14 ;  /* 0x0000000e0a0a723e */ /* 0x000fe200000000ff */
[----:B------:R-:W-:-:S02]  /*bb80*/  FMUL.FTZ R5, R2, R22 ;  /* 0x0000001602057220 */ /* 0x000fc40000410000 */
[C---:B------:R-:W-:Y:S02]  /*bb90*/  FMUL.FTZ R2, R0.reuse, R21 ;  /* 0x0000001500027220 */ /* 0x040fe40000410000 */
[----:B------:R-:W-:Y:S02]  /*bba0*/  FMUL.FTZ R0, R0, R23 ;  /* 0x0000001700007220 */ /* 0x000fe40000410000 */
[----:B------:R-:W-:Y:S01]  /*bbb0*/  FFMA.FTZ R11, R4, R22, -R6 ;  /* 0x00000016040b7223 */ /* 0x000fe20000010806 */
[----:B------:R-:W-:Y:S01]  /*bbc0*/  F2FP.PACK_AB R6, R12, R13 ;  /* 0x0000000d0c06723e */ /* 0x000fe200000000ff */
[----:B------:R-:W-:Y:S02]  /*bbd0*/  FFMA.FTZ R2, R3, R23, -R2 ;  /* 0x0000001703027223 */ /* 0x000fe40000010802 */
[----:B------:R-:W-:Y:S01]  /*bbe0*/  FFMA.FTZ R7, R4, R20, R5 ;  /* 0x0000001404077223 */ /* 0x000fe20000010005 */
[----:B------:R-:W-:Y:S01]  /*bbf0*/  F2FP.PACK_AB R4, R29, R31 ;  /* 0x0000001f1d04723e */ /* 0x000fe200000000ff */
[----:B------:R-:W-:Y:S01]  /*bc00*/  FFMA.FTZ R0, R3, R21, R0 ;  /* 0x0000001503007223 */ /* 0x000fe20000010000 */
[----:B------:R-:W-:-:S02]  /*bc10*/  F2FP.PACK_AB R11, R2, R11 ;  /* 0x0000000b020b723e */ /* 0x000fc400000000ff */
[----:B------:R-:W-:Y:S02]  /*bc20*/  F2FP.PACK_AB R5, R15, R25 ;  /* 0x000000190f05723e */ /* 0x000fe400000000ff */
[----:B------:R-:W-:Y:S01]  /*bc30*/  F2FP.PACK_AB R7, R0, R7 ;  /* 0x000000070007723e */ /* 0x000fe200000000ff */
[----:B------:R1:W-:Y:S04]  /*bc40*/  STS.128 [R28], R8 ;  /* 0x000000081c007388 */ /* 0x0003e80000000c00 */
[----:B------:R1:W-:Y:S02]  /*bc50*/  STS.128 [R26+0x5100], R4 ;  /* 0x005100041a007388 */ /* 0x0003e40000000c00 */
.L_x_300:
[----:B------:R-:W-:Y:S05]  /*bc60*/  BSYNC B2 ;  /* 0x0000000000027941 */ /* 0x000fea0003800000 */
.L_x_284:
[----:B-1----:R-:W3:Y:S01]  /*bc70*/  LDL R6, [R1+0x2c] ;  /* 0x00002c0001067983 */ /* 0x002ee20000100800 */
[----:B------:R-:W-:-:S04]  /*bc80*/  DEPBAR.LE SB0, 0x0 ;  /* 0x000080000000791a */ /* 0x000fc80000000000 */
[----:B------:R-:W3:Y:S01]  /*bc90*/  LDL.64 R4, [R1+0x18] ;  /* 0x0000180001047983 */ /* 0x000ee20000100a00 */
[----:B------:R-:W-:Y:S01]  /*bca0*/  IMAD R0, R48, c[0x0][0x208], RZ ;  /* 0x0000820030007a24 */ /* 0x000fe200078e02ff */
[----:B------:R-:W-:Y:S01]  /*bcb0*/  ISETP.GE.AND P0, PT, R134, c[0x0][0x1d4], PT ;  /* 0x0000750086007a0c */ /* 0x000fe20003f06270 */
[C---:B--2---:R-:W-:Y:S01]  /*bcc0*/  IMAD.WIDE.U32 R2, R111.reuse, c[0x0][0x208], RZ ;  /* 0x000082006f027a25 */ /* 0x044fe200078e00ff */
[----:B------:R-:W-:Y:S03]  /*bcd0*/  BAR.SYNC.DEFER_BLOCKING 0x0 ;  /* 0x0000000000007b1d */ /* 0x000fe60000010000 */
[----:B------:R-:W-:-:S03]  /*bce0*/  IMAD R0, R111, c[0x0][0x20c], R0 ;  /* 0x000083006f007a24 */ /* 0x000fc600078e0200 */
[----:B------:R-:W-:Y:S01]  /*bcf0*/  UMOV UR6, 0x5 ;  /* 0x0000000500067882 */ /* 0x000fe20000000000 */
[----:B------:R-:W2:Y:S01]  /*bd00*/  LDL R247, [R1+0x28] ;  /* 0x0000280001f77983 */ /* 0x000ea20000100800 */
[----:B------:R-:W-:Y:S01]  /*bd10*/  IADD3 R0, R3, R0, RZ ;  /* 0x0000000003007210 */ /* 0x000fe20007ffe0ff */
[----:B------:R-:W-:Y:S02]  /*bd20*/  ULDC.64 UR4, c[0x0][0x208] ;  /* 0x0000820000047ab9 */ /* 0x000fe40000000a00 */
[----:B------:R-:W-:Y:S04]  /*bd30*/  LDSM.16.M88.4 R32, [R207] ;  /* 0x00000000cf20783b */ /* 0x000fe80000000200 */
[----:B------:R-:W1:Y:S01]  /*bd40*/  LDSM.16.M88.4 R48, [R200] ;  /* 0x00000000c830783b */ /* 0x000e620000000200 */
[----:B------:R-:W-:Y:S01]  /*bd50*/  IMAD R0, R0, 0x50, RZ ;  /* 0x0000005000007824 */ /* 0x000fe200078e02ff */
[----:B------:R-:W-:-:S02]  /*bd60*/  USHF.L.U64.HI UR5, UR4, UR6, UR5 ;  /* 0x0000000604057299 */ /* 0x000fc40008010205 */
[----:B------:R-:W-:Y:S01]  /*bd70*/  LDSM.16.M88.4 R28, [R207+0x2000] ;  /* 0x00200000cf1c783b */ /* 0x000fe20000000200 */
[C---:B------:R-:W-:Y:S01]  /*bd80*/  ISETP.LT.OR P3, PT, R52.reuse, 0x11, P0 ;  /* 0x000000113400780c */ /* 0x040fe20000761670 */
[----:B------:R-:W-:Y:S01]  /*bd90*/  USHF.L.U32 UR4, UR4, 0x5, URZ ;  /* 0x0000000504047899 */ /* 0x000fe2000800063f */
[C---:B------:R-:W-:Y:S01]  /*bda0*/  ISETP.LT.OR P4, PT, R52.reuse, 0x1, P0 ;  /* 0x000000013400780c */ /* 0x040fe20000781670 */
[----:B------:R-:W-:Y:S01]  /*bdb0*/  LDSM.16.M88.4 R24, [R210] ;  /* 0x00000000d218783b */ /* 0x000fe20000000200 */
[C---:B------:R-:W-:Y:S02]  /*bdc0*/  ISETP.LT.OR P6, PT, R52.reuse, 0x21, P0 ;  /* 0x000000213400780c */ /* 0x040fe400007c1670 */
[----:B------:R-:W-:Y:S01]  /*bdd0*/  ISETP.LT.OR P5, PT, R52, 0x31, P0 ;  /* 0x000000313400780c */ /* 0x000fe200007a1670 */
[----:B------:R-:W4:Y:S04]  /*bde0*/  LDSM.16.M88.4 R44, [R211] ;  /* 0x00000000d32c783b */ /* 0x000f280000000200 */
[----:B------:R-:W-:Y:S04]  /*bdf0*/  LDSM.16.M88.4 R68, [R200+0x800] ;  /* 0x00080000c844783b */ /* 0x000fe80000000200 */
[----:B------:R-:W-:Y:S04]  /*be00*/  LDSM.16.M88.4 R84, [R200+0x1000] ;  /* 0x00100000c854783b */ /* 0x000fe80000000200 */
[----:B------:R-:W-:Y:S04]  /*be10*/  LDSM.16.M88.4 R92, [R200+0x1800] ;  /* 0x00180000c85c783b */ /* 0x000fe80000000200 */
[----:B------:R-:W-:Y:S04]  /*be20*/  LDSM.16.M88.4 R100, [R200+0x2000] ;  /* 0x00200000c864783b */ /* 0x000fe80000000200 */
[----:B------:R-:W2:Y:S04]  /*be30*/  LDSM.16.M88.4 R20, [R210+0x2000] ;  /* 0x00200000d214783b */ /* 0x000ea80000000200 */
[----:B------:R-:W-:Y:S04]  /*be40*/  LDSM.16.M88.4 R80, [R215] ;  /* 0x00000000d750783b */ /* 0x000fe80000000200 */
[----:B------:R-:W-:Y:S01]  /*be50*/  LDSM.16.M88.4 R88, [R214] ;  /* 0x00000000d658783b */ /* 0x000fe20000000200 */
[----:B-1----:R-:W-:Y:S03]  /*be60*/  HMMA.16816.F32 R12, R32, R48, RZ ;  /* 0x00000030200c723c */ /* 0x002fe600000018ff */
[----:B------:R-:W-:Y:S04]  /*be70*/  LDSM.16.M88.4 R96, [R213] ;  /* 0x00000000d560783b */ /* 0x000fe80000000200 */
[----:B------:R-:W-:Y:S11]  /*be80*/  LDSM.16.M88.4 R104, [R212] ;  /* 0x00000000d468783b */ /* 0x000ff60000000200 */
[----:B------:R-:W-:Y:S06]  /*be90*/  @!UPT UIADD3 URZ, URZ, URZ, URZ ;  /* 0x0000003f3f3ff290 */ /* 0x000fec000fffe03f */
[----:B----4-:R-:W-:Y:S08]  /*bea0*/  HMMA.16816.F32 R56, R24, R44, R12 ;  /* 0x0000002c1838723c */ /* 0x010ff0000000180c */
[----:B------:R-:W-:Y:S01]  /*beb0*/  HMMA.16816.F32 R64, R32, R50, RZ ;  /* 0x000000322040723c */ /* 0x000fe200000018ff */
[----:B---3--:R-:W-:-:S05]  /*bec0*/  MOV R5, R6 ;  /* 0x0000000600057202 */ /* 0x008fca0000000f00 */
[----:B------:R-:W-:Y:S01]  /*bed0*/  IMAD.WIDE.U32 R2, R2, 0x50, R4 ;  /* 0x0000005002027825 */ /* 0x000fe200078e0004 */
[----:B------:R-:W-:-:S04]  /*bee0*/  P2R R4, PR, RZ, 0x8 ;  /* 0x00000008ff047803 */ /* 0x000fc80000000000 */
[----:B------:R-:W-:Y:S02]  /*bef0*/  LEA R8, P2, R2, c[0x0][0x1f8], 0x1 ;  /* 0x00007e0002087a11 */ /* 0x000fe400078408ff */
[----:B------:R-:W-:Y:S02]  /*bf00*/  IADD3 R0, R3, R0, RZ ;  /* 0x0000000003007210 */ /* 0x000fe40007ffe0ff */
[----:B------:R-:W-:Y:S02]  /*bf10*/  ISETP.LT.OR P3, PT, R52, 0x41, P0 ;  /* 0x000000413400780c */ /* 0x000fe40000761670 */
[----:B------:R-:W-:Y:S02]  /*bf20*/  LEA.HI.X R9, R2, c[0x0][0x1fc], R0, 0x1, P2 ;  /* 0x00007f0002097a11 */ /* 0x000fe400010f0c00 */
[----:B------:R-:W-:Y:S02]  /*bf30*/  IADD3 R6, P0, R8, UR4, RZ ;  /* 0x0000000408067c10 */ /* 0x000fe4000ff1e0ff */
[----:B------:R-:W-:Y:S01]  /*bf40*/  ISETP.NE.AND P2, PT, R4, RZ, PT ;  /* 0x000000ff0400720c */ /* 0x000fe20003f45270 */
[----:B------:R-:W-:Y:S01]  /*bf50*/  @!PT LDS RZ, [RZ] ;  /* 0x00000000fffff984 */ /* 0x000fe20000000800 */
[----:B------:R-:W-:Y:S01]  /*bf60*/  @!PT LDS RZ, [RZ] ;  /* 0x00000000fffff984 */ /* 0x000fe20000000800 */
[----:B------:R-:W-:Y:S01]  /*bf70*/  @!PT LDS RZ, [RZ] ;  /* 0x00000000fffff984 */ /* 0x000fe20000000800 */
[----:B------:R1:W-:Y:S01]  /*bf80*/  LDGSTS.E.BYPASS.LTC128B.128 [R216+0x100], [R8.64], !P4 ;  /* 0x0010000008d87fae */ /* 0x0003e2000e101d48 */
[----:B------:R-:W-:-:S02]  /*bf90*/  IADD3.X R7, R9, UR5, RZ, P0, !PT ;  /* 0x0000000509077c10 */ /* 0x000fc400087fe4ff */
[----:B------:R-:W-:-:S04]  /*bfa0*/  IADD3 R4, P0, R6, UR4, RZ ;  /* 0x0000000406047c10 */ /* 0x000fc8000ff1e0ff */
[----:B------:R-:W-:Y:S02]  /*bfb0*/  IADD3.X R5, R7, UR5, RZ, P0, !PT ;  /* 0x0000000507057c10 */ /* 0x000fe400087fe4ff */
[----:B------:R-:W-:-:S03]  /*bfc0*/  IADD3 R2, P0, R4, UR4, RZ ;  /* 0x0000000404027c10 */ /* 0x000fc6000ff1e0ff */
[----:B------:R3:W-:Y:S01]  /*bfd0*/  LDGSTS.E.BYPASS.LTC128B.128 [R216+0x900], [R6.64], !P2 ;  /* 0x0090000006d87fae */ /* 0x0007e2000d101d48 */
[----:B------:R-:W-:-:S03]  /*bfe0*/  IADD3.X R3, R5, UR5, RZ, P0, !PT ;  /* 0x0000000505037c10 */ /* 0x000fc600087fe4ff */
[----:B------:R3:W-:Y:S04]  /*bff0*/  LDGSTS.E.BYPASS.LTC128B.128 [R216+0x1100], [R4.64], !P6 ;  /* 0x0110000004d87fae */ /* 0x0007e8000f101d48 */
[----:B------:R4:W-:Y:S01]  /*c000*/  LDGSTS.E.BYPASS.LTC128B.128 [R216+0x1900], [R2.64], !P5 ;  /* 0x0190000002d87fae */ /* 0x0009e2000e901d48 */
[----:B-1----:R-:W-:-:S04]  /*c010*/  IADD3 R8, P0, R2, UR4, RZ ;  /* 0x0000000402087c10 */ /* 0x002fc8000ff1e0ff */
[----:B------:R-:W-:-:S05]  /*c020*/  IADD3.X R9, R3, UR5, RZ, P0, !PT ;  /* 0x0000000503097c10 */ /* 0x000fca00087fe4ff */
[----:B------:R1:W-:Y:S04]  /*c030*/  LDGSTS.E.BYPASS.LTC128B.128 [R216+0x2100], [R8.64], !P3 ;  /* 0x0210000008d87fae */ /* 0x0003e8000d901d48 */
[----:B------:R-:W-:Y:S04]  /*c040*/  LDSM.16.M88.4 R36, [R206] ;  /* 0x00000000ce24783b */ /* 0x000fe80000000200 */
[----:B------:R-:W4:Y:S01]  /*c050*/  LDSM.16.M88.4 R16, [R208] ;  /* 0x00000000d010783b */ /* 0x000f220000000200 */
[----:B------:R-:W-:Y:S03]  /*c060*/  HMMA.16816.F32 R52, R28, R48, RZ ;  /* 0x000000301c34723c */ /* 0x000fe600000018ff */
[----:B------:R-:W4:Y:S04]  /*c070*/  LDSM.16.M88.4 R12, [R208+0x2000] ;  /* 0x00200000d00c783b */ /* 0x000f280000000200 */
[----:B------:R-:W-:Y:S04]  /*c080*/  LDSM.16.M88.4 R40, [R203] ;  /* 0x00000000cb28783b */ /* 0x000fe80000000200 */
[----:B---3--:R-:W-:Y:S04]  /*c090*/  LDSM.16.M88.4 R4, [R209+0x2000] ;  /* 0x00200000d104783b */ /* 0x008fe80000000200 */
[----:B------:R-:W0:Y:S04]  /*c0a0*/  LDGDEPBAR ;  /* 0x00000000000079af */ /* 0x000e280000000000 */
[----:B-1----:R-:W1:Y:S05]  /*c0b0*/  LDSM.16.M88.4 R8, [R209] ;  /* 0x00000000d108783b */ /* 0x002e6a0000000200 */
[----:B--2---:R-:W-:Y:S08]  /*c0c0*/  HMMA.16816.F32 R52, R20, R44, R52 ;  /* 0x0000002c1434723c */ /* 0x004ff00000001834 */
[----:B----4-:R-:W-:Y:S08]  /*c0d0*/  HMMA.16816.F32 R60, R16, R36, R56 ;  /* 0x00000024103c723c */ /* 0x010ff00000001838 */
[----:B------:R-:W-:Y:S08]  /*c0e0*/  HMMA.16816.F32 R56, R28, R50, RZ ;  /* 0x000000321c38723c */ /* 0x000ff000000018ff */
[----:B------:R-:W-:Y:S08]  /*c0f0*/  HMMA.16816.F32 R48, R12, R36, R52 ;  /* 0x000000240c30723c */ /* 0x000ff00000001834 */
[----:B------:R-:W-:Y:S08]  /*c100*/  HMMA.16816.F32 R52, R24, R46, R64 ;  /* 0x0000002e1834723c */ /* 0x000ff00000001840 */
[----:B-1----:R-:W-:Y:S08]  /*c110*/  HMMA.16816.F32 R64, R8, R40, R60 ;  /* 0x000000280840723c */ /* 0x002ff0000000183c */
        /* <DEDUP_REMOVED lines=47> */
[----:B------:R-:W2:Y:S07]  /*c410*/  LDSM.16.M88.4 R40, [R206+0x1000] ;  /* 0x00100000ce28783b */ /* 0x000eae0000000200 */
        /* <DEDUP_REMOVED lines=26> */
[----:B--2---:R-:W-:Y:S01]  /*c5c0*/  HMMA.16816.F32 R56, R16, R40, R56 ;  /* 0x000000281038723c */ /* 0x004fe20000001838 */
[----:B------:R1:W2:Y:S07]  /*c5d0*/  MUFU.TANH R119, R0 ;  /* 0x0000000000777308 */ /* 0x0002ae0000002400 */
        /* <DEDUP_REMOVED lines=19> */
[----:B------:R1:W1:Y:S03]  /*c710*/  MUFU.TANH R113, R0 ;  /* 0x0000000000717308 */ /* 0x0002660000002400 */
[----:B------:R-:W-:Y:S08]  /*c720*/  HMMA.16816.F32 R72, R4, R44, R36 ;  /* 0x0000002c0448723c */ /* 0x000ff00000001824 */
[----:B------:R-:W-:Y:S01]  /*c730*/  HMMA.16816.F32 R36, R16, R42, R48 ;  /* 0x0000002a1024723c */ /* 0x000fe20000001830 */
[----:B------:R-:W2:Y:S01]  /*c740*/  LDSM.16.M88.4 R48, [R206+0x1800] ;  /* 0x00180000ce30783b */ /* 0x000ea20000000200 */
        /* <DEDUP_REMOVED lines=20> */
[----:B-----5:R2:W1:Y:S06]  /*c890*/  MUFU.TANH R137, R0 ;  /* 0x0000000000897308 */ /* 0x02046c0000002400 */
[----:B------:R-:W-:Y:S01]  /*c8a0*/  HMMA.16816.F32 R44, R32, R94, RZ ;  /* 0x0000005e202c723c */ /* 0x000fe200000018ff */
[----:B--2---:R-:W-:-:S04]  /*c8b0*/  FMUL.FTZ R0, R72, c[0x0][0x320] ;  /* 0x0000c80048007a20 */ /* 0x004fc80000410000 */
[----:B------:R2:W1:Y:S03]  /*c8c0*/  MUFU.TANH R108, R0 ;  /* 0x00000000006c7308 */ /* 0x0004660000002400 */
[----:B------:R-:W-:Y:S01]  /*c8d0*/  HMMA.16816.F32 R52, R16, R48, R56 ;  /* 0x000000301034723c */ /* 0x000fe20000001838 */
        /* <DEDUP_REMOVED lines=131> */
[-C--:B------:R-:W-:Y:S02]  /*d110*/  IADD3 R6, P2, R8, R10.reuse, RZ ;  /* 0x0000000a08067210 */ /* 0x080fe40007f5e0ff */
        /* <DEDUP_REMOVED lines=16> */
.L_x_312:
[----:B--234-:R-:W-:Y:S05]  /*d220*/  BSYNC B0 ;  /* 0x0000000000007941 */ /* 0x01cfea0003800000 */
.L_x_311:
[----:B-1----:R-:W1:Y:S01]  /*d230*/  S2R R2, SR_TID.X ;  /* 0x0000000000027919 */ /* 0x002e620000002100 */
[----:B------:R-:W-:-:S03]  /*d240*/  LOP3.LUT R0, R190, 0xffffffe0, RZ, 0xc0, !PT ;  /* 0xffffffe0be007812 */ /* 0x000fc600078ec0ff */
[----:B------:R-:W0:Y:S02]  /*d250*/  LDGDEPBAR ;  /* 0x00000000000079af */ /* 0x000e240000000000 */
[----:B-1----:R-:W-:-:S05]  /*d260*/  IMAD.IADD R0, R2, 0x1, -R0 ;  /* 0x0000000102007824 */ /* 0x002fca00078e0a00 */
[----:B------:R-:W-:-:S04]  /*d270*/  SHF.R.S32.HI R2, RZ, 0x1f, R0 ;  /* 0x0000001fff027819 */ /* 0x000fc80000011400 */
[----:B------:R-:W-:-:S04]  /*d280*/  LEA.HI R2, R2, R0, RZ, 0x2 ;  /* 0x0000000002027211 */ /* 0x000fc800078f10ff */
[----:B------:R-:W-:-:S05]  /*d290*/  LOP3.LUT R2, R2, 0x7ffffffc, RZ, 0xc0, !PT ;  /* 0x7ffffffc02027812 */ /* 0x000fca00078ec0ff */
[----:B------:R-:W-:-:S04]  /*d2a0*/  IMAD.IADD R0, R0, 0x1, -R2 ;  /* 0x0000000100007824 */ /* 0x000fc800078e0a02 */
[----:B------:R-:W-:-:S05]  /*d2b0*/  IMAD.SHL.U32 R0, R0, 0x2, RZ ;  /* 0x0000000200007824 */ /* 0x000fca00078e00ff */
[----:B------:R-:W-:-:S04]  /*d2c0*/  IADD3 R0, -R0, R173, R148 ;  /* 0x000000ad00007210 */ /* 0x000fc80007ffe194 */
[C---:B------:R-:W-:Y:S02]  /*d2d0*/  ISETP.GT.AND P3, PT, R0.reuse, RZ, PT ;  /* 0x000000ff0000720c */ /* 0x040fe40003f64270 */
[C---:B------:R-:W-:Y:S02]  /*d2e0*/  ISETP.GT.AND P2, PT, R0.reuse, 0x1, PT ;  /* 0x000000010000780c */ /* 0x040fe40003f44270 */
[----:B------:R-:W-:Y:S02]  /*d2f0*/  ISETP.GT.AND P0, PT, R0, 0x8, PT ;  /* 0x000000080000780c */ /* 0x000fe40003f04270 */
[----:B------:R-:W-:Y:S02]  /*d300*/  FSEL R9, R145, -INF , P3 ;  /* 0xff80000091097808 */ /* 0x000fe40001800000 */
[----:B------:R-:W-:Y:S02]  /*d310*/  FSEL R25, R144, -INF , P2 ;  /* 0xff80000090197808 */ /* 0x000fe40001000000 */
[----:B------:R-:W-:-:S02]  /*d320*/  FSEL R10, R141, -INF , P3 ;  /* 0xff8000008d0a7808 */ /* 0x000fc40001800000 */
[----:B------:R-:W-:Y:S02]  /*d330*/  FSEL R11, R140, -INF , P2 ;  /* 0xff8000008c0b7808 */ /* 0x000fe40001000000 */
[----:B------:R-:W-:Y:S02]  /*d340*/  ISETP.GT.AND P5, PT, R0, 0x9, PT ;  /* 0x000000090000780c */ /* 0x000fe40003fa4270 */
[----:B------:R-:W-:Y:S02]  /*d350*/  FSEL R26, R139, -INF , P0 ;  /* 0xff8000008b1a7808 */ /* 0x000fe40000000000 */
[----:B------:R-:W-:Y:S02]  /*d360*/  FMNMX.FTZ R2, R9, R25, !PT ;  /* 0x0000001909027209 */ /* 0x000fe40007810000 */
[----:B------:R-:W-:Y:S02]  /*d370*/  FSEL R20, R125, -INF , P0 ;  /* 0xff8000007d147808 */ /* 0x000fe40000000000 */
[----:B------:R-:W-:-:S02]  /*d380*/  FSEL R12, R131, -INF , P0 ;  /* 0xff800000830c7808 */ /* 0x000fc40000000000 */
        /* <DEDUP_REMOVED lines=8> */
[----:B------:R-:W-:Y:S02]  /*d410*/  FMNMX.FTZ R3, R12, R3, !PT ;  /* 0x000000030c037209 */ /* 0x000fe40007810000 */
[----:B------:R-:W-:Y:S02]  /*d420*/  ISETP.GT.AND P5, PT, R0, 0x11, PT ;  /* 0x000000110000780c */ /* 0x000fe40003fa4270 */
[----:B------:R-:W-:Y:S02]  /*d430*/  FSEL R93, R128, -INF , P0 ;  /* 0xff800000805d7808 */ /* 0x000fe40000000000 */
[----:B------:R-:W-:-:S02]  /*d440*/  FMNMX.FTZ R2, R27, R2, !PT ;  /* 0x000000021b027209 */ /* 0x000fc40007810000 */
[----:B------:R-:W-:Y:S02]  /*d450*/  FSEL R15, R136, -INF , P2 ;  /* 0xff800000880f7808 */ /* 0x000fe40001000000 */
[----:B------:R-:W-:Y:S02]  /*d460*/  FSEL R33, R142, -INF , P2 ;  /* 0xff8000008e217808 */ /* 0x000fe40001000000 */
[----:B------:R-:W-:Y:S02]  /*d470*/  FSEL R71, R115, -INF , P0 ;  /* 0xff80000073477808 */ /* 0x000fe40000000000 */
[----:B------:R-:W-:Y:S02]  /*d480*/  FSEL R36, R122, -INF , P0 ;  /* 0xff8000007a247808 */ /* 0x000fe40000000000 */
[----:B------:R-:W-:Y:S02]  /*d490*/  FSEL R101, R124, -INF , P0 ;  /* 0xff8000007c657808 */ /* 0x000fe40000000000 */
[----:B------:R-:W-:-:S02]  /*d4a0*/  FMNMX.FTZ R3, R13, R3, !PT ;  /* 0x000000030d037209 */ /* 0x000fc40007810000 */
[C---:B------:R-:W-:Y:S02]  /*d4b0*/  ISETP.GT.AND P6, PT, R0.reuse, 0x18, PT ;  /* 0x000000180000780c */ /* 0x040fe40003fc4270 */
[C---:B------:R-:W-:Y:S02]  /*d4c0*/  ISETP.GT.AND P4, PT, R0.reuse, 0x19, PT ;  /* 0x000000190000780c */ /* 0x040fe40003f84270 */
[C---:B------:R-:W-:Y:S02]  /*d4d0*/  ISETP.GT.AND P2, PT, R0.reuse, 0x21, PT ;  /* 0x000000210000780c */ /* 0x040fe40003f44270 */
[----:B------:R-:W-:Y:S02]  /*d4e0*/  ISETP.GT.AND P0, PT, R0, 0x28, PT ;  /* 0x000000280000780c */ /* 0x000fe40003f04270 */
[----:B------:R-:W-:Y:S02]  /*d4f0*/  FSEL R94, R127, -INF , P5 ;  /* 0xff8000007f5e7808 */ /* 0x000fe40002800000 */
[----:B------:R-:W-:-:S02]  /*d500*/  FMNMX.FTZ R2, R93, R2, !PT ;  /* 0x000000025d027209 */ /* 0x000fc40007810000 */
[----:B------:R-:W-:Y:S02]  /*d510*/  FSEL R37, R119, -INF , P5 ;  /* 0xff80000077257808 */ /* 0x000fe40002800000 */
[----:B------:R-:W-:Y:S02]  /*d520*/  FSEL R102, R123, -INF , P5 ;  /* 0xff8000007b667808 */ /* 0x000fe40002800000 */
        /* <DEDUP_REMOVED lines=16> */
[----:B------:R-:W-:Y:S02]  /*d630*/  FMNMX.FTZ R2, R94, R2, !PT ;  /* 0x000000025e027209 */ /* 0x000fe40007810000 */
[C---:B------:R-:W-:Y:S02]  /*d640*/  ISETP.GT.AND P3, PT, R0.reuse, 0x20, PT ;  /* 0x000000200000780c */ /* 0x040fe40003f64270 */
[C---:B------:R-:W-:Y:S02]  /*d650*/  ISETP.GT.AND P4, PT, R0.reuse, 0x31, PT ;  /* 0x000000310000780c */ /* 0x040fe40003f84270 */
[C---:B------:R-:W-:Y:S02]  /*d660*/  ISETP.GT.AND P2, PT, R0.reuse, 0x29, PT ;  /* 0x000000290000780c */ /* 0x040fe40003f44270 */
[----:B------:R-:W-:Y:S02]  /*d670*/  ISETP.GT.AND P0, PT, R0, 0x30, PT ;  /* 0x000000300000780c */ /* 0x000fe40003f04270 */
[----:B------:R-:W-:-:S02]  /*d680*/  FSEL R38, R113, -INF , P6 ;  /* 0xff80000071267808 */ /* 0x000fc40003000000 */
[----:B------:R-:W-:Y:S02]  /*d690*/  FMNMX.FTZ R3, R37, R3, !PT ;  /* 0x0000000325037209 */ /* 0x000fe40007810000 */
[----:B------:R-:W-:Y:S02]  /*d6a0*/  FMNMX.FTZ R2, R95, R2, !PT ;  /* 0x000000025f027209 */ /* 0x000fe40007810000 */
        /* <DEDUP_REMOVED lines=46> */
[----:B------:R-:W-:Y:S02]  /*d990*/  FSEL R146, R52, -INF , P6 ;  /* 0xff80000034927808 */ /* 0x000fe40003000000 */
[----:B------:R-:W-:Y:S02]  /*d9a0*/  FMNMX.FTZ R0, R147, R0, !PT ;  /* 0x0000000093007209 */ /* 0x000fe40007810000 */
[----:B------:R-:W-:Y:S02]  /*d9b0*/  FSEL R152, R56, -INF , P5 ;  /* 0xff80000038987808 */ /* 0x000fe40002800000 */
[----:B------:R-:W-:Y:S02]  /*d9c0*/  FMNMX.FTZ R3, R135, R3, !PT ;  /* 0x0000000387037209 */ /* 0x000fe40007810000 */
[----:B------:R-:W-:Y:S02]  /*d9d0*/  FMNMX.FTZ R2, R92, R2, !PT ;  /* 0x000000025c027209 */ /* 0x000fe40007810000 */
[----:B------:R-:W-:-:S02]  /*d9e0*/  FSEL R145, R53, -INF , P5 ;  /* 0xff80000035917808 */ /* 0x000fc40002800000 */
[----:B------:R-:W-:Y:S02]  /*d9f0*/  FMNMX.FTZ R0, R146, R0, !PT ;  /* 0x0000000092007209 */ /* 0x000fe40007810000 */
[----:B------:R-:W-:Y:S02]  /*da00*/  FSEL R174, R31, -INF , P3 ;  /* 0xff8000001fae7808 */ /* 0x000fe40001800000 */
[----:B------:R-:W-:Y:S02]  /*da10*/  FMNMX.FTZ R3, R152, R3, !PT ;  /* 0x0000000398037209 */ /* 0x000fe40007810000 */
[----:B------:R-:W-:Y:S02]  /*da20*/  FMNMX.FTZ R2, R126, R2, !PT ;  /* 0x000000027e027209 */ /* 0x000fe40007810000 */
[----:B------:R-:W-:Y:S02]  /*da30*/  FSEL R196, R28, -INF , P3 ;  /* 0xff8000001cc47808 */ /* 0x000fe40001800000 */
[----:B------:R-:W-:-:S02]  /*da40*/  FMNMX.FTZ R0, R145, R0, !PT ;  /* 0x0000000091007209 */ /* 0x000fc40007810000 */
[----:B------:R-:W-:Y:S02]  /*da50*/  FSEL R177, R41, -INF , P2 ;  /* 0xff80000029b17808 */ /* 0x000fe40001000000 */
[----:B------:R-:W-:Y:S02]  /*da60*/  FMNMX.FTZ R3, R174, R3, !PT ;  /* 0x00000003ae037209 */ /* 0x000fe40007810000 */
[----:B------:R-:W-:Y:S02]  /*da70*/  FMNMX.FTZ R2, R127, R2, !PT ;  /* 0x000000027f027209 */ /* 0x000fe40007810000 */
[----:B------:R-:W-:Y:S02]  /*da80*/  FSEL R199, R21, -INF , P2 ;  /* 0xff80000015c77808 */ /* 0x000fe40001000000 */
[----:B------:R-:W-:Y:S02]  /*da90*/  FMNMX.FTZ R0, R196, R0, !PT ;  /* 0x00000000c4007209 */ /* 0x000fe40007810000 */
[----:B------:R-:W-:-:S02]  /*daa0*/  FSEL R176, R18, -INF , P0 ;  /* 0xff80000012b07808 */ /* 0x000fc40000000000 */
[----:B------:R-:W-:Y:S02]  /*dab0*/  FMNMX.FTZ R3, R177, R3, !PT ;  /* 0x00000003b1037209 */ /* 0x000fe40007810000 */
[----:B------:R-:W-:Y:S02]  /*dac0*/  FMNMX.FTZ R2, R128, R2, !PT ;  /* 0x0000000280027209 */ /* 0x000fe40007810000 */
[----:B------:R-:W-:Y:S02]  /*dad0*/  FSEL R194, R16, -INF , P0 ;  /* 0xff80000010c27808 */ /* 0x000fe40000000000 */
[----:B------:R-:W-:Y:S02]  /*dae0*/  FMNMX.FTZ R0, R199, R0, !PT ;  /* 0x00000000c7007209 */ /* 0x000fe40007810000 */
[----:B------:R-:W-:Y:S02]  /*daf0*/  FSEL R182, R19, -INF , P4 ;  /* 0xff80000013b67808 */ /* 0x000fe40002000000 */
[----:B------:R-:W-:-:S02]  /*db00*/  FMNMX.FTZ R3, R176, R3, !PT ;  /* 0x00000003b0037209 */ /* 0x000fc40007810000 */
[----:B------:R-:W-:Y:S02]  /*db10*/  FMNMX.FTZ R4, R129, R2, !PT ;  /* 0x0000000281047209 */ /* 0x000fe40007810000 */
[----:B------:R-:W-:Y:S02]  /*db20*/  FMNMX.FTZ R2, R194, R0, !PT ;  /* 0x00000000c2027209 */ /* 0x000fe40007810000 */
[----:B------:R-:W-:Y:S02]  /*db30*/  FMNMX.FTZ R0, R182, R3, !PT ;  /* 0x00000003b6007209 */ /* 0x000fe40007810000 */
[----:B------:R-:W-:Y:S02]  /*db40*/  FSEL R188, R17, -INF , P4 ;  /* 0xff80000011bc7808 */ /* 0x000fe40002000000 */
[----:B------:R-:W-:Y:S01]  /*db50*/  FMNMX.FTZ R4, R153, R4, !PT ;  /* 0x0000000499047209 */ /* 0x000fe20007810000 */
[----:B------:R-:W1:Y:S01]  /*db60*/  SHFL.BFLY PT, R6, R0, 0x2, 0x1f ;  /* 0x0c401f0000067f89 */ /* 0x000e6200000e0000 */
[----:B------:R-:W-:-:S02]  /*db70*/  FMNMX.FTZ R5, R32, R33, !PT ;  /* 0x0000002120057209 */ /* 0x000fc40007810000 */
[----:B------:R-:W-:Y:S01]  /*db80*/  FMNMX.FTZ R2, R188, R2, !PT ;  /* 0x00000002bc027209 */ /* 0x000fe20007810000 */
[----:B------:R-:W-:Y:S01]  /*db90*/  LDSM.16.MT88.4 R16, [R201] ;  /* 0x00000000c910783b */ /* 0x000fe20000004200 */
[----:B------:R-:W-:Y:S02]  /*dba0*/  FMNMX.FTZ R3, R154, R4, !PT ;  /* 0x000000049a037209 */ /* 0x000fe40007810000 */
[----:B------:R-:W-:Y:S02]  /*dbb0*/  FMNMX.FTZ R4, R34, R5, !PT ;  /* 0x0000000522047209 */ /* 0x000fe40007810000 */
[----:B------:R-:W-:Y:S01]  /*dbc0*/  FSEL R151, R40, -INF , P6 ;  /* 0xff80000028977808 */ /* 0x000fe20003000000 */
[----:B------:R-:W2:Y:S01]  /*dbd0*/  SHFL.BFLY PT, R5, R2, 0x2, 0x1f ;  /* 0x0c401f0002057f89 */ /* 0x000ea200000e0000 */
[----:B------:R-:W-:Y:S02]  /*dbe0*/  FMNMX.FTZ R4, R35, R4, !PT ;  /* 0x0000000423047209 */ /* 0x000fe40007810000 */
[----:B------:R-:W-:-:S02]  /*dbf0*/  FSEL R139, R48, -INF , P5 ;  /* 0xff800000308b7808 */ /* 0x000fc40002800000 */
[----:B------:R-:W-:Y:S02]  /*dc00*/  FMNMX.FTZ R3, R151, R3, !PT ;  /* 0x0000000397037209 */ /* 0x000fe40007810000 */
[----:B------:R-:W-:Y:S02]  /*dc10*/  FMNMX.FTZ R4, R101, R4, !PT ;  /* 0x0000000465047209 */ /* 0x000fe40007810000 */
[----:B------:R-:W-:Y:S02]  /*dc20*/  FSEL R187, R30, -INF , P3 ;  /* 0xff8000001ebb7808 */ /* 0x000fe40001800000 */
[----:B------:R-:W-:Y:S02]  /*dc30*/  FMNMX.FTZ R3, R139, R3, !PT ;  /* 0x000000038b037209 */ /* 0x000fe40007810000 */
[----:B------:R-:W-:Y:S02]  /*dc40*/  FMNMX.FTZ R4, R102, R4, !PT ;  /* 0x0000000466047209 */ /* 0x000fe40007810000 */
[----:B------:R-:W-:-:S02]  /*dc50*/  FSEL R190, R29, -INF , P2 ;  /* 0xff8000001dbe7808 */ /* 0x000fc40001000000 */
[----:B------:R-:W-:Y:S01]  /*dc60*/  FMNMX.FTZ R3, R187, R3, !PT ;  /* 0x00000003bb037209 */ /* 0x000fe20007810000 */
[----:B------:R-:W-:Y:S01]  /*dc70*/  LDSM.16.MT88.4 R28, [R202] ;  /* 0x00000000ca1c783b */ /* 0x000fe20000004200 */
[----:B------:R-:W-:Y:S02]  /*dc80*/  FMNMX.FTZ R4, R103, R4, !PT ;  /* 0x0000000467047209 */ /* 0x000fe40007810000 */
[----:B------:R-:W-:Y:S02]  /*dc90*/  FSEL R197, R23, -INF , P0 ;  /* 0xff80000017c57808 */ /* 0x000fe40000000000 */
[----:B------:R-:W-:Y:S02]  /*dca0*/  FMNMX.FTZ R3, R190, R3, !PT ;  /* 0x00000003be037209 */ /* 0x000fe40007810000 */
[----:B------:R-:W-:Y:S02]  /*dcb0*/  FMNMX.FTZ R4, R120, R4, !PT ;  /* 0x0000000478047209 */ /* 0x000fe40007810000 */
[----:B-1----:R-:W-:-:S02]  /*dcc0*/  FMNMX.FTZ R0, R0, R6, !PT ;  /* 0x0000000600007209 */ /* 0x002fc40007810000 */
[----:B------:R-:W-:Y:S02]  /*dcd0*/  FSEL R218, R22, -INF , P4 ;  /* 0xff80000016da7808 */ /* 0x000fe40002000000 */
[----:B------:R-:W-:Y:S01]  /*dce0*/  FMNMX.FTZ R3, R197, R3, !PT ;  /* 0x00000003c5037209 */ /* 0x000fe20007810000 */
[----:B------:R-:W1:Y:S01]  /*dcf0*/  SHFL.BFLY PT, R6, R0, 0x1, 0x1f ;  /* 0x0c201f0000067f89 */ /* 0x000e6200000e0000 */
[----:B------:R-:W-:Y:S02]  /*dd00*/  FMNMX.FTZ R4, R134, R4, !PT ;  /* 0x0000000486047209 */ /* 0x000fe40007810000 */
[----:B------:R-:W-:Y:S02]  /*dd10*/  FMNMX.FTZ R3, R218, R3, !PT ;  /* 0x00000003da037209 */ /* 0x000fe40007810000 */
[----:B--2---:R-:W-:Y:S02]  /*dd20*/  FMNMX.FTZ R2, R2, R5, !PT ;  /* 0x0000000502027209 */ /* 0x004fe40007810000 */
[----:B------:R-:W-:Y:S01]  /*dd30*/  FMNMX.FTZ R4, R137, R4, !PT ;  /* 0x0000000489047209 */ /* 0x000fe20007810000 */
[----:B------:R-:W2:Y:S01]  /*dd40*/  SHFL.BFLY PT, R5, R3, 0x2, 0x1f ;  /* 0x0c401f0003057f89 */ /* 0x000ea200000e0000 */
[----:B------:R-:W-:-:S02]  /*dd50*/  FSEL R149, R58, -INF , P6 ;  /* 0xff8000003a957808 */ /* 0x000fc40003000000 */
[----:B------:R-:W-:Y:S01]  /*dd60*/  FMNMX.FTZ R4, R138, R4, !PT ;  /* 0x000000048a047209 */ /* 0x000fe20007810000 */
[----:B------:R-:W3:Y:S01]  /*dd70*/  SHFL.BFLY PT, R7, R2, 0x1, 0x1f ;  /* 0x0c201f0002077f89 */ /* 0x000ee200000e0000 */
[----:B------:R-:W-:Y:S02]  /*dd80*/  FSEL R150, R54, -INF , P5 ;  /* 0xff80000036967808 */ /* 0x000fe40002800000 */
[----:B------:R-:W-:Y:S02]  /*dd90*/  FMNMX.FTZ R4, R144, R4, !PT ;  /* 0x0000000490047209 */ /* 0x000fe40007810000 */
[----:B------:R-:W-:Y:S02]  /*dda0*/  FSEL R195, R45, -INF , P3 ;  /* 0xff8000002dc37808 */ /* 0x000fe40001800000 */
[----:B------:R-:W-:Y:S02]  /*ddb0*/  FMNMX.FTZ R4, R217, R4, !PT ;  /* 0x00000004d9047209 */ /* 0x000fe40007810000 */
[----:B------:R-:W-:-:S02]  /*ddc0*/  FSEL R189, R44, -INF , P2 ;  /* 0xff8000002cbd7808 */ /* 0x000fc40001000000 */
[----:B------:R-:W-:Y:S02]  /*ddd0*/  FMNMX.FTZ R4, R191, R4, !PT ;  /* 0x00000004bf047209 */ /* 0x000fe40007810000 */
[----:B-1----:R-:W-:Y:S02]  /*dde0*/  FMNMX.FTZ R70, R0, R6, !PT ;  /* 0x0000000600467209 */ /* 0x002fe40007810000 */
[----:B------:R-:W-:Y:S02]  /*ddf0*/  FMNMX.FTZ R4, R149, R4, !PT ;  /* 0x0000000495047209 */ /* 0x000fe40007810000 */
[----:B------:R-:W-:Y:S02]  /*de00*/  FSETP.NEU.FTZ.AND P2, PT, R70, -INF , PT ;  /* 0xff8000004600780b */ /* 0x000fe40003f5d000 */
[----:B------:R-:W-:Y:S02]  /*de10*/  FMNMX.FTZ R0, R150, R4, !PT ;  /* 0x0000000496007209 */ /* 0x000fe40007810000 */
[----:B--2---:R-:W-:-:S02]  /*de20*/  FMNMX.FTZ R5, R3, R5, !PT ;  /* 0x0000000503057209 */ /* 0x004fc40007810000 */
[----:B------:R-:W-:Y:S02]  /*de30*/  FMNMX.FTZ R0, R195, R0, !PT ;  /* 0x00000000c3007209 */ /* 0x000fe40007810000 */
[----:B---3--:R-:W-:Y:S01]  /*de40*/  FMNMX.FTZ R68, R2, R7, !PT ;  /* 0x0000000702447209 */ /* 0x008fe20007810000 */
[----:B------:R-:W-:Y:S01]  /*de50*/  FMUL.FTZ R2, R70, c[0x0][0x2d0] ;  /* 0x0000b40046027a20 */ /* 0x000fe20000410000 */
[----:B------:R-:W-:Y:S01]  /*de60*/  FSEL R219, R42, -INF , P0 ;  /* 0xff8000002adb7808 */ /* 0x000fe20000000000 */
[----:B------:R-:W1:Y:S01]  /*de70*/  SHFL.BFLY PT, R8, R5, 0x1, 0x1f ;  /* 0x0c201f0005087f89 */ /* 0x000e6200000e0000 */
[----:B------:R-:W-:Y:S01]  /*de80*/  FMNMX.FTZ R0, R189, R0, !PT ;  /* 0x00000000bd007209 */ /* 0x000fe20007810000 */
[----:B------:R-:W-:Y:S01]  /*de90*/  FMUL.FTZ R3, R68, c[0x0][0x2d0] ;  /* 0x0000b40044037a20 */ /* 0x000fe20000410000 */
[----:B------:R-:W-:Y:S02]  /*dea0*/  FSEL R4, R2, RZ, P2 ;  /* 0x000000ff02047208 */ /* 0x000fe40001000000 */
[----:B------:R-:W-:-:S02]  /*deb0*/  FSEL R220, R43, -INF , P4 ;  /* 0xff8000002bdc7808 */ /* 0x000fc40002000000 */
[----:B------:R-:W-:Y:S01]  /*dec0*/  FMNMX.FTZ R2, R219, R0, !PT ;  /* 0x00000000db027209 */ /* 0x000fe20007810000 */
[----:B------:R-:W-:Y:S01]  /*ded0*/  FFMA.FTZ R0, R9, c[0x0][0x2d0], -R4 ;  /* 0x0000b40009007a23 */ /* 0x000fe20000010804 */
[----:B------:R-:W-:Y:S01]  /*dee0*/  FSETP.NEU.FTZ.AND P0, PT, R68, -INF , PT ;  /* 0xff8000004400780b */ /* 0x000fe20003f1d000 */
[----:B------:R-:W-:Y:S01]  /*def0*/  LDSM.16.MT88.4 R40, [R204] ;  /* 0x00000000cc28783b */ /* 0x000fe20000004200 */
[----:B------:R-:W-:Y:S01]  /*df00*/  FMNMX.FTZ R6, R220, R2, !PT ;  /* 0x00000002dc067209 */ /* 0x000fe20007810000 */
[----:B------:R2:W-:Y:S01]  /*df10*/  MUFU.EX2 R239, R0 ;  /* 0x0000000000ef7308 */ /* 0x0005e20000000800 */
[----:B------:R-:W-:-:S03]  /*df20*/  FSEL R3, R3, RZ, P0 ;  /* 0x000000ff03037208 */ /* 0x000fc60000000000 */
[----:B------:R-:W3:Y:S01]  /*df30*/  SHFL.BFLY PT, R7, R6, 0x2, 0x1f ;  /* 0x0c401f0006077f89 */ /* 0x000ee200000e0000 */
[----:B-1----:R-:W-:Y:S01]  /*df40*/  FMNMX.FTZ R2, R5, R8, !PT ;  /* 0x0000000805027209 */ /* 0x002fe20007810000 */
[--C-:B------:R-:W-:Y:S02]  /*df50*/  FFMA.FTZ R5, R12, c[0x0][0x2d0], -R3.reuse ;  /* 0x0000b4000c057a23 */ /* 0x100fe40000010803 */
[----:B--2---:R-:W-:Y:S02]  /*df60*/  FFMA.FTZ R0, R10, c[0x0][0x2d0], -R3 ;  /* 0x0000b4000a007a23 */ /* 0x004fe40000010803 */
[----:B------:R1:W-:Y:S01]  /*df70*/  MUFU.EX2 R240, R5 ;  /* 0x0000000500f07308 */ /* 0x0003e20000000800 */
[----:B------:R-:W-:-:S07]  /*df80*/  FSETP.NEU.FTZ.AND P0, PT, R2, -INF , PT ;  /* 0xff8000000200780b */ /* 0x000fce0003f1d000 */
[----:B------:R2:W-:Y:S01]  /*df90*/  MUFU.EX2 R238, R0 ;  /* 0x0000000000ee7308 */ /* 0x0005e20000000800 */
[----:B-1----:R-:W-:-:S07]  /*dfa0*/  FFMA.FTZ R5, R13, c[0x0][0x2d0], -R3 ;  /* 0x0000b4000d057a23 */ /* 0x002fce0000010803 */
[----:B------:R3:W1:Y:S01]  /*dfb0*/  MUFU.EX2 R241, R5 ;  /* 0x0000000500f17308 */ /* 0x0006620000000800 */
[----:B--2---:R-:W-:-:S07]  /*dfc0*/  FFMA.FTZ R0, R11, c[0x0][0x2d0], -R3 ;  /* 0x0000b4000b007a23 */ /* 0x004fce0000010803 */
[----:B------:R2:W4:Y:S01]  /*dfd0*/  MUFU.EX2 R237, R0 ;  /* 0x0000000000ed7308 */ /* 0x0005220000000800 */
[----:B---3--:R-:W-:Y:S02]  /*dfe0*/  FMNMX.FTZ R5, R6, R7, !PT ;  /* 0x0000000706057209 */ /* 0x008fe40007810000 */
[----:B-1----:R-:W-:-:S03]  /*dff0*/  F2FP.PACK_AB R10, R241, R240 ;  /* 0x000000f0f10a723e */ /* 0x002fc600000000ff */
[----:B------:R-:W1:Y:S01]  /*e000*/  SHFL.BFLY PT, R7, R5, 0x1, 0x1f ;  /* 0x0c201f0005077f89 */ /* 0x000e6200000e0000 */
[----:B--2---:R-:W-:Y:S01]  /*e010*/  FMUL.FTZ R0, R2, c[0x0][0x2d0] ;  /* 0x0000b40002007a20 */ /* 0x004fe20000410000 */
[----:B----4-:R-:W-:-:S04]  /*e020*/  F2FP.PACK_AB R8, R237, R238 ;  /* 0x000000eeed08723e */ /* 0x010fc800000000ff */
[----:B------:R-:W-:-:S05]  /*e030*/  FSEL R0, R0, RZ, P0 ;  /* 0x000000ff00007208 */ /* 0x000fca0000000000 */
[----:B------:R-:W-:-:S04]  /*e040*/  FFMA.FTZ R6, R14, c[0x0][0x2d0], -R0 ;  /* 0x0000b4000e067a23 */ /* 0x000fc80000010800 */
[----:B------:R2:W-:Y:S01]  /*e050*/  MUFU.EX2 R234, R6 ;  /* 0x0000000600ea7308 */ /* 0x0005e20000000800 */
[----:B-1----:R-:W-:Y:S01]  /*e060*/  FMNMX.FTZ R69, R5, R7, !PT ;  /* 0x0000000705457209 */ /* 0x002fe20007810000 */
[----:B------:R-:W-:-:S03]  /*e070*/  FFMA.FTZ R5, R26, c[0x0][0x2d0], -R4 ;  /* 0x0000b4001a057a23 */ /* 0x000fc60000010804 */
[----:B------:R-:W-:-:S03]  /*e080*/  FSETP.NEU.FTZ.AND P0, PT, R69, -INF , PT ;  /* 0xff8000004500780b */ /* 0x000fc60003f1d000 */
[----:B------:R-:W-:Y:S01]  /*e090*/  MUFU.EX2 R227, R5 ;  /* 0x0000000500e37308 */ /* 0x000fe20000000800 */
[----:B--2---:R-:W-:-:S07]  /*e0a0*/  FFMA.FTZ R6, R15, c[0x0][0x2d0], -R0 ;  /* 0x0000b4000f067a23 */ /* 0x004fce0000010800 */
[----:B------:R1:W2:Y:S02]  /*e0b0*/  MUFU.EX2 R233, R6 ;  /* 0x0000000600e97308 */ /* 0x0002a40000000800 */
[--C-:B-1----:R-:W-:Y:S01]  /*e0c0*/  FFMA.FTZ R6, R20, c[0x0][0x2d0], -R0.reuse ;  /* 0x0000b40014067a23 */ /* 0x102fe20000010800 */
[----:B--2---:R-:W-:Y:S01]  /*e0d0*/  F2FP.PACK_AB R9, R233, R234 ;  /* 0x000000eae909723e */ /* 0x004fe200000000ff */
[----:B------:R-:W1:Y:S04]  /*e0e0*/  LDSM.16.MT88.4 R20, [R205] ;  /* 0x00000000cd14783b */ /* 0x000e680000004200 */
[----:B------:R2:W-:Y:S02]  /*e0f0*/  MUFU.EX2 R235, R6 ;  /* 0x0000000600eb7308 */ /* 0x0005e40000000800 */
[----:B--2---:R-:W-:-:S06]  /*e100*/  FFMA.FTZ R6, R24, c[0x0][0x2d0], -R0 ;  /* 0x0000b40018067a23 */ /* 0x004fcc0000010800 */
[----:B------:R2:W3:Y:S02]  /*e110*/  MUFU.EX2 R236, R6 ;  /* 0x0000000600ec7308 */ /* 0x0004e40000000800 */
[----:B--2---:R-:W-:Y:S01]  /*e120*/  FFMA.FTZ R6, R25, c[0x0][0x2d0], -R4 ;  /* 0x0000b40019067a23 */ /* 0x004fe20000010804 */
[----:B---3--:R-:W-:-:S05]  /*e130*/  F2FP.PACK_AB R11, R236, R235 ;  /* 0x000000ebec0b723e */ /* 0x008fca00000000ff */
[----:B------:R2:W3:Y:S02]  /*e140*/  MUFU.EX2 R228, R6 ;  /* 0x0000000600e47308 */ /* 0x0004e40000000800 */
[C---:B------:R-:W-:Y:S08]  /*e150*/  HMMA.16816.F32 R80, R8.reuse, R16, RZ ;  /* 0x000000100850723c */ /* 0x040ff000000018ff */
[----:B------:R-:W-:Y:S01]  /*e160*/  HMMA.16816.F32 R64, R8, R18, RZ ;  /* 0x000000120840723c */ /* 0x000fe200000018ff */
[----:B--2---:R-:W-:Y:S01]  /*e170*/  FMUL.FTZ R6, R69, c[0x0][0x2d0] ;  /* 0x0000b40045067a20 */ /* 0x004fe20000410000 */
[----:B---3--:R-:W-:-:S06]  /*e180*/  F2FP.PACK_AB R12, R228, R239 ;  /* 0x000000efe40c723e */ /* 0x008fcc00000000ff */
[C---:B-1----:R-:W-:Y:S01]  /*e190*/  HMMA.16816.F32 R76, R8.reuse, R20, RZ ;  /* 0x00000014084c723c */ /* 0x042fe200000018ff */
        /* <DEDUP_REMOVED lines=355> */
.L_x_314:
[----:B------:R-:W5:Y:S01]  /*f7d0*/  LDL R2, [R1+0x2c] ;  /* 0x00002c0001027983 */ /* 0x000f620000100800 */
[----:B------:R-:W-:Y:S04]  /*f7e0*/  DEPBAR.LE SB0, 0x0 ;  /* 0x000080000000791a */ /* 0x000fe80000000000 */
[----:B------:R-:W5:Y:S01]  /*f7f0*/  LDL.64 R172, [R1+0x18] ;  /* 0x0000180001ac7983 */ /* 0x000f620000100a00 */
[----:B------:R-:W-:Y:S01]  /*f800*/  WARPSYNC 0xffffffff ;  /* 0xffffffff00007948 */ /* 0x000fe20003800000 */
[----:B--2---:R-:W-:Y:S04]  /*f810*/  SHF.R.S32.HI R0, RZ, 0x1f, R217 ;  /* 0x0000001fff007819 */ /* 0x004fe800000114d9 */
[----:B------:R-:W-:Y:S01]  /*f820*/  BAR.SYNC.DEFER_BLOCKING 0x0 ;  /* 0x0000000000007b1d */ /* 0x000fe20000010000 */
[----:B------:R-:W-:Y:S04]  /*f830*/  IMAD R0, R0, c[0x0][0x208], RZ ;  /* 0x0000820000007a24 */ /* 0x000fe800078e02ff */
[C---:B------:R-:W-:Y:S03]  /*f840*/  IMAD R0, R217.reuse, c[0x0][0x20c], R0 ;  /* 0x00008300d9007a24 */ /* 0x040fe600078e0200 */
        /* <DEDUP_REMOVED lines=37> */
[----:B------:R-:W-:Y:S03]  /*faa0*/  MOV R173, R2 ;  /* 0x0000000200ad7202 */ /* 0x000fe60000000f00 */
[----:B------:R-:W-:Y:S01]  /*fab0*/  IMAD.WIDE.U32 R160, R217, c[0x0][0x208], RZ ;  /* 0x00008200d9a07a25 */ /* 0x000fe200078e00ff */
[-C--:B------:R-:W-:Y:S01]  /*fac0*/  HMMA.16816.F32 R12, R164, R162.reuse, R12 ;  /* 0x000000a2a40c723c */ /* 0x080fe2000000180c */
[----:B------:R-:W-:Y:S03]  /*fad0*/  MOV R2, c[0x0][0x208] ;  /* 0x0000820000027a02 */ /* 0x000fe60000000f00 */
[----:B------:R-:W-:Y:S01]  /*fae0*/  IADD3 R0, R161, R0, RZ ;  /* 0x00000000a1007210 */ /* 0x000fe20007ffe0ff */
[----:B------:R-:W-:Y:S01]  /*faf0*/  IMAD.WIDE.U32 R172, R160, 0x50, R172 ;  /* 0x00000050a0ac7825 */ /* 0x000fe200078e00ac */
[----:B------:R-:W-:Y:S02]  /*fb00*/  SHF.L.U32 R87, R2, 0x5, RZ ;  /* 0x0000000502577819 */ /* 0x000fe400000006ff */
[C---:B------:R-:W-:Y:S01]  /*fb10*/  HMMA.16816.F32 R16, R156.reuse, R162, R16 ;  /* 0x000000a29c10723c */ /* 0x040fe20000001810 */
[----:B------:R-:W3:Y:S03]  /*fb20*/  LDSM.16.M88.4 R160, [R213] ;  /* 0x00000000d5a0783b */ /* 0x000ee60000000200 */
[----:B------:R-:W-:Y:S01]  /*fb30*/  IMAD R0, R0, 0x50, RZ ;  /* 0x0000005000007824 */ /* 0x000fe200078e02ff */
[----:B------:R-:W-:Y:S03]  /*fb40*/  LEA R180, P0, R172, c[0x0][0x1f8], 0x1 ;  /* 0x00007e00acb47a11 */ /* 0x000fe600078008ff */
[-C--:B------:R-:W-:Y:S04]  /*fb50*/  HMMA.16816.F32 R20, R156, R168.reuse, R20 ;  /* 0x000000a89c14723c */ /* 0x080fe80000001814 */
[----:B------:R-:W-:Y:S02]  /*fb60*/  IADD3 R0, R173, R0, RZ ;  /* 0x00000000ad007210 */ /* 0x000fe40007ffe0ff */
[-C--:B------:R-:W-:Y:S02]  /*fb70*/  IADD3 R178, P2, R180, R87.reuse, RZ ;  /* 0x00000057b4b27210 */ /* 0x080fe40007f5e0ff */
[C---:B------:R-:W-:Y:S04]  /*fb80*/  HMMA.16816.F32 R24, R164.reuse, R168, R24 ;  /* 0x000000a8a418723c */ /* 0x040fe80000001818 */
[----:B------:R-:W-:Y:S02]  /*fb90*/  LEA.HI.X R181, R172, c[0x0][0x1fc], R0, 0x1, P0 ;  /* 0x00007f00acb57a11 */ /* 0x000fe400000f0c00 */
[----:B------:R-:W4:Y:S01]  /*fba0*/  LDSM.16.M88.4 R172, [R212] ;  /* 0x00000000d4ac783b */ /* 0x000f220000000200 */
[----:B------:R-:W-:Y:S01]  /*fbb0*/  MOV R168, 0x5 ;  /* 0x0000000500a87802 */ /* 0x000fe20000000f00 */
[-C--:B------:R-:W-:Y:S04]  /*fbc0*/  HMMA.16816.F32 R28, R164, R170.reuse, R28 ;  /* 0x000000aaa41c723c */ /* 0x080fe8000000181c */
[----:B------:R-:W-:Y:S02]  /*fbd0*/  SHF.L.U64.HI R2, R2, R168, c[0x0][0x20c] ;  /* 0x0000830002027619 */ /* 0x000fe400000102a8 */
[----:B------:R-:W-:Y:S01]  /*fbe0*/  @!PT LDS RZ, [RZ] ;  /* 0x00000000fffff984 */ /* 0x000fe20000000800 */
[----:B------:R-:W-:Y:S01]  /*fbf0*/  @!PT LDS RZ, [RZ] ;  /* 0x00000000fffff984 */ /* 0x000fe20000000800 */
[----:B------:R-:W-:Y:S01]  /*fc00*/  @!PT LDS RZ, [RZ] ;  /* 0x00000000fffff984 */ /* 0x000fe20000000800 */
[----:B------:R5:W-:Y:S01]  /*fc10*/  LDGSTS.E.BYPASS.LTC128B.128 [R216+0x100], [R180.64], !P1 ;  /* 0x00100000b4d87fae */ /* 0x000be2000c901d48 */
[-C--:B------:R-:W-:Y:S01]  /*fc20*/  IADD3 R176, P0, R178, R87.reuse, RZ ;  /* 0x00000057b2b07210 */ /* 0x080fe20007f1e0ff */
[C---:B------:R-:W-:Y:S04]  /*fc30*/  HMMA.16816.F32 R32, R156.reuse, R170, R32 ;  /* 0x000000aa9c20723c */ /* 0x040fe80000001820 */
[-C--:B------:R-:W-:Y:S02]  /*fc40*/  IADD3.X R179, R181, R2.reuse, RZ, P2, !PT ;  /* 0x00000002b5b37210 */ /* 0x080fe400017fe4ff */
[-C--:B------:R-:W-:Y:S02]  /*fc50*/  IADD3 R168, P2, R176, R87.reuse, RZ ;  /* 0x00000057b0a87210 */ /* 0x080fe40007f5e0ff */
[-C--:B-1----:R-:W-:Y:S01]  /*fc60*/  HMMA.16816.F32 R36, R156, R152.reuse, R36 ;  /* 0x000000989c24723c */ /* 0x082fe20000001824 */
[----:B------:R1:W-:Y:S03]  /*fc70*/  LDGSTS.E.BYPASS.LTC128B.128 [R216+0x900], [R178.64], !P1 ;  /* 0x00900000b2d87fae */ /* 0x0003e6000c901d48 */
[-C--:B------:R-:W-:Y:S02]  /*fc80*/  IADD3.X R177, R179, R2.reuse, RZ, P0, !PT ;  /* 0x00000002b3b17210 */ /* 0x080fe400007fe4ff */
[----:B------:R-:W-:Y:S02]  /*fc90*/  IADD3 R170, P0, R168, R87, RZ ;  /* 0x00000057a8aa7210 */ /* 0x000fe40007f1e0ff */
[C---:B------:R-:W-:Y:S01]  /*fca0*/  HMMA.16816.F32 R40, R164.reuse, R152, R40 ;  /* 0x00000098a428723c */ /* 0x040fe20000001828 */
[----:B------:R1:W-:Y:S03]  /*fcb0*/  LDGSTS.E.BYPASS.LTC128B.128 [R216+0x1100], [R176.64], !P1 ;  /* 0x01100000b0d87fae */ /* 0x0003e6000c901d48 */
[-C--:B------:R-:W-:Y:S04]  /*fcc0*/  IADD3.X R169, R177, R2.reuse, RZ, P2, !PT ;  /* 0x00000002b1a97210 */ /* 0x080fe800017fe4ff */
[-C--:B------:R-:W-:Y:S01]  /*fcd0*/  HMMA.16816.F32 R44, R164, R154.reuse, R44 ;  /* 0x0000009aa42c723c */ /* 0x080fe2000000182c */
[----:B------:R4:W-:Y:S03]  /*fce0*/  LDGSTS.E.BYPASS.LTC128B.128 [R216+0x1900], [R168.64], !P1 ;  /* 0x01900000a8d87fae */ /* 0x0009e6000c901d48 */
[----:B------:R-:W-:Y:S04]  /*fcf0*/  IADD3.X R171, R169, R2, RZ, P0, !PT ;  /* 0x00000002a9ab7210 */ /* 0x000fe800007fe4ff */
[C---:B------:R-:W-:Y:S01]  /*fd00*/  HMMA.16816.F32 R48, R156.reuse, R154, R48 ;  /* 0x0000009a9c30723c */ /* 0x040fe20000001830 */
[----:B------:R4:W-:Y:S07]  /*fd10*/  LDGSTS.E.BYPASS.LTC128B.128 [R216+0x2100], [R170.64], !P1 ;  /* 0x02100000aad87fae */ /* 0x0009ee000c901d48 */
[-C--:B---3--:R-:W-:Y:S01]  /*fd20*/  HMMA.16816.F32 R52, R156, R160.reuse, R52 ;  /* 0x000000a09c34723c */ /* 0x088fe20000001834 */
[----:B-----5:R-:W-:Y:S07]  /*fd30*/  LDSM.16.M88.4 R180, [R208+0x2000] ;  /* 0x00200000d0b4783b */ /* 0x020fee0000000200 */
[C---:B------:R-:W-:Y:S01]  /*fd40*/  HMMA.16816.F32 R56, R164.reuse, R160, R56 ;  /* 0x000000a0a438723c */ /* 0x040fe20000001838 */
[----:B-1----:R-:W-:Y:S07]  /*fd50*/  LDSM.16.M88.4 R176, [R206] ;  /* 0x00000000ceb0783b */ /* 0x002fee0000000200 */
[-C--:B------:R-:W-:Y:S01]  /*fd60*/  HMMA.16816.F32 R60, R164, R162.reuse, R60 ;  /* 0x000000a2a43c723c */ /* 0x080fe2000000183c */
[----:B------:R-:W-:Y:S07]  /*fd70*/  LDSM.16.M88.4 R184, [R206+0x800] ;  /* 0x00080000ceb8783b */ /* 0x000fee0000000200 */
[C---:B------:R-:W-:Y:S01]  /*fd80*/  HMMA.16816.F32 R64, R156.reuse, R162, R64 ;  /* 0x000000a29c40723c */ /* 0x040fe20000001840 */
[----:B----4-:R-:W1:Y:S07]  /*fd90*/  LDSM.16.M88.4 R168, [R208] ;  /* 0x00000000d0a8783b */ /* 0x010e6e0000000200 */
[-C--:B------:R-:W-:Y:S01]  /*fda0*/  HMMA.16816.F32 R68, R156, R172.reuse, R68 ;  /* 0x000000ac9c44723c */ /* 0x080fe20000001844 */
[----:B------:R-:W3:Y:S02]  /*fdb0*/  LDSM.16.M88.4 R152, [R206+0x1000] ;  /* 0x00100000ce98783b */ /* 0x000ee40000000200 */
[C---:B--2---:R-:W-:Y:S02]  /*fdc0*/  ISETP.GT.AND P0, PT, R217.reuse, R222, PT ;  /* 0x000000ded900720c */ /* 0x044fe40003f04270 */
[----:B------:R-:W-:Y:S03]  /*fdd0*/  IADD3 R217, R217, -0x1, RZ ;  /* 0xffffffffd9d97810 */ /* 0x000fe60007ffe0ff */
[C---:B------:R-:W-:Y:S01]  /*fde0*/  HMMA.16816.F32 R72, R164.reuse, R172, R72 ;  /* 0x000000aca448723c */ /* 0x040fe20000001848 */
[----:B------:R-:W2:Y:S07]  /*fdf0*/  LDSM.16.M88.4 R188, [R206+0x1800] ;  /* 0x00180000cebc783b */ /* 0x000eae0000000200 */
[-C--:B------:R-:W-:Y:S01]  /*fe00*/  HMMA.16816.F32 R76, R164, R174.reuse, R76 ;  /* 0x000000aea44c723c */ /* 0x080fe2000000184c */
[----:B------:R-:W4:Y:S07]  /*fe10*/  LDSM.16.M88.4 R192, [R206+0x2000] ;  /* 0x00200000cec0783b */ /* 0x000f2e0000000200 */
[----:B------:R-:W-:Y:S01]  /*fe20*/  HMMA.16816.F32 R80, R156, R174, R80 ;  /* 0x000000ae9c50723c */ /* 0x000fe20000001850 */
[----:B------:R-:W-:Y:S07]  /*fe30*/  LDSM.16.M88.4 R160, [R209] ;  /* 0x00000000d1a0783b */ /* 0x000fee0000000200 */
[-C--:B-1----:R-:W-:Y:S01]  /*fe40*/  HMMA.16816.F32 R4, R168, R176.reuse, R4 ;  /* 0x000000b0a804723c */ /* 0x082fe20000001804 */
[----:B------:R-:W1:Y:S07]  /*fe50*/  LDSM.16.M88.4 R196, [R203] ;  /* 0x00000000cbc4783b */ /* 0x000e6e0000000200 */
[C---:B------:R-:W-:Y:S01]  /*fe60*/  HMMA.16816.F32 R8, R180.reuse, R176, R8 ;  /* 0x000000b0b408723c */ /* 0x040fe20000001808 */
[----:B------:R-:W5:Y:S07]  /*fe70*/  LDSM.16.M88.4 R156, [R209+0x2000] ;  /* 0x00200000d19c783b */ /* 0x000f6e0000000200 */
[-C--:B------:R-:W-:Y:S01]  /*fe80*/  HMMA.16816.F32 R12, R180, R178.reuse, R12 ;  /* 0x000000b2b40c723c */ /* 0x080fe2000000180c */
[----:B------:R-:W0:Y:S07]  /*fe90*/  LDGDEPBAR ;  /* 0x00000000000079af */ /* 0x000e2e0000000000 */
[C---:B------:R-:W-:Y:S08]  /*fea0*/  HMMA.16816.F32 R16, R168.reuse, R178, R16 ;  /* 0x000000b2a810723c */ /* 0x040ff00000001810 */
        /* <DEDUP_REMOVED lines=8> */
[-C--:B--2---:R-:W-:Y:S08]  /*ff30*/  HMMA.16816.F32 R52, R168, R188.reuse, R52 ;  /* 0x000000bca834723c */ /* 0x084ff00000001834 */
[C---:B------:R-:W-:Y:S08]  /*ff40*/  HMMA.16816.F32 R56, R180.reuse, R188, R56 ;  /* 0x000000bcb438723c */ /* 0x040ff00000001838 */
[-C--:B------:R-:W-:Y:S08]  /*ff50*/  HMMA.16816.F32 R60, R180, R190.reuse, R60 ;  /* 0x000000beb43c723c */ /* 0x080ff0000000183c */
[C---:B------:R-:W-:Y:S08]  /*ff60*/  HMMA.16816.F32 R64, R168.reuse, R190, R64 ;  /* 0x000000bea840723c */ /* 0x040ff00000001840 */
[-C--:B----4-:R-:W-:Y:S08]  /*ff70*/  HMMA.16816.F32 R68, R168, R192.reuse, R68 ;  /* 0x000000c0a844723c */ /* 0x090ff00000001844 */
[C---:B------:R-:W-:Y:S08]  /*ff80*/  HMMA.16816.F32 R72, R180.reuse, R192, R72 ;  /* 0x000000c0b448723c */ /* 0x040ff00000001848 */
[-C--:B------:R-:W-:Y:S08]  /*ff90*/  HMMA.16816.F32 R76, R180, R194.reuse, R76 ;  /* 0x000000c2b44c723c */ /* 0x080ff0000000184c */
[----:B------:R-:W-:Y:S08]  /*ffa0*/  HMMA.16816.F32 R80, R168, R194, R80 ;  /* 0x000000c2a850723c */ /* 0x000ff00000001850 */
[-C--:B-1----:R-:W-:Y:S08]  /*ffb0*/  HMMA.16816.F32 R4, R160, R196.reuse, R4 ;  /* 0x000000c4a004723c */ /* 0x082ff00000001804 */
[C---:B-----5:R-:W-:Y:S08]  /*ffc0*/  HMMA.16816.F32 R8, R156.reuse, R196, R8 ;  /* 0x000000c49c08723c */ /* 0x060ff00000001808 */
        /* <DEDUP_REMOVED lines=11> */
[----:B------:R1:W-:Y:S02]  /*10080*/  MUFU.TANH R169, R0 ;  /* 0x0000000000a97308 */ /* 0x0003e40000002400 */
[----:B-1----:R-:W-:Y:S02]  /*10090*/  FMUL.FTZ R0, R7, c[0x0][0x320] ;  /* 0x0000c80007007a20 */ /* 0x002fe40000410000 */
[----:B------:R-:W1:Y:S06]  /*100a0*/  LDSM.16.M88.4 R4, [R203+0x800] ;  /* 0x00080000cb04783b */ /* 0x000e6c0000000200 */
[----:B------:R2:W-:Y:S02]  /*100b0*/  MUFU.TANH R167, R0 ;  /* 0x0000000000a77308 */ /* 0x0005e40000002400 */
[----:B--2---:R-:W-:Y:S08]  /*100c0*/  FMUL.FTZ R0, R8, c[0x0][0x320] ;  /* 0x0000c80008007a20 */ /* 0x004ff00000410000 */
[----:B------:R2:W3:Y:S01]  /*100d0*/  MUFU.TANH R173, R0 ;  /* 0x0000000000ad7308 */ /* 0x0004e20000002400 */
[-C--:B-1----:R-:W-:Y:S08]  /*100e0*/  HMMA.16816.F32 R20, R160, R4.reuse, R20 ;  /* 0x00000004a014723c */ /* 0x082ff00000001814 */
[C---:B------:R-:W-:Y:S04]  /*100f0*/  HMMA.16816.F32 R24, R156.reuse, R4, R24 ;  /* 0x000000049c18723c */ /* 0x040fe80000001818 */
[----:B--2---:R-:W-:Y:S02]  /*10100*/  FMUL.FTZ R0, R9, c[0x0][0x320] ;  /* 0x0000c80009007a20 */ /* 0x004fe40000410000 */
[----:B------:R-:W1:Y:S02]  /*10110*/  LDSM.16.M88.4 R8, [R203+0x1000] ;  /* 0x00100000cb08783b */ /* 0x000e640000000200 */
[-C--:B------:R-:W-:Y:S01]  /*10120*/  HMMA.16816.F32 R28, R156, R6.reuse, R28 ;  /* 0x000000069c1c723c */ /* 0x080fe2000000181c */
[----:B------:R2:W4:Y:S07]  /*10130*/  MUFU.TANH R168, R0 ;  /* 0x0000000000a87308 */ /* 0x00052e0000002400 */
[C---:B------:R-:W-:Y:S08]  /*10140*/  HMMA.16816.F32 R32, R160.reuse, R6, R32 ;  /* 0x00000006a020723c */ /* 0x040ff00000001820 */
[----:B------:R-:W-:Y:S04]  /*10150*/  FMUL.FTZ R4, R26, c[0x0][0x320] ;  /* 0x0000c8001a047a20 */ /* 0x000fe80000410000 */
[----:B------:R-:W-:Y:S01]  /*10160*/  FMUL.FTZ R2, R27, c[0x0][0x320] ;  /* 0x0000c8001b027a20 */ /* 0x000fe20000410000 */
[----:B------:R5:W-:Y:S01]  /*10170*/  MUFU.TANH R176, R4 ;  /* 0x0000000400b07308 */ /* 0x000be20000002400 */
[----:B--2---:R-:W-:Y:S09]  /*10180*/  FMUL.FTZ R0, R12, c[0x0][0x320] ;  /* 0x0000c8000c007a20 */ /* 0x004ff20000410000 */
[----:B------:R2:W2:Y:S10]  /*10190*/  MUFU.TANH R155, R0 ;  /* 0x00000000009b7308 */ /* 0x0004b40000002400 */
[----:B------:R3:W-:Y:S01]  /*101a0*/  MUFU.TANH R178, R2 ;  /* 0x0000000200b27308 */ /* 0x0007e20000002400 */
[-C--:B-1----:R-:W-:Y:S01]  /*101b0*/  HMMA.16816.F32 R36, R160, R8.reuse, R36 ;  /* 0x00000008a024723c */ /* 0x082fe20000001824 */
[----:B-----5:R-:W1:Y:S07]  /*101c0*/  LDSM.16.M88.4 R4, [R203+0x1800] ;  /* 0x00180000cb04783b */ /* 0x020e6e0000000200 */
[C---:B------:R-:W-:Y:S04]  /*101d0*/  HMMA.16816.F32 R40, R156.reuse, R8, R40 ;  /* 0x000000089c28723c */ /* 0x040fe80000001828 */
[----:B--2---:R-:W-:Y:S04]  /*101e0*/  FMUL.FTZ R0, R13, c[0x0][0x320] ;  /* 0x0000c8000d007a20 */ /* 0x004fe80000410000 */
[-C--:B------:R-:W-:Y:S01]  /*101f0*/  HMMA.16816.F32 R44, R156, R10.reuse, R44 ;  /* 0x0000000a9c2c723c */ /* 0x080fe2000000182c */
[----:B------:R2:W5:Y:S07]  /*10200*/  MUFU.TANH R152, R0 ;  /* 0x0000000000987308 */ /* 0x00056e0000002400 */
[C---:B------:R-:W-:Y:S08]  /*10210*/  HMMA.16816.F32 R48, R160.reuse, R10, R48 ;  /* 0x0000000aa030723c */ /* 0x040ff00000001830 */
[----:B------:R-:W-:Y:S04]  /*10220*/  FMUL.FTZ R8, R41, c[0x0][0x320] ;  /* 0x0000c80029087a20 */ /* 0x000fe80000410000 */
[----:B------:R4:W-:Y:S01]  /*10230*/  MUFU.TANH R185, R8 ;  /* 0x0000000800b97308 */ /* 0x0009e20000002400 */
[----:B---3--:R-:W-:Y:S02]  /*10240*/  FMUL.FTZ R2, R42, c[0x0][0x320] ;  /* 0x0000c8002a027a20 */ /* 0x008fe40000410000 */
[----:B--2---:R-:W-:Y:S01]  /*10250*/  FMUL.FTZ R0, R14, c[0x0][0x320] ;  /* 0x0000c8000e007a20 */ /* 0x004fe20000410000 */
[-C--:B-1----:R-:W-:Y:S06]  /*10260*/  HMMA.16816.F32 R52, R160, R4.reuse, R52 ;  /* 0x00000004a034723c */ /* 0x082fec0000001834 */
[----:B------:R1:W-:Y:S02]  /*10270*/  MUFU.TANH R165, R0 ;  /* 0x0000000000a57308 */ /* 0x0003e40000002400 */
[C---:B------:R-:W-:Y:S08]  /*10280*/  HMMA.16816.F32 R56, R156.reuse, R4, R56 ;  /* 0x000000049c38723c */ /* 0x040ff00000001838 */
[----:B------:R2:W-:Y:S01]  /*10290*/  MUFU.TANH R186, R2 ;  /* 0x0000000200ba7308 */ /* 0x0005e20000002400 */
[-C--:B------:R-:W-:Y:S01]  /*102a0*/  HMMA.16816.F32 R60, R156, R6.reuse, R60 ;  /* 0x000000069c3c723c */ /* 0x080fe2000000183c */
[----:B----4-:R-:W3:Y:S01]  /*102b0*/  LDSM.16.M88.4 R8, [R203+0x2000] ;  /* 0x00200000cb08783b */ /* 0x010ee20000000200 */
[----:B------:R-:W-:Y:S06]  /*102c0*/  DEPBAR.LE SB0, 0x0 ;  /* 0x000080000000791a */ /* 0x000fec0000000000 */
[C---:B------:R-:W-:Y:S01]  /*102d0*/  HMMA.16816.F32 R64, R160.reuse, R6, R64 ;  /* 0x00000006a040723c */ /* 0x040fe20000001840 */
[----:B------:R-:W-:Y:S04]  /*102e0*/  BAR.SYNC.DEFER_BLOCKING 0x0 ;  /* 0x0000000000007b1d */ /* 0x000fe80000010000 */
[----:B-1----:R-:W-:Y:S02]  /*102f0*/  FMUL.FTZ R0, R15, c[0x0][0x320] ;  /* 0x0000c8000f007a20 */ /* 0x002fe40000410000 */
[----:B------:R-:W-:Y:S02]  /*10300*/  FMUL.FTZ R4, R56, c[0x0][0x320] ;  /* 0x0000c80038047a20 */ /* 0x000fe40000410000 */
[----:B------:R1:W-:Y:S03]  /*10310*/  MUFU.TANH R164, R0 ;  /* 0x0000000000a47308 */ /* 0x0003e60000002400 */
[----:B--2---:R-:W-:Y:S04]  /*10320*/  FMUL.FTZ R2, R57, c[0x0][0x320] ;  /* 0x0000c80039027a20 */ /* 0x004fe80000410000 */
[----:B------:R-:W-:Y:S03]  /*10330*/  FMUL.FTZ R7, R62, c[0x0][0x320] ;  /* 0x0000c8003e077a20 */ /* 0x000fe60000410000 */
[----:B------:R2:W-:Y:S10]  /*10340*/  MUFU.TANH R189, R4 ;  /* 0x0000000400bd7308 */ /* 0x0005f40000002400 */
[----:B------:R4:W-:Y:S01]  /*10350*/  MUFU.TANH R194, R2 ;  /* 0x0000000200c27308 */ /* 0x0009e20000002400 */
[----:B-1----:R-:W-:Y:S01]  /*10360*/  FMUL.FTZ R0, R16, c[0x0][0x320] ;  /* 0x0000c80010007a20 */ /* 0x002fe20000410000 */
[-C--:B---3--:R-:W-:Y:S08]  /*10370*/  HMMA.16816.F32 R68, R160, R8.reuse, R68 ;  /* 0x00000008a044723c */ /* 0x088ff00000001844 */
[----:B------:R1:W3:Y:S01]  /*10380*/  MUFU.TANH R87, R0 ;  /* 0x0000000000577308 */ /* 0x0002e20000002400 */
[C---:B------:R-:W-:Y:S04]  /*10390*/  HMMA.16816.F32 R72, R156.reuse, R8, R72 ;  /* 0x000000089c48723c */ /* 0x040fe80000001848 */
[----:B--2---:R-:W-:Y:S03]  /*103a0*/  FMNMX.FTZ R4, R173, R85, !PT ;  /* 0x00000055ad047209 */ /* 0x004fe60007810000 */
[----:B------:R-:W-:Y:S01]  /*103b0*/  FMUL.FTZ R8, R63, c[0x0][0x320] ;  /* 0x0000c8003f087a20 */ /* 0x000fe20000410000 */
[-C--:B------:R-:W-:Y:S01]  /*103c0*/  HMMA.16816.F32 R76, R156, R10.reuse, R76 ;  /* 0x0000000a9c4c723c */ /* 0x080fe2000000184c */
[----:B------:R-:W-:Y:S03]  /*103d0*/  MUFU.TANH R156, R7 ;  /* 0x00000007009c7308 */ /* 0x000fe60000002400 */
[----:B------:R-:W-:Y:S02]  /*103e0*/  FMNMX.FTZ R4, R168, R4, !PT ;  /* 0x00000004a8047209 */ /* 0x000fe40007810000 */
[----:B----4-:R-:W-:Y:S02]  /*103f0*/  FMNMX.FTZ R2, R166, R3, !PT ;  /* 0x00000003a6027209 */ /* 0x010fe40007810000 */
[----:B------:R-:W-:Y:S03]  /*10400*/  HMMA.16816.F32 R80, R160, R10, R80 ;  /* 0x0000000aa050723c */ /* 0x000fe60000001850 */
[----:B------:R-:W-:Y:S01]  /*10410*/  MUFU.TANH R157, R8 ;  /* 0x00000008009d7308 */ /* 0x000fe20000002400 */
[----:B------:R-:W-:Y:S01]  /*10420*/  FMNMX.FTZ R4, R155, R4, !PT ;  /* 0x000000049b047209 */ /* 0x000fe20007810000 */
[----:B-1----:R-:W-:Y:S01]  /*10430*/  FMUL.FTZ R0, R17, c[0x0][0x320] ;  /* 0x0000c80011007a20 */ /* 0x002fe20000410000 */
[----:B------:R-:W-:Y:S02]  /*10440*/  FMNMX.FTZ R2, R154, R2, !PT ;  /* 0x000000029a027209 */ /* 0x000fe40007810000 */
[----:B------:R-:W-:Y:S01]  /*10450*/  FMUL.FTZ R5, R73, c[0x0][0x320] ;  /* 0x0000c80049057a20 */ /* 0x000fe20000410000 */
[----:B-----5:R-:W-:Y:S03]  /*10460*/  FMNMX.FTZ R4, R152, R4, !PT ;  /* 0x0000000498047209 */ /* 0x020fe60007810000 */
[----:B---3--:R-:W-:Y:S01]  /*10470*/  FMNMX.FTZ R2, R87, R2, !PT ;  /* 0x0000000257027209 */ /* 0x008fe20007810000 */
[----:B------:R1:W2:Y:S03]  /*10480*/  MUFU.TANH R14, R0 ;  /* 0x00000000000e7308 */ /* 0x0002a60000002400 */
[----:B------:R-:W-:Y:S07]  /*10490*/  FMUL.FTZ R6, R76, c[0x0][0x320] ;  /* 0x0000c8004c067a20 */ /* 0x000fee0000410000 */
[----:B------:R3:W-:Y:S10]  /*104a0*/  MUFU.TANH R218, R5 ;  /* 0x0000000500da7308 */ /* 0x0007f40000002400 */
[----:B------:R4:W-:Y:S01]  /*104b0*/  MUFU.TANH R192, R6 ;  /* 0x0000000600c07308 */ /* 0x0009e20000002400 */
[----:B-1----:R-:W-:Y:S01]  /*104c0*/  FMUL.FTZ R0, R18, c[0x0][0x320] ;  /* 0x0000c80012007a20 */ /* 0x002fe20000410000 */
[----:B--2---:R-:W-:Y:S08]  /*104d0*/  FMNMX.FTZ R2, R14, R2, !PT ;  /* 0x000000020e027209 */ /* 0x004ff00007810000 */
[----:B------:R1:W-:Y:S01]  /*104e0*/  MUFU.TANH R17, R0 ;  /* 0x0000000000117308 */ /* 0x0003e20000002400 */
[----:B---3--:R-:W-:Y:S09]  /*104f0*/  FMUL.FTZ R5, R80, c[0x0][0x320] ;  /* 0x0000c80050057a20 */ /* 0x008ff20000410000 */
[----:B------:R2:W-:Y:S01]  /*10500*/  MUFU.TANH R195, R5 ;  /* 0x0000000500c37308 */ /* 0x0005e20000002400 */
[----:B----4-:R-:W-:Y:S09]  /*10510*/  FMUL.FTZ R6, R77, c[0x0][0x320] ;  /* 0x0000c8004d067a20 */ /* 0x010ff20000410000 */
[----:B------:R-:W-:Y:S01]  /*10520*/  MUFU.TANH R191, R6 ;  /* 0x0000000600bf7308 */ /* 0x000fe20000002400 */
[----:B-1----:R-:W-:Y:S09]  /*10530*/  FMUL.FTZ R0, R19, c[0x0][0x320] ;  /* 0x0000c80013007a20 */ /* 0x002ff20000410000 */
[----:B------:R1:W-:Y:S01]  /*10540*/  MUFU.TANH R16, R0 ;  /* 0x0000000000107308 */ /* 0x0003e20000002400 */
[----:B--2---:R-:W-:Y:S09]  /*10550*/  FMUL.FTZ R5, R81, c[0x0][0x320] ;  /* 0x0000c80051057a20 */ /* 0x004ff20000410000 */
[----:B------:R2:W-:Y:S01]  /*10560*/  MUFU.TANH R163, R5 ;  /* 0x0000000500a37308 */ /* 0x0005e20000002400 */
[----:B-1----:R-:W-:Y:S09]  /*10570*/  FMUL.FTZ R0, R20, c[0x0][0x320] ;  /* 0x0000c80014007a20 */ /* 0x002ff20000410000 */
[----:B------:R1:W3:Y:S01]  /*10580*/  MUFU.TANH R19, R0 ;  /* 0x0000000000137308 */ /* 0x0002e20000002400 */
[----:B--2---:R-:W-:Y:S09]  /*10590*/  FMUL.FTZ R5, R82, c[0x0][0x320] ;  /* 0x0000c80052057a20 */ /* 0x004ff20000410000 */
[----:B------:R2:W-:Y:S01]  /*105a0*/  MUFU.TANH R162, R5 ;  /* 0x0000000500a27308 */ /* 0x0005e20000002400 */
[----:B-1----:R-:W-:Y:S01]  /*105b0*/  FMUL.FTZ R0, R21, c[0x0][0x320] ;  /* 0x0000c80015007a20 */ /* 0x002fe20000410000 */
[----:B---3--:R-:W-:Y:S08]  /*105c0*/  FMNMX.FTZ R2, R19, R2, !PT ;  /* 0x0000000213027209 */ /* 0x008ff00007810000 */
[----:B------:R1:W3:Y:S01]  /*105d0*/  MUFU.TANH R20, R0 ;  /* 0x0000000000147308 */ /* 0x0002e20000002400 */
[----:B--2---:R-:W-:Y:S09]  /*105e0*/  FMUL.FTZ R5, R83, c[0x0][0x320] ;  /* 0x0000c80053057a20 */ /* 0x004ff20000410000 */
[----:B------:R2:W-:Y:S01]  /*105f0*/  MUFU.TANH R161, R5 ;  /* 0x0000000500a17308 */ /* 0x0005e20000002400 */
[----:B-1----:R-:W-:Y:S01]  /*10600*/  FMUL.FTZ R0, R22, c[0x0][0x320] ;  /* 0x0000c80016007a20 */ /* 0x002fe20000410000 */
[----:B---3--:R-:W-:Y:S08]  /*10610*/  FMNMX.FTZ R2, R20, R2, !PT ;  /* 0x0000000214027209 */ /* 0x008ff00007810000 */
[----:B------:R1:W-:Y:S01]  /*10620*/  MUFU.TANH R21, R0 ;  /* 0x0000000000157308 */ /* 0x0003e20000002400 */
[----:B--2---:R-:W-:Y:S04]  /*10630*/  FMNMX.FTZ R5, R171, R86, !PT ;  /* 0x00000056ab057209 */ /* 0x004fe80007810000 */
[----:B------:R-:W-:Y:S04]  /*10640*/  FMNMX.FTZ R5, R170, R5, !PT ;  /* 0x00000005aa057209 */ /* 0x000fe80007810000 */
[----:B------:R-:W-:Y:S01]  /*10650*/  FMNMX.FTZ R6, R165, R5, !PT ;  /* 0x00000005a5067209 */ /* 0x000fe20007810000 */
[----:B-1----:R-:W-:Y:S04]  /*10660*/  FMUL.FTZ R0, R23, c[0x0][0x320] ;  /* 0x0000c80017007a20 */ /* 0x002fe80000410000 */
        /* <DEDUP_REMOVED lines=104> */
[----:B------:R-:W-:Y:S05]  /*10cf0*/  FMNMX.FTZ R2, R163, R2, !PT ;  /* 0x00000002a3027209 */ /* 0x000fea0007810000 */
[----:B------:R-:W2:Y:S01]  /*10d00*/  SHFL.BFLY PT, R9, R2, 0x2, 0x1f ;  /* 0x0c401f0002097f89 */ /* 0x000ea200000e0000 */
[----:B-1----:R-:W-:Y:S04]  /*10d10*/  FMUL.FTZ R0, R71, c[0x0][0x320] ;  /* 0x0000c80047007a20 */ /* 0x002fe80000410000 */
[----:B------:R1:W-:Y:S01]  /*10d20*/  MUFU.TANH R158, R0 ;  /* 0x00000000009e7308 */ /* 0x0003e20000002400 */
[----:B--2---:R-:W-:Y:S05]  /*10d30*/  FMNMX.FTZ R2, R2, R9, !PT ;  /* 0x0000000902027209 */ /* 0x004fea0007810000 */
[----:B------:R-:W2:Y:S01]  /*10d40*/  SHFL.BFLY PT, R9, R2, 0x1, 0x1f ;  /* 0x0c201f0002097f89 */ /* 0x000ea200000e0000 */
[----:B-1----:R-:W-:Y:S04]  /*10d50*/  FMUL.FTZ R0, R72, c[0x0][0x320] ;  /* 0x0000c80048007a20 */ /* 0x002fe80000410000 */
[----:B------:R1:W3:Y:S01]  /*10d60*/  MUFU.TANH R196, R0 ;  /* 0x0000000000c47308 */ /* 0x0002e20000002400 */
[----:B--2---:R-:W-:Y:S05]  /*10d70*/  FMNMX.FTZ R70, R2, R9, !PT ;  /* 0x0000000902467209 */ /* 0x004fea0007810000 */
[----:B------:R-:W-:Y:S04]  /*10d80*/  FMUL.FTZ R153, R70, c[0x0][0x2d0] ;  /* 0x0000b40046997a20 */ /* 0x000fe80000410000 */
[----:B------:R-:W-:Y:S04]  /*10d90*/  FFMA.FTZ R9, R12, c[0x0][0x2d0], -R153 ;  /* 0x0000b4000c097a23 */ /* 0x000fe80000010899 */
[----:B------:R-:W-:Y:S01]  /*10da0*/  MUFU.EX2 R226, R9 ;  /* 0x0000000900e27308 */ /* 0x000fe20000000800 */
[----:B-1----:R-:W-:Y:S02]  /*10db0*/  FMNMX.FTZ R0, R169, R84, !PT ;  /* 0x00000054a9007209 */ /* 0x002fe40007810000 */
[----:B---3--:R-:W-:Y:S02]  /*10dc0*/  FMNMX.FTZ R5, R196, R4, !PT ;  /* 0x00000004c4057209 */ /* 0x008fe40007810000 */
[----:B------:R-:W-:Y:S02]  /*10dd0*/  FMNMX.FTZ R0, R167, R0, !PT ;  /* 0x00000000a7007209 */ /* 0x000fe40007810000 */
[----:B------:R-:W-:Y:S01]  /*10de0*/  FMNMX.FTZ R4, R164, R6, !PT ;  /* 0x00000006a4047209 */ /* 0x000fe20007810000 */
[----:B------:R-:W-:Y:S01]  /*10df0*/  FMUL.FTZ R6, R74, c[0x0][0x320] ;  /* 0x0000c8004a067a20 */ /* 0x000fe20000410000 */
[----:B------:R-:W-:Y:S02]  /*10e00*/  FMNMX.FTZ R0, R17, R0, !PT ;  /* 0x0000000011007209 */ /* 0x000fe40007810000 */
[----:B------:R-:W-:Y:S01]  /*10e10*/  FMNMX.FTZ R4, R176, R4, !PT ;  /* 0x00000004b0047209 */ /* 0x000fe20007810000 */
[----:B------:R1:W2:Y:S01]  /*10e20*/  MUFU.TANH R190, R6 ;  /* 0x0000000600be7308 */ /* 0x0002a20000002400 */
[----:B------:R-:W-:Y:S02]  /*10e30*/  FMNMX.FTZ R0, R16, R0, !PT ;  /* 0x0000000010007209 */ /* 0x000fe40007810000 */
        /* <DEDUP_REMOVED lines=10> */
[----:B------:R-:W-:Y:S01]  /*10ee0*/  FMNMX.FTZ R5, R192, R5, !PT ;  /* 0x00000005c0057209 */ /* 0x000fe20007810000 */
[----:B-1----:R-:W-:Y:S01]  /*10ef0*/  FMUL.FTZ R6, R75, c[0x0][0x320] ;  /* 0x0000c8004b067a20 */ /* 0x002fe20000410000 */
[----:B------:R-:W-:Y:S02]  /*10f00*/  FMNMX.FTZ R0, R183, R0, !PT ;  /* 0x00000000b7007209 */ /* 0x000fe40007810000 */
[----:B------:R-:W-:Y:S01]  /*10f10*/  FMNMX.FTZ R5, R191, R5, !PT ;  /* 0x00000005bf057209 */ /* 0x000fe20007810000 */
[----:B------:R1:W3:Y:S01]  /*10f20*/  MUFU.TANH R160, R6 ;  /* 0x0000000600a07308 */ /* 0x0002e20000002400 */
[----:B------:R-:W-:Y:S03]  /*10f30*/  FMNMX.FTZ R0, R180, R0, !PT ;  /* 0x00000000b4007209 */ /* 0x000fe60007810000 */
[----:B------:R-:W4:Y:S01]  /*10f40*/  SHFL.BFLY PT, R8, R5, 0x2, 0x1f ;  /* 0x0c401f0005087f89 */ /* 0x000f2200000e0000 */
[----:B------:R-:W-:Y:S04]  /*10f50*/  FMNMX.FTZ R0, R181, R0, !PT ;  /* 0x00000000b5007209 */ /* 0x000fe80007810000 */
[----:B------:R-:W-:Y:S04]  /*10f60*/  FMNMX.FTZ R0, R249, R0, !PT ;  /* 0x00000000f9007209 */ /* 0x000fe80007810000 */
[----:B------:R-:W-:Y:S04]  /*10f70*/  FMNMX.FTZ R0, R252, R0, !PT ;  /* 0x00000000fc007209 */ /* 0x000fe80007810000 */
[----:B------:R-:W-:Y:S04]  /*10f80*/  FMNMX.FTZ R0, R247, R0, !PT ;  /* 0x00000000f7007209 */ /* 0x000fe80007810000 */
[----:B------:R-:W-:Y:S02]  /*10f90*/  FMNMX.FTZ R0, R250, R0, !PT ;  /* 0x00000000fa007209 */ /* 0x000fe40007810000 */
[----:B-1----:R-:W-:Y:S02]  /*10fa0*/  FMNMX.FTZ R6, R188, R4, !PT ;  /* 0x00000004bc067209 */ /* 0x002fe40007810000 */
[----:B------:R-:W-:Y:S02]  /*10fb0*/  FMNMX.FTZ R0, R31, R0, !PT ;  /* 0x000000001f007209 */ /* 0x000fe40007810000 */
[----:B----4-:R-:W-:Y:S02]  /*10fc0*/  FMNMX.FTZ R5, R5, R8, !PT ;  /* 0x0000000805057209 */ /* 0x010fe40007810000 */
[----:B------:R-:W-:Y:S03]  /*10fd0*/  FMNMX.FTZ R0, R158, R0, !PT ;  /* 0x000000009e007209 */ /* 0x000fe60007810000 */
[----:B------:R-:W1:Y:S01]  /*10fe0*/  SHFL.BFLY PT, R8, R5, 0x1, 0x1f ;  /* 0x0c201f0005087f89 */ /* 0x000e6200000e0000 */
[----:B------:R-:W-:Y:S04]  /*10ff0*/  FMNMX.FTZ R0, R162, R0, !PT ;  /* 0x00000000a2007209 */ /* 0x000fe80007810000 */
[----:B------:R-:W-:Y:S05]  /*11000*/  FMNMX.FTZ R0, R161, R0, !PT ;  /* 0x00000000a1007209 */ /* 0x000fea0007810000 */
[----:B------:R-:W4:Y:S01]  /*11010*/  SHFL.BFLY PT, R7, R0, 0x2, 0x1f ;  /* 0x0c401f0000077f89 */ /* 0x000f2200000e0000 */
[----:B-1----:R-:W-:Y:S02]  /*11020*/  FMNMX.FTZ R68, R5, R8, !PT ;  /* 0x0000000805447209 */ /* 0x002fe40007810000 */
[----:B------:R-:W-:Y:S03]  /*11030*/  @P0 MOV R5, R219 ;  /* 0x000000db00050202 */ /* 0x000fe60000000f00 */
[----:B------:R-:W-:Y:S01]  /*11040*/  FMUL.FTZ R159, R68, c[0x0][0x2d0] ;  /* 0x0000b400449f7a20 */ /* 0x000fe20000410000 */
[----:B----4-:R-:W-:Y:S01]  /*11050*/  FMNMX.FTZ R4, R0, R7, !PT ;  /* 0x0000000700047209 */ /* 0x010fe20007810000 */
[----:B------:R-:W-:Y:S01]  /*11060*/  FMUL.FTZ R7, R78, c[0x0][0x320] ;  /* 0x0000c8004e077a20 */ /* 0x000fe20000410000 */
[----:B------:R-:W-:Y:S03]  /*11070*/  FMNMX.FTZ R0, R248, R6, !PT ;  /* 0x00000006f8007209 */ /* 0x000fe60007810000 */
[----:B------:R1:W4:Y:S01]  /*11080*/  MUFU.TANH R74, R7 ;  /* 0x00000007004a7308 */ /* 0x0003220000002400 */
[----:B------:R-:W-:Y:S04]  /*11090*/  FMNMX.FTZ R0, R251, R0, !PT ;  /* 0x00000000fb007209 */ /* 0x000fe80007810000 */
[----:B------:R-:W-:Y:S01]  /*110a0*/  FMNMX.FTZ R6, R198, R0, !PT ;  /* 0x00000000c6067209 */ /* 0x000fe20007810000 */
[----:B------:R-:W-:Y:S03]  /*110b0*/  FMUL.FTZ R0, R79, c[0x0][0x320] ;  /* 0x0000c8004f007a20 */ /* 0x000fe60000410000 */
[----:B------:R-:W-:Y:S01]  /*110c0*/  FMNMX.FTZ R6, R32, R6, !PT ;  /* 0x0000000620067209 */ /* 0x000fe20007810000 */
[----:B------:R5:W2:Y:S01]  /*110d0*/  MUFU.TANH R75, R0 ;  /* 0x00000000004b7308 */ /* 0x000aa20000002400 */
[----:B-1----:R-:W1:Y:S02]  /*110e0*/  SHFL.BFLY PT, R7, R4, 0x1, 0x1f ;  /* 0x0c201f0004077f89 */ /* 0x002e6400000e0000 */
[----:B-----5:R-:W-:Y:S04]  /*110f0*/  FMNMX.FTZ R0, R156, R6, !PT ;  /* 0x000000069c007209 */ /* 0x020fe80007810000 */
[----:B------:R-:W-:Y:S01]  /*11100*/  FMNMX.FTZ R2, R157, R0, !PT ;  /* 0x000000009d027209 */ /* 0x000fe20007810000 */
[----:B------:R-:W-:Y:S03]  /*11110*/  FADD.FTZ R0, -R70, R3 ;  /* 0x0000000346007221 */ /* 0x000fe60000010100 */
[----:B--2---:R-:W-:Y:S01]  /*11120*/  FMNMX.FTZ R3, R190, R2, !PT ;  /* 0x00000002be037209 */ /* 0x004fe20007810000 */
[----:B------:R-:W-:Y:S03]  /*11130*/  FMUL.FTZ R2, R0, c[0x0][0x2d0] ;  /* 0x0000b40000027a20 */ /* 0x000fe60000410000 */
[----:B---3--:R-:W-:Y:S01]  /*11140*/  FMNMX.FTZ R0, R160, R3, !PT ;  /* 0x00000003a0007209 */ /* 0x008fe20007810000 */
[----:B------:R2:W3:Y:S01]  /*11150*/  MUFU.EX2 R73, R2 ;  /* 0x0000000200497308 */ /* 0x0004e20000000800 */
[----:B-1----:R-:W-:Y:S01]  /*11160*/  FMNMX.FTZ R69, R4, R7, !PT ;  /* 0x0000000704457209 */ /* 0x002fe20007810000 */
[--C-:B------:R-:W-:Y:S01]  /*11170*/  FFMA.FTZ R4, R166, c[0x0][0x2d0], -R153.reuse ;  /* 0x0000b400a6047a23 */ /* 0x100fe20000010899 */
[----:B----4-:R-:W-:Y:S01]  /*11180*/  FMNMX.FTZ R0, R74, R0, !PT ;  /* 0x000000004a007209 */ /* 0x010fe20007810000 */
[----:B------:R-:W-:Y:S03]  /*11190*/  @P0 IMAD.WIDE.U32 R6, R217, c[0x0][0x1e0], RZ ;  /* 0x00007800d9060a25 */ /* 0x000fe600078e00ff */
[----:B------:R-:W-:Y:S03]  /*111a0*/  FMNMX.FTZ R0, R75, R0, !PT ;  /* 0x000000004b007209 */ /* 0x000fe60007810000 */
[----:B------:R1:W-:Y:S02]  /*111b0*/  MUFU.EX2 R238, R4 ;  /* 0x0000000400ee7308 */ /* 0x0003e40000000800 */
[----:B------:R-:W4:Y:S01]  /*111c0*/  SHFL.BFLY PT, R3, R0, 0x2, 0x1f ;  /* 0x0c401f0000037f89 */ /* 0x000f2200000e0000 */
[----:B--2---:R-:W-:Y:S02]  /*111d0*/  FADD.FTZ R2, -R69, R84 ;  /* 0x0000005445027221 */ /* 0x004fe40000010100 */
[C---:B---3--:R-:W-:Y:S02]  /*111e0*/  FMUL.FTZ R33, R73.reuse, R117 ;  /* 0x0000007549217220 */ /* 0x048fe40000410000 */
[----:B------:R-:W-:Y:S02]  /*111f0*/  FMUL.FTZ R2, R2, c[0x0][0x2d0] ;  /* 0x0000b40002027a20 */ /* 0x000fe40000410000 */
[C---:B------:R-:W-:Y:S02]  /*11200*/  FMUL.FTZ R48, R73.reuse, R132 ;  /* 0x0000008449307220 */ /* 0x040fe40000410000 */
[----:B------:R2:W3:Y:S01]  /*11210*/  MUFU.EX2 R72, R2 ;  /* 0x0000000200487308 */ /* 0x0004e20000000800 */
[----:B------:R-:W-:Y:S02]  /*11220*/  FMUL.FTZ R49, R73, R133 ;  /* 0x0000008549317220 */ /* 0x000fe40000410000 */
[--C-:B-1----:R-:W-:Y:S01]  /*11230*/  FFMA.FTZ R4, R19, c[0x0][0x2d0], -R153.reuse ;  /* 0x0000b40013047a23 */ /* 0x102fe20000010899 */
[----:B----4-:R-:W-:Y:S01]  /*11240*/  FMNMX.FTZ R0, R0, R3, !PT ;  /* 0x0000000300007209 */ /* 0x010fe20007810000 */
[----:B------:R-:W-:Y:S05]  /*11250*/  FFMA.FTZ R3, R14, c[0x0][0x2d0], -R153 ;  /* 0x0000b4000e037a23 */ /* 0x000fea0000010899 */
[----:B------:R-:W-:Y:S10]  /*11260*/  MUFU.EX2 R241, R3 ;  /* 0x0000000300f17308 */ /* 0x000ff40000000800 */
[----:B------:R1:W-:Y:S01]  /*11270*/  MUFU.EX2 R231, R4 ;  /* 0x0000000400e77308 */ /* 0x0003e20000000800 */
[----:B--2---:R-:W-:Y:S02]  /*11280*/  FADD.FTZ R2, -R68, R85 ;  /* 0x0000005544027221 */ /* 0x004fe40000010100 */
[----:B---3--:R-:W-:Y:S01]  /*11290*/  FMUL.FTZ R19, R72, R103 ;  /* 0x0000006748137220 */ /* 0x008fe20000410000 */
[----:B------:R-:W-:Y:S01]  /*112a0*/  MOV R103, R189 ;  /* 0x000000bd00677202 */ /* 0x000fe20000000f00 */
[----:B------:R-:W-:Y:S02]  /*112b0*/  FMUL.FTZ R2, R2, c[0x0][0x2d0] ;  /* 0x0000b40002027a20 */ /* 0x000fe40000410000 */
[C---:B------:R-:W-:Y:S03]  /*112c0*/  FMUL.FTZ R34, R72.reuse, R118 ;  /* 0x0000007648227220 */ /* 0x040fe60000410000 */
[----:B------:R2:W3:Y:S01]  /*112d0*/  MUFU.EX2 R71, R2 ;  /* 0x0000000200477308 */ /* 0x0004e20000000800 */
[C---:B------:R-:W-:Y:S02]  /*112e0*/  FMUL.FTZ R35, R72.reuse, R119 ;  /* 0x0000007748237220 */ /* 0x040fe40000410000 */
[C---:B------:R-:W-:Y:S02]  /*112f0*/  FMUL.FTZ R50, R72.reuse, R134 ;  /* 0x0000008648327220 */ /* 0x040fe40000410000 */
[----:B------:R-:W-:Y:S02]  /*11300*/  FMUL.FTZ R51, R72, R135 ;  /* 0x0000008748337220 */ /* 0x000fe40000410000 */
[--C-:B-1----:R-:W-:Y:S04]  /*11310*/  FFMA.FTZ R4, R20, c[0x0][0x2d0], -R153.reuse ;  /* 0x0000b40014047a23 */ /* 0x102fe80000010899 */
[----:B------:R1:W-:Y:S01]  /*11320*/  MUFU.EX2 R230, R4 ;  /* 0x0000000400e67308 */ /* 0x0003e20000000800 */
[----:B--2---:R-:W-:Y:S02]  /*11330*/  FFMA.FTZ R2, R154, c[0x0][0x2d0], -R153 ;  /* 0x0000b4009a027a23 */ /* 0x004fe40000010899 */
[----:B------:R-:W-:Y:S07]  /*11340*/  FMUL.FTZ R154, R69, c[0x0][0x2d0] ;  /* 0x0000b400459a7a20 */ /* 0x000fee0000410000 */
[----:B------:R2:W4:Y:S01]  /*11350*/  MUFU.EX2 R240, R2 ;  /* 0x0000000200f07308 */ /* 0x0005220000000800 */
[----:B---3--:R-:W-:Y:S02]  /*11360*/  FMUL.FTZ R41, R71, R125 ;  /* 0x0000007d47297220 */ /* 0x008fe40000410000 */
[----:B------:R-:W-:Y:S01]  /*11370*/  FFMA.FTZ R3, R169, c[0x0][0x2d0], -R154 ;  /* 0x0000b400a9037a23 */ /* 0x000fe2000001089a */
[----:B------:R-:W-:Y:S01]  /*11380*/  MOV R169, R192 ;  /* 0x000000c000a97202 */ /* 0x000fe20000000f00 */
[C---:B------:R-:W-:Y:S02]  /*11390*/  FMUL.FTZ R45, R71.reuse, R129 ;  /* 0x00000081472d7220 */ /* 0x040fe40000410000 */
[C---:B------:R-:W-:Y:S02]  /*113a0*/  FMUL.FTZ R57, R71.reuse, R141 ;  /* 0x0000008d47397220 */ /* 0x040fe40000410000 */
[C---:B------:R-:W-:Y:S01]  /*113b0*/  FMUL.FTZ R56, R71.reuse, R140 ;  /* 0x0000008c47387220 */ /* 0x040fe20000410000 */
[----:B------:R3:W-:Y:S01]  /*113c0*/  MUFU.EX2 R234, R3 ;  /* 0x0000000300ea7308 */ /* 0x0007e20000000800 */
[C---:B------:R-:W-:Y:S01]  /*113d0*/  FMUL.FTZ R60, R71.reuse, R144 ;  /* 0x00000090473c7220 */ /* 0x040fe20000410000 */
[----:B-1----:R-:W-:Y:S01]  /*113e0*/  @P0 MOV R4, R220 ;  /* 0x000000dc00040202 */ /* 0x002fe20000000f00 */
[----:B------:R-:W-:Y:S04]  /*113f0*/  FMUL.FTZ R61, R71, R145 ;  /* 0x00000091473d7220 */ /* 0x000fe80000410000 */
[----:B------:R-:W-:Y:S04]  /*11400*/  @P0 IMAD.WIDE.U32 R4, R6, 0x50, R4 ;  /* 0x0000005006040825 */ /* 0x000fe800078e0004 */
[--C-:B------:R-:W-:Y:S01]  /*11410*/  FFMA.FTZ R6, R13, c[0x0][0x2d0], -R153.reuse ;  /* 0x0000b4000d067a23 */ /* 0x100fe20000010899 */
[----:B------:R-:W-:Y:S01]  /*11420*/  @P0 LEA R10, P2, R4, c[0x0][0x1c8], 0x1 ;  /* 0x00007200040a0a11 */ /* 0x000fe200078408ff */
[----:B------:R-:W-:Y:S01]  /*11430*/  FMUL.FTZ R13, R71, R97 ;  /* 0x00000061470d7220 */ /* 0x000fe20000410000 */
[----:B------:R-:W-:Y:S01]  /*11440*/  MOV R97, R30 ;  /* 0x0000001e00617202 */ /* 0x000fe20000000f00 */
[----:B------:R-:W-:Y:S01]  /*11450*/  MUFU.EX2 R227, R6 ;  /* 0x0000000600e37308 */ /* 0x000fe20000000800 */
[----:B--2---:R-:W-:Y:S01]  /*11460*/  FFMA.FTZ R2, R87, c[0x0][0x2d0], -R153 ;  /* 0x0000b40057027a23 */ /* 0x004fe20000010899 */
[----:B----4-:R-:W-:Y:S01]  /*11470*/  F2FP.PACK_AB R76, R240, R238 ;  /* 0x000000eef04c723e */ /* 0x010fe200000000ff */
[--C-:B---3--:R-:W-:Y:S07]  /*11480*/  FFMA.FTZ R3, R167, c[0x0][0x2d0], -R154.reuse ;  /* 0x0000b400a7037a23 */ /* 0x108fee000001089a */
[----:B------:R1:W2:Y:S10]  /*11490*/  MUFU.EX2 R239, R2 ;  /* 0x0000000200ef7308 */ /* 0x0002b40000000800 */
[----:B------:R3:W4:Y:S01]  /*114a0*/  MUFU.EX2 R235, R3 ;  /* 0x0000000300eb7308 */ /* 0x0007220000000800 */
[----:B-1----:R-:W1:Y:S01]  /*114b0*/  SHFL.BFLY PT, R2, R0, 0x1, 0x1f ;  /* 0x0c201f0000027f89 */ /* 0x002e6200000e0000 */
[----:B--2---:R-:W-:Y:S01]  /*114c0*/  F2FP.PACK_AB R78, R241, R239 ;  /* 0x000000eff14e723e */ /* 0x004fe200000000ff */
[--C-:B---3--:R-:W-:Y:S01]  /*114d0*/  FFMA.FTZ R3, R17, c[0x0][0x2d0], -R154.reuse ;  /* 0x0000b40011037a23 */ /* 0x108fe2000001089a */
[----:B----4-:R-:W-:Y:S01]  /*114e0*/  F2FP.PACK_AB R77, R235, R234 ;  /* 0x000000eaeb4d723e */ /* 0x010fe200000000ff */
[C---:B------:R-:W-:Y:S01]  /*114f0*/  FMUL.FTZ R17, R73.reuse, R101 ;  /* 0x0000006549117220 */ /* 0x040fe20000410000 */
[----:B------:R-:W-:Y:S04]  /*11500*/  MOV R101, R198 ;  /* 0x000000c600657202 */ /* 0x000fe80000000f00 */
[----:B------:R2:W-:Y:S01]  /*11510*/  MUFU.EX2 R236, R3 ;  /* 0x0000000300ec7308 */ /* 0x0005e20000000800 */
[----:B-1----:R-:W-:Y:S01]  /*11520*/  FMNMX.FTZ R2, R0, R2, !PT ;  /* 0x0000000200027209 */ /* 0x002fe20007810000 */
[----:B------:R-:W-:Y:S02]  /*11530*/  FFMA.FTZ R0, R16, c[0x0][0x2d0], -R154 ;  /* 0x0000b40010007a23 */ /* 0x000fe4000001089a */
[----:B------:R-:W-:Y:S01]  /*11540*/  FMUL.FTZ R16, R73, R100 ;  /* 0x0000006449107220 */ /* 0x000fe20000410000 */
[----:B------:R-:W-:Y:S05]  /*11550*/  MOV R100, R193 ;  /* 0x000000c100647202 */ /* 0x000fea0000000f00 */
[----:B------:R1:W3:Y:S01]  /*11560*/  MUFU.EX2 R237, R0 ;  /* 0x0000000000ed7308 */ /* 0x0002e20000000800 */
[--C-:B--2---:R-:W-:Y:S09]  /*11570*/  FFMA.FTZ R3, R173, c[0x0][0x2d0], -R159.reuse ;  /* 0x0000b400ad037a23 */ /* 0x104ff2000001089f */
[----:B------:R2:W-:Y:S01]  /*11580*/  MUFU.EX2 R228, R3 ;  /* 0x0000000300e47308 */ /* 0x0005e20000000800 */
[----:B-1----:R-:W-:Y:S01]  /*11590*/  FADD.FTZ R0, -R2, R86 ;  /* 0x0000005602007221 */ /* 0x002fe20000010100 */
[----:B---3--:R-:W-:Y:S03]  /*115a0*/  F2FP.PACK_AB R79, R237, R236 ;  /* 0x000000eced4f723e */ /* 0x008fe600000000ff */
[----:B------:R-:W-:Y:S06]  /*115b0*/  FMUL.FTZ R0, R0, c[0x0][0x2d0] ;  /* 0x0000b40000007a20 */ /* 0x000fec0000410000 */
[----:B------:R-:W1:Y:S01]  /*115c0*/  MUFU.EX2 R0, R0 ;  /* 0x0000000000007308 */ /* 0x000e620000000800 */
[--C-:B--2---:R-:W-:Y:S09]  /*115d0*/  FFMA.FTZ R3, R168, c[0x0][0x2d0], -R159.reuse ;  /* 0x0000b400a8037a23 */ /* 0x104ff2000001089f */
[----:B------:R2:W3:Y:S01]  /*115e0*/  MUFU.EX2 R229, R3 ;  /* 0x0000000300e57308 */ /* 0x0004e20000000800 */
[C---:B-1----:R-:W-:Y:S01]  /*115f0*/  FMUL.FTZ R14, R0.reuse, R98 ;  /* 0x00000062000e7220 */ /* 0x042fe20000410000 */
[----:B------:R-:W-:Y:S01]  /*11600*/  MOV R98, R199 ;  /* 0x000000c700627202 */ /* 0x000fe20000000f00 */
[C---:B------:R-:W-:Y:S02]  /*11610*/  FMUL.FTZ R30, R0.reuse, R114 ;  /* 0x00000072001e7220 */ /* 0x040fe40000410000 */
[C---:B------:R-:W-:Y:S02]  /*11620*/  FMUL.FTZ R42, R0.reuse, R126 ;  /* 0x0000007e002a7220 */ /* 0x040fe40000410000 */
[C---:B------:R-:W-:Y:S02]  /*11630*/  FMUL.FTZ R43, R0.reuse, R127 ;  /* 0x0000007f002b7220 */ /* 0x040fe40000410000 */
[C---:B------:R-:W-:Y:S02]  /*11640*/  FMUL.FTZ R46, R0.reuse, R130 ;  /* 0x00000082002e7220 */ /* 0x040fe40000410000 */
[--C-:B--2---:R-:W-:Y:S01]  /*11650*/  FFMA.FTZ R3, R155, c[0x0][0x2d0], -R159.reuse ;  /* 0x0000b4009b037a23 */ /* 0x104fe2000001089f */
[----:B---3--:R-:W-:Y:S01]  /*11660*/  F2FP.PACK_AB R64, R229, R228 ;  /* 0x000000e4e540723e */ /* 0x008fe200000000ff */
[C---:B------:R-:W-:Y:S01]  /*11670*/  FMUL.FTZ R47, R0.reuse, R131 ;  /* 0x00000083002f7220 */ /* 0x040fe20000410000 */
[----:B------:R-:W-:Y:S01]  /*11680*/  MOV R155, R190 ;  /* 0x000000be009b7202 */ /* 0x000fe20000000f00 */
[----:B------:R1:W-:Y:S01]  /*11690*/  MUFU.EX2 R232, R3 ;  /* 0x0000000300e87308 */ /* 0x0003e20000000800 */
[C---:B------:R-:W-:Y:S02]  /*116a0*/  FMUL.FTZ R59, R0.reuse, R143 ;  /* 0x0000008f003b7220 */ /* 0x040fe40000410000 */
[C---:B------:R-:W-:Y:S02]  /*116b0*/  FMUL.FTZ R58, R0.reuse, R142 ;  /* 0x0000008e003a7220 */ /* 0x040fe40000410000 */
[C---:B------:R-:W-:Y:S02]  /*116c0*/  FMUL.FTZ R62, R0.reuse, R146 ;  /* 0x00000092003e7220 */ /* 0x040fe40000410000 */
[----:B------:R-:W-:Y:S02]  /*116d0*/  FMUL.FTZ R63, R0, R147 ;  /* 0x00000093003f7220 */ /* 0x000fe40000410000 */
[----:B-1----:R-:W-:Y:S02]  /*116e0*/  FFMA.FTZ R3, R152, c[0x0][0x2d0], -R159 ;  /* 0x0000b40098037a23 */ /* 0x002fe4000001089f */
[----:B------:R-:W-:Y:S02]  /*116f0*/  FMUL.FTZ R152, R2, c[0x0][0x2d0] ;  /* 0x0000b40002987a20 */ /* 0x000fe40000410000 */
[----:B------:R1:W2:Y:S02]  /*11700*/  MUFU.EX2 R233, R3 ;  /* 0x0000000300e97308 */ /* 0x0002a40000000800 */
[--C-:B-1----:R-:W-:Y:S01]  /*11710*/  FFMA.FTZ R3, R171, c[0x0][0x2d0], -R152.reuse ;  /* 0x0000b400ab037a23 */ /* 0x102fe20000010898 */
[----:B--2---:R-:W-:Y:S02]  /*11720*/  F2FP.PACK_AB R66, R233, R232 ;  /* 0x000000e8e942723e */ /* 0x004fe400000000ff */
[----:B------:R-:W-:Y:S05]  /*11730*/  MOV R171, R218 ;  /* 0x000000da00ab7202 */ /* 0x000fea0000000f00 */
[----:B------:R1:W-:Y:S02]  /*11740*/  MUFU.EX2 R173, R3 ;  /* 0x0000000300ad7308 */ /* 0x0003e40000000800 */
[--C-:B-1----:R-:W-:Y:S01]  /*11750*/  FFMA.FTZ R3, R170, c[0x0][0x2d0], -R152.reuse ;  /* 0x0000b400aa037a23 */ /* 0x102fe20000010898 */
[----:B------:R-:W-:Y:S07]  /*11760*/  MOV R170, R191 ;  /* 0x000000bf00aa7202 */ /* 0x000fee0000000f00 */
[----:B------:R1:W2:Y:S02]  /*11770*/  MUFU.EX2 R174, R3 ;  /* 0x0000000300ae7308 */ /* 0x0002a40000000800 */
[--C-:B-1----:R-:W-:Y:S01]  /*11780*/  FFMA.FTZ R3, R165, c[0x0][0x2d0], -R152.reuse ;  /* 0x0000b400a5037a23 */ /* 0x102fe20000010898 */
[----:B--2---:R-:W-:Y:S07]  /*11790*/  F2FP.PACK_AB R65, R174, R173 ;  /* 0x000000adae41723e */ /* 0x004fee00000000ff */
[----:B------:R1:W-:Y:S02]  /*117a0*/  MUFU.EX2 R175, R3 ;  /* 0x0000000300af7308 */ /* 0x0003e40000000800 */
[----:B-1----:R-:W-:Y:S01]  /*117b0*/  FFMA.FTZ R3, R164, c[0x0][0x2d0], -R152 ;  /* 0x0000b400a4037a23 */ /* 0x002fe20000010898 */
[----:B------:R-:W-:Y:S07]  /*117c0*/  MOV R164, R195 ;  /* 0x000000c300a47202 */ /* 0x000fee0000000f00 */
        /* <DEDUP_REMOVED lines=17> */
[-C--:B------:R-:W-:Y:S02]  /*118e0*/  @P0 IADD3 R4, P3, R6, R3.reuse, RZ ;  /* 0x0000000306040210 */ /* 0x080fe40007f7e0ff */
[-C--:B------:R-:W-:Y:S01]  /*118f0*/  @P0 IADD3.X R9, R11, R12.reuse, RZ, P4, !PT ;  /* 0x0000000c0b090210 */ /* 0x080fe200027fe4ff */
[----:B------:R2:W-:Y:S03]  /*11900*/  MUFU.EX2 R225, R5 ;  /* 0x0000000500e17308 */ /* 0x0005e60000000800 */
[-C--:B------:R-:W-:Y:S01]  /*11910*/  @P0 IADD3.X R7, R9, R12.reuse, RZ, P2, !PT ;  /* 0x0000000c09070210 */ /* 0x080fe200017fe4ff */
[----:B------:R3:W-:Y:S08]  /*11920*/  @P0 LDGSTS.E.BYPASS.LTC128B.128 [R216+0x3100], [R8.64], !P1 ;  /* 0x0310000008d80fae */ /* 0x0007f0000c901d48 */
[----:B------:R4:W-:Y:S01]  /*11930*/  @P0 LDGSTS.E.BYPASS.LTC128B.128 [R216+0x3900], [R6.64], !P1 ;  /* 0x0390000006d80fae */ /* 0x0009e2000c901d48 */
[----:B-1----:R-:W-:Y:S01]  /*11940*/  @P0 IADD3 R10, P2, R4, R3, RZ ;  /* 0x00000003040a0210 */ /* 0x002fe20007f5e0ff */
[--C-:B------:R-:W-:Y:S02]  /*11950*/  FFMA.FTZ R3, R15, c[0x0][0x2d0], -R154.reuse ;  /* 0x0000b4000f037a23 */ /* 0x100fe4000001089a */
[----:B------:R-:W-:Y:S01]  /*11960*/  FMUL.FTZ R15, R0, R99 ;  /* 0x00000063000f7220 */ /* 0x000fe20000410000 */
[----:B------:R-:W-:Y:S01]  /*11970*/  MOV R99, R197 ;  /* 0x000000c500637202 */ /* 0x000fe20000000f00 */
[----:B------:R1:W-:Y:S01]  /*11980*/  MUFU.EX2 R222, R3 ;  /* 0x0000000300de7308 */ /* 0x0003e20000000800 */
[--C-:B------:R-:W-:Y:S01]  /*11990*/  FFMA.FTZ R11, R22, c[0x0][0x2d0], -R154.reuse ;  /* 0x0000b400160b7a23 */ /* 0x100fe2000001089a */
[----:B--2---:R-:W-:Y:S01]  /*119a0*/  @P0 IADD3.X R5, R7, R12, RZ, P3, !PT ;  /* 0x0000000c07050210 */ /* 0x004fe20001ffe4ff */
[C---:B---3--:R-:W-:Y:S04]  /*119b0*/  FMUL.FTZ R8, R71.reuse, R88 ;  /* 0x0000005847087220 */ /* 0x048fe80000410000 */
[----:B------:R2:W-:Y:S01]  /*119c0*/  @P0 LDGSTS.E.BYPASS.LTC128B.128 [R216+0x4100], [R4.64], !P1 ;  /* 0x0410000004d80fae */ /* 0x0005e2000c901d48 */
[----:B------:R-:W-:Y:S02]  /*119d0*/  FMUL.FTZ R9, R71, R89 ;  /* 0x0000005947097220 */ /* 0x000fe40000410000 */
[----:B------:R3:W-:Y:S01]  /*119e0*/  MUFU.EX2 R224, R11 ;  /* 0x0000000b00e07308 */ /* 0x0007e20000000800 */
[C---:B----4-:R-:W-:Y:S02]  /*119f0*/  FMUL.FTZ R6, R72.reuse, R94 ;  /* 0x0000005e48067220 */ /* 0x050fe40000410000 */
[----:B------:R-:W-:Y:S02]  /*11a00*/  FMUL.FTZ R7, R72, R95 ;  /* 0x0000005f48077220 */ /* 0x000fe40000410000 */
[----:B-1----:R-:W-:Y:S02]  /*11a10*/  FFMA.FTZ R3, R18, c[0x0][0x2d0], -R154 ;  /* 0x0000b40012037a23 */ /* 0x002fe4000001089a */
[----:B------:R-:W-:Y:S01]  /*11a20*/  FMUL.FTZ R18, R72, R102 ;  /* 0x0000006648127220 */ /* 0x000fe20000410000 */
[----:B------:R-:W-:Y:S02]  /*11a30*/  MOV R102, R194 ;  /* 0x000000c200667202 */ /* 0x000fe40000000f00 */
[----:B------:R1:W-:Y:S01]  /*11a40*/  MUFU.EX2 R223, R3 ;  /* 0x0000000300df7308 */ /* 0x0003e20000000800 */
[----:B---3--:R-:W-:Y:S01]  /*11a50*/  @P0 IADD3.X R11, R5, R12, RZ, P2, !PT ;  /* 0x0000000c050b0210 */ /* 0x008fe200017fe4ff */
[C---:B--2---:R-:W-:Y:S02]  /*11a60*/  FMUL.FTZ R4, R73.reuse, R92 ;  /* 0x0000005c49047220 */ /* 0x044fe40000410000 */
[----:B------:R-:W-:Y:S02]  /*11a70*/  FMUL.FTZ R5, R73, R93 ;  /* 0x0000005d49057220 */ /* 0x000fe40000410000 */
[----:B------:R2:W-:Y:S01]  /*11a80*/  @P0 LDGSTS.E.BYPASS.LTC128B.128 [R216+0x4900], [R10.64], !P1 ;  /* 0x049000000ad80fae */ /* 0x0005e2000c901d48 */
[----:B------:R-:W-:Y:S01]  /*11a90*/  FMUL.FTZ R12, R71, R96 ;  /* 0x00000060470c7220 */ /* 0x000fe20000410000 */
[----:B------:R-:W-:Y:S01]  /*11aa0*/  MOV R96, R32 ;  /* 0x0000002000607202 */ /* 0x000fe20000000f00 */
[----:B------:R-:W-:Y:S05]  /*11ab0*/  FMUL.FTZ R32, R73, R116 ;  /* 0x0000007449207220 */ /* 0x000fea0000410000 */
[----:B------:R-:W3:Y:S01]  /*11ac0*/  LDSM.16.MT88.4 R20, [R201] ;  /* 0x00000000c914783b */ /* 0x000ee20000004200 */
[--C-:B-1----:R-:W-:Y:S01]  /*11ad0*/  FFMA.FTZ R3, R172, c[0x0][0x2d0], -R159.reuse ;  /* 0x0000b400ac037a23 */ /* 0x102fe2000001089f */
[----:B------:R-:W-:Y:S01]  /*11ae0*/  MOV R172, R31 ;  /* 0x0000001f00ac7202 */ /* 0x000fe20000000f00 */
[C---:B------:R-:W-:Y:S05]  /*11af0*/  FMUL.FTZ R31, R0.reuse, R115 ;  /* 0x00000073001f7220 */ /* 0x040fea0000410000 */
[----:B------:R-:W1:Y:S01]  /*11b00*/  LDSM.16.MT88.4 R36, [R205] ;  /* 0x00000000cd24783b */ /* 0x000e620000004200 */
[----:B------:R4:W-:Y:S07]  /*11b10*/  MUFU.EX2 R218, R3 ;  /* 0x0000000300da7308 */ /* 0x0009ee0000000800 */
[----:B------:R-:W5:Y:S01]  /*11b20*/  LDSM.16.MT88.4 R52, [R202] ;  /* 0x00000000ca34783b */ /* 0x000f620000004200 */
[C---:B--2---:R-:W-:Y:S02]  /*11b30*/  FMUL.FTZ R10, R0.reuse, R90 ;  /* 0x0000005a000a7220 */ /* 0x044fe40000410000 */
[----:B------:R-:W-:Y:S05]  /*11b40*/  FMUL.FTZ R11, R0, R91 ;  /* 0x0000005b000b7220 */ /* 0x000fea0000410000 */
[----:B------:R-:W2:Y:S08]  /*11b50*/  LDSM.16.MT88.4 R80, [R204] ;  /* 0x00000000cc50783b */ /* 0x000eb00000004200 */
[----:B------:R-:W1:Y:S01]  /*11b60*/  LDSM.16.MT88.4 R84, [R201+0x800] ;  /* 0x00080000c954783b */ /* 0x000e620000004200 */
[--C-:B----4-:R-:W-:Y:S02]  /*11b70*/  FFMA.FTZ R3, R25, c[0x0][0x2d0], -R159.reuse ;  /* 0x0000b40019037a23 */ /* 0x110fe4000001089f */
[----:B------:R-:W-:Y:S02]  /*11b80*/  FMUL.FTZ R25, R71, R109 ;  /* 0x0000006d47197220 */ /* 0x000fe40000410000 */
[----:B------:R4:W1:Y:S01]  /*11b90*/  MUFU.EX2 R219, R3 ;  /* 0x0000000300db7308 */ /* 0x0008620000000800 */
[-C--:B---3--:R-:W-:Y:S02]  /*11ba0*/  HMMA.16816.F32 R4, R76, R20.reuse, R4 ;  /* 0x000000144c04723c */ /* 0x088fe40000001804 */
[----:B------:R-:W3:Y:S06]  /*11bb0*/  LDSM.16.MT88.4 R88, [R205+0x800] ;  /* 0x00080000cd58783b */ /* 0x000eec0000004200 */
[C---:B------:R-:W-:Y:S02]  /*11bc0*/  HMMA.16816.F32 R8, R64.reuse, R20, R8 ;  /* 0x000000144008723c */ /* 0x040fe40000001808 */
[----:B------:R-:W2:Y:S05]  /*11bd0*/  LDSM.16.MT88.4 R92, [R202+0x800] ;  /* 0x00080000ca5c783b */ /* 0x000eaa0000004200 */
[C---:B------:R-:W-:Y:S01]  /*11be0*/  FMUL.FTZ R20, R73.reuse, R104 ;  /* 0x0000006849147220 */ /* 0x040fe20000410000 */
[-C--:B------:R-:W-:Y:S02]  /*11bf0*/  HMMA.16816.F32 R12, R64, R22.reuse, R12 ;  /* 0x00000016400c723c */ /* 0x080fe4000000180c */
[----:B------:R-:W3:Y:S02]  /*11c00*/  LDL.LU R115, [R1] ;  /* 0x0000000001737983 */ /* 0x000ee40000300800 */
[----:B------:R-:W-:Y:S02]  /*11c10*/  FMUL.FTZ R21, R73, R105 ;  /* 0x0000006949157220 */ /* 0x000fe40000410000 */
[----:B------:R-:W3:Y:S01]  /*11c20*/  LDL.LU R114, [R1+0x4] ;  /* 0x0000040001727983 */ /* 0x000ee20000300800 */
[--C-:B----4-:R-:W-:Y:S01]  /*11c30*/  FFMA.FTZ R3, R24, c[0x0][0x2d0], -R159.reuse ;  /* 0x0000b40018037a23 */ /* 0x110fe2000001089f */
[C---:B------:R-:W-:Y:S02]  /*11c40*/  HMMA.16816.F32 R16, R76.reuse, R22, R16 ;  /* 0x000000164c10723c */ /* 0x040fe40000001810 */
[----:B------:R-:W-:Y:S01]  /*11c50*/  LDSM.16.MT88.4 R116, [R205+0x2000] ;  /* 0x00200000cd74783b */ /* 0x000fe20000004200 */
[----:B------:R4:W-:Y:S01]  /*11c60*/  MUFU.EX2 R221, R3 ;  /* 0x0000000300dd7308 */ /* 0x0009e20000000800 */
[----:B------:R-:W-:Y:S03]  /*11c70*/  FMUL.FTZ R24, R71, R108 ;  /* 0x0000006c47187220 */ /* 0x000fe60000410000 */
[C---:B------:R-:W-:Y:S02]  /*11c80*/  FMUL.FTZ R22, R72.reuse, R106 ;  /* 0x0000006a48167220 */ /* 0x040fe40000410000 */
[----:B------:R-:W-:Y:S01]  /*11c90*/  FMUL.FTZ R23, R72, R107 ;  /* 0x0000006b48177220 */ /* 0x000fe20000410000 */
[----:B------:R-:W-:Y:S06]  /*11ca0*/  LDSM.16.MT88.4 R132, [R202+0x2000] ;  /* 0x00200000ca84783b */ /* 0x000fec0000004200 */
[-C--:B-1----:R-:W-:Y:S02]  /*11cb0*/  HMMA.16816.F32 R20, R76, R36.reuse, R20 ;  /* 0x000000244c14723c */ /* 0x082fe40000001814 */
[----:B------:R-:W0:Y:S01]  /*11cc0*/  LDGDEPBAR ;  /* 0x00000000000079af */ /* 0x000e220000000000 */
[----:B----4-:R-:W-:Y:S02]  /*11cd0*/  FFMA.FTZ R3, R26, c[0x0][0x2d0], -R159 ;  /* 0x0000b4001a037a23 */ /* 0x010fe4000001089f */
[----:B------:R-:W-:Y:S02]  /*11ce0*/  FMUL.FTZ R26, R0, R110 ;  /* 0x0000006e001a7220 */ /* 0x000fe40000410000 */
[----:B------:R1:W-:Y:S02]  /*11cf0*/  MUFU.EX2 R220, R3 ;  /* 0x0000000300dc7308 */ /* 0x0003e40000000800 */
[--C-:B-1----:R-:W-:Y:S03]  /*11d00*/  FFMA.FTZ R3, R176, c[0x0][0x2d0], -R152.reuse ;  /* 0x0000b400b0037a23 */ /* 0x102fe60000010898 */
[----:B------:R-:W-:Y:S05]  /*11d10*/  MOV R176, R196 ;  /* 0x000000c400b07202 */ /* 0x000fea0000000f00 */
[----:B------:R1:W-:Y:S02]  /*11d20*/  MUFU.EX2 R168, R3 ;  /* 0x0000000300a87308 */ /* 0x0003e40000000800 */
[--C-:B-1----:R-:W-:Y:S08]  /*11d30*/  FFMA.FTZ R3, R178, c[0x0][0x2d0], -R152.reuse ;  /* 0x0000b400b2037a23 */ /* 0x102ff00000010898 */
[----:B------:R1:W4:Y:S02]  /*11d40*/  MUFU.EX2 R167, R3 ;  /* 0x0000000300a77308 */ /* 0x0003240000000800 */
[--C-:B-1----:R-:W-:Y:S02]  /*11d50*/  FFMA.FTZ R3, R27, c[0x0][0x2d0], -R152.reuse ;  /* 0x0000b4001b037a23 */ /* 0x102fe40000010898 */
[----:B------:R-:W-:Y:S06]  /*11d60*/  FMUL.FTZ R27, R0, R111 ;  /* 0x0000006f001b7220 */ /* 0x000fec0000410000 */
[----:B------:R1:W-:Y:S01]  /*11d70*/  MUFU.EX2 R166, R3 ;  /* 0x0000000300a67308 */ /* 0x0003e20000000800 */
[C---:B------:R-:W-:Y:S07]  /*11d80*/  HMMA.16816.F32 R24, R64.reuse, R36, R24 ;  /* 0x000000244018723c */ /* 0x040fee0000001818 */
[C---:B------:R-:W-:Y:S02]  /*11d90*/  FMUL.FTZ R36, R73.reuse, R120 ;  /* 0x0000007849247220 */ /* 0x040fe40000410000 */
[----:B------:R-:W-:Y:S03]  /*11da0*/  FMUL.FTZ R37, R73, R121 ;  /* 0x0000007949257220 */ /* 0x000fe60000410000 */
[----:B-1----:R-:W-:Y:S02]  /*11db0*/  FFMA.FTZ R3, R29, c[0x0][0x2d0], -R152 ;  /* 0x0000b4001d037a23 */ /* 0x002fe40000010898 */
[C---:B------:R-:W-:Y:S02]  /*11dc0*/  FMUL.FTZ R29, R71.reuse, R113 ;  /* 0x00000071471d7220 */ /* 0x040fe40000410000 */
[----:B------:R1:W1:Y:S01]  /*11dd0*/  MUFU.EX2 R165, R3 ;  /* 0x0000000300a57308 */ /* 0x0002620000000800 */
[----:B------:R-:W3:Y:S01]  /*11de0*/  LDL.LU R113, [R1+0x8] ;  /* 0x0000080001717983 */ /* 0x000ee20000300800 */
[--C-:B-1----:R-:W-:Y:S02]  /*11df0*/  FFMA.FTZ R3, R28, c[0x0][0x2d0], -R153.reuse ;  /* 0x0000b4001c037a23 */ /* 0x102fe40000010899 */
[----:B------:R-:W-:Y:S06]  /*11e00*/  FMUL.FTZ R28, R71, R112 ;  /* 0x00000070471c7220 */ /* 0x000fec0000410000 */
[----:B------:R1:W-:Y:S01]  /*11e10*/  MUFU.EX2 R199, R3 ;  /* 0x0000000300c77308 */ /* 0x0003e20000000800 */
[----:B------:R-:W3:Y:S01]  /*11e20*/  LDL.LU R112, [R1+0xc] ;  /* 0x00000c0001707983 */ /* 0x000ee20000300800 */
[-C--:B------:R-:W-:Y:S08]  /*11e30*/  HMMA.16816.F32 R28, R64, R38.reuse, R28 ;  /* 0x00000026401c723c */ /* 0x080ff0000000181c */
[C---:B------:R-:W-:Y:S07]  /*11e40*/  HMMA.16816.F32 R32, R76.reuse, R38, R32 ;  /* 0x000000264c20723c */ /* 0x040fee0000001820 */
[C---:B------:R-:W-:Y:S02]  /*11e50*/  FMUL.FTZ R38, R72.reuse, R122 ;  /* 0x0000007a48267220 */ /* 0x040fe40000410000 */
[----:B------:R-:W-:Y:S03]  /*11e60*/  FMUL.FTZ R39, R72, R123 ;  /* 0x0000007b48277220 */ /* 0x000fe60000410000 */
[--C-:B-1----:R-:W-:Y:S04]  /*11e70*/  FFMA.FTZ R3, R179, c[0x0][0x2d0], -R153.reuse ;  /* 0x0000b400b3037a23 */ /* 0x102fe80000010899 */
[-C--:B-----5:R-:W-:Y:S01]  /*11e80*/  HMMA.16816.F32 R36, R76, R52.reuse, R36 ;  /* 0x000000344c24723c */ /* 0x0a0fe20000001824 */
[----:B------:R1:W-:Y:S02]  /*11e90*/  MUFU.EX2 R198, R3 ;  /* 0x0000000300c67308 */ /* 0x0003e40000000800 */
[--C-:B-1----:R-:W-:Y:S02]  /*11ea0*/  FFMA.FTZ R3, R40, c[0x0][0x2d0], -R153.reuse ;  /* 0x0000b40028037a23 */ /* 0x102fe40000010899 */
[----:B------:R-:W-:Y:S06]  /*11eb0*/  FMUL.FTZ R40, R71, R124 ;  /* 0x0000007c47287220 */ /* 0x000fec0000410000 */
[----:B------:R1:W-:Y:S01]  /*11ec0*/  MUFU.EX2 R197, R3 ;  /* 0x0000000300c57308 */ /* 0x0003e20000000800 */
[C---:B------:R-:W-:Y:S07]  /*11ed0*/  HMMA.16816.F32 R40, R64.reuse, R52, R40 ;  /* 0x000000344028723c */ /* 0x040fee0000001828 */
[C---:B------:R-:W-:Y:S02]  /*11ee0*/  FMUL.FTZ R53, R73.reuse, R137 ;  /* 0x0000008949357220 */ /* 0x040fe40000410000 */
[----:B------:R-:W-:Y:S03]  /*11ef0*/  FMUL.FTZ R52, R73, R136 ;  /* 0x0000008849347220 */ /* 0x000fe60000410000 */
[--C-:B-1----:R-:W-:Y:S02]  /*11f00*/  FFMA.FTZ R3, R44, c[0x0][0x2d0], -R153.reuse ;  /* 0x0000b4002c037a23 */ /* 0x102fe40000010899 */
[----:B------:R-:W-:Y:S02]  /*11f10*/  FMUL.FTZ R44, R71, R128 ;  /* 0x00000080472c7220 */ /* 0x000fe40000410000 */
[----:B------:R1:W-:Y:S05]  /*11f20*/  MUFU.EX2 R196, R3 ;  /* 0x0000000300c47308 */ /* 0x0003ea0000000800 */
[-C--:B------:R-:W-:Y:S08]  /*11f30*/  HMMA.16816.F32 R44, R64, R54.reuse, R44 ;  /* 0x00000036402c723c */ /* 0x080ff0000000182c */
[C---:B------:R-:W-:Y:S07]  /*11f40*/  HMMA.16816.F32 R48, R76.reuse, R54, R48 ;  /* 0x000000364c30723c */ /* 0x040fee0000001830 */
[C---:B------:R-:W-:Y:S02]  /*11f50*/  FMUL.FTZ R54, R72.reuse, R138 ;  /* 0x0000008a48367220 */ /* 0x040fe40000410000 */
[----:B------:R-:W-:Y:S03]  /*11f60*/  FMUL.FTZ R55, R72, R139 ;  /* 0x0000008b48377220 */ /* 0x000fe60000410000 */
[--C-:B-1----:R-:W-:Y:S04]  /*11f70*/  FFMA.FTZ R3, R182, c[0x0][0x2d0], -R154.reuse ;  /* 0x0000b400b6037a23 */ /* 0x102fe8000001089a */
[-C--:B--2---:R-:W-:Y:S01]  /*11f80*/  HMMA.16816.F32 R52, R76, R80.reuse, R52 ;  /* 0x000000504c34723c */ /* 0x084fe20000001834 */
[----:B------:R1:W-:Y:S07]  /*11f90*/  MUFU.EX2 R195, R3 ;  /* 0x0000000300c37308 */ /* 0x0003ee0000000800 */
[C---:B------:R-:W-:Y:S07]  /*11fa0*/  HMMA.16816.F32 R56, R64.reuse, R80, R56 ;  /* 0x000000504038723c */ /* 0x040fee0000001838 */
[----:B------:R-:W-:Y:S01]  /*11fb0*/  F2FP.PACK_AB R80, R219, R218 ;  /* 0x000000dadb50723e */ /* 0x000fe200000000ff */
[-C--:B------:R-:W-:Y:S04]  /*11fc0*/  HMMA.16816.F32 R60, R64, R82.reuse, R60 ;  /* 0x00000052403c723c */ /* 0x080fe8000000183c */
[----:B----4-:R-:W-:Y:S03]  /*11fd0*/  F2FP.PACK_AB R81, R167, R168 ;  /* 0x000000a8a751723e */ /* 0x010fe600000000ff */
        /* <DEDUP_REMOVED lines=13> */
[----:B------:R1:W-:Y:S01]  /*120b0*/  MUFU.EX2 R193, R3 ;  /* 0x0000000300c17308 */ /* 0x0003e20000000800 */
[----:B------:R-:W-:Y:S03]  /*120c0*/  F2FP.PACK_AB R83, R165, R166 ;  /* 0x000000a6a553723e */ /* 0x000fe600000000ff */
[-C--:B------:R-:W-:Y:S08]  /*120d0*/  HMMA.16816.F32 R4, R76, R84.reuse, R4 ;  /* 0x000000544c04723c */ /* 0x080ff00000001804 */
[C---:B------:R-:W-:Y:S08]  /*120e0*/  HMMA.16816.F32 R8, R80.reuse, R84, R8 ;  /* 0x000000545008723c */ /* 0x040ff00000001808 */
[-C--:B------:R-:W-:Y:S04]  /*120f0*/  HMMA.16816.F32 R12, R80, R86.reuse, R12 ;  /* 0x00000056500c723c */ /* 0x080fe8000000180c */
[----:B-1----:R-:W-:Y:S04]  /*12100*/  FFMA.FTZ R3, R181, c[0x0][0x2d0], -R154 ;  /* 0x0000b400b5037a23 */ /* 0x002fe8000001089a */
[C---:B------:R-:W-:Y:S01]  /*12110*/  HMMA.16816.F32 R16, R76.reuse, R86, R16 ;  /* 0x000000564c10723c */ /* 0x040fe20000001810 */
[----:B------:R1:W-:Y:S01]  /*12120*/  MUFU.EX2 R192, R3 ;  /* 0x0000000300c07308 */ /* 0x0003e20000000800 */
[----:B------:R-:W2:Y:S06]  /*12130*/  LDSM.16.MT88.4 R84, [R204+0x800] ;  /* 0x00080000cc54783b */ /* 0x000eac0000004200 */
[-C--:B---3--:R-:W-:Y:S08]  /*12140*/  HMMA.16816.F32 R20, R76, R88.reuse, R20 ;  /* 0x000000584c14723c */ /* 0x088ff00000001814 */
[C---:B------:R-:W-:Y:S07]  /*12150*/  HMMA.16816.F32 R24, R80.reuse, R88, R24 ;  /* 0x000000585018723c */ /* 0x040fee0000001818 */
[----:B------:R-:W-:Y:S01]  /*12160*/  FFMA.FTZ R88, R243, c[0x0][0x2d0], -R153 ;  /* 0x0000b400f3587a23 */ /* 0x000fe20000010899 */
[-C--:B------:R-:W-:Y:S04]  /*12170*/  HMMA.16816.F32 R28, R80, R90.reuse, R28 ;  /* 0x0000005a501c723c */ /* 0x080fe8000000181c */
[--C-:B-1----:R-:W-:Y:S04]  /*12180*/  FFMA.FTZ R3, R184, c[0x0][0x2d0], -R159.reuse ;  /* 0x0000b400b8037a23 */ /* 0x102fe8000001089f */
[C---:B------:R-:W-:Y:S01]  /*12190*/  HMMA.16816.F32 R32, R76.reuse, R90, R32 ;  /* 0x0000005a4c20723c */ /* 0x040fe20000001820 */
[----:B------:R1:W-:Y:S07]  /*121a0*/  MUFU.EX2 R191, R3 ;  /* 0x0000000300bf7308 */ /* 0x0003ee0000000800 */
[-C--:B------:R-:W-:Y:S08]  /*121b0*/  HMMA.16816.F32 R36, R76, R92.reuse, R36 ;  /* 0x0000005c4c24723c */ /* 0x080ff00000001824 */
[C---:B------:R-:W-:Y:S08]  /*121c0*/  HMMA.16816.F32 R40, R80.reuse, R92, R40 ;  /* 0x0000005c5028723c */ /* 0x040ff00000001828 */
[-C--:B------:R-:W-:Y:S04]  /*121d0*/  HMMA.16816.F32 R44, R80, R94.reuse, R44 ;  /* 0x0000005e502c723c */ /* 0x080fe8000000182c */
[----:B-1----:R-:W-:Y:S04]  /*121e0*/  FFMA.FTZ R3, R185, c[0x0][0x2d0], -R159 ;  /* 0x0000b400b9037a23 */ /* 0x002fe8000001089f */
[C---:B------:R-:W-:Y:S01]  /*121f0*/  HMMA.16816.F32 R48, R76.reuse, R94, R48 ;  /* 0x0000005e4c30723c */ /* 0x040fe20000001830 */
[----:B------:R1:W3:Y:S01]  /*12200*/  MUFU.EX2 R190, R3 ;  /* 0x0000000300be7308 */ /* 0x0002e20000000800 */
[----:B------:R-:W-:Y:S06]  /*12210*/  LDSM.16.MT88.4 R92, [R202+0x1000] ;  /* 0x00100000ca5c783b */ /* 0x000fec0000004200 */
[-C--:B--2---:R-:W-:Y:S08]  /*12220*/  HMMA.16816.F32 R52, R76, R84.reuse, R52 ;  /* 0x000000544c34723c */ /* 0x084ff00000001834 */
[C---:B------:R-:W-:Y:S08]  /*12230*/  HMMA.16816.F32 R56, R80.reuse, R84, R56 ;  /* 0x000000545038723c */ /* 0x040ff00000001838 */
[-C--:B------:R-:W-:Y:S04]  /*12240*/  HMMA.16816.F32 R60, R80, R86.reuse, R60 ;  /* 0x00000056503c723c */ /* 0x080fe8000000183c */
[----:B-1----:R-:W-:Y:S03]  /*12250*/  FFMA.FTZ R3, R186, c[0x0][0x2d0], -R152 ;  /* 0x0000b400ba037a23 */ /* 0x002fe60000010898 */
[----:B---3--:R-:W-:Y:S01]  /*12260*/  F2FP.PACK_AB R80, R190, R191 ;  /* 0x000000bfbe50723e */ /* 0x008fe200000000ff */
[----:B------:R-:W-:Y:S01]  /*12270*/  HMMA.16816.F32 R64, R76, R86, R64 ;  /* 0x000000564c40723c */ /* 0x000fe20000001840 */
[----:B------:R1:W-:Y:S01]  /*12280*/  MUFU.EX2 R138, R3 ;  /* 0x00000003008a7308 */ /* 0x0003e20000000800 */
[----:B------:R-:W-:Y:S02]  /*12290*/  LDSM.16.MT88.4 R84, [R205+0x1000] ;  /* 0x00100000cd54783b */ /* 0x000fe40000004200 */
[----:B------:R-:W-:Y:S03]  /*122a0*/  FFMA.FTZ R0, R0, R112, R173 ;  /* 0x0000007000007223 */ /* 0x000fe600000100ad */
[----:B------:R-:W-:Y:S02]  /*122b0*/  F2FP.PACK_AB R76, R198, R199 ;  /* 0x000000c7c64c723e */ /* 0x000fe400000000ff */
[----:B------:R-:W-:Y:S03]  /*122c0*/  F2FP.PACK_AB R78, R196, R197 ;  /* 0x000000c5c44e723e */ /* 0x000fe600000000ff */
[----:B------:R-:W-:Y:S01]  /*122d0*/  F2FP.PACK_AB R77, R194, R195 ;  /* 0x000000c3c24d723e */ /* 0x000fe200000000ff */
[----:B------:R-:W-:Y:S01]  /*122e0*/  FADD.FTZ R0, R174, R0 ;  /* 0x00000000ae007221 */ /* 0x000fe20000010000 */
[----:B------:R-:W-:Y:S01]  /*122f0*/  F2FP.PACK_AB R79, R192, R193 ;  /* 0x000000c1c04f723e */ /* 0x000fe200000000ff */
[--C-:B-1----:R-:W-:Y:S02]  /*12300*/  FFMA.FTZ R3, R188, c[0x0][0x2d0], -R152.reuse ;  /* 0x0000b400bc037a23 */ /* 0x102fe40000010898 */
[----:B------:R1:W-:Y:S10]  /*12310*/  MUFU.EX2 R188, R88 ;  /* 0x0000005800bc7308 */ /* 0x0003f40000000800 */
[----:B------:R2:W3:Y:S01]  /*12320*/  MUFU.EX2 R137, R3 ;  /* 0x0000000300897308 */ /* 0x0004e20000000800 */
[----:B-1----:R-:W1:Y:S01]  /*12330*/  LDSM.16.MT88.4 R88, [R201+0x1000] ;  /* 0x00100000c958783b */ /* 0x002e620000004200 */
[--C-:B--2---:R-:W-:Y:S01]  /*12340*/  FFMA.FTZ R3, R187, c[0x0][0x2d0], -R159.reuse ;  /* 0x0000b400bb037a23 */ /* 0x104fe2000001089f */
[----:B---3--:R-:W-:Y:S07]  /*12350*/  F2FP.PACK_AB R81, R137, R138 ;  /* 0x0000008a8951723e */ /* 0x008fee00000000ff */
[----:B------:R2:W-:Y:S02]  /*12360*/  MUFU.EX2 R189, R3 ;  /* 0x0000000300bd7308 */ /* 0x0005e40000000800 */
[----:B--2---:R-:W-:Y:S01]  /*12370*/  FFMA.FTZ R3, R245, c[0x0][0x2d0], -R159 ;  /* 0x0000b400f5037a23 */ /* 0x004fe2000001089f */
[-C--:B-1----:R-:W-:Y:S07]  /*12380*/  HMMA.16816.F32 R4, R76, R88.reuse, R4 ;  /* 0x000000584c04723c */ /* 0x082fee0000001804 */
[----:B------:R1:W2:Y:S02]  /*12390*/  MUFU.EX2 R139, R3 ;  /* 0x00000003008b7308 */ /* 0x0002a40000000800 */
[--C-:B-1----:R-:W-:Y:S03]  /*123a0*/  FFMA.FTZ R3, R248, c[0x0][0x2d0], -R152.reuse ;  /* 0x0000b400f8037a23 */ /* 0x102fe60000010898 */
[----:B--2---:R-:W-:Y:S05]  /*123b0*/  F2FP.PACK_AB R82, R139, R189 ;  /* 0x000000bd8b52723e */ /* 0x004fea00000000ff */
[----:B------:R1:W-:Y:S02]  /*123c0*/  MUFU.EX2 R136, R3 ;  /* 0x0000000300887308 */ /* 0x0003e40000000800 */
[----:B-1----:R-:W-:Y:S08]  /*123d0*/  FFMA.FTZ R3, R251, c[0x0][0x2d0], -R152 ;  /* 0x0000b400fb037a23 */ /* 0x002ff00000010898 */
[----:B------:R1:W2:Y:S02]  /*123e0*/  MUFU.EX2 R141, R3 ;  /* 0x00000003008d7308 */ /* 0x0002a40000000800 */
[--C-:B-1----:R-:W-:Y:S01]  /*123f0*/  FFMA.FTZ R3, R246, c[0x0][0x2d0], -R153.reuse ;  /* 0x0000b400f6037a23 */ /* 0x102fe20000010899 */
[----:B--2---:R-:W-:Y:S07]  /*12400*/  F2FP.PACK_AB R83, R141, R136 ;  /* 0x000000888d53723e */ /* 0x004fee00000000ff */
[----:B------:R1:W2:Y:S01]  /*12410*/  MUFU.EX2 R187, R3 ;  /* 0x0000000300bb7308 */ /* 0x0002a20000000800 */
[C---:B------:R-:W-:Y:S08]  /*12420*/  HMMA.16816.F32 R8, R80.reuse, R88, R8 ;  /* 0x000000585008723c */ /* 0x040ff00000001808 */
[-C--:B------:R-:W-:Y:S08]  /*12430*/  HMMA.16816.F32 R12, R80, R90.reuse, R12 ;  /* 0x0000005a500c723c */ /* 0x080ff0000000180c */
[C---:B------:R-:W-:Y:S01]  /*12440*/  HMMA.16816.F32 R16, R76.reuse, R90, R16 ;  /* 0x0000005a4c10723c */ /* 0x040fe20000001810 */
[----:B------:R-:W3:Y:S03]  /*12450*/  LDSM.16.MT88.4 R88, [R204+0x1000] ;  /* 0x00100000cc58783b */ /* 0x000ee60000004200 */
[--C-:B-1----:R-:W-:Y:S04]  /*12460*/  FFMA.FTZ R3, R249, c[0x0][0x2d0], -R154.reuse ;  /* 0x0000b400f9037a23 */ /* 0x102fe8000001089a */
[-C--:B------:R-:W-:Y:S01]  /*12470*/  HMMA.16816.F32 R20, R76, R84.reuse, R20 ;  /* 0x000000544c14723c */ /* 0x080fe20000001814 */
[----:B------:R1:W-:Y:S07]  /*12480*/  MUFU.EX2 R186, R3 ;  /* 0x0000000300ba7308 */ /* 0x0003ee0000000800 */
[C---:B------:R-:W-:Y:S07]  /*12490*/  HMMA.16816.F32 R24, R80.reuse, R84, R24 ;  /* 0x000000545018723c */ /* 0x040fee0000001818 */
[--C-:B------:R-:W-:Y:S01]  /*124a0*/  FFMA.FTZ R84, R98, c[0x0][0x2d0], -R153.reuse ;  /* 0x0000b40062547a23 */ /* 0x100fe20000010899 */
[-C--:B------:R-:W-:Y:S04]  /*124b0*/  HMMA.16816.F32 R28, R80, R86.reuse, R28 ;  /* 0x00000056501c723c */ /* 0x080fe8000000181c */
[----:B------:R-:W-:Y:S04]  /*124c0*/  MOV R98, R171 ;  /* 0x000000ab00627202 */ /* 0x000fe80000000f00 */
[C---:B------:R-:W-:Y:S04]  /*124d0*/  HMMA.16816.F32 R32, R76.reuse, R86, R32 ;  /* 0x000000564c20723c */ /* 0x040fe80000001820 */
[--C-:B-1----:R-:W-:Y:S04]  /*124e0*/  FFMA.FTZ R3, R252, c[0x0][0x2d0], -R154.reuse ;  /* 0x0000b400fc037a23 */ /* 0x102fe8000001089a */
[-C--:B------:R-:W-:Y:S01]  /*124f0*/  HMMA.16816.F32 R36, R76, R92.reuse, R36 ;  /* 0x0000005c4c24723c */ /* 0x080fe20000001824 */
[----:B------:R1:W4:Y:S07]  /*12500*/  MUFU.EX2 R143, R3 ;  /* 0x00000003008f7308 */ /* 0x00032e0000000800 */
[C---:B------:R-:W-:Y:S08]  /*12510*/  HMMA.16816.F32 R40, R80.reuse, R92, R40 ;  /* 0x0000005c5028723c */ /* 0x040ff00000001828 */
[-C--:B------:R-:W-:Y:S08]  /*12520*/  HMMA.16816.F32 R44, R80, R94.reuse, R44 ;  /* 0x0000005e502c723c */ /* 0x080ff0000000182c */
[C---:B------:R-:W-:Y:S01]  /*12530*/  HMMA.16816.F32 R48, R76.reuse, R94, R48 ;  /* 0x0000005e4c30723c */ /* 0x040fe20000001830 */
[----:B------:R-:W-:Y:S03]  /*12540*/  LDSM.16.MT88.4 R92, [R202+0x1800] ;  /* 0x00180000ca5c783b */ /* 0x000fe60000004200 */
[--C-:B-1----:R-:W-:Y:S04]  /*12550*/  FFMA.FTZ R3, R242, c[0x0][0x2d0], -R153.reuse ;  /* 0x0000b400f2037a23 */ /* 0x102fe80000010899 */
[-C--:B---3--:R-:W-:Y:S01]  /*12560*/  HMMA.16816.F32 R52, R76, R88.reuse, R52 ;  /* 0x000000584c34723c */ /* 0x088fe20000001834 */
[----:B------:R1:W-:Y:S07]  /*12570*/  MUFU.EX2 R185, R3 ;  /* 0x0000000300b97308 */ /* 0x0003ee0000000800 */
[C---:B------:R-:W-:Y:S08]  /*12580*/  HMMA.16816.F32 R56, R80.reuse, R88, R56 ;  /* 0x000000585038723c */ /* 0x040ff00000001838 */
[-C--:B------:R-:W-:Y:S08]  /*12590*/  HMMA.16816.F32 R60, R80, R90.reuse, R60 ;  /* 0x0000005a503c723c */ /* 0x080ff0000000183c */
[----:B------:R-:W-:Y:S01]  /*125a0*/  HMMA.16816.F32 R64, R76, R90, R64 ;  /* 0x0000005a4c40723c */ /* 0x000fe20000001840 */
[----:B------:R-:W-:Y:S03]  /*125b0*/  LDSM.16.MT88.4 R88, [R205+0x1800] ;  /* 0x00180000cd58783b */ /* 0x000fe60000004200 */
[----:B-1----:R-:W-:Y:S03]  /*125c0*/  FFMA.FTZ R3, R244, c[0x0][0x2d0], -R153 ;  /* 0x0000b400f4037a23 */ /* 0x002fe60000010899 */
[----:B--2---:R-:W-:Y:S01]  /*125d0*/  F2FP.PACK_AB R76, R187, R188 ;  /* 0x000000bcbb4c723e */ /* 0x004fe200000000ff */
[----:B------:R1:W2:Y:S01]  /*125e0*/  MUFU.EX2 R184, R3 ;  /* 0x0000000300b87308 */ /* 0x0002a20000000800 */
[----:B----4-:R-:W-:Y:S03]  /*125f0*/  F2FP.PACK_AB R77, R143, R186 ;  /* 0x000000ba8f4d723e */ /* 0x010fe600000000ff */
[--C-:B-1----:R-:W-:Y:S01]  /*12600*/  FFMA.FTZ R3, R247, c[0x0][0x2d0], -R154.reuse ;  /* 0x0000b400f7037a23 */ /* 0x102fe2000001089a */
[----:B--2---:R-:W-:Y:S05]  /*12610*/  F2FP.PACK_AB R78, R184, R185 ;  /* 0x000000b9b84e723e */ /* 0x004fea00000000ff */
[----:B------:R1:W-:Y:S02]  /*12620*/  MUFU.EX2 R182, R3 ;  /* 0x0000000300b67308 */ /* 0x0003e40000000800 */
[----:B-1----:R-:W-:Y:S08]  /*12630*/  FFMA.FTZ R3, R250, c[0x0][0x2d0], -R154 ;  /* 0x0000b400fa037a23 */ /* 0x002ff0000001089a */
[----:B------:R1:W2:Y:S02]  /*12640*/  MUFU.EX2 R183, R3 ;  /* 0x0000000300b77308 */ /* 0x0002a40000000800 */
[--C-:B-1----:R-:W-:Y:S01]  /*12650*/  FFMA.FTZ R3, R103, c[0x0][0x2d0], -R159.reuse ;  /* 0x0000b40067037a23 */ /* 0x102fe2000001089f */
[----:B--2---:R-:W-:Y:S07]  /*12660*/  F2FP.PACK_AB R79, R183, R182 ;  /* 0x000000b6b74f723e */ /* 0x004fee00000000ff */
[----:B------:R1:W-:Y:S02]  /*12670*/  MUFU.EX2 R142, R3 ;  /* 0x00000003008e7308 */ /* 0x0003e40000000800 */
[--C-:B-1----:R-:W-:Y:S08]  /*12680*/  FFMA.FTZ R3, R102, c[0x0][0x2d0], -R159.reuse ;  /* 0x0000b40066037a23 */ /* 0x102ff0000001089f */
[----:B------:R1:W2:Y:S02]  /*12690*/  MUFU.EX2 R181, R3 ;  /* 0x0000000300b57308 */ /* 0x0002a40000000800 */
[--C-:B-1----:R-:W-:Y:S01]  /*126a0*/  FFMA.FTZ R3, R101, c[0x0][0x2d0], -R152.reuse ;  /* 0x0000b40065037a23 */ /* 0x102fe20000010898 */
[----:B--2---:R-:W-:Y:S07]  /*126b0*/  F2FP.PACK_AB R80, R181, R142 ;  /* 0x0000008eb550723e */ /* 0x004fee00000000ff */
[----:B------:R1:W-:Y:S02]  /*126c0*/  MUFU.EX2 R140, R3 ;  /* 0x00000003008c7308 */ /* 0x0003e40000000800 */
[--C-:B-1----:R-:W-:Y:S01]  /*126d0*/  FFMA.FTZ R3, R96, c[0x0][0x2d0], -R152.reuse ;  /* 0x0000b40060037a23 */ /* 0x102fe20000010898 */
[----:B------:R-:W-:Y:S07]  /*126e0*/  MOV R96, R158 ;  /* 0x0000009e00607202 */ /* 0x000fee0000000f00 */
[----:B------:R1:W2:Y:S02]  /*126f0*/  MUFU.EX2 R158, R3 ;  /* 0x00000003009e7308 */ /* 0x0002a40000000800 */
[--C-:B-1----:R-:W-:Y:S01]  /*12700*/  FFMA.FTZ R3, R100, c[0x0][0x2d0], -R159.reuse ;  /* 0x0000b40064037a23 */ /* 0x102fe2000001089f */
[----:B--2---:R-:W-:Y:S01]  /*12710*/  F2FP.PACK_AB R81, R158, R140 ;  /* 0x0000008c9e51723e */ /* 0x004fe200000000ff */
[----:B------:R-:W-:Y:S06]  /*12720*/  LDSM.16.MT88.4 R100, [R201+0x2000] ;  /* 0x00200000c964783b */ /* 0x000fec0000004200 */
[----:B------:R1:W-:Y:S02]  /*12730*/  MUFU.EX2 R179, R3 ;  /* 0x0000000300b37308 */ /* 0x0003e40000000800 */
[----:B-1----:R-:W-:Y:S01]  /*12740*/  FFMA.FTZ R3, R99, c[0x0][0x2d0], -R159 ;  /* 0x0000b40063037a23 */ /* 0x002fe2000001089f */
[----:B------:R-:W-:Y:S07]  /*12750*/  MOV R99, R176 ;  /* 0x000000b000637202 */ /* 0x000fee0000000f00 */
        /* <DEDUP_REMOVED lines=10> */
[----:B------:R-:W-:Y:S02]  /*12800*/  MOV R97, R169 ;  /* 0x000000a900617202 */ /* 0x000fe40000000f00 */
[----:B--2---:R-:W-:Y:S03]  /*12810*/  F2FP.PACK_AB R83, R157, R156 ;  /* 0x0000009c9d53723e */ /* 0x004fe600000000ff */
[----:B------:R1:W2:Y:S04]  /*12820*/  MUFU.EX2 R178, R3 ;  /* 0x0000000300b27308 */ /* 0x0002a80000000800 */
[C---:B------:R-:W-:Y:S08]  /*12830*/  HMMA.16816.F32 R8, R80.reuse, R84, R8 ;  /* 0x000000545008723c */ /* 0x040ff00000001808 */
[-C--:B------:R-:W-:Y:S08]  /*12840*/  HMMA.16816.F32 R12, R80, R86.reuse, R12 ;  /* 0x00000056500c723c */ /* 0x080ff0000000180c */
[C---:B------:R-:W-:Y:S01]  /*12850*/  HMMA.16816.F32 R16, R76.reuse, R86, R16 ;  /* 0x000000564c10723c */ /* 0x040fe20000001810 */
[----:B------:R-:W3:Y:S03]  /*12860*/  LDSM.16.MT88.4 R84, [R204+0x1800] ;  /* 0x00180000cc54783b */ /* 0x000ee60000004200 */
[--C-:B-1----:R-:W-:Y:S01]  /*12870*/  FFMA.FTZ R3, R172, c[0x0][0x2d0], -R154.reuse ;  /* 0x0000b400ac037a23 */ /* 0x102fe2000001089a */
[----:B--2---:R-:W-:Y:S03]  /*12880*/  F2FP.PACK_AB R148, R178, R176 ;  /* 0x000000b0b294723e */ /* 0x004fe600000000ff */
[-C--:B------:R-:W-:Y:S01]  /*12890*/  HMMA.16816.F32 R20, R76, R88.reuse, R20 ;  /* 0x000000584c14723c */ /* 0x080fe20000001814 */
[----:B------:R1:W-:Y:S07]  /*128a0*/  MUFU.EX2 R172, R3 ;  /* 0x0000000300ac7308 */ /* 0x0003ee0000000800 */
[C---:B------:R-:W-:Y:S08]  /*128b0*/  HMMA.16816.F32 R24, R80.reuse, R88, R24 ;  /* 0x000000585018723c */ /* 0x040ff00000001818 */
[-C--:B------:R-:W-:Y:S08]  /*128c0*/  HMMA.16816.F32 R28, R80, R90.reuse, R28 ;  /* 0x0000005a501c723c */ /* 0x080ff0000000181c */
[C---:B------:R-:W-:Y:S04]  /*128d0*/  HMMA.16816.F32 R32, R76.reuse, R90, R32 ;  /* 0x0000005a4c20723c */ /* 0x040fe80000001820 */
[--C-:B-1----:R-:W-:Y:S01]  /*128e0*/  FFMA.FTZ R3, R96, c[0x0][0x2d0], -R154.reuse ;  /* 0x0000b40060037a23 */ /* 0x102fe2000001089a */
[----:B------:R-:W-:Y:S03]  /*128f0*/  MOV R96, R170 ;  /* 0x000000aa00607202 */ /* 0x000fe60000000f00 */
[-C--:B------:R-:W-:Y:S01]  /*12900*/  HMMA.16816.F32 R36, R76, R92.reuse, R36 ;  /* 0x0000005c4c24723c */ /* 0x080fe20000001824 */
[----:B------:R1:W2:Y:S07]  /*12910*/  MUFU.EX2 R171, R3 ;  /* 0x0000000300ab7308 */ /* 0x0002ae0000000800 */
[C---:B------:R-:W-:Y:S08]  /*12920*/  HMMA.16816.F32 R40, R80.reuse, R92, R40 ;  /* 0x0000005c5028723c */ /* 0x040ff00000001828 */
[-C--:B------:R-:W-:Y:S08]  /*12930*/  HMMA.16816.F32 R44, R80, R94.reuse, R44 ;  /* 0x0000005e502c723c */ /* 0x080ff0000000182c */
[C---:B------:R-:W-:Y:S04]  /*12940*/  HMMA.16816.F32 R48, R76.reuse, R94, R48 ;  /* 0x0000005e4c30723c */ /* 0x040fe80000001830 */
[--C-:B-1----:R-:W-:Y:S01]  /*12950*/  FFMA.FTZ R3, R164, c[0x0][0x2d0], -R153.reuse ;  /* 0x0000b400a4037a23 */ /* 0x102fe20000010899 */
[----:B--2---:R-:W-:Y:S03]  /*12960*/  F2FP.PACK_AB R149, R171, R172 ;  /* 0x000000acab95723e */ /* 0x004fe600000000ff */
[----:B------:R1:W-:Y:S01]  /*12970*/  MUFU.EX2 R170, R3 ;  /* 0x0000000300aa7308 */ /* 0x0003e20000000800 */
[-C--:B---3--:R-:W-:Y:S08]  /*12980*/  HMMA.16816.F32 R52, R76, R84.reuse, R52 ;  /* 0x000000544c34723c */ /* 0x088ff00000001834 */
[C---:B------:R-:W-:Y:S07]  /*12990*/  HMMA.16816.F32 R56, R80.reuse, R84, R56 ;  /* 0x000000545038723c */ /* 0x040fee0000001838 */
[----:B------:R-:W-:Y:S01]  /*129a0*/  MOV R84, R69 ;  /* 0x0000004500547202 */ /* 0x000fe20000000f00 */
[-C--:B------:R-:W-:Y:S04]  /*129b0*/  HMMA.16816.F32 R60, R80, R86.reuse, R60 ;  /* 0x00000056503c723c */ /* 0x080fe8000000183c */
[----:B------:R-:W-:Y:S01]  /*129c0*/  MOV R85, R68 ;  /* 0x0000004400557202 */ /* 0x000fe20000000f00 */
[----:B-1----:R-:W-:Y:S03]  /*129d0*/  FFMA.FTZ R3, R163, c[0x0][0x2d0], -R153 ;  /* 0x0000b400a3037a23 */ /* 0x002fe60000010899 */
[----:B------:R-:W-:Y:S01]  /*129e0*/  HMMA.16816.F32 R64, R76, R86, R64 ;  /* 0x000000564c40723c */ /* 0x000fe20000001840 */
[----:B------:R1:W2:Y:S06]  /*129f0*/  MUFU.EX2 R169, R3 ;  /* 0x0000000300a97308 */ /* 0x0002ac0000000800 */
[----:B------:R-:W-:Y:S01]  /*12a00*/  MOV R86, R2 ;  /* 0x0000000200567202 */ /* 0x000fe20000000f00 */
[--C-:B-1----:R-:W-:Y:S01]  /*12a10*/  FFMA.FTZ R3, R162, c[0x0][0x2d0], -R154.reuse ;  /* 0x0000b400a2037a23 */ /* 0x102fe2000001089a */
[----:B--2---:R-:W-:Y:S03]  /*12a20*/  F2FP.PACK_AB R150, R169, R170 ;  /* 0x000000aaa996723e */ /* 0x004fe600000000ff */
[----:B------:R1:W-:Y:S02]  /*12a30*/  MUFU.EX2 R164, R3 ;  /* 0x0000000300a47308 */ /* 0x0003e40000000800 */
[----:B-1----:R-:W-:Y:S08]  /*12a40*/  FFMA.FTZ R3, R161, c[0x0][0x2d0], -R154 ;  /* 0x0000b400a1037a23 */ /* 0x002ff0000001089a */
[----:B------:R1:W2:Y:S02]  /*12a50*/  MUFU.EX2 R163, R3 ;  /* 0x0000000300a37308 */ /* 0x0002a40000000800 */
[----:B-1----:R-:W-:Y:S01]  /*12a60*/  FFMA.FTZ R3, R99, c[0x0][0x2d0], -R159 ;  /* 0x0000b40063037a23 */ /* 0x002fe2000001089f */
[----:B--2---:R-:W-:Y:S07]  /*12a70*/  F2FP.PACK_AB R151, R163, R164 ;  /* 0x000000a4a397723e */ /* 0x004fee00000000ff */
[----:B------:R1:W-:Y:S01]  /*12a80*/  MUFU.EX2 R162, R3 ;  /* 0x0000000300a27308 */ /* 0x0003e20000000800 */
[-C--:B------:R-:W-:Y:S07]  /*12a90*/  HMMA.16816.F32 R92, R148, R100.reuse, R4 ;  /* 0x00000064945c723c */ /* 0x080fee0000001804 */
[----:B------:R-:W-:Y:S02]  /*12aa0*/  FFMA.FTZ R5, R72, R114, R234 ;  /* 0x0000007248057223 */ /* 0x000fe400000100ea */
[----:B------:R-:W-:Y:S03]  /*12ab0*/  FFMA.FTZ R4, R71, R113, R228 ;  /* 0x0000007147047223 */ /* 0x000fe600000100e4 */
[----:B------:R-:W-:Y:S02]  /*12ac0*/  FADD.FTZ R5, R235, R5 ;  /* 0x00000005eb057221 */ /* 0x000fe40000010000 */
[----:B------:R-:W-:Y:S02]  /*12ad0*/  FADD.FTZ R4, R229, R4 ;  /* 0x00000004e5047221 */ /* 0x000fe40000010000 */
[--C-:B-1----:R-:W-:Y:S04]  /*12ae0*/  FFMA.FTZ R3, R98, c[0x0][0x2d0], -R159.reuse ;  /* 0x0000b40062037a23 */ /* 0x102fe8000001089f */
        /* <DEDUP_REMOVED lines=12> */
[----:B--2---:R-:W-:Y:S01]  /*12bb0*/  F2FP.PACK_AB R146, R159, R160 ;  /* 0x000000a09f92723e */ /* 0x004fe200000000ff */
[----:B------:R-:W-:Y:S06]  /*12bc0*/  FFMA.FTZ R152, R75, c[0x0][0x2d0], -R152 ;  /* 0x0000b4004b987a23 */ /* 0x000fec0000010898 */
[----:B------:R1:W-:Y:S10]  /*12bd0*/  MUFU.EX2 R153, R3 ;  /* 0x0000000300997308 */ /* 0x0003f40000000800 */
[----:B------:R-:W2:Y:S01]  /*12be0*/  MUFU.EX2 R74, R152 ;  /* 0x00000098004a7308 */ /* 0x000ea20000000800 */
[----:B-1----:R-:W-:Y:S04]  /*12bf0*/  FFMA.FTZ R3, R73, R115, R238 ;  /* 0x0000007349037223 */ /* 0x002fe800000100ee */
[----:B------:R-:W-:Y:S04]  /*12c00*/  FADD.FTZ R3, R240, R3 ;  /* 0x00000003f0037221 */ /* 0x000fe80000010000 */
[----:B------:R-:W-:Y:S01]  /*12c10*/  FADD.FTZ R3, R239, R3 ;  /* 0x00000003ef037221 */ /* 0x000fe20000010000 */
[----:B--2---:R-:W-:Y:S07]  /*12c20*/  F2FP.PACK_AB R147, R74, R153 ;  /* 0x000000994a93723e */ /* 0x004fee00000000ff */
[C---:B------:R-:W-:Y:S07]  /*12c30*/  HMMA.16816.F32 R88, R144.reuse, R100, R8 ;  /* 0x000000649058723c */ /* 0x040fee0000001808 */
[----:B------:R-:W-:Y:S01]  /*12c40*/  FADD.FTZ R9, R236, R5 ;  /* 0x00000005ec097221 */ /* 0x000fe20000010000 */
[-C--:B------:R-:W-:Y:S04]  /*12c50*/  HMMA.16816.F32 R96, R144, R102.reuse, R12 ;  /* 0x000000669060723c */ /* 0x080fe8000000180c */
[----:B------:R-:W-:Y:S02]  /*12c60*/  FADD.FTZ R11, R232, R4 ;  /* 0x00000004e80b7221 */ /* 0x000fe40000010000 */
[----:B------:R-:W-:Y:S01]  /*12c70*/  FADD.FTZ R10, R175, R0 ;  /* 0x00000000af0a7221 */ /* 0x000fe20000010000 */
[----:B------:R-:W1:Y:S01]  /*12c80*/  LDSM.16.MT88.4 R4, [R204+0x2000] ;  /* 0x00200000cc04783b */ /* 0x000e620000004200 */
        /* <DEDUP_REMOVED lines=77> */
[----:B------:R-:W-:Y:S01]  /*13160*/  STL [R1], R5 ;  /* 0x0000000501007387 */ /* 0x000fe20000100800 */
        /* <DEDUP_REMOVED lines=9> */
.L_x_313:
[----:B------:R-:W-:Y:S05]  /*13200*/  BRA.DIV ~URZ, `(.L_x_315) ;  /* 0x00004d827f007947 */ /* 0x000fea000b800000 */
[----:B------:R-:W3:Y:S04]  /*13210*/  LDL.LU R11, [R1] ;  /* 0x00000000010b7983 */ /* 0x000ee80000300800 */
[----:B------:R-:W4:Y:S04]  /*13220*/  LDL.LU R8, [R1+0x4] ;  /* 0x0000040001087983 */ /* 0x000f280000300800 */
[----:B-1----:R-:W5:Y:S04]  /*13230*/  LDL.LU R4, [R1+0x8] ;  /* 0x0000080001047983 */ /* 0x002f680000300800 */
[----:B--2---:R-:W2:Y:S04]  /*13240*/  LDL.LU R10, [R1+0xc] ;  /* 0x00000c00010a7983 */ /* 0x004ea80000300800 */
[----:B---3--:R-:W1:Y:S04]  /*13250*/  SHFL.BFLY PT, R3, R11, 0x2, 0x1f ;  /* 0x0c401f000b037f89 */ /* 0x008e6800000e0000 */
[----:B----4-:R-:W3:Y:S04]  /*13260*/  SHFL.BFLY PT, R0, R8, 0x2, 0x1f ;  /* 0x0c401f0008007f89 */ /* 0x010ee800000e0000 */
[----:B-----5:R-:W4:Y:S04]  /*13270*/  SHFL.BFLY PT, R6, R4, 0x2, 0x1f ;  /* 0x0c401f0004067f89 */ /* 0x020f2800000e0000 */
[----:B--2---:R-:W2:Y:S01]  /*13280*/  SHFL.BFLY PT, R7, R10, 0x2, 0x1f ;  /* 0x0c401f000a077f89 */ /* 0x004ea200000e0000 */
[----:B-1----:R-:W-:-:S02]  /*13290*/  FADD.FTZ R3, R3, R11 ;  /* 0x0000000b03037221 */ /* 0x002fc40000010000 */
[----:B---3--:R-:W-:Y:S02]  /*132a0*/  FADD.FTZ R0, R0, R8 ;  /* 0x0000000800007221 */ /* 0x008fe40000010000 */
[----:B----4-:R-:W-:-:S03]  /*132b0*/  FADD.FTZ R6, R6, R4 ;  /* 0x0000000406067221 */ /* 0x010fc60000010000 */
[----:B------:R-:W1:Y:S01]  /*132c0*/  SHFL.BFLY PT, R5, R0, 0x1, 0x1f ;  /* 0x0c201f0000057f89 */ /* 0x000e6200000e0000 */
[----:B--2---:R-:W-:-:S03]  /*132d0*/  FADD.FTZ R7, R7, R10 ;  /* 0x0000000a07077221 */ /* 0x004fc60000010000 */
[----:B------:R-:W2:Y:S04]  /*132e0*/  SHFL.BFLY PT, R4, R3, 0x1, 0x1f ;  /* 0x0c201f0003047f89 */ /* 0x000ea800000e0000 */
[----:B------:R-:W3:Y:S04]  /*132f0*/  SHFL.BFLY PT, R8, R6, 0x1, 0x1f ;  /* 0x0c201f0006087f89 */ /* 0x000ee800000e0000 */
[----:B------:R4:W4:Y:S01]  /*13300*/  SHFL.BFLY PT, R9, R7, 0x1, 0x1f ;  /* 0x0c201f0007097f89 */ /* 0x00092200000e0000 */
[----:B-1----:R-:W-:Y:S02]  /*13310*/  FADD.FTZ R5, R0, R5 ;  /* 0x0000000500057221 */ /* 0x002fe40000010000 */
[----:B--2---:R-:W-:-:S02]  /*13320*/  FADD.FTZ R3, R3, R4 ;  /* 0x0000000403037221 */ /* 0x004fc40000010000 */
[----:B---3--:R-:W-:-:S03]  /*13330*/  FADD.FTZ R6, R6, R8 ;  /* 0x0000000806067221 */ /* 0x008fc60000010000 */
.L_x_397:
[----:B------:R-:W-:Y:S01]  /*13340*/  FSETP.NE.FTZ.AND P3, PT, R3, RZ, PT ;  /* 0x000000ff0300720b */ /* 0x000fe20003f75000 */
[----:B----4-:R-:W-:Y:S01]  /*13350*/  FADD.FTZ R7, R9, R7 ;  /* 0x0000000709077221 */ /* 0x010fe20000010000 */
[----:B------:R-:W-:Y:S02]  /*13360*/  MOV R0, RZ ;  /* 0x000000ff00007202 */ /* 0x000fe40000000f00 */
[----:B------:R-:W-:Y:S02]  /*13370*/  FSETP.NE.FTZ.AND P1, PT, R6, RZ, PT ;  /* 0x000000ff0600720b */ /* 0x000fe40003f35000 */
[----:B------:R-:W-:Y:S02]  /*13380*/  FSETP.NE.FTZ.AND P2, PT, R5, RZ, PT ;  /* 0x000000ff0500720b */ /* 0x000fe40003f55000 */
[----:B------:R-:W-:Y:S02]  /*13390*/  MOV R4, RZ ;  /* 0x000000ff00047202 */ /* 0x000fe40000000f00 */
[----:B------:R-:W-:-:S02]  /*133a0*/  FSETP.NE.FTZ.AND P0, PT, R7, RZ, PT ;  /* 0x000000ff0700720b */ /* 0x000fc40003f15000 */
[----:B------:R-:W-:Y:S01]  /*133b0*/  MOV R35, 0xff800000 ;  /* 0xff80000000237802 */ /* 0x000fe20000000f00 */
[----:B------:R-:W1:Y:S01]  /*133c0*/  @P3 MUFU.RCP R0, R3 ;  /* 0x0000000300003308 */ /* 0x000e620000001000 */
[----:B------:R-:W-:Y:S02]  /*133d0*/  MOV R34, 0xff800000 ;  /* 0xff80000000227802 */ /* 0x000fe40000000f00 */
[----:B------:R-:W-:Y:S02]  /*133e0*/  MOV R31, 0xff800000 ;  /* 0xff800000001f7802 */ /* 0x000fe40000000f00 */
[----:B------:R-:W-:-:S03]  /*133f0*/  MOV R26, 0xff800000 ;  /* 0xff800000001a7802 */ /* 0x000fc60000000f00 */
[----:B------:R2:W-:Y:S01]  /*13400*/  @P3 MUFU.LG2 R10, R3 ;  /* 0x00000003000a3308 */ /* 0x0005e20000000c00 */
[----:B-1----:R-:W-:-:S07]  /*13410*/  FMUL.FTZ R76, R0, R92 ;  /* 0x0000005c004c7220 */ /* 0x002fce0000410000 */
[----:B------:R-:W1:Y:S01]  /*13420*/  @P2 MUFU.RCP R4, R5 ;  /* 0x0000000500042308 */ /* 0x000e620000001000 */
[C---:B------:R-:W-:Y:S02]  /*13430*/  FMUL.FTZ R77, R0.reuse, R93 ;  /* 0x0000005d004d7220 */ /* 0x040fe40000410000 */
[C---:B------:R-:W-:Y:S02]  /*13440*/  FMUL.FTZ R78, R0.reuse, R100 ;  /* 0x00000064004e7220 */ /* 0x040fe40000410000 */
[C---:B------:R-:W-:Y:S01]  /*13450*/  FMUL.FTZ R79, R0.reuse, R101 ;  /* 0x00000065004f7220 */ /* 0x040fe20000410000 */
[----:B--2---:R-:W-:Y:S01]  /*13460*/  MOV R3, RZ ;  /* 0x000000ff00037202 */ /* 0x004fe20000000f00 */
[C---:B------:R-:W-:Y:S01]  /*13470*/  FMUL.FTZ R84, R0.reuse, R104 ;  /* 0x0000006800547220 */ /* 0x040fe20000410000 */
[----:B------:R2:W-:Y:S01]  /*13480*/  @P2 MUFU.LG2 R9, R5 ;  /* 0x0000000500092308 */ /* 0x0005e20000000c00 */
[C---:B------:R-:W-:Y:S02]  /*13490*/  FMUL.FTZ R85, R0.reuse, R105 ;  /* 0x0000006900557220 */ /* 0x040fe40000410000 */
[----:B------:R-:W-:-:S02]  /*134a0*/  FMUL.FTZ R86, R0, R116 ;  /* 0x0000007400567220 */ /* 0x000fc40000410000 */
[C---:B------:R-:W-:Y:S02]  /*134b0*/  FMUL.FTZ R87, R0.reuse, R117 ;  /* 0x0000007500577220 */ /* 0x040fe40000410000 */
[C---:B------:R-:W-:Y:S01]  /*134c0*/  FMUL.FTZ R72, R0.reuse, R120 ;  /* 0x0000007800487220 */ /* 0x040fe20000410000 */
[----:B------:R-:W3:Y:S01]  /*134d0*/  @P1 MUFU.RCP R3, R6 ;  /* 0x0000000600031308 */ /* 0x000ee20000001000 */
[C---:B------:R-:W-:Y:S02]  /*134e0*/  FMUL.FTZ R73, R0.reuse, R121 ;  /* 0x0000007900497220 */ /* 0x040fe40000410000 */
[C---:B------:R-:W-:Y:S02]  /*134f0*/  FMUL.FTZ R100, R0.reuse, R132 ;  /* 0x0000008400647220 */ /* 0x040fe40000410000 */
[C---:B------:R-:W-:Y:S02]  /*13500*/  FMUL.FTZ R101, R0.reuse, R133 ;  /* 0x0000008500657220 */ /* 0x040fe40000410000 */
[C---:B------:R-:W-:Y:S01]  /*13510*/  FMUL.FTZ R92, R0.reuse, R136 ;  /* 0x00000088005c7220 */ /* 0x040fe20000410000 */
[----:B--2---:R-:W-:Y:S01]  /*13520*/  @P2 MOV R5, 0x3f317218 ;  /* 0x3f31721800052802 */ /* 0x004fe20000000f00 */
[----:B------:R-:W-:-:S02]  /*13530*/  FMUL.FTZ R93, R0, R137 ;  /* 0x00000089005d7220 */ /* 0x000fc40000410000 */
[C---:B------:R-:W-:Y:S02]  /*13540*/  FMUL.FTZ R66, R0.reuse, R148 ;  /* 0x0000009400427220 */ /* 0x040fe40000410000 */
[----:B------:R-:W-:Y:S02]  /*13550*/  FMUL.FTZ R67, R0, R149 ;  /* 0x0000009500437220 */ /* 0x000fe40000410000 */
[----:B------:R2:W4:Y:S01]  /*13560*/  @P1 MUFU.LG2 R0, R6 ;  /* 0x0000000600001308 */ /* 0x0005220000000c00 */
[C---:B-1----:R-:W-:Y:S02]  /*13570*/  FMUL.FTZ R104, R4.reuse, R94 ;  /* 0x0000005e04687220 */ /* 0x042fe40000410000 */
[----:B------:R-:W-:Y:S02]  /*13580*/  FMUL.FTZ R105, R4, R95 ;  /* 0x0000005f04697220 */ /* 0x000fe40000410000 */
[C---:B---3--:R-:W-:Y:S02]  /*13590*/  FMUL.FTZ R54, R3.reuse, R88 ;  /* 0x0000005803367220 */ /* 0x048fe40000410000 */
[----:B------:R-:W-:-:S02]  /*135a0*/  FMUL.FTZ R55, R3, R89 ;  /* 0x0000005903377220 */ /* 0x000fc40000410000 */
[C---:B------:R-:W-:Y:S02]  /*135b0*/  FMUL.FTZ R42, R3.reuse, R96 ;  /* 0x00000060032a7220 */ /* 0x040fe40000410000 */
[C---:B------:R-:W-:Y:S02]  /*135c0*/  FMUL.FTZ R43, R3.reuse, R97 ;  /* 0x00000061032b7220 */ /* 0x040fe40000410000 */
[C---:B------:R-:W-:Y:S02]  /*135d0*/  FMUL.FTZ R44, R3.reuse, R108 ;  /* 0x0000006c032c7220 */ /* 0x040fe40000410000 */
[C---:B------:R-:W-:Y:S01]  /*135e0*/  FMUL.FTZ R45, R3.reuse, R109 ;  /* 0x0000006d032d7220 */ /* 0x040fe20000410000 */
[----:B--2---:R-:W-:Y:S01]  /*135f0*/  @P3 MOV R6, 0x3f317218 ;  /* 0x3f31721800063802 */ /* 0x004fe20000000f00 */
[----:B----4-:R-:W-:Y:S01]  /*13600*/  @P1 FMUL.FTZ R8, R0, 0.69314718246459960938 ;  /* 0x3f31721800081820 */ /* 0x010fe20000410000 */
[----:B------:R-:W-:Y:S01]  /*13610*/  MOV R0, RZ ;  /* 0x000000ff00007202 */ /* 0x000fe20000000f00 */
[----:B------:R-:W-:-:S02]  /*13620*/  FMUL.FTZ R46, R3, R112 ;  /* 0x00000070032e7220 */ /* 0x000fc40000410000 */
[C---:B------:R-:W-:Y:S02]  /*13630*/  FMUL.FTZ R47, R3.reuse, R113 ;  /* 0x00000071032f7220 */ /* 0x040fe40000410000 */
[C---:B------:R-:W-:Y:S01]  /*13640*/  FMUL.FTZ R60, R3.reuse, R124 ;  /* 0x0000007c033c7220 */ /* 0x040fe20000410000 */
[----:B------:R-:W-:Y:S01]  /*13650*/  @P0 MUFU.RCP R0, R7 ;  /* 0x0000000700000308 */ /* 0x000fe20000001000 */
[C---:B------:R-:W-:Y:S02]  /*13660*/  FMUL.FTZ R61, R3.reuse, R125 ;  /* 0x0000007d033d7220 */ /* 0x040fe40000410000 */
[C---:B------:R-:W-:Y:S02]  /*13670*/  FMUL.FTZ R56, R3.reuse, R128 ;  /* 0x0000008003387220 */ /* 0x040fe40000410000 */
[C---:B------:R-:W-:Y:S02]  /*13680*/  FMUL.FTZ R57, R3.reuse, R129 ;  /* 0x0000008103397220 */ /* 0x040fe40000410000 */
[----:B------:R-:W-:-:S02]  /*13690*/  FMUL.FTZ R50, R3, R140 ;  /* 0x0000008c03327220 */ /* 0x000fc40000410000 */
[C---:B------:R-:W-:Y:S02]  /*136a0*/  FMUL.FTZ R51, R3.reuse, R141 ;  /* 0x0000008d03337220 */ /* 0x040fe40000410000 */
[C---:B------:R-:W-:Y:S02]  /*136b0*/  FMUL.FTZ R36, R3.reuse, R144 ;  /* 0x0000009003247220 */ /* 0x040fe40000410000 */
[----:B------:R-:W-:Y:S02]  /*136c0*/  FMUL.FTZ R37, R3, R145 ;  /* 0x0000009103257220 */ /* 0x000fe40000410000 */
[C---:B------:R-:W-:Y:S01]  /*136d0*/  FMUL.FTZ R102, R4.reuse, R102 ;  /* 0x0000006604667220 */ /* 0x040fe20000410000 */
[----:B------:R-:W1:Y:S01]  /*136e0*/  @P0 MUFU.LG2 R3, R7 ;  /* 0x0000000700030308 */ /* 0x000e620000000c00 */
        /* <DEDUP_REMOVED lines=12> */
[----:B------:R-:W-:Y:S01]  /*137b0*/  FMUL.FTZ R75, R4, R151 ;  /* 0x00000097044b7220 */ /* 0x000fe20000410000 */
[----:B------:R-:W-:Y:S01]  /*137c0*/  @P1 MOV R4, 0x3f317218 ;  /* 0x3f31721800041802 */ /* 0x000fe20000000f00 */
[----:B------:R-:W-:-:S02]  /*137d0*/  @P2 FMUL.FTZ R9, R9, 0.69314718246459960938 ;  /* 0x3f31721809092820 */ /* 0x000fc40000410000 */
[----:B------:R-:W-:Y:S02]  /*137e0*/  @P2 FMUL.FTZ R5, R5, c[0x0][0x2d0] ;  /* 0x0000b40005052a20 */ /* 0x000fe40000410000 */
[----:B------:R-:W-:Y:S02]  /*137f0*/  @P1 FMUL.FTZ R4, R4, c[0x0][0x2d0] ;  /* 0x0000b40004041a20 */ /* 0x000fe40000410000 */
[----:B------:R-:W-:Y:S02]  /*13800*/  @P3 FMUL.FTZ R10, R10, 0.69314718246459960938 ;  /* 0x3f3172180a0a3820 */ /* 0x000fe40000410000 */
[----:B------:R-:W-:Y:S01]  /*13810*/  @P1 FFMA.FTZ R35, R4, R68, R8 ;  /* 0x0000004404231223 */ /* 0x000fe20000010008 */
[----:B------:R-:W-:Y:S01]  /*13820*/  @P0 MOV R4, 0x3f317218 ;  /* 0x3f31721800040802 */ /* 0x000fe20000000f00 */
[----:B------:R-:W-:Y:S02]  /*13830*/  @P3 FMUL.FTZ R6, R6, c[0x0][0x2d0] ;  /* 0x0000b40006063a20 */ /* 0x000fe40000410000 */
[----:B------:R-:W-:Y:S01]  /*13840*/  @P2 FFMA.FTZ R34, R5, R69, R9 ;  /* 0x0000004505222223 */ /* 0x000fe20000010009 */
[----:B------:R-:W-:Y:S01]  /*13850*/  MOV R5, 0x1 ;  /* 0x0000000100057802 */ /* 0x000fe20000000f00 */
[----:B-1----:R-:W-:-:S02]  /*13860*/  @P0 FMUL.FTZ R3, R3, 0.69314718246459960938 ;  /* 0x3f31721803030820 */ /* 0x002fc40000410000 */
[----:B------:R-:W-:Y:S02]  /*13870*/  @P0 FMUL.FTZ R4, R4, c[0x0][0x2d0] ;  /* 0x0000b40004040a20 */ /* 0x000fe40000410000 */
[----:B------:R-:W-:Y:S02]  /*13880*/  @P3 FFMA.FTZ R31, R6, R70, R10 ;  /* 0x00000046061f3223 */ /* 0x000fe4000001000a */
        /* <DEDUP_REMOVED lines=18> */
.L_x_254:
[----:B------:R2:W5:Y:S01]  /*139b0*/  LDL R6, [R1+0x30] ;  /* 0x0000300001067983 */ /* 0x0005620000100800 */
[----:B------:R-:W-:Y:S03]  /*139c0*/  BSSY B0, `(.L_x_316) ;  /* 0x0000012000007945 */ /* 0x000fe60003800000 */
[----:B------:R-:W3:Y:S02]  /*139d0*/  S2R R17, SR_TID.X ;  /* 0x0000000000117919 */ /* 0x000ee40000002100 */
[----:B---3--:R-:W-:-:S13]  /*139e0*/  LOP3.LUT P0, RZ, R17, 0x7f, RZ, 0xc0, !PT ;  /* 0x0000007f11ff7812 */ /* 0x008fda000780c0ff */
[----:B------:R-:W-:Y:S05]  /*139f0*/  @P0 BRA `(.L_x_317) ;  /* 0x000000e000000947 */ /* 0x000fea0003800000 */
[----:B--2---:R-:W2:Y:S01]  /*13a00*/  S2R R4, SR_LANEID ;  /* 0x0000000000047919 */ /* 0x004ea20000000000 */
[----:B------:R-:W-:Y:S01]  /*13a10*/  VOTEU.ANY UR4, UPT, PT ;  /* 0x0000000000047886 */ /* 0x000fe200038e0100 */
[----:B------:R-:W-:Y:S01]  /*13a20*/  IMAD.MOV.U32 R5, RZ, RZ, c[0x0][0x564] ;  /* 0x00015900ff057624 */ /* 0x000fe200078e00ff */
[----:B-1----:R-:W2:Y:S08]  /*13a30*/  FLO.U32 R3, UR4 ;  /* 0x0000000400037d00 */ /* 0x002eb000080e0000 */
        /* <DEDUP_REMOVED lines=10> */
.L_x_317:
[----:B--2---:R-:W-:Y:S05]  /*13ae0*/  BSYNC B0 ;  /* 0x0000000000007941 */ /* 0x004fea0003800000 */
.L_x_316:
[----:B------:R-:W2:Y:S01]  /*13af0*/  LDL R18, [R1+0x10] ;  /* 0x0000100001127983 */ /* 0x000ea20000100800 */
[----:B------:R-:W-:Y:S01]  /*13b00*/  SHF.R.S32.HI R14, RZ, 0x1f, R17 ;  /* 0x0000001fff0e7819 */ /* 0x000fe20000011411 */
[----:B------:R-:W-:Y:S01]  /*13b10*/  BSSY B1, `(.L_x_318) ;  /* 0x00002d9000017945 */ /* 0x000fe20003800000 */
[----:B------:R-:W-:Y:S01]  /*13b20*/  PRMT R0, R0, 0x9910, RZ ;  /* 0x0000991000007816 */ /* 0x000fe200000000ff */
[----:B-----5:R-:W-:Y:S01]  /*13b30*/  IMAD.MOV.U32 R49, RZ, RZ, R6 ;  /* 0x000000ffff317224 */ /* 0x020fe200078e0006 */
[----:B-1----:R-:W-:Y:S02]  /*13b40*/  LEA.HI R3, R14, R17, RZ, 0x3 ;  /* 0x000000110e037211 */ /* 0x002fe400078f18ff */
[----:B------:R-:W-:Y:S02]  /*13b50*/  ISETP.NE.AND P0, PT, R0, RZ, PT ;  /* 0x000000ff0000720c */ /* 0x000fe40003f05270 */
[----:B------:R-:W-:Y:S02]  /*13b60*/  LOP3.LUT R2, R3, 0xfffffff8, RZ, 0xc0, !PT ;  /* 0xfffffff803027812 */ /* 0x000fe400078ec0ff */
[----:B------:R-:W-:-:S03]  /*13b70*/  SHF.R.S32.HI R48, RZ, 0x3, R3 ;  /* 0x00000003ff307819 */ /* 0x000fc60000011403 */
[----:B------:R-:W-:-:S04]  /*13b80*/  IMAD.IADD R2, R17, 0x1, -R2 ;  /* 0x0000000111027824 */ /* 0x000fc800078e0a02 */
[C---:B------:R-:W-:Y:S02]  /*13b90*/  IMAD.SHL.U32 R0, R2.reuse, 0x8, RZ ;  /* 0x0000000802007824 */ /* 0x040fe400078e00ff */
[----:B------:R-:W-:-:S03]  /*13ba0*/  IMAD R28, R2, 0x10, R48 ;  /* 0x00000010021c7824 */ /* 0x000fc600078e0230 */
[----:B------:R-:W-:Y:S02]  /*13bb0*/  SHF.R.S32.HI R80, RZ, 0x1f, R0 ;  /* 0x0000001fff507819 */ /* 0x000fe40000011400 */
[----:B--2---:R-:W-:Y:S01]  /*13bc0*/  SHF.R.S32.HI R11, RZ, 0x1f, R18 ;  /* 0x0000001fff0b7819 */ /* 0x004fe20000011412 */
[----:B------:R-:W-:Y:S05]  /*13bd0*/  @!P0 BRA `(.L_x_319) ;  /* 0x0000215000008947 */ /* 0x000fea0003800000 */
[----:B------:R-:W2:Y:S04]  /*13be0*/  LDL R7, [R1+0x50] ;  /* 0x0000500001077983 */ /* 0x000ea80000100800 */
[----:B------:R-:W3:Y:S04]  /*13bf0*/  LDL R15, [R1+0x58] ;  /* 0x00005800010f7983 */ /* 0x000ee80000100800 */
[----:B------:R-:W4:Y:S04]  /*13c00*/  LDL R13, [R1+0x60] ;  /* 0x00006000010d7983 */ /* 0x000f280000100800 */
[----:B------:R-:W3:Y:S04]  /*13c10*/  LDL R12, [R1+0x64] ;  /* 0x00006400010c7983 */ /* 0x000ee80000100800 */
[----:B------:R-:W1:Y:S01]  /*13c20*/  S2R R4, SR_TID.X ;  /* 0x0000000000047919 */ /* 0x000e620000002100 */
[----:B------:R-:W-:Y:S01]  /*13c30*/  LEA.HI R10, R14, R17, RZ, 0x2 ;  /* 0x000000110e0a7211 */ /* 0x000fe200078f10ff */
[----:B------:R-:W-:Y:S01]  /*13c40*/  WARPSYNC 0xffffffff ;  /* 0xffffffff00007948 */ /* 0x000fe20003800000 */
[----:B-1----:R-:W-:-:S04]  /*13c50*/  SHF.R.S32.HI R5, RZ, 0x1f, R4 ;  /* 0x0000001fff057819 */ /* 0x002fc80000011404 */
[----:B------:R-:W-:Y:S02]  /*13c60*/  LEA.HI R5, R5, R4, RZ, 0x2 ;  /* 0x0000000405057211 */ /* 0x000fe400078f10ff */
[----:B------:R-:W-:Y:S02]  /*13c70*/  SHF.R.S32.HI R4, RZ, 0x1f, R10 ;  /* 0x0000001fff047819 */ /* 0x000fe4000001140a */
[----:B------:R-:W-:-:S04]  /*13c80*/  SHF.R.S32.HI R5, RZ, 0x2, R5 ;  /* 0x00000002ff057819 */ /* 0x000fc80000011405 */
[----:B------:R-:W-:-:S04]  /*13c90*/  LEA.HI R4, R4, R5, RZ, 0x3 ;  /* 0x0000000504047211 */ /* 0x000fc800078f18ff */
[----:B------:R-:W-:-:S05]  /*13ca0*/  LOP3.LUT R4, R4, 0xfffffff8, RZ, 0xc0, !PT ;  /* 0xfffffff804047812 */ /* 0x000fca00078ec0ff */
[----:B------:R-:W-:Y:S02]  /*13cb0*/  IMAD.IADD R4, R5, 0x1, -R4 ;  /* 0x0000000105047824 */ /* 0x000fe400078e0a04 */
[----:B------:R-:W-:-:S03]  /*13cc0*/  IMAD.MOV.U32 R9, RZ, RZ, -0x10 ;  /* 0xfffffff0ff097424 */ /* 0x000fc600078e00ff */
[----:B------:R-:W-:Y:S01]  /*13cd0*/  LOP3.LUT R2, R4, 0x1, RZ, 0xc0, !PT ;  /* 0x0000000104027812 */ /* 0x000fe200078ec0ff */
[----:B------:R-:W-:Y:S03]  /*13ce0*/  BAR.SYNC.DEFER_BLOCKING 0x1, 0x80 ;  /* 0x0042000000007b1d */ /* 0x000fe60000010000 */
[----:B------:R-:W-:Y:S02]  /*13cf0*/  ISETP.NE.U32.AND P0, PT, R2, 0x1, PT ;  /* 0x000000010200780c */ /* 0x000fe40003f05070 */
[----:B------:R-:W-:Y:S02]  /*13d00*/  F2FP.PACK_AB R3, R77, R76 ;  /* 0x0000004c4d03723e */ /* 0x000fe400000000ff */
[----:B------:R-:W-:Y:S02]  /*13d10*/  SEL R9, R9, 0x10, !P0 ;  /* 0x0000001009097807 */ /* 0x000fe40004000000 */
[----:B------:R-:W-:-:S02]  /*13d20*/  F2FP.PACK_AB R6, R105, R104 ;  /* 0x000000686906723e */ /* 0x000fc400000000ff */
[----:B------:R-:W-:Y:S01]  /*13d30*/  F2FP.PACK_AB R5, R79, R78 ;  /* 0x0000004e4f05723e */ /* 0x000fe200000000ff */
[----:B------:R-:W-:Y:S01]  /*13d40*/  IMAD.MOV.U32 R8, RZ, RZ, 0x20 ;  /* 0x00000020ff087424 */ /* 0x000fe200078e00ff */
[----:B------:R-:W-:Y:S02]  /*13d50*/  LOP3.LUT P0, RZ, R4, 0x2, RZ, 0xc0, !PT ;  /* 0x0000000204ff7812 */ /* 0x000fe4000780c0ff */
[----:B------:R-:W-:Y:S02]  /*13d60*/  F2FP.PACK_AB R4, R41, R40 ;  /* 0x000000282904723e */ /* 0x000fe400000000ff */
[----:B------:R-:W-:Y:S02]  /*13d70*/  SEL R8, R8, 0xffffffe0, !P0 ;  /* 0xffffffe008087807 */ /* 0x000fe40004000000 */
[----:B------:R-:W-:-:S04]  /*13d80*/  ISETP.NE.U32.AND P2, PT, RZ, c[0x0][0x500], PT ;  /* 0x00014000ff007a0c */ /* 0x000fc80003f45070 */
[----:B------:R-:W-:Y:S01]  /*13d90*/  ISETP.NE.AND.EX P2, PT, RZ, c[0x0][0x504], PT, P2 ;  /* 0x00014100ff007a0c */ /* 0x000fe20003f45320 */
[----:B--2---:R-:W-:Y:S01]  /*13da0*/  IMAD.IADD R2, R7, 0x1, R9 ;  /* 0x0000000107027824 */ /* 0x004fe200078e0209 */
[----:B------:R1:W-:Y:S04]  /*13db0*/  STS [R7], R3 ;  /* 0x0000000307007388 */ /* 0x0003e80000000800 */
[----:B------:R-:W-:Y:S04]  /*13dc0*/  STS [R7+0x400], R6 ;  /* 0x0004000607007388 */ /* 0x000fe80000000800 */
[----:B------:R2:W-:Y:S01]  /*13dd0*/  STS [R2], R5 ;  /* 0x0000000502007388 */ /* 0x0005e20000000800 */
[----:B-1----:R-:W-:-:S05]  /*13de0*/  F2FP.PACK_AB R3, R103, R102 ;  /* 0x000000666703723e */ /* 0x002fca00000000ff */
[----:B------:R1:W-:Y:S01]  /*13df0*/  STS [R2+0x400], R3 ;  /* 0x0004000302007388 */ /* 0x0003e20000000800 */
[----:B--2---:R-:W-:-:S05]  /*13e00*/  F2FP.PACK_AB R5, R55, R54 ;  /* 0x000000363705723e */ /* 0x004fca00000000ff */
[----:B------:R2:W-:Y:S01]  /*13e10*/  STS [R7+0x2000], R5 ;  /* 0x0020000507007388 */ /* 0x0005e20000000800 */
[----:B------:R-:W-:-:S03]  /*13e20*/  F2FP.PACK_AB R6, R107, R106 ;  /* 0x0000006a6b06723e */ /* 0x000fc600000000ff */
[----:B------:R3:W-:Y:S01]  /*13e30*/  STS [R7+0x2400], R4 ;  /* 0x0024000407007388 */ /* 0x0007e20000000800 */
[----:B-1----:R-:W-:-:S05]  /*13e40*/  F2FP.PACK_AB R3, R43, R42 ;  /* 0x0000002a2b03723e */ /* 0x002fca00000000ff */
[----:B------:R1:W-:Y:S01]  /*13e50*/  STS [R2+0x2000], R3 ;  /* 0x0020000302007388 */ /* 0x0003e20000000800 */
[----:B--2---:R-:W-:Y:S02]  /*13e60*/  F2FP.PACK_AB R5, R71, R70 ;  /* 0x000000464705723e */ /* 0x004fe400000000ff */
[----:B---3--:R-:W-:-:S03]  /*13e70*/  F2FP.PACK_AB R4, R85, R84 ;  /* 0x000000545504723e */ /* 0x008fc600000000ff */
[----:B------:R2:W-:Y:S01]  /*13e80*/  STS [R2+0x2400], R5 ;  /* 0x0024000502007388 */ /* 0x0005e20000000800 */
[----:B-1----:R-:W-:Y:S01]  /*13e90*/  IMAD.IADD R3, R7, 0x1, R8 ;  /* 0x0000000107037824 */ /* 0x002fe200078e0208 */
[----:B------:R-:W-:-:S04]  /*13ea0*/  F2FP.PACK_AB R7, R45, R44 ;  /* 0x0000002c2d07723e */ /* 0x000fc800000000ff */
[----:B------:R1:W-:Y:S01]  /*13eb0*/  STS [R3], R4 ;  /* 0x0000000403007388 */ /* 0x0003e20000000800 */
[----:B--2---:R-:W-:Y:S01]  /*13ec0*/  F2FP.PACK_AB R5, R87, R86 ;  /* 0x000000565705723e */ /* 0x004fe200000000ff */
[----:B------:R-:W-:Y:S02]  /*13ed0*/  IMAD.IADD R2, R2, 0x1, R8 ;  /* 0x0000000102027824 */ /* 0x000fe400078e0208 */
[----:B------:R2:W-:Y:S04]  /*13ee0*/  STS [R3+0x400], R6 ;  /* 0x0004000603007388 */ /* 0x0005e80000000800 */
[----:B------:R3:W-:Y:S01]  /*13ef0*/  STS [R2], R5 ;  /* 0x0000000502007388 */ /* 0x0007e20000000800 */
[----:B-1----:R-:W-:Y:S02]  /*13f00*/  F2FP.PACK_AB R4, R119, R118 ;  /* 0x000000767704723e */ /* 0x002fe400000000ff */
[----:B--2---:R-:W-:-:S03]  /*13f10*/  F2FP.PACK_AB R6, R69, R68 ;  /* 0x000000444506723e */ /* 0x004fc600000000ff */
[----:B------:R1:W-:Y:S01]  /*13f20*/  STS [R2+0x400], R4 ;  /* 0x0004000402007388 */ /* 0x0003e20000000800 */
[----:B---3--:R-:W-:-:S03]  /*13f30*/  F2FP.PACK_AB R5, R47, R46 ;  /* 0x0000002e2f05723e */ /* 0x008fc600000000ff */
[----:B------:R-:W-:Y:S04]  /*13f40*/  STS [R3+0x2000], R7 ;  /* 0x0020000703007388 */ /* 0x000fe80000000800 */
[----:B------:R2:W-:Y:S04]  /*13f50*/  STS [R3+0x2400], R6 ;  /* 0x0024000603007388 */ /* 0x0005e80000000800 */
[----:B------:R3:W-:Y:S01]  /*13f60*/  STS [R2+0x2000], R5 ;  /* 0x0020000502007388 */ /* 0x0007e20000000800 */
[----:B-1----:R-:W-:Y:S02]  /*13f70*/  F2FP.PACK_AB R4, R65, R64 ;  /* 0x000000404104723e */ /* 0x002fe400000000ff */
[----:B--2---:R-:W-:-:S03]  /*13f80*/  F2FP.PACK_AB R3, R73, R72 ;  /* 0x000000484903723e */ /* 0x004fc600000000ff */
[----:B------:R1:W-:Y:S01]  /*13f90*/  STS [R2+0x2400], R4 ;  /* 0x0024000402007388 */ /* 0x0003e20000000800 */
[----:B------:R-:W-:-:S03]  /*13fa0*/  F2FP.PACK_AB R7, R101, R100 ;  /* 0x000000646507723e */ /* 0x000fc600000000ff */
[----:B------:R2:W-:Y:S01]  /*13fb0*/  STS [R15], R3 ;  /* 0x000000030f007388 */ /* 0x0005e20000000800 */
[----:B------:R-:W-:Y:S02]  /*13fc0*/  F2FP.PACK_AB R6, R61, R60 ;  /* 0x0000003c3d06723e */ /* 0x000fe400000000ff */
[----:B---3--:R-:W-:Y:S02]  /*13fd0*/  F2FP.PACK_AB R5, R63, R62 ;  /* 0x0000003e3f05723e */ /* 0x008fe400000000ff */
[----:B-1----:R-:W-:Y:S01]  /*13fe0*/  F2FP.PACK_AB R4, R123, R122 ;  /* 0x0000007a7b04723e */ /* 0x002fe200000000ff */
[----:B------:R-:W-:Y:S02]  /*13ff0*/  IMAD.IADD R2, R9, 0x1, R15 ;  /* 0x0000000109027824 */ /* 0x000fe400078e020f */
[----:B------:R-:W3:Y:S01]  /*14000*/  LDL.LU R9, [R1+0x48] ;  /* 0x0000480001097983 */ /* 0x000ee20000300800 */
[----:B--2---:R-:W-:-:S03]  /*14010*/  F2FP.PACK_AB R3, R117, R116 ;  /* 0x000000747503723e */ /* 0x004fc600000000ff */
[----:B------:R1:W-:Y:S04]  /*14020*/  STS [R15+0x400], R4 ;  /* 0x000400040f007388 */ /* 0x0003e80000000800 */
[----:B------:R2:W-:Y:S04]  /*14030*/  STS [R2+0x400], R3 ;  /* 0x0004000302007388 */ /* 0x0005e80000000800 */
[----:B------:R-:W-:Y:S04]  /*14040*/  STS [R2], R7 ;  /* 0x0000000702007388 */ /* 0x000fe80000000800 */
[----:B------:R4:W-:Y:S04]  /*14050*/  STS [R15+0x2000], R6 ;  /* 0x002000060f007388 */ /* 0x0009e80000000800 */
[----:B------:R4:W-:Y:S01]  /*14060*/  STS [R15+0x2400], R5 ;  /* 0x002400050f007388 */ /* 0x0009e20000000800 */
[----:B-1----:R-:W-:-:S02]  /*14070*/  F2FP.PACK_AB R4, R57, R56 ;  /* 0x000000383904723e */ /* 0x002fc400000000ff */
[----:B--2---:R-:W-:-:S03]  /*14080*/  F2FP.PACK_AB R3, R59, R58 ;  /* 0x0000003a3b03723e */ /* 0x004fc600000000ff */
[----:B------:R1:W-:Y:S04]  /*14090*/  STS [R2+0x2000], R4 ;  /* 0x0020000402007388 */ /* 0x0003e80000000800 */
[----:B------:R2:W-:Y:S01]  /*140a0*/  STS [R2+0x2400], R3 ;  /* 0x0024000302007388 */ /* 0x0005e20000000800 */
[----:B----4-:R-:W-:Y:S01]  /*140b0*/  IMAD.IADD R6, R8, 0x1, R2 ;  /* 0x0000000108067824 */ /* 0x010fe200078e0202 */
[----:B------:R-:W-:Y:S02]  /*140c0*/  F2FP.PACK_AB R5, R37, R36 ;  /* 0x000000242505723e */ /* 0x000fe400000000ff */
[----:B-1----:R-:W-:Y:S02]  /*140d0*/  F2FP.PACK_AB R4, R93, R92 ;  /* 0x0000005c5d04723e */ /* 0x002fe400000000ff */
[----:B--2---:R-:W-:-:S02]  /*140e0*/  F2FP.PACK_AB R3, R95, R94 ;  /* 0x0000005e5f03723e */ /* 0x004fc400000000ff */
[----:B------:R-:W-:Y:S01]  /*140f0*/  F2FP.PACK_AB R2, R67, R66 ;  /* 0x000000424302723e */ /* 0x000fe200000000ff */
[----:B------:R1:W-:Y:S04]  /*14100*/  STS [R13], R4 ;  /* 0x000000040d007388 */ /* 0x0003e80000000800 */
[----:B------:R2:W-:Y:S04]  /*14110*/  STS [R13+0x400], R3 ;  /* 0x000400030d007388 */ /* 0x0005e80000000800 */
[----:B------:R4:W-:Y:S01]  /*14120*/  STS [R6], R2 ;  /* 0x0000000206007388 */ /* 0x0009e20000000800 */
[----:B-1----:R-:W-:-:S02]  /*14130*/  F2FP.PACK_AB R4, R75, R74 ;  /* 0x0000004a4b04723e */ /* 0x002fc400000000ff */
[----:B--2---:R-:W-:-:S03]  /*14140*/  F2FP.PACK_AB R3, R51, R50 ;  /* 0x000000323303723e */ /* 0x004fc600000000ff */
[----:B------:R-:W-:Y:S01]  /*14150*/  STS [R12+0x400], R4 ;  /* 0x000400040c007388 */ /* 0x000fe20000000800 */
[----:B----4-:R-:W-:-:S03]  /*14160*/  F2FP.PACK_AB R2, R53, R52 ;  /* 0x000000343502723e */ /* 0x010fc600000000ff */
[----:B------:R-:W-:Y:S04]  /*14170*/  STS [R13+0x2000], R3 ;  /* 0x002000030d007388 */ /* 0x000fe80000000800 */
[----:B------:R1:W-:Y:S04]  /*14180*/  STS [R13+0x2400], R2 ;  /* 0x002400020d007388 */ /* 0x0003e80000000800 */
[----:B------:R2:W-:Y:S01]  /*14190*/  STS [R6+0x2000], R5 ;  /* 0x0020000506007388 */ /* 0x0005e20000000800 */
[----:B-1----:R-:W-:-:S05]  /*141a0*/  F2FP.PACK_AB R2, R39, R38 ;  /* 0x000000262702723e */ /* 0x002fca00000000ff */
[----:B------:R1:W-:Y:S01]  /*141b0*/  STS [R12+0x2400], R2 ;  /* 0x002400020c007388 */ /* 0x0003e20000000800 */
[----:B--2---:R-:W-:Y:S02]  /*141c0*/  IMAD.MOV.U32 R6, RZ, RZ, 0x4 ;  /* 0x00000004ff067424 */ /* 0x004fe400078e00ff */
[----:B------:R-:W-:Y:S02]  /*141d0*/  IMAD.MOV.U32 R3, RZ, RZ, RZ ;  /* 0x000000ffff037224 */ /* 0x000fe400078e00ff */
[----:B------:R-:W-:Y:S01]  /*141e0*/  IMAD.WIDE R6, R18, R6, c[0x0][0x500] ;  /* 0x0001400012067625 */ /* 0x000fe200078e0206 */
[----:B------:R-:W-:Y:S06]  /*141f0*/  BAR.SYNC.DEFER_BLOCKING 0x1, 0x80 ;  /* 0x0042000000007b1d */ /* 0x000fec0000010000 */
[----:B------:R1:W5:Y:S01]  /*14200*/  @P2 LDG.E R3, [R6.64] ;  /* 0x0000000806032981 */ /* 0x000362000c1e1900 */
[----:B------:R-:W-:-:S04]  /*14210*/  ISETP.NE.U32.AND P0, PT, RZ, c[0x0][0x508], PT ;  /* 0x00014200ff007a0c */ /* 0x000fc80003f05070 */
[----:B------:R-:W-:Y:S01]  /*14220*/  ISETP.NE.AND.EX P1, PT, RZ, c[0x0][0x50c], PT, P0 ;  /* 0x00014300ff007a0c */ /* 0x000fe20003f25300 */
[----:B------:R-:W-:-:S12]  /*14230*/  IMAD.MOV.U32 R15, RZ, RZ, c[0x0][0x388] ;  /* 0x0000e200ff0f7624 */ /* 0x000fd800078e00ff */
[----:B------:R-:W-:-:S04]  /*14240*/  @P1 LEA R4, P0, R18, c[0x0][0x508], 0x2 ;  /* 0x0001420012041a11 */ /* 0x000fc800078010ff */
[----:B------:R-:W-:-:S05]  /*14250*/  @P1 LEA.HI.X R5, R18, c[0x0][0x50c], R11, 0x2, P0 ;  /* 0x0001430012051a11 */ /* 0x000fca00000f140b */
[----:B------:R2:W5:Y:S01]  /*14260*/  @P1 LDG.E R15, [R4.64] ;  /* 0x00000008040f1981 */ /* 0x000562000c1e1900 */
[----:B---3--:R-:W-:-:S04]  /*14270*/  ISETP.NE.AND P0, PT, R9, RZ, PT ;  /* 0x000000ff0900720c */ /* 0x008fc80003f05270 */
[----:B--2---:R-:W-:Y:S01]  /*14280*/  SEL R4, R9, c[0x0][0x3d4], P0 ;  /* 0x0000f50009047a07 */ /* 0x004fe20000000000 */
[----:B------:R-:W-:Y:S05]  /*14290*/  @P1 BRA `(.L_x_320) ;  /* 0x0000004000001947 */ /* 0x000fea0003800000 */
[----:B-1----:R-:W-:Y:S05]  /*142a0*/  @!P2 BRA `(.L_x_320) ;  /* 0x000000300000a947 */ /* 0x002fea0003800000 */
[----:B------:R1:W2:Y:S04]  /*142b0*/  LDG.E R2, [R6.64] ;  /* 0x0000000806027981 */ /* 0x0002a8000c1e1900 */
[----:B-1----:R-:W2:Y:S02]  /*142c0*/  LDG.E R6, [R6.64+0x4] ;  /* 0x0000040806067981 */ /* 0x002ea4000c1e1900 */
[----:B--2--5:R-:W-:Y:S02]  /*142d0*/  IADD3 R15, -R2, R6, RZ ;  /* 0x00000006020f7210 */ /* 0x024fe40007ffe1ff */
.L_x_320:
[----:B-1----:R-:W2:Y:S04]  /*142e0*/  LDL R29, [R1+0x40] ;  /* 0x00004000011d7983 */ /* 0x002ea80000100800 */
[----:B------:R-:W3:Y:S04]  /*142f0*/  LDL R81, [R1+0x34] ;  /* 0x0000340001517983 */ /* 0x000ee80000100800 */
[----:B------:R-:W4:Y:S01]  /*14300*/  LDL R16, [R1+0x4c] ;  /* 0x00004c0001107983 */ /* 0x000f220000100800 */
[----:B------:R-:W-:Y:S01]  /*14310*/  IMAD.MOV.U32 R9, RZ, RZ, 0x368 ;  /* 0x00000368ff097424 */ /* 0x000fe200078e00ff */
[----:B------:R-:W-:-:S04]  /*14320*/  ISETP.GT.AND P2, PT, R4, 0x1, PT ;  /* 0x000000010400780c */ /* 0x000fc80003f44270 */
[----:B------:R-:W-:-:S04]  /*14330*/  SEL R9, R9, 0x328, P2 ;  /* 0x0000032809097807 */ /* 0x000fc80001000000 */
[----:B------:R-:W2:Y:S01]  /*14340*/  LDC.64 R22, c[0x0][R9+0x168] ;  /* 0x00005a0009167b82 */ /* 0x000ea20000000a00 */
[----:B------:R-:W-:-:S04]  /*14350*/  LEA.HI R8, R14, R17, RZ, 0x5 ;  /* 0x000000110e087211 */ /* 0x000fc800078f28ff */
[--C-:B------:R-:W-:Y:S02]  /*14360*/  SHF.R.S32.HI R5, RZ, 0x5, R8.reuse ;  /* 0x00000005ff057819 */ /* 0x100fe40000011408 */
[----:B------:R-:W-:-:S04]  /*14370*/  SHF.R.S32.HI R6, RZ, 0x1f, R8 ;  /* 0x0000001fff067819 */ /* 0x000fc80000011408 */
[----:B------:R-:W-:-:S04]  /*14380*/  LEA.HI R6, R6, R5, RZ, 0x2 ;  /* 0x0000000506067211 */ /* 0x000fc800078f10ff */
[----:B------:R-:W-:Y:S02]  /*14390*/  LOP3.LUT R6, R6, 0xffffffc, RZ, 0xc0, !PT ;  /* 0x0ffffffc06067812 */ /* 0x000fe400078ec0ff */
[----:B------:R-:W-:-:S03]  /*143a0*/  ISETP.NE.U32.AND P0, PT, RZ, c[0x0][0x500], PT ;  /* 0x00014000ff007a0c */ /* 0x000fc60003f05070 */
[----:B------:R-:W-:Y:S02]  /*143b0*/  IMAD.IADD R6, R5, 0x1, -R6 ;  /* 0x0000000105067824 */ /* 0x000fe400078e0a06 */
[----:B------:R-:W-:Y:S01]  /*143c0*/  IMAD.MOV.U32 R5, RZ, RZ, c[0x0][0x4e8] ;  /* 0x00013a00ff057624 */ /* 0x000fe200078e00ff */
[----:B------:R-:W-:Y:S02]  /*143d0*/  ISETP.NE.AND.EX P0, PT, RZ, c[0x0][0x504], PT, P0 ;  /* 0x00014100ff007a0c */ /* 0x000fe40003f05300 */
[----:B------:R-:W-:Y:S02]  /*143e0*/  LOP3.LUT R4, R10, 0xfffffffc, RZ, 0xc0, !PT ;  /* 0xfffffffc0a047812 */ /* 0x000fe400078ec0ff */
[----:B------:R-:W-:Y:S02]  /*143f0*/  ISETP.NE.AND P5, PT, R5, 0x1, PT ;  /* 0x000000010500780c */ /* 0x000fe40003fa5270 */
[----:B------:R-:W-:Y:S01]  /*14400*/  SEL R5, R11, RZ, !P0 ;  /* 0x000000ff0b057207 */ /* 0x000fe20004000000 */
[----:B------:R-:W1:Y:S01]  /*14410*/  LDC.64 R12, c[0x0][R9+0x170] ;  /* 0x00005c00090c7b82 */ /* 0x000e620000000a00 */
[----:B------:R-:W-:Y:S01]  /*14420*/  LOP3.LUT R8, R8, 0xffffffe0, RZ, 0xc0, !PT ;  /* 0xffffffe008087812 */ /* 0x000fe200078ec0ff */
[----:B------:R-:W-:-:S06]  /*14430*/  IMAD.IADD R4, R17, 0x1, -R4 ;  /* 0x0000000111047824 */ /* 0x000fcc00078e0a04 */
[----:B------:R1:W1:Y:S01]  /*14440*/  LDC.64 R24, c[0x0][R9+0x178] ;  /* 0x00005e0009187b82 */ /* 0x0002620000000a00 */
[----:B------:R-:W-:Y:S01]  /*14450*/  IMAD.IADD R19, R17, 0x1, -R8 ;  /* 0x0000000111137824 */ /* 0x000fe200078e0a08 */
[----:B------:R-:W-:-:S04]  /*14460*/  LEA.HI R2, R4, R4, RZ, 0x1 ;  /* 0x0000000404027211 */ /* 0x000fc800078f08ff */
[----:B------:R-:W-:Y:S02]  /*14470*/  SHF.R.S32.HI R27, RZ, 0x1f, R19 ;  /* 0x0000001fff1b7819 */ /* 0x000fe40000011413 */
[----:B------:R1:W1:Y:S01]  /*14480*/  LDC.64 R20, c[0x0][R9+0x160] ;  /* 0x0000580009147b82 */ /* 0x0002620000000a00 */
[C---:B------:R-:W-:Y:S01]  /*14490*/  LOP3.LUT R7, R2.reuse, 0x1ffffffe, RZ, 0xc0, !PT ;  /* 0x1ffffffe02077812 */ /* 0x040fe200078ec0ff */
[----:B------:R-:W-:Y:S01]  /*144a0*/  IMAD.SHL.U32 R2, R2, 0x20, RZ ;  /* 0x0000002002027824 */ /* 0x000fe200078e00ff */
[----:B------:R-:W-:-:S03]  /*144b0*/  LEA.HI R27, R27, R19, RZ, 0x2 ;  /* 0x000000131b1b7211 */ /* 0x000fc600078f10ff */
[----:B------:R-:W-:Y:S01]  /*144c0*/  IMAD.IADD R7, R4, 0x1, -R7 ;  /* 0x0000000104077824 */ /* 0x000fe200078e0a07 */
[----:B------:R-:W-:Y:S02]  /*144d0*/  LOP3.LUT R2, R2, 0xffffffc0, RZ, 0xc0, !PT ;  /* 0xffffffc002027812 */ /* 0x000fe400078ec0ff */
[----:B------:R-:W-:-:S03]  /*144e0*/  SHF.R.S32.HI R4, RZ, 0x2, R27 ;  /* 0x00000002ff047819 */ /* 0x000fc6000001141b */
[----:B------:R-:W-:Y:S02]  /*144f0*/  IMAD R7, R7, 0x8, R2 ;  /* 0x0000000807077824 */ /* 0x000fe400078e0202 */
[----:B------:R-:W-:Y:S01]  /*14500*/  IMAD R17, R6, 0x10, R4 ;  /* 0x0000001006117824 */ /* 0x000fe200078e0204 */
[----:B------:R-:W-:-:S03]  /*14510*/  SEL R2, R18, RZ, !P0 ;  /* 0x000000ff12027207 */ /* 0x000fc60004000000 */
[----:B------:R-:W-:Y:S02]  /*14520*/  IMAD.IADD R7, R17, 0x1, R7 ;  /* 0x0000000111077824 */ /* 0x000fe400078e0207 */
[----:B--2---:R-:W-:Y:S02]  /*14530*/  IMAD.WIDE.U32 R10, R22, R29, RZ ;  /* 0x0000001d160a7225 */ /* 0x004fe400078e00ff */
[----:B------:R-:W2:Y:S02]  /*14540*/  LDL.LU R22, [R1+0x44] ;  /* 0x0000440001167983 */ /* 0x000ea40000300800 */
[----:B-1----:R-:W-:Y:S02]  /*14550*/  IMAD R4, R13, R2, RZ ;  /* 0x000000020d047224 */ /* 0x002fe400078e02ff */
[----:B---3--:R-:W-:Y:S02]  /*14560*/  IMAD R7, R81, 0x80, R7 ;  /* 0x0000008051077824 */ /* 0x008fe400078e0207 */
[----:B------:R-:W-:-:S02]  /*14570*/  IMAD R6, R12, R5, R4 ;  /* 0x000000050c067224 */ /* 0x000fc400078e0204 */
[----:B------:R-:W-:-:S04]  /*14580*/  @P5 IMAD.HI.U32 R5, R7, c[0x0][0x4ec], RZ ;  /* 0x00013b0007055a27 */ /* 0x000fc800078e00ff */
[----:B------:R-:W-:-:S04]  /*14590*/  IMAD.WIDE.U32 R8, R12, R2, RZ ;  /* 0x000000020c087225 */ /* 0x000fc800078e00ff */
[----:B------:R-:W-:Y:S01]  /*145a0*/  IMAD.MOV.U32 R4, RZ, RZ, R7 ;  /* 0x000000ffff047224 */ /* 0x000fe200078e0007 */
[----:B------:R-:W-:Y:S01]  /*145b0*/  @P5 SHF.R.U32.HI R4, RZ, c[0x0][0x4f0], R5 ;  /* 0x00013c00ff045a19 */ /* 0x000fe20000011605 */
[----:B------:R-:W-:Y:S01]  /*145c0*/  IMAD R12, R23, R29, RZ ;  /* 0x0000001d170c7224 */ /* 0x000fe200078e02ff */
[----:B----4-:R-:W-:Y:S01]  /*145d0*/  SEL R5, R16, RZ, P2 ;  /* 0x000000ff10057207 */ /* 0x010fe20001000000 */
[----:B------:R-:W-:Y:S01]  /*145e0*/  IMAD.IADD R13, R9, 0x1, R6 ;  /* 0x00000001090d7824 */ /* 0x000fe200078e0206 */
[--C-:B-----5:R-:W-:Y:S01]  /*145f0*/  IADD3 R14, P1, P0, R8, R10, R3.reuse ;  /* 0x0000000a080e7210 */ /* 0x120fe2000783e003 */
[----:B------:R-:W-:Y:S01]  /*14600*/  IMAD.IADD R10, R11, 0x1, R12 ;  /* 0x000000010b0a7824 */ /* 0x000fe200078e020c */
[----:B------:R-:W-:Y:S01]  /*14610*/  SHF.R.S32.HI R16, RZ, 0x1f, R3 ;  /* 0x0000001fff107819 */ /* 0x000fe20000011403 */
[-C--:B------:R-:W-:Y:S02]  /*14620*/  IMAD R6, R25, R5.reuse, RZ ;  /* 0x0000000519067224 */ /* 0x080fe400078e02ff */
[----:B------:R-:W-:Y:S01]  /*14630*/  IMAD.WIDE.U32 R8, R24, R5, RZ ;  /* 0x0000000518087225 */ /* 0x000fe200078e00ff */
[----:B------:R-:W-:-:S02]  /*14640*/  IADD3.X R11, R13, R10, R16, P1, P0 ;  /* 0x0000000a0d0b7210 */ /* 0x000fc40000fe0410 */
[--C-:B------:R-:W-:Y:S01]  /*14650*/  SHF.R.S32.HI R5, RZ, 0x1f, R4.reuse ;  /* 0x0000001fff057819 */ /* 0x100fe20000011404 */
[----:B------:R-:W-:Y:S01]  /*14660*/  IMAD.MOV R10, RZ, RZ, -R4 ;  /* 0x000000ffff0a7224 */ /* 0x000fe200078e0a04 */
[----:B------:R-:W-:Y:S01]  /*14670*/  IADD3 R8, P1, P0, R4, R14, R8 ;  /* 0x0000000e04087210 */ /* 0x000fe2000783e008 */
[----:B------:R-:W-:Y:S02]  /*14680*/  IMAD.IADD R6, R9, 0x1, R6 ;  /* 0x0000000109067824 */ /* 0x000fe400078e0206 */
[----:B------:R-:W-:-:S03]  /*14690*/  IMAD R4, R10, c[0x0][0x4e8], R7 ;  /* 0x00013a000a047a24 */ /* 0x000fc600078e0207 */
[----:B------:R-:W-:Y:S01]  /*146a0*/  IADD3.X R9, R5, R11, R6, P1, P0 ;  /* 0x0000000b05097210 */ /* 0x000fe20000fe0406 */
[----:B------:R-:W-:Y:S01]  /*146b0*/  IMAD R6, R21, R4, RZ ;  /* 0x0000000415067224 */ /* 0x000fe200078e02ff */
[----:B------:R-:W-:-:S03]  /*146c0*/  SHF.R.S32.HI R10, RZ, 0x1f, R4 ;  /* 0x0000001fff0a7819 */ /* 0x000fc60000011404 */
[----:B------:R-:W-:-:S04]  /*146d0*/  IMAD.WIDE.U32 R4, R20, R4, R8 ;  /* 0x0000000414047225 */ /* 0x000fc800078e0008 */
[----:B------:R-:W-:Y:S02]  /*146e0*/  IMAD.MOV.U32 R8, RZ, RZ, c[0x0][0x4a8] ;  /* 0x00012a00ff087624 */ /* 0x000fe400078e00ff */
[----:B------:R-:W-:Y:S02]  /*146f0*/  IMAD R6, R20, R10, R6 ;  /* 0x0000000a14067224 */ /* 0x000fe400078e0206 */
[----:B------:R-:W-:Y:S01]  /*14700*/  IMAD.MOV.U32 R9, RZ, RZ, c[0x0][0x4ac] ;  /* 0x00012b00ff097624 */ /* 0x000fe200078e00ff */
[----:B------:R-:W-:Y:S01]  /*14710*/  SEL R8, R8, c[0x0][0x450], P2 ;  /* 0x0001140008087a07 */ /* 0x000fe20001000000 */
[----:B------:R-:W-:-:S03]  /*14720*/  IMAD.IADD R5, R5, 0x1, R6 ;  /* 0x0000000105057824 */ /* 0x000fc600078e0206 */
[----:B------:R-:W-:Y:S02]  /*14730*/  SEL R9, R9, c[0x0][0x454], P2 ;  /* 0x0001150009097a07 */ /* 0x000fe40001000000 */
[----:B------:R-:W-:-:S04]  /*14740*/  LEA R6, P0, R4, R8, 0x2 ;  /* 0x0000000804067211 */ /* 0x000fc800078010ff */
[----:B------:R-:W-:Y:S01]  /*14750*/  LEA.HI.X R5, R4, R9, R5, 0x2, P0 ;  /* 0x0000000904057211 */ /* 0x000fe200000f1405 */
[----:B------:R-:W-:Y:S01]  /*14760*/  IMAD R4, R15, c[0x0][0x4e8], RZ ;  /* 0x00013a000f047a24 */ /* 0x000fe200078e02ff */
[----:B------:R-:W-:Y:S04]  /*14770*/  SHFL.IDX PT, R14, R6, RZ, 0x1c1f ;  /* 0x001c1fff060e7589 */ /* 0x000fe800000e0000 */
[----:B------:R-:W1:Y:S04]  /*14780*/  SHFL.IDX PT, R15, R5, RZ, 0x1c1f ;  /* 0x001c1fff050f7589 */ /* 0x000e6800000e0000 */
[----:B------:R-:W-:Y:S04]  /*14790*/  SHFL.IDX PT, R12, R6, 0x1, 0x1c1f ;  /* 0x003c1f00060c7f89 */ /* 0x000fe800000e0000 */
[----:B------:R-:W3:Y:S04]  /*147a0*/  SHFL.IDX PT, R13, R5, 0x1, 0x1c1f ;  /* 0x003c1f00050d7f89 */ /* 0x000ee800000e0000 */
[----:B------:R-:W-:Y:S04]  /*147b0*/  SHFL.IDX PT, R11, R5, 0x2, 0x1c1f ;  /* 0x005c1f00050b7f89 */ /* 0x000fe800000e0000 */
[----:B------:R4:W-:Y:S01]  /*147c0*/  SHFL.IDX PT, R9, R5, 0x3, 0x1c1f ;  /* 0x007c1f0005097f89 */ /* 0x0009e200000e0000 */
[----:B------:R-:W-:-:S03]  /*147d0*/  LOP3.LUT P0, RZ, R19, 0x3, RZ, 0xc0, !PT ;  /* 0x0000000313ff7812 */ /* 0x000fc6000780c0ff */
[----:B------:R-:W1:Y:S01]  /*147e0*/  SHFL.IDX PT, R10, R6, 0x2, 0x1c1f ;  /* 0x005c1f00060a7f89 */ /* 0x000e6200000e0000 */
[----:B----4-:R-:W-:-:S05]  /*147f0*/  IMAD R5, R81, 0x80, R17 ;  /* 0x0000008051057824 */ /* 0x010fca00078e0211 */
[C---:B------:R-:W-:Y:S02]  /*14800*/  IADD3 R18, R5.reuse, 0x8, RZ ;  /* 0x0000000805127810 */ /* 0x040fe40007ffe0ff */
[CC--:B------:R-:W-:Y:S02]  /*14810*/  ISETP.GE.OR P4, PT, R5.reuse, R4.reuse, P0 ;  /* 0x000000040500720c */ /* 0x0c0fe40000786670 */
[----:B------:R-:W-:Y:S02]  /*14820*/  IADD3 R17, R5, 0x40, RZ ;  /* 0x0000004005117810 */ /* 0x000fe40007ffe0ff */
[-C--:B------:R-:W-:Y:S02]  /*14830*/  ISETP.GE.OR P3, PT, R18, R4.reuse, P0 ;  /* 0x000000041200720c */ /* 0x080fe40000766670 */
[CC--:B------:R-:W-:Y:S01]  /*14840*/  ISETP.GE.OR P1, PT, R17.reuse, R4.reuse, P0 ;  /* 0x000000041100720c */ /* 0x0c0fe20000726670 */
[----:B------:R4:W4:Y:S06]  /*14850*/  SHFL.IDX PT, R8, R6, 0x3, 0x1c1f ;  /* 0x007c1f0006087f89 */ /* 0x00092c00000e0000 */
[----:B-1----:R1:W-:Y:S04]  /*14860*/  @!P4 ST.E [R14.64], R31 ;  /* 0x0000001f0e00c985 */ /* 0x0023e8000c101908 */
[----:B---3--:R1:W-:Y:S01]  /*14870*/  @!P3 ST.E [R12.64], R34 ;  /* 0x000000220c00b985 */ /* 0x0083e2000c101908 */
[----:B------:R-:W-:-:S03]  /*14880*/  ISETP.GE.AND P3, PT, R17, R4, PT ;  /* 0x000000041100720c */ /* 0x000fc60003f66270 */
[----:B------:R1:W-:Y:S01]  /*14890*/  @!P1 ST.E [R10.64], R35 ;  /* 0x000000230a009985 */ /* 0x0003e2000c101908 */
[----:B----4-:R-:W-:-:S04]  /*148a0*/  IADD3 R6, R5, 0x48, RZ ;  /* 0x0000004805067810 */ /* 0x010fc80007ffe0ff */
[CC--:B------:R-:W-:Y:S02]  /*148b0*/  ISETP.GE.AND P1, PT, R6.reuse, R4.reuse, PT ;  /* 0x000000040600720c */ /* 0x0c0fe40003f26270 */
[-C--:B------:R-:W-:Y:S02]  /*148c0*/  ISETP.GE.OR P0, PT, R6, R4.reuse, P0 ;  /* 0x000000040600720c */ /* 0x080fe40000706670 */
[----:B------:R-:W-:-:S11]  /*148d0*/  ISETP.GE.AND P6, PT, R18, R4, PT ;  /* 0x000000041200720c */ /* 0x000fd60003fc6270 */
[----:B------:R1:W-:Y:S01]  /*148e0*/  @!P0 ST.E [R8.64], R26 ;  /* 0x0000001a08008985 */ /* 0x0003e2000c101908 */
[----:B------:R-:W-:Y:S02]  /*148f0*/  ISETP.GE.AND P0, PT, R5, R4, PT ;  /* 0x000000040500720c */ /* 0x000fe40003f06270 */
[----:B--2---:R-:W-:-:S04]  /*14900*/  LOP3.LUT R22, R22, 0xfffffffd, RZ, 0xc0, !PT ;  /* 0xfffffffd16167812 */ /* 0x004fc800078ec0ff */
[----:B------:R-:W-:-:S04]  /*14910*/  LOP3.LUT R22, R22, 0xfffffffe, RZ, 0xc0, !PT ;  /* 0xfffffffe16167812 */ /* 0x000fc800078ec0ff */
[----:B------:R-:W-:-:S04]  /*14920*/  @P3 LOP3.LUT R22, R22, 0x1, RZ, 0xfc, !PT ;  /* 0x0000000116163812 */ /* 0x000fc800078efcff */
[----:B------:R-:W-:-:S05]  /*14930*/  @P1 LOP3.LUT R22, R22, 0x2, RZ, 0xfc, !PT ;  /* 0x0000000216161812 */ /* 0x000fca00078efcff */
[----:B------:R1:W-:Y:S01]  /*14940*/  STL [R1+0x44], R22 ;  /* 0x0000441601007387 */ /* 0x0003e20000100800 */
[----:B------:R-:W-:Y:S05]  /*14950*/  @P2 BRA `(.L_x_321) ;  /* 0x000006c000002947 */ /* 0x000fea0003800000 */
[----:B------:R-:W-:Y:S01]  /*14960*/  IMAD R16, R16, c[0x0][0x3a0], RZ ;  /* 0x0000e80010107a24 */ /* 0x000fe200078e02ff */
[----:B------:R-:W-:Y:S01]  /*14970*/  LEA R5, R81, R28, 0x7 ;  /* 0x0000001c51057211 */ /* 0x000fe200078e38ff */
[C---:B------:R-:W-:Y:S01]  /*14980*/  IMAD.WIDE.U32 R6, R3.reuse, c[0x0][0x3a0], RZ ;  /* 0x0000e80003067a25 */ /* 0x040fe200078e00ff */
[----:B-1----:R-:W-:Y:S01]  /*14990*/  SHF.R.S32.HI R8, RZ, 0x1f, R2 ;  /* 0x0000001fff087819 */ /* 0x002fe20000011402 */
[----:B------:R1:W2:Y:S02]  /*149a0*/  LDS.128 R20, [R216+0x880] ;  /* 0x00088000d8147984 */ /* 0x0002a40000000c00 */
[----:B------:R-:W-:Y:S02]  /*149b0*/  IMAD R3, R3, c[0x0][0x3a4], R16 ;  /* 0x0000e90003037a24 */ /* 0x000fe400078e0210 */
[----:B------:R-:W-:Y:S01]  /*149c0*/  @P5 IMAD.HI.U32 R9, R5, c[0x0][0x4ec], RZ ;  /* 0x00013b0005095a27 */ /* 0x000fe200078e00ff */
[----:B------:R1:W3:Y:S02]  /*149d0*/  LDS.128 R16, [R216+0x80] ;  /* 0x00008000d8107984 */ /* 0x0002e40000000c00 */
[----:B------:R-:W-:Y:S01]  /*149e0*/  IADD3 R7, R7, R3, RZ ;  /* 0x0000000307077210 */ /* 0x000fe20007ffe0ff */
[----:B------:R-:W-:Y:S01]  /*149f0*/  IMAD R8, R8, c[0x0][0x3f0], RZ ;  /* 0x0000fc0008087a24 */ /* 0x000fe200078e02ff */
[----:B------:R1:W4:Y:S01]  /*14a00*/  LDS.128 R24, [R216+0x1080] ;  /* 0x00108000d8187984 */ /* 0x0003220000000c00 */
[----:B------:R-:W-:-:S02]  /*14a10*/  MOV R3, R5 ;  /* 0x0000000500037202 */ /* 0x000fc40000000f00 */
[C---:B------:R-:W-:Y:S01]  /*14a20*/  IMAD.WIDE.U32 R6, R29.reuse, c[0x0][0x3e8], R6 ;  /* 0x0000fa001d067a25 */ /* 0x040fe200078e0006 */
[----:B------:R1:W1:Y:S01]  /*14a30*/  LDS.128 R32, [R216+0x2080] ;  /* 0x00208000d8207984 */ /* 0x0002620000000c00 */
[----:B------:R-:W-:Y:S02]  /*14a40*/  @P5 SHF.R.U32.HI R3, RZ, c[0x0][0x4f0], R9 ;  /* 0x00013c00ff035a19 */ /* 0x000fe40000011609 */
[----:B------:R-:W-:Y:S01]  /*14a50*/  IMAD R7, R29, c[0x0][0x3ec], R7 ;  /* 0x0000fb001d077a24 */ /* 0x000fe200078e0207 */
[----:B------:R1:W1:Y:S01]  /*14a60*/  LDS.128 R36, [R216+0x2880] ;  /* 0x00288000d8247984 */ /* 0x0002620000000c00 */
[C---:B------:R-:W-:Y:S01]  /*14a70*/  IMAD R9, R2.reuse, c[0x0][0x3f4], R8 ;  /* 0x0000fd0002097a24 */ /* 0x040fe200078e0208 */
[----:B------:R-:W-:Y:S01]  /*14a80*/  SHF.R.S32.HI R8, RZ, 0x1f, R3 ;  /* 0x0000001fff087819 */ /* 0x000fe20000011403 */
[----:B------:R-:W-:Y:S01]  /*14a90*/  IMAD.WIDE.U32 R6, R2, c[0x0][0x3f0], R6 ;  /* 0x0000fc0002067a25 */ /* 0x000fe200078e0006 */
[----:B------:R1:W1:Y:S01]  /*14aa0*/  LDS.128 R28, [R216+0x1880] ;  /* 0x00188000d81c7984 */ /* 0x0002620000000c00 */
[----:B------:R-:W-:-:S02]  /*14ab0*/  IADD3 R2, -R3, RZ, RZ ;  /* 0x000000ff03027210 */ /* 0x000fc40007ffe1ff */
[----:B------:R-:W-:Y:S01]  /*14ac0*/  IMAD R8, R8, c[0x0][0x3e0], RZ ;  /* 0x0000f80008087a24 */ /* 0x000fe200078e02ff */
[----:B------:R1:W1:Y:S01]  /*14ad0*/  LDS.128 R40, [R216+0x3080] ;  /* 0x00308000d8287984 */ /* 0x0002620000000c00 */
[----:B------:R-:W-:Y:S01]  /*14ae0*/  IADD3 R7, R7, R9, RZ ;  /* 0x0000000907077210 */ /* 0x000fe20007ffe0ff */
[----:B------:R-:W-:Y:S02]  /*14af0*/  IMAD R5, R2, c[0x0][0x4e8], R5 ;  /* 0x00013a0002057a24 */ /* 0x000fe400078e0205 */
[----:B------:R1:W1:Y:S01]  /*14b00*/  LDS.128 R44, [R216+0x3880] ;  /* 0x00388000d82c7984 */ /* 0x0002620000000c00 */
        /* <DEDUP_REMOVED lines=9> */
[----:B------:R-:W-:Y:S02]  /*14ba0*/  LEA R5, R81, R48, 0x7 ;  /* 0x0000003051057211 */ /* 0x000fe400078e38ff */
[----:B------:R-:W-:Y:S01]  /*14bb0*/  LEA.HI.X R6, R2, c[0x0][0x384], R3, 0x1, P0 ;  /* 0x0000e10002067a11 */ /* 0x000fe200000f0c03 */
[----:B------:R-:W-:Y:S05]  /*14bc0*/  BRA.DIV ~URZ, `(.L_x_322) ;  /* 0x000036b27f007947 */ /* 0x000fea000b800000 */
[----:B--234-:R2:W3:Y:S02]  /*14bd0*/  SHFL.IDX PT, R8, R6, RZ, 0x181f ;  /* 0x00181fff06087589 */ /* 0x01c4e400000e0000 */
.L_x_398:
[----:B------:R-:W-:Y:S05]  /*14be0*/  BRA.DIV ~URZ, `(.L_x_323) ;  /* 0x000037027f007947 */ /* 0x000fea000b800000 */
[----:B------:R4:W2:Y:S02]  /*14bf0*/  SHFL.IDX PT, R2, R7, RZ, 0x181f ;  /* 0x00181fff07027589 */ /* 0x0008a400000e0000 */
.L_x_399:
[----:B------:R-:W-:-:S04]  /*14c00*/  ISETP.GE.AND P2, PT, R0, c[0x0][0x3c8], PT ;  /* 0x0000f20000007a0c */ /* 0x000fc80003f46270 */
[----:B------:R-:W-:-:S13]  /*14c10*/  ISETP.GE.OR P0, PT, R5, R4, P2 ;  /* 0x000000040500720c */ /* 0x000fda0001706670 */
[----:B--2---:R-:W-:-:S04]  /*14c20*/  @!P0 LEA R2, P1, R0, R2, 0x1 ;  /* 0x0000000200028211 */ /* 0x004fc800078208ff */
[----:B---3--:R-:W-:-:S05]  /*14c30*/  @!P0 LEA.HI.X R3, R0, R8, R80, 0x1, P1 ;  /* 0x0000000800038211 */ /* 0x008fca00008f0c50 */
[----:B------:R2:W-:Y:S01]  /*14c40*/  @!P0 ST.E.128 [R2.64], R16 ;  /* 0x0000001002008985 */ /* 0x0005e2000c101d08 */
[----:B------:R-:W-:Y:S05]  /*14c50*/  BRA.DIV ~URZ, `(.L_x_324) ;  /* 0x000037027f007947 */ /* 0x000fea000b800000 */
[----:B------:R3:W2:Y:S04]  /*14c60*/  SHFL.IDX PT, R8, R6, 0x1, 0x181f ;  /* 0x00381f0006087f89 */ /* 0x0006a800000e0000 */
[----:B--2---:R3:W2:Y:S02]  /*14c70*/  SHFL.IDX PT, R2, R7, 0x1, 0x181f ;  /* 0x00381f0007027f89 */ /* 0x0046a400000e0000 */
.L_x_400:
[----:B------:R-:W-:-:S04]  /*14c80*/  IADD3 R3, R5, 0x10, RZ ;  /* 0x0000001005037810 */ /* 0x000fc80007ffe0ff */
[----:B------:R-:W-:-:S13]  /*14c90*/  ISETP.GE.OR P0, PT, R3, R4, P2 ;  /* 0x000000040300720c */ /* 0x000fda0001706670 */
[----:B--2---:R-:W-:-:S04]  /*14ca0*/  @!P0 LEA R2, P1, R0, R2, 0x1 ;  /* 0x0000000200028211 */ /* 0x004fc800078208ff */
[----:B------:R-:W-:-:S05]  /*14cb0*/  @!P0 LEA.HI.X R3, R0, R8, R80, 0x1, P1 ;  /* 0x0000000800038211 */ /* 0x000fca00008f0c50 */
[----:B------:R2:W-:Y:S01]  /*14cc0*/  @!P0 ST.E.128 [R2.64], R20 ;  /* 0x0000001402008985 */ /* 0x0005e2000c101d08 */
[----:B------:R-:W-:Y:S05]  /*14cd0*/  BRA.DIV ~URZ, `(.L_x_325) ;  /* 0x000037527f007947 */ /* 0x000fea000b800000 */
[----:B------:R2:W3:Y:S02]  /*14ce0*/  SHFL.IDX PT, R8, R6, 0x2, 0x181f ;  /* 0x00581f0006087f89 */ /* 0x0004e400000e0000 */
.L_x_401:
[----:B------:R-:W-:Y:S05]  /*14cf0*/  BRA.DIV ~URZ, `(.L_x_326) ;  /* 0x000037a27f007947 */ /* 0x000fea000b800000 */
[----:B--2---:R2:W4:Y:S02]  /*14d00*/  SHFL.IDX PT, R2, R7, 0x2, 0x181f ;  /* 0x00581f0007027f89 */ /* 0x00452400000e0000 */
.L_x_402:
[----:B------:R-:W-:-:S04]  /*14d10*/  IADD3 R3, R5, 0x20, RZ ;  /* 0x0000002005037810 */ /* 0x000fc80007ffe0ff */
[----:B------:R-:W-:-:S13]  /*14d20*/  ISETP.GE.OR P0, PT, R3, R4, P2 ;  /* 0x000000040300720c */ /* 0x000fda0001706670 */
[----:B----4-:R-:W-:-:S04]  /*14d30*/  @!P0 LEA R2, P1, R0, R2, 0x1 ;  /* 0x0000000200028211 */ /* 0x010fc800078208ff */
[----:B---3--:R-:W-:-:S05]  /*14d40*/  @!P0 LEA.HI.X R3, R0, R8, R80, 0x1, P1 ;  /* 0x0000000800038211 */ /* 0x008fca00008f0c50 */
[----:B------:R3:W-:Y:S01]  /*14d50*/  @!P0 ST.E.128 [R2.64], R24 ;  /* 0x0000001802008985 */ /* 0x0007e2000c101d08 */
[----:B------:R-:W-:Y:S05]  /*14d60*/  BRA.DIV ~URZ, `(.L_x_327) ;  /* 0x000037a27f007947 */ /* 0x000fea000b800000 */
[----:B------:R4:W2:Y:S04]  /*14d70*/  SHFL.IDX PT, R8, R6, 0x3, 0x181f ;  /* 0x00781f0006087f89 */ /* 0x0008a800000e0000 */
[----:B---3--:R4:W3:Y:S02]  /*14d80*/  SHFL.IDX PT, R2, R7, 0x3, 0x181f ;  /* 0x00781f0007027f89 */ /* 0x0088e400000e0000 */
.L_x_403:
[----:B------:R-:W-:-:S04]  /*14d90*/  IADD3 R3, R5, 0x30, RZ ;  /* 0x0000003005037810 */ /* 0x000fc80007ffe0ff */
[----:B------:R-:W-:-:S13]  /*14da0*/  ISETP.GE.OR P0, PT, R3, R4, P2 ;  /* 0x000000040300720c */ /* 0x000fda0001706670 */
[----:B---3--:R-:W-:-:S04]  /*14db0*/  @!P0 LEA R2, P1, R0, R2, 0x1 ;  /* 0x0000000200028211 */ /* 0x008fc800078208ff */
[----:B--2---:R-:W-:-:S05]  /*14dc0*/  @!P0 LEA.HI.X R3, R0, R8, R80, 0x1, P1 ;  /* 0x0000000800038211 */ /* 0x004fca00008f0c50 */
[----:B-1----:R1:W-:Y:S01]  /*14dd0*/  @!P0 ST.E.128 [R2.64], R28 ;  /* 0x0000001c02008985 */ /* 0x0023e2000c101d08 */
[----:B------:R-:W-:Y:S05]  /*14de0*/  BRA.DIV ~URZ, `(.L_x_328) ;  /* 0x000037f27f007947 */ /* 0x000fea000b800000 */
[----:B------:R2:W3:Y:S02]  /*14df0*/  SHFL.IDX PT, R8, R6, 0x4, 0x181f ;  /* 0x00981f0006087f89 */ /* 0x0004e400000e0000 */
.L_x_404:
[----:B------:R-:W-:Y:S05]  /*14e00*/  BRA.DIV ~URZ, `(.L_x_329) ;  /* 0x000038427f007947 */ /* 0x000fea000b800000 */
[----:B-1----:R1:W2:Y:S02]  /*14e10*/  SHFL.IDX PT, R2, R7, 0x4, 0x181f ;  /* 0x00981f0007027f89 */ /* 0x0022a400000e0000 */
.L_x_405:
[----:B------:R-:W-:-:S04]  /*14e20*/  IADD3 R3, R5, 0x40, RZ ;  /* 0x0000004005037810 */ /* 0x000fc80007ffe0ff */
[----:B------:R-:W-:-:S13]  /*14e30*/  ISETP.GE.OR P0, PT, R3, R4, P2 ;  /* 0x000000040300720c */ /* 0x000fda0001706670 */
[----:B--2---:R-:W-:-:S04]  /*14e40*/  @!P0 LEA R2, P1, R0, R2, 0x1 ;  /* 0x0000000200028211 */ /* 0x004fc800078208ff */
[----:B---3--:R-:W-:-:S05]  /*14e50*/  @!P0 LEA.HI.X R3, R0, R8, R80, 0x1, P1 ;  /* 0x0000000800038211 */ /* 0x008fca00008f0c50 */
[----:B------:R2:W-:Y:S01]  /*14e60*/  @!P0 ST.E.128 [R2.64], R32 ;  /* 0x0000002002008985 */ /* 0x0005e2000c101d08 */
[----:B------:R-:W-:Y:S05]  /*14e70*/  BRA.DIV ~URZ, `(.L_x_330) ;  /* 0x000038427f007947 */ /* 0x000fea000b800000 */
[----:B------:R3:W1:Y:S04]  /*14e80*/  SHFL.IDX PT, R8, R6, 0x5, 0x181f ;  /* 0x00b81f0006087f89 */ /* 0x00066800000e0000 */
[----:B--2---:R3:W2:Y:S02]  /*14e90*/  SHFL.IDX PT, R2, R7, 0x5, 0x181f ;  /* 0x00b81f0007027f89 */ /* 0x0046a400000e0000 */
.L_x_406:
[----:B------:R-:W-:-:S04]  /*14ea0*/  IADD3 R3, R5, 0x50, RZ ;  /* 0x0000005005037810 */ /* 0x000fc80007ffe0ff */
[----:B------:R-:W-:-:S13]  /*14eb0*/  ISETP.GE.OR P0, PT, R3, R4, P2 ;  /* 0x000000040300720c */ /* 0x000fda0001706670 */
[----:B--2---:R-:W-:-:S04]  /*14ec0*/  @!P0 LEA R2, P1, R0, R2, 0x1 ;  /* 0x0000000200028211 */ /* 0x004fc800078208ff */
[----:B-1----:R-:W-:-:S05]  /*14ed0*/  @!P0 LEA.HI.X R3, R0, R8, R80, 0x1, P1 ;  /* 0x0000000800038211 */ /* 0x002fca00008f0c50 */
[----:B------:R1:W-:Y:S01]  /*14ee0*/  @!P0 ST.E.128 [R2.64], R36 ;  /* 0x0000002402008985 */ /* 0x0003e2000c101d08 */
[----:B------:R-:W-:Y:S05]  /*14ef0*/  BRA.DIV ~URZ, `(.L_x_331) ;  /* 0x000038927f007947 */ /* 0x000fea000b800000 */
[----:B------:R2:W1:Y:S02]  /*14f00*/  SHFL.IDX PT, R8, R6, 0x6, 0x181f ;  /* 0x00d81f0006087f89 */ /* 0x00046400000e0000 */
.L_x_407:
[----:B------:R-:W-:Y:S05]  /*14f10*/  BRA.DIV ~URZ, `(.L_x_332) ;  /* 0x000038e27f007947 */ /* 0x000fea000b800000 */
[----:B-1----:R1:W2:Y:S02]  /*14f20*/  SHFL.IDX PT, R2, R7, 0x6, 0x181f ;  /* 0x00d81f0007027f89 */ /* 0x0022a400000e0000 */
.L_x_408:
[----:B------:R-:W-:-:S04]  /*14f30*/  IADD3 R3, R5, 0x60, RZ ;  /* 0x0000006005037810 */ /* 0x000fc80007ffe0ff */
[----:B------:R-:W-:-:S13]  /*14f40*/  ISETP.GE.OR P0, PT, R3, R4, P2 ;  /* 0x000000040300720c */ /* 0x000fda0001706670 */
[----:B--2---:R-:W-:-:S04]  /*14f50*/  @!P0 LEA R2, P1, R0, R2, 0x1 ;  /* 0x0000000200028211 */ /* 0x004fc800078208ff */
[----:B------:R-:W-:-:S05]  /*14f60*/  @!P0 LEA.HI.X R3, R0, R8, R80, 0x1, P1 ;  /* 0x0000000800038211 */ /* 0x000fca00008f0c50 */
[----:B------:R2:W-:Y:S01]  /*14f70*/  @!P0 ST.E.128 [R2.64], R40 ;  /* 0x0000002802008985 */ /* 0x0005e2000c101d08 */
[----:B------:R-:W-:Y:S05]  /*14f80*/  BRA.DIV ~URZ, `(.L_x_333) ;  /* 0x000038e27f007947 */ /* 0x000fea000b800000 */
[----:B---34-:R-:W3:Y:S04]  /*14f90*/  SHFL.IDX PT, R6, R6, 0x7, 0x181f ;  /* 0x00f81f0006067f89 */ /* 0x018ee800000e0000 */
[----:B--2---:R2:W4:Y:S02]  /*14fa0*/  SHFL.IDX PT, R3, R7, 0x7, 0x181f ;  /* 0x00f81f0007037f89 */ /* 0x00452400000e0000 */
.L_x_409:
[----:B------:R-:W-:-:S04]  /*14fb0*/  IADD3 R2, R5, 0x70, RZ ;  /* 0x0000007005027810 */ /* 0x000fc80007ffe0ff */
[----:B------:R-:W-:-:S13]  /*14fc0*/  ISETP.GE.OR P0, PT, R2, R4, P2 ;  /* 0x000000040200720c */ /* 0x000fda0001706670 */
[----:B------:R-:W-:Y:S05]  /*14fd0*/  @P0 BRA `(.L_x_334) ;  /* 0x000018c000000947 */ /* 0x000fea0003800000 */
[----:B----4-:R-:W-:-:S04]  /*14fe0*/  LEA R2, P0, R0, R3, 0x1 ;  /* 0x0000000300027211 */ /* 0x010fc800078008ff */
[----:B---3--:R-:W-:-:S05]  /*14ff0*/  LEA.HI.X R3, R0, R6, R80, 0x1, P0 ;  /* 0x0000000600037211 */ /* 0x008fca00000f0c50 */
[----:B------:R3:W-:Y:S01]  /*15000*/  ST.E.128 [R2.64], R44 ;  /* 0x0000002c02007985 */ /* 0x0007e2000c101d08 */
[----:B------:R-:W-:Y:S05]  /*15010*/  BRA `(.L_x_334) ;  /* 0x0000188000007947 */ /* 0x000fea0003800000 */
.L_x_321:
        /* <DEDUP_REMOVED lines=34> */
.L_x_410:
[----:B------:R-:W-:Y:S05]  /*15240*/  BRA.DIV ~URZ, `(.L_x_336) ;  /* 0x000037627f007947 */ /* 0x000fea000b800000 */
[----:B------:R3:W4:Y:S02]  /*15250*/  SHFL.IDX PT, R2, R21, RZ, 0x1c1f ;  /* 0x001c1fff15027589 */ /* 0x00072400000e0000 */
.L_x_411:
[----:B------:R-:W-:Y:S01]  /*15260*/  LOP3.LUT R0, R27, 0x7ffffffc, RZ, 0xc0, !PT ;  /* 0x7ffffffc1b007812 */ /* 0x000fe200078ec0ff */
[----:B------:R-:W-:Y:S04]  /*15270*/  BSSY B0, `(.L_x_337) ;  /* 0x0000032000007945 */ /* 0x000fe80003800000 */
[----:B------:R-:W-:-:S04]  /*15280*/  IMAD.IADD R0, R19, 0x1, -R0 ;  /* 0x0000000113007824 */ /* 0x000fc800078e0a00 */
[----:B------:R-:W-:-:S05]  /*15290*/  IMAD.SHL.U32 R0, R0, 0x2, RZ ;  /* 0x0000000200007824 */ /* 0x000fca00078e00ff */
[C---:B------:R-:W-:Y:S02]  /*152a0*/  IADD3 R10, R0.reuse, 0x8, RZ ;  /* 0x00000008000a7810 */ /* 0x040fe40007ffe0ff */
[C---:B------:R-:W-:Y:S02]  /*152b0*/  IADD3 R9, R0.reuse, 0x10, RZ ;  /* 0x0000001000097810 */ /* 0x040fe40007ffe0ff */
[C---:B------:R-:W-:Y:S02]  /*152c0*/  IADD3 R8, R0.reuse, 0x20, RZ ;  /* 0x0000002000087810 */ /* 0x040fe40007ffe0ff */
[C---:B------:R-:W-:Y:S02]  /*152d0*/  IADD3 R7, R0.reuse, 0x28, RZ ;  /* 0x0000002800077810 */ /* 0x040fe40007ffe0ff */
[C---:B------:R-:W-:Y:S02]  /*152e0*/  IADD3 R6, R0.reuse, 0x30, RZ ;  /* 0x0000003000067810 */ /* 0x040fe40007ffe0ff */
[----:B------:R-:W-:-:S02]  /*152f0*/  IADD3 R5, R0, 0x38, RZ ;  /* 0x0000003800057810 */ /* 0x000fc40007ffe0ff */
[----:B------:R-:W-:Y:S02]  /*15300*/  IADD3 R4, R0, 0x18, RZ ;  /* 0x0000001800047810 */ /* 0x000fe40007ffe0ff */
[----:B------:R-:W-:Y:S02]  /*15310*/  SHF.R.S32.HI R24, RZ, 0x1f, R9 ;  /* 0x0000001fff187819 */ /* 0x000fe40000011409 */
[----:B------:R-:W-:Y:S02]  /*15320*/  SHF.R.S32.HI R22, RZ, 0x1f, R10 ;  /* 0x0000001fff167819 */ /* 0x000fe4000001140a */
[----:B------:R-:W-:Y:S02]  /*15330*/  SHF.R.S32.HI R26, RZ, 0x1f, R7 ;  /* 0x0000001fff1a7819 */ /* 0x000fe40000011407 */
[----:B------:R-:W-:Y:S02]  /*15340*/  SHF.R.S32.HI R27, RZ, 0x1f, R6 ;  /* 0x0000001fff1b7819 */ /* 0x000fe40000011406 */
[----:B------:R-:W-:-:S02]  /*15350*/  SHF.R.S32.HI R25, RZ, 0x1f, R8 ;  /* 0x0000001fff197819 */ /* 0x000fc40000011408 */
[----:B------:R-:W-:Y:S02]  /*15360*/  SHF.R.S32.HI R23, RZ, 0x1f, R4 ;  /* 0x0000001fff177819 */ /* 0x000fe40000011404 */
[----:B------:R-:W-:Y:S01]  /*15370*/  SHF.R.S32.HI R28, RZ, 0x1f, R5 ;  /* 0x0000001fff1c7819 */ /* 0x000fe20000011405 */
[----:B------:R-:W-:Y:S05]  /*15380*/  @P0 BRA `(.L_x_338) ;  /* 0x0000020000000947 */ /* 0x000fea0003800000 */
[----:B------:R-:W-:Y:S02]  /*15390*/  ISETP.GE.AND P0, PT, R0, c[0x0][0x3c8], PT ;  /* 0x0000f20000007a0c */ /* 0x000fe40003f06270 */
[----:B------:R-:W-:Y:S02]  /*153a0*/  ISETP.GE.AND P1, PT, R10, c[0x0][0x3c8], PT ;  /* 0x0000f2000a007a0c */ /* 0x000fe40003f26270 */
[----:B------:R-:W-:Y:S02]  /*153b0*/  ISETP.GE.AND P2, PT, R9, c[0x0][0x3c8], PT ;  /* 0x0000f20009007a0c */ /* 0x000fe40003f46270 */
[----:B------:R-:W-:Y:S02]  /*153c0*/  ISETP.GE.AND P5, PT, R4, c[0x0][0x3c8], PT ;  /* 0x0000f20004007a0c */ /* 0x000fe40003fa6270 */
[----:B------:R-:W-:-:S05]  /*153d0*/  ISETP.GE.AND P4, PT, R8, c[0x0][0x3c8], PT ;  /* 0x0000f20008007a0c */ /* 0x000fca0003f86270 */
[----:B--2---:R-:W-:Y:S02]  /*153e0*/  @!P0 IMAD.MOV.U32 R3, RZ, RZ, R13 ;  /* 0x000000ffff038224 */ /* 0x004fe400078e000d */
[-C--:B----4-:R-:W-:Y:S02]  /*153f0*/  @!P1 LEA R14, P3, R10, R2.reuse, 0x2 ;  /* 0x000000020a0e9211 */ /* 0x090fe400078610ff */
[----:B------:R-:W-:Y:S02]  /*15400*/  @!P0 IMAD.WIDE R16, R0, 0x4, R2 ;  /* 0x0000000400108825 */ /* 0x000fe400078e0202 */
[----:B------:R-:W-:Y:S02]  /*15410*/  @!P1 LEA.HI.X R15, R10, R13, R22, 0x2, P3 ;  /* 0x0000000d0a0f9211 */ /* 0x000fe400018f1416 */
[----:B------:R-:W-:Y:S01]  /*15420*/  ISETP.GE.AND P3, PT, R7, c[0x0][0x3c8], PT ;  /* 0x0000f20007007a0c */ /* 0x000fe20003f66270 */
[----:B------:R2:W-:Y:S01]  /*15430*/  @!P0 ST.E.64 [R16.64], R76 ;  /* 0x0000004c10008985 */ /* 0x0005e2000c101b08 */
[----:B------:R-:W-:-:S03]  /*15440*/  @!P2 LEA R18, P0, R9, R2, 0x2 ;  /* 0x000000020912a211 */ /* 0x000fc600078010ff */
[----:B------:R4:W-:Y:S01]  /*15450*/  @!P1 ST.E.64 [R14.64], R78 ;  /* 0x0000004e0e009985 */ /* 0x0009e2000c101b08 */
[----:B------:R-:W-:Y:S02]  /*15460*/  @!P2 LEA.HI.X R19, R9, R13, R24, 0x2, P0 ;  /* 0x0000000d0913a211 */ /* 0x000fe400000f1418 */
[----:B------:R-:W-:-:S03]  /*15470*/  ISETP.GE.AND P1, PT, R5, c[0x0][0x3c8], PT ;  /* 0x0000f20005007a0c */ /* 0x000fc60003f26270 */
[----:B------:R-:W-:Y:S01]  /*15480*/  @!P2 ST.E.64 [R18.64], R84 ;  /* 0x000000541200a985 */ /* 0x000fe2000c101b08 */
[----:B------:R-:W-:Y:S02]  /*15490*/  ISETP.GE.AND P2, PT, R6, c[0x0][0x3c8], PT ;  /* 0x0000f20006007a0c */ /* 0x000fe40003f46270 */
[----:B--2---:R-:W-:-:S04]  /*154a0*/  @!P5 LEA R16, P0, R4, R2, 0x2 ;  /* 0x000000020410d211 */ /* 0x004fc800078010ff */
[----:B------:R-:W-:Y:S02]  /*154b0*/  @!P5 LEA.HI.X R17, R4, R13, R23, 0x2, P0 ;  /* 0x0000000d0411d211 */ /* 0x000fe400000f1417 */
[----:B----4-:R-:W-:-:S03]  /*154c0*/  @!P4 LEA R14, P0, R8, R2, 0x2 ;  /* 0x00000002080ec211 */ /* 0x010fc600078010ff */
[----:B------:R2:W-:Y:S01]  /*154d0*/  @!P5 ST.E.64 [R16.64], R86 ;  /* 0x000000561000d985 */ /* 0x0005e2000c101b08 */
[----:B------:R-:W-:-:S05]  /*154e0*/  @!P4 LEA.HI.X R15, R8, R13, R25, 0x2, P0 ;  /* 0x0000000d080fc211 */ /* 0x000fca00000f1419 */
        /* <DEDUP_REMOVED lines=10> */
.L_x_338:
[----:B------:R-:W-:Y:S05]  /*15590*/  BSYNC B0 ;  /* 0x0000000000007941 */ /* 0x000fea0003800000 */
.L_x_337:
[----:B------:R-:W-:Y:S05]  /*155a0*/  BRA.DIV ~URZ, `(.L_x_339) ;  /* 0x000034727f007947 */ /* 0x000fea000b800000 */
[----:B--2---:R2:W1:Y:S04]  /*155b0*/  SHFL.IDX PT, R13, R20, 0x1, 0x1c1f ;  /* 0x003c1f00140d7f89 */ /* 0x00446800000e0000 */
[----:B----4-:R2:W4:Y:S02]  /*155c0*/  SHFL.IDX PT, R2, R21, 0x1, 0x1c1f ;  /* 0x003c1f0015027f89 */ /* 0x01052400000e0000 */
.L_x_412:
[----:B------:R-:W-:Y:S01]  /*155d0*/  BSSY B0, `(.L_x_340) ;  /* 0x0000022000007945 */ /* 0x000fe20003800000 */
[----:B------:R-:W-:Y:S05]  /*155e0*/  @P6 BRA `(.L_x_341) ;  /* 0x0000020000006947 */ /* 0x000fea0003800000 */
[----:B------:R-:W-:Y:S02]  /*155f0*/  ISETP.GE.AND P1, PT, R0, c[0x0][0x3c8], PT ;  /* 0x0000f20000007a0c */ /* 0x000fe40003f26270 */
[----:B------:R-:W-:Y:S02]  /*15600*/  ISETP.GE.AND P0, PT, R10, c[0x0][0x3c8], PT ;  /* 0x0000f2000a007a0c */ /* 0x000fe40003f06270 */
[----:B------:R-:W-:Y:S02]  /*15610*/  ISETP.GE.AND P2, PT, R9, c[0x0][0x3c8], PT ;  /* 0x0000f20009007a0c */ /* 0x000fe40003f46270 */
[----:B------:R-:W-:-:S02]  /*15620*/  ISETP.GE.AND P4, PT, R4, c[0x0][0x3c8], PT ;  /* 0x0000f20004007a0c */ /* 0x000fc40003f86270 */
[----:B------:R-:W-:-:S05]  /*15630*/  ISETP.GE.AND P5, PT, R8, c[0x0][0x3c8], PT ;  /* 0x0000f20008007a0c */ /* 0x000fca0003fa6270 */
[----:B-1----:R-:W-:Y:S02]  /*15640*/  @!P1 IMAD.MOV.U32 R3, RZ, RZ, R13 ;  /* 0x000000ffff039224 */ /* 0x002fe400078e000d */
[-C--:B----4-:R-:W-:Y:S02]  /*15650*/  @!P0 LEA R14, P3, R10, R2.reuse, 0x2 ;  /* 0x000000020a0e8211 */ /* 0x090fe400078610ff */
[----:B------:R-:W-:Y:S02]  /*15660*/  @!P1 IMAD.WIDE R16, R0, 0x4, R2 ;  /* 0x0000000400109825 */ /* 0x000fe400078e0202 */
[----:B------:R-:W-:Y:S02]  /*15670*/  @!P0 LEA.HI.X R15, R10, R13, R22, 0x2, P3 ;  /* 0x0000000d0a0f8211 */ /* 0x000fe400018f1416 */
[----:B------:R-:W-:Y:S01]  /*15680*/  ISETP.GE.AND P3, PT, R7, c[0x0][0x3c8], PT ;  /* 0x0000f20007007a0c */ /* 0x000fe20003f66270 */
[----:B------:R1:W-:Y:S04]  /*15690*/  @!P1 ST.E.64 [R16.64], R104 ;  /* 0x0000006810009985 */ /* 0x0003e8000c101b08 */
[----:B------:R4:W-:Y:S01]  /*156a0*/  @!P0 ST.E.64 [R14.64], R102 ;  /* 0x000000660e008985 */ /* 0x0009e2000c101b08 */
[----:B-1----:R-:W-:-:S04]  /*156b0*/  @!P2 LEA R16, P1, R9, R2, 0x2 ;  /* 0x000000020910a211 */ /* 0x002fc800078210ff */
[-C--:B------:R-:W-:Y:S02]  /*156c0*/  @!P2 LEA.HI.X R17, R9, R13.reuse, R24, 0x2, P1 ;  /* 0x0000000d0911a211 */ /* 0x080fe400008f1418 */
[-C--:B----4-:R-:W-:Y:S02]  /*156d0*/  @!P4 LEA R14, P0, R4, R2.reuse, 0x2 ;  /* 0x00000002040ec211 */ /* 0x090fe400078010ff */
[----:B------:R-:W-:Y:S01]  /*156e0*/  ISETP.GE.AND P1, PT, R5, c[0x0][0x3c8], PT ;  /* 0x0000f20005007a0c */ /* 0x000fe20003f26270 */
[----:B------:R1:W-:Y:S01]  /*156f0*/  @!P2 ST.E.64 [R16.64], R106 ;  /* 0x0000006a1000a985 */ /* 0x0003e2000c101b08 */
[----:B------:R-:W-:Y:S02]  /*15700*/  ISETP.GE.AND P2, PT, R6, c[0x0][0x3c8], PT ;  /* 0x0000f20006007a0c */ /* 0x000fe40003f46270 */
[----:B------:R-:W-:Y:S02]  /*15710*/  @!P4 LEA.HI.X R15, R4, R13, R23, 0x2, P0 ;  /* 0x0000000d040fc211 */ /* 0x000fe400000f1417 */
[----:B------:R-:W-:-:S03]  /*15720*/  @!P5 LEA R18, P0, R8, R2, 0x2 ;  /* 0x000000020812d211 */ /* 0x000fc600078010ff */
[----:B------:R4:W-:Y:S01]  /*15730*/  @!P4 ST.E.64 [R14.64], R118 ;  /* 0x000000760e00c985 */ /* 0x0009e2000c101b08 */
        /* <DEDUP_REMOVED lines=11> */
.L_x_341:
[----:B------:R-:W-:Y:S05]  /*157f0*/  BSYNC B0 ;  /* 0x0000000000007941 */ /* 0x000fea0003800000 */
.L_x_340:
[----:B------:R-:W-:Y:S05]  /*15800*/  BRA.DIV ~URZ, `(.L_x_342) ;  /* 0x000032e27f007947 */ /* 0x000fea000b800000 */
[----:B-1----:R1:W2:Y:S02]  /*15810*/  SHFL.IDX PT, R13, R20, 0x2, 0x1c1f ;  /* 0x005c1f00140d7f89 */ /* 0x0022a400000e0000 */
.L_x_413:
[----:B------:R-:W-:Y:S05]  /*15820*/  BRA.DIV ~URZ, `(.L_x_343) ;  /* 0x000033327f007947 */ /* 0x000fea000b800000 */
[----:B--2-4-:R2:W4:Y:S02]  /*15830*/  SHFL.IDX PT, R2, R21, 0x2, 0x1c1f ;  /* 0x005c1f0015027f89 */ /* 0x01452400000e0000 */
.L_x_414:
[----:B------:R-:W5:Y:S01]  /*15840*/  LDL R3, [R1+0x44] ;  /* 0x0000440001037983 */ /* 0x000f620000100800 */
[----:B------:R-:W-:Y:S01]  /*15850*/  BSSY B0, `(.L_x_344) ;  /* 0x0000023000007945 */ /* 0x000fe20003800000 */
[----:B-----5:R-:W-:-:S13]  /*15860*/  LOP3.LUT P0, RZ, R3, 0x1, RZ, 0xc0, !PT ;  /* 0x0000000103ff7812 */ /* 0x020fda000780c0ff */
[----:B------:R-:W-:Y:S05]  /*15870*/  @P0 BRA `(.L_x_345) ;  /* 0x0000020000000947 */ /* 0x000fea0003800000 */
[----:B------:R-:W-:Y:S02]  /*15880*/  ISETP.GE.AND P1, PT, R0, c[0x0][0x3c8], PT ;  /* 0x0000f20000007a0c */ /* 0x000fe40003f26270 */
[----:B------:R-:W-:Y:S02]  /*15890*/  ISETP.GE.AND P0, PT, R10, c[0x0][0x3c8], PT ;  /* 0x0000f2000a007a0c */ /* 0x000fe40003f06270 */
[----:B------:R-:W-:Y:S02]  /*158a0*/  ISETP.GE.AND P4, PT, R9, c[0x0][0x3c8], PT ;  /* 0x0000f20009007a0c */ /* 0x000fe40003f86270 */
[----:B------:R-:W-:Y:S02]  /*158b0*/  ISETP.GE.AND P5, PT, R4, c[0x0][0x3c8], PT ;  /* 0x0000f20004007a0c */ /* 0x000fe40003fa6270 */
[----:B------:R-:W-:-:S05]  /*158c0*/  ISETP.GE.AND P3, PT, R8, c[0x0][0x3c8], PT ;  /* 0x0000f20008007a0c */ /* 0x000fca0003f66270 */
[----:B------:R-:W-:Y:S02]  /*158d0*/  @!P1 IMAD.MOV.U32 R3, RZ, RZ, R13 ;  /* 0x000000ffff039224 */ /* 0x000fe400078e000d */
[-C--:B----4-:R-:W-:Y:S02]  /*158e0*/  @!P0 LEA R14, P2, R10, R2.reuse, 0x2 ;  /* 0x000000020a0e8211 */ /* 0x090fe400078410ff */
[----:B------:R-:W-:Y:S01]  /*158f0*/  @!P1 IMAD.WIDE R18, R0, 0x4, R2 ;  /* 0x0000000400129825 */ /* 0x000fe200078e0202 */
[----:B------:R-:W-:Y:S02]  /*15900*/  @!P4 LEA R16, P6, R9, R2, 0x2 ;  /* 0x000000020910c211 */ /* 0x000fe400078c10ff */
[----:B------:R-:W-:Y:S02]  /*15910*/  @!P0 LEA.HI.X R15, R10, R13, R22, 0x2, P2 ;  /* 0x0000000d0a0f8211 */ /* 0x000fe400010f1416 */
[----:B------:R-:W-:Y:S01]  /*15920*/  ISETP.GE.AND P2, PT, R7, c[0x0][0x3c8], PT ;  /* 0x0000f20007007a0c */ /* 0x000fe20003f46270 */
[----:B------:R-:W-:Y:S01]  /*15930*/  @!P1 ST.E.64 [R18.64], R54 ;  /* 0x0000003612009985 */ /* 0x000fe2000c101b08 */
[----:B------:R-:W-:-:S02]  /*15940*/  ISETP.GE.AND P1, PT, R6, c[0x0][0x3c8], PT ;  /* 0x0000f20006007a0c */ /* 0x000fc40003f26270 */
[----:B------:R-:W-:Y:S01]  /*15950*/  @!P4 LEA.HI.X R17, R9, R13, R24, 0x2, P6 ;  /* 0x0000000d0911c211 */ /* 0x000fe200030f1418 */
[----:B------:R4:W-:Y:S01]  /*15960*/  @!P0 ST.E.64 [R14.64], R42 ;  /* 0x0000002a0e008985 */ /* 0x0009e2000c101b08 */
[----:B------:R-:W-:-:S03]  /*15970*/  ISETP.GE.AND P0, PT, R5, c[0x0][0x3c8], PT ;  /* 0x0000f20005007a0c */ /* 0x000fc60003f06270 */
[----:B------:R5:W-:Y:S01]  /*15980*/  @!P4 ST.E.64 [R16.64], R44 ;  /* 0x0000002c1000c985 */ /* 0x000be2000c101b08 */
[----:B----4-:R-:W-:-:S04]  /*15990*/  @!P5 LEA R14, P6, R4, R2, 0x2 ;  /* 0x00000002040ed211 */ /* 0x010fc800078c10ff */
[-C--:B------:R-:W-:Y:S02]  /*159a0*/  @!P5 LEA.HI.X R15, R4, R13.reuse, R23, 0x2, P6 ;  /* 0x0000000d040fd211 */ /* 0x080fe400030f1417 */
[CC--:B-----5:R-:W-:Y:S02]  /*159b0*/  @!P2 LEA R16, P4, R7.reuse, R2.reuse, 0x2 ;  /* 0x000000020710a211 */ /* 0x0e0fe400078810ff */
[C---:B------:R-:W-:Y:S01]  /*159c0*/  @!P3 LEA R18, P6, R8.reuse, R2, 0x2 ;  /* 0x000000020812b211 */ /* 0x040fe200078c10ff */
[----:B------:R4:W-:Y:S01]  /*159d0*/  @!P5 ST.E.64 [R14.64], R46 ;  /* 0x0000002e0e00d985 */ /* 0x0009e2000c101b08 */
[-C--:B------:R-:W-:Y:S02]  /*159e0*/  @!P2 LEA.HI.X R17, R7, R13.reuse, R26, 0x2, P4 ;  /* 0x0000000d0711a211 */ /* 0x080fe400020f141a */
[----:B------:R-:W-:-:S05]  /*159f0*/  @!P3 LEA.HI.X R19, R8, R13, R25, 0x2, P6 ;  /* 0x0000000d0813b211 */ /* 0x000fca00030f1419 */
[----:B------:R1:W-:Y:S04]  /*15a00*/  @!P3 ST.E.64 [R18.64], R60 ;  /* 0x0000003c1200b985 */ /* 0x0003e8000c101b08 */
[----:B------:R1:W-:Y:S01]  /*15a10*/  @!P2 ST.E.64 [R16.64], R56 ;  /* 0x000000381000a985 */ /* 0x0003e2000c101b08 */
[CC--:B----4-:R-:W-:Y:S02]  /*15a20*/  @!P1 LEA R14, P5, R6.reuse, R2.reuse, 0x2 ;  /* 0x00000002060e9211 */ /* 0x0d0fe400078a10ff */
[C---:B------:R-:W-:Y:S02]  /*15a30*/  @!P0 LEA R2, P4, R5.reuse, R2, 0x2 ;  /* 0x0000000205028211 */ /* 0x040fe400078810ff */
[-C--:B------:R-:W-:Y:S02]  /*15a40*/  @!P1 LEA.HI.X R15, R6, R13.reuse, R27, 0x2, P5 ;  /* 0x0000000d060f9211 */ /* 0x080fe400028f141b */
[----:B------:R-:W-:-:S03]  /*15a50*/  @!P0 LEA.HI.X R3, R5, R13, R28, 0x2, P4 ;  /* 0x0000000d05038211 */ /* 0x000fc600020f141c */
[----:B------:R1:W-:Y:S04]  /*15a60*/  @!P1 ST.E.64 [R14.64], R50 ;  /* 0x000000320e009985 */ /* 0x0003e8000c101b08 */
[----:B------:R1:W-:Y:S02]  /*15a70*/  @!P0 ST.E.64 [R2.64], R36 ;  /* 0x0000002402008985 */ /* 0x0003e4000c101b08 */
.L_x_345:
[----:B------:R-:W-:Y:S05]  /*15a80*/  BSYNC B0 ;  /* 0x0000000000007941 */ /* 0x000fea0003800000 */
.L_x_344:
[----:B------:R-:W-:Y:S05]  /*15a90*/  BRA.DIV ~URZ, `(.L_x_346) ;  /* 0x000031327f007947 */ /* 0x000fea000b800000 */
[----:B------:R1:W2:Y:S04]  /*15aa0*/  SHFL.IDX PT, R13, R20, 0x3, 0x1c1f ;  /* 0x007c1f00140d7f89 */ /* 0x0002a800000e0000 */
[----:B-1--4-:R1:W4:Y:S02]  /*15ab0*/  SHFL.IDX PT, R2, R21, 0x3, 0x1c1f ;  /* 0x007c1f0015027f89 */ /* 0x01232400000e0000 */
.L_x_415:
[----:B------:R-:W5:Y:S02]  /*15ac0*/  LDL R3, [R1+0x44] ;  /* 0x0000440001037983 */ /* 0x000f640000100800 */
[----:B-----5:R-:W-:-:S13]  /*15ad0*/  LOP3.LUT P0, RZ, R3, 0x2, RZ, 0xc0, !PT ;  /* 0x0000000203ff7812 */ /* 0x020fda000780c0ff */
[----:B------:R-:W-:Y:S05]  /*15ae0*/  @P0 BRA `(.L_x_334) ;  /* 0x00000db000000947 */ /* 0x000fea0003800000 */
[----:B------:R-:W-:Y:S02]  /*15af0*/  ISETP.GE.AND P4, PT, R9, c[0x0][0x3c8], PT ;  /* 0x0000f20009007a0c */ /* 0x000fe40003f86270 */
[----:B------:R-:W-:Y:S02]  /*15b00*/  ISETP.GE.AND P0, PT, R0, c[0x0][0x3c8], PT ;  /* 0x0000f20000007a0c */ /* 0x000fe40003f06270 */
[----:B------:R-:W-:Y:S02]  /*15b10*/  ISETP.GE.AND P5, PT, R10, c[0x0][0x3c8], PT ;  /* 0x0000f2000a007a0c */ /* 0x000fe40003fa6270 */
[----:B------:R-:W-:Y:S02]  /*15b20*/  ISETP.GE.AND P3, PT, R4, c[0x0][0x3c8], PT ;  /* 0x0000f20004007a0c */ /* 0x000fe40003f66270 */
[----:B------:R-:W-:Y:S02]  /*15b30*/  ISETP.GE.AND P2, PT, R8, c[0x0][0x3c8], PT ;  /* 0x0000f20008007a0c */ /* 0x000fe40003f46270 */
[----:B------:R-:W-:-:S03]  /*15b40*/  ISETP.GE.AND P1, PT, R7, c[0x0][0x3c8], PT ;  /* 0x0000f20007007a0c */ /* 0x000fc60003f26270 */
[----:B----4-:R-:W-:Y:S02]  /*15b50*/  @!P4 LEA R18, P6, R9, R2, 0x2 ;  /* 0x000000020912c211 */ /* 0x010fe400078c10ff */
[----:B--2---:R-:W-:-:S04]  /*15b60*/  @!P0 IMAD.MOV.U32 R3, RZ, RZ, R13 ;  /* 0x000000ffff038224 */ /* 0x004fc800078e000d */
[----:B------:R-:W-:-:S05]  /*15b70*/  @!P0 IMAD.WIDE R14, R0, 0x4, R2 ;  /* 0x00000004000e8825 */ /* 0x000fca00078e0202 */
[----:B------:R2:W-:Y:S01]  /*15b80*/  @!P0 ST.E.64 [R14.64], R40 ;  /* 0x000000280e008985 */ /* 0x0005e2000c101b08 */
[CC--:B------:R-:W-:Y:S02]  /*15b90*/  @!P5 LEA R20, P0, R10.reuse, R2.reuse, 0x2 ;  /* 0x000000020a14d211 */ /* 0x0c0fe400078010ff */
[----:B------:R-:W-:Y:S02]  /*15ba0*/  P2R R0, PR, RZ, 0x40 ;  /* 0x00000040ff007803 */ /* 0x000fe40000000000 */
[-C--:B-1-3--:R-:W-:Y:S02]  /*15bb0*/  @!P5 LEA.HI.X R21, R10, R13.reuse, R22, 0x2, P0 ;  /* 0x0000000d0a15d211 */ /* 0x08afe400000f1416 */
[----:B------:R-:W-:Y:S02]  /*15bc0*/  ISETP.NE.AND P0, PT, R0, RZ, PT ;  /* 0x000000ff0000720c */ /* 0x000fe40003f05270 */
[----:B------:R-:W-:Y:S01]  /*15bd0*/  @!P3 LEA R16, P6, R4, R2, 0x2 ;  /* 0x000000020410b211 */ /* 0x000fe200078c10ff */
[----:B------:R1:W-:Y:S01]  /*15be0*/  @!P5 ST.E.64 [R20.64], R70 ;  /* 0x000000461400d985 */ /* 0x0003e2000c101b08 */
[----:B------:R-:W-:-:S02]  /*15bf0*/  @!P4 LEA.HI.X R19, R9, R13, R24, 0x2, P0 ;  /* 0x0000000d0913c211 */ /* 0x000fc400000f1418 */
[----:B------:R-:W-:Y:S02]  /*15c00*/  ISETP.GE.AND P0, PT, R6, c[0x0][0x3c8], PT ;  /* 0x0000f20006007a0c */ /* 0x000fe40003f06270 */
[----:B------:R-:W-:Y:S01]  /*15c10*/  @!P3 LEA.HI.X R17, R4, R13, R23, 0x2, P6 ;  /* 0x0000000d0411b211 */ /* 0x000fe200030f1417 */
[----:B------:R1:W-:Y:S04]  /*15c20*/  @!P4 ST.E.64 [R18.64], R68 ;  /* 0x000000441200c985 */ /* 0x0003e8000c101b08 */
[----:B------:R1:W-:Y:S01]  /*15c30*/  @!P3 ST.E.64 [R16.64], R64 ;  /* 0x000000401000b985 */ /* 0x0003e2000c101b08 */
[----:B--2---:R-:W-:-:S04]  /*15c40*/  @!P2 LEA R14, P6, R8, R2, 0x2 ;  /* 0x00000002080ea211 */ /* 0x004fc800078c10ff */
        /* <DEDUP_REMOVED lines=14> */
.L_x_319:
[----:B------:R-:W2:Y:S04]  /*15d30*/  LDL.LU R3, [R1+0x48] ;  /* 0x0000480001037983 */ /* 0x000ea80000300800 */
[----:B------:R-:W3:Y:S01]  /*15d40*/  LDL R8, [R1+0x10] ;  /* 0x0000100001087983 */ /* 0x000ee20000100800 */
        /* <DEDUP_REMOVED lines=16> */
[----:B------:R2:W3:Y:S04]  /*15e50*/  LDG.E R3, [R6.64] ;  /* 0x0000000806037981 */ /* 0x0004e8000c1e1900 */
[----:B-12---:R-:W3:Y:S02]  /*15e60*/  LDG.E R6, [R6.64+0x4] ;  /* 0x0000040806067981 */ /* 0x006ee4000c1e1900 */
[----:B---3-5:R-:W-:Y:S02]  /*15e70*/  IADD3 R20, -R3, R6, RZ ;  /* 0x0000000603147210 */ /* 0x028fe40007ffe1ff */
.L_x_347:
        /* <DEDUP_REMOVED lines=23> */
[----:B------:R-:W-:Y:S01]  /*15ff0*/  ISETP.NE.AND P0, PT, R3, 0x1, PT ;  /* 0x000000010300780c */ /* 0x000fe20003f05270 */
[----:B------:R-:W-:Y:S01]  /*16000*/  IMAD R9, R8, R21, R9 ;  /* 0x0000001508097224 */ /* 0x000fe200078e0209 */
[----:B------:R-:W-:-:S11]  /*16010*/  MOV R3, R11 ;  /* 0x0000000b00037202 */ /* 0x000fd60000000f00 */
[----:B------:R-:W-:-:S05]  /*16020*/  @P0 IMAD.HI.U32 R17, R11, c[0x0][0x4ec], RZ ;  /* 0x00013b000b110a27 */ /* 0x000fca00078e00ff */
[----:B------:R-:W-:Y:S01]  /*16030*/  @P0 SHF.R.U32.HI R3, RZ, c[0x0][0x4f0], R17 ;  /* 0x00013c00ff030a19 */ /* 0x000fe20000011611 */
[-C--:B--2---:R-:W-:Y:S02]  /*16040*/  IMAD R16, R7, R4.reuse, RZ ;  /* 0x0000000407107224 */ /* 0x084fe400078e02ff */
[----:B------:R-:W-:-:S04]  /*16050*/  IMAD.WIDE.U32 R6, R6, R4, RZ ;  /* 0x0000000406067225 */ /* 0x000fc800078e00ff */
[----:B------:R-:W-:Y:S01]  /*16060*/  IMAD.WIDE.U32 R4, R8, R10, RZ ;  /* 0x0000000a08047225 */ /* 0x000fe200078e00ff */
[----:B---3--:R-:W-:-:S03]  /*16070*/  SEL R8, R22, RZ, P2 ;  /* 0x000000ff16087207 */ /* 0x008fc60001000000 */
[----:B------:R-:W-:Y:S01]  /*16080*/  IMAD.IADD R16, R7, 0x1, R16 ;  /* 0x0000000107107824 */ /* 0x000fe200078e0210 */
[----:B------:R-:W-:Y:S01]  /*16090*/  IADD3 R17, P1, P0, R4, R6, R2 ;  /* 0x0000000604117210 */ /* 0x000fe2000783e002 */
[----:B------:R-:W-:Y:S01]  /*160a0*/  IMAD.MOV R4, RZ, RZ, -R3 ;  /* 0x000000ffff047224 */ /* 0x000fe200078e0a03 */
[----:B------:R-:W-:Y:S01]  /*160b0*/  IADD3 R5, R5, R9, RZ ;  /* 0x0000000905057210 */ /* 0x000fe20007ffe0ff */
[-C--:B-----5:R-:W-:Y:S02]  /*160c0*/  IMAD R9, R15, R8.reuse, RZ ;  /* 0x000000080f097224 */ /* 0x0a0fe400078e02ff */
[----:B------:R-:W-:-:S04]  /*160d0*/  IMAD.WIDE.U32 R6, R14, R8, RZ ;  /* 0x000000080e067225 */ /* 0x000fc800078e00ff */
[----:B------:R-:W-:Y:S01]  /*160e0*/  IMAD R4, R4, c[0x0][0x4e8], R11 ;  /* 0x00013a0004047a24 */ /* 0x000fe200078e020b */
[----:B------:R-:W-:Y:S02]  /*160f0*/  IADD3.X R11, R5, R16, R18, P1, P0 ;  /* 0x00000010050b7210 */ /* 0x000fe40000fe0412 */
[----:B------:R-:W-:Y:S01]  /*16100*/  IADD3 R7, R7, R9, RZ ;  /* 0x0000000907077210 */ /* 0x000fe20007ffe0ff */
[----:B------:R-:W-:Y:S01]  /*16110*/  IMAD.MOV.U32 R9, RZ, RZ, c[0x0][0x4a8] ;  /* 0x00012a00ff097624 */ /* 0x000fe200078e00ff */
[----:B------:R-:W-:Y:S02]  /*16120*/  IADD3 R6, P1, P0, R3, R17, R6 ;  /* 0x0000001103067210 */ /* 0x000fe4000783e006 */
[----:B------:R-:W-:Y:S01]  /*16130*/  SHF.R.S32.HI R5, RZ, 0x1f, R3 ;  /* 0x0000001fff057819 */ /* 0x000fe20000011403 */
[----:B------:R-:W-:Y:S01]  /*16140*/  IMAD R3, R13, R4, RZ ;  /* 0x000000040d037224 */ /* 0x000fe200078e02ff */
[----:B------:R-:W-:Y:S02]  /*16150*/  SHF.R.S32.HI R8, RZ, 0x1f, R4 ;  /* 0x0000001fff087819 */ /* 0x000fe40000011404 */
[----:B------:R-:W-:-:S03]  /*16160*/  IADD3.X R7, R5, R11, R7, P1, P0 ;  /* 0x0000000b05077210 */ /* 0x000fc60000fe0407 */
        /* <DEDUP_REMOVED lines=10> */
.L_x_349:
[----:B------:R-:W-:Y:S05]  /*16210*/  BSYNC B0 ;  /* 0x0000000000007941 */ /* 0x000fea0003800000 */
.L_x_348:
[----:B------:R-:W-:-:S13]  /*16220*/  ISETP.GT.AND P0, PT, R19, 0x1, PT ;  /* 0x000000011300780c */ /* 0x000fda0003f04270 */
[----:B------:R-:W-:Y:S05]  /*16230*/  @P0 BRA `(.L_x_334) ;  /* 0x0000066000000947 */ /* 0x000fea0003800000 */
[----:B------:R-:W2:Y:S04]  /*16240*/  LDL.LU R8, [R1+0x40] ;  /* 0x0000400001087983 */ /* 0x000ea80000300800 */
[----:B------:R-:W3:Y:S01]  /*16250*/  LDL.LU R9, [R1+0x34] ;  /* 0x0000340001097983 */ /* 0x000ee20000300800 */
[----:B------:R-:W-:Y:S01]  /*16260*/  MOV R4, c[0x0][0x4e8] ;  /* 0x00013a0000047a02 */ /* 0x000fe20000000f00 */
[----:B-1----:R-:W-:Y:S01]  /*16270*/  IMAD R3, R18, c[0x0][0x3a0], RZ ;  /* 0x0000e80012037a24 */ /* 0x002fe200078e02ff */
[----:B------:R-:W-:Y:S01]  /*16280*/  ISETP.GE.AND P2, PT, R0, c[0x0][0x3c8], PT ;  /* 0x0000f20000007a0c */ /* 0x000fe20003f46270 */
[----:B------:R-:W-:Y:S01]  /*16290*/  IMAD R6, R21, c[0x0][0x3f0], RZ ;  /* 0x0000fc0015067a24 */ /* 0x000fe200078e02ff */
[----:B------:R-:W-:Y:S01]  /*162a0*/  ISETP.NE.AND P0, PT, R4, 0x1, PT ;  /* 0x000000010400780c */ /* 0x000fe20003f05270 */
[----:B------:R-:W-:-:S04]  /*162b0*/  IMAD.WIDE.U32 R4, R2, c[0x0][0x3a0], RZ ;  /* 0x0000e80002047a25 */ /* 0x000fc800078e00ff */
[----:B------:R-:W-:-:S05]  /*162c0*/  IMAD R2, R2, c[0x0][0x3a4], R3 ;  /* 0x0000e90002027a24 */ /* 0x000fca00078e0203 */
[----:B------:R-:W-:-:S05]  /*162d0*/  IADD3 R5, R5, R2, RZ ;  /* 0x0000000205057210 */ /* 0x000fca0007ffe0ff */
[----:B--2---:R-:W-:Y:S01]  /*162e0*/  IMAD.WIDE.U32 R4, R8, c[0x0][0x3e8], R4 ;  /* 0x0000fa0008047a25 */ /* 0x004fe200078e0004 */
[----:B---3--:R-:W-:-:S03]  /*162f0*/  LEA R3, R9, R28, 0x7 ;  /* 0x0000001c09037211 */ /* 0x008fc600078e38ff */
[----:B------:R-:W-:Y:S02]  /*16300*/  IMAD R5, R8, c[0x0][0x3ec], R5 ;  /* 0x0000fb0008057a24 */ /* 0x000fe400078e0205 */
[----:B------:R-:W-:Y:S01]  /*16310*/  IMAD R8, R10, c[0x0][0x3f4], R6 ;  /* 0x0000fd000a087a24 */ /* 0x000fe200078e0206 */
[----:B------:R-:W-:Y:S01]  /*16320*/  MOV R2, R3 ;  /* 0x0000000300027202 */ /* 0x000fe20000000f00 */
[----:B------:R-:W-:-:S04]  /*16330*/  @P0 IMAD.HI.U32 R7, R3, c[0x0][0x4ec], RZ ;  /* 0x00013b0003070a27 */ /* 0x000fc800078e00ff */
[----:B------:R-:W-:Y:S01]  /*16340*/  IMAD.WIDE.U32 R4, R10, c[0x0][0x3f0], R4 ;  /* 0x0000fc000a047a25 */ /* 0x000fe200078e0004 */
[----:B------:R-:W-:-:S04]  /*16350*/  @P0 SHF.R.U32.HI R2, RZ, c[0x0][0x4f0], R7 ;  /* 0x00013c00ff020a19 */ /* 0x000fc80000011607 */
        /* <DEDUP_REMOVED lines=17> */
[----:B------:R1:W2:Y:S02]  /*16470*/  SHFL.IDX PT, R8, R6, RZ, 0x181f ;  /* 0x00181fff06087589 */ /* 0x0002a400000e0000 */
.L_x_416:
[----:B------:R-:W-:Y:S05]  /*16480*/  BRA.DIV ~URZ, `(.L_x_351) ;  /* 0x000028827f007947 */ /* 0x000fea000b800000 */
[----:B------:R3:W4:Y:S02]  /*16490*/  SHFL.IDX PT, R2, R7, RZ, 0x181f ;  /* 0x00181fff07027589 */ /* 0x00072400000e0000 */
.L_x_417:
[----:B------:R-:W-:-:S05]  /*164a0*/  IMAD R5, R20, c[0x0][0x4e8], RZ ;  /* 0x00013a0014057a24 */ /* 0x000fca00078e02ff */
[----:B------:R-:W-:-:S13]  /*164b0*/  ISETP.GE.OR P0, PT, R4, R5, P2 ;  /* 0x000000050400720c */ /* 0x000fda0001706670 */
[----:B----4-:R-:W-:-:S04]  /*164c0*/  @!P0 LEA R2, P1, R0, R2, 0x1 ;  /* 0x0000000200028211 */ /* 0x010fc800078208ff */
[----:B--2---:R-:W-:-:S05]  /*164d0*/  @!P0 LEA.HI.X R3, R0, R8, R80, 0x1, P1 ;  /* 0x0000000800038211 */ /* 0x004fca00008f0c50 */
[----:B------:R2:W-:Y:S01]  /*164e0*/  @!P0 ST.E.128 [R2.64], RZ ;  /* 0x000000ff02008985 */ /* 0x0005e2000c101d08 */
[----:B------:R-:W-:Y:S05]  /*164f0*/  BRA.DIV ~URZ, `(.L_x_352) ;  /* 0x000028827f007947 */ /* 0x000fea000b800000 */
[----:B------:R4:W1:Y:S04]  /*16500*/  SHFL.IDX PT, R8, R6, 0x1, 0x181f ;  /* 0x00381f0006087f89 */ /* 0x00086800000e0000 */
[----:B--2---:R4:W2:Y:S02]  /*16510*/  SHFL.IDX PT, R2, R7, 0x1, 0x181f ;  /* 0x00381f0007027f89 */ /* 0x0048a400000e0000 */
.L_x_418:
[----:B------:R-:W-:-:S04]  /*16520*/  IADD3 R3, R4, 0x10, RZ ;  /* 0x0000001004037810 */ /* 0x000fc80007ffe0ff */
[----:B------:R-:W-:-:S13]  /*16530*/  ISETP.GE.OR P0, PT, R3, R5, P2 ;  /* 0x000000050300720c */ /* 0x000fda0001706670 */
[----:B--2---:R-:W-:-:S04]  /*16540*/  @!P0 LEA R2, P1, R0, R2, 0x1 ;  /* 0x0000000200028211 */ /* 0x004fc800078208ff */
[----:B-1----:R-:W-:-:S05]  /*16550*/  @!P0 LEA.HI.X R3, R0, R8, R80, 0x1, P1 ;  /* 0x0000000800038211 */ /* 0x002fca00008f0c50 */
[----:B------:R1:W-:Y:S01]  /*16560*/  @!P0 ST.E.128 [R2.64], RZ ;  /* 0x000000ff02008985 */ /* 0x0003e2000c101d08 */
[----:B------:R-:W-:Y:S05]  /*16570*/  BRA.DIV ~URZ, `(.L_x_353) ;  /* 0x000028d27f007947 */ /* 0x000fea000b800000 */
[----:B------:R2:W1:Y:S02]  /*16580*/  SHFL.IDX PT, R8, R6, 0x2, 0x181f ;  /* 0x00581f0006087f89 */ /* 0x00046400000e0000 */
.L_x_419:
[----:B------:R-:W-:Y:S05]  /*16590*/  BRA.DIV ~URZ, `(.L_x_354) ;  /* 0x000029227f007947 */ /* 0x000fea000b800000 */
[----:B-1----:R1:W2:Y:S02]  /*165a0*/  SHFL.IDX PT, R2, R7, 0x2, 0x181f ;  /* 0x00581f0007027f89 */ /* 0x0022a400000e0000 */
.L_x_420:
[----:B------:R-:W-:-:S04]  /*165b0*/  IADD3 R3, R4, 0x20, RZ ;  /* 0x0000002004037810 */ /* 0x000fc80007ffe0ff */
[----:B------:R-:W-:-:S13]  /*165c0*/  ISETP.GE.OR P0, PT, R3, R5, P2 ;  /* 0x000000050300720c */ /* 0x000fda0001706670 */
[----:B--2---:R-:W-:-:S04]  /*165d0*/  @!P0 LEA R2, P1, R0, R2, 0x1 ;  /* 0x0000000200028211 */ /* 0x004fc800078208ff */
[----:B------:R-:W-:-:S05]  /*165e0*/  @!P0 LEA.HI.X R3, R0, R8, R80, 0x1, P1 ;  /* 0x0000000800038211 */ /* 0x000fca00008f0c50 */
[----:B------:R2:W-:Y:S01]  /*165f0*/  @!P0 ST.E.128 [R2.64], RZ ;  /* 0x000000ff02008985 */ /* 0x0005e2000c101d08 */
[----:B------:R-:W-:Y:S05]  /*16600*/  BRA.DIV ~URZ, `(.L_x_355) ;  /* 0x000029227f007947 */ /* 0x000fea000b800000 */
[----:B------:R1:W2:Y:S04]  /*16610*/  SHFL.IDX PT, R8, R6, 0x3, 0x181f ;  /* 0x00781f0006087f89 */ /* 0x0002a800000e0000 */
[----:B--2---:R1:W2:Y:S02]  /*16620*/  SHFL.IDX PT, R2, R7, 0x3, 0x181f ;  /* 0x00781f0007027f89 */ /* 0x0042a400000e0000 */
.L_x_421:
[----:B------:R-:W-:-:S04]  /*16630*/  IADD3 R3, R4, 0x30, RZ ;  /* 0x0000003004037810 */ /* 0x000fc80007ffe0ff */
[----:B------:R-:W-:-:S13]  /*16640*/  ISETP.GE.OR P0, PT, R3, R5, P2 ;  /* 0x000000050300720c */ /* 0x000fda0001706670 */
[----:B--2---:R-:W-:-:S04]  /*16650*/  @!P0 LEA R2, P1, R0, R2, 0x1 ;  /* 0x0000000200028211 */ /* 0x004fc800078208ff */
[----:B------:R-:W-:-:S05]  /*16660*/  @!P0 LEA.HI.X R3, R0, R8, R80, 0x1, P1 ;  /* 0x0000000800038211 */ /* 0x000fca00008f0c50 */
[----:B------:R2:W-:Y:S01]  /*16670*/  @!P0 ST.E.128 [R2.64], RZ ;  /* 0x000000ff02008985 */ /* 0x0005e2000c101d08 */
[----:B------:R-:W-:Y:S05]  /*16680*/  BRA.DIV ~URZ, `(.L_x_356) ;  /* 0x000029727f007947 */ /* 0x000fea000b800000 */
[----:B------:R1:W2:Y:S02]  /*16690*/  SHFL.IDX PT, R8, R6, 0x4, 0x181f ;  /* 0x00981f0006087f89 */ /* 0x0002a400000e0000 */
.L_x_422:
[----:B------:R-:W-:Y:S05]  /*166a0*/  BRA.DIV ~URZ, `(.L_x_357) ;  /* 0x000029c27f007947 */ /* 0x000fea000b800000 */
[----:B--2---:R2:W1:Y:S02]  /*166b0*/  SHFL.IDX PT, R2, R7, 0x4, 0x181f ;  /* 0x00981f0007027f89 */ /* 0x00446400000e0000 */
.L_x_423:
[----:B------:R-:W-:-:S04]  /*166c0*/  IADD3 R3, R4, 0x40, RZ ;  /* 0x0000004004037810 */ /* 0x000fc80007ffe0ff */
[----:B------:R-:W-:-:S13]  /*166d0*/  ISETP.GE.OR P0, PT, R3, R5, P2 ;  /* 0x000000050300720c */ /* 0x000fda0001706670 */
[----:B-1----:R-:W-:-:S04]  /*166e0*/  @!P0 LEA R2, P1, R0, R2, 0x1 ;  /* 0x0000000200028211 */ /* 0x002fc800078208ff */
[----:B------:R-:W-:-:S05]  /*166f0*/  @!P0 LEA.HI.X R3, R0, R8, R80, 0x1, P1 ;  /* 0x0000000800038211 */ /* 0x000fca00008f0c50 */
[----:B------:R1:W-:Y:S01]  /*16700*/  @!P0 ST.E.128 [R2.64], RZ ;  /* 0x000000ff02008985 */ /* 0x0003e2000c101d08 */
[----:B------:R-:W-:Y:S05]  /*16710*/  BRA.DIV ~URZ, `(.L_x_358) ;  /* 0x000029c27f007947 */ /* 0x000fea000b800000 */
[----:B------:R1:W2:Y:S04]  /*16720*/  SHFL.IDX PT, R8, R6, 0x5, 0x181f ;  /* 0x00b81f0006087f89 */ /* 0x0002a800000e0000 */
[----:B-1----:R1:W3:Y:S02]  /*16730*/  SHFL.IDX PT, R2, R7, 0x5, 0x181f ;  /* 0x00b81f0007027f89 */ /* 0x0022e400000e0000 */
.L_x_424:
[----:B------:R-:W-:-:S04]  /*16740*/  IADD3 R3, R4, 0x50, RZ ;  /* 0x0000005004037810 */ /* 0x000fc80007ffe0ff */
[----:B------:R-:W-:-:S13]  /*16750*/  ISETP.GE.OR P0, PT, R3, R5, P2 ;  /* 0x000000050300720c */ /* 0x000fda0001706670 */
[----:B---3--:R-:W-:-:S04]  /*16760*/  @!P0 LEA R2, P1, R0, R2, 0x1 ;  /* 0x0000000200028211 */ /* 0x008fc800078208ff */
[----:B--2---:R-:W-:-:S05]  /*16770*/  @!P0 LEA.HI.X R3, R0, R8, R80, 0x1, P1 ;  /* 0x0000000800038211 */ /* 0x004fca00008f0c50 */
[----:B------:R2:W-:Y:S01]  /*16780*/  @!P0 ST.E.128 [R2.64], RZ ;  /* 0x000000ff02008985 */ /* 0x0005e2000c101d08 */
[----:B------:R-:W-:Y:S05]  /*16790*/  BRA.DIV ~URZ, `(.L_x_359) ;  /* 0x00002a127f007947 */ /* 0x000fea000b800000 */
[----:B------:R3:W1:Y:S02]  /*167a0*/  SHFL.IDX PT, R8, R6, 0x6, 0x181f ;  /* 0x00d81f0006087f89 */ /* 0x00066400000e0000 */
.L_x_425:
[----:B------:R-:W-:Y:S05]  /*167b0*/  BRA.DIV ~URZ, `(.L_x_360) ;  /* 0x00002a627f007947 */ /* 0x000fea000b800000 */
[----:B--2---:R2:W3:Y:S02]  /*167c0*/  SHFL.IDX PT, R2, R7, 0x6, 0x181f ;  /* 0x00d81f0007027f89 */ /* 0x0044e400000e0000 */
.L_x_426:
[----:B------:R-:W-:-:S04]  /*167d0*/  IADD3 R3, R4, 0x60, RZ ;  /* 0x0000006004037810 */ /* 0x000fc80007ffe0ff */
[----:B------:R-:W-:-:S13]  /*167e0*/  ISETP.GE.OR P0, PT, R3, R5, P2 ;  /* 0x000000050300720c */ /* 0x000fda0001706670 */
[----:B---3--:R-:W-:-:S04]  /*167f0*/  @!P0 LEA R2, P1, R0, R2, 0x1 ;  /* 0x0000000200028211 */ /* 0x008fc800078208ff */
[----:B-1----:R-:W-:-:S05]  /*16800*/  @!P0 LEA.HI.X R3, R0, R8, R80, 0x1, P1 ;  /* 0x0000000800038211 */ /* 0x002fca00008f0c50 */
[----:B------:R1:W-:Y:S01]  /*16810*/  @!P0 ST.E.128 [R2.64], RZ ;  /* 0x000000ff02008985 */ /* 0x0003e2000c101d08 */
[----:B------:R-:W-:Y:S05]  /*16820*/  BRA.DIV ~URZ, `(.L_x_361) ;  /* 0x00002a627f007947 */ /* 0x000fea000b800000 */
[----:B----4-:R-:W3:Y:S04]  /*16830*/  SHFL.IDX PT, R6, R6, 0x7, 0x181f ;  /* 0x00f81f0006067f89 */ /* 0x010ee800000e0000 */
[----:B-1----:R1:W4:Y:S02]  /*16840*/  SHFL.IDX PT, R2, R7, 0x7, 0x181f ;  /* 0x00f81f0007027f89 */ /* 0x00232400000e0000 */
.L_x_427:
[----:B------:R-:W-:-:S04]  /*16850*/  IADD3 R4, R4, 0x70, RZ ;  /* 0x0000007004047810 */ /* 0x000fc80007ffe0ff */
[----:B------:R-:W-:-:S13]  /*16860*/  ISETP.GE.OR P0, PT, R4, R5, P2 ;  /* 0x000000050400720c */ /* 0x000fda0001706670 */
[----:B----4-:R-:W-:-:S04]  /*16870*/  @!P0 LEA R2, P1, R0, R2, 0x1 ;  /* 0x0000000200028211 */ /* 0x010fc800078208ff */
[----:B---3--:R-:W-:-:S05]  /*16880*/  @!P0 LEA.HI.X R3, R0, R6, R80, 0x1, P1 ;  /* 0x0000000600038211 */ /* 0x008fca00008f0c50 */
[----:B------:R3:W-:Y:S04]  /*16890*/  @!P0 ST.E.128 [R2.64], RZ ;  /* 0x000000ff02008985 */ /* 0x0007e8000c101d08 */
.L_x_334:
[----:B------:R-:W-:Y:S05]  /*168a0*/  BSYNC B1 ;  /* 0x0000000000017941 */ /* 0x000fea0003800000 */
.L_x_318:
        /* <DEDUP_REMOVED lines=15> */
.L_x_428:
[----:B------:R-:W-:Y:S05]  /*169a0*/  BRA.DIV ~URZ, `(.L_x_364) ;  /* 0x00002a227f007947 */ /* 0x000fea000b800000 */
[----:B------:R3:W1:Y:S02]  /*169b0*/  SHFL.IDX PT, R8, R49, 0x1, 0x1f ;  /* 0x00201f0031087f89 */ /* 0x00066400000e0000 */
.L_x_429:
        /* <DEDUP_REMOVED lines=19> */
.L_x_430:
        /* <DEDUP_REMOVED lines=16> */
.L_x_431:
[----:B----4-:R-:W-:Y:S01]  /*16bf0*/  IMAD R0, R0, c[0x0][0x538], RZ ;  /* 0x00014e0000007a24 */ /* 0x010fe200078e02ff */
[----:B------:R-:W-:Y:S04]  /*16c00*/  BSSY B1, `(.L_x_367) ;  /* 0x0000084000017945 */ /* 0x000fe80003800000 */
[----:B-1----:R-:W-:-:S04]  /*16c10*/  IADD3 R8, R0, R8, RZ ;  /* 0x0000000800087210 */ /* 0x002fc80007ffe0ff */
[----:B--2---:R-:W-:-:S13]  /*16c20*/  ISETP.GT.AND P0, PT, R8, R9, PT ;  /* 0x000000090800720c */ /* 0x004fda0003f04270 */
[----:B------:R-:W-:Y:S05]  /*16c30*/  @P0 BRA `(.L_x_368) ;  /* 0x0000025000000947 */ /* 0x000fea0003800000 */
.L_x_372:
        /* <DEDUP_REMOVED lines=17> */
.L_x_432:
        /* <DEDUP_REMOVED lines=16> */
.L_x_433:
[----:B--2---:R-:W-:-:S05]  /*16e50*/  IMAD R0, R0, c[0x0][0x538], RZ ;  /* 0x00014e0000007a24 */ /* 0x004fca00078e02ff */
[----:B------:R-:W-:-:S04]  /*16e60*/  IADD3 R8, R0, R8, RZ ;  /* 0x0000000800087210 */ /* 0x000fc80007ffe0ff */
[----:B------:R-:W-:-:S13]  /*16e70*/  ISETP.GT.AND P0, PT, R8, R9, PT ;  /* 0x000000090800720c */ /* 0x000fda0003f04270 */
[----:B-1----:R-:W-:Y:S05]  /*16e80*/  @!P0 BRA `(.L_x_372) ;  /* 0xfffffdb000008947 */ /* 0x002fea000383ffff */
.L_x_368:
[----:B------:R-:W-:-:S05]  /*16e90*/  IADD3 R10, -R0, R8, RZ ;  /* 0x00000008000a7210 */ /* 0x000fca0007ffe1ff */
[----:B------:R-:W-:-:S05]  /*16ea0*/  IMAD R0, R4, c[0x0][0x538], R10 ;  /* 0x00014e0004007a24 */ /* 0x000fca00078e020a */
[----:B------:R-:W-:Y:S01]  /*16eb0*/  ISETP.GT.AND P0, PT, R0, R9, PT ;  /* 0x000000090000720c */ /* 0x000fe20003f04270 */
[----:B------:R-:W-:-:S12]  /*16ec0*/  BRA.DIV ~URZ, `(.L_x_373) ;  /* 0x000029627f007947 */ /* 0x000fd8000b800000 */
[----:B------:R-:W-:-:S04]  /*16ed0*/  VOTE.ANY R0, PT, !P0 ;  /* 0x0000000000007806 */ /* 0x000fc800040e0100 */
.L_x_434:
[----:B------:R1:W2:Y:S01]  /*16ee0*/  POPC R13, R0 ;  /* 0x00000000000d7309 */ /* 0x0002a20000000000 */
[----:B------:R-:W-:Y:S05]  /*16ef0*/  BRA.DIV ~URZ, `(.L_x_374) ;  /* 0x000029727f007947 */ /* 0x000fea000b800000 */
[----:B--2---:R2:W4:Y:S04]  /*16f00*/  SHFL.IDX PT, R8, R6, R13, 0x1f ;  /* 0x00001f0d06087589 */ /* 0x00452800000e0000 */
[----:B------:R2:W1:Y:S02]  /*16f10*/  SHFL.IDX PT, R7, R7, R13, 0x1f ;  /* 0x00001f0d07077589 */ /* 0x00046400000e0000 */
.L_x_435:
[----:B------:R-:W-:Y:S01]  /*16f20*/  ISETP.NE.AND P0, PT, R0, RZ, PT ;  /* 0x000000ff0000720c */ /* 0x000fe20003f05270 */
[----:B------:R-:W-:-:S12]  /*16f30*/  BSSY B0, `(.L_x_375) ;  /* 0x0000005000007945 */ /* 0x000fd80003800000 */
[----:B------:R-:W-:Y:S05]  /*16f40*/  @!P0 BRA `(.L_x_376) ;  /* 0x0000003000008947 */ /* 0x000fea0003800000 */
[----:B------:R-:W-:Y:S01]  /*16f50*/  IADD3 R11, R13, -0x1, RZ ;  /* 0xffffffff0d0b7810 */ /* 0x000fe20007ffe0ff */
[----:B------:R-:W-:Y:S05]  /*16f60*/  BRA.DIV ~URZ, `(.L_x_377) ;  /* 0x000029d27f007947 */ /* 0x000fea000b800000 */
[----:B------:R2:W3:Y:S02]  /*16f70*/  SHFL.IDX PT, R14, R4, R11, 0x1f ;  /* 0x00001f0b040e7589 */ /* 0x0004e400000e0000 */
.L_x_376:
[----:B------:R-:W-:Y:S05]  /*16f80*/  BSYNC B0 ;  /* 0x0000000000007941 */ /* 0x000fea0003800000 */
.L_x_375:
        /* <DEDUP_REMOVED lines=70> */
.L_x_369:
[----:B------:R-:W-:Y:S01]  /*173f0*/  MOV R0, c[0x0][0x53c] ;  /* 0x00014f0000007a02 */ /* 0x000fe20000000f00 */
[----:B------:R1:W-:Y:S04]  /*17400*/  STL [R1+0x30], R9 ;  /* 0x0000300901007387 */ /* 0x0003e80000100800 */
[----:B------:R1:W-:Y:S04]  /*17410*/  STL [R1+0x34], RZ ;  /* 0x000034ff01007387 */ /* 0x0003e80000100800 */
[----:B------:R1:W-:Y:S04]  /*17420*/  STL [R1+0x38], RZ ;  /* 0x000038ff01007387 */ /* 0x0003e80000100800 */
[----:B------:R1:W-:Y:S02]  /*17430*/  STL [R1+0x3c], R0 ;  /* 0x00003c0001007387 */ /* 0x0003e40000100800 */
.L_x_378:
[----:B------:R-:W-:Y:S05]  /*17440*/  BSYNC B1 ;  /* 0x0000000000017941 */ /* 0x000fea0003800000 */
.L_x_367:
        /* <DEDUP_REMOVED lines=9> */
.L_x_362:
[----:B-1----:R-:W3:Y:S02]  /*174e0*/  LDL R0, [R1+0x3c] ;  /* 0x00003c0001007983 */ /* 0x002ee40000100800 */
[----:B---3--:R-:W-:-:S13]  /*174f0*/  ISETP.GE.AND P0, PT, R0, c[0x0][0x53c], PT ;  /* 0x00014f0000007a0c */ /* 0x008fda0003f06270 */
[----:B--2-4-:R-:W-:Y:S01]  /*17500*/  @P0 CALL.REL.NOINC `(.L_x_379) ;  /* 0x0000001000000944 */ /* 0x014fe20003c00000 */
[----:B------:R-:W-:Y:S05]  /*17510*/  BRA `(.L_x_380) ;  /* 0xfffe9d8000007947 */ /* 0x000fea000383ffff */
.L_x_379:
[----:B------:R-:W-:Y:S05]  /*17520*/  EXIT ;  /* 0x000000000000794d */ /* 0x000fea0003800000 */
.L_x_202:
[----:B------:R-:W-:Y:S01]  /*17530*/  IMAD.MOV.U32 R0, RZ, RZ, R5 ;  /* 0x000000ffff007224 */ /* 0x000fe200078e0005 */
[----:B------:R-:W-:Y:S02]  /*17540*/  MOV R2, 0x1 ;  /* 0x0000000100027802 */ /* 0x000fe40000000f00 */
[----:B------:R-:W-:Y:S02]  /*17550*/  MOV R3, 0x17570 ;  /* 0x0001757000037802 */ /* 0x000fe40000000f00 */
[----:B------:R-:W-:Y:S05]  /*17560*/  CALL.REL.NOINC `($__internal_6_$__cuda_sm70_shflsync_up_p) ;  /* 0x000024d000007944 */ /* 0x000fea0003c00000 */
[----:B------:R-:W-:Y:S01]  /*17570*/  MOV R0, R4 ;  /* 0x0000000400007202 */ /* 0x000fe20000000f00 */
[----:B------:R-:W-:Y:S05]  /*17580*/  BRA `(.L_x_381) ;  /* 0xfffe8ee000007947 */ /* 0x000fea000383ffff */
.L_x_203:
[----:B------:R-:W-:Y:S01]  /*17590*/  IMAD.MOV.U32 R0, RZ, RZ, R5 ;  /* 0x000000ffff007224 */ /* 0x000fe200078e0005 */
[----:B------:R-:W-:Y:S02]  /*175a0*/  MOV R2, 0x2 ;  /* 0x0000000200027802 */ /* 0x000fe40000000f00 */
[----:B------:R-:W-:Y:S02]  /*175b0*/  MOV R3, 0x175d0 ;  /* 0x000175d000037802 */ /* 0x000fe40000000f00 */
[----:B------:R-:W-:Y:S05]  /*175c0*/  CALL.REL.NOINC `($__internal_6_$__cuda_sm70_shflsync_up_p) ;  /* 0x0000247000007944 */ /* 0x000fea0003c00000 */
[----:B------:R-:W-:Y:S01]  /*175d0*/  SEL R0, R4, RZ, P4 ;  /* 0x000000ff04007207 */ /* 0x000fe20002000000 */
[----:B------:R-:W-:Y:S01]  /*175e0*/  IMAD.MOV.U32 R2, RZ, RZ, 0x4 ;  /* 0x00000004ff027424 */ /* 0x000fe200078e00ff */
[----:B------:R-:W-:-:S03]  /*175f0*/  MOV R3, 0x17620 ;  /* 0x0001762000037802 */ /* 0x000fc60000000f00 */
[----:B------:R-:W-:Y:S02]  /*17600*/  IMAD.IADD R0, R5, 0x1, R0 ;  /* 0x0000000105007824 */ /* 0x000fe400078e0200 */
        /* <DEDUP_REMOVED lines=13> */
[----:B------:R-:W-:Y:S02]  /*176e0*/  MOV R3, 0x1f ;  /* 0x0000001f00037802 */ /* 0x000fe40000000f00 */
[----:B------:R-:W-:Y:S01]  /*176f0*/  MOV R2, 0x17730 ;  /* 0x0001773000027802 */ /* 0x000fe20000000f00 */
[----:B------:R-:W-:-:S04]  /*17700*/  IMAD.IADD R4, R0, 0x1, R4 ;  /* 0x0000000100047824 */ /* 0x000fc800078e0204 */
[----:B------:R-:W-:Y:S02]  /*17710*/  IMAD.MOV.U32 R12, RZ, RZ, R4 ;  /* 0x000000ffff0c7224 */ /* 0x000fe400078e0004 */
[----:B------:R-:W-:Y:S05]  /*17720*/  CALL.REL.NOINC `($__internal_5_$__cuda_sm70_shflsync_idx_p) ;  /* 0x000022c000007944 */ /* 0x000fea0003c00000 */
[----:B------:R-:W-:Y:S01]  /*17730*/  MOV R0, R11 ;  /* 0x0000000b00007202 */ /* 0x000fe20000000f00 */
[----:B------:R-:W-:Y:S05]  /*17740*/  BRA `(.L_x_382) ;  /* 0xfffe8e2000007947 */ /* 0x000fea000383ffff */
.L_x_205:
[----:B------:R-:W-:Y:S02]  /*17750*/  SEL R0, RZ, 0x1, P0 ;  /* 0x00000001ff007807 */ /* 0x000fe40000000000 */
[----:B------:R-:W-:Y:S02]  /*17760*/  MOV R2, 0x17780 ;  /* 0x0001778000027802 */ /* 0x000fe40000000f00 */
[----:B------:R-:W-:Y:S05]  /*17770*/  CALL.REL.NOINC `($__internal_7_$__cuda_sm70_votesync_ballot) ;  /* 0x0000233000007944 */ /* 0x000fea0003c00000 */
[----:B------:R-:W-:Y:S05]  /*17780*/  BRA `(.L_x_383) ;  /* 0xfffe8e7000007947 */ /* 0x000fea000383ffff */
.L_x_206:
[----:B------:R-:W-:Y:S01]  /*17790*/  IMAD.MOV.U32 R12, RZ, RZ, R8 ;  /* 0x000000ffff0c7224 */ /* 0x000fe200078e0008 */
[----:B--2---:R-:W-:Y:S01]  /*177a0*/  MOV R11, R15 ;  /* 0x0000000f000b7202 */ /* 0x004fe20000000f00 */
[----:B------:R-:W-:Y:S01]  /*177b0*/  IMAD.MOV.U32 R3, RZ, RZ, 0x1f ;  /* 0x0000001fff037424 */ /* 0x000fe200078e00ff */
[----:B------:R-:W-:Y:S02]  /*177c0*/  MOV R2, 0x177e0 ;  /* 0x000177e000027802 */ /* 0x000fe40000000f00 */
[----:B-1----:R-:W-:Y:S05]  /*177d0*/  CALL.REL.NOINC `($__internal_5_$__cuda_sm70_shflsync_idx_p) ;  /* 0x0000221000007944 */ /* 0x002fea0003c00000 */
[----:B------:R-:W-:Y:S01]  /*177e0*/  IMAD.MOV.U32 R13, RZ, RZ, R11 ;  /* 0x000000ffff0d7224 */ /* 0x000fe200078e000b */
[----:B------:R-:W-:Y:S01]  /*177f0*/  MOV R12, R7 ;  /* 0x00000007000c7202 */ /* 0x000fe20000000f00 */
[----:B------:R-:W-:Y:S01]  /*17800*/  IMAD.MOV.U32 R6, RZ, RZ, RZ ;  /* 0x000000ffff067224 */ /* 0x000fe200078e00ff */
[----:B------:R-:W-:Y:S01]  /*17810*/  MOV R11, R15 ;  /* 0x0000000f000b7202 */ /* 0x000fe20000000f00 */
[----:B------:R-:W-:Y:S01]  /*17820*/  IMAD.MOV.U32 R3, RZ, RZ, 0x1f ;  /* 0x0000001fff037424 */ /* 0x000fe200078e00ff */
[----:B------:R-:W-:-:S02]  /*17830*/  MOV R2, 0x17850 ;  /* 0x0001785000027802 */ /* 0x000fc40000000f00 */
[----:B------:R-:W-:Y:S05]  /*17840*/  CALL.REL.NOINC `($__internal_5_$__cuda_sm70_shflsync_idx_p) ;  /* 0x000021a000007944 */ /* 0x000fea0003c00000 */
[----:B------:R-:W-:Y:S01]  /*17850*/  MOV R10, R11 ;  /* 0x0000000b000a7202 */ /* 0x000fe20000000f00 */
[----:B------:R-:W-:Y:S05]  /*17860*/  BRA `(.L_x_384) ;  /* 0xfffe8de000007947 */ /* 0x000fea000383ffff */
.L_x_209:
[----:B------:R-:W-:Y:S01]  /*17870*/  IMAD.MOV.U32 R12, RZ, RZ, R4 ;  /* 0x000000ffff0c7224 */ /* 0x000fe200078e0004 */
[----:B------:R-:W-:-:S02]  /*17880*/  MOV R3, 0x1f ;  /* 0x0000001f00037802 */ /* 0x000fc40000000f00 */
[----:B------:R-:W-:Y:S02]  /*17890*/  MOV R2, 0x178b0 ;  /* 0x000178b000027802 */ /* 0x000fe40000000f00 */
[----:B-1234-:R-:W-:Y:S05]  /*178a0*/  CALL.REL.NOINC `($__internal_5_$__cuda_sm70_shflsync_idx_p) ;  /* 0x0000214000007944 */ /* 0x01efea0003c00000 */
[----:B------:R-:W-:Y:S01]  /*178b0*/  MOV R6, R11 ;  /* 0x0000000b00067202 */ /* 0x000fe20000000f00 */
[----:B------:R-:W-:Y:S05]  /*178c0*/  BRA `(.L_x_208) ;  /* 0xfffe8de000007947 */ /* 0x000fea000383ffff */
.L_x_255:
[----:B------:R-:W-:Y:S01]  /*178d0*/  IMAD.MOV.U32 R12, RZ, RZ, R4 ;  /* 0x000000ffff0c7224 */ /* 0x000fe200078e0004 */
[----:B------:R-:W-:Y:S01]  /*178e0*/  MOV R11, RZ ;  /* 0x000000ff000b7202 */ /* 0x000fe20000000f00 */
[----:B-1----:R-:W-:Y:S01]  /*178f0*/  IMAD.MOV.U32 R3, RZ, RZ, 0x181f ;  /* 0x0000181fff037424 */ /* 0x002fe200078e00ff */
[----:B------:R-:W-:Y:S02]  /*17900*/  MOV R2, 0x17920 ;  /* 0x0001792000027802 */ /* 0x000fe40000000f00 */
[----:B-----5:R-:W-:Y:S05]  /*17910*/  CALL.REL.NOINC `($__internal_5_$__cuda_sm70_shflsync_idx_p) ;  /* 0x000020d000007944 */ /* 0x020fea0003c00000 */
[----:B------:R-:W-:Y:S01]  /*17920*/  MOV R6, R11 ;  /* 0x0000000b00067202 */ /* 0x000fe20000000f00 */
[----:B------:R-:W-:Y:S05]  /*17930*/  BRA `(.L_x_385) ;  /* 0xffff040000007947 */ /* 0x000fea000383ffff */
.L_x_256:
[----:B------:R-:W-:Y:S01]  /*17940*/  IMAD.MOV.U32 R12, RZ, RZ, R5 ;  /* 0x000000ffff0c7224 */ /* 0x000fe200078e0005 */
[----:B------:R-:W-:Y:S01]  /*17950*/  MOV R11, RZ ;  /* 0x000000ff000b7202 */ /* 0x000fe20000000f00 */
[----:B-1----:R-:W-:Y:S01]  /*17960*/  IMAD.MOV.U32 R3, RZ, RZ, 0x181f ;  /* 0x0000181fff037424 */ /* 0x002fe200078e00ff */
[----:B------:R-:W-:Y:S02]  /*17970*/  MOV R2, 0x17990 ;  /* 0x0001799000027802 */ /* 0x000fe40000000f00 */
[----:B--23-5:R-:W-:Y:S05]  /*17980*/  CALL.REL.NOINC `($__internal_5_$__cuda_sm70_shflsync_idx_p) ;  /* 0x0000206000007944 */ /* 0x02cfea0003c00000 */
[----:B------:R-:W-:Y:S01]  /*17990*/  MOV R2, R11 ;  /* 0x0000000b00027202 */ /* 0x000fe20000000f00 */
[----:B------:R-:W-:Y:S05]  /*179a0*/  BRA `(.L_x_386) ;  /* 0xffff03b000007947 */ /* 0x000fea000383ffff */
.L_x_259:
[----:B------:R-:W-:Y:S01]  /*179b0*/  IMAD.MOV.U32 R12, RZ, RZ, R4 ;  /* 0x000000ffff0c7224 */ /* 0x000fe200078e0004 */
[----:B------:R-:W-:Y:S01]  /*179c0*/  MOV R11, 0x1 ;  /* 0x00000001000b7802 */ /* 0x000fe20000000f00 */
[----:B---3--:R-:W-:Y:S01]  /*179d0*/  IMAD.MOV.U32 R3, RZ, RZ, 0x181f ;  /* 0x0000181fff037424 */ /* 0x008fe200078e00ff */
[----:B----4-:R-:W-:-:S02]  /*179e0*/  MOV R2, 0x17a00 ;  /* 0x00017a0000027802 */ /* 0x010fc40000000f00 */
[----:B-12--5:R-:W-:Y:S05]  /*179f0*/  CALL.REL.NOINC `($__internal_5_$__cuda_sm70_shflsync_idx_p) ;  /* 0x00001ff000007944 */ /* 0x026fea0003c00000 */
[----:B------:R-:W-:Y:S01]  /*17a00*/  IMAD.MOV.U32 R6, RZ, RZ, R11 ;  /* 0x000000ffff067224 */ /* 0x000fe200078e000b */
[----:B------:R-:W-:Y:S01]  /*17a10*/  MOV R11, 0x1 ;  /* 0x00000001000b7802 */ /* 0x000fe20000000f00 */
[----:B------:R-:W-:Y:S01]  /*17a20*/  IMAD.MOV.U32 R12, RZ, RZ, R5 ;  /* 0x000000ffff0c7224 */ /* 0x000fe200078e0005 */
[----:B------:R-:W-:-:S02]  /*17a30*/  MOV R3, 0x181f ;  /* 0x0000181f00037802 */ /* 0x000fc40000000f00 */
[----:B------:R-:W-:Y:S02]  /*17a40*/  MOV R2, 0x17a60 ;  /* 0x00017a6000027802 */ /* 0x000fe40000000f00 */
[----:B------:R-:W-:Y:S05]  /*17a50*/  CALL.REL.NOINC `($__internal_5_$__cuda_sm70_shflsync_idx_p) ;  /* 0x00001f9000007944 */ /* 0x000fea0003c00000 */
[----:B------:R-:W-:Y:S01]  /*17a60*/  MOV R2, R11 ;  /* 0x0000000b00027202 */ /* 0x000fe20000000f00 */
[----:B------:R-:W-:Y:S05]  /*17a70*/  BRA `(.L_x_387) ;  /* 0xffff03c000007947 */ /* 0x000fea000383ffff */
.L_x_262:
[----:B------:R-:W-:Y:S01]  /*17a80*/  IMAD.MOV.U32 R12, RZ, RZ, R4 ;  /* 0x000000ffff0c7224 */ /* 0x000fe200078e0004 */
[----:B------:R-:W-:Y:S01]  /*17a90*/  MOV R11, 0x2 ;  /* 0x00000002000b7802 */ /* 0x000fe20000000f00 */
[----:B-1----:R-:W-:Y:S01]  /*17aa0*/  IMAD.MOV.U32 R3, RZ, RZ, 0x181f ;  /* 0x0000181fff037424 */ /* 0x002fe200078e00ff */
[----:B----4-:R-:W-:Y:S02]  /*17ab0*/  MOV R2, 0x17ad0 ;  /* 0x00017ad000027802 */ /* 0x010fe40000000f00 */
[----:B--23-5:R-:W-:Y:S05]  /*17ac0*/  CALL.REL.NOINC `($__internal_5_$__cuda_sm70_shflsync_idx_p) ;  /* 0x00001f2000007944 */ /* 0x02cfea0003c00000 */
[----:B------:R-:W-:Y:S01]  /*17ad0*/  MOV R6, R11 ;  /* 0x0000000b00067202 */ /* 0x000fe20000000f00 */
[----:B------:R-:W-:Y:S05]  /*17ae0*/  BRA `(.L_x_388) ;  /* 0xffff042000007947 */ /* 0x000fea000383ffff */
.L_x_263:
[----:B------:R-:W-:Y:S01]  /*17af0*/  IMAD.MOV.U32 R12, RZ, RZ, R5 ;  /* 0x000000ffff0c7224 */ /* 0x000fe200078e0005 */
[----:B------:R-:W-:Y:S01]  /*17b00*/  MOV R11, 0x2 ;  /* 0x00000002000b7802 */ /* 0x000fe20000000f00 */
[----:B------:R-:W-:Y:S01]  /*17b10*/  IMAD.MOV.U32 R3, RZ, RZ, 0x181f ;  /* 0x0000181fff037424 */ /* 0x000fe200078e00ff */
[----:B----4-:R-:W-:Y:S02]  /*17b20*/  MOV R2, 0x17b40 ;  /* 0x00017b4000027802 */ /* 0x010fe40000000f00 */
[----:B-123-5:R-:W-:Y:S05]  /*17b30*/  CALL.REL.NOINC `($__internal_5_$__cuda_sm70_shflsync_idx_p) ;  /* 0x00001eb000007944 */ /* 0x02efea0003c00000 */
[----:B------:R-:W-:Y:S01]  /*17b40*/  MOV R2, R11 ;  /* 0x0000000b00027202 */ /* 0x000fe20000000f00 */
[----:B------:R-:W-:Y:S05]  /*17b50*/  BRA `(.L_x_389) ;  /* 0xffff03d000007947 */ /* 0x000fea000383ffff */
.L_x_266:
[----:B------:R-:W-:Y:S01]  /*17b60*/  IMAD.MOV.U32 R12, RZ, RZ, R4 ;  /* 0x000000ffff0c7224 */ /* 0x000fe200078e0004 */
[----:B------:R-:W-:Y:S01]  /*17b70*/  MOV R11, 0x3 ;  /* 0x00000003000b7802 */ /* 0x000fe20000000f00 */
[----:B-1----:R-:W-:Y:S01]  /*17b80*/  IMAD.MOV.U32 R3, RZ, RZ, 0x181f ;  /* 0x0000181fff037424 */ /* 0x002fe200078e00ff */
[----:B------:R-:W-:-:S02]  /*17b90*/  MOV R2, 0x17bb0 ;  /* 0x00017bb000027802 */ /* 0x000fc40000000f00 */
[----:B--2345:R-:W-:Y:S05]  /*17ba0*/  CALL.REL.NOINC `($__internal_5_$__cuda_sm70_shflsync_idx_p) ;  /* 0x00001e4000007944 */ /* 0x03cfea0003c00000 */
        /* <DEDUP_REMOVED lines=8> */
.L_x_269:
[----:B------:R-:W-:Y:S01]  /*17c30*/  IMAD.MOV.U32 R12, RZ, RZ, R4 ;  /* 0x000000ffff0c7224 */ /* 0x000fe200078e0004 */
[----:B------:R-:W-:Y:S01]  /*17c40*/  MOV R11, 0x4 ;  /* 0x00000004000b7802 */ /* 0x000fe20000000f00 */
[----:B-1----:R-:W-:Y:S01]  /*17c50*/  IMAD.MOV.U32 R3, RZ, RZ, 0x181f ;  /* 0x0000181fff037424 */ /* 0x002fe200078e00ff */
[----:B------:R-:W-:Y:S02]  /*17c60*/  MOV R2, 0x17c80 ;  /* 0x00017c8000027802 */ /* 0x000fe40000000f00 */
[----:B--2345:R-:W-:Y:S05]  /*17c70*/  CALL.REL.NOINC `($__internal_5_$__cuda_sm70_shflsync_idx_p) ;  /* 0x00001d7000007944 */ /* 0x03cfea0003c00000 */
[----:B------:R-:W-:Y:S01]  /*17c80*/  MOV R6, R11 ;  /* 0x0000000b00067202 */ /* 0x000fe20000000f00 */
[----:B------:R-:W-:Y:S05]  /*17c90*/  BRA `(.L_x_391) ;  /* 0xffff044000007947 */ /* 0x000fea000383ffff */
.L_x_270:
[----:B------:R-:W-:Y:S01]  /*17ca0*/  IMAD.MOV.U32 R12, RZ, RZ, R5 ;  /* 0x000000ffff0c7224 */ /* 0x000fe200078e0005 */
[----:B------:R-:W-:Y:S01]  /*17cb0*/  MOV R11, 0x4 ;  /* 0x00000004000b7802 */ /* 0x000fe20000000f00 */
[----:B-1----:R-:W-:Y:S01]  /*17cc0*/  IMAD.MOV.U32 R3, RZ, RZ, 0x181f ;  /* 0x0000181fff037424 */ /* 0x002fe200078e00ff */
[----:B------:R-:W-:Y:S02]  /*17cd0*/  MOV R2, 0x17cf0 ;  /* 0x00017cf000027802 */ /* 0x000fe40000000f00 */
[----:B--2345:R-:W-:Y:S05]  /*17ce0*/  CALL.REL.NOINC `($__internal_5_$__cuda_sm70_shflsync_idx_p) ;  /* 0x00001d0000007944 */ /* 0x03cfea0003c00000 */
[----:B------:R-:W-:Y:S01]  /*17cf0*/  MOV R2, R11 ;  /* 0x0000000b00027202 */ /* 0x000fe20000000f00 */
[----:B------:R-:W-:Y:S05]  /*17d00*/  BRA `(.L_x_392) ;  /* 0xffff03f000007947 */ /* 0x000fea000383ffff */
.L_x_273:
[----:B------:R-:W-:Y:S01]  /*17d10*/  IMAD.MOV.U32 R12, RZ, RZ, R4 ;  /* 0x000000ffff0c7224 */ /* 0x000fe200078e0004 */
[----:B------:R-:W-:Y:S01]  /*17d20*/  MOV R11, 0x5 ;  /* 0x00000005000b7802 */ /* 0x000fe20000000f00 */
[----:B--2---:R-:W-:Y:S01]  /*17d30*/  IMAD.MOV.U32 R3, RZ, RZ, 0x181f ;  /* 0x0000181fff037424 */ /* 0x004fe200078e00ff */
[----:B---3--:R-:W-:-:S02]  /*17d40*/  MOV R2, 0x17d60 ;  /* 0x00017d6000027802 */ /* 0x008fc40000000f00 */
        /* <DEDUP_REMOVED lines=9> */
.L_x_276:
[----:B------:R-:W-:Y:S01]  /*17de0*/  IMAD.MOV.U32 R12, RZ, RZ, R4 ;  /* 0x000000ffff0c7224 */ /* 0x000fe200078e0004 */
[----:B------:R-:W-:Y:S01]  /*17df0*/  MOV R11, 0x6 ;  /* 0x00000006000b7802 */ /* 0x000fe20000000f00 */
[----:B-1----:R-:W-:Y:S01]  /*17e00*/  IMAD.MOV.U32 R3, RZ, RZ, 0x181f ;  /* 0x0000181fff037424 */ /* 0x002fe200078e00ff */
[----:B---3--:R-:W-:Y:S02]  /*17e10*/  MOV R2, 0x17e30 ;  /* 0x00017e3000027802 */ /* 0x008fe40000000f00 */
[----:B--2-45:R-:W-:Y:S05]  /*17e20*/  CALL.REL.NOINC `($__internal_5_$__cuda_sm70_shflsync_idx_p) ;  /* 0x00001bc000007944 */ /* 0x034fea0003c00000 */
[----:B------:R-:W-:Y:S01]  /*17e30*/  MOV R6, R11 ;  /* 0x0000000b00067202 */ /* 0x000fe20000000f00 */
[----:B------:R-:W-:Y:S05]  /*17e40*/  BRA `(.L_x_394) ;  /* 0xffff046000007947 */ /* 0x000fea000383ffff */
.L_x_277:
[----:B------:R-:W-:Y:S01]  /*17e50*/  IMAD.MOV.U32 R12, RZ, RZ, R5 ;  /* 0x000000ffff0c7224 */ /* 0x000fe200078e0005 */
[----:B------:R-:W-:Y:S01]  /*17e60*/  MOV R11, 0x6 ;  /* 0x00000006000b7802 */ /* 0x000fe20000000f00 */
[----:B------:R-:W-:Y:S01]  /*17e70*/  IMAD.MOV.U32 R3, RZ, RZ, 0x181f ;  /* 0x0000181fff037424 */ /* 0x000fe200078e00ff */
[----:B---3--:R-:W-:Y:S02]  /*17e80*/  MOV R2, 0x17ea0 ;  /* 0x00017ea000027802 */ /* 0x008fe40000000f00 */
[----:B-12-45:R-:W-:Y:S05]  /*17e90*/  CALL.REL.NOINC `($__internal_5_$__cuda_sm70_shflsync_idx_p) ;  /* 0x00001b5000007944 */ /* 0x036fea0003c00000 */
[----:B------:R-:W-:Y:S01]  /*17ea0*/  MOV R2, R11 ;  /* 0x0000000b00027202 */ /* 0x000fe20000000f00 */
[----:B------:R-:W-:Y:S05]  /*17eb0*/  BRA `(.L_x_395) ;  /* 0xffff041000007947 */ /* 0x000fea000383ffff */
.L_x_280:
        /* <DEDUP_REMOVED lines=13> */
.L_x_315:
[----:B--2---:R2:W5:Y:S01]  /*17f90*/  LDL R0, [R1] ;  /* 0x0000000001007983 */ /* 0x0045620000100800 */
[----:B------:R-:W-:Y:S01]  /*17fa0*/  IMAD.MOV.U32 R8, RZ, RZ, 0x2 ;  /* 0x00000002ff087424 */ /* 0x000fe200078e00ff */
[----:B------:R-:W-:Y:S01]  /*17fb0*/  MOV R11, 0x1f ;  /* 0x0000001f000b7802 */ /* 0x000fe20000000f00 */
[----:B------:R-:W-:Y:S01]  /*17fc0*/  IMAD.MOV.U32 R10, RZ, RZ, -0x1 ;  /* 0xffffffffff0a7424 */ /* 0x000fe200078e00ff */
[----:B-1----:R-:W-:Y:S02]  /*17fd0*/  MOV R4, 0x17ff0 ;  /* 0x00017ff000047802 */ /* 0x002fe40000000f00 */
[----:B--2--5:R-:W-:Y:S05]  /*17fe0*/  CALL.REL.NOINC `($__internal_4_$__cuda_sm70_shflsync_bfly_p) ;  /* 0x000019b000007944 */ /* 0x024fea0003c00000 */
[----:B------:R-:W2:Y:S01]  /*17ff0*/  LDL.LU R3, [R1] ;  /* 0x0000000001037983 */ /* 0x000ea20000300800 */
[----:B------:R-:W-:Y:S02]  /*18000*/  MOV R8, 0x1 ;  /* 0x0000000100087802 */ /* 0x000fe40000000f00 */
[----:B------:R-:W-:Y:S01]  /*18010*/  MOV R4, 0x18050 ;  /* 0x0001805000047802 */ /* 0x000fe20000000f00 */
[----:B--2---:R-:W-:-:S05]  /*18020*/  FADD.FTZ R3, R3, R0 ;  /* 0x0000000003037221 */ /* 0x004fca0000010000 */
[----:B------:R-:W-:Y:S02]  /*18030*/  MOV R0, R3 ;  /* 0x0000000300007202 */ /* 0x000fe40000000f00 */
[----:B------:R-:W-:Y:S05]  /*18040*/  CALL.REL.NOINC `($__internal_4_$__cuda_sm70_shflsync_bfly_p) ;  /* 0x0000195000007944 */ /* 0x000fea0003c00000 */
[----:B------:R-:W-:Y:S02]  /*18050*/  FADD.FTZ R3, R3, R0 ;  /* 0x0000000003037221 */ /* 0x000fe40000010000 */
[----:B------:R1:W5:Y:S01]  /*18060*/  LDL R0, [R1+0x4] ;  /* 0x0000040001007983 */ /* 0x0003620000100800 */
[----:B------:R-:W-:Y:S02]  /*18070*/  MOV R8, 0x2 ;  /* 0x0000000200087802 */ /* 0x000fe40000000f00 */
[----:B------:R-:W-:Y:S02]  /*18080*/  MOV R4, 0x180a0 ;  /* 0x000180a000047802 */ /* 0x000fe40000000f00 */
[----:B-1---5:R-:W-:Y:S05]  /*18090*/  CALL.REL.NOINC `($__internal_4_$__cuda_sm70_shflsync_bfly_p) ;  /* 0x0000190000007944 */ /* 0x022fea0003c00000 */
[----:B------:R-:W2:Y:S01]  /*180a0*/  LDL.LU R4, [R1+0x4] ;  /* 0x0000040001047983 */ /* 0x000ea20000300800 */
[----:B------:R-:W-:Y:S01]  /*180b0*/  MOV R8, 0x1 ;  /* 0x0000000100087802 */ /* 0x000fe20000000f00 */
[----:B--2---:R-:W-:Y:S01]  /*180c0*/  FADD.FTZ R5, R4, R0 ;  /* 0x0000000004057221 */ /* 0x004fe20000010000 */
[----:B------:R-:W-:-:S04]  /*180d0*/  MOV R4, 0x18100 ;  /* 0x0001810000047802 */ /* 0x000fc80000000f00 */
        /* <DEDUP_REMOVED lines=24> */
[----:B------:R-:W-:Y:S01]  /*18260*/  MOV R9, R0 ;  /* 0x0000000000097202 */ /* 0x000fe20000000f00 */
[----:B------:R-:W-:Y:S05]  /*18270*/  BRA `(.L_x_397) ;  /* 0xffffb0c000007947 */ /* 0x000fea000383ffff */
.L_x_322:
[----:B--234-:R-:W-:Y:S01]  /*18280*/  IMAD.MOV.U32 R12, RZ, RZ, R6 ;  /* 0x000000ffff0c7224 */ /* 0x01cfe200078e0006 */
[----:B------:R-:W-:Y:S01]  /*18290*/  MOV R11, RZ ;  /* 0x000000ff000b7202 */ /* 0x000fe20000000f00 */
[----:B------:R-:W-:Y:S01]  /*182a0*/  IMAD.MOV.U32 R3, RZ, RZ, 0x181f ;  /* 0x0000181fff037424 */ /* 0x000fe200078e00ff */
[----:B------:R-:W-:Y:S02]  /*182b0*/  MOV R2, 0x182d0 ;  /* 0x000182d000027802 */ /* 0x000fe40000000f00 */
[----:B-1----:R-:W-:Y:S05]  /*182c0*/  CALL.REL.NOINC `($__internal_5_$__cuda_sm70_shflsync_idx_p) ;  /* 0x0000172000007944 */ /* 0x002fea0003c00000 */
[----:B------:R-:W-:Y:S01]  /*182d0*/  MOV R8, R11 ;  /* 0x0000000b00087202 */ /* 0x000fe20000000f00 */
[----:B------:R-:W-:Y:S05]  /*182e0*/  BRA `(.L_x_398) ;  /* 0xffffc8f000007947 */ /* 0x000fea000383ffff */
.L_x_323:
[----:B------:R-:W-:Y:S01]  /*182f0*/  IMAD.MOV.U32 R12, RZ, RZ, R7 ;  /* 0x000000ffff0c7224 */ /* 0x000fe200078e0007 */
[----:B------:R-:W-:Y:S01]  /*18300*/  MOV R11, RZ ;  /* 0x000000ff000b7202 */ /* 0x000fe20000000f00 */
[----:B------:R-:W-:Y:S01]  /*18310*/  IMAD.MOV.U32 R3, RZ, RZ, 0x181f ;  /* 0x0000181fff037424 */ /* 0x000fe200078e00ff */
[----:B------:R-:W-:Y:S02]  /*18320*/  MOV R2, 0x18340 ;  /* 0x0001834000027802 */ /* 0x000fe40000000f00 */
[----:B-123--:R-:W-:Y:S05]  /*18330*/  CALL.REL.NOINC `($__internal_5_$__cuda_sm70_shflsync_idx_p) ;  /* 0x000016b000007944 */ /* 0x00efea0003c00000 */
[----:B------:R-:W-:Y:S01]  /*18340*/  MOV R2, R11 ;  /* 0x0000000b00027202 */ /* 0x000fe20000000f00 */
[----:B------:R-:W-:Y:S05]  /*18350*/  BRA `(.L_x_399) ;  /* 0xffffc8a000007947 */ /* 0x000fea000383ffff */
.L_x_324:
[----:B------:R-:W-:Y:S01]  /*18360*/  IMAD.MOV.U32 R12, RZ, RZ, R6 ;  /* 0x000000ffff0c7224 */ /* 0x000fe200078e0006 */
[----:B------:R-:W-:Y:S01]  /*18370*/  MOV R11, 0x1 ;  /* 0x00000001000b7802 */ /* 0x000fe20000000f00 */
[----:B--2---:R-:W-:Y:S01]  /*18380*/  IMAD.MOV.U32 R3, RZ, RZ, 0x181f ;  /* 0x0000181fff037424 */ /* 0x004fe200078e00ff */
[----:B------:R-:W-:-:S02]  /*18390*/  MOV R2, 0x183b0 ;  /* 0x000183b000027802 */ /* 0x000fc40000000f00 */
[----:B-1--4-:R-:W-:Y:S05]  /*183a0*/  CALL.REL.NOINC `($__internal_5_$__cuda_sm70_shflsync_idx_p) ;  /* 0x0000164000007944 */ /* 0x012fea0003c00000 */
        /* <DEDUP_REMOVED lines=8> */
.L_x_325:
[----:B------:R-:W-:Y:S01]  /*18430*/  IMAD.MOV.U32 R12, RZ, RZ, R6 ;  /* 0x000000ffff0c7224 */ /* 0x000fe200078e0006 */
[----:B------:R-:W-:Y:S01]  /*18440*/  MOV R11, 0x2 ;  /* 0x00000002000b7802 */ /* 0x000fe20000000f00 */
[----:B--2---:R-:W-:Y:S01]  /*18450*/  IMAD.MOV.U32 R3, RZ, RZ, 0x181f ;  /* 0x0000181fff037424 */ /* 0x004fe200078e00ff */
[----:B------:R-:W-:Y:S02]  /*18460*/  MOV R2, 0x18480 ;  /* 0x0001848000027802 */ /* 0x000fe40000000f00 */
[----:B-1-34-:R-:W-:Y:S05]  /*18470*/  CALL.REL.NOINC `($__internal_5_$__cuda_sm70_shflsync_idx_p) ;  /* 0x0000157000007944 */ /* 0x01afea0003c00000 */
[----:B------:R-:W-:Y:S01]  /*18480*/  MOV R8, R11 ;  /* 0x0000000b00087202 */ /* 0x000fe20000000f00 */
[----:B------:R-:W-:Y:S05]  /*18490*/  BRA `(.L_x_401) ;  /* 0xffffc85000007947 */ /* 0x000fea000383ffff */
.L_x_326:
[----:B------:R-:W-:Y:S01]  /*184a0*/  IMAD.MOV.U32 R12, RZ, RZ, R7 ;  /* 0x000000ffff0c7224 */ /* 0x000fe200078e0007 */
[----:B------:R-:W-:Y:S01]  /*184b0*/  MOV R11, 0x2 ;  /* 0x00000002000b7802 */ /* 0x000fe20000000f00 */
[----:B--2---:R-:W-:Y:S01]  /*184c0*/  IMAD.MOV.U32 R3, RZ, RZ, 0x181f ;  /* 0x0000181fff037424 */ /* 0x004fe200078e00ff */
[----:B------:R-:W-:Y:S02]  /*184d0*/  MOV R2, 0x184f0 ;  /* 0x000184f000027802 */ /* 0x000fe40000000f00 */
[----:B-1-34-:R-:W-:Y:S05]  /*184e0*/  CALL.REL.NOINC `($__internal_5_$__cuda_sm70_shflsync_idx_p) ;  /* 0x0000150000007944 */ /* 0x01afea0003c00000 */
[----:B------:R-:W-:Y:S01]  /*184f0*/  MOV R2, R11 ;  /* 0x0000000b00027202 */ /* 0x000fe20000000f00 */
[----:B------:R-:W-:Y:S05]  /*18500*/  BRA `(.L_x_402) ;  /* 0xffffc80000007947 */ /* 0x000fea000383ffff */
.L_x_327:
[----:B------:R-:W-:Y:S01]  /*18510*/  IMAD.MOV.U32 R12, RZ, RZ, R6 ;  /* 0x000000ffff0c7224 */ /* 0x000fe200078e0006 */
[----:B------:R-:W-:Y:S01]  /*18520*/  MOV R11, 0x3 ;  /* 0x00000003000b7802 */ /* 0x000fe20000000f00 */
[----:B---3--:R-:W-:Y:S01]  /*18530*/  IMAD.MOV.U32 R3, RZ, RZ, 0x181f ;  /* 0x0000181fff037424 */ /* 0x008fe200078e00ff */
[----:B------:R-:W-:-:S02]  /*18540*/  MOV R2, 0x18560 ;  /* 0x0001856000027802 */ /* 0x000fc40000000f00 */
[----:B-12---:R-:W-:Y:S05]  /*18550*/  CALL.REL.NOINC `($__internal_5_$__cuda_sm70_shflsync_idx_p) ;  /* 0x0000149000007944 */ /* 0x006fea0003c00000 */
        /* <DEDUP_REMOVED lines=8> */
.L_x_328:
[----:B------:R-:W-:Y:S01]  /*185e0*/  IMAD.MOV.U32 R12, RZ, RZ, R6 ;  /* 0x000000ffff0c7224 */ /* 0x000fe200078e0006 */
[----:B------:R-:W-:Y:S01]  /*185f0*/  MOV R11, 0x4 ;  /* 0x00000004000b7802 */ /* 0x000fe20000000f00 */
[----:B-1----:R-:W-:Y:S01]  /*18600*/  IMAD.MOV.U32 R3, RZ, RZ, 0x181f ;  /* 0x0000181fff037424 */ /* 0x002fe200078e00ff */
[----:B------:R-:W-:Y:S02]  /*18610*/  MOV R2, 0x18630 ;  /* 0x0001863000027802 */ /* 0x000fe40000000f00 */
[----:B----4-:R-:W-:Y:S05]  /*18620*/  CALL.REL.NOINC `($__internal_5_$__cuda_sm70_shflsync_idx_p) ;  /* 0x000013c000007944 */ /* 0x010fea0003c00000 */
[----:B------:R-:W-:Y:S01]  /*18630*/  MOV R8, R11 ;  /* 0x0000000b00087202 */ /* 0x000fe20000000f00 */
[----:B------:R-:W-:Y:S05]  /*18640*/  BRA `(.L_x_404) ;  /* 0xffffc7b000007947 */ /* 0x000fea000383ffff */
.L_x_329:
[----:B------:R-:W-:Y:S01]  /*18650*/  IMAD.MOV.U32 R12, RZ, RZ, R7 ;  /* 0x000000ffff0c7224 */ /* 0x000fe200078e0007 */
[----:B------:R-:W-:Y:S01]  /*18660*/  MOV R11, 0x4 ;  /* 0x00000004000b7802 */ /* 0x000fe20000000f00 */
[----:B-1----:R-:W-:Y:S01]  /*18670*/  IMAD.MOV.U32 R3, RZ, RZ, 0x181f ;  /* 0x0000181fff037424 */ /* 0x002fe200078e00ff */
[----:B------:R-:W-:Y:S02]  /*18680*/  MOV R2, 0x186a0 ;  /* 0x000186a000027802 */ /* 0x000fe40000000f00 */
[----:B--234-:R-:W-:Y:S05]  /*18690*/  CALL.REL.NOINC `($__internal_5_$__cuda_sm70_shflsync_idx_p) ;  /* 0x0000135000007944 */ /* 0x01cfea0003c00000 */
[----:B------:R-:W-:Y:S01]  /*186a0*/  MOV R2, R11 ;  /* 0x0000000b00027202 */ /* 0x000fe20000000f00 */
[----:B------:R-:W-:Y:S05]  /*186b0*/  BRA `(.L_x_405) ;  /* 0xffffc76000007947 */ /* 0x000fea000383ffff */
.L_x_330:
        /* <DEDUP_REMOVED lines=13> */
.L_x_331:
[----:B------:R-:W-:Y:S01]  /*18790*/  IMAD.MOV.U32 R12, RZ, RZ, R6 ;  /* 0x000000ffff0c7224 */ /* 0x000fe200078e0006 */
[----:B------:R-:W-:Y:S01]  /*187a0*/  MOV R11, 0x6 ;  /* 0x00000006000b7802 */ /* 0x000fe20000000f00 */
[----:B-1----:R-:W-:Y:S01]  /*187b0*/  IMAD.MOV.U32 R3, RZ, RZ, 0x181f ;  /* 0x0000181fff037424 */ /* 0x002fe200078e00ff */
[----:B------:R-:W-:Y:S02]  /*187c0*/  MOV R2, 0x187e0 ;  /* 0x000187e000027802 */ /* 0x000fe40000000f00 */
[----:B---34-:R-:W-:Y:S05]  /*187d0*/  CALL.REL.NOINC `($__internal_5_$__cuda_sm70_shflsync_idx_p) ;  /* 0x0000121000007944 */ /* 0x018fea0003c00000 */
[----:B------:R-:W-:Y:S01]  /*187e0*/  MOV R8, R11 ;  /* 0x0000000b00087202 */ /* 0x000fe20000000f00 */
[----:B------:R-:W-:Y:S05]  /*187f0*/  BRA `(.L_x_407) ;  /* 0xffffc71000007947 */ /* 0x000fea000383ffff */
.L_x_332:
[----:B------:R-:W-:Y:S01]  /*18800*/  IMAD.MOV.U32 R12, RZ, RZ, R7 ;  /* 0x000000ffff0c7224 */ /* 0x000fe200078e0007 */
[----:B------:R-:W-:Y:S01]  /*18810*/  MOV R11, 0x6 ;  /* 0x00000006000b7802 */ /* 0x000fe20000000f00 */
[----:B-1----:R-:W-:Y:S01]  /*18820*/  IMAD.MOV.U32 R3, RZ, RZ, 0x181f ;  /* 0x0000181fff037424 */ /* 0x002fe200078e00ff */
[----:B------:R-:W-:Y:S02]  /*18830*/  MOV R2, 0x18850 ;  /* 0x0001885000027802 */ /* 0x000fe40000000f00 */
[----:B--234-:R-:W-:Y:S05]  /*18840*/  CALL.REL.NOINC `($__internal_5_$__cuda_sm70_shflsync_idx_p) ;  /* 0x000011a000007944 */ /* 0x01cfea0003c00000 */
[----:B------:R-:W-:Y:S01]  /*18850*/  MOV R2, R11 ;  /* 0x0000000b00027202 */ /* 0x000fe20000000f00 */
[----:B------:R-:W-:Y:S05]  /*18860*/  BRA `(.L_x_408) ;  /* 0xffffc6c000007947 */ /* 0x000fea000383ffff */
.L_x_333:
[----:B------:R-:W-:Y:S01]  /*18870*/  IMAD.MOV.U32 R12, RZ, RZ, R6 ;  /* 0x000000ffff0c7224 */ /* 0x000fe200078e0006 */
[----:B------:R-:W-:Y:S01]  /*18880*/  MOV R11, 0x7 ;  /* 0x00000007000b7802 */ /* 0x000fe20000000f00 */
[----:B--2---:R-:W-:Y:S01]  /*18890*/  IMAD.MOV.U32 R3, RZ, RZ, 0x181f ;  /* 0x0000181fff037424 */ /* 0x004fe200078e00ff */
[----:B------:R-:W-:-:S02]  /*188a0*/  MOV R2, 0x188c0 ;  /* 0x000188c000027802 */ /* 0x000fc40000000f00 */
[----:B-1-34-:R-:W-:Y:S05]  /*188b0*/  CALL.REL.NOINC `($__internal_5_$__cuda_sm70_shflsync_idx_p) ;  /* 0x0000113000007944 */ /* 0x01afea0003c00000 */
        /* <DEDUP_REMOVED lines=8> */
.L_x_335:
[----:B------:R-:W-:Y:S01]  /*18940*/  IMAD.MOV.U32 R12, RZ, RZ, R20 ;  /* 0x000000ffff0c7224 */ /* 0x000fe200078e0014 */
[----:B------:R-:W-:Y:S01]  /*18950*/  MOV R11, RZ ;  /* 0x000000ff000b7202 */ /* 0x000fe20000000f00 */
[----:B------:R-:W-:Y:S01]  /*18960*/  IMAD.MOV.U32 R3, RZ, RZ, 0x1c1f ;  /* 0x00001c1fff037424 */ /* 0x000fe200078e00ff */
[----:B------:R-:W-:Y:S02]  /*18970*/  MOV R2, 0x18990 ;  /* 0x0001899000027802 */ /* 0x000fe40000000f00 */
[----:B------:R-:W-:Y:S05]  /*18980*/  CALL.REL.NOINC `($__internal_5_$__cuda_sm70_shflsync_idx_p) ;  /* 0x0000106000007944 */ /* 0x000fea0003c00000 */
[----:B------:R-:W-:Y:S01]  /*18990*/  MOV R13, R11 ;  /* 0x0000000b000d7202 */ /* 0x000fe20000000f00 */
[----:B------:R-:W-:Y:S05]  /*189a0*/  BRA `(.L_x_410) ;  /* 0xffffc89000007947 */ /* 0x000fea000383ffff */
.L_x_336:
[----:B------:R-:W-:Y:S01]  /*189b0*/  IMAD.MOV.U32 R12, RZ, RZ, R21 ;  /* 0x000000ffff0c7224 */ /* 0x000fe200078e0015 */
[----:B------:R-:W-:Y:S01]  /*189c0*/  MOV R11, RZ ;  /* 0x000000ff000b7202 */ /* 0x000fe20000000f00 */
[----:B------:R-:W-:Y:S01]  /*189d0*/  IMAD.MOV.U32 R3, RZ, RZ, 0x1c1f ;  /* 0x00001c1fff037424 */ /* 0x000fe200078e00ff */
[----:B------:R-:W-:Y:S02]  /*189e0*/  MOV R2, 0x18a00 ;  /* 0x00018a0000027802 */ /* 0x000fe40000000f00 */
[----:B-12---:R-:W-:Y:S05]  /*189f0*/  CALL.REL.NOINC `($__internal_5_$__cuda_sm70_shflsync_idx_p) ;  /* 0x00000ff000007944 */ /* 0x006fea0003c00000 */
[----:B------:R-:W-:Y:S01]  /*18a00*/  MOV R2, R11 ;  /* 0x0000000b00027202 */ /* 0x000fe20000000f00 */
[----:B------:R-:W-:Y:S05]  /*18a10*/  BRA `(.L_x_411) ;  /* 0xffffc84000007947 */ /* 0x000fea000383ffff */
.L_x_339:
[----:B------:R-:W-:Y:S01]  /*18a20*/  IMAD.MOV.U32 R12, RZ, RZ, R20 ;  /* 0x000000ffff0c7224 */ /* 0x000fe200078e0014 */
[----:B------:R-:W-:Y:S01]  /*18a30*/  MOV R11, 0x1 ;  /* 0x00000001000b7802 */ /* 0x000fe20000000f00 */
[----:B--2---:R-:W-:Y:S01]  /*18a40*/  IMAD.MOV.U32 R3, RZ, RZ, 0x1c1f ;  /* 0x00001c1fff037424 */ /* 0x004fe200078e00ff */
[----:B----4-:R-:W-:-:S02]  /*18a50*/  MOV R2, 0x18a70 ;  /* 0x00018a7000027802 */ /* 0x010fc40000000f00 */
[----:B-1-3--:R-:W-:Y:S05]  /*18a60*/  CALL.REL.NOINC `($__internal_5_$__cuda_sm70_shflsync_idx_p) ;  /* 0x00000f8000007944 */ /* 0x00afea0003c00000 */
        /* <DEDUP_REMOVED lines=8> */
.L_x_342:
[----:B------:R-:W-:Y:S01]  /*18af0*/  IMAD.MOV.U32 R12, RZ, RZ, R20 ;  /* 0x000000ffff0c7224 */ /* 0x000fe200078e0014 */
[----:B------:R-:W-:Y:S01]  /*18b00*/  MOV R11, 0x2 ;  /* 0x00000002000b7802 */ /* 0x000fe20000000f00 */
[----:B--2---:R-:W-:Y:S01]  /*18b10*/  IMAD.MOV.U32 R3, RZ, RZ, 0x1c1f ;  /* 0x00001c1fff037424 */ /* 0x004fe200078e00ff */
[----:B----4-:R-:W-:Y:S02]  /*18b20*/  MOV R2, 0x18b40 ;  /* 0x00018b4000027802 */ /* 0x010fe40000000f00 */
[----:B-1-3--:R-:W-:Y:S05]  /*18b30*/  CALL.REL.NOINC `($__internal_5_$__cuda_sm70_shflsync_idx_p) ;  /* 0x00000eb000007944 */ /* 0x00afea0003c00000 */
[----:B------:R-:W-:Y:S01]  /*18b40*/  MOV R13, R11 ;  /* 0x0000000b000d7202 */ /* 0x000fe20000000f00 */
[----:B------:R-:W-:Y:S05]  /*18b50*/  BRA `(.L_x_413) ;  /* 0xffffccc000007947 */ /* 0x000fea000383ffff */
.L_x_343:
[----:B------:R-:W-:Y:S01]  /*18b60*/  IMAD.MOV.U32 R12, RZ, RZ, R21 ;  /* 0x000000ffff0c7224 */ /* 0x000fe200078e0015 */
[----:B------:R-:W-:Y:S01]  /*18b70*/  MOV R11, 0x2 ;  /* 0x00000002000b7802 */ /* 0x000fe20000000f00 */
[----:B--2---:R-:W-:Y:S01]  /*18b80*/  IMAD.MOV.U32 R3, RZ, RZ, 0x1c1f ;  /* 0x00001c1fff037424 */ /* 0x004fe200078e00ff */
[----:B----4-:R-:W-:Y:S02]  /*18b90*/  MOV R2, 0x18bb0 ;  /* 0x00018bb000027802 */ /* 0x010fe40000000f00 */
[----:B-1-3--:R-:W-:Y:S05]  /*18ba0*/  CALL.REL.NOINC `($__internal_5_$__cuda_sm70_shflsync_idx_p) ;  /* 0x00000e4000007944 */ /* 0x00afea0003c00000 */
[----:B------:R-:W-:Y:S01]  /*18bb0*/  MOV R2, R11 ;  /* 0x0000000b00027202 */ /* 0x000fe20000000f00 */
[----:B------:R-:W-:Y:S05]  /*18bc0*/  BRA `(.L_x_414) ;  /* 0xffffcc7000007947 */ /* 0x000fea000383ffff */
.L_x_346:
[----:B------:R-:W-:Y:S01]  /*18bd0*/  IMAD.MOV.U32 R12, RZ, RZ, R20 ;  /* 0x000000ffff0c7224 */ /* 0x000fe200078e0014 */
[----:B------:R-:W-:Y:S01]  /*18be0*/  MOV R11, 0x3 ;  /* 0x00000003000b7802 */ /* 0x000fe20000000f00 */
[----:B-1----:R-:W-:Y:S01]  /*18bf0*/  IMAD.MOV.U32 R3, RZ, RZ, 0x1c1f ;  /* 0x00001c1fff037424 */ /* 0x002fe200078e00ff */
[----:B----4-:R-:W-:-:S02]  /*18c00*/  MOV R2, 0x18c20 ;  /* 0x00018c2000027802 */ /* 0x010fc40000000f00 */
[----:B--23--:R-:W-:Y:S05]  /*18c10*/  CALL.REL.NOINC `($__internal_5_$__cuda_sm70_shflsync_idx_p) ;  /* 0x00000dd000007944 */ /* 0x00cfea0003c00000 */
        /* <DEDUP_REMOVED lines=8> */
.L_x_350:
[----:B------:R-:W-:Y:S01]  /*18ca0*/  IMAD.MOV.U32 R12, RZ, RZ, R6 ;  /* 0x000000ffff0c7224 */ /* 0x000fe200078e0006 */
[----:B------:R-:W-:Y:S01]  /*18cb0*/  MOV R11, RZ ;  /* 0x000000ff000b7202 */ /* 0x000fe20000000f00 */
[----:B------:R-:W-:Y:S01]  /*18cc0*/  IMAD.MOV.U32 R3, RZ, RZ, 0x181f ;  /* 0x0000181fff037424 */ /* 0x000fe200078e00ff */
[----:B------:R-:W-:Y:S02]  /*18cd0*/  MOV R2, 0x18cf0 ;  /* 0x00018cf000027802 */ /* 0x000fe40000000f00 */
[----:B------:R-:W-:Y:S05]  /*18ce0*/  CALL.REL.NOINC `($__internal_5_$__cuda_sm70_shflsync_idx_p) ;  /* 0x00000d0000007944 */ /* 0x000fea0003c00000 */
[----:B------:R-:W-:Y:S01]  /*18cf0*/  MOV R8, R11 ;  /* 0x0000000b00087202 */ /* 0x000fe20000000f00 */
[----:B------:R-:W-:Y:S05]  /*18d00*/  BRA `(.L_x_416) ;  /* 0xffffd77000007947 */ /* 0x000fea000383ffff */
.L_x_351:
[----:B------:R-:W-:Y:S01]  /*18d10*/  IMAD.MOV.U32 R12, RZ, RZ, R7 ;  /* 0x000000ffff0c7224 */ /* 0x000fe200078e0007 */
[----:B------:R-:W-:Y:S01]  /*18d20*/  MOV R11, RZ ;  /* 0x000000ff000b7202 */ /* 0x000fe20000000f00 */
[----:B------:R-:W-:Y:S01]  /*18d30*/  IMAD.MOV.U32 R3, RZ, RZ, 0x181f ;  /* 0x0000181fff037424 */ /* 0x000fe200078e00ff */
[----:B------:R-:W-:Y:S02]  /*18d40*/  MOV R2, 0x18d60 ;  /* 0x00018d6000027802 */ /* 0x000fe40000000f00 */
[----:B-12---:R-:W-:Y:S05]  /*18d50*/  CALL.REL.NOINC `($__internal_5_$__cuda_sm70_shflsync_idx_p) ;  /* 0x00000c9000007944 */ /* 0x006fea0003c00000 */
[----:B------:R-:W-:Y:S01]  /*18d60*/  MOV R2, R11 ;  /* 0x0000000b00027202 */ /* 0x000fe20000000f00 */
[----:B------:R-:W-:Y:S05]  /*18d70*/  BRA `(.L_x_417) ;  /* 0xffffd72000007947 */ /* 0x000fea000383ffff */
.L_x_352:
[----:B------:R-:W-:Y:S01]  /*18d80*/  IMAD.MOV.U32 R12, RZ, RZ, R6 ;  /* 0x000000ffff0c7224 */ /* 0x000fe200078e0006 */
[----:B------:R-:W-:Y:S01]  /*18d90*/  MOV R11, 0x1 ;  /* 0x00000001000b7802 */ /* 0x000fe20000000f00 */
[----:B--2---:R-:W-:Y:S01]  /*18da0*/  IMAD.MOV.U32 R3, RZ, RZ, 0x181f ;  /* 0x0000181fff037424 */ /* 0x004fe200078e00ff */
[----:B------:R-:W-:-:S02]  /*18db0*/  MOV R2, 0x18dd0 ;  /* 0x00018dd000027802 */ /* 0x000fc40000000f00 */
        /* <DEDUP_REMOVED lines=9> */
.L_x_353:
[----:B------:R-:W-:Y:S01]  /*18e50*/  IMAD.MOV.U32 R12, RZ, RZ, R6 ;  /* 0x000000ffff0c7224 */ /* 0x000fe200078e0006 */
[----:B------:R-:W-:Y:S01]  /*18e60*/  MOV R11, 0x2 ;  /* 0x00000002000b7802 */ /* 0x000fe20000000f00 */
[----:B-1----:R-:W-:Y:S01]  /*18e70*/  IMAD.MOV.U32 R3, RZ, RZ, 0x181f ;  /* 0x0000181fff037424 */ /* 0x002fe200078e00ff */
[----:B------:R-:W-:Y:S02]  /*18e80*/  MOV R2, 0x18ea0 ;  /* 0x00018ea000027802 */ /* 0x000fe40000000f00 */
[----:B---34-:R-:W-:Y:S05]  /*18e90*/  CALL.REL.NOINC `($__internal_5_$__cuda_sm70_shflsync_idx_p) ;  /* 0x00000b5000007944 */ /* 0x018fea0003c00000 */
[----:B------:R-:W-:Y:S01]  /*18ea0*/  MOV R8, R11 ;  /* 0x0000000b00087202 */ /* 0x000fe20000000f00 */
[----:B------:R-:W-:Y:S05]  /*18eb0*/  BRA `(.L_x_419) ;  /* 0xffffd6d000007947 */ /* 0x000fea000383ffff */
.L_x_354:
[----:B------:R-:W-:Y:S01]  /*18ec0*/  IMAD.MOV.U32 R12, RZ, RZ, R7 ;  /* 0x000000ffff0c7224 */ /* 0x000fe200078e0007 */
[----:B------:R-:W-:Y:S01]  /*18ed0*/  MOV R11, 0x2 ;  /* 0x00000002000b7802 */ /* 0x000fe20000000f00 */
[----:B-1----:R-:W-:Y:S01]  /*18ee0*/  IMAD.MOV.U32 R3, RZ, RZ, 0x181f ;  /* 0x0000181fff037424 */ /* 0x002fe200078e00ff */
[----:B------:R-:W-:Y:S02]  /*18ef0*/  MOV R2, 0x18f10 ;  /* 0x00018f1000027802 */ /* 0x000fe40000000f00 */
[----:B--234-:R-:W-:Y:S05]  /*18f00*/  CALL.REL.NOINC `($__internal_5_$__cuda_sm70_shflsync_idx_p) ;  /* 0x00000ae000007944 */ /* 0x01cfea0003c00000 */
[----:B------:R-:W-:Y:S01]  /*18f10*/  MOV R2, R11 ;  /* 0x0000000b00027202 */ /* 0x000fe20000000f00 */
[----:B------:R-:W-:Y:S05]  /*18f20*/  BRA `(.L_x_420) ;  /* 0xffffd68000007947 */ /* 0x000fea000383ffff */
.L_x_355:
        /* <DEDUP_REMOVED lines=13> */
.L_x_356:
[----:B------:R-:W-:Y:S01]  /*19000*/  IMAD.MOV.U32 R12, RZ, RZ, R6 ;  /* 0x000000ffff0c7224 */ /* 0x000fe200078e0006 */
[----:B------:R-:W-:Y:S01]  /*19010*/  MOV R11, 0x4 ;  /* 0x00000004000b7802 */ /* 0x000fe20000000f00 */
[----:B--2---:R-:W-:Y:S01]  /*19020*/  IMAD.MOV.U32 R3, RZ, RZ, 0x181f ;  /* 0x0000181fff037424 */ /* 0x004fe200078e00ff */
[----:B------:R-:W-:Y:S02]  /*19030*/  MOV R2, 0x19050 ;  /* 0x0001905000027802 */ /* 0x000fe40000000f00 */
[----:B-1-34-:R-:W-:Y:S05]  /*19040*/  CALL.REL.NOINC `($__internal_5_$__cuda_sm70_shflsync_idx_p) ;  /* 0x000009a000007944 */ /* 0x01afea0003c00000 */
[----:B------:R-:W-:Y:S01]  /*19050*/  MOV R8, R11 ;  /* 0x0000000b00087202 */ /* 0x000fe20000000f00 */
[----:B------:R-:W-:Y:S05]  /*19060*/  BRA `(.L_x_422) ;  /* 0xffffd63000007947 */ /* 0x000fea000383ffff */
.L_x_357:
[----:B------:R-:W-:Y:S01]  /*19070*/  IMAD.MOV.U32 R12, RZ, RZ, R7 ;  /* 0x000000ffff0c7224 */ /* 0x000fe200078e0007 */
[----:B------:R-:W-:Y:S01]  /*19080*/  MOV R11, 0x4 ;  /* 0x00000004000b7802 */ /* 0x000fe20000000f00 */
[----:B--2---:R-:W-:Y:S01]  /*19090*/  IMAD.MOV.U32 R3, RZ, RZ, 0x181f ;  /* 0x0000181fff037424 */ /* 0x004fe200078e00ff */
[----:B------:R-:W-:Y:S02]  /*190a0*/  MOV R2, 0x190c0 ;  /* 0x000190c000027802 */ /* 0x000fe40000000f00 */
[----:B-1-34-:R-:W-:Y:S05]  /*190b0*/  CALL.REL.NOINC `($__internal_5_$__cuda_sm70_shflsync_idx_p) ;  /* 0x0000093000007944 */ /* 0x01afea0003c00000 */
[----:B------:R-:W-:Y:S01]  /*190c0*/  MOV R2, R11 ;  /* 0x0000000b00027202 */ /* 0x000fe20000000f00 */
[----:B------:R-:W-:Y:S05]  /*190d0*/  BRA `(.L_x_423) ;  /* 0xffffd5e000007947 */ /* 0x000fea000383ffff */
.L_x_358:
[----:B------:R-:W-:Y:S01]  /*190e0*/  IMAD.MOV.U32 R12, RZ, RZ, R6 ;  /* 0x000000ffff0c7224 */ /* 0x000fe200078e0006 */
[----:B------:R-:W-:Y:S01]  /*190f0*/  MOV R11, 0x5 ;  /* 0x00000005000b7802 */ /* 0x000fe20000000f00 */
[----:B-1----:R-:W-:Y:S01]  /*19100*/  IMAD.MOV.U32 R3, RZ, RZ, 0x181f ;  /* 0x0000181fff037424 */ /* 0x002fe200078e00ff */
[----:B------:R-:W-:-:S02]  /*19110*/  MOV R2, 0x19130 ;  /* 0x0001913000027802 */ /* 0x000fc40000000f00 */
[----:B--234-:R-:W-:Y:S05]  /*19120*/  CALL.REL.NOINC `($__internal_5_$__cuda_sm70_shflsync_idx_p) ;  /* 0x000008c000007944 */ /* 0x01cfea0003c00000 */
        /* <DEDUP_REMOVED lines=8> */
.L_x_359:
[----:B------:R-:W-:Y:S01]  /*191b0*/  IMAD.MOV.U32 R12, RZ, RZ, R6 ;  /* 0x000000ffff0c7224 */ /* 0x000fe200078e0006 */
[----:B------:R-:W-:Y:S01]  /*191c0*/  MOV R11, 0x6 ;  /* 0x00000006000b7802 */ /* 0x000fe20000000f00 */
[----:B--2---:R-:W-:Y:S01]  /*191d0*/  IMAD.MOV.U32 R3, RZ, RZ, 0x181f ;  /* 0x0000181fff037424 */ /* 0x004fe200078e00ff */
[----:B------:R-:W-:Y:S02]  /*191e0*/  MOV R2, 0x19200 ;  /* 0x0001920000027802 */ /* 0x000fe40000000f00 */
[----:B-1--4-:R-:W-:Y:S05]  /*191f0*/  CALL.REL.NOINC `($__internal_5_$__cuda_sm70_shflsync_idx_p) ;  /* 0x000007f000007944 */ /* 0x012fea0003c00000 */
[----:B------:R-:W-:Y:S01]  /*19200*/  MOV R8, R11 ;  /* 0x0000000b00087202 */ /* 0x000fe20000000f00 */
[----:B------:R-:W-:Y:S05]  /*19210*/  BRA `(.L_x_425) ;  /* 0xffffd59000007947 */ /* 0x000fea000383ffff */
.L_x_360:
[----:B------:R-:W-:Y:S01]  /*19220*/  IMAD.MOV.U32 R12, RZ, RZ, R7 ;  /* 0x000000ffff0c7224 */ /* 0x000fe200078e0007 */
[----:B------:R-:W-:Y:S01]  /*19230*/  MOV R11, 0x6 ;  /* 0x00000006000b7802 */ /* 0x000fe20000000f00 */
[----:B--2---:R-:W-:Y:S01]  /*19240*/  IMAD.MOV.U32 R3, RZ, RZ, 0x181f ;  /* 0x0000181fff037424 */ /* 0x004fe200078e00ff */
[----:B------:R-:W-:Y:S02]  /*19250*/  MOV R2, 0x19270 ;  /* 0x0001927000027802 */ /* 0x000fe40000000f00 */
[----:B-1-34-:R-:W-:Y:S05]  /*19260*/  CALL.REL.NOINC `($__internal_5_$__cuda_sm70_shflsync_idx_p) ;  /* 0x0000078000007944 */ /* 0x01afea0003c00000 */
[----:B------:R-:W-:Y:S01]  /*19270*/  MOV R2, R11 ;  /* 0x0000000b00027202 */ /* 0x000fe20000000f00 */
[----:B------:R-:W-:Y:S05]  /*19280*/  BRA `(.L_x_426) ;  /* 0xffffd54000007947 */ /* 0x000fea000383ffff */
.L_x_361:
[----:B------:R-:W-:Y:S01]  /*19290*/  IMAD.MOV.U32 R12, RZ, RZ, R6 ;  /* 0x000000ffff0c7224 */ /* 0x000fe200078e0006 */
[----:B------:R-:W-:Y:S01]  /*192a0*/  MOV R11, 0x7 ;  /* 0x00000007000b7802 */ /* 0x000fe20000000f00 */
[----:B-1----:R-:W-:Y:S01]  /*192b0*/  IMAD.MOV.U32 R3, RZ, RZ, 0x181f ;  /* 0x0000181fff037424 */ /* 0x002fe200078e00ff */
[----:B------:R-:W-:-:S02]  /*192c0*/  MOV R2, 0x192e0 ;  /* 0x000192e000027802 */ /* 0x000fc40000000f00 */
[----:B--2-4-:R-:W-:Y:S05]  /*192d0*/  CALL.REL.NOINC `($__internal_5_$__cuda_sm70_shflsync_idx_p) ;  /* 0x0000071000007944 */ /* 0x014fea0003c00000 */
        /* <DEDUP_REMOVED lines=8> */
.L_x_363:
[----:B------:R-:W-:Y:S01]  /*19360*/  IMAD.MOV.U32 R12, RZ, RZ, R49 ;  /* 0x000000ffff0c7224 */ /* 0x000fe200078e0031 */
[----:B------:R-:W-:Y:S01]  /*19370*/  MOV R11, RZ ;  /* 0x000000ff000b7202 */ /* 0x000fe20000000f00 */
[----:B----4-:R-:W-:Y:S01]  /*19380*/  IMAD.MOV.U32 R3, RZ, RZ, 0x1f ;  /* 0x0000001fff037424 */ /* 0x010fe200078e00ff */
[----:B------:R-:W-:Y:S02]  /*19390*/  MOV R2, 0x193b0 ;  /* 0x000193b000027802 */ /* 0x000fe40000000f00 */
[----:B------:R-:W-:Y:S05]  /*193a0*/  CALL.REL.NOINC `($__internal_5_$__cuda_sm70_shflsync_idx_p) ;  /* 0x0000064000007944 */ /* 0x000fea0003c00000 */
[----:B------:R-:W-:Y:S01]  /*193b0*/  MOV R9, R11 ;  /* 0x0000000b00097202 */ /* 0x000fe20000000f00 */
[----:B------:R-:W-:Y:S05]  /*193c0*/  BRA `(.L_x_428) ;  /* 0xffffd5d000007947 */ /* 0x000fea000383ffff */
.L_x_364:
[----:B------:R-:W-:Y:S01]  /*193d0*/  IMAD.MOV.U32 R12, RZ, RZ, R49 ;  /* 0x000000ffff0c7224 */ /* 0x000fe200078e0031 */
[----:B------:R-:W-:Y:S01]  /*193e0*/  MOV R11, 0x1 ;  /* 0x00000001000b7802 */ /* 0x000fe20000000f00 */
[----:B----4-:R-:W-:Y:S01]  /*193f0*/  IMAD.MOV.U32 R3, RZ, RZ, 0x1f ;  /* 0x0000001fff037424 */ /* 0x010fe200078e00ff */
[----:B------:R-:W-:Y:S02]  /*19400*/  MOV R2, 0x19420 ;  /* 0x0001942000027802 */ /* 0x000fe40000000f00 */
[----:B-12---:R-:W-:Y:S05]  /*19410*/  CALL.REL.NOINC `($__internal_5_$__cuda_sm70_shflsync_idx_p) ;  /* 0x000005d000007944 */ /* 0x006fea0003c00000 */
[----:B------:R-:W-:Y:S01]  /*19420*/  MOV R8, R11 ;  /* 0x0000000b00087202 */ /* 0x000fe20000000f00 */
[----:B------:R-:W-:Y:S05]  /*19430*/  BRA `(.L_x_429) ;  /* 0xffffd58000007947 */ /* 0x000fea000383ffff */
.L_x_365:
[----:B------:R-:W-:Y:S02]  /*19440*/  MOV R2, 0x1 ;  /* 0x0000000100027802 */ /* 0x000fe40000000f00 */
[----:B------:R-:W-:-:S02]  /*19450*/  MOV R3, 0x19470 ;  /* 0x0001947000037802 */ /* 0x000fc40000000f00 */
[----:B-123--:R-:W-:Y:S05]  /*19460*/  CALL.REL.NOINC `($__internal_6_$__cuda_sm70_shflsync_up_p) ;  /* 0x000005d000007944 */ /* 0x00efea0003c00000 */
[----:B------:R-:W-:Y:S05]  /*19470*/  BRA `(.L_x_430) ;  /* 0xffffd67000007947 */ /* 0x000fea000383ffff */
.L_x_366:
[----:B------:R-:W-:Y:S02]  /*19480*/  MOV R2, 0x2 ;  /* 0x0000000200027802 */ /* 0x000fe40000000f00 */
[----:B------:R-:W-:-:S02]  /*19490*/  MOV R3, 0x194b0 ;  /* 0x000194b000037802 */ /* 0x000fc40000000f00 */
[----:B-12---:R-:W-:Y:S05]  /*194a0*/  CALL.REL.NOINC `($__internal_6_$__cuda_sm70_shflsync_up_p) ;  /* 0x0000059000007944 */ /* 0x006fea0003c00000 */
        /* <DEDUP_REMOVED lines=24> */
.L_x_370:
[----:B------:R-:W-:Y:S02]  /*19630*/  MOV R2, 0x1 ;  /* 0x0000000100027802 */ /* 0x000fe40000000f00 */
[----:B------:R-:W-:Y:S02]  /*19640*/  MOV R3, 0x19660 ;  /* 0x0001966000037802 */ /* 0x000fe40000000f00 */
[----:B------:R-:W-:Y:S05]  /*19650*/  CALL.REL.NOINC `($__internal_6_$__cuda_sm70_shflsync_up_p) ;  /* 0x000003e000007944 */ /* 0x000fea0003c00000 */
[----:B------:R-:W-:Y:S01]  /*19660*/  MOV R2, R4 ;  /* 0x0000000400027202 */ /* 0x000fe20000000f00 */
[----:B------:R-:W-:Y:S05]  /*19670*/  BRA `(.L_x_432) ;  /* 0xffffd6d000007947 */ /* 0x000fea000383ffff */
.L_x_371:
        /* <DEDUP_REMOVED lines=27> */
.L_x_373:
[----:B------:R-:W-:Y:S02]  /*19830*/  SEL R0, RZ, 0x1, P0 ;  /* 0x00000001ff007807 */ /* 0x000fe40000000000 */
[----:B------:R-:W-:Y:S02]  /*19840*/  MOV R2, 0x19860 ;  /* 0x0001986000027802 */ /* 0x000fe40000000f00 */
[----:B---3--:R-:W-:Y:S05]  /*19850*/  CALL.REL.NOINC `($__internal_7_$__cuda_sm70_votesync_ballot) ;  /* 0x0000025000007944 */ /* 0x008fea0003c00000 */
[----:B------:R-:W-:Y:S05]  /*19860*/  BRA `(.L_x_434) ;  /* 0xffffd67000007947 */ /* 0x000fea000383ffff */
.L_x_374:
[----:B------:R-:W-:Y:S01]  /*19870*/  IMAD.MOV.U32 R12, RZ, RZ, R6 ;  /* 0x000000ffff0c7224 */ /* 0x000fe200078e0006 */
[----:B--2---:R-:W-:Y:S01]  /*19880*/  MOV R11, R13 ;  /* 0x0000000d000b7202 */ /* 0x004fe20000000f00 */
[----:B------:R-:W-:Y:S01]  /*19890*/  IMAD.MOV.U32 R3, RZ, RZ, 0x1f ;  /* 0x0000001fff037424 */ /* 0x000fe200078e00ff */
[----:B------:R-:W-:Y:S02]  /*198a0*/  MOV R2, 0x198c0 ;  /* 0x000198c000027802 */ /* 0x000fe40000000f00 */
[----:B-1-3--:R-:W-:Y:S05]  /*198b0*/  CALL.REL.NOINC `($__internal_5_$__cuda_sm70_shflsync_idx_p) ;  /* 0x0000013000007944 */ /* 0x00afea0003c00000 */
[----:B------:R-:W-:Y:S01]  /*198c0*/  IMAD.MOV.U32 R8, RZ, RZ, R11 ;  /* 0x000000ffff087224 */ /* 0x000fe200078e000b */
[----:B------:R-:W-:Y:S01]  /*198d0*/  MOV R11, R13 ;  /* 0x0000000d000b7202 */ /* 0x000fe20000000f00 */
[----:B------:R-:W-:Y:S01]  /*198e0*/  IMAD.MOV.U32 R12, RZ, RZ, R7 ;  /* 0x000000ffff0c7224 */ /* 0x000fe200078e0007 */
[----:B------:R-:W-:Y:S02]  /*198f0*/  MOV R3, 0x1f ;  /* 0x0000001f00037802 */ /* 0x000fe40000000f00 */
[----:B------:R-:W-:-:S02]  /*19900*/  MOV R2, 0x19920 ;  /* 0x0001992000027802 */ /* 0x000fc40000000f00 */
[----:B------:R-:W-:Y:S05]  /*19910*/  CALL.REL.NOINC `($__internal_5_$__cuda_sm70_shflsync_idx_p) ;  /* 0x000000d000007944 */ /* 0x000fea0003c00000 */
[----:B------:R-:W-:Y:S01]  /*19920*/  MOV R7, R11 ;  /* 0x0000000b00077202 */ /* 0x000fe20000000f00 */
[----:B------:R-:W-:Y:S05]  /*19930*/  BRA `(.L_x_435) ;  /* 0xffffd5e000007947 */ /* 0x000fea000383ffff */
.L_x_377:
[----:B------:R-:W-:Y:S01]  /*19940*/  IMAD.MOV.U32 R12, RZ, RZ, R4 ;  /* 0x000000ffff0c7224 */ /* 0x000fe200078e0004 */
[----:B------:R-:W-:-:S02]  /*19950*/  MOV R3, 0x1f ;  /* 0x0000001f00037802 */ /* 0x000fc40000000f00 */
[----:B------:R-:W-:Y:S02]  /*19960*/  MOV R2, 0x19980 ;  /* 0x0001998000027802 */ /* 0x000fe40000000f00 */
[----:B-1234-:R-:W-:Y:S05]  /*19970*/  CALL.REL.NOINC `($__internal_5_$__cuda_sm70_shflsync_idx_p) ;  /* 0x0000007000007944 */ /* 0x01efea0003c00000 */
[----:B------:R-:W-:Y:S01]  /*19980*/  MOV R14, R11 ;  /* 0x0000000b000e7202 */ /* 0x000fe20000000f00 */
[----:B------:R-:W-:Y:S05]  /*19990*/  BRA `(.L_x_376) ;  /* 0xffffd5e000007947 */ /* 0x000fea000383ffff */
        .weak           $__internal_4_$__cuda_sm70_shflsync_bfly_p
        .type           $__internal_4_$__cuda_sm70_shflsync_bfly_p,@function
        .size           $__internal_4_$__cuda_sm70_shflsync_bfly_p,($__internal_5_$__cuda_sm70_shflsync_idx_p - $__internal_4_$__cuda_sm70_shflsync_bfly_p)
$__internal_4_$__cuda_sm70_shflsync_bfly_p:
[----:B------:R-:W-:Y:S04]  /*199a0*/  WARPSYNC R10 ;  /* 0x0000000a00007348 */ /* 0x000fe80003800000 */
[----:B------:R1:W2:Y:S01]  /*199b0*/  SHFL.BFLY PT, R0, R0, R8, R11 ;  /* 0x0c00000800007389 */ /* 0x0002a200000e000b */
[----:B------:R-:W-:Y:S02]  /*199c0*/  MOV R9, 0x0 ;  /* 0x0000000000097802 */ /* 0x000fe40000000f00 */
[----:B-1----:R-:W-:-:S04]  /*199d0*/  MOV R8, R4 ;  /* 0x0000000400087202 */ /* 0x002fc80000000f00 */
[----:B--2---:R-:W-:Y:S05]  /*199e0*/  RET.REL.NODEC R8 `(_ZN7cutlass13device_kernelIN5flash19enable_sm80_to_sm89INS1_16FlashAttnFwdSm80INS1_25CollectiveMainloopFwdSm80ILi4ELi1ELb0EN4cute5tupleIJNS5_1CILi128EEENS7_ILi80EEENS7_ILi64EEEEEELi64ENS_6half_tEfNS_4arch4Sm80ELb0ELb0ELb1ELb1ELb0ELb1ELb1ELb1EEENS1_21CollectiveEpilogueFwdINS6_IJS8_SA_S9_EEENS6_IJNS7_ILi1EEESI_SI_EEESC_SE_Li128ELb1ELb1ELb1ELb0EEENS1_36VarlenDynamicPersistentTileSchedulerILi128ELi80ELi128ELi128ELb1ELb1ELb0ELb0ELb1ELb1EEEEEEEEEvNT_6ParamsE) ;  /* 0xfffe661008007950 */ /* 0x004fea0003c3ffff */
        .weak           $__internal_5_$__cuda_sm70_shflsync_idx_p
        .type           $__internal_5_$__cuda_sm70_shflsync_idx_p,@function
        .size           $__internal_5_$__cuda_sm70_shflsync_idx_p,($__internal_6_$__cuda_sm70_shflsync_up_p - $__internal_5_$__cuda_sm70_shflsync_idx_p)
$__internal_5_$__cuda_sm70_shflsync_idx_p:
[----:B------:R-:W-:-:S04]  /*199f0*/  MOV R48, 0xffffffff ;  /* 0xffffffff00307802 */ /* 0x000fc80000000f00 */
[----:B------:R-:W-:Y:S04]  /*19a00*/  WARPSYNC R48 ;  /* 0x0000003000007348 */ /* 0x000fe80003800000 */
[----:B------:R1:W2:Y:S02]  /*19a10*/  SHFL.IDX PT, R11, R12, R11, R3 ;  /* 0x0000000b0c0b7389 */ /* 0x0002a400000e0003 */
[----:B-1----:R-:W-:-:S04]  /*19a20*/  MOV R3, 0x0 ;  /* 0x0000000000037802 */ /* 0x002fc80000000f00 */
[----:B--2---:R-:W-:Y:S05]  /*19a30*/  RET.REL.NODEC R2 `(_ZN7cutlass13device_kernelIN5flash19enable_sm80_to_sm89INS1_16FlashAttnFwdSm80INS1_25CollectiveMainloopFwdSm80ILi4ELi1ELb0EN4cute5tupleIJNS5_1CILi128EEENS7_ILi80EEENS7_ILi64EEEEEELi64ENS_6half_tEfNS_4arch4Sm80ELb0ELb0ELb1ELb1ELb0ELb1ELb1ELb1EEENS1_21CollectiveEpilogueFwdINS6_IJS8_SA_S9_EEENS6_IJNS7_ILi1EEESI_SI_EEESC_SE_Li128ELb1ELb1ELb1ELb0EEENS1_36VarlenDynamicPersistentTileSchedulerILi128ELi80ELi128ELi128ELb1ELb1ELb0ELb0ELb1ELb1EEEEEEEEEvNT_6ParamsE) ;  /* 0xfffe65c002007950 */ /* 0x004fea0003c3ffff */
        .weak           $__internal_6_$__cuda_sm70_shflsync_up_p
        .type           $__internal_6_$__cuda_sm70_shflsync_up_p,@function
        .size           $__internal_6_$__cuda_sm70_shflsync_up_p,($__internal_7_$__cuda_sm70_votesync_ballot - $__internal_6_$__cuda_sm70_shflsync_up_p)
$__internal_6_$__cuda_sm70_shflsync_up_p:
[----:B------:R-:W-:Y:S02]  /*19a40*/  IMAD.MOV.U32 R4, RZ, RZ, RZ ;  /* 0x000000ffff047224 */ /* 0x000fe400078e00ff */
[----:B------:R-:W-:-:S04]  /*19a50*/  IMAD.MOV.U32 R10, RZ, RZ, -0x1 ;  /* 0xffffffffff0a7424 */ /* 0x000fc800078e00ff */
[----:B------:R-:W-:Y:S04]  /*19a60*/  WARPSYNC R10 ;  /* 0x0000000a00007348 */ /* 0x000fe80003800000 */
[----:B------:R1:W2:Y:S02]  /*19a70*/  SHFL.UP PT, R4, R0, R2, R4 ;  /* 0x0400000200047389 */ /* 0x0002a400000e0004 */
[----:B-1----:R-:W-:Y:S02]  /*19a80*/  MOV R2, R3 ;  /* 0x0000000300027202 */ /* 0x002fe40000000f00 */
[----:B------:R-:W-:-:S04]  /*19a90*/  MOV R3, 0x0 ;  /* 0x0000000000037802 */ /* 0x000fc80000000f00 */
[----:B--2---:R-:W-:Y:S05]  /*19aa0*/  RET.REL.NODEC R2 `(_ZN7cutlass13device_kernelIN5flash19enable_sm80_to_sm89INS1_16FlashAttnFwdSm80INS1_25CollectiveMainloopFwdSm80ILi4ELi1ELb0EN4cute5tupleIJNS5_1CILi128EEENS7_ILi80EEENS7_ILi64EEEEEELi64ENS_6half_tEfNS_4arch4Sm80ELb0ELb0ELb1ELb1ELb0ELb1ELb1ELb1EEENS1_21CollectiveEpilogueFwdINS6_IJS8_SA_S9_EEENS6_IJNS7_ILi1EEESI_SI_EEESC_SE_Li128ELb1ELb1ELb1ELb0EEENS1_36VarlenDynamicPersistentTileSchedulerILi128ELi80ELi128ELi128ELb1ELb1ELb0ELb0ELb1ELb1EEEEEEEEEvNT_6ParamsE) ;  /* 0xfffe655002007950 */ /* 0x004fea0003c3ffff */
        .weak           $__internal_7_$__cuda_sm70_votesync_ballot
        .type           $__internal_7_$__cuda_sm70_votesync_ballot,@function
        .size           $__internal_7_$__cuda_sm70_votesync_ballot,(.L_x_3234 - $__internal_7_$__cuda_sm70_votesync_ballot)
$__internal_7_$__cuda_sm70_votesync_ballot:
[----:B------:R-:W-:Y:S01]  /*19ab0*/  ISETP.NE.U32.AND P0, PT, R0, 0x1, PT ;  /* 0x000000010000780c */ /* 0x000fe20003f05070 */
[----:B------:R-:W-:-:S04]  /*19ac0*/  IMAD.MOV.U32 R3, RZ, RZ, -0x1 ;  /* 0xffffffffff037424 */ /* 0x000fc800078e00ff */
[----:B------:R-:W-:Y:S08]  /*19ad0*/  WARPSYNC R3 ;  /* 0x0000000300007348 */ /* 0x000ff00003800000 */
[----:B------:R-:W-:-:S04]  /*19ae0*/  VOTE.ANY R0, PT, !P0 ;  /* 0x0000000000007806 */ /* 0x000fc800040e0100 */
[----:B------:R-:W-:Y:S01]  /*19af0*/  LOP3.LUT R0, R0, R3, RZ, 0xc0, !PT ;  /* 0x0000000300007212 */ /* 0x000fe200078ec0ff */
[----:B------:R-:W-:-:S04]  /*19b00*/  IMAD.MOV.U32 R3, RZ, RZ, 0x0 ;  /* 0x00000000ff037424 */ /* 0x000fc800078e00ff */
[----:B------:R-:W-:Y:S05]  /*19b10*/  RET.REL.NODEC R2 `(_ZN7cutlass13device_kernelIN5flash19enable_sm80_to_sm89INS1_16FlashAttnFwdSm80INS1_25CollectiveMainloopFwdSm80ILi4ELi1ELb0EN4cute5tupleIJNS5_1CILi128EEENS7_ILi80EEENS7_ILi64EEEEEELi64ENS_6half_tEfNS_4arch4Sm80ELb0ELb0ELb1ELb1ELb0ELb1ELb1ELb1EEENS1_21CollectiveEpilogueFwdINS6_IJS8_SA_S9_EEENS6_IJNS7_ILi1EEESI_SI_EEESC_SE_Li128ELb1ELb1ELb1ELb0EEENS1_36VarlenDynamicPersistentTileSchedulerILi128ELi80ELi128ELi128ELb1ELb1ELb0ELb0ELb1ELb1EEEEEEEEEvNT_6ParamsE) ;  /* 0xfffe64e002007950 */ /* 0x000fea0003c3ffff */
.L_x_436:
        /* <DEDUP_REMOVED lines=14> */
.L_x_3234:


//--------------------- .text._ZN7cutlass13device_kernelIN5flash19enable_sm80_to_sm89INS1_16FlashAttnFwdSm80INS1_25CollectiveMainloopFwdSm80ILi4ELi1ELb0EN4cute5tupleIJNS5_1CILi128EEENS7_ILi96EEENS7_ILi64EEEEEELi64ENS_6half_tEfNS_4arch4Sm80ELb0ELb1ELb1ELb0ELb0ELb0ELb1ELb1EEENS1_21CollectiveEpilogueFwdINS6_IJS8_SA_S9_EEENS6_IJNS7_ILi1EEESI_SI_EEESC_SE_Li128ELb0ELb1ELb1ELb0EEENS1_19SingleTileSchedulerILb0ELb1ELb1ELi128EEEEEEEEEvNT_6ParamsE --------------------------
	.section	.text._ZN7cutlass13device_kernelIN5flash19enable_sm80_to_sm89INS1_16FlashAttnFwdSm80INS1_25CollectiveMainloopFwdSm80ILi4ELi1ELb0EN4cute5tupleIJNS5_1CILi128EEENS7_ILi96EEENS7_ILi64EEEEEELi64ENS_6half_tEfNS_4arch4Sm80ELb0ELb1ELb1ELb0ELb0ELb0ELb1ELb1EEENS1_21CollectiveEpilogueFwdINS6_IJS8_SA_S9_EEENS6_IJNS7_ILi1EEESI_SI_EEESC_SE_Li128ELb0ELb1ELb1ELb0EEENS1_19SingleTileSchedulerILb0ELb1ELb1ELi128EEEEEEEEEvNT_6ParamsE,"ax",@progbits
	.sectioninfo	@"SHI_REGISTERS=255"
	.align	128
.text._ZN7cutlass13device_kernelIN5flash19enable_sm80_to_sm89INS1_16FlashAttnFwdSm80INS1_25CollectiveMainloopFwdSm80ILi4ELi1ELb0EN4cute5tupleIJNS5_1CILi128EEENS7_ILi96EEENS7_ILi64EEEEEELi64ENS_6half_tEfNS_4arch4Sm80ELb0ELb1ELb1ELb0ELb0ELb0ELb1ELb1EEENS1_21CollectiveEpilogueFwdINS6_IJS8_SA_S9_EEENS6_IJNS7_ILi1EEESI_SI_EEESC_SE_Li128ELb0ELb1ELb1ELb0EEENS1_19SingleTileSchedulerILb0ELb1ELb1ELi128EEEEEEEEEvNT_6ParamsE:
        .type           _ZN7cutlass13device_kernelIN5flash19enable_sm80_to_sm89INS1_16FlashAttnFwdSm80INS1_25CollectiveMainloopFwdSm80ILi4ELi1ELb0EN4cute5tupleIJNS5_1CILi128EEENS7_ILi96EEENS7_ILi64EEEEEELi64ENS_6half_tEfNS_4arch4Sm80ELb0ELb1ELb1ELb0ELb0ELb0ELb1ELb1EEENS1_21CollectiveEpilogueFwdINS6_IJS8_SA_S9_EEENS6_IJNS7_ILi1EEESI_SI_EEESC_SE_Li128ELb0ELb1ELb1ELb0EEENS1_19SingleTileSchedulerILb0ELb1ELb1ELi128EEEEEEEEEvNT_6ParamsE,@function
        .size           _ZN7cutlass13device_kernelIN5flash19enable_sm80_to_sm89INS1_16FlashAttnFwdSm80INS1_25CollectiveMainloopFwdSm80ILi4ELi1ELb0EN4cute5tupleIJNS5_1CILi128EEENS7_ILi96EEENS7_ILi64EEEEEELi64ENS_6half_tEfNS_4arch4Sm80ELb0ELb1ELb1ELb0ELb0ELb0ELb1ELb1EEENS1_21CollectiveEpilogueFwdINS6_IJS8_SA_S9_EEENS6_IJNS7_ILi1EEESI_SI_EEESC_SE_Li128ELb0ELb1ELb1ELb0EEENS1_19SingleTileSchedulerILb0ELb1ELb1ELi128EEEEEEEEEvNT_6ParamsE,(.L_x_3239 - _ZN7cutlass13device_kernelIN5flash19enable_sm80_to_sm89INS1_16FlashAttnFwdSm80INS1_25CollectiveMainloopFwdSm80ILi4ELi1ELb0EN4cute5tupleIJNS5_1CILi128EEENS7_ILi96EEENS7_ILi64EEEEEELi64ENS_6half_tEfNS_4arch4Sm80ELb0ELb1ELb1ELb0ELb0ELb0ELb1ELb1EEENS1_21CollectiveEpilogueFwdINS6_IJS8_SA_S9_EEENS6_IJNS7_ILi1EEESI_SI_EEESC_SE_Li128ELb0ELb1ELb1ELb0EEENS1_19SingleTileSchedulerILb0ELb1ELb1ELi128EEEEEEEEEvNT_6ParamsE)
        .other          _ZN7cutlass13device_kernelIN5flash19enable_sm80_to_sm89INS1_16FlashAttnFwdSm80INS1_25CollectiveMainloopFwdSm80ILi4ELi1ELb0EN4cute5tupleIJNS5_1CILi128EEENS7_ILi96EEENS7_ILi64EEEEEELi64ENS_6half_tEfNS_4arch4Sm80ELb0ELb1ELb1ELb0ELb0ELb0ELb1ELb1EEENS1_21CollectiveEpilogueFwdINS6_IJS8_SA_S9_EEENS6_IJNS7_ILi1EEESI_SI_EEESC_SE_Li128ELb0ELb1ELb1ELb0EEENS1_19SingleTileSchedulerILb0ELb1ELb1ELi128EEEEEEEEEvNT_6ParamsE,@"STO_CUDA_ENTRY STV_DEFAULT"
_ZN7cutlass13device_kernelIN5flash19enable_sm80_to_sm89INS1_16FlashAttnFwdSm80INS1_25CollectiveMainloopFwdSm80ILi4ELi1ELb0EN4cute5tupleIJNS5_1CILi128EEENS7_ILi96EEENS7_ILi64EEEEEELi64ENS_6half_tEfNS_4arch4Sm80ELb0ELb1ELb1ELb0ELb0ELb0ELb1ELb1EEENS1_21CollectiveEpilogueFwdINS6_IJS8_SA_S9_EEENS6_IJNS7_ILi1EEESI_SI_EEESC_SE_Li128ELb0ELb1ELb1ELb0EEENS1_19SingleTileSchedulerILb0ELb1ELb1ELi128EEEEEEEEEvNT_6ParamsE:
[----:B------:R-:W-:Y:S02]  /*0000*/  MOV R1, c[0x0][0x28] ;  /* 0x00000a0000017a02 */ /* 0x000fe40000000f00 */
[----:B------:R-:W1:Y:S01]  /*0010*/  S2R R210, SR_TID.X ;  /* 0x0000000000d27919 */ /* 0x000e620000002100 */
[----:B------:R-:W2:Y:S01]  /*0020*/  S2UR UR6, SR_CTAID.Y ;  /* 0x00000000000679c3 */ /* 0x000ea20000002600 */
[----:B------:R-:W-:Y:S02]  /*0030*/  IADD3 R1, R1, -0x78, RZ ;  /* 0xffffff8801017810 */ /* 0x000fe40007ffe0ff */
[----:B------:R-:W3:Y:S01]  /*0040*/  S2R R19, SR_CTAID.Z ;  /* 0x0000000000137919 */ /* 0x000ee20000002700 */
[----:B-1----:R-:W-:-:S06]  /*0050*/  SHF.R.U32.HI R0, RZ, 0x5, R210 ;  /* 0x00000005ff007819 */ /* 0x002fcc00000116d2 */
[----:B------:R-:W1:Y:S02]  /*0060*/  SHFL.IDX PT, R0, R0, RZ, 0x1f ;  /* 0x00001fff00007589 */ /* 0x000e6400000e0000 */
[----:B-1----:R-:W-:-:S13]  /*0070*/  ISETP.NE.AND P0, PT, R0, RZ, PT ;  /* 0x000000ff0000720c */ /* 0x002fda0003f05270 */
[----:B--2---:R-:W-:Y:S05]  /*0080*/  @!P0 BRA `(.L_x_437) ;  /* 0x0000009000008947 */ /* 0x004fea0003800000 */
[----:B---3--:R-:W-:Y:S01]  /*0090*/  MOV R0, c[0x0][0x550] ;  /* 0x0001540000007a02 */ /* 0x008fe20000000f00 */
[----:B------:R-:W-:-:S03]  /*00a0*/  UMOV UR11, UR6 ;  /* 0x00000006000b7c82 */ /* 0x000fc60008000000 */
[----:B------:R-:W-:-:S13]  /*00b0*/  ISETP.NE.AND P0, PT, R0, 0x1, PT ;  /* 0x000000010000780c */ /* 0x000fda0003f05270 */
[----:B------:R-:W-:Y:S05]  /*00c0*/  @!P0 BRA `(.L_x_438) ;  /* 0x000000b000008947 */ /* 0x000fea0003800000 */
[----:B------:R-:W-:Y:S02]  /*00d0*/  ULDC UR4, c[0x0][0x554] ;  /* 0x0001550000047ab9 */ /* 0x000fe40000000800 */
[----:B------:R-:W-:Y:S02]  /*00e0*/  UIMAD.WIDE.U32 UR4, UR6, UR4, URZ ;  /* 0x00000004060472a5 */ /* 0x000fe4000f8e003f */
[----:B------:R-:W-:Y:S02]  /*00f0*/  ULDC UR11, c[0x0][0x558] ;  /* 0x00015600000b7ab9 */ /* 0x000fe40000000800 */
[----:B------:R-:W-:Y:S01]  /*0100*/  USHF.R.U32.HI UR11, URZ, UR11, UR5 ;  /* 0x0000000b3f0b7299 */ /* 0x000fe20008011605 */
[----:B------:R-:W-:Y:S05]  /*0110*/  BRA `(.L_x_438) ;  /* 0x0000006000007947 */ /* 0x000fea0003800000 */
.L_x_437:
[----:B---3--:R-:W-:Y:S02]  /*0120*/  ULDC.64 UR4, c[0x0][0x550] ;  /* 0x0001540000047ab9 */ /* 0x008fe40000000a00 */
[----:B------:R-:W-:Y:S02]  /*0130*/  UISETP.NE.AND UP0, UPT, UR4, 0x1, UPT ;  /* 0x000000010400788c */ /* 0x000fe4000bf05270 */
[----:B------:R-:W-:-:S02]  /*0140*/  UIMAD.WIDE.U32 UR8, UR6, UR5, URZ ;  /* 0x00000005060872a5 */ /* 0x000fc4000f8e003f */
[----:B------:R-:W-:Y:S02]  /*0150*/  ULDC UR4, c[0x0][0x558] ;  /* 0x0001560000047ab9 */ /* 0x000fe40000000800 */
[----:B------:R-:W-:-:S05]  /*0160*/  UMOV UR11, UR6 ;  /* 0x00000006000b7c82 */ /* 0x000fca0008000000 */
[----:B------:R-:W-:-:S03]  /*0170*/  @UP0 USHF.R.U32.HI UR11, URZ, UR4, UR9 ;  /* 0x000000043f0b0299 */ /* 0x000fc60008011609 */
.L_x_438:
[----:B------:R-:W-:Y:S01]  /*0180*/  ISETP.GE.AND P0, PT, R19, RZ, PT ;  /* 0x000000ff1300720c */ /* 0x000fe20003f06270 */
[----:B------:R-:W-:Y:S02]  /*0190*/  UIADD3 UR4, -UR11, URZ, URZ ;  /* 0x0000003f0b047290 */ /* 0x000fe4000fffe13f */
[----:B------:R-:W-:Y:S02]  /*01a0*/  ULDC UR10, c[0x0][0x550] ;  /* 0x00015400000a7ab9 */ /* 0x000fe40000000800 */
[----:B------:R-:W-:-:S08]  /*01b0*/  UIMAD UR10, UR4, UR10, UR6 ;  /* 0x0000000a040a72a4 */ /* 0x000fd0000f8e0206 */
[----:B------:R-:W-:Y:S05]  /*01c0*/  @!P0 EXIT ;  /* 0x000000000000894d */ /* 0x000fea0003800000 */
[----:B------:R-:W1:Y:S01]  /*01d0*/  S2UR UR7, SR_CTAID.X ;  /* 0x00000000000779c3 */ /* 0x000e620000002500 */
[----:B------:R-:W-:Y:S02]  /*01e0*/  ULDC UR4, c[0x0][0x2c4] ;  /* 0x0000b10000047ab9 */ /* 0x000fe40000000800 */
[----:B------:R-:W-:Y:S02]  /*01f0*/  UISETP.NE.AND UP2, UPT, UR4, 0x1, UPT ;  /* 0x000000010400788c */ /* 0x000fe4000bf45270 */
[----:B------:R-:W-:Y:S02]  /*0200*/  UMOV UR6, 0x1 ;  /* 0x0000000100067882 */ /* 0x000fe40000000000 */
[----:B------:R-:W-:Y:S02]  /*0210*/  ULDC.64 UR4, c[0x0][0x328] ;  /* 0x0000ca0000047ab9 */ /* 0x000fe40000000a00 */
[----:B------:R-:W-:Y:S02]  /*0220*/  UISETP.LE.AND UP1, UPT, UR6, UR5, UPT ;  /* 0x000000050600728c */ /* 0x000fe4000bf23270 */
[----:B------:R-:W-:-:S02]  /*0230*/  ULDC.64 UR8, c[0x0][0x2c8] ;  /* 0x0000b20000087ab9 */ /* 0x000fc40000000a00 */
[----:B------:R-:W-:Y:S02]  /*0240*/  ULDC UR12, c[0x0][0x168] ;  /* 0x00005a00000c7ab9 */ /* 0x000fe40000000800 */
[----:B------:R-:W-:Y:S01]  /*0250*/  PLOP3.LUT P0, PT, PT, PT, UP1, 0x40, 0x0 ;  /* 0x000000000000781c */ /* 0x000fe20003f0e818 */
[----:B------:R-:W-:Y:S02]  /*0260*/  UIADD3 UR12, UR6, -UR12, URZ ;  /* 0x8000000c060c7290 */ /* 0x000fe4000fffe03f */
[----:B------:R-:W-:Y:S02]  /*0270*/  ULDC UR5, c[0x0][0x1d0] ;  /* 0x0000740000057ab9 */ /* 0x000fe40000000800 */
[----:B-1----:R-:W-:-:S04]  /*0280*/  USHF.L.U32 UR7, UR7, 0x7, URZ ;  /* 0x0000000707077899 */ /* 0x002fc8000800063f */
[----:B------:R-:W-:-:S04]  /*0290*/  @UP2 UIADD3 UR14, UR7, 0x7f, URZ ;  /* 0x0000007f070e2890 */ /* 0x000fc8000fffe03f */
[----:B------:R-:W-:Y:S02]  /*02a0*/  UIMAD.WIDE.U32 UR14, UR14, UR8, URZ ;  /* 0x000000080e0e72a5 */ /* 0x000fe4000f8e003f */
[----:B------:R-:W-:Y:S02]  /*02b0*/  UIADD3 UR8, UR7, 0x7f, URZ ;  /* 0x0000007f07087890 */ /* 0x000fe4000fffe03f */
[----:B------:R-:W-:-:S04]  /*02c0*/  @UP2 USHF.R.U32.HI UR8, URZ, UR9, UR15 ;  /* 0x000000093f082299 */ /* 0x000fc8000801160f */
[----:B------:R-:W-:-:S04]  /*02d0*/  UIADD3 UR5, UR8, UR5, UR12 ;  /* 0x0000000508057290 */ /* 0x000fc8000fffe00c */
[----:B------:R-:W-:Y:S01]  /*02e0*/  UIADD3 UR8, UR5, UR4, URZ ;  /* 0x0000000405087290 */ /* 0x000fe2000fffe03f */
[----:B------:R-:W-:Y:S05]  /*02f0*/  @P0 BRA `(.L_x_439) ;  /* 0x0000014000000947 */ /* 0x000fea0003800000 */
[----:B------:R-:W-:Y:S01]  /*0300*/  ISETP.LT.AND P0, PT, RZ, UR5, PT ;  /* 0x00000005ff007c0c */ /* 0x000fe2000bf01270 */
[----:B------:R-:W-:-:S12]  /*0310*/  UIADD3 UR9, UR5, -0x1, URZ ;  /* 0xffffffff05097890 */ /* 0x000fd8000fffe03f */
[----:B------:R-:W-:Y:S05]  /*0320*/  @P0 BRA `(.L_x_440) ;  /* 0x0000008000000947 */ /* 0x000fea0003800000 */
[----:B------:R-:W-:Y:S02]  /*0330*/  ULDC UR4, c[0x0][0x32c] ;  /* 0x0000cb0000047ab9 */ /* 0x000fe40000000800 */
[----:B------:R-:W-:Y:S02]  /*0340*/  UISETP.NE.AND UP0, UPT, UR6, UR4, UPT ;  /* 0x000000040600728c */ /* 0x000fe4000bf05270 */
[----:B------:R-:W-:-:S03]  /*0350*/  UIADD3 UR9, -UR5, URZ, URZ ;  /* 0x0000003f05097290 */ /* 0x000fc6000fffe13f */
[----:B------:R-:W-:Y:S02]  /*0360*/  ULDC.64 UR4, c[0x0][0x330] ;  /* 0x0000cc0000047ab9 */ /* 0x000fe40000000a00 */
[----:B------:R-:W-:-:S04]  /*0370*/  UIMAD.WIDE.U32 UR12, UR9, UR4, URZ ;  /* 0x00000004090c72a5 */ /* 0x000fc8000f8e003f */
[----:B------:R-:W-:-:S04]  /*0380*/  @UP0 USHF.R.U32.HI UR9, URZ, UR5, UR13 ;  /* 0x000000053f090299 */ /* 0x000fc8000801160d */
[----:B------:R-:W-:Y:S01]  /*0390*/  ULOP3.LUT UR9, URZ, UR9, URZ, 0x33, !UPT ;  /* 0x000000093f097292 */ /* 0x000fe2000f8e333f */
[----:B------:R-:W-:Y:S05]  /*03a0*/  BRA `(.L_x_441) ;  /* 0x0000005000007947 */ /* 0x000fea0003800000 */
.L_x_440:
[----:B------:R-:W-:Y:S02]  /*03b0*/  ULDC UR4, c[0x0][0x32c] ;  /* 0x0000cb0000047ab9 */ /* 0x000fe40000000800 */
[----:B------:R-:W-:-:S03]  /*03c0*/  UISETP.NE.AND UP0, UPT, UR6, UR4, UPT ;  /* 0x000000040600728c */ /* 0x000fc6000bf05270 */
[----:B------:R-:W-:Y:S02]  /*03d0*/  ULDC.64 UR4, c[0x0][0x330] ;  /* 0x0000cc0000047ab9 */ /* 0x000fe40000000a00 */
[----:B------:R-:W-:-:S06]  /*03e0*/  UIMAD.WIDE.U32 UR12, UR9, UR4, URZ ;  /* 0x00000004090c72a5 */ /* 0x000fcc000f8e003f */
[----:B------:R-:W-:Y:S02]  /*03f0*/  @UP0 USHF.R.U32.HI UR9, URZ, UR5, UR13 ;  /* 0x000000053f090299 */ /* 0x000fe4000801160d */
.L_x_441:
[----:B------:R-:W-:Y:S02]  /*0400*/  ULDC UR4, c[0x0][0x32c] ;  /* 0x0000cb0000047ab9 */ /* 0x000fe40000000800 */
[----:B------:R-:W-:-:S04]  /*0410*/  UIMAD UR4, UR9, UR4, UR4 ;  /* 0x00000004090472a4 */ /* 0x000fc8000f8e0204 */
[----:B------:R-:W-:-:S04]  /*0420*/  UISETP.LT.AND UP0, UPT, UR8, UR4, UPT ;  /* 0x000000040800728c */ /* 0x000fc8000bf01270 */
[----:B------:R-:W-:-:S03]  /*0430*/  USEL UR8, UR8, UR4, UP0 ;  /* 0x0000000408087287 */ /* 0x000fc60008000000 */
.L_x_439:
[----:B------:R-:W-:Y:S01]  /*0440*/  ULDC.64 UR4, c[0x0][0x2c8] ;  /* 0x0000b20000047ab9 */ /* 0x000fe20000000a00 */
[----:B------:R-:W-:Y:S01]  /*0450*/  PLOP3.LUT P0, PT, PT, PT, UP1, 0x40, 0x0 ;  /* 0x000000000000781c */ /* 0x000fe20003f0e818 */
[----:B------:R-:W-:Y:S02]  /*0460*/  UIMAD.WIDE.U32 UR14, UR7, UR4, URZ ;  /* 0x00000004070e72a5 */ /* 0x000fe4000f8e003f */
[----:B------:R-:W-:Y:S02]  /*0470*/  UMOV UR12, 0x5f ;  /* 0x0000005f000c7882 */ /* 0x000fe40000000000 */
[----:B------:R-:W-:Y:S02]  /*0480*/  ULDC UR6, c[0x0][0x1d0] ;  /* 0x0000740000067ab9 */ /* 0x000fe40000000800 */
[----:B------:R-:W-:Y:S02]  /*0490*/  UIADD3 UR8, UR8, 0x5f, URZ ;  /* 0x0000005f08087890 */ /* 0x000fe4000fffe03f */
[----:B------:R-:W-:-:S02]  /*04a0*/  UIADD3 UR12, UR12, UR6, URZ ;  /* 0x000000060c0c7290 */ /* 0x000fc4000fffe03f */
[----:B------:R-:W-:Y:S02]  /*04b0*/  UIMAD.WIDE UR8, UR8, 0x2aaaaaab, URZ ;  /* 0x2aaaaaab080878a5 */ /* 0x000fe4000f8e023f */
[----:B------:R-:W-:Y:S02]  /*04c0*/  UIMAD.WIDE UR12, UR12, 0x2aaaaaab, URZ ;  /* 0x2aaaaaab0c0c78a5 */ /* 0x000fe4000f8e023f */
[----:B------:R-:W-:Y:S02]  /*04d0*/  ULDC UR14, c[0x0][0x168] ;  /* 0x00005a00000e7ab9 */ /* 0x000fe40000000800 */
[----:B------:R-:W-:Y:S02]  /*04e0*/  UMOV UR4, UR7 ;  /* 0x0000000700047c82 */ /* 0x000fe40008000000 */
[----:B------:R-:W-:Y:S02]  /*04f0*/  @UP2 USHF.R.U32.HI UR4, URZ, UR5, UR15 ;  /* 0x000000053f042299 */ /* 0x000fe4000801160f */
[----:B------:R-:W-:-:S02]  /*0500*/  UIADD3 UR6, UR6, -UR14, URZ ;  /* 0x8000000e06067290 */ /* 0x000fc4000fffe03f */
[----:B------:R-:W-:Y:S02]  /*0510*/  USHF.R.U32.HI UR8, URZ, 0x1f, UR9 ;  /* 0x0000001f3f087899 */ /* 0x000fe40008011609 */
[----:B------:R-:W-:Y:S02]  /*0520*/  USHF.R.U32.HI UR12, URZ, 0x1f, UR13 ;  /* 0x0000001f3f0c7899 */ /* 0x000fe4000801160d */
[----:B------:R-:W-:Y:S02]  /*0530*/  UIADD3 UR4, UR6, UR4, URZ ;  /* 0x0000000406047290 */ /* 0x000fe4000fffe03f */
[----:B------:R-:W-:Y:S02]  /*0540*/  ULDC UR5, c[0x0][0x324] ;  /* 0x0000c90000057ab9 */ /* 0x000fe40000000800 */
[----:B------:R-:W-:Y:S02]  /*0550*/  ULEA.HI.SX32 UR8, UR9, UR8, 0x1c ;  /* 0x0000000809087291 */ /* 0x000fe4000f8fe23f */
[----:B------:R-:W-:-:S02]  /*0560*/  ULEA.HI.SX32 UR12, UR13, UR12, 0x1c ;  /* 0x0000000c0d0c7291 */ /* 0x000fc4000f8fe23f */
[----:B------:R-:W-:Y:S02]  /*0570*/  UIADD3 UR5, UR4, -UR5, URZ ;  /* 0x8000000504057290 */ /* 0x000fe4000fffe03f */
[----:B------:R-:W-:-:S04]  /*0580*/  UISETP.LT.AND UP0, UPT, UR12, UR8, UPT ;  /* 0x000000080c00728c */ /* 0x000fc8000bf01270 */
[----:B------:R-:W-:Y:S01]  /*0590*/  USEL UR8, UR12, UR8, UP0 ;  /* 0x000000080c087287 */ /* 0x000fe20008000000 */
[----:B------:R-:W-:Y:S01]  /*05a0*/  MOV R3, UR5 ;  /* 0x0000000500037c02 */ /* 0x000fe20008000f00 */
[----:B------:R-:W-:Y:S05]  /*05b0*/  @P0 BRA `(.L_x_442) ;  /* 0x0000010000000947 */ /* 0x000fea0003800000 */
[----:B------:R-:W-:-:S04]  /*05c0*/  MOV R0, UR4 ;  /* 0x0000000400007c02 */ /* 0x000fc80008000f00 */
[----:B------:R-:W-:-:S13]  /*05d0*/  ISETP.GT.AND P0, PT, R0, -0x1, PT ;  /* 0xffffffff0000780c */ /* 0x000fda0003f04270 */
[----:B------:R-:W-:Y:S05]  /*05e0*/  @P0 BRA `(.L_x_443) ;  /* 0x0000007000000947 */ /* 0x000fea0003800000 */
[----:B------:R-:W-:Y:S01]  /*05f0*/  IMAD.MOV.U32 R2, RZ, RZ, c[0x0][0x32c] ;  /* 0x0000cb00ff027624 */ /* 0x000fe200078e00ff */
[----:B------:R-:W-:-:S04]  /*0600*/  LOP3.LUT R0, RZ, R0, RZ, 0x33, !PT ;  /* 0x00000000ff007212 */ /* 0x000fc800078e33ff */
[----:B------:R-:W-:-:S13]  /*0610*/  ISETP.NE.AND P0, PT, R2, 0x1, PT ;  /* 0x000000010200780c */ /* 0x000fda0003f05270 */
[----:B------:R-:W-:-:S05]  /*0620*/  @P0 IMAD.HI.U32 R2, R0, c[0x0][0x330], RZ ;  /* 0x0000cc0000020a27 */ /* 0x000fca00078e00ff */
[----:B------:R-:W-:-:S04]  /*0630*/  @P0 SHF.R.U32.HI R0, RZ, c[0x0][0x334], R2 ;  /* 0x0000cd00ff000a19 */ /* 0x000fc80000011602 */
[----:B------:R-:W-:Y:S01]  /*0640*/  LOP3.LUT R0, RZ, R0, RZ, 0x33, !PT ;  /* 0x00000000ff007212 */ /* 0x000fe200078e33ff */
[----:B------:R-:W-:Y:S05]  /*0650*/  BRA `(.L_x_444) ;  /* 0x0000004000007947 */ /* 0x000fea0003800000 */
.L_x_443:
[----:B------:R-:W-:-:S04]  /*0660*/  MOV R2, c[0x0][0x32c] ;  /* 0x0000cb0000027a02 */ /* 0x000fc80000000f00 */
[----:B------:R-:W-:-:S13]  /*0670*/  ISETP.NE.AND P0, PT, R2, 0x1, PT ;  /* 0x000000010200780c */ /* 0x000fda0003f05270 */
[----:B------:R-:W-:-:S05]  /*0680*/  @P0 IMAD.HI.U32 R2, R0, c[0x0][0x330], RZ ;  /* 0x0000cc0000020a27 */ /* 0x000fca00078e00ff */
[----:B------:R-:W-:-:S05]  /*0690*/  @P0 SHF.R.U32.HI R0, RZ, c[0x0][0x334], R2 ;  /* 0x0000cd00ff000a19 */ /* 0x000fca0000011602 */
.L_x_444:
[----:B------:R-:W-:-:S05]  /*06a0*/  IMAD R0, R0, c[0x0][0x32c], RZ ;  /* 0x0000cb0000007a24 */ /* 0x000fca00078e02ff */
[----:B------:R-:W-:-:S05]  /*06b0*/  IMNMX R3, R3, R0, !PT ;  /* 0x0000000003037217 */ /* 0x000fca0007800200 */
.L_x_442:
[----:B------:R-:W-:Y:S01]  /*06c0*/  IMAD.HI R0, R3, 0x2aaaaaab, RZ ;  /* 0x2aaaaaab03007827 */ /* 0x000fe200078e02ff */
[----:B------:R-:W-:Y:S02]  /*06d0*/  USHF.R.U32.HI UR5, URZ, 0x10, UR10 ;  /* 0x000000103f057899 */ /* 0x000fe4000801160a */
[----:B------:R-:W-:Y:S02]  /*06e0*/  ULDC UR4, c[0x0][0x338] ;  /* 0x0000ce0000047ab9 */ /* 0x000fe40000000800 */
[----:B------:R-:W-:Y:S01]  /*06f0*/  SHF.R.U32.HI R2, RZ, 0x1f, R0 ;  /* 0x0000001fff027819 */ /* 0x000fe20000011600 */
[----:B------:R-:W-:-:S03]  /*0700*/  UISETP.NE.AND UP0, UPT, UR5, URZ, UPT ;  /* 0x0000003f0500728c */ /* 0x000fc6000bf05270 */
[----:B------:R-:W-:Y:S01]  /*0710*/  LEA.HI.SX32 R0, R0, R2, 0x1c ;  /* 0x0000000200007211 */ /* 0x000fe200078fe2ff */
[----:B------:R-:W-:-:S03]  /*0720*/  USEL UR4, UR5, UR4, UP0 ;  /* 0x0000000405047287 */ /* 0x000fc60008000000 */
[----:B------:R-:W-:Y:S01]  /*0730*/  IMNMX R9, RZ, R0, !PT ;  /* 0x00000000ff097217 */ /* 0x000fe20007800200 */
[----:B------:R-:W-:-:S03]  /*0740*/  IMAD.MOV.U32 R0, RZ, RZ, RZ ;  /* 0x000000ffff007224 */ /* 0x000fc600078e00ff */
[----:B------:R-:W-:-:S13]  /*0750*/  ISETP.LT.AND P0, PT, R9, UR8, PT ;  /* 0x0000000809007c0c */ /* 0x000fda000bf01270 */
[----:B------:R-:W-:Y:S05]  /*0760*/  @!P0 BRA `(.L_x_445) ;  /* 0x000001f000008947 */ /* 0x000fea0003800000 */
[----:B------:R-:W-:Y:S01]  /*0770*/  IMAD.U32 R5, RZ, RZ, UR4 ;  /* 0x00000004ff057e24 */ /* 0x000fe2000f8e00ff */
[----:B------:R-:W-:-:S04]  /*0780*/  UIADD3 UR5, UR4, -0x1, UR8 ;  /* 0xffffffff04057890 */ /* 0x000fc8000fffe008 */
[----:B------:R-:W-:Y:S02]  /*0790*/  IABS R0, R5 ;  /* 0x0000000500007213 */ /* 0x000fe40000000000 */
[----:B------:R-:W-:-:S03]  /*07a0*/  IADD3 R8, -R9, UR5, RZ ;  /* 0x0000000509087c10 */ /* 0x000fc6000fffe1ff */
[----:B------:R-:W-:Y:S01]  /*07b0*/  IMAD.MOV.U32 R4, RZ, RZ, R0 ;  /* 0x000000ffff047224 */ /* 0x000fe200078e0000 */
[----:B------:R-:W-:-:S03]  /*07c0*/  IABS R7, R8 ;  /* 0x0000000800077213 */ /* 0x000fc60000000000 */
[----:B------:R-:W1:Y:S08]  /*07d0*/  I2F.RP R2, R4 ;  /* 0x0000000400027306 */ /* 0x000e700000209400 */
[----:B-1----:R-:W1:Y:S02]  /*07e0*/  MUFU.RCP R2, R2 ;  /* 0x0000000200027308 */ /* 0x002e640000001000 */
[----:B-1----:R-:W-:-:S06]  /*07f0*/  IADD3 R2, R2, 0xffffffe, RZ ;  /* 0x0ffffffe02027810 */ /* 0x002fcc0007ffe0ff */
[----:B------:R-:W1:Y:S02]  /*0800*/  F2I.FTZ.U32.TRUNC.NTZ R3, R2 ;  /* 0x0000000200037305 */ /* 0x000e64000021f000 */
[----:B-1----:R-:W-:-:S04]  /*0810*/  IMAD.MOV R0, RZ, RZ, -R3 ;  /* 0x000000ffff007224 */ /* 0x002fc800078e0a03 */
[----:B------:R-:W-:Y:S01]  /*0820*/  IMAD.MOV.U32 R2, RZ, RZ, R0 ;  /* 0x000000ffff027224 */ /* 0x000fe200078e0000 */
[----:B------:R-:W-:-:S03]  /*0830*/  IABS R0, R5 ;  /* 0x0000000500007213 */ /* 0x000fc60000000000 */
[----:B------:R-:W-:Y:S01]  /*0840*/  IMAD R5, R2, R4, RZ ;  /* 0x0000000402057224 */ /* 0x000fe200078e02ff */
[----:B------:R-:W-:Y:S01]  /*0850*/  MOV R2, RZ ;  /* 0x000000ff00027202 */ /* 0x000fe20000000f00 */
[----:B------:R-:W-:-:S04]  /*0860*/  IMAD.MOV R6, RZ, RZ, -R0 ;  /* 0x000000ffff067224 */ /* 0x000fc800078e0a00 */
[----:B------:R-:W-:-:S04]  /*0870*/  IMAD.HI.U32 R0, R3, R5, R2 ;  /* 0x0000000503007227 */ /* 0x000fc800078e0002 */
[----:B------:R-:W-:Y:S02]  /*0880*/  IMAD.MOV.U32 R2, RZ, RZ, R7 ;  /* 0x000000ffff027224 */ /* 0x000fe400078e0007 */
[----:B------:R-:W-:Y:S02]  /*0890*/  IMAD.MOV.U32 R3, RZ, RZ, R6 ;  /* 0x000000ffff037224 */ /* 0x000fe400078e0006 */
[----:B------:R-:W-:-:S04]  /*08a0*/  IMAD.HI.U32 R0, R0, R2, RZ ;  /* 0x0000000200007227 */ /* 0x000fc800078e00ff */
[----:B------:R-:W-:-:S05]  /*08b0*/  IMAD R2, R0, R3, R2 ;  /* 0x0000000300027224 */ /* 0x000fca00078e0202 */
[----:B------:R-:W-:-:S13]  /*08c0*/  ISETP.GT.U32.AND P0, PT, R4, R2, PT ;  /* 0x000000020400720c */ /* 0x000fda0003f04070 */
[-C--:B------:R-:W-:Y:S02]  /*08d0*/  @!P0 IADD3 R2, R2, -R4.reuse, RZ ;  /* 0x8000000402028210 */ /* 0x080fe40007ffe0ff */
[----:B------:R-:W-:Y:S02]  /*08e0*/  @!P0 IADD3 R0, R0, 0x1, RZ ;  /* 0x0000000100008810 */ /* 0x000fe40007ffe0ff */
[----:B------:R-:W-:Y:S02]  /*08f0*/  ISETP.GE.U32.AND P2, PT, R2, R4, PT ;  /* 0x000000040200720c */ /* 0x000fe40003f46070 */
[----:B------:R-:W-:Y:S02]  /*0900*/  LOP3.LUT R2, R8, UR4, RZ, 0x3c, !PT ;  /* 0x0000000408027c12 */ /* 0x000fe4000f8e3cff */
[----:B------:R-:W-:Y:S02]  /*0910*/  ISETP.NE.AND P0, PT, RZ, UR4, PT ;  /* 0x00000004ff007c0c */ /* 0x000fe4000bf05270 */
[----:B------:R-:W-:-:S07]  /*0920*/  ISETP.GE.AND P1, PT, R2, RZ, PT ;  /* 0x000000ff0200720c */ /* 0x000fce0003f26270 */
[----:B------:R-:W-:-:S06]  /*0930*/  @P2 IADD3 R0, R0, 0x1, RZ ;  /* 0x0000000100002810 */ /* 0x000fcc0007ffe0ff */
[----:B------:R-:W-:Y:S01]  /*0940*/  @!P1 IMAD.MOV R0, RZ, RZ, -R0 ;  /* 0x000000ffff009224 */ /* 0x000fe200078e0a00 */
[----:B------:R-:W-:Y:S02]  /*0950*/  @!P0 LOP3.LUT R0, RZ, UR4, RZ, 0x33, !PT ;  /* 0x00000004ff008c12 */ /* 0x000fe4000f8e33ff */
.L_x_445:
[----:B------:R-:W-:Y:S01]  /*0960*/  ULOP3.LUT UR10, UR10, 0xffff, URZ, 0xc0, !UPT ;  /* 0x0000ffff0a0a7892 */ /* 0x000fe2000f8ec03f */
[----:B------:R-:W-:Y:S01]  /*0970*/  PLOP3.LUT P4, PT, PT, PT, PT, 0x80, 0x0 ;  /* 0x000000000000781c */ /* 0x000fe20003f8f070 */
[----:B------:R-:W-:Y:S01]  /*0980*/  ULDC.64 UR12, c[0x0][0x118] ;  /* 0x00004600000c7ab9 */ /* 0x000fe20000000a00 */
[----:B------:R-:W-:Y:S01]  /*0990*/  CS2R R22, SRZ ;  /* 0x0000000000167805 */ /* 0x000fe2000001ff00 */
[----:B------:R-:W-:Y:S01]  /*09a0*/  CS2R R20, SRZ ;  /* 0x0000000000147805 */ /* 0x000fe2000001ff00 */
[----:B------:R-:W-:Y:S01]  /*09b0*/  CS2R R162, SRZ ;  /* 0x0000000000a27805 */ /* 0x000fe2000001ff00 */
[----:B------:R-:W-:Y:S01]  /*09c0*/  IMAD R220, R0, UR10, R9 ;  /* 0x0000000a00dc7c24 */ /* 0x000fe2000f8e0209 */
[----:B------:R-:W-:Y:S01]  /*09d0*/  CS2R R160, SRZ ;  /* 0x0000000000a07805 */ /* 0x000fe2000001ff00 */
[----:B------:R-:W-:Y:S01]  /*09e0*/  CS2R R166, SRZ ;  /* 0x0000000000a67805 */ /* 0x000fe2000001ff00 */
[----:B------:R-:W-:Y:S01]  /*09f0*/  CS2R R164, SRZ ;  /* 0x0000000000a47805 */ /* 0x000fe2000001ff00 */
[----:B------:R-:W-:Y:S01]  /*0a00*/  IMAD.IADD R0, R220, 0x1, R0 ;  /* 0x00000001dc007824 */ /* 0x000fe200078e0200 */
[----:B------:R1:W-:Y:S01]  /*0a10*/  STL [R1], R220 ;  /* 0x000000dc01007387 */ /* 0x0003e20000100800 */
[----:B------:R-:W-:Y:S01]  /*0a20*/  CS2R R158, SRZ ;  /* 0x00000000009e7805 */ /* 0x000fe2000001ff00 */
[----:B------:R-:W-:Y:S01]  /*0a30*/  CS2R R156, SRZ ;  /* 0x00000000009c7805 */ /* 0x000fe2000001ff00 */
[----:B------:R-:W-:Y:S01]  /*0a40*/  CS2R R154, SRZ ;  /* 0x00000000009a7805 */ /* 0x000fe2000001ff00 */
[----:B------:R-:W-:Y:S01]  /*0a50*/  IMNMX R225, R0, UR8, PT ;  /* 0x0000000800e17c17 */ /* 0x000fe2000b800200 */
        /* <DEDUP_REMOVED lines=27> */
[----:B-1----:R-:W-:Y:S02]  /*0c10*/  ISETP.NE.U32.AND P0, PT, RZ, c[0x0][0x340], PT ;  /* 0x0000d000ff007a0c */ /* 0x002fe40003f05070 */
[----:B------:R-:W-:Y:S01]  /*0c20*/  SHF.R.S32.HI R209, RZ, 0x1f, R210 ;  /* 0x0000001fffd17819 */ /* 0x000fe200000114d2 */
[----:B------:R-:W-:Y:S01]  /*0c30*/  USHF.R.S32.HI UR8, URZ, 0x1f, UR11 ;  /* 0x0000001f3f087899 */ /* 0x000fe2000801140b */
[----:B------:R-:W-:Y:S01]  /*0c40*/  ISETP.NE.AND.EX P2, PT, RZ, c[0x0][0x344], PT, P0 ;  /* 0x0000d100ff007a0c */ /* 0x000fe20003f45300 */
[----:B------:R-:W-:-:S12]  /*0c50*/  ULDC.64 UR4, c[0x0][0x1b8] ;  /* 0x00006e0000047ab9 */ /* 0x000fd80000000a00 */
[----:B------:R-:W-:-:S04]  /*0c60*/  @P2 IMAD.MOV.U32 R2, RZ, RZ, 0x4 ;  /* 0x00000004ff022424 */ /* 0x000fc800078e00ff */
[----:B------:R-:W-:-:S05]  /*0c70*/  @P2 IMAD.WIDE R2, R19, R2, c[0x0][0x340] ;  /* 0x0000d00013022625 */ /* 0x000fca00078e0202 */
[----:B------:R1:W2:Y:S01]  /*0c80*/  @P2 LDG.E R13, [R2.64] ;  /* 0x0000000c020d2981 */ /* 0x0002a2000c1e1900 */
[----:B------:R-:W-:Y:S01]  /*0c90*/  PLOP3.LUT P1, PT, PT, PT, UP2, 0x80, 0x0 ;  /* 0x000000000000781c */ /* 0x000fe20003f2f028 */
[----:B------:R-:W-:Y:S01]  /*0ca0*/  UIMAD UR9, UR8, UR4, URZ ;  /* 0x00000004080972a4 */ /* 0x000fe2000f8e023f */
[----:B------:R-:W-:Y:S01]  /*0cb0*/  PLOP3.LUT P0, PT, PT, PT, UP2, 0x80, 0x0 ;  /* 0x000000000000781c */ /* 0x000fe20003f0f028 */
[----:B------:R-:W-:Y:S01]  /*0cc0*/  UIMAD.WIDE.U32 UR14, UR11, UR4, URZ ;  /* 0x000000040b0e72a5 */ /* 0x000fe2000f8e003f */
[----:B------:R-:W-:Y:S01]  /*0cd0*/  SHF.R.S32.HI R14, RZ, 0x1f, R19 ;  /* 0x0000001fff0e7819 */ /* 0x000fe20000011413 */
[----:B------:R-:W-:Y:S01]  /*0ce0*/  UIMAD UR4, UR11, UR5, UR9 ;  /* 0x000000050b0472a4 */ /* 0x000fe2000f8e0209 */
[----:B------:R-:W-:Y:S01]  /*0cf0*/  LEA.HI R20, R209, R210, RZ, 0x4 ;  /* 0x000000d2d1147211 */ /* 0x000fe200078f20ff */
[----:B------:R-:W-:Y:S01]  /*0d00*/  IMAD.MOV.U32 R23, RZ, RZ, 0x20 ;  /* 0x00000020ff177424 */ /* 0x000fe200078e00ff */
[----:B------:R-:W-:Y:S01]  /*0d10*/  BSSY B0, `(.L_x_447) ;  /* 0x0000067000007945 */ /* 0x000fe20003800000 */
[----:B------:R-:W-:Y:S01]  /*0d20*/  UIADD3 UR4, UR15, UR4, URZ ;  /* 0x000000040f047290 */ /* 0x000fe2000fffe03f */
[----:B------:R-:W-:-:S04]  /*0d30*/  IMAD R10, R14, c[0x0][0x1c0], RZ ;  /* 0x000070000e0a7a24 */ /* 0x000fc800078e02ff */
[----:B------:R-:W-:Y:S01]  /*0d40*/  IMAD R10, R19, c[0x0][0x1c4], R10 ;  /* 0x00007100130a7a24 */ /* 0x000fe200078e020a */
[----:B-1----:R-:W-:Y:S01]  /*0d50*/  LEA.HI R2, R209, R210, RZ, 0x3 ;  /* 0x000000d2d1027211 */ /* 0x002fe200078f18ff */
[----:B------:R-:W-:Y:S02]  /*0d60*/  IMAD.U32 R3, RZ, RZ, UR15 ;  /* 0x0000000fff037e24 */ /* 0x000fe4000f8e00ff */
[----:B------:R-:W-:Y:S01]  /*0d70*/  IMAD.U32 R3, RZ, RZ, UR4 ;  /* 0x00000004ff037e24 */ /* 0x000fe2000f8e00ff */
[----:B------:R-:W-:Y:S01]  /*0d80*/  LOP3.LUT R0, R2, 0xfffffff8, RZ, 0xc0, !PT ;  /* 0xfffffff802007812 */ /* 0x000fe200078ec0ff */
[----:B------:R-:W-:Y:S01]  /*0d90*/  ULDC.64 UR4, c[0x0][0x1e8] ;  /* 0x00007a0000047ab9 */ /* 0x000fe20000000a00 */
[----:B------:R-:W-:Y:S01]  /*0da0*/  SHF.R.S32.HI R18, RZ, 0x3, R2 ;  /* 0x00000003ff127819 */ /* 0x000fe20000011402 */
[----:B------:R-:W-:Y:S01]  /*0db0*/  UIMAD UR4, UR8, UR4, URZ ;  /* 0x00000004080472a4 */ /* 0x000fe2000f8e023f */
[----:B------:R-:W-:Y:S01]  /*0dc0*/  MOV R2, UR14 ;  /* 0x0000000e00027c02 */ /* 0x000fe20008000f00 */
[----:B------:R-:W-:Y:S01]  /*0dd0*/  IMAD.IADD R25, R210, 0x1, -R0 ;  /* 0x00000001d2197824 */ /* 0x000fe200078e0a00 */
[----:B------:R-:W-:Y:S01]  /*0de0*/  SHF.R.S32.HI R4, RZ, 0x1f, R18 ;  /* 0x0000001fff047819 */ /* 0x000fe20000011412 */
[----:B------:R-:W-:-:S02]  /*0df0*/  UIMAD UR9, UR11, UR5, UR4 ;  /* 0x000000050b0972a4 */ /* 0x000fc4000f8e0204 */
[C---:B------:R-:W-:Y:S01]  /*0e00*/  IMAD R0, R25.reuse, 0x10, R18 ;  /* 0x0000001019007824 */ /* 0x040fe200078e0212 */
[----:B------:R-:W-:Y:S01]  /*0e10*/  ULDC.64 UR4, c[0x0][0x210] ;  /* 0x0000840000047ab9 */ /* 0x000fe20000000a00 */
[----:B------:R-:W-:Y:S01]  /*0e20*/  IMAD.SHL.U32 R16, R25, 0x8, RZ ;  /* 0x0000000819107824 */ /* 0x000fe200078e00ff */
[----:B------:R-:W-:Y:S01]  /*0e30*/  UIMAD UR4, UR8, UR4, URZ ;  /* 0x00000004080472a4 */ /* 0x000fe2000f8e023f */
[----:B------:R-:W-:Y:S01]  /*0e40*/  IMAD.WIDE.U32 R2, R19, c[0x0][0x1c0], R2 ;  /* 0x0000700013027a25 */ /* 0x000fe200078e0002 */
[----:B------:R-:W-:Y:S02]  /*0e50*/  IADD3 R9, R0, UR7, RZ ;  /* 0x0000000700097c10 */ /* 0x000fe4000fffe0ff */
[----:B------:R-:W-:Y:S01]  /*0e60*/  SHF.R.S32.HI R17, RZ, 0x1f, R16 ;  /* 0x0000001fff117819 */ /* 0x000fe20000011410 */
[----:B------:R-:W-:Y:S01]  /*0e70*/  IMAD.IADD R3, R3, 0x1, R10 ;  /* 0x0000000103037824 */ /* 0x000fe200078e020a */
[----:B------:R-:W-:Y:S01]  /*0e80*/  MOV R8, R9 ;  /* 0x0000000900087202 */ /* 0x000fe20000000f00 */
[----:B------:R-:W-:Y:S01]  /*0e90*/  @P1 IMAD.HI.U32 R0, R9, c[0x0][0x2c8], RZ ;  /* 0x0000b20009001a27 */ /* 0x000fe200078e00ff */
[----:B------:R-:W-:Y:S01]  /*0ea0*/  UIMAD UR4, UR11, UR5, UR4 ;  /* 0x000000050b0472a4 */ /* 0x000fe2000f8e0204 */
[----:B------:R-:W-:-:S02]  /*0eb0*/  ISETP.GE.AND P3, PT, R16, c[0x0][0x198], PT ;  /* 0x0000660010007a0c */ /* 0x000fc40003f66270 */
[----:B------:R-:W-:Y:S01]  /*0ec0*/  IMAD.WIDE.U32 R6, R18, c[0x0][0x1e0], R16 ;  /* 0x0000780012067a25 */ /* 0x000fe200078e0010 */
[----:B------:R-:W-:Y:S01]  /*0ed0*/  @P0 SHF.R.U32.HI R8, RZ, c[0x0][0x2cc], R0 ;  /* 0x0000b300ff080a19 */ /* 0x000fe20000011600 */
[----:B------:R-:W-:Y:S02]  /*0ee0*/  ULDC UR5, c[0x0][0x2c4] ;  /* 0x0000b10000057ab9 */ /* 0x000fe40000000800 */
[----:B------:R-:W-:Y:S01]  /*0ef0*/  IMAD R0, R4, c[0x0][0x1e0], RZ ;  /* 0x0000780004007a24 */ /* 0x000fe200078e02ff */
[----:B------:R-:W-:Y:S01]  /*0f00*/  IADD3 R11, -R8, RZ, RZ ;  /* 0x000000ff080b7210 */ /* 0x000fe20007ffe1ff */
[----:B------:R-:W-:Y:S02]  /*0f10*/  IMAD R4, R4, c[0x0][0x208], RZ ;  /* 0x0000820004047a24 */ /* 0x000fe400078e02ff */
[C---:B------:R-:W-:Y:S02]  /*0f20*/  IMAD R12, R18.reuse, c[0x0][0x1e4], R0 ;  /* 0x00007900120c7a24 */ /* 0x040fe400078e0200 */
[----:B------:R-:W-:-:S02]  /*0f30*/  IMAD R0, R18, c[0x0][0x20c], R4 ;  /* 0x0000830012007a24 */ /* 0x000fc400078e0204 */
[----:B------:R-:W-:-:S04]  /*0f40*/  IMAD.WIDE.U32 R4, R18, c[0x0][0x208], R16 ;  /* 0x0000820012047a25 */ /* 0x000fc800078e0010 */
[----:B------:R-:W-:Y:S01]  /*0f50*/  IMAD.IADD R5, R5, 0x1, R0 ;  /* 0x0000000105057824 */ /* 0x000fe200078e0200 */
[----:B------:R-:W-:Y:S01]  /*0f60*/  SHF.R.S32.HI R0, RZ, 0x1f, R8 ;  /* 0x0000001fff007819 */ /* 0x000fe20000011408 */
[----:B------:R-:W-:Y:S01]  /*0f70*/  IMAD R11, R11, c[0x0][0x2c4], R9 ;  /* 0x0000b1000b0b7a24 */ /* 0x000fe200078e0209 */
[----:B------:R-:W-:Y:S01]  /*0f80*/  MOV R9, UR11 ;  /* 0x0000000b00097c02 */ /* 0x000fe20008000f00 */
[----:B------:R-:W-:Y:S02]  /*0f90*/  IMAD.IADD R7, R7, 0x1, R12 ;  /* 0x0000000107077824 */ /* 0x000fe400078e020c */
[----:B------:R-:W-:Y:S02]  /*0fa0*/  IMAD R0, R0, c[0x0][0x1b0], RZ ;  /* 0x00006c0000007a24 */ /* 0x000fe400078e02ff */
[----:B------:R-:W-:-:S04]  /*0fb0*/  IMAD.WIDE.U32 R2, R8, c[0x0][0x1b0], R2 ;  /* 0x00006c0008027a25 */ /* 0x000fc800078e0002 */
[----:B------:R-:W-:-:S04]  /*0fc0*/  IMAD.WIDE.U32 R6, R9, c[0x0][0x1e8], R6 ;  /* 0x00007a0009067a25 */ /* 0x000fc800078e0006 */
[----:B------:R-:W-:Y:S01]  /*0fd0*/  IMAD R8, R8, c[0x0][0x1b4], R0 ;  /* 0x00006d0008087a24 */ /* 0x000fe200078e0200 */
[----:B------:R-:W-:Y:S01]  /*0fe0*/  LOP3.LUT R0, R20, 0xfffffff0, RZ, 0xc0, !PT ;  /* 0xfffffff014007812 */ /* 0x000fe200078ec0ff */
[----:B------:R-:W-:Y:S01]  /*0ff0*/  IMAD.SHL.U32 R9, R18, 0x40, RZ ;  /* 0x0000004012097824 */ /* 0x000fe200078e00ff */
[----:B------:R-:W-:Y:S01]  /*1000*/  IADD3 R7, R7, UR9, RZ ;  /* 0x0000000907077c10 */ /* 0x000fe2000fffe0ff */
[----:B------:R-:W-:Y:S01]  /*1010*/  IMAD.IADD R3, R3, 0x1, R8 ;  /* 0x0000000103037824 */ /* 0x000fe200078e0208 */
[----:B------:R-:W-:Y:S01]  /*1020*/  IADD3 R0, -R0, R210, RZ ;  /* 0x000000d200007210 */ /* 0x000fe20007ffe1ff */
[----:B------:R-:W-:Y:S01]  /*1030*/  IMAD.U32 R10, RZ, RZ, UR11 ;  /* 0x0000000bff0a7e24 */ /* 0x000fe2000f8e00ff */
[----:B------:R-:W-:Y:S01]  /*1040*/  LOP3.LUT R8, R9, 0x1c0, RZ, 0xc0, !PT ;  /* 0x000001c009087812 */ /* 0x000fe200078ec0ff */
[----:B------:R-:W-:Y:S01]  /*1050*/  IMAD.WIDE.U32 R2, R11, c[0x0][0x1a8], R2 ;  /* 0x00006a000b027a25 */ /* 0x000fe200078e0002 */
[----:B------:R-:W-:Y:S02]  /*1060*/  SHF.R.S32.HI R9, RZ, 0x1f, R11 ;  /* 0x0000001fff097819 */ /* 0x000fe4000001140b */
[----:B------:R-:W-:Y:S01]  /*1070*/  LOP3.LUT R12, R8, 0x38, R16, 0xf8, !PT ;  /* 0x00000038080c7812 */ /* 0x000fe200078ef810 */
[----:B------:R-:W-:Y:S01]  /*1080*/  IMAD.WIDE.U32 R4, R10, c[0x0][0x210], R4 ;  /* 0x000084000a047a25 */ /* 0x000fe200078e0004 */
[----:B------:R-:W-:-:S03]  /*1090*/  SHF.R.S32.HI R10, RZ, 0x1f, R0 ;  /* 0x0000001fff0a7819 */ /* 0x000fc60000011400 */
[----:B------:R-:W-:Y:S01]  /*10a0*/  IMAD R9, R9, c[0x0][0x1a8], RZ ;  /* 0x00006a0009097a24 */ /* 0x000fe200078e02ff */
[----:B------:R-:W-:Y:S02]  /*10b0*/  LEA.HI R22, R10, R0, RZ, 0x3 ;  /* 0x000000000a167211 */ /* 0x000fe400078f18ff */
[----:B------:R-:W-:Y:S01]  /*10c0*/  SHF.R.U32.HI R10, RZ, 0x3, R8 ;  /* 0x00000003ff0a7819 */ /* 0x000fe20000011608 */
[----:B------:R-:W-:Y:S01]  /*10d0*/  IMAD R9, R11, c[0x0][0x1ac], R9 ;  /* 0x00006b000b097a24 */ /* 0x000fe200078e0209 */
[----:B------:R-:W-:Y:S02]  /*10e0*/  LOP3.LUT R8, R22, 0xfffffff8, RZ, 0xc0, !PT ;  /* 0xfffffff816087812 */ /* 0x000fe400078ec0ff */
[----:B------:R-:W-:Y:S02]  /*10f0*/  LOP3.LUT R15, R12, R10, RZ, 0x3c, !PT ;  /* 0x0000000a0c0f7212 */ /* 0x000fe400078e3cff */
[----:B------:R-:W-:Y:S01]  /*1100*/  IADD3 R10, R3, R9, RZ ;  /* 0x00000009030a7210 */ /* 0x000fe20007ffe0ff */
[----:B------:R-:W-:Y:S01]  /*1110*/  IMAD.IADD R21, R0, 0x1, -R8 ;  /* 0x0000000100157824 */ /* 0x000fe200078e0a08 */
[----:B------:R-:W-:-:S02]  /*1120*/  LEA R11, P0, R2, c[0x0][0x160], 0x1 ;  /* 0x00005800020b7a11 */ /* 0x000fc400078008ff */
[----:B------:R-:W-:Y:S01]  /*1130*/  IADD3 R5, R5, UR4, RZ ;  /* 0x0000000405057c10 */ /* 0x000fe2000fffe0ff */
[----:B------:R-:W-:Y:S01]  /*1140*/  ULDC UR4, c[0x0][0x168] ;  /* 0x00005a0000047ab9 */ /* 0x000fe20000000800 */
[----:B------:R-:W-:Y:S01]  /*1150*/  LEA.HI.X R10, R2, c[0x0][0x164], R10, 0x1, P0 ;  /* 0x00005900020a7a11 */ /* 0x000fe200000f0c0a */
[----:B------:R-:W-:Y:S01]  /*1160*/  UIMAD UR4, UR5, UR4, URZ ;  /* 0x00000004050472a4 */ /* 0x000fe2000f8e023f */
[----:B------:R-:W-:Y:S02]  /*1170*/  IADD3 R9, R18, UR7, RZ ;  /* 0x0000000712097c10 */ /* 0x000fe4000fffe0ff */
[----:B------:R-:W-:-:S03]  /*1180*/  LEA.HI R12, R209, R210, RZ, 0x6 ;  /* 0x000000d2d10c7211 */ /* 0x000fc600078f30ff */
[----:B------:R-:W-:Y:S02]  /*1190*/  ISETP.GE.AND P0, PT, R9, UR4, PT ;  /* 0x0000000409007c0c */ /* 0x000fe4000bf06270 */
[----:B------:R-:W-:Y:S02]  /*11a0*/  SHF.L.U32 R12, R12, 0x3, RZ ;  /* 0x000000030c0c7819 */ /* 0x000fe400000006ff */
[--C-:B--2---:R-:W-:Y:S01]  /*11b0*/  @P2 SHF.R.S32.HI R3, RZ, 0x1f, R13.reuse ;  /* 0x0000001fff032819 */ /* 0x104fe2000001140d */
[----:B------:R-:W-:Y:S01]  /*11c0*/  @P2 IMAD.MOV.U32 R2, RZ, RZ, R13 ;  /* 0x000000ffff022224 */ /* 0x000fe200078e000d */
[----:B------:R-:W-:Y:S01]  /*11d0*/  @!P2 MOV R3, R14 ;  /* 0x0000000e0003a202 */ /* 0x000fe20000000f00 */
[----:B------:R-:W-:Y:S01]  /*11e0*/  @!P2 IMAD.MOV.U32 R2, RZ, RZ, R19 ;  /* 0x000000ffff02a224 */ /* 0x000fe200078e0013 */
[----:B------:R-:W-:Y:S01]  /*11f0*/  R2P PR, R21, 0x6 ;  /* 0x0000000615007804 */ /* 0x000fe20000000000 */
[----:B------:R-:W-:Y:S01]  /*1200*/  IMAD.MOV.U32 R19, RZ, RZ, 0x10 ;  /* 0x00000010ff137424 */ /* 0x000fe200078e00ff */
[----:B------:R1:W2:Y:S01]  /*1210*/  SHFL.IDX PT, R13, R11, RZ, 0x181f ;  /* 0x00181fff0b0d7589 */ /* 0x0002a200000e0000 */
[----:B------:R-:W-:-:S02]  /*1220*/  IMAD R0, R3, c[0x0][0x218], RZ ;  /* 0x0000860003007a24 */ /* 0x000fc400078e02ff */
[----:B------:R-:W-:Y:S01]  /*1230*/  IMAD R8, R3, c[0x0][0x1f0], RZ ;  /* 0x00007c0003087a24 */ /* 0x000fe200078e02ff */
[----:B------:R1:W3:Y:S01]  /*1240*/  SHFL.IDX PT, R14, R10, RZ, 0x181f ;  /* 0x00181fff0a0e7589 */ /* 0x0002e200000e0000 */
[C---:B------:R-:W-:Y:S02]  /*1250*/  IMAD R0, R2.reuse, c[0x0][0x21c], R0 ;  /* 0x0000870002007a24 */ /* 0x040fe400078e0200 */
[C---:B------:R-:W-:Y:S01]  /*1260*/  IMAD.WIDE.U32 R74, R2.reuse, c[0x0][0x218], R4 ;  /* 0x00008600024a7a25 */ /* 0x040fe200078e0004 */
[----:B------:R-:W-:Y:S02]  /*1270*/  LOP3.LUT R5, R15, 0xfffffe00, R12, 0xf8, !PT ;  /* 0xfffffe000f057812 */ /* 0x000fe400078ef80c */
[----:B------:R-:W-:Y:S01]  /*1280*/  SEL R4, R23, 0xffffffe0, !P2 ;  /* 0xffffffe017047807 */ /* 0x000fe20005000000 */
[C---:B------:R-:W-:Y:S01]  /*1290*/  IMAD R8, R2.reuse, c[0x0][0x1f4], R8 ;  /* 0x00007d0002087a24 */ /* 0x040fe200078e0208 */
[----:B------:R-:W-:Y:S01]  /*12a0*/  IADD3 R29, R75, R0, RZ ;  /* 0x000000004b1d7210 */ /* 0x000fe20007ffe0ff */
[----:B------:R-:W-:Y:S01]  /*12b0*/  IMAD.WIDE.U32 R30, R2, c[0x0][0x1f0], R6 ;  /* 0x00007c00021e7a25 */ /* 0x000fe200078e0006 */
[----:B------:R-:W-:-:S03]  /*12c0*/  SEL R2, R19, 0xfffffff0, !P1 ;  /* 0xfffffff013027807 */ /* 0x000fc60004800000 */
[----:B------:R-:W-:Y:S01]  /*12d0*/  IMAD.IADD R27, R31, 0x1, R8 ;  /* 0x000000011f1b7824 */ /* 0x000fe200078e0208 */
[----:B------:R1:W-:Y:S04]  /*12e0*/  STL.64 [R1+0x38], R30 ;  /* 0x0000381e01007387 */ /* 0x0003e80000100a00 */
[----:B------:R1:W-:Y:S04]  /*12f0*/  STL.64 [R1+0x48], R74 ;  /* 0x0000484a01007387 */ /* 0x0003e80000100a00 */
[----:B------:R1:W-:Y:S04]  /*1300*/  STL [R1+0x44], R29 ;  /* 0x0000441d01007387 */ /* 0x0003e80000100800 */
[----:B------:R1:W-:Y:S01]  /*1310*/  STL [R1+0x34], R27 ;  /* 0x0000341b01007387 */ /* 0x0003e20000100800 */
[----:B------:R-:W-:Y:S05]  /*1320*/  @P0 BRA `(.L_x_448) ;  /* 0x0000005000000947 */ /* 0x000fea0003800000 */
[----:B--23--:R-:W-:Y:S01]  /*1330*/  LEA R6, P0, R16, R13, 0x1 ;  /* 0x0000000d10067211 */ /* 0x00cfe200078008ff */
[----:B------:R-:W-:-:S03]  /*1340*/  IMAD.SHL.U32 R0, R5, 0x2, RZ ;  /* 0x0000000205007824 */ /* 0x000fc600078e00ff */
[----:B------:R-:W-:-:S05]  /*1350*/  LEA.HI.X R7, R16, R14, R17, 0x1, P0 ;  /* 0x0000000e10077211 */ /* 0x000fca00000f0c11 */
[----:B------:R-:W-:Y:S01]  /*1360*/  @!PT LDS RZ, [RZ] ;  /* 0x00000000fffff984 */ /* 0x000fe20000000800 */
[----:B------:R2:W-:Y:S04]  /*1370*/  LDGSTS.E.BYPASS.LTC128B.128 [R0+0x6100], [R6.64], !P3 ;  /* 0x0610000006007fae */ /* 0x0005e8000d901d4c */
.L_x_448:
[----:B--23--:R-:W-:Y:S05]  /*1380*/  BSYNC B0 ;  /* 0x0000000000007941 */ /* 0x00cfea0003800000 */
.L_x_447:
[----:B------:R-:W-:Y:S01]  /*1390*/  IADD3 R0, R9, 0x10, RZ ;  /* 0x0000001009007810 */ /* 0x000fe20007ffe0ff */
[----:B------:R2:W3:Y:S01]  /*13a0*/  SHFL.IDX PT, R3, R10, 0x1, 0x181f ;  /* 0x00381f000a037f89 */ /* 0x0004e200000e0000 */
[----:B------:R-:W-:Y:S02]  /*13b0*/  BSSY B0, `(.L_x_449) ;  /* 0x0000009000007945 */ /* 0x000fe40003800000 */
[----:B------:R-:W-:Y:S01]  /*13c0*/  ISETP.GE.AND P0, PT, R0, UR4, PT ;  /* 0x0000000400007c0c */ /* 0x000fe2000bf06270 */
[----:B------:R2:W4:-:S12]  /*13d0*/  SHFL.IDX PT, R6, R11, 0x1, 0x181f ;  /* 0x00381f000b067f89 */ /* 0x00051800000e0000 */
[----:B------:R-:W-:Y:S05]  /*13e0*/  @P0 BRA `(.L_x_450) ;  /* 0x0000005000000947 */ /* 0x000fea0003800000 */
[----:B----4-:R-:W-:Y:S01]  /*13f0*/  LEA R6, P0, R16, R6, 0x1 ;  /* 0x0000000610067211 */ /* 0x010fe200078008ff */
[----:B------:R-:W-:-:S03]  /*1400*/  IMAD.SHL.U32 R0, R5, 0x2, RZ ;  /* 0x0000000205007824 */ /* 0x000fc600078e00ff */
[----:B---3--:R-:W-:-:S05]  /*1410*/  LEA.HI.X R7, R16, R3, R17, 0x1, P0 ;  /* 0x0000000310077211 */ /* 0x008fca00000f0c11 */
[----:B------:R-:W-:Y:S01]  /*1420*/  @!PT LDS RZ, [RZ] ;  /* 0x00000000fffff984 */ /* 0x000fe20000000800 */
[----:B------:R3:W-:Y:S04]  /*1430*/  LDGSTS.E.BYPASS.LTC128B.128 [R0+0x6900], [R6.64], !P3 ;  /* 0x0690000006007fae */ /* 0x0007e8000d901d4c */
.L_x_450:
[----:B------:R-:W-:Y:S05]  /*1440*/  BSYNC B0 ;  /* 0x0000000000007941 */ /* 0x000fea0003800000 */
.L_x_449:
[----:B---3--:R-:W-:Y:S01]  /*1450*/  IADD3 R0, R9, 0x20, RZ ;  /* 0x0000002009007810 */ /* 0x008fe20007ffe0ff */
[----:B------:R3:W1:Y:S01]  /*1460*/  SHFL.IDX PT, R3, R10, 0x2, 0x181f ;  /* 0x00581f000a037f89 */ /* 0x00066200000e0000 */
[----:B------:R-:W-:Y:S02]  /*1470*/  BSSY B0, `(.L_x_451) ;  /* 0x0000009000007945 */ /* 0x000fe40003800000 */
[----:B------:R-:W-:Y:S01]  /*1480*/  ISETP.GE.AND P0, PT, R0, UR4, PT ;  /* 0x0000000400007c0c */ /* 0x000fe2000bf06270 */
[----:B----4-:R3:W4:-:S12]  /*1490*/  SHFL.IDX PT, R6, R11, 0x2, 0x181f ;  /* 0x00581f000b067f89 */ /* 0x01071800000e0000 */
[----:B------:R-:W-:Y:S05]  /*14a0*/  @P0 BRA `(.L_x_452) ;  /* 0x0000005000000947 */ /* 0x000fea0003800000 */
[----:B----4-:R-:W-:Y:S01]  /*14b0*/  LEA R6, P0, R16, R6, 0x1 ;  /* 0x0000000610067211 */ /* 0x010fe200078008ff */
[----:B------:R-:W-:-:S03]  /*14c0*/  IMAD.SHL.U32 R0, R5, 0x2, RZ ;  /* 0x0000000205007824 */ /* 0x000fc600078e00ff */
[----:B-1----:R-:W-:-:S05]  /*14d0*/  LEA.HI.X R7, R16, R3, R17, 0x1, P0 ;  /* 0x0000000310077211 */ /* 0x002fca00000f0c11 */
[----:B------:R-:W-:Y:S01]  /*14e0*/  @!PT LDS RZ, [RZ] ;  /* 0x00000000fffff984 */ /* 0x000fe20000000800 */
[----:B------:R1:W-:Y:S04]  /*14f0*/  LDGSTS.E.BYPASS.LTC128B.128 [R0+0x7100], [R6.64], !P3 ;  /* 0x0710000006007fae */ /* 0x0003e8000d901d4c */
.L_x_452:
[----:B------:R-:W-:Y:S05]  /*1500*/  BSYNC B0 ;  /* 0x0000000000007941 */ /* 0x000fea0003800000 */
.L_x_451:
[----:B-1----:R-:W-:Y:S01]  /*1510*/  IADD3 R0, R9, 0x30, RZ ;  /* 0x0000003009007810 */ /* 0x002fe20007ffe0ff */
[----:B------:R1:W2:Y:S01]  /*1520*/  SHFL.IDX PT, R3, R10, 0x3, 0x181f ;  /* 0x00781f000a037f89 */ /* 0x0002a200000e0000 */
[----:B------:R-:W-:Y:S02]  /*1530*/  BSSY B0, `(.L_x_453) ;  /* 0x0000009000007945 */ /* 0x000fe40003800000 */
[----:B------:R-:W-:Y:S01]  /*1540*/  ISETP.GE.AND P0, PT, R0, UR4, PT ;  /* 0x0000000400007c0c */ /* 0x000fe2000bf06270 */
[----:B----4-:R1:W4:-:S12]  /*1550*/  SHFL.IDX PT, R6, R11, 0x3, 0x181f ;  /* 0x00781f000b067f89 */ /* 0x01031800000e0000 */
[----:B------:R-:W-:Y:S05]  /*1560*/  @P0 BRA `(.L_x_454) ;  /* 0x0000005000000947 */ /* 0x000fea0003800000 */
[----:B----4-:R-:W-:Y:S01]  /*1570*/  LEA R6, P0, R16, R6, 0x1 ;  /* 0x0000000610067211 */ /* 0x010fe200078008ff */
[----:B------:R-:W-:-:S03]  /*1580*/  IMAD.SHL.U32 R0, R5, 0x2, RZ ;  /* 0x0000000205007824 */ /* 0x000fc600078e00ff */
[----:B--2---:R-:W-:-:S05]  /*1590*/  LEA.HI.X R7, R16, R3, R17, 0x1, P0 ;  /* 0x0000000310077211 */ /* 0x004fca00000f0c11 */
[----:B------:R-:W-:Y:S01]  /*15a0*/  @!PT LDS RZ, [RZ] ;  /* 0x00000000fffff984 */ /* 0x000fe20000000800 */
[----:B------:R2:W-:Y:S04]  /*15b0*/  LDGSTS.E.BYPASS.LTC128B.128 [R0+0x7900], [R6.64], !P3 ;  /* 0x0790000006007fae */ /* 0x0005e8000d901d4c */
.L_x_454:
[----:B------:R-:W-:Y:S05]  /*15c0*/  BSYNC B0 ;  /* 0x0000000000007941 */ /* 0x000fea0003800000 */
.L_x_453:
[----:B--2---:R-:W-:Y:S01]  /*15d0*/  IADD3 R0, R9, 0x40, RZ ;  /* 0x0000004009007810 */ /* 0x004fe20007ffe0ff */
        /* <DEDUP_REMOVED lines=10> */
.L_x_456:
[----:B------:R-:W-:Y:S05]  /*1680*/  BSYNC B0 ;  /* 0x0000000000007941 */ /* 0x000fea0003800000 */
.L_x_455:
        /* <DEDUP_REMOVED lines=11> */
.L_x_458:
[----:B------:R-:W-:Y:S05]  /*1740*/  BSYNC B0 ;  /* 0x0000000000007941 */ /* 0x000fea0003800000 */
.L_x_457:
        /* <DEDUP_REMOVED lines=11> */
.L_x_460:
[----:B------:R-:W-:Y:S05]  /*1800*/  BSYNC B0 ;  /* 0x0000000000007941 */ /* 0x000fea0003800000 */
.L_x_459:
[----:B-1--4-:R-:W1:Y:S01]  /*1810*/  SHFL.IDX PT, R6, R11, 0x7, 0x181f ;  /* 0x00f81f000b067f89 */ /* 0x012e6200000e0000 */
[----:B------:R-:W-:Y:S01]  /*1820*/  IADD3 R0, R9, 0x70, RZ ;  /* 0x0000007009007810 */ /* 0x000fe20007ffe0ff */
[----:B------:R-:W-:Y:S01]  /*1830*/  IMAD.SHL.U32 R227, R5, 0x2, RZ ;  /* 0x0000000205e37824 */ /* 0x000fe200078e00ff */
[C---:B------:R-:W-:Y:S01]  /*1840*/  IADD3 R204, R225.reuse, -0x1, RZ ;  /* 0xffffffffe1cc7810 */ /* 0x040fe20007ffe0ff */
[----:B------:R-:W4:Y:S01]  /*1850*/  SHFL.IDX PT, R3, R10, 0x7, 0x181f ;  /* 0x00f81f000a037f89 */ /* 0x000f2200000e0000 */
[----:B------:R-:W-:Y:S01]  /*1860*/  ISETP.GE.AND P0, PT, R0, UR4, PT ;  /* 0x0000000400007c0c */ /* 0x000fe2000bf06270 */
[----:B------:R-:W-:Y:S01]  /*1870*/  IMAD.MOV.U32 R0, RZ, RZ, 0x60 ;  /* 0x00000060ff007424 */ /* 0x000fe200078e00ff */
[----:B------:R-:W-:Y:S01]  /*1880*/  ISETP.GE.AND P6, PT, R16, c[0x0][0x1d4], PT ;  /* 0x0000750010007a0c */ /* 0x000fe20003fc6270 */
[----:B------:R-:W-:Y:S01]  /*1890*/  IMAD.MOV.U32 R230, RZ, RZ, R26 ;  /* 0x000000ffffe67224 */ /* 0x000fe200078e001a */
[----:B------:R-:W-:Y:S01]  /*18a0*/  SHF.R.S32.HI R26, RZ, 0x1f, R204 ;  /* 0x0000001fff1a7819 */ /* 0x000fe200000114cc */
[----:B------:R-:W-:Y:S01]  /*18b0*/  IMAD R24, R225, -0x60, R0 ;  /* 0xffffffa0e1187824 */ /* 0x000fe200078e0200 */
[----:B------:R-:W-:Y:S01]  /*18c0*/  LEA.HI R206, R209, R210, RZ, 0x5 ;  /* 0x000000d2d1ce7211 */ /* 0x000fe200078f28ff */
[C---:B------:R-:W-:Y:S01]  /*18d0*/  IMAD R8, R0.reuse, c[0x0][0x1e4], RZ ;  /* 0x0000790000087a24 */ /* 0x040fe200078e02ff */
[----:B------:R-:W-:Y:S01]  /*18e0*/  ULDC.64 UR4, c[0x0][0x208] ;  /* 0x0000820000047ab9 */ /* 0x000fe20000000a00 */
[----:B------:R-:W-:Y:S01]  /*18f0*/  IMAD.WIDE.U32 R228, R0, c[0x0][0x1e0], RZ ;  /* 0x0000780000e47a25 */ /* 0x000fe200078e00ff */
[----:B------:R-:W-:Y:S01]  /*1900*/  IADD3 R19, R24, c[0x0][0x1d0], -R18 ;  /* 0x0000740018137a10 */ /* 0x000fe20007ffe812 */
[----:B------:R-:W-:Y:S01]  /*1910*/  USHF.L.U32 UR9, UR4, 0x5, URZ ;  /* 0x0000000504097899 */ /* 0x000fe2000800063f */
[----:B------:R-:W-:Y:S01]  /*1920*/  SHF.R.S32.HI R205, RZ, 0x5, R206 ;  /* 0x00000005ffcd7819 */ /* 0x000fe200000114ce */
[----:B------:R-:W-:Y:S01]  /*1930*/  IMAD.IADD R207, R229, 0x1, R8 ;  /* 0x00000001e5cf7824 */ /* 0x000fe200078e0208 */
[----:B------:R-:W-:Y:S01]  /*1940*/  ISETP.GE.AND P4, PT, R19, 0x11, PT ;  /* 0x000000111300780c */ /* 0x000fe20003f86270 */
[----:B------:R-:W-:Y:S01]  /*1950*/  IMAD.MOV.U32 R231, RZ, RZ, R27 ;  /* 0x000000ffffe77224 */ /* 0x000fe200078e001b */
[----:B------:R-:W-:Y:S01]  /*1960*/  UMOV UR8, 0x5 ;  /* 0x0000000500087882 */ /* 0x000fe20000000000 */
[----:B------:R-:W-:Y:S01]  /*1970*/  IMAD R0, R207, R204, RZ ;  /* 0x000000cccf007224 */ /* 0x000fe200078e02ff */
[----:B------:R-:W-:Y:S01]  /*1980*/  USHF.L.U64.HI UR8, UR4, UR8, UR5 ;  /* 0x0000000804087299 */ /* 0x000fe20008010205 */
[----:B-1----:R-:W-:Y:S01]  /*1990*/  @!P0 LEA R6, P1, R16, R6, 0x1 ;  /* 0x0000000610068211 */ /* 0x002fe200078208ff */
[----:B------:R-:W-:-:S02]  /*19a0*/  IMAD.MOV.U32 R211, RZ, RZ, c[0x0][0x1e0] ;  /* 0x00007800ffd37624 */ /* 0x000fc400078e00ff */
[----:B------:R-:W-:Y:S01]  /*19b0*/  IMAD.MOV.U32 R230, RZ, RZ, R30 ;  /* 0x000000ffffe67224 */ /* 0x000fe200078e001e */
[----:B----4-:R-:W-:Y:S01]  /*19c0*/  @!P0 LEA.HI.X R7, R16, R3, R17, 0x1, P1 ;  /* 0x0000000310078211 */ /* 0x010fe200008f0c11 */
[----:B------:R-:W-:Y:S01]  /*19d0*/  IMAD R0, R26, R228, R0 ;  /* 0x000000e41a007224 */ /* 0x000fe200078e0200 */
[----:B------:R-:W-:Y:S01]  /*19e0*/  SHF.R.S32.HI R17, RZ, 0x4, R20 ;  /* 0x00000004ff117819 */ /* 0x000fe20000011414 */
[----:B------:R-:W-:Y:S01]  /*19f0*/  IMAD.WIDE.U32 R8, R211, 0x20, RZ ;  /* 0x00000020d3087825 */ /* 0x000fe200078e00ff */
[----:B------:R-:W-:Y:S02]  /*1a00*/  STL.64 [R1+0x30], R230 ;  /* 0x000030e601007387 */ /* 0x000fe40000100a00 */
[----:B------:R-:W-:Y:S01]  /*1a10*/  LEA.HI R20, R20, R17, RZ, 0x1 ;  /* 0x0000001114147211 */ /* 0x000fe200078f08ff */
[----:B------:R-:W-:Y:S01]  /*1a20*/  IMAD.MOV.U32 R212, RZ, RZ, c[0x0][0x1e4] ;  /* 0x00007900ffd47624 */ /* 0x000fe200078e00ff */
[----:B------:R-:W-:Y:S01]  /*1a30*/  @!PT LDS RZ, [RZ] ;  /* 0x00000000fffff984 */ /* 0x000fe20000000800 */
[----:B------:R1:W-:Y:S01]  /*1a40*/  @!P0 LDGSTS.E.BYPASS.LTC128B.128 [R227+0x9900], [R6.64], !P3 ;  /* 0x0990000006e38fae */ /* 0x0003e2000d901d4c */
[C---:B------:R-:W-:Y:S01]  /*1a50*/  ISETP.GE.AND P3, PT, R19.reuse, 0x21, PT ;  /* 0x000000211300780c */ /* 0x040fe20003f66270 */
[----:B------:R-:W-:Y:S01]  /*1a60*/  IMAD.MOV.U32 R72, RZ, RZ, R28 ;  /* 0x000000ffff487224 */ /* 0x000fe200078e001c */
[----:B------:R-:W-:Y:S01]  /*1a70*/  ISETP.GE.AND P0, PT, R19, 0x1, PT ;  /* 0x000000011300780c */ /* 0x000fe20003f06270 */
[----:B------:R-:W0:Y:S01]  /*1a80*/  LDGDEPBAR ;  /* 0x00000000000079af */ /* 0x000e220000000000 */
[----:B--23--:R-:W-:-:S02]  /*1a90*/  IMAD.SHL.U32 R11, R212, 0x20, RZ ;  /* 0x00000020d40b7824 */ /* 0x00cfc400078e00ff */
[----:B------:R-:W-:Y:S02]  /*1aa0*/  IMAD.MOV.U32 R73, RZ, RZ, R29 ;  /* 0x000000ffff497224 */ /* 0x000fe400078e001d */
[----:B------:R-:W-:-:S05]  /*1ab0*/  IMAD.MOV.U32 R72, RZ, RZ, R74 ;  /* 0x000000ffff487224 */ /* 0x000fca00078e004a */
[----:B------:R-:W-:Y:S01]  /*1ac0*/  STL.64 [R1+0x40], R72 ;  /* 0x0000404801007387 */ /* 0x000fe20000100a00 */
[----:B-1----:R-:W-:-:S04]  /*1ad0*/  IMAD.WIDE.U32 R6, R204, R228, R230 ;  /* 0x000000e4cc067225 */ /* 0x002fc800078e00e6 */
[----:B------:R-:W-:Y:S01]  /*1ae0*/  IMAD.IADD R7, R7, 0x1, R0 ;  /* 0x0000000107077824 */ /* 0x000fe200078e0200 */
[----:B------:R-:W-:Y:S01]  /*1af0*/  BAR.SYNC.DEFER_BLOCKING 0x0 ;  /* 0x0000000000007b1d */ /* 0x000fe20000010000 */
[C---:B------:R-:W-:Y:S02]  /*1b00*/  @P3 IADD3 R0, P1, R6.reuse, R8, RZ ;  /* 0x0000000806003210 */ /* 0x040fe40007f3e0ff */
[----:B------:R-:W-:Y:S02]  /*1b10*/  @P0 LEA R8, P5, R6, c[0x0][0x1c8], 0x1 ;  /* 0x0000720006080a11 */ /* 0x000fe400078a08ff */
[----:B------:R-:W-:-:S04]  /*1b20*/  @P4 LEA R3, P2, R211, R6, 0x4 ;  /* 0x00000006d3034211 */ /* 0x000fc800078420ff */
[----:B------:R-:W-:-:S07]  /*1b30*/  @P4 LEA.HI.X R10, R211, R7, R212, 0x4, P2 ;  /* 0x00000007d30a4211 */ /* 0x000fce00010f24d4 */
[----:B------:R-:W-:Y:S02]  /*1b40*/  P2R R5, PR, RZ, 0x20 ;  /* 0x00000020ff057803 */ /* 0x000fe40000000000 */
[----:B------:R-:W-:Y:S02]  /*1b50*/  @P4 LEA R12, P5, R3, c[0x0][0x1c8], 0x1 ;  /* 0x00007200030c4a11 */ /* 0x000fe400078a08ff */
[----:B------:R-:W-:Y:S02]  /*1b60*/  ISETP.NE.AND P2, PT, R5, RZ, PT ;  /* 0x000000ff0500720c */ /* 0x000fe40003f45270 */
[----:B------:R-:W-:Y:S02]  /*1b70*/  @P3 IADD3.X R5, R7, R9, R11, P1, !PT ;  /* 0x0000000907053210 */ /* 0x000fe40000ffe40b */
[----:B------:R-:W-:Y:S02]  /*1b80*/  ISETP.GE.AND P1, PT, R19, 0x41, PT ;  /* 0x000000411300780c */ /* 0x000fe40003f26270 */
[----:B------:R-:W-:-:S02]  /*1b90*/  @P0 LEA.HI.X R9, R6, c[0x0][0x1cc], R7, 0x1, P2 ;  /* 0x0000730006090a11 */ /* 0x000fc400010f0c07 */
[----:B------:R-:W-:Y:S02]  /*1ba0*/  ISETP.GE.AND P2, PT, R19, 0x31, PT ;  /* 0x000000311300780c */ /* 0x000fe40003f46270 */
[----:B------:R-:W-:Y:S01]  /*1bb0*/  @P4 LEA.HI.X R13, R3, c[0x0][0x1cc], R10, 0x1, P5 ;  /* 0x00007300030d4a11 */ /* 0x000fe200028f0c0a */
[----:B------:R-:W-:Y:S01]  /*1bc0*/  @!PT LDS RZ, [RZ] ;  /* 0x00000000fffff984 */ /* 0x000fe20000000800 */
[----:B------:R-:W-:Y:S01]  /*1bd0*/  @!PT LDS RZ, [RZ] ;  /* 0x00000000fffff984 */ /* 0x000fe20000000800 */
[----:B------:R-:W-:Y:S01]  /*1be0*/  @!PT LDS RZ, [RZ] ;  /* 0x00000000fffff984 */ /* 0x000fe20000000800 */
[----:B------:R1:W-:Y:S01]  /*1bf0*/  @P0 LDGSTS.E.BYPASS.LTC128B.128 [R227+0x3100], [R8.64], !P6 ;  /* 0x0310000008e30fae */ /* 0x0003e2000f101d4c */
[C---:B------:R-:W-:Y:S02]  /*1c00*/  @P3 LEA R14, P5, R0.reuse, c[0x0][0x1c8], 0x1 ;  /* 0x00007200000e3a11 */ /* 0x040fe400078a08ff */
[----:B------:R-:W-:Y:S01]  /*1c10*/  ISETP.GE.AND P0, PT, R19, 0x51, PT ;  /* 0x000000511300780c */ /* 0x000fe20003f06270 */
[----:B------:R2:W-:Y:S01]  /*1c20*/  @P4 LDGSTS.E.BYPASS.LTC128B.128 [R227+0x3900], [R12.64], !P6 ;  /* 0x039000000ce34fae */ /* 0x0005e2000f101d4c */
[----:B------:R-:W-:Y:S02]  /*1c30*/  @P3 LEA.HI.X R15, R0, c[0x0][0x1cc], R5, 0x1, P5 ;  /* 0x00007300000f3a11 */ /* 0x000fe400028f0c05 */
[----:B------:R-:W-:-:S03]  /*1c40*/  @P1 LEA R0, P5, R211, R6, 0x6 ;  /* 0x00000006d3001211 */ /* 0x000fc600078a30ff */
[----:B------:R-:W-:Y:S01]  /*1c50*/  @P2 IMAD R3, R212, 0x30, RZ ;  /* 0x00000030d4032824 */ /* 0x000fe200078e02ff */
[----:B------:R3:W-:Y:S01]  /*1c60*/  @P3 LDGSTS.E.BYPASS.LTC128B.128 [R227+0x4100], [R14.64], !P6 ;  /* 0x041000000ee33fae */ /* 0x0007e2000f101d4c */
[----:B------:R-:W-:-:S04]  /*1c70*/  @P2 IMAD.WIDE.U32 R10, R211, 0x30, R6 ;  /* 0x00000030d30a2825 */ /* 0x000fc800078e0006 */
[----:B------:R-:W-:Y:S02]  /*1c80*/  @P2 IMAD.IADD R3, R11, 0x1, R3 ;  /* 0x000000010b032824 */ /* 0x000fe400078e0203 */
[----:B------:R-:W-:Y:S02]  /*1c90*/  @P0 IMAD R11, R212, 0x50, RZ ;  /* 0x00000050d40b0824 */ /* 0x000fe400078e02ff */
[----:B------:R-:W-:Y:S01]  /*1ca0*/  P2R R5, PR, RZ, 0x20 ;  /* 0x00000020ff057803 */ /* 0x000fe20000000000 */
[----:B-1----:R-:W-:Y:S02]  /*1cb0*/  @P0 IMAD.MOV.U32 R8, RZ, RZ, R6 ;  /* 0x000000ffff080224 */ /* 0x002fe400078e0006 */
[----:B------:R-:W-:Y:S01]  /*1cc0*/  @P0 IMAD.MOV.U32 R9, RZ, RZ, R7 ;  /* 0x000000ffff090224 */ /* 0x000fe200078e0007 */
[----:B--2---:R-:W-:-:S03]  /*1cd0*/  @P2 LEA R12, P4, R10, c[0x0][0x1c8], 0x1 ;  /* 0x000072000a0c2a11 */ /* 0x004fc600078808ff */
[----:B------:R-:W-:Y:S01]  /*1ce0*/  @P0 IMAD.WIDE.U32 R8, R211, 0x50, R8 ;  /* 0x00000050d3080825 */ /* 0x000fe200078e0008 */
[----:B------:R-:W-:Y:S02]  /*1cf0*/  @P2 LEA.HI.X R13, R10, c[0x0][0x1cc], R3, 0x1, P4 ;  /* 0x000073000a0d2a11 */ /* 0x000fe400020f0c03 */
[----:B------:R-:W-:Y:S01]  /*1d00*/  ISETP.NE.AND P4, PT, R5, RZ, PT ;  /* 0x000000ff0500720c */ /* 0x000fe20003f85270 */
[----:B------:R-:W-:Y:S01]  /*1d10*/  @P0 IMAD.IADD R3, R9, 0x1, R11 ;  /* 0x0000000109030824 */ /* 0x000fe200078e020b */
[----:B------:R-:W-:Y:S01]  /*1d20*/  @P1 LEA R10, P5, R0, c[0x0][0x1c8], 0x1 ;  /* 0x00007200000a1a11 */ /* 0x000fe200078a08ff */
[----:B------:R3:W-:Y:S01]  /*1d30*/  @P2 LDGSTS.E.BYPASS.LTC128B.128 [R227+0x4900], [R12.64], !P6 ;  /* 0x049000000ce32fae */ /* 0x0007e2000f101d4c */
[----:B------:R-:W-:Y:S02]  /*1d40*/  @P1 LEA.HI.X R7, R211, R7, R212, 0x6, P4 ;  /* 0x00000007d3071211 */ /* 0x000fe400020f34d4 */
[----:B------:R-:W-:Y:S02]  /*1d50*/  @P0 LEA R6, P4, R8, c[0x0][0x1c8], 0x1 ;  /* 0x0000720008060a11 */ /* 0x000fe400078808ff */
[----:B------:R-:W-:Y:S01]  /*1d60*/  @P1 LEA.HI.X R11, R0, c[0x0][0x1cc], R7, 0x1, P5 ;  /* 0x00007300000b1a11 */ /* 0x000fe200028f0c07 */
[----:B------:R-:W-:Y:S01]  /*1d70*/  IMAD.SHL.U32 R0, R25, 0x40, RZ ;  /* 0x0000004019007824 */ /* 0x000fe200078e00ff */
[----:B------:R-:W-:Y:S01]  /*1d80*/  @P0 LEA.HI.X R7, R8, c[0x0][0x1cc], R3, 0x1, P4 ;  /* 0x0000730008070a11 */ /* 0x000fe200020f0c03 */
[----:B------:R-:W-:Y:S01]  /*1d90*/  IMAD.SHL.U32 R3, R21, 0x40, RZ ;  /* 0x0000004015037824 */ /* 0x000fe200078e00ff */
[----:B------:R-:W-:Y:S01]  /*1da0*/  LOP3.LUT R5, R20, 0xfffffffe, RZ, 0xc0, !PT ;  /* 0xfffffffe14057812 */ /* 0x000fe200078ec0ff */
[----:B------:R1:W-:Y:S01]  /*1db0*/  @P1 LDGSTS.E.BYPASS.LTC128B.128 [R227+0x5100], [R10.64], !P6 ;  /* 0x051000000ae31fae */ /* 0x0003e2000f101d4c */
[----:B------:R-:W-:-:S02]  /*1dc0*/  LOP3.LUT R0, R0, 0x1c0, RZ, 0xc0, !PT ;  /* 0x000001c000007812 */ /* 0x000fc400078ec0ff */
[----:B------:R-:W-:Y:S01]  /*1dd0*/  LOP3.LUT R3, R3, 0x1c0, RZ, 0xc0, !PT ;  /* 0x000001c003037812 */ /* 0x000fe200078ec0ff */
[----:B------:R2:W-:Y:S01]  /*1de0*/  @P0 LDGSTS.E.BYPASS.LTC128B.128 [R227+0x5900], [R6.64], !P6 ;  /* 0x0590000006e30fae */ /* 0x0005e2000f101d4c */
[----:B------:R-:W-:Y:S01]  /*1df0*/  IMAD.IADD R9, R17, 0x1, -R5 ;  /* 0x0000000111097824 */ /* 0x000fe200078e0a05 */
[----:B------:R-:W-:Y:S01]  /*1e00*/  LOP3.LUT P0, RZ, R25, 0x2, RZ, 0xc0, !PT ;  /* 0x0000000219ff7812 */ /* 0x000fe2000780c0ff */
[----:B------:R-:W-:Y:S01]  /*1e10*/  IMAD.SHL.U32 R5, R22, 0x40, RZ ;  /* 0x0000004016057824 */ /* 0x000fe200078e00ff */
[----:B------:R-:W0:Y:S01]  /*1e20*/  LDGDEPBAR ;  /* 0x00000000000079af */ /* 0x000e220000000000 */
[----:B------:R-:W-:-:S03]  /*1e30*/  ISETP.GE.AND P1, PT, R16, c[0x0][0x1d4], PT ;  /* 0x0000750010007a0c */ /* 0x000fc60003f26270 */
[----:B------:R-:W-:Y:S02]  /*1e40*/  LOP3.LUT R27, R5, 0xfffffe00, RZ, 0xc0, !PT ;  /* 0xfffffe00051b7812 */ /* 0x000fe400078ec0ff */
[C---:B------:R-:W-:Y:S02]  /*1e50*/  ISETP.LT.OR P3, PT, R19.reuse, 0x1, P1 ;  /* 0x000000011300780c */ /* 0x040fe40000f61670 */
[C---:B------:R-:W-:Y:S02]  /*1e60*/  ISETP.LT.OR P5, PT, R19.reuse, 0x11, P1 ;  /* 0x000000111300780c */ /* 0x040fe40000fa1670 */
[----:B------:R-:W-:Y:S01]  /*1e70*/  ISETP.LT.OR P4, PT, R19, 0x21, P1 ;  /* 0x000000211300780c */ /* 0x000fe20000f81670 */
[----:B--2---:R-:W-:Y:S01]  /*1e80*/  IMAD.SHL.U32 R7, R18, 0x8, RZ ;  /* 0x0000000812077824 */ /* 0x004fe200078e00ff */
[----:B------:R-:W-:-:S04]  /*1e90*/  DEPBAR.LE SB0, 0x1 ;  /* 0x000080400000791a */ /* 0x000fc80000000000 */
[----:B------:R-:W-:-:S04]  /*1ea0*/  DEPBAR.LE SB0, 0x0 ;  /* 0x000080000000791a */ /* 0x000fc80000000000 */
[----:B------:R-:W-:Y:S01]  /*1eb0*/  IMAD.SHL.U32 R6, R9, 0x8, RZ ;  /* 0x0000000809067824 */ /* 0x000fe200078e00ff */
[----:B------:R-:W-:Y:S02]  /*1ec0*/  LOP3.LUT R7, R0, 0x8, R7, 0xf8, !PT ;  /* 0x0000000800077812 */ /* 0x000fe400078ef807 */
[----:B------:R-:W-:Y:S02]  /*1ed0*/  SHF.R.U32.HI R0, RZ, 0x3, R0 ;  /* 0x00000003ff007819 */ /* 0x000fe40000011600 */
[----:B------:R-:W-:Y:S02]  /*1ee0*/  LOP3.LUT R5, R3, 0x8, R6, 0xf8, !PT ;  /* 0x0000000803057812 */ /* 0x000fe400078ef806 */
[----:B------:R-:W-:Y:S02]  /*1ef0*/  SHF.R.U32.HI R3, RZ, 0x3, R3 ;  /* 0x00000003ff037819 */ /* 0x000fe40000011603 */
[----:B------:R-:W-:Y:S01]  /*1f00*/  LOP3.LUT R0, R7, R0, RZ, 0x3c, !PT ;  /* 0x0000000007007212 */ /* 0x000fe200078e3cff */
[----:B------:R-:W-:Y:S01]  /*1f10*/  IMAD.WIDE.U32 R6, R204, c[0x0][0x208], RZ ;  /* 0x00008200cc067a25 */ /* 0x000fe200078e00ff */
[----:B------:R-:W-:-:S03]  /*1f20*/  LOP3.LUT R5, R5, R3, RZ, 0x3c, !PT ;  /* 0x0000000305057212 */ /* 0x000fc600078e3cff */
[----:B------:R-:W-:Y:S02]  /*1f30*/  IMAD R3, R205, 0x400, R27 ;  /* 0x00000400cd037824 */ /* 0x000fe400078e021b */
[----:B------:R-:W-:Y:S02]  /*1f40*/  IMAD R0, R9, 0x200, R0 ;  /* 0x0000020009007824 */ /* 0x000fe400078e0200 */
[----:B------:R-:W-:Y:S02]  /*1f50*/  IMAD.IADD R3, R5, 0x1, R3 ;  /* 0x0000000105037824 */ /* 0x000fe400078e0203 */
[----:B------:R-:W-:Y:S01]  /*1f60*/  IMAD.SHL.U32 R208, R0, 0x2, RZ ;  /* 0x0000000200d07824 */ /* 0x000fe200078e00ff */
[----:B------:R-:W-:Y:S01]  /*1f70*/  BAR.SYNC.DEFER_BLOCKING 0x0 ;  /* 0x0000000000007b1d */ /* 0x000fe20000010000 */
[----:B------:R-:W-:-:S03]  /*1f80*/  IMAD.SHL.U32 R215, R3, 0x2, RZ ;  /* 0x0000000203d77824 */ /* 0x000fc600078e00ff */
[----:B------:R-:W-:Y:S01]  /*1f90*/  IADD3 R0, R208, 0x3100, RZ ;  /* 0x00003100d0007810 */ /* 0x000fe20007ffe0ff */
[--C-:B------:R-:W-:Y:S01]  /*1fa0*/  IMAD R218, R2, 0x2, R215.reuse ;  /* 0x0000000202da7824 */ /* 0x100fe200078e02d7 */
[----:B------:R-:W-:Y:S01]  /*1fb0*/  IADD3 R219, R208, 0x3120, RZ ;  /* 0x00003120d0db7810 */ /* 0x000fe20007ffe0ff */
[----:B------:R-:W-:Y:S01]  /*1fc0*/  IMAD R216, R4, 0x2, R215 ;  /* 0x0000000204d87824 */ /* 0x000fe200078e02d7 */
[----:B------:R-:W-:Y:S01]  /*1fd0*/  @P0 IADD3 R219, R0, -0x20, RZ ;  /* 0xffffffe000db0810 */ /* 0x000fe20007ffe0ff */
[----:B------:R-:W-:Y:S02]  /*1fe0*/  IMAD R0, R26, c[0x0][0x208], RZ ;  /* 0x000082001a007a24 */ /* 0x000fe400078e02ff */
[----:B------:R-:W-:Y:S01]  /*1ff0*/  IMAD R217, R2, 0x2, R216 ;  /* 0x0000000202d97824 */ /* 0x000fe200078e02d8 */
[C---:B------:R-:W-:Y:S01]  /*2000*/  IADD3 R224, R219.reuse, 0x800, RZ ;  /* 0x00000800dbe07810 */ /* 0x040fe20007ffe0ff */
[----:B------:R-:W-:Y:S01]  /*2010*/  IMAD R0, R204, c[0x0][0x20c], R0 ;  /* 0x00008300cc007a24 */ /* 0x000fe200078e0200 */
[----:B------:R-:W-:-:S02]  /*2020*/  IADD3 R223, R219, 0x1000, RZ ;  /* 0x00001000dbdf7810 */ /* 0x000fc40007ffe0ff */
[----:B------:R-:W-:Y:S01]  /*2030*/  IADD3 R222, R219, 0x1800, RZ ;  /* 0x00001800dbde7810 */ /* 0x000fe20007ffe0ff */
[----:B------:R-:W-:Y:S01]  /*2040*/  IMAD.IADD R0, R7, 0x1, R0 ;  /* 0x0000000107007824 */ /* 0x000fe200078e0200 */
[----:B------:R-:W-:-:S03]  /*2050*/  IADD3 R221, R219, 0x2000, RZ ;  /* 0x00002000dbdd7810 */ /* 0x000fc60007ffe0ff */
[----:B------:R-:W-:Y:S01]  /*2060*/  IMAD R0, R0, 0x60, RZ ;  /* 0x0000006000007824 */ /* 0x000fe200078e02ff */
[----:B------:R-:W-:Y:S04]  /*2070*/  LDSM.16.M88.4 R28, [R208+0x3100] ;  /* 0x00310000d01c783b */ /* 0x000fe80000000200 */
[----:B---3--:R-:W2:Y:S04]  /*2080*/  LDSM.16.M88.4 R12, [R215+0x6100] ;  /* 0x00610000d70c783b */ /* 0x008ea80000000200 */
[----:B-1----:R-:W1:Y:S04]  /*2090*/  LDSM.16.M88.4 R8, [R215+0x8100] ;  /* 0x00810000d708783b */ /* 0x002e680000000200 */
[----:B------:R-:W3:Y:S04]  /*20a0*/  LDSM.16.M88.4 R20, [R208+0x3900] ;  /* 0x00390000d014783b */ /* 0x000ee80000000200 */
[----:B------:R-:W4:Y:S04]  /*20b0*/  LDSM.16.M88.4 R32, [R208+0x4100] ;  /* 0x00410000d020783b */ /* 0x000f280000000200 */
[----:B------:R-:W5:Y:S04]  /*20c0*/  LDSM.16.M88.4 R36, [R208+0x4900] ;  /* 0x00490000d024783b */ /* 0x000f680000000200 */
[----:B------:R-:W3:Y:S04]  /*20d0*/  LDSM.16.M88.4 R40, [R208+0x5100] ;  /* 0x00510000d028783b */ /* 0x000ee80000000200 */
[----:B------:R-:W-:Y:S04]  /*20e0*/  LDSM.16.M88.4 R68, [R219] ;  /* 0x00000000db44783b */ /* 0x000fe80000000200 */
[----:B------:R-:W-:Y:S04]  /*20f0*/  LDSM.16.M88.4 R48, [R219+0x800] ;  /* 0x00080000db30783b */ /* 0x000fe80000000200 */
[----:B------:R-:W-:Y:S01]  /*2100*/  LDSM.16.M88.4 R44, [R219+0x1000] ;  /* 0x00100000db2c783b */ /* 0x000fe20000000200 */
[-C--:B--2---:R-:W-:Y:S08]  /*2110*/  HMMA.16816.F32 R176, R12, R28.reuse, RZ ;  /* 0x0000001c0cb0723c */ /* 0x084ff000000018ff */
[C---:B-1----:R-:W-:Y:S08]  /*2120*/  HMMA.16816.F32 R52, R8.reuse, R28, RZ ;  /* 0x0000001c0834723c */ /* 0x042ff000000018ff */
[-C--:B------:R-:W-:Y:S08]  /*2130*/  HMMA.16816.F32 R92, R8, R30.reuse, RZ ;  /* 0x0000001e085c723c */ /* 0x080ff000000018ff */
[C---:B------:R-:W-:Y:S01]  /*2140*/  HMMA.16816.F32 R156, R12.reuse, R30, RZ ;  /* 0x0000001e0c9c723c */ /* 0x040fe200000018ff */
[----:B------:R-:W1:Y:S07]  /*2150*/  LDSM.16.M88.4 R28, [R208+0x5900] ;  /* 0x00590000d01c783b */ /* 0x000e6e0000000200 */
[-C--:B---3--:R-:W-:Y:S08]  /*2160*/  HMMA.16816.F32 R144, R12, R20.reuse, RZ ;  /* 0x000000140c90723c */ /* 0x088ff000000018ff */
[C---:B------:R-:W-:Y:S08]  /*2170*/  HMMA.16816.F32 R56, R8.reuse, R20, RZ ;  /* 0x000000140838723c */ /* 0x040ff000000018ff */
[-C--:B------:R-:W-:Y:S08]  /*2180*/  HMMA.16816.F32 R100, R8, R22.reuse, RZ ;  /* 0x000000160864723c */ /* 0x080ff000000018ff */
[----:B------:R-:W-:Y:S01]  /*2190*/  HMMA.16816.F32 R152, R12, R22, RZ ;  /* 0x000000160c98723c */ /* 0x000fe200000018ff */
[----:B------:R-:W2:Y:S07]  /*21a0*/  LDSM.16.M88.4 R20, [R218+0x8100] ;  /* 0x00810000da14783b */ /* 0x000eae0000000200 */
[C---:B----4-:R-:W-:Y:S08]  /*21b0*/  HMMA.16816.F32 R76, R8.reuse, R32, RZ ;  /* 0x00000020084c723c */ /* 0x050ff000000018ff */
[C---:B------:R-:W-:Y:S08]  /*21c0*/  HMMA.16816.F32 R96, R8.reuse, R34, RZ ;  /* 0x000000220860723c */ /* 0x040ff000000018ff */
[C---:B-----5:R-:W-:Y:S08]  /*21d0*/  HMMA.16816.F32 R60, R8.reuse, R36, RZ ;  /* 0x00000024083c723c */ /* 0x060ff000000018ff */
[C---:B------:R-:W-:Y:S08]  /*21e0*/  HMMA.16816.F32 R128, R8.reuse, R38, RZ ;  /* 0x000000260880723c */ /* 0x040ff000000018ff */
[C---:B------:R-:W-:Y:S08]  /*21f0*/  HMMA.16816.F32 R64, R8.reuse, R40, RZ ;  /* 0x000000280840723c */ /* 0x040ff000000018ff */
[C---:B------:R-:W-:Y:S08]  /*2200*/  HMMA.16816.F32 R116, R8.reuse, R42, RZ ;  /* 0x0000002a0874723c */ /* 0x040ff000000018ff */
[C---:B-1----:R-:W-:Y:S08]  /*2210*/  HMMA.16816.F32 R80, R8.reuse, R28, RZ ;  /* 0x0000001c0850723c */ /* 0x042ff000000018ff */
[----:B------:R-:W-:Y:S07]  /*2220*/  HMMA.16816.F32 R112, R8, R30, RZ ;  /* 0x0000001e0870723c */ /* 0x000fee00000018ff */
[----:B------:R-:W-:Y:S01]  /*2230*/  IMAD.WIDE.U32 R8, R6, 0x60, R72 ;  /* 0x0000006006087825 */ /* 0x000fe200078e0048 */
[----:B------:R-:W-:Y:S03]  /*2240*/  HMMA.16816.F32 R140, R12, R32, RZ ;  /* 0x000000200c8c723c */ /* 0x000fe600000018ff */
[----:B------:R-:W-:-:S05]  /*2250*/  IMAD.IADD R0, R9, 0x1, R0 ;  /* 0x0000000109007824 */ /* 0x000fca00078e0200 */
[C---:B------:R-:W-:Y:S01]  /*2260*/  HMMA.16816.F32 R148, R12.reuse, R34, RZ ;  /* 0x000000220c94723c */ /* 0x040fe200000018ff */
[----:B------:R-:W1:Y:S07]  /*2270*/  LDSM.16.M88.4 R32, [R219+0x2800] ;  /* 0x00280000db20783b */ /* 0x000e6e0000000200 */
[C---:B------:R-:W-:Y:S08]  /*2280*/  HMMA.16816.F32 R132, R12.reuse, R36, RZ ;  /* 0x000000240c84723c */ /* 0x040ff000000018ff */
[C---:B------:R-:W-:Y:S01]  /*2290*/  HMMA.16816.F32 R160, R12.reuse, R38, RZ ;  /* 0x000000260ca0723c */ /* 0x040fe200000018ff */
[----:B------:R-:W-:Y:S07]  /*22a0*/  LDSM.16.M88.4 R36, [R219+0x2000] ;  /* 0x00200000db24783b */ /* 0x000fee0000000200 */
[C---:B------:R-:W-:Y:S08]  /*22b0*/  HMMA.16816.F32 R124, R12.reuse, R40, RZ ;  /* 0x000000280c7c723c */ /* 0x040ff000000018ff */
[C---:B------:R-:W-:Y:S01]  /*22c0*/  HMMA.16816.F32 R172, R12.reuse, R42, RZ ;  /* 0x0000002a0cac723c */ /* 0x040fe200000018ff */
[----:B------:R-:W3:Y:S07]  /*22d0*/  LDSM.16.M88.4 R40, [R219+0x1800] ;  /* 0x00180000db28783b */ /* 0x000eee0000000200 */
[C---:B------:R-:W-:Y:S08]  /*22e0*/  HMMA.16816.F32 R120, R12.reuse, R28, RZ ;  /* 0x0000001c0c78723c */ /* 0x040ff000000018ff */
[----:B------:R-:W-:Y:S07]  /*22f0*/  HMMA.16816.F32 R108, R12, R30, RZ ;  /* 0x0000001e0c6c723c */ /* 0x000fee00000018ff */
[----:B------:R-:W-:Y:S01]  /*2300*/  LEA R12, P0, R8, c[0x0][0x1f8], 0x1 ;  /* 0x00007e00080c7a11 */ /* 0x000fe200078008ff */
[----:B--2---:R-:W-:Y:S03]  /*2310*/  HMMA.16816.F32 R104, R20, R68, R52 ;  /* 0x000000441468723c */ /* 0x004fe60000001834 */
[----:B------:R-:W-:-:S02]  /*2320*/  IADD3 R6, P2, R12, UR9, RZ ;  /* 0x000000090c067c10 */ /* 0x000fc4000ff5e0ff */
[----:B------:R-:W-:Y:S01]  /*2330*/  LEA.HI.X R13, R8, c[0x0][0x1fc], R0, 0x1, P0 ;  /* 0x00007f00080d7a11 */ /* 0x000fe200000f0c00 */
[----:B------:R-:W-:Y:S01]  /*2340*/  IMAD.MOV.U32 R0, RZ, RZ, 0x40 ;  /* 0x00000040ff007424 */ /* 0x000fe200078e00ff */
[----:B------:R-:W-:Y:S01]  /*2350*/  IADD3 R16, P0, R6, UR9, RZ ;  /* 0x0000000906107c10 */ /* 0x000fe2000ff1e0ff */
[----:B------:R-:W2:Y:S01]  /*2360*/  LDSM.16.M88.4 R8, [R218+0x6100] ;  /* 0x00610000da08783b */ /* 0x000ea20000000200 */
[----:B------:R-:W-:Y:S01]  /*2370*/  IADD3.X R7, R13, UR8, RZ, P2, !PT ;  /* 0x000000080d077c10 */ /* 0x000fe200097fe4ff */
[C---:B------:R-:W-:Y:S01]  /*2380*/  HMMA.16816.F32 R88, R20.reuse, R48, R56 ;  /* 0x000000301458723c */ /* 0x040fe20000001838 */
[----:B------:R-:W-:Y:S01]  /*2390*/  ISETP.LT.OR P2, PT, R19, 0x41, P1 ;  /* 0x000000411300780c */ /* 0x000fe20000f41670 */
[----:B------:R-:W-:Y:S01]  /*23a0*/  @!PT LDS RZ, [RZ] ;  /* 0x00000000fffff984 */ /* 0x000fe20000000800 */
[----:B------:R-:W-:Y:S01]  /*23b0*/  @!PT LDS RZ, [RZ] ;  /* 0x00000000fffff984 */ /* 0x000fe20000000800 */
[----:B------:R-:W-:Y:S01]  /*23c0*/  @!PT LDS RZ, [RZ] ;  /* 0x00000000fffff984 */ /* 0x000fe20000000800 */
[----:B------:R4:W-:Y:S01]  /*23d0*/  LDGSTS.E.BYPASS.LTC128B.128 [R227+0x100], [R12.64], !P3 ;  /* 0x001000000ce37fae */ /* 0x0009e2000d901d4c */
[----:B------:R-:W-:Y:S02]  /*23e0*/  IADD3.X R17, R7, UR8, RZ, P0, !PT ;  /* 0x0000000807117c10 */ /* 0x000fe400087fe4ff */
[----:B------:R-:W-:Y:S01]  /*23f0*/  IADD3 R14, P0, R16, UR9, RZ ;  /* 0x00000009100e7c10 */ /* 0x000fe2000ff1e0ff */
[----:B------:R5:W-:Y:S01]  /*2400*/  LDGSTS.E.BYPASS.LTC128B.128 [R227+0x900], [R6.64], !P5 ;  /* 0x0090000006e37fae */ /* 0x000be2000e901d4c */
[----:B------:R-:W-:Y:S01]  /*2410*/  ISETP.LT.OR P3, PT, R19, 0x31, P1 ;  /* 0x000000311300780c */ /* 0x000fe20000f61670 */
[----:B-1----:R-:W-:Y:S01]  /*2420*/  HMMA.16816.F32 R80, R20, R32, R80 ;  /* 0x000000201450723c */ /* 0x002fe20000001850 */
[----:B------:R-:W-:Y:S01]  /*2430*/  IADD3.X R15, R17, UR8, RZ, P0, !PT ;  /* 0x00000008110f7c10 */ /* 0x000fe200087fe4ff */
[----:B------:R3:W-:Y:S01]  /*2440*/  LDGSTS.E.BYPASS.LTC128B.128 [R227+0x1100], [R16.64], !P4 ;  /* 0x0110000010e37fae */ /* 0x0007e2000e101d4c */
[----:B------:R-:W-:-:S02]  /*2450*/  ISETP.LT.OR P1, PT, R19, 0x51, P1 ;  /* 0x000000511300780c */ /* 0x000fc40000f21670 */
[----:B------:R-:W-:-:S03]  /*2460*/  LOP3.LUT P5, RZ, R25, 0x4, RZ, 0xc0, !PT ;  /* 0x0000000419ff7812 */ /* 0x000fc600078ac0ff */
[----:B------:R-:W-:Y:S01]  /*2470*/  HMMA.16816.F32 R76, R20, R44, R76 ;  /* 0x0000002c144c723c */ /* 0x000fe2000000184c */
[----:B------:R-:W-:-:S03]  /*2480*/  SEL R0, R0, 0xffffffc0, !P5 ;  /* 0xffffffc000007807 */ /* 0x000fc60006800000 */
[----:B------:R1:W-:Y:S02]  /*2490*/  LDGSTS.E.BYPASS.LTC128B.128 [R227+0x1900], [R14.64], !P3 ;  /* 0x019000000ee37fae */ /* 0x0003e4000d901d4c */
[----:B------:R-:W-:Y:S02]  /*24a0*/  IMAD.IADD R214, R208, 0x1, R0 ;  /* 0x00000001d0d67824 */ /* 0x000fe400078e0200 */
[----:B------:R-:W-:Y:S01]  /*24b0*/  HMMA.16816.F32 R92, R20, R70, R92 ;  /* 0x00000046145c723c */ /* 0x000fe2000000185c */
[----:B------:R-:W-:Y:S01]  /*24c0*/  IMAD.IADD R213, R0, 0x1, R219 ;  /* 0x0000000100d57824 */ /* 0x000fe200078e02db */
[----:B------:R-:W-:-:S06]  /*24d0*/  LOP3.LUT R0, R5, R27, RZ, 0xfc, !PT ;  /* 0x0000001b05007212 */ /* 0x000fcc00078efcff */
[----:B------:R-:W-:Y:S01]  /*24e0*/  HMMA.16816.F32 R96, R20, R46, R96 ;  /* 0x0000002e1460723c */ /* 0x000fe20000001860 */
[----:B-----5:R-:W-:-:S04]  /*24f0*/  IADD3 R6, P0, R14, UR9, RZ ;  /* 0x000000090e067c10 */ /* 0x020fc8000ff1e0ff */
[----:B------:R-:W-:Y:S02]  /*2500*/  IADD3.X R7, R15, UR8, RZ, P0, !PT ;  /* 0x000000080f077c10 */ /* 0x000fe400087fe4ff */
[----:B----4-:R-:W-:Y:S01]  /*2510*/  IADD3 R12, P0, R6, UR9, RZ ;  /* 0x00000009060c7c10 */ /* 0x010fe2000ff1e0ff */
[----:B---3--:R-:W-:Y:S02]  /*2520*/  HMMA.16816.F32 R16, R20, R40, R60 ;  /* 0x000000281410723c */ /* 0x008fe4000000183c */
[----:B------:R3:W-:Y:S01]  /*2530*/  LDGSTS.E.BYPASS.LTC128B.128 [R227+0x2100], [R6.64], !P2 ;  /* 0x0210000006e37fae */ /* 0x0007e2000d101d4c */
[----:B------:R-:W-:Y:S02]  /*2540*/  IADD3.X R13, R7, UR8, RZ, P0, !PT ;  /* 0x00000008070d7c10 */ /* 0x000fe400087fe4ff */
[----:B------:R-:W-:Y:S02]  /*2550*/  ISETP.GT.AND P0, PT, R204, R220, PT ;  /* 0x000000dccc00720c */ /* 0x000fe40003f04270 */
[----:B------:R-:W-:Y:S01]  /*2560*/  IADD3 R220, R219, 0x2800, RZ ;  /* 0x00002800dbdc7810 */ /* 0x000fe20007ffe0ff */
[----:B------:R1:W-:Y:S01]  /*2570*/  LDGSTS.E.BYPASS.LTC128B.128 [R227+0x2900], [R12.64], !P1 ;  /* 0x029000000ce37fae */ /* 0x0003e2000c901d4c */
[C---:B--2---:R-:W-:Y:S03]  /*2580*/  HMMA.16816.F32 R180, R8.reuse, R48, R144 ;  /* 0x0000003008b4723c */ /* 0x044fe60000001890 */
[----:B------:R-:W-:Y:S04]  /*2590*/  LDSM.16.M88.4 R28, [R216+0x8100] ;  /* 0x00810000d81c783b */ /* 0x000fe80000000200 */
[----:B------:R-:W2:Y:S01]  /*25a0*/  LDSM.16.M88.4 R52, [R214+0x4900] ;  /* 0x00490000d634783b */ /* 0x000ea20000000200 */
[C---:B------:R-:W-:Y:S03]  /*25b0*/  HMMA.16816.F32 R184, R8.reuse, R44, R140 ;  /* 0x0000002c08b8723c */ /* 0x040fe6000000188c */
[----:B------:R-:W4:Y:S04]  /*25c0*/  LDSM.16.M88.4 R72, [R214+0x5100] ;  /* 0x00510000d648783b */ /* 0x000f280000000200 */
[----:B------:R-:W5:Y:S01]  /*25d0*/  LDSM.16.M88.4 R84, [R214+0x5900] ;  /* 0x00590000d654783b */ /* 0x000f620000000200 */
[C---:B------:R-:W-:Y:S03]  /*25e0*/  HMMA.16816.F32 R176, R8.reuse, R68, R176 ;  /* 0x0000004408b0723c */ /* 0x040fe600000018b0 */
[----:B------:R-:W3:Y:S04]  /*25f0*/  LDSM.16.M88.4 R60, [R214+0x3900] ;  /* 0x00390000d63c783b */ /* 0x000ee80000000200 */
[----:B------:R-:W3:Y:S01]  /*2600*/  LDSM.16.M88.4 R56, [R214+0x4100] ;  /* 0x00410000d638783b */ /* 0x000ee20000000200 */
[----:B------:R-:W-:Y:S03]  /*2610*/  HMMA.16816.F32 R140, R8, R50, R152 ;  /* 0x00000032088c723c */ /* 0x000fe60000001898 */
[----:B------:R-:W0:Y:S05]  /*2620*/  LDGDEPBAR ;  /* 0x00000000000079af */ /* 0x000e2a0000000000 */
[C---:B-1----:R-:W-:Y:S01]  /*2630*/  HMMA.16816.F32 R12, R20.reuse, R36, R64 ;  /* 0x00000024140c723c */ /* 0x042fe20000001840 */
[----:B------:R-:W1:Y:S07]  /*2640*/  LDSM.16.M88.4 R64, [R214+0x3100] ;  /* 0x00310000d640783b */ /* 0x000e6e0000000200 */
[----:B------:R-:W-:Y:S01]  /*2650*/  HMMA.16816.F32 R100, R20, R50, R100 ;  /* 0x000000321464723c */ /* 0x000fe20000001864 */
[----:B------:R-:W-:Y:S07]  /*2660*/  LDSM.16.M88.4 R48, [R213] ;  /* 0x00000000d530783b */ /* 0x000fee0000000200 */
[----:B--2---:R-:W-:Y:S01]  /*2670*/  HMMA.16816.F32 R144, R28, R52, R16 ;  /* 0x000000341c90723c */ /* 0x004fe20000001810 */
[----:B------:R-:W2:Y:S07]  /*2680*/  LDSM.16.M88.4 R16, [R216+0x6100] ;  /* 0x00610000d810783b */ /* 0x000eae0000000200 */
[----:B------:R-:W-:Y:S08]  /*2690*/  HMMA.16816.F32 R68, R8, R70, R156 ;  /* 0x000000460844723c */ /* 0x000ff0000000189c */
[C---:B------:R-:W-:Y:S08]  /*26a0*/  HMMA.16816.F32 R128, R20.reuse, R42, R128 ;  /* 0x0000002a1480723c */ /* 0x040ff00000001880 */
[C---:B------:R-:W-:Y:S08]  /*26b0*/  HMMA.16816.F32 R188, R20.reuse, R38, R116 ;  /* 0x0000002614bc723c */ /* 0x040ff00000001874 */
[----:B------:R-:W-:Y:S01]  /*26c0*/  HMMA.16816.F32 R136, R20, R34, R112 ;  /* 0x000000221488723c */ /* 0x000fe20000001870 */
[----:B------:R-:W-:Y:S07]  /*26d0*/  LDSM.16.M88.4 R20, [R213+0x2800] ;  /* 0x00280000d514783b */ /* 0x000fee0000000200 */
[C---:B------:R-:W-:Y:S08]  /*26e0*/  HMMA.16816.F32 R192, R8.reuse, R40, R132 ;  /* 0x0000002808c0723c */ /* 0x040ff00000001884 */
[C---:B------:R-:W-:Y:S01]  /*26f0*/  HMMA.16816.F32 R148, R8.reuse, R46, R148 ;  /* 0x0000002e0894723c */ /* 0x040fe20000001894 */
[----:B------:R-:W-:Y:S07]  /*2700*/  LDSM.16.M88.4 R44, [R213+0x800] ;  /* 0x00080000d52c783b */ /* 0x000fee0000000200 */
[C---:B------:R-:W-:Y:S01]  /*2710*/  HMMA.16816.F32 R160, R8.reuse, R42, R160 ;  /* 0x0000002a08a0723c */ /* 0x040fe200000018a0 */
[----:B------:R-:W-:Y:S07]  /*2720*/  LDSM.16.M88.4 R40, [R213+0x1000] ;  /* 0x00100000d528783b */ /* 0x000fee0000000200 */
[C---:B------:R-:W-:Y:S08]  /*2730*/  HMMA.16816.F32 R196, R8.reuse, R36, R124 ;  /* 0x0000002408c4723c */ /* 0x040ff0000000187c */
[C---:B------:R-:W-:Y:S08]  /*2740*/  HMMA.16816.F32 R200, R8.reuse, R32, R120 ;  /* 0x0000002008c8723c */ /* 0x040ff00000001878 */
[C---:B------:R-:W-:Y:S01]  /*2750*/  HMMA.16816.F32 R172, R8.reuse, R38, R172 ;  /* 0x0000002608ac723c */ /* 0x040fe200000018ac */
[----:B------:R-:W-:Y:S07]  /*2760*/  LDSM.16.M88.4 R36, [R213+0x1800] ;  /* 0x00180000d524783b */ /* 0x000fee0000000200 */
[----:B------:R-:W-:Y:S01]  /*2770*/  HMMA.16816.F32 R168, R8, R34, R108 ;  /* 0x0000002208a8723c */ /* 0x000fe2000000186c */
[----:B------:R-:W-:Y:S04]  /*2780*/  LDSM.16.M88.4 R8, [R217+0x8100] ;  /* 0x00810000d908783b */ /* 0x000fe80000000200 */
[----:B------:R-:W-:Y:S03]  /*2790*/  LDSM.16.M88.4 R32, [R213+0x2000] ;  /* 0x00200000d520783b */ /* 0x000fe60000000200 */
[----:B----4-:R-:W-:Y:S01]  /*27a0*/  HMMA.16816.F32 R132, R28, R72, R12 ;  /* 0x000000481c84723c */ /* 0x010fe2000000180c */
[----:B------:R-:W4:Y:S01]  /*27b0*/  LDSM.16.M88.4 R12, [R217+0x6100] ;  /* 0x00610000d90c783b */ /* 0x000f220000000200 */
[----:B------:R-:W-:-:S06]  /*27c0*/  DEPBAR.LE SB0, 0x0 ;  /* 0x000080000000791a */ /* 0x000fcc0000000000 */
[C---:B-----5:R-:W-:Y:S08]  /*27d0*/  HMMA.16816.F32 R124, R28.reuse, R84, R80 ;  /* 0x000000541c7c723c */ /* 0x060ff00000001850 */
[C---:B---3--:R-:W-:Y:S08]  /*27e0*/  HMMA.16816.F32 R156, R28.reuse, R60, R88 ;  /* 0x0000003c1c9c723c */ /* 0x048ff00000001858 */
[C---:B------:R-:W-:Y:S08]  /*27f0*/  HMMA.16816.F32 R152, R28.reuse, R56, R76 ;  /* 0x000000381c98723c */ /* 0x040ff0000000184c */
[C---:B-1----:R-:W-:Y:S08]  /*2800*/  HMMA.16816.F32 R120, R28.reuse, R66, R92 ;  /* 0x000000421c78723c */ /* 0x042ff0000000185c */
[----:B------:R-:W-:Y:S08]  /*2810*/  HMMA.16816.F32 R112, R28, R58, R96 ;  /* 0x0000003a1c70723c */ /* 0x000ff00000001860 */
[----:B--2---:R-:W-:Y:S08]  /*2820*/  HMMA.16816.F32 R80, R16, R62, R140 ;  /* 0x0000003e1050723c */ /* 0x004ff0000000188c */
[C---:B------:R-:W-:Y:S08]  /*2830*/  HMMA.16816.F32 R164, R28.reuse, R64, R104 ;  /* 0x000000401ca4723c */ /* 0x040ff00000001868 */
[----:B------:R-:W-:Y:S08]  /*2840*/  HMMA.16816.F32 R116, R28, R62, R100 ;  /* 0x0000003e1c74723c */ /* 0x000ff00000001864 */
[C---:B------:R-:W-:Y:S08]  /*2850*/  HMMA.16816.F32 R96, R16.reuse, R64, R176 ;  /* 0x000000401060723c */ /* 0x040ff000000018b0 */
[C---:B------:R-:W-:Y:S08]  /*2860*/  HMMA.16816.F32 R92, R16.reuse, R66, R68 ;  /* 0x00000042105c723c */ /* 0x040ff00000001844 */
[C---:B------:R-:W-:Y:S08]  /*2870*/  HMMA.16816.F32 R88, R16.reuse, R60, R180 ;  /* 0x0000003c1058723c */ /* 0x040ff000000018b4 */
[----:B------:R-:W-:Y:S08]  /*2880*/  HMMA.16816.F32 R76, R16, R56, R184 ;  /* 0x00000038104c723c */ /* 0x000ff000000018b8 */
[C---:B------:R-:W-:Y:S08]  /*2890*/  HMMA.16816.F32 R108, R28.reuse, R54, R128 ;  /* 0x000000361c6c723c */ /* 0x040ff00000001880 */
[C---:B------:R-:W-:Y:S08]  /*28a0*/  HMMA.16816.F32 R104, R28.reuse, R74, R188 ;  /* 0x0000004a1c68723c */ /* 0x040ff000000018bc */
[----:B------:R-:W-:Y:S08]  /*28b0*/  HMMA.16816.F32 R100, R28, R86, R136 ;  /* 0x000000561c64723c */ /* 0x000ff00000001888 */
[C---:B------:R-:W-:Y:S08]  /*28c0*/  HMMA.16816.F32 R68, R16.reuse, R58, R148 ;  /* 0x0000003a1044723c */ /* 0x040ff00000001894 */
[C---:B------:R-:W-:Y:S08]  /*28d0*/  HMMA.16816.F32 R64, R16.reuse, R52, R192 ;  /* 0x000000341040723c */ /* 0x040ff000000018c0 */
[C---:B------:R-:W-:Y:S08]  /*28e0*/  HMMA.16816.F32 R60, R16.reuse, R54, R160 ;  /* 0x00000036103c723c */ /* 0x040ff000000018a0 */
[C---:B------:R-:W-:Y:S08]  /*28f0*/  HMMA.16816.F32 R56, R16.reuse, R72, R196 ;  /* 0x000000481038723c */ /* 0x040ff000000018c4 */
[C---:B------:R-:W-:Y:S08]  /*2900*/  HMMA.16816.F32 R52, R16.reuse, R74, R172 ;  /* 0x0000004a1034723c */ /* 0x040ff000000018ac */
[C---:B------:R-:W-:Y:S08]  /*2910*/  HMMA.16816.F32 R28, R16.reuse, R84, R200 ;  /* 0x00000054101c723c */ /* 0x040ff000000018c8 */
[----:B------:R-:W-:Y:S08]  /*2920*/  HMMA.16816.F32 R16, R16, R86, R168 ;  /* 0x000000561010723c */ /* 0x000ff000000018a8 */
[----:B----4-:R-:W-:Y:S08]  /*2930*/  HMMA.16816.F32 R84, R12, R46, R80 ;  /* 0x0000002e0c54723c */ /* 0x010ff00000001850 */
[----:B------:R-:W-:Y:S08]  /*2940*/  HMMA.16816.F32 R160, R8, R50, R120 ;  /* 0x0000003208a0723c */ /* 0x000ff00000001878 */
[----:B------:R-:W-:Y:S08]  /*2950*/  HMMA.16816.F32 R80, R12, R40, R76 ;  /* 0x000000280c50723c */ /* 0x000ff0000000184c */
[C---:B------:R-:W-:Y:S08]  /*2960*/  HMMA.16816.F32 R136, R8.reuse, R46, R116 ;  /* 0x0000002e0888723c */ /* 0x040ff00000001874 */
[----:B------:R-:W-:Y:S08]  /*2970*/  HMMA.16816.F32 R120, R8, R22, R100 ;  /* 0x000000160878723c */ /* 0x000ff00000001864 */
[-C--:B------:R-:W-:Y:S08]  /*2980*/  HMMA.16816.F32 R76, R12, R42.reuse, R68 ;  /* 0x0000002a0c4c723c */ /* 0x080ff00000001844 */
[----:B------:R-:W-:Y:S08]  /*2990*/  HMMA.16816.F32 R116, R8, R42, R112 ;  /* 0x0000002a0874723c */ /* 0x000ff00000001870 */
        /* <DEDUP_REMOVED lines=16> */
[----:B------:R-:W-:Y:S01]  /*2aa0*/  HMMA.16816.F32 R56, R12, R22, R16 ;  /* 0x000000160c38723c */ /* 0x000fe20000001810 */
[----:B------:R-:W-:Y:S06]  /*2ab0*/  BAR.SYNC.DEFER_BLOCKING 0x0 ;  /* 0x0000000000007b1d */ /* 0x000fec0000010000 */
[----:B------:R-:W-:Y:S05]  /*2ac0*/  @!P0 BRA `(.L_x_461) ;  /* 0x000001d000008947 */ /* 0x000fea0003800000 */
[----:B------:R-:W-:Y:S01]  /*2ad0*/  IADD3 R3, R225, -0x2, RZ ;  /* 0xfffffffee1037810 */ /* 0x000fe20007ffe0ff */
        /* <DEDUP_REMOVED lines=25> */
[----:B-1----:R-:W-:-:S05]  /*2c70*/  IADD3 R14, P0, R6, R16, RZ ;  /* 0x00000010060e7210 */ /* 0x002fca0007f1e0ff */
[----:B------:R-:W-:-:S05]  /*2c80*/  IMAD.X R15, R7, 0x1, R5, P0 ;  /* 0x00000001070f7824 */ /* 0x000fca00000e0605 */
[----:B------:R2:W-:Y:S03]  /*2c90*/  LDGSTS.E.BYPASS.LTC128B.128 [R227+0x5900], [R14.64], !P6 ;  /* 0x059000000ee37fae */ /* 0x0005e6000f101d4c */
.L_x_461:
[----:B------:R-:W-:Y:S01]  /*2ca0*/  FMUL.FTZ R3, R65, c[0x0][0x320] ;  /* 0x0000c80041037a20 */ /* 0x000fe20000410000 */
[----:B--2---:R-:W-:Y:S01]  /*2cb0*/  SHF.R.S32.HI R7, RZ, 0x1f, R205 ;  /* 0x0000001fff077819 */ /* 0x004fe200000114cd */
[----:B------:R-:W-:Y:S01]  /*2cc0*/  FMUL.FTZ R5, R61, c[0x0][0x320] ;  /* 0x0000c8003d057a20 */ /* 0x000fe20000410000 */
[----:B------:R-:W-:Y:S01]  /*2cd0*/  LEA.HI R6, R209, R210, RZ, 0x2 ;  /* 0x000000d2d1067211 */ /* 0x000fe200078f10ff */
[----:B------:R1:W2:Y:S01]  /*2ce0*/  MUFU.TANH R32, R3 ;  /* 0x0000000300207308 */ /* 0x0002a20000002400 */
[----:B------:R-:W-:Y:S01]  /*2cf0*/  PLOP3.LUT P1, PT, PT, PT, UP2, 0x80, 0x0 ;  /* 0x000000000000781c */ /* 0x000fe20003f2f028 */
[----:B------:R-:W-:Y:S01]  /*2d00*/  FMUL.FTZ R10, R69, c[0x0][0x320] ;  /* 0x0000c800450a7a20 */ /* 0x000fe20000410000 */
[----:B------:R-:W-:Y:S01]  /*2d10*/  LOP3.LUT R6, R6, 0xfffffffc, RZ, 0xc0, !PT ;  /* 0xfffffffc06067812 */ /* 0x000fe200078ec0ff */
[----:B------:R-:W-:Y:S01]  /*2d20*/  ULDC UR10, c[0x0][0x324] ;  /* 0x0000c900000a7ab9 */ /* 0x000fe20000000800 */
[----:B------:R-:W-:Y:S01]  /*2d30*/  PLOP3.LUT P0, PT, PT, PT, UP2, 0x80, 0x0 ;  /* 0x000000000000781c */ /* 0x000fe20003f0f028 */
[----:B------:R-:W-:Y:S01]  /*2d40*/  ULOP3.LUT UR10, URZ, UR10, URZ, 0x33, !UPT ;  /* 0x0000000a3f0a7292 */ /* 0x000fe2000f8e333f */
[----:B------:R-:W0:Y:S01]  /*2d50*/  LDGDEPBAR ;  /* 0x00000000000079af */ /* 0x000e220000000000 */
[----:B------:R3:W4:Y:S01]  /*2d60*/  MUFU.TANH R16, R5 ;  /* 0x0000000500107308 */ /* 0x0007220000002400 */
[----:B------:R-:W-:-:S02]  /*2d70*/  IMAD.IADD R6, R210, 0x1, -R6 ;  /* 0x00000001d2067824 */ /* 0x000fc400078e0a06 */
[----:B-1----:R-:W-:-:S05]  /*2d80*/  FMUL.FTZ R3, R96, c[0x0][0x320] ;  /* 0x0000c80060037a20 */ /* 0x002fca0000410000 */
[----:B------:R1:W1:Y:S01]  /*2d90*/  MUFU.TANH R14, R10 ;  /* 0x0000000a000e7308 */ /* 0x0002620000002400 */
[----:B---3--:R-:W-:-:S07]  /*2da0*/  LEA.HI R5, R7, R205, RZ, 0x2 ;  /* 0x000000cd07057211 */ /* 0x008fce00078f10ff */
[----:B------:R3:W2:Y:S01]  /*2db0*/  MUFU.TANH R37, R3 ;  /* 0x0000000300257308 */ /* 0x0006a20000002400 */
[----:B------:R-:W-:Y:S01]  /*2dc0*/  FMUL.FTZ R7, R68, c[0x0][0x320] ;  /* 0x0000c80044077a20 */ /* 0x000fe20000410000 */
[----:B------:R-:W-:-:S04]  /*2dd0*/  LOP3.LUT R5, R5, 0xffffffc, RZ, 0xc0, !PT ;  /* 0x0ffffffc05057812 */ /* 0x000fc800078ec0ff */
[----:B------:R-:W-:Y:S02]  /*2de0*/  IADD3 R8, -R5, R205, RZ ;  /* 0x000000cd05087210 */ /* 0x000fe40007ffe1ff */
[----:B------:R-:W2:Y:S01]  /*2df0*/  MUFU.TANH R15, R7 ;  /* 0x00000007000f7308 */ /* 0x000ea20000002400 */
[----:B------:R-:W-:Y:S01]  /*2e00*/  LEA.HI R5, R6, R6, RZ, 0x1 ;  /* 0x0000000606057211 */ /* 0x000fe200078f08ff */
[----:B-1----:R-:W-:Y:S02]  /*2e10*/  FMUL.FTZ R10, R72, c[0x0][0x320] ;  /* 0x0000c800480a7a20 */ /* 0x002fe40000410000 */
[----:B---3--:R-:W-:-:S04]  /*2e20*/  FMUL.FTZ R3, R97, c[0x0][0x320] ;  /* 0x0000c80061037a20 */ /* 0x008fc80000410000 */
[----:B------:R-:W1:Y:S08]  /*2e30*/  MUFU.TANH R13, R10 ;  /* 0x0000000a000d7308 */ /* 0x000e700000002400 */
[----:B------:R3:W1:Y:S02]  /*2e40*/  MUFU.TANH R31, R3 ;  /* 0x00000003001f7308 */ /* 0x0006640000002400 */
[----:B---3--:R-:W-:-:S06]  /*2e50*/  FMUL.FTZ R3, R92, c[0x0][0x320] ;  /* 0x0000c8005c037a20 */ /* 0x008fcc0000410000 */
        /* <DEDUP_REMOVED lines=23> */
[----:B---3--:R-:W-:-:S04]  /*2fd0*/  LOP3.LUT R3, R206, 0xffffffe0, RZ, 0xc0, !PT ;  /* 0xffffffe0ce037812 */ /* 0x008fc800078ec0ff */
[----:B------:R-:W-:-:S04]  /*2fe0*/  IADD3 R3, -R3, R210, RZ ;  /* 0x000000d203037210 */ /* 0x000fc80007ffe1ff */
[----:B------:R-:W-:-:S04]  /*2ff0*/  SHF.R.S32.HI R9, RZ, 0x1f, R3 ;  /* 0x0000001fff097819 */ /* 0x000fc80000011403 */
[----:B------:R-:W-:-:S04]  /*3000*/  LEA.HI R9, R9, R3, RZ, 0x2 ;  /* 0x0000000309097211 */ /* 0x000fc800078f10ff */
[----:B------:R-:W-:-:S05]  /*3010*/  LEA.HI.SX32 R7, R9, UR7, 0x1e ;  /* 0x0000000709077c11 */ /* 0x000fca000f8ff2ff */
[----:B------:R-:W-:Y:S01]  /*3020*/  IMAD R11, R8, 0x10, R7 ;  /* 0x00000010080b7824 */ /* 0x000fe200078e0207 */
[C---:B------:R-:W-:Y:S02]  /*3030*/  SHF.L.U32 R7, R5.reuse, 0x5, RZ ;  /* 0x0000000505077819 */ /* 0x040fe400000006ff */
[----:B------:R-:W-:Y:S02]  /*3040*/  LOP3.LUT R8, R5, 0x1ffffffe, RZ, 0xc0, !PT ;  /* 0x1ffffffe05087812 */ /* 0x000fe400078ec0ff */
[----:B------:R-:W-:Y:S02]  /*3050*/  LOP3.LUT R5, R7, 0xffffffc0, RZ, 0xc0, !PT ;  /* 0xffffffc007057812 */ /* 0x000fe400078ec0ff */
[----:B------:R-:W-:Y:S01]  /*3060*/  IADD3.X R7, R24, c[0x0][0x1d0], RZ, PT, !PT ;  /* 0x0000740018077a10 */ /* 0x000fe20003ffe4ff */
[----:B------:R-:W-:Y:S01]  /*3070*/  IMAD.IADD R6, R6, 0x1, -R8 ;  /* 0x0000000106067824 */ /* 0x000fe200078e0a08 */
[----:B------:R-:W-:Y:S01]  /*3080*/  IADD3 R5, R5, R11, RZ ;  /* 0x0000000b05057210 */ /* 0x000fe20007ffe0ff */
[----:B------:R-:W-:-:S04]  /*3090*/  FMUL.FTZ R8, R56, c[0x0][0x320] ;  /* 0x0000c80038087a20 */ /* 0x000fc80000410000 */
[----:B------:R-:W-:Y:S02]  /*30a0*/  IMAD R25, R6, 0x8, R5 ;  /* 0x0000000806197824 */ /* 0x000fe400078e0205 */
[----:B------:R-:W-:Y:S02]  /*30b0*/  FMUL.FTZ R5, R73, c[0x0][0x320] ;  /* 0x0000c80049057a20 */ /* 0x000fe40000410000 */
[----:B------:R-:W-:Y:S01]  /*30c0*/  @P1 IMAD.HI.U32 R6, R25, c[0x0][0x2c8], RZ ;  /* 0x0000b20019061a27 */ /* 0x000fe200078e00ff */
[----:B------:R3:W-:Y:S01]  /*30d0*/  STL [R1+0x28], R25 ;  /* 0x0000281901007387 */ /* 0x0007e20000100800 */
[----:B------:R5:W1:Y:S02]  /*30e0*/  MUFU.TANH R12, R5 ;  /* 0x00000005000c7308 */ /* 0x000a640000002400 */
[----:B-----5:R-:W-:-:S06]  /*30f0*/  FMUL.FTZ R5, R88, c[0x0][0x320] ;  /* 0x0000c80058057a20 */ /* 0x020fcc0000410000 */
[----:B------:R5:W1:Y:S01]  /*3100*/  MUFU.TANH R11, R5 ;  /* 0x00000005000b7308 */ /* 0x000a620000002400 */
[----:B---3--:R-:W-:Y:S02]  /*3110*/  @P0 SHF.R.U32.HI R25, RZ, c[0x0][0x2cc], R6 ;  /* 0x0000b300ff190a19 */ /* 0x008fe40000011606 */
[----:B------:R-:W-:-:S03]  /*3120*/  PLOP3.LUT P0, PT, PT, PT, UP1, 0x40, 0x0 ;  /* 0x000000000000781c */ /* 0x000fc60003f0e818 */
[----:B------:R-:W3:Y:S01]  /*3130*/  SHFL.IDX PT, R6, R25, RZ, 0x1c1f ;  /* 0x001c1fff19067589 */ /* 0x000ee200000e0000 */
[----:B-----5:R-:W-:-:S04]  /*3140*/  FMUL.FTZ R5, R89, c[0x0][0x320] ;  /* 0x0000c80059057a20 */ /* 0x020fc80000410000 */
[----:B------:R5:W1:Y:S02]  /*3150*/  MUFU.TANH R10, R5 ;  /* 0x00000005000a7308 */ /* 0x000a640000002400 */
[----:B-----5:R-:W-:-:S06]  /*3160*/  LOP3.LUT R5, R9, 0x7ffffffc, RZ, 0xc0, !PT ;  /* 0x7ffffffc09057812 */ /* 0x020fcc00078ec0ff */
[----:B------:R-:W1:Y:S01]  /*3170*/  MUFU.TANH R9, R8 ;  /* 0x0000000800097308 */ /* 0x000e620000002400 */
[----:B------:R-:W-:Y:S01]  /*3180*/  IADD3 R3, R3, -R5, RZ ;  /* 0x8000000503037210 */ /* 0x000fe20007ffe0ff */
[----:B------:R-:W-:-:S03]  /*3190*/  FMUL.FTZ R5, R57, c[0x0][0x320] ;  /* 0x0000c80039057a20 */ /* 0x000fc60000410000 */
[----:B------:R-:W-:-:S03]  /*31a0*/  SHF.L.U32 R36, R3, 0x1, RZ ;  /* 0x0000000103247819 */ /* 0x000fc600000006ff */
[----:B------:R5:W1:Y:S01]  /*31b0*/  MUFU.TANH R8, R5 ;  /* 0x0000000500087308 */ /* 0x000a620000002400 */
[----:B------:R-:W-:Y:S01]  /*31c0*/  IADD3 R3, R7, -c[0x0][0x168], -R36 ;  /* 0x80005a0007037a10 */ /* 0x000fe20007ffe824 */
[----:B------:R1:W-:Y:S01]  /*31d0*/  STL [R1+0x20], R36 ;  /* 0x0000202401007387 */ /* 0x0003e20000100800 */
[----:B------:R-:W-:Y:S02]  /*31e0*/  IADD3 R34, -R36, c[0x0][0x1d0], R24 ;  /* 0x0000740024227a10 */ /* 0x000fe40007ffe118 */
[C---:B------:R-:W-:Y:S02]  /*31f0*/  IADD3 R33, R3.reuse, c[0x0][0x328], RZ ;  /* 0x0000ca0003217a10 */ /* 0x040fe40007ffe0ff */
[----:B------:R-:W-:-:S04]  /*3200*/  IADD3 R35, R3, UR10, RZ ;  /* 0x0000000a03237c10 */ /* 0x000fc8000fffe0ff */
[----:B---3--:R-:W-:Y:S01]  /*3210*/  IADD3 R3, R35, R6, RZ ;  /* 0x0000000623037210 */ /* 0x008fe20007ffe0ff */
[----:B-----5:R-:W-:-:S05]  /*3220*/  IMAD.IADD R5, R33, 0x1, R6 ;  /* 0x0000000121057824 */ /* 0x020fca00078e0206 */
[----:B------:R-:W-:Y:S02]  /*3230*/  IMNMX R5, R5, R34, PT ;  /* 0x0000002205057217 */ /* 0x000fe40003800200 */
[----:B-1----:R-:W-:Y:S01]  /*3240*/  IADD3 R36, R24, -R36, RZ ;  /* 0x8000002418247210 */ /* 0x002fe20007ffe0ff */
[----:B------:R-:W-:Y:S05]  /*3250*/  @P0 BRA `(.L_x_462) ;  /* 0x0000015000000947 */ /* 0x000fea0003800000 */
[----:B--2-4-:R-:W-:Y:S01]  /*3260*/  IADD3 R6, R6, c[0x0][0x1d0], RZ ;  /* 0x0000740006067a10 */ /* 0x014fe20007ffe0ff */
[----:B------:R-:W-:Y:S03]  /*3270*/  BSSY B0, `(.L_x_463) ;  /* 0x000000f000007945 */ /* 0x000fe60003800000 */
[----:B------:R-:W-:-:S04]  /*3280*/  IADD3 R6, R6, -c[0x0][0x168], RZ ;  /* 0x80005a0006067a10 */ /* 0x000fc80007ffe0ff */
        /* <DEDUP_REMOVED lines=9> */
.L_x_464:
[----:B------:R-:W-:-:S04]  /*3320*/  MOV R7, c[0x0][0x32c] ;  /* 0x0000cb0000077a02 */ /* 0x000fc80000000f00 */
[----:B------:R-:W-:-:S13]  /*3330*/  ISETP.NE.AND P0, PT, R7, 0x1, PT ;  /* 0x000000010700780c */ /* 0x000fda0003f05270 */
[----:B------:R-:W-:-:S05]  /*3340*/  @P0 IMAD.HI.U32 R7, R6, c[0x0][0x330], RZ ;  /* 0x0000cc0006070a27 */ /* 0x000fca00078e00ff */
[----:B------:R-:W-:Y:S02]  /*3350*/  @P0 SHF.R.U32.HI R6, RZ, c[0x0][0x334], R7 ;  /* 0x0000cd00ff060a19 */ /* 0x000fe40000011607 */
.L_x_465:
[----:B------:R-:W-:Y:S05]  /*3360*/  BSYNC B0 ;  /* 0x0000000000007941 */ /* 0x000fea0003800000 */
.L_x_463:
[----:B------:R-:W-:-:S05]  /*3370*/  IMAD R6, R6, c[0x0][0x32c], R36 ;  /* 0x0000cb0006067a24 */ /* 0x000fca00078e0224 */
[----:B------:R-:W-:Y:S02]  /*3380*/  IADD3 R7, R6, c[0x0][0x32c], RZ ;  /* 0x0000cb0006077a10 */ /* 0x000fe40007ffe0ff */
[----:B------:R-:W-:Y:S02]  /*3390*/  IMNMX R3, R3, R6, !PT ;  /* 0x0000000603037217 */ /* 0x000fe40007800200 */
[----:B------:R-:W-:Y:S02]  /*33a0*/  IMNMX R5, R5, R7, PT ;  /* 0x0000000705057217 */ /* 0x000fe40003800200 */
.L_x_462:
[C---:B--2-4-:R-:W-:Y:S01]  /*33b0*/  ISETP.GE.AND P0, PT, R24.reuse, 0x9, PT ;  /* 0x000000091800780c */ /* 0x054fe20003f06270 */
[----:B------:R-:W1:Y:S01]  /*33c0*/  SHFL.IDX PT, R6, R25, 0x1, 0x1c1f ;  /* 0x003c1f0019067f89 */ /* 0x000e6200000e0000 */
[----:B------:R-:W-:Y:S02]  /*33d0*/  ISETP.GE.AND P1, PT, R24, 0x2, PT ;  /* 0x000000021800780c */ /* 0x000fe40003f26270 */
[----:B------:R-:W-:Y:S02]  /*33e0*/  P2R R54, PR, RZ, 0x1 ;  /* 0x00000001ff367803 */ /* 0x000fe40000000000 */
[----:B------:R-:W-:-:S02]  /*33f0*/  ISETP.GT.AND P0, PT, R3, 0x8, !P0 ;  /* 0x000000080300780c */ /* 0x000fc40004704270 */
[----:B------:R-:W-:Y:S02]  /*3400*/  P2R R55, PR, RZ, 0x2 ;  /* 0x00000002ff377803 */ /* 0x000fe40000000000 */
[----:B------:R-:W-:Y:S02]  /*3410*/  ISETP.LT.OR P0, PT, R5, 0x9, P0 ;  /* 0x000000090500780c */ /* 0x000fe40000701670 */
[----:B------:R-:W-:Y:S02]  /*3420*/  ISETP.GT.AND P1, PT, R3, 0x1, !P1 ;  /* 0x000000010300780c */ /* 0x000fe40004f24270 */
[----:B------:R-:W-:Y:S02]  /*3430*/  ISETP.GE.AND P2, PT, R24, 0x11, PT ;  /* 0x000000111800780c */ /* 0x000fe40003f46270 */
[----:B------:R-:W-:Y:S02]  /*3440*/  FSEL R73, R30, -INF , !P0 ;  /* 0xff8000001e497808 */ /* 0x000fe40004000000 */
[----:B------:R-:W-:-:S02]  /*3450*/  ISETP.LT.OR P1, PT, R5, 0x2, P1 ;  /* 0x000000020500780c */ /* 0x000fc40000f21670 */
[----:B------:R-:W-:Y:S02]  /*3460*/  ISETP.GT.AND P0, PT, R3, 0x10, !P2 ;  /* 0x000000100300780c */ /* 0x000fe40005704270 */
[----:B------:R-:W-:Y:S02]  /*3470*/  ISETP.GE.AND P3, PT, R24, 0xa, PT ;  /* 0x0000000a1800780c */ /* 0x000fe40003f66270 */
[----:B------:R-:W-:Y:S02]  /*3480*/  FSEL R64, R31, -INF , !P1 ;  /* 0xff8000001f407808 */ /* 0x000fe40004800000 */
[----:B------:R-:W-:Y:S02]  /*3490*/  P2R R52, PR, RZ, 0x4 ;  /* 0x00000004ff347803 */ /* 0x000fe40000000000 */
[----:B------:R-:W-:Y:S02]  /*34a0*/  ISETP.LT.OR P0, PT, R5, 0x11, P0 ;  /* 0x000000110500780c */ /* 0x000fe40000701670 */
[----:B------:R-:W-:-:S02]  /*34b0*/  ISETP.GT.AND P1, PT, R3, 0x9, !P3 ;  /* 0x000000090300780c */ /* 0x000fc40005f24270 */
[----:B------:R-:W-:Y:S02]  /*34c0*/  ISETP.GE.AND P2, PT, R24, 0x12, PT ;  /* 0x000000121800780c */ /* 0x000fe40003f46270 */
[----:B------:R-:W-:Y:S02]  /*34d0*/  FSEL R77, R28, -INF , !P0 ;  /* 0xff8000001c4d7808 */ /* 0x000fe40004000000 */
[----:B------:R-:W-:Y:S02]  /*34e0*/  ISETP.LT.OR P1, PT, R5, 0xa, P1 ;  /* 0x0000000a0500780c */ /* 0x000fe40000f21670 */
[----:B------:R-:W-:Y:S02]  /*34f0*/  ISETP.GT.AND P0, PT, R3, 0x11, !P2 ;  /* 0x000000110300780c */ /* 0x000fe40005704270 */
[----:B------:R-:W-:Y:S02]  /*3500*/  FSEL R76, R29, -INF , !P1 ;  /* 0xff8000001d4c7808 */ /* 0x000fe40004800000 */
[----:B------:R-:W-:-:S02]  /*3510*/  ISETP.LT.OR P0, PT, R5, 0x12, P0 ;  /* 0x000000120500780c */ /* 0x000fc40000701670 */
[C---:B------:R-:W-:Y:S02]  /*3520*/  ISETP.GE.AND P1, PT, R24.reuse, 0x19, PT ;  /* 0x000000191800780c */ /* 0x040fe40003f26270 */
[----:B------:R-:W-:Y:S02]  /*3530*/  FSEL R81, R27, -INF , !P0 ;  /* 0xff8000001b517808 */ /* 0x000fe40004000000 */
[----:B------:R-:W-:Y:S02]  /*3540*/  ISETP.GT.AND P0, PT, R3, 0x18, !P1 ;  /* 0x000000180300780c */ /* 0x000fe40004f04270 */
[----:B------:R-:W-:Y:S02]  /*3550*/  P2R R50, PR, RZ, 0x2 ;  /* 0x00000002ff327803 */ /* 0x000fe40000000000 */
[----:B------:R-:W-:Y:S02]  /*3560*/  ISETP.LT.OR P0, PT, R5, 0x19, P0 ;  /* 0x000000190500780c */ /* 0x000fe40000701670 */
[----:B------:R-:W-:-:S02]  /*3570*/  ISETP.GE.AND P1, PT, R24, 0x1a, PT ;  /* 0x0000001a1800780c */ /* 0x000fc40003f26270 */
[----:B------:R-:W-:Y:S02]  /*3580*/  FSEL R84, R26, -INF , !P0 ;  /* 0xff8000001a547808 */ /* 0x000fe40004000000 */
[----:B------:R-:W-:Y:S02]  /*3590*/  ISETP.GT.AND P0, PT, R3, 0x19, !P1 ;  /* 0x000000190300780c */ /* 0x000fe40004f04270 */
[----:B------:R-:W-:Y:S02]  /*35a0*/  P2R R49, PR, RZ, 0x2 ;  /* 0x00000002ff317803 */ /* 0x000fe40000000000 */
[----:B------:R-:W-:Y:S02]  /*35b0*/  ISETP.LT.OR P0, PT, R5, 0x1a, P0 ;  /* 0x0000001a0500780c */ /* 0x000fe40000701670 */
[----:B------:R-:W-:Y:S02]  /*35c0*/  ISETP.GE.AND P1, PT, R24, 0x21, PT ;  /* 0x000000211800780c */ /* 0x000fe40003f26270 */
[----:B------:R-:W-:-:S02]  /*35d0*/  FSEL R85, R23, -INF , !P0 ;  /* 0xff80000017557808 */ /* 0x000fc40004000000 */
[----:B------:R-:W-:Y:S02]  /*35e0*/  ISETP.GT.AND P0, PT, R3, 0x20, !P1 ;  /* 0x000000200300780c */ /* 0x000fe40004f04270 */
[----:B------:R-:W-:Y:S02]  /*35f0*/  P2R R48, PR, RZ, 0x2 ;  /* 0x00000002ff307803 */ /* 0x000fe40000000000 */
[----:B------:R-:W-:Y:S02]  /*3600*/  ISETP.LT.OR P0, PT, R5, 0x21, P0 ;  /* 0x000000210500780c */ /* 0x000fe40000701670 */
[----:B------:R-:W-:Y:S02]  /*3610*/  ISETP.GE.AND P1, PT, R24, 0x22, PT ;  /* 0x000000221800780c */ /* 0x000fe40003f26270 */
[----:B------:R-:W-:Y:S02]  /*3620*/  FSEL R97, R22, -INF , !P0 ;  /* 0xff80000016617808 */ /* 0x000fe40004000000 */
[----:B------:R-:W-:-:S02]  /*3630*/  ISETP.GT.AND P0, PT, R3, 0x21, !P1 ;  /* 0x000000210300780c */ /* 0x000fc40004f04270 */
[----:B------:R-:W-:Y:S02]  /*3640*/  P2R R47, PR, RZ, 0x2 ;  /* 0x00000002ff2f7803 */ /* 0x000fe40000000000 */
[----:B------:R-:W-:Y:S02]  /*3650*/  ISETP.LT.OR P0, PT, R5, 0x22, P0 ;  /* 0x000000220500780c */ /* 0x000fe40000701670 */
[----:B------:R-:W-:Y:S02]  /*3660*/  ISETP.GE.AND P1, PT, R24, 0x29, PT ;  /* 0x000000291800780c */ /* 0x000fe40003f26270 */
[----:B------:R-:W-:Y:S02]  /*3670*/  FSEL R100, R21, -INF , !P0 ;  /* 0xff80000015647808 */ /* 0x000fe40004000000 */
[----:B------:R-:W-:Y:S02]  /*3680*/  ISETP.GT.AND P0, PT, R3, 0x28, !P1 ;  /* 0x000000280300780c */ /* 0x000fe40004f04270 */
[----:B------:R-:W-:-:S02]  /*3690*/  P2R R46, PR, RZ, 0x2 ;  /* 0x00000002ff2e7803 */ /* 0x000fc40000000000 */
[----:B------:R-:W-:Y:S02]  /*36a0*/  ISETP.LT.OR P0, PT, R5, 0x29, P0 ;  /* 0x000000290500780c */ /* 0x000fe40000701670 */
[----:B------:R-:W-:Y:S02]  /*36b0*/  ISETP.GE.AND P1, PT, R24, 0x2a, PT ;  /* 0x0000002a1800780c */ /* 0x000fe40003f26270 */
[----:B------:R-:W-:Y:S02]  /*36c0*/  FSEL R101, R20, -INF , !P0 ;  /* 0xff80000014657808 */ /* 0x000fe40004000000 */
[----:B------:R-:W-:Y:S02]  /*36d0*/  ISETP.GT.AND P0, PT, R3, 0x29, !P1 ;  /* 0x000000290300780c */ /* 0x000fe40004f04270 */
[----:B------:R-:W-:Y:S02]  /*36e0*/  P2R R45, PR, RZ, 0x2 ;  /* 0x00000002ff2d7803 */ /* 0x000fe40000000000 */
        /* <DEDUP_REMOVED lines=14> */
[----:B------:R-:W-:Y:S02]  /*37d0*/  ISETP.GE.AND P5, PT, R24, 0x3a, PT ;  /* 0x0000003a1800780c */ /* 0x000fe40003fa6270 */
[----:B------:R-:W-:Y:S02]  /*37e0*/  ISETP.LT.OR P0, PT, R5, 0x39, P0 ;  /* 0x000000390500780c */ /* 0x000fe40000701670 */
[----:B------:R-:W-:Y:S02]  /*37f0*/  P2R R53, PR, RZ, 0x8 ;  /* 0x00000008ff357803 */ /* 0x000fe40000000000 */
[----:B------:R-:W-:Y:S02]  /*3800*/  FSEL R170, R17, -INF , !P0 ;  /* 0xff80000011aa7808 */ /* 0x000fe40004000000 */
[----:B------:R-:W-:-:S02]  /*3810*/  ISETP.GT.AND P0, PT, R3, 0x39, !P5 ;  /* 0x000000390300780c */ /* 0x000fc40006f04270 */
[----:B------:R-:W-:Y:S02]  /*3820*/  ISETP.GE.AND P3, PT, R24, 0x41, PT ;  /* 0x000000411800780c */ /* 0x000fe40003f66270 */
[----:B------:R-:W-:Y:S02]  /*3830*/  ISETP.LT.OR P0, PT, R5, 0x3a, P0 ;  /* 0x0000003a0500780c */ /* 0x000fe40000701670 */
[----:B------:R-:W-:Y:S02]  /*3840*/  P2R R51, PR, RZ, 0x4 ;  /* 0x00000004ff337803 */ /* 0x000fe40000000000 */
[----:B------:R-:W-:Y:S02]  /*3850*/  FSEL R171, R16, -INF , !P0 ;  /* 0xff80000010ab7808 */ /* 0x000fe40004000000 */
[----:B------:R-:W-:Y:S02]  /*3860*/  ISETP.GT.AND P0, PT, R3, 0x40, !P3 ;  /* 0x000000400300780c */ /* 0x000fe40005f04270 */
[----:B------:R-:W-:-:S02]  /*3870*/  ISETP.GE.AND P2, PT, R24, 0x42, PT ;  /* 0x000000421800780c */ /* 0x000fc40003f46270 */
[----:B------:R-:W-:Y:S02]  /*3880*/  ISETP.LT.OR P0, PT, R5, 0x41, P0 ;  /* 0x000000410500780c */ /* 0x000fe40000701670 */
[----:B------:R-:W-:Y:S02]  /*3890*/  P2R R42, PR, RZ, 0x2 ;  /* 0x00000002ff2a7803 */ /* 0x000fe40000000000 */
[----:B------:R-:W-:Y:S02]  /*38a0*/  FSEL R172, R15, -INF , !P0 ;  /* 0xff8000000fac7808 */ /* 0x000fe40004000000 */
[----:B------:R-:W-:Y:S02]  /*38b0*/  ISETP.GT.AND P0, PT, R3, 0x41, !P2 ;  /* 0x000000410300780c */ /* 0x000fe40005704270 */
[----:B------:R-:W-:Y:S02]  /*38c0*/  ISETP.GE.AND P1, PT, R24, 0x49, PT ;  /* 0x000000491800780c */ /* 0x000fe40003f26270 */
[----:B------:R-:W-:-:S02]  /*38d0*/  ISETP.LT.OR P0, PT, R5, 0x42, P0 ;  /* 0x000000420500780c */ /* 0x000fc40000701670 */
[----:B------:R-:W-:Y:S02]  /*38e0*/  P2R R41, PR, RZ, 0x2 ;  /* 0x00000002ff297803 */ /* 0x000fe40000000000 */
[----:B------:R-:W-:Y:S02]  /*38f0*/  FSEL R191, R14, -INF , !P0 ;  /* 0xff8000000ebf7808 */ /* 0x000fe40004000000 */
[----:B------:R-:W-:Y:S02]  /*3900*/  ISETP.GT.AND P0, PT, R3, 0x48, !P1 ;  /* 0x000000480300780c */ /* 0x000fe40004f04270 */
[----:B------:R-:W-:Y:S02]  /*3910*/  ISETP.GE.AND P1, PT, R24, 0x4a, PT ;  /* 0x0000004a1800780c */ /* 0x000fe40003f26270 */
[----:B------:R-:W-:Y:S02]  /*3920*/  ISETP.LT.OR P0, PT, R5, 0x49, P0 ;  /* 0x000000490500780c */ /* 0x000fe40000701670 */
[----:B------:R-:W-:-:S02]  /*3930*/  P2R R40, PR, RZ, 0x2 ;  /* 0x00000002ff287803 */ /* 0x000fc40000000000 */
[----:B------:R-:W-:Y:S02]  /*3940*/  FSEL R192, R13, -INF , !P0 ;  /* 0xff8000000dc07808 */ /* 0x000fe40004000000 */
[----:B------:R-:W-:Y:S02]  /*3950*/  ISETP.GT.AND P0, PT, R3, 0x49, !P1 ;  /* 0x000000490300780c */ /* 0x000fe40004f04270 */
[----:B------:R-:W-:Y:S02]  /*3960*/  ISETP.GE.AND P1, PT, R24, 0x51, PT ;  /* 0x000000511800780c */ /* 0x000fe40003f26270 */
[----:B------:R-:W-:Y:S02]  /*3970*/  ISETP.LT.OR P0, PT, R5, 0x4a, P0 ;  /* 0x0000004a0500780c */ /* 0x000fe40000701670 */
[----:B------:R-:W-:Y:S02]  /*3980*/  P2R R39, PR, RZ, 0x2 ;  /* 0x00000002ff277803 */ /* 0x000fe40000000000 */
[----:B------:R-:W-:-:S02]  /*3990*/  FSEL R193, R12, -INF , !P0 ;  /* 0xff8000000cc17808 */ /* 0x000fc40004000000 */
[----:B------:R-:W-:Y:S02]  /*39a0*/  ISETP.GT.AND P0, PT, R3, 0x50, !P1 ;  /* 0x000000500300780c */ /* 0x000fe40004f04270 */
[C---:B------:R-:W-:Y:S02]  /*39b0*/  ISETP.GE.AND P1, PT, R24.reuse, 0x52, PT ;  /* 0x000000521800780c */ /* 0x040fe40003f26270 */
        /* <DEDUP_REMOVED lines=8> */
[----:B------:R-:W-:-:S04]  /*3a40*/  ISETP.GT.AND P0, PT, R3, 0x58, !P4 ;  /* 0x000000580300780c */ /* 0x000fc80006704270 */
[----:B------:R-:W-:-:S04]  /*3a50*/  ISETP.LT.OR P0, PT, R5, 0x59, P0 ;  /* 0x000000590500780c */ /* 0x000fc80000701670 */
[----:B------:R-:W-:Y:S02]  /*3a60*/  FSEL R200, R9, -INF , !P0 ;  /* 0xff80000009c87808 */ /* 0x000fe40004000000 */
[----:B------:R-:W-:-:S04]  /*3a70*/  ISETP.GT.AND P0, PT, R3, RZ, !P1 ;  /* 0x000000ff0300720c */ /* 0x000fc80004f04270 */
[----:B------:R-:W-:-:S04]  /*3a80*/  ISETP.LT.OR P0, PT, R5, 0x1, P0 ;  /* 0x000000010500780c */ /* 0x000fc80000701670 */
[----:B------:R-:W-:Y:S02]  /*3a90*/  FSEL R61, R37, -INF , !P0 ;  /* 0xff800000253d7808 */ /* 0x000fe40004000000 */
[----:B------:R-:W-:-:S04]  /*3aa0*/  ISETP.GE.AND P0, PT, R24, 0x5a, PT ;  /* 0x0000005a1800780c */ /* 0x000fc80003f06270 */
[----:B------:R-:W-:Y:S02]  /*3ab0*/  P2R R37, PR, RZ, 0x1 ;  /* 0x00000001ff257803 */ /* 0x000fe40000000000 */
[----:B------:R-:W-:Y:S01]  /*3ac0*/  ISETP.GT.AND P0, PT, R3, 0x59, !P0 ;  /* 0x000000590300780c */ /* 0x000fe20004704270 */
[----:B------:R-:W-:-:S03]  /*3ad0*/  FMUL.FTZ R3, R63, c[0x0][0x320] ;  /* 0x0000c8003f037a20 */ /* 0x000fc60000410000 */
[----:B------:R-:W-:Y:S01]  /*3ae0*/  ISETP.LT.OR P0, PT, R5, 0x5a, P0 ;  /* 0x0000005a0500780c */ /* 0x000fe20000701670 */
[----:B------:R2:W3:Y:S01]  /*3af0*/  MUFU.TANH R32, R3 ;  /* 0x0000000300207308 */ /* 0x0004e20000002400 */
[----:B------:R-:W-:Y:S02]  /*3b00*/  FMUL.FTZ R5, R103, c[0x0][0x320] ;  /* 0x0000c80067057a20 */ /* 0x000fe40000410000 */
[----:B------:R-:W-:Y:S02]  /*3b10*/  FSEL R202, R8, -INF , !P0 ;  /* 0xff80000008ca7808 */ /* 0x000fe40004000000 */
[----:B------:R-:W-:-:S03]  /*3b20*/  PLOP3.LUT P0, PT, PT, PT, UP1, 0x40, 0x0 ;  /* 0x000000000000781c */ /* 0x000fc60003f0e818 */
[----:B------:R1:W4:Y:S01]  /*3b30*/  MUFU.TANH R12, R5 ;  /* 0x00000005000c7308 */ /* 0x0003220000002400 */
[----:B--2---:R-:W-:-:S07]  /*3b40*/  FMUL.FTZ R3, R86, c[0x0][0x320] ;  /* 0x0000c80056037a20 */ /* 0x004fce0000410000 */
[----:B------:R2:W2:Y:S01]  /*3b50*/  MUFU.TANH R31, R3 ;  /* 0x00000003001f7308 */ /* 0x0004a20000002400 */
[----:B-1----:R-:W-:-:S05]  /*3b60*/  IMAD.IADD R5, R33, 0x1, R6 ;  /* 0x0000000121057824 */ /* 0x002fca00078e0206 */
[----:B------:R-:W-:Y:S01]  /*3b70*/  IMNMX R5, R5, R34, PT ;  /* 0x0000002205057217 */ /* 0x000fe20003800200 */
[----:B--2---:R-:W-:-:S04]  /*3b80*/  FMUL.FTZ R3, R87, c[0x0][0x320] ;  /* 0x0000c80057037a20 */ /* 0x004fc80000410000 */
[----:B------:R1:W2:Y:S02]  /*3b90*/  MUFU.TANH R30, R3 ;  /* 0x00000003001e7308 */ /* 0x0002a40000002400 */
        /* <DEDUP_REMOVED lines=40> */
[----:B-1----:R-:W-:Y:S01]  /*3e20*/  IMAD.IADD R3, R35, 0x1, R6 ;  /* 0x0000000123037824 */ /* 0x002fe200078e0206 */
[----:B------:R-:W-:Y:S05]  /*3e30*/  @P0 BRA `(.L_x_466) ;  /* 0x0000015000000947 */ /* 0x000fea0003800000 */
[----:B--234-:R-:W-:Y:S01]  /*3e40*/  IADD3 R6, R6, c[0x0][0x1d0], RZ ;  /* 0x0000740006067a10 */ /* 0x01cfe20007ffe0ff */
        /* <DEDUP_REMOVED lines=11> */
.L_x_468:
[----:B------:R-:W-:-:S04]  /*3f00*/  MOV R7, c[0x0][0x32c] ;  /* 0x0000cb0000077a02 */ /* 0x000fc80000000f00 */
[----:B------:R-:W-:-:S13]  /*3f10*/  ISETP.NE.AND P0, PT, R7, 0x1, PT ;  /* 0x000000010700780c */ /* 0x000fda0003f05270 */
[----:B------:R-:W-:-:S05]  /*3f20*/  @P0 IMAD.HI.U32 R7, R6, c[0x0][0x330], RZ ;  /* 0x0000cc0006070a27 */ /* 0x000fca00078e00ff */
[----:B------:R-:W-:Y:S02]  /*3f30*/  @P0 SHF.R.U32.HI R6, RZ, c[0x0][0x334], R7 ;  /* 0x0000cd00ff060a19 */ /* 0x000fe40000011607 */
.L_x_469:
[----:B------:R-:W-:Y:S05]  /*3f40*/  BSYNC B0 ;  /* 0x0000000000007941 */ /* 0x000fea0003800000 */
.L_x_467:
[----:B------:R-:W-:-:S05]  /*3f50*/  IMAD R6, R6, c[0x0][0x32c], R36 ;  /* 0x0000cb0006067a24 */ /* 0x000fca00078e0224 */
[----:B------:R-:W-:Y:S02]  /*3f60*/  IADD3 R7, R6, c[0x0][0x32c], RZ ;  /* 0x0000cb0006077a10 */ /* 0x000fe40007ffe0ff */
[----:B------:R-:W-:Y:S02]  /*3f70*/  IMNMX R3, R3, R6, !PT ;  /* 0x0000000603037217 */ /* 0x000fe40007800200 */
[----:B------:R-:W-:Y:S02]  /*3f80*/  IMNMX R5, R5, R7, PT ;  /* 0x0000000705057217 */ /* 0x000fe40003800200 */
.L_x_466:
[----:B--234-:R-:W-:Y:S01]  /*3f90*/  ISETP.NE.AND P0, PT, R55, RZ, PT ;  /* 0x000000ff3700720c */ /* 0x01cfe20003f05270 */
[----:B------:R-:W1:Y:S03]  /*3fa0*/  SHFL.IDX PT, R6, R25, 0x2, 0x1c1f ;  /* 0x005c1f0019067f89 */ /* 0x000e6600000e0000 */
[----:B------:R-:W-:-:S04]  /*3fb0*/  ISETP.GT.AND P0, PT, R3, 0x1, !P0 ;  /* 0x000000010300780c */ /* 0x000fc80004704270 */
[----:B------:R-:W-:-:S04]  /*3fc0*/  ISETP.LT.OR P0, PT, R5, 0x2, P0 ;  /* 0x000000020500780c */ /* 0x000fc80000701670 */
[----:B------:R-:W-:Y:S02]  /*3fd0*/  FSEL R57, R28, -INF , !P0 ;  /* 0xff8000001c397808 */ /* 0x000fe40004000000 */
[----:B------:R-:W-:-:S04]  /*3fe0*/  ISETP.NE.AND P0, PT, R54, RZ, PT ;  /* 0x000000ff3600720c */ /* 0x000fc80003f05270 */
        /* <DEDUP_REMOVED lines=79> */
[----:B------:R-:W-:-:S04]  /*44e0*/  ISETP.GT.AND P0, PT, R3, RZ, !P1 ;  /* 0x000000ff0300720c */ /* 0x000fc80004f04270 */
[----:B------:R-:W-:-:S04]  /*44f0*/  ISETP.LT.OR P0, PT, R5, 0x1, P0 ;  /* 0x000000010500780c */ /* 0x000fc80000701670 */
[----:B------:R-:W-:Y:S02]  /*4500*/  FSEL R56, R29, -INF , !P0 ;  /* 0xff8000001d387808 */ /* 0x000fe40004000000 */
[----:B------:R-:W-:-:S04]  /*4510*/  ISETP.NE.AND P0, PT, R37, RZ, PT ;  /* 0x000000ff2500720c */ /* 0x000fc80003f05270 */
        /* <DEDUP_REMOVED lines=68> */
.L_x_472:
[----:B------:R-:W-:-:S04]  /*4960*/  MOV R7, c[0x0][0x32c] ;  /* 0x0000cb0000077a02 */ /* 0x000fc80000000f00 */
[----:B------:R-:W-:-:S13]  /*4970*/  ISETP.NE.AND P0, PT, R7, 0x1, PT ;  /* 0x000000010700780c */ /* 0x000fda0003f05270 */
[----:B------:R-:W-:-:S05]  /*4980*/  @P0 IMAD.HI.U32 R7, R6, c[0x0][0x330], RZ ;  /* 0x0000cc0006070a27 */ /* 0x000fca00078e00ff */
[----:B------:R-:W-:Y:S02]  /*4990*/  @P0 SHF.R.U32.HI R6, RZ, c[0x0][0x334], R7 ;  /* 0x0000cd00ff060a19 */ /* 0x000fe40000011607 */
.L_x_473:
[----:B------:R-:W-:Y:S05]  /*49a0*/  BSYNC B0 ;  /* 0x0000000000007941 */ /* 0x000fea0003800000 */
.L_x_471:
[----:B------:R-:W-:-:S05]  /*49b0*/  IMAD R6, R6, c[0x0][0x32c], R36 ;  /* 0x0000cb0006067a24 */ /* 0x000fca00078e0224 */
[----:B------:R-:W-:Y:S02]  /*49c0*/  IADD3 R7, R6, c[0x0][0x32c], RZ ;  /* 0x0000cb0006077a10 */ /* 0x000fe40007ffe0ff */
[----:B------:R-:W-:Y:S02]  /*49d0*/  IMNMX R3, R3, R6, !PT ;  /* 0x0000000603037217 */ /* 0x000fe40007800200 */
[----:B------:R-:W-:Y:S02]  /*49e0*/  IMNMX R5, R5, R7, PT ;  /* 0x0000000705057217 */ /* 0x000fe40003800200 */
.L_x_470:
        /* <DEDUP_REMOVED lines=93> */
[----:B-1----:R-:W-:Y:S02]  /*4fc0*/  IMAD.IADD R5, R33, 0x1, R6 ;  /* 0x0000000121057824 */ /* 0x002fe400078e0206 */
[----:B------:R-:W-:Y:S02]  /*4fd0*/  FSEL R201, R8, -INF , !P0 ;  /* 0xff80000008c97808 */ /* 0x000fe40004000000 */
[----:B------:R-:W-:Y:S02]  /*4fe0*/  PLOP3.LUT P0, PT, PT, PT, UP1, 0x40, 0x0 ;  /* 0x000000000000781c */ /* 0x000fe40003f0e818 */
[----:B------:R-:W-:Y:S01]  /*4ff0*/  IMNMX R5, R5, R34, PT ;  /* 0x0000002205057217 */ /* 0x000fe20003800200 */
[----:B--2---:R-:W-:-:S04]  /*5000*/  FMUL.FTZ R3, R119, c[0x0][0x320] ;  /* 0x0000c80077037a20 */ /* 0x004fc80000410000 */
[----:B------:R1:W2:Y:S02]  /*5010*/  MUFU.TANH R24, R3 ;  /* 0x0000000300187308 */ /* 0x0002a40000002400 */
[----:B-1----:R-:W-:-:S06]  /*5020*/  FMUL.FTZ R3, R138, c[0x0][0x320] ;  /* 0x0000c8008a037a20 */ /* 0x002fcc0000410000 */
[----:B------:R1:W4:Y:S02]  /*5030*/  MUFU.TANH R23, R3 ;  /* 0x0000000300177308 */ /* 0x0003240000002400 */
        /* <DEDUP_REMOVED lines=56> */
.L_x_476:
[----:B------:R-:W-:-:S04]  /*53c0*/  MOV R7, c[0x0][0x32c] ;  /* 0x0000cb0000077a02 */ /* 0x000fc80000000f00 */
[----:B------:R-:W-:-:S13]  /*53d0*/  ISETP.NE.AND P0, PT, R7, 0x1, PT ;  /* 0x000000010700780c */ /* 0x000fda0003f05270 */
[----:B------:R-:W-:-:S05]  /*53e0*/  @P0 IMAD.HI.U32 R7, R6, c[0x0][0x330], RZ ;  /* 0x0000cc0006070a27 */ /* 0x000fca00078e00ff */
[----:B------:R-:W-:Y:S02]  /*53f0*/  @P0 SHF.R.U32.HI R6, RZ, c[0x0][0x334], R7 ;  /* 0x0000cd00ff060a19 */ /* 0x000fe40000011607 */
.L_x_477:
[----:B------:R-:W-:Y:S05]  /*5400*/  BSYNC B0 ;  /* 0x0000000000007941 */ /* 0x000fea0003800000 */
.L_x_475:
[----:B------:R-:W-:-:S05]  /*5410*/  IMAD R6, R6, c[0x0][0x32c], R36 ;  /* 0x0000cb0006067a24 */ /* 0x000fca00078e0224 */
[----:B------:R-:W-:Y:S02]  /*5420*/  IADD3 R7, R6, c[0x0][0x32c], RZ ;  /* 0x0000cb0006077a10 */ /* 0x000fe40007ffe0ff */
[----:B------:R-:W-:Y:S02]  /*5430*/  IMNMX R3, R3, R6, !PT ;  /* 0x0000000603037217 */ /* 0x000fe40007800200 */
[----:B------:R-:W-:Y:S02]  /*5440*/  IMNMX R5, R5, R7, PT ;  /* 0x0000000705057217 */ /* 0x000fe40003800200 */
.L_x_474:
[----:B--234-:R-:W-:Y:S01]  /*5450*/  ISETP.NE.AND P0, PT, R55, RZ, PT ;  /* 0x000000ff3700720c */ /* 0x01cfe20003f05270 */
[----:B------:R-:W-:Y:S01]  /*5460*/  IMAD.SHL.U32 R209, R0, 0x2, RZ ;  /* 0x0000000200d17824 */ /* 0x000fe200078e00ff */
[----:B------:R-:W-:Y:S01]  /*5470*/  P2R R25, PR, RZ, 0x40 ;  /* 0x00000040ff197803 */ /* 0x000fe20000000000 */
[----:B------:R-:W-:Y:S01]  /*5480*/  ULDC.64 UR4, c[0x0][0x2c8] ;  /* 0x0000b20000047ab9 */ /* 0x000fe20000000a00 */
[----:B------:R-:W-:Y:S01]  /*5490*/  ISETP.GT.AND P0, PT, R3, 0x1, !P0 ;  /* 0x000000010300780c */ /* 0x000fe20004704270 */
[--C-:B------:R-:W-:Y:S01]  /*54a0*/  IMAD R210, R4, 0x2, R209.reuse ;  /* 0x0000000204d27824 */ /* 0x100fe200078e02d1 */
[----:B------:R-:W-:Y:S01]  /*54b0*/  ISETP.NE.AND P6, PT, R53, RZ, PT ;  /* 0x000000ff3500720c */ /* 0x000fe20003fc5270 */
[C---:B------:R-:W-:Y:S01]  /*54c0*/  IMAD R212, R2.reuse, 0x2, R209 ;  /* 0x0000000202d47824 */ /* 0x040fe200078e02d1 */
[----:B------:R-:W-:Y:S01]  /*54d0*/  ISETP.LT.OR P0, PT, R5, 0x2, P0 ;  /* 0x000000020500780c */ /* 0x000fe20000701670 */
[----:B------:R-:W-:Y:S01]  /*54e0*/  IMAD R211, R2, 0x2, R210 ;  /* 0x0000000202d37824 */ /* 0x000fe200078e02d2 */
[----:B------:R-:W-:Y:S01]  /*54f0*/  FMNMX.FTZ R72, R61, R64, !PT ;  /* 0x000000403d487209 */ /* 0x000fe20007810000 */
[----:B------:R-:W-:Y:S01]  /*5500*/  LDSM.16.MT88.4 R88, [R209+0x900] ;  /* 0x00090000d158783b */ /* 0x000fe20000004200 */
[----:B------:R-:W-:Y:S01]  /*5510*/  FSEL R69, R15, -INF , !P0 ;  /* 0xff8000000f457808 */ /* 0x000fe20004000000 */
[----:B------:R-:W-:Y:S01]  /*5520*/  UIMAD.WIDE.U32 UR14, UR7, UR4, URZ ;  /* 0x00000004070e72a5 */ /* 0x000fe2000f8e003f */
[----:B------:R-:W-:Y:S01]  /*5530*/  ISETP.NE.AND P0, PT, R54, RZ, PT ;  /* 0x000000ff3600720c */ /* 0x000fe20003f05270 */
[----:B------:R-:W-:Y:S01]  /*5540*/  LDSM.16.MT88.4 R108, [R209+0x1100] ;  /* 0x00110000d16c783b */ /* 0x000fe20000004200 */
[----:B------:R-:W-:Y:S01]  /*5550*/  FMNMX.FTZ R72, R73, R72, !PT ;  /* 0x0000004849487209 */ /* 0x000fe20007810000 */
[----:B------:R-:W-:Y:S01]  /*5560*/  @UP2 USHF.R.U32.HI UR7, URZ, UR5, UR15 ;  /* 0x000000053f072299 */ /* 0x000fe2000801160f */
[----:B------:R-:W-:-:S02]  /*5570*/  ISETP.GT.AND P0, PT, R3, 0x8, !P0 ;  /* 0x000000080300780c */ /* 0x000fc40004704270 */
[----:B------:R-:W-:Y:S01]  /*5580*/  FMNMX.FTZ R72, R76, R72, !PT ;  /* 0x000000484c487209 */ /* 0x000fe20007810000 */
[----:B------:R-:W-:Y:S01]  /*5590*/  UIADD3 UR4, UR6, UR7, URZ ;  /* 0x0000000706047290 */ /* 0x000fe2000fffe03f */
[----:B------:R-:W-:Y:S02]  /*55a0*/  ISETP.LT.OR P0, PT, R5, 0x9, P0 ;  /* 0x000000090500780c */ /* 0x000fe40000701670 */
[----:B------:R-:W-:Y:S01]  /*55b0*/  FMNMX.FTZ R72, R77, R72, !PT ;  /* 0x000000484d487209 */ /* 0x000fe20007810000 */
[----:B------:R-:W-:Y:S01]  /*55c0*/  ULDC UR7, c[0x0][0x328] ;  /* 0x0000ca0000077ab9 */ /* 0x000fe20000000800 */
[----:B------:R-:W-:Y:S01]  /*55d0*/  FSEL R74, R26, -INF , !P0 ;  /* 0xff8000001a4a7808 */ /* 0x000fe20004000000 */
[----:B------:R-:W-:Y:S01]  /*55e0*/  UIADD3 UR7, UR4, UR7, URZ ;  /* 0x0000000704077290 */ /* 0x000fe2000fffe03f */
[----:B------:R-:W-:Y:S02]  /*55f0*/  ISETP.GT.AND P0, PT, R3, 0x9, !P6 ;  /* 0x000000090300780c */ /* 0x000fe40007704270 */
[----:B------:R-:W-:-:S02]  /*5600*/  FMNMX.FTZ R72, R81, R72, !PT ;  /* 0x0000004851487209 */ /* 0x000fc40007810000 */
[----:B------:R-:W-:Y:S02]  /*5610*/  ISETP.LT.OR P0, PT, R5, 0xa, P0 ;  /* 0x0000000a0500780c */ /* 0x000fe40000701670 */
[----:B------:R-:W-:Y:S02]  /*5620*/  FMNMX.FTZ R72, R84, R72, !PT ;  /* 0x0000004854487209 */ /* 0x000fe40007810000 */
[----:B------:R-:W-:Y:S02]  /*5630*/  FSEL R75, R18, -INF , !P0 ;  /* 0xff800000124b7808 */ /* 0x000fe40004000000 */
[----:B------:R-:W-:Y:S02]  /*5640*/  ISETP.NE.AND P0, PT, R52, RZ, PT ;  /* 0x000000ff3400720c */ /* 0x000fe40003f05270 */
[----:B------:R-:W-:Y:S01]  /*5650*/  FMNMX.FTZ R72, R85, R72, !PT ;  /* 0x0000004855487209 */ /* 0x000fe20007810000 */
[----:B------:R-:W-:Y:S01]  /*5660*/  LDSM.16.MT88.4 R52, [R209+0x100] ;  /* 0x00010000d134783b */ /* 0x000fe20000004200 */
[----:B------:R-:W-:-:S02]  /*5670*/  ISETP.GT.AND P0, PT, R3, 0x10, !P0 ;  /* 0x000000100300780c */ /* 0x000fc40004704270 */
[----:B------:R-:W-:Y:S02]  /*5680*/  FMNMX.FTZ R72, R97, R72, !PT ;  /* 0x0000004861487209 */ /* 0x000fe40007810000 */
[----:B------:R-:W-:Y:S02]  /*5690*/  ISETP.LT.OR P0, PT, R5, 0x11, P0 ;  /* 0x000000110500780c */ /* 0x000fe40000701670 */
[----:B------:R-:W-:Y:S02]  /*56a0*/  FMNMX.FTZ R72, R100, R72, !PT ;  /* 0x0000004864487209 */ /* 0x000fe40007810000 */
[----:B------:R-:W-:Y:S02]  /*56b0*/  FSEL R112, R13, -INF , !P0 ;  /* 0xff8000000d707808 */ /* 0x000fe40004000000 */
[----:B------:R-:W-:Y:S02]  /*56c0*/  ISETP.NE.AND P0, PT, R51, RZ, PT ;  /* 0x000000ff3300720c */ /* 0x000fe40003f05270 */
[----:B------:R-:W-:-:S02]  /*56d0*/  FMNMX.FTZ R72, R101, R72, !PT ;  /* 0x0000004865487209 */ /* 0x000fc40007810000 */
[----:B------:R-:W-:Y:S02]  /*56e0*/  ISETP.GT.AND P0, PT, R3, 0x11, !P0 ;  /* 0x000000110300780c */ /* 0x000fe40004704270 */
[----:B------:R-:W-:Y:S02]  /*56f0*/  FMNMX.FTZ R72, R107, R72, !PT ;  /* 0x000000486b487209 */ /* 0x000fe40007810000 */
[----:B------:R-:W-:Y:S02]  /*5700*/  ISETP.LT.OR P0, PT, R5, 0x12, P0 ;  /* 0x000000120500780c */ /* 0x000fe40000701670 */
[----:B------:R-:W-:Y:S02]  /*5710*/  FMNMX.FTZ R72, R166, R72, !PT ;  /* 0x00000048a6487209 */ /* 0x000fe40007810000 */
[----:B------:R-:W-:Y:S02]  /*5720*/  FSEL R113, R8, -INF , !P0 ;  /* 0xff80000008717808 */ /* 0x000fe40004000000 */
[----:B------:R-:W-:-:S02]  /*5730*/  ISETP.NE.AND P0, PT, R50, RZ, PT ;  /* 0x000000ff3200720c */ /* 0x000fc40003f05270 */
[----:B------:R-:W-:Y:S02]  /*5740*/  FMNMX.FTZ R72, R167, R72, !PT ;  /* 0x00000048a7487209 */ /* 0x000fe40007810000 */
[----:B------:R-:W-:Y:S02]  /*5750*/  ISETP.GT.AND P0, PT, R3, 0x18, !P0 ;  /* 0x000000180300780c */ /* 0x000fe40004704270 */
[----:B------:R-:W-:Y:S02]  /*5760*/  FMNMX.FTZ R72, R170, R72, !PT ;  /* 0x00000048aa487209 */ /* 0x000fe40007810000 */
[----:B------:R-:W-:Y:S02]  /*5770*/  ISETP.LT.OR P0, PT, R5, 0x19, P0 ;  /* 0x000000190500780c */ /* 0x000fe40000701670 */
[----:B------:R-:W-:Y:S02]  /*5780*/  FMNMX.FTZ R71, R56, R57, !PT ;  /* 0x0000003938477209 */ /* 0x000fe40007810000 */
[----:B------:R-:W-:-:S02]  /*5790*/  FSEL R114, R23, -INF , !P0 ;  /* 0xff80000017727808 */ /* 0x000fc40004000000 */
[----:B------:R-:W-:Y:S02]  /*57a0*/  ISETP.NE.AND P0, PT, R49, RZ, PT ;  /* 0x000000ff3100720c */ /* 0x000fe40003f05270 */
[----:B------:R-:W-:Y:S02]  /*57b0*/  FMNMX.FTZ R72, R171, R72, !PT ;  /* 0x00000048ab487209 */ /* 0x000fe40007810000 */
[----:B------:R-:W-:Y:S02]  /*57c0*/  ISETP.GT.AND P0, PT, R3, 0x19, !P0 ;  /* 0x000000190300780c */ /* 0x000fe40004704270 */
[----:B------:R-:W-:Y:S02]  /*57d0*/  FMNMX.FTZ R71, R58, R71, !PT ;  /* 0x000000473a477209 */ /* 0x000fe40007810000 */
[----:B------:R-:W-:Y:S02]  /*57e0*/  ISETP.LT.OR P0, PT, R5, 0x1a, P0 ;  /* 0x0000001a0500780c */ /* 0x000fe40000701670 */
[----:B------:R-:W-:-:S02]  /*57f0*/  FMNMX.FTZ R72, R172, R72, !PT ;  /* 0x00000048ac487209 */ /* 0x000fc40007810000 */
[----:B------:R-:W-:Y:S02]  /*5800*/  FSEL R115, R22, -INF , !P0 ;  /* 0xff80000016737808 */ /* 0x000fe40004000000 */
[----:B------:R-:W-:Y:S02]  /*5810*/  ISETP.NE.AND P0, PT, R48, RZ, PT ;  /* 0x000000ff3000720c */ /* 0x000fe40003f05270 */
[----:B------:R-:W-:Y:S02]  /*5820*/  FMNMX.FTZ R71, R60, R71, !PT ;  /* 0x000000473c477209 */ /* 0x000fe40007810000 */
[----:B------:R-:W-:Y:S02]  /*5830*/  ISETP.GT.AND P0, PT, R3, 0x20, !P0 ;  /* 0x000000200300780c */ /* 0x000fe40004704270 */
[----:B------:R-:W-:Y:S02]  /*5840*/  FMNMX.FTZ R72, R191, R72, !PT ;  /* 0x00000048bf487209 */ /* 0x000fe40007810000 */
[----:B------:R-:W-:-:S02]  /*5850*/  FMNMX.FTZ R71, R65, R71, !PT ;  /* 0x0000004741477209 */ /* 0x000fc40007810000 */
[----:B------:R-:W-:Y:S02]  /*5860*/  ISETP.LT.OR P0, PT, R5, 0x21, P0 ;  /* 0x000000210500780c */ /* 0x000fe40000701670 */
[----:B------:R-:W-:Y:S02]  /*5870*/  FMNMX.FTZ R72, R192, R72, !PT ;  /* 0x00000048c0487209 */ /* 0x000fe40007810000 */
[----:B------:R-:W-:Y:S02]  /*5880*/  FMNMX.FTZ R71, R66, R71, !PT ;  /* 0x0000004742477209 */ /* 0x000fe40007810000 */
[----:B------:R-:W-:Y:S02]  /*5890*/  FSEL R140, R17, -INF , !P0 ;  /* 0xff800000118c7808 */ /* 0x000fe40004000000 */
[----:B------:R-:W-:Y:S02]  /*58a0*/  ISETP.NE.AND P0, PT, R47, RZ, PT ;  /* 0x000000ff2f00720c */ /* 0x000fe40003f05270 */
[----:B------:R-:W-:-:S02]  /*58b0*/  FMNMX.FTZ R72, R193, R72, !PT ;  /* 0x00000048c1487209 */ /* 0x000fc40007810000 */
[----:B------:R-:W-:Y:S02]  /*58c0*/  FMNMX.FTZ R71, R67, R71, !PT ;  /* 0x0000004743477209 */ /* 0x000fe40007810000 */
[----:B------:R-:W-:Y:S02]  /*58d0*/  ISETP.GT.AND P0, PT, R3, 0x21, !P0 ;  /* 0x000000210300780c */ /* 0x000fe40004704270 */
[----:B------:R-:W-:Y:S02]  /*58e0*/  FMNMX.FTZ R72, R194, R72, !PT ;  /* 0x00000048c2487209 */ /* 0x000fe40007810000 */
[----:B------:R-:W-:Y:S02]  /*58f0*/  FMNMX.FTZ R71, R70, R71, !PT ;  /* 0x0000004746477209 */ /* 0x000fe40007810000 */
[----:B------:R-:W-:Y:S02]  /*5900*/  ISETP.LT.OR P0, PT, R5, 0x22, P0 ;  /* 0x000000220500780c */ /* 0x000fe40000701670 */
[----:B------:R-:W-:-:S02]  /*5910*/  FMNMX.FTZ R72, R195, R72, !PT ;  /* 0x00000048c3487209 */ /* 0x000fc40007810000 */
[----:B------:R-:W-:Y:S02]  /*5920*/  FMNMX.FTZ R71, R92, R71, !PT ;  /* 0x000000475c477209 */ /* 0x000fe40007810000 */
[----:B------:R-:W-:Y:S02]  /*5930*/  FSEL R141, R16, -INF , !P0 ;  /* 0xff800000108d7808 */ /* 0x000fe40004000000 */
[----:B------:R-:W-:Y:S02]  /*5940*/  FMNMX.FTZ R72, R200, R72, !PT ;  /* 0x00000048c8487209 */ /* 0x000fe40007810000 */
[----:B------:R-:W-:Y:S02]  /*5950*/  ISETP.NE.AND P0, PT, R46, RZ, PT ;  /* 0x000000ff2e00720c */ /* 0x000fe40003f05270 */
[----:B------:R-:W-:Y:S02]  /*5960*/  FMNMX.FTZ R71, R93, R71, !PT ;  /* 0x000000475d477209 */ /* 0x000fe40007810000 */
[----:B------:R-:W-:-:S02]  /*5970*/  FMNMX.FTZ R72, R202, R72, !PT ;  /* 0x00000048ca487209 */ /* 0x000fc40007810000 */
[----:B------:R-:W-:Y:S02]  /*5980*/  ISETP.GT.AND P0, PT, R3, 0x28, !P0 ;  /* 0x000000280300780c */ /* 0x000fe40004704270 */
[----:B------:R-:W-:Y:S01]  /*5990*/  FMNMX.FTZ R71, R94, R71, !PT ;  /* 0x000000475e477209 */ /* 0x000fe20007810000 */
[----:B------:R-:W1:Y:S01]  /*59a0*/  SHFL.BFLY PT, R6, R72, 0x2, 0x1f ;  /* 0x0c401f0048067f89 */ /* 0x000e6200000e0000 */
        /* <DEDUP_REMOVED lines=10> */
[----:B------:R-:W-:Y:S02]  /*5a50*/  FMNMX.FTZ R71, R159, R71, !PT ;  /* 0x000000479f477209 */ /* 0x000fe40007810000 */
[----:B------:R-:W-:Y:S02]  /*5a60*/  ISETP.NE.AND P0, PT, R44, RZ, PT ;  /* 0x000000ff2c00720c */ /* 0x000fe40003f05270 */
[----:B------:R-:W-:Y:S02]  /*5a70*/  FMNMX.FTZ R71, R176, R71, !PT ;  /* 0x00000047b0477209 */ /* 0x000fe40007810000 */
[----:B------:R-:W-:Y:S02]  /*5a80*/  ISETP.GT.AND P0, PT, R3, 0x30, !P0 ;  /* 0x000000300300780c */ /* 0x000fe40004704270 */
[----:B-1----:R-:W-:Y:S02]  /*5a90*/  FMNMX.FTZ R72, R72, R6, !PT ;  /* 0x0000000648487209 */ /* 0x002fe40007810000 */
[----:B------:R-:W-:-:S02]  /*5aa0*/  FMNMX.FTZ R71, R181, R71, !PT ;  /* 0x00000047b5477209 */ /* 0x000fc40007810000 */
[----:B------:R-:W-:Y:S01]  /*5ab0*/  ISETP.LT.OR P0, PT, R5, 0x31, P0 ;  /* 0x000000310500780c */ /* 0x000fe20000701670 */
[----:B------:R-:W1:Y:S01]  /*5ac0*/  SHFL.BFLY PT, R6, R72, 0x1, 0x1f ;  /* 0x0c201f0048067f89 */ /* 0x000e6200000e0000 */
[----:B------:R-:W-:Y:S02]  /*5ad0*/  FMNMX.FTZ R71, R180, R71, !PT ;  /* 0x00000047b4477209 */ /* 0x000fe40007810000 */
[----:B------:R-:W-:Y:S02]  /*5ae0*/  FSEL R164, R14, -INF , !P0 ;  /* 0xff8000000ea47808 */ /* 0x000fe40004000000 */
[----:B------:R-:W-:Y:S02]  /*5af0*/  ISETP.NE.AND P0, PT, R43, RZ, PT ;  /* 0x000000ff2b00720c */ /* 0x000fe40003f05270 */
[----:B------:R-:W-:Y:S02]  /*5b00*/  FMNMX.FTZ R71, R182, R71, !PT ;  /* 0x00000047b6477209 */ /* 0x000fe40007810000 */
[----:B------:R-:W-:-:S02]  /*5b10*/  ISETP.GT.AND P0, PT, R3, 0x31, !P0 ;  /* 0x000000310300780c */ /* 0x000fc40004704270 */
[----:B------:R-:W-:Y:S02]  /*5b20*/  FMNMX.FTZ R71, R183, R71, !PT ;  /* 0x00000047b7477209 */ /* 0x000fe40007810000 */
[----:B------:R-:W-:Y:S02]  /*5b30*/  ISETP.LT.OR P0, PT, R5, 0x32, P0 ;  /* 0x000000320500780c */ /* 0x000fe40000701670 */
[----:B------:R-:W-:Y:S02]  /*5b40*/  ISETP.NE.AND P6, PT, R42, RZ, PT ;  /* 0x000000ff2a00720c */ /* 0x000fe40003fc5270 */
[----:B------:R-:W-:Y:S02]  /*5b50*/  FMNMX.FTZ R71, R188, R71, !PT ;  /* 0x00000047bc477209 */ /* 0x000fe40007810000 */
[----:B------:R-:W-:Y:S02]  /*5b60*/  FSEL R165, R12, -INF , !P0 ;  /* 0xff8000000ca57808 */ /* 0x000fe40004000000 */
[----:B------:R-:W-:-:S02]  /*5b70*/  ISETP.GT.AND P0, PT, R3, 0x38, !P6 ;  /* 0x000000380300780c */ /* 0x000fc40007704270 */
[----:B------:R-:W-:Y:S02]  /*5b80*/  FMNMX.FTZ R71, R189, R71, !PT ;  /* 0x00000047bd477209 */ /* 0x000fe40007810000 */
[----:B------:R-:W-:Y:S02]  /*5b90*/  ISETP.LT.OR P0, PT, R5, 0x39, P0 ;  /* 0x000000390500780c */ /* 0x000fe40000701670 */
[----:B------:R-:W-:Y:S02]  /*5ba0*/  FMNMX.FTZ R71, R190, R71, !PT ;  /* 0x00000047be477209 */ /* 0x000fe40007810000 */
[----:B------:R-:W-:Y:S02]  /*5bb0*/  FSEL R168, R20, -INF , !P0 ;  /* 0xff80000014a87808 */ /* 0x000fe40004000000 */
[----:B------:R-:W-:Y:S02]  /*5bc0*/  ISETP.GT.AND P0, PT, R3, 0x39, !P5 ;  /* 0x000000390300780c */ /* 0x000fe40006f04270 */
[----:B-1----:R-:W-:-:S02]  /*5bd0*/  FMNMX.FTZ R72, R72, R6, !PT ;  /* 0x0000000648487209 */ /* 0x002fc40007810000 */
[----:B------:R-:W1:Y:S01]  /*5be0*/  SHFL.BFLY PT, R6, R71, 0x2, 0x1f ;  /* 0x0c401f0047067f89 */ /* 0x000e6200000e0000 */
[----:B------:R-:W-:Y:S02]  /*5bf0*/  ISETP.LT.OR P0, PT, R5, 0x3a, P0 ;  /* 0x0000003a0500780c */ /* 0x000fe40000701670 */
[----:B------:R-:W-:Y:S01]  /*5c00*/  FMUL.FTZ R7, R72, c[0x0][0x2d0] ;  /* 0x0000b40048077a20 */ /* 0x000fe20000410000 */
[----:B------:R-:W-:Y:S02]  /*5c10*/  ISETP.NE.AND P5, PT, R38, RZ, PT ;  /* 0x000000ff2600720c */ /* 0x000fe40003fa5270 */
[----:B------:R-:W-:Y:S02]  /*5c20*/  FSEL R169, R19, -INF , !P0 ;  /* 0xff80000013a97808 */ /* 0x000fe40004000000 */
[----:B------:R-:W-:Y:S02]  /*5c30*/  ISETP.GT.AND P0, PT, R3, 0x40, !P3 ;  /* 0x000000400300780c */ /* 0x000fe40005f04270 */
[----:B------:R-:W-:-:S02]  /*5c40*/  ISETP.NE.AND P6, PT, R37, RZ, PT ;  /* 0x000000ff2500720c */ /* 0x000fc40003fc5270 */
[----:B------:R-:W-:Y:S02]  /*5c50*/  ISETP.LT.OR P0, PT, R5, 0x41, P0 ;  /* 0x000000410500780c */ /* 0x000fe40000701670 */
[----:B------:R-:W-:Y:S02]  /*5c60*/  ISETP.NE.AND P3, PT, R41, RZ, PT ;  /* 0x000000ff2900720c */ /* 0x000fe40003f65270 */
[----:B------:R-:W-:Y:S02]  /*5c70*/  FSEL R178, R11, -INF , !P0 ;  /* 0xff8000000bb27808 */ /* 0x000fe40004000000 */
[----:B------:R-:W-:Y:S02]  /*5c80*/  ISETP.GT.AND P0, PT, R3, 0x41, !P2 ;  /* 0x000000410300780c */ /* 0x000fe40005704270 */
[----:B------:R-:W-:Y:S02]  /*5c90*/  ISETP.NE.AND P2, PT, R40, RZ, PT ;  /* 0x000000ff2800720c */ /* 0x000fe40003f45270 */
[----:B------:R-:W-:-:S02]  /*5ca0*/  ISETP.LT.OR P0, PT, R5, 0x42, P0 ;  /* 0x000000420500780c */ /* 0x000fc40000701670 */
[----:B-1----:R-:W-:Y:S02]  /*5cb0*/  FMNMX.FTZ R71, R71, R6, !PT ;  /* 0x0000000647477209 */ /* 0x002fe40007810000 */
[----:B------:R-:W-:Y:S02]  /*5cc0*/  FSEL R177, R10, -INF , !P0 ;  /* 0xff8000000ab17808 */ /* 0x000fe40004000000 */
[----:B------:R-:W-:Y:S01]  /*5cd0*/  ISETP.GT.AND P0, PT, R3, RZ, !P1 ;  /* 0x000000ff0300720c */ /* 0x000fe20004f04270 */
[----:B------:R-:W1:Y:S01]  /*5ce0*/  SHFL.BFLY PT, R6, R71, 0x1, 0x1f ;  /* 0x0c201f0047067f89 */ /* 0x000e6200000e0000 */
[----:B------:R-:W-:Y:S02]  /*5cf0*/  ISETP.NE.AND P1, PT, R39, RZ, PT ;  /* 0x000000ff2700720c */ /* 0x000fe40003f25270 */
[----:B------:R-:W-:Y:S02]  /*5d00*/  ISETP.LT.OR P0, PT, R5, 0x1, P0 ;  /* 0x000000010500780c */ /* 0x000fe40000701670 */
[----:B------:R-:W-:-:S02]  /*5d10*/  ISETP.GT.AND P3, PT, R3, 0x48, !P3 ;  /* 0x000000480300780c */ /* 0x000fc40005f64270 */
[----:B------:R-:W-:Y:S02]  /*5d20*/  FSEL R68, R21, -INF , !P0 ;  /* 0xff80000015447808 */ /* 0x000fe40004000000 */
[----:B------:R-:W-:Y:S02]  /*5d30*/  FSETP.NEU.FTZ.AND P0, PT, R72, -INF , PT ;  /* 0xff8000004800780b */ /* 0x000fe40003f1d000 */
[----:B------:R-:W-:Y:S02]  /*5d40*/  ISETP.GT.AND P2, PT, R3, 0x49, !P2 ;  /* 0x000000490300780c */ /* 0x000fe40005744270 */
[----:B------:R-:W-:Y:S02]  /*5d50*/  FSEL R7, R7, RZ, P0 ;  /* 0x000000ff07077208 */ /* 0x000fe40000000000 */
[C---:B------:R-:W-:Y:S02]  /*5d60*/  ISETP.GT.AND P1, PT, R3.reuse, 0x50, !P1 ;  /* 0x000000500300780c */ /* 0x040fe40004f24270 */
[----:B------:R-:W-:Y:S01]  /*5d70*/  ISETP.GT.AND P4, PT, R3, 0x58, !P4 ;  /* 0x000000580300780c */ /* 0x000fe20006784270 */
[--C-:B------:R-:W-:Y:S01]  /*5d80*/  FFMA.FTZ R8, R61, c[0x0][0x2d0], -R7.reuse ;  /* 0x0000b4003d087a23 */ /* 0x100fe20000010807 */
[----:B------:R-:W-:Y:S01]  /*5d90*/  IADD3 R225, R225, -0x2, RZ ;  /* 0xfffffffee1e17810 */ /* 0x000fe20007ffe0ff */
[----:B------:R-:W-:-:S02]  /*5da0*/  FFMA.FTZ R9, R73, c[0x0][0x2d0], -R7 ;  /* 0x0000b40049097a23 */ /* 0x000fc40000010807 */
[----:B------:R2:W-:Y:S01]  /*5db0*/  MUFU.EX2 R120, R8 ;  /* 0x0000000800787308 */ /* 0x0005e20000000800 */
[----:B-1----:R-:W-:-:S04]  /*5dc0*/  FMNMX.FTZ R71, R71, R6, !PT ;  /* 0x0000000647477209 */ /* 0x002fc80007810000 */
[C---:B------:R-:W-:Y:S01]  /*5dd0*/  FSETP.NEU.FTZ.AND P0, PT, R71.reuse, -INF , PT ;  /* 0xff8000004700780b */ /* 0x040fe20003f1d000 */
[----:B------:R-:W-:Y:S02]  /*5de0*/  FMUL.FTZ R6, R71, c[0x0][0x2d0] ;  /* 0x0000b40047067a20 */ /* 0x000fe40000410000 */
[----:B------:R1:W-:Y:S03]  /*5df0*/  MUFU.EX2 R119, R9 ;  /* 0x0000000900777308 */ /* 0x0003e60000000800 */
[----:B------:R-:W-:Y:S02]  /*5e00*/  FSEL R6, R6, RZ, P0 ;  /* 0x000000ff06067208 */ /* 0x000fe40000000000 */
[C---:B------:R-:W-:Y:S01]  /*5e10*/  ISETP.GT.AND P0, PT, R3.reuse, 0x51, !P5 ;  /* 0x000000510300780c */ /* 0x040fe20006f04270 */
[--C-:B--2---:R-:W-:Y:S01]  /*5e20*/  FFMA.FTZ R8, R64, c[0x0][0x2d0], -R7.reuse ;  /* 0x0000b40040087a23 */ /* 0x104fe20000010807 */
[----:B------:R-:W-:Y:S01]  /*5e30*/  ISETP.GT.AND P5, PT, R3, 0x59, !P6 ;  /* 0x000000590300780c */ /* 0x000fe200077a4270 */
[----:B------:R-:W-:Y:S01]  /*5e40*/  FFMA.FTZ R4, R60, c[0x0][0x2d0], -R6 ;  /* 0x0000b4003c047a23 */ /* 0x000fe20000010806 */
[C---:B------:R-:W-:Y:S01]  /*5e50*/  ISETP.LT.OR P6, PT, R5.reuse, 0x49, P3 ;  /* 0x000000490500780c */ /* 0x040fe20001fc1670 */
[----:B------:R2:W-:Y:S01]  /*5e60*/  MUFU.EX2 R246, R8 ;  /* 0x0000000800f67308 */ /* 0x0005e20000000800 */
[----:B------:R-:W-:Y:S01]  /*5e70*/  ISETP.LT.OR P3, PT, R5, 0x51, P1 ;  /* 0x000000510500780c */ /* 0x000fe20000f61670 */
[----:B------:R-:W3:Y:S01]  /*5e80*/  LDSM.16.MT88.4 R60, [R210+0x100] ;  /* 0x00010000d23c783b */ /* 0x000ee20000004200 */
[----:B------:R-:W-:Y:S01]  /*5e90*/  FSEL R158, R27, -INF , !P6 ;  /* 0xff8000001b9e7808 */ /* 0x000fe20007000000 */
[----:B-1----:R-:W-:Y:S01]  /*5ea0*/  FFMA.FTZ R9, R76, c[0x0][0x2d0], -R7 ;  /* 0x0000b4004c097a23 */ /* 0x002fe20000010807 */
[----:B------:R-:W-:-:S02]  /*5eb0*/  FSEL R160, R80, -INF , !P3 ;  /* 0xff80000050a07808 */ /* 0x000fc40005800000 */
[----:B------:R-:W-:Y:S01]  /*5ec0*/  ISETP.LT.OR P1, PT, R5, 0x59, P4 ;  /* 0x000000590500780c */ /* 0x000fe20002721670 */
[----:B------:R-:W-:Y:S01]  /*5ed0*/  MUFU.EX2 R235, R4 ;  /* 0x0000000400eb7308 */ /* 0x000fe20000000800 */
[----:B------:R-:W-:Y:S02]  /*5ee0*/  ISETP.NE.AND P6, PT, R25, RZ, PT ;  /* 0x000000ff1900720c */ /* 0x000fe40003fc5270 */
[----:B------:R-:W-:Y:S02]  /*5ef0*/  FSEL R162, R87, -INF , !P1 ;  /* 0xff80000057a27808 */ /* 0x000fe40004800000 */
[----:B--2---:R-:W-:-:S03]  /*5f00*/  FMNMX.FTZ R8, R104, R105, !PT ;  /* 0x0000006968087209 */ /* 0x004fc60007810000 */
[----:B------:R1:W2:Y:S01]  /*5f10*/  MUFU.EX2 R247, R9 ;  /* 0x0000000900f77308 */ /* 0x0002a20000000800 */
[----:B------:R-:W-:-:S04]  /*5f20*/  FMNMX.FTZ R8, R106, R8, !PT ;  /* 0x000000086a087209 */ /* 0x000fc80007810000 */
[----:B------:R-:W-:-:S04]  /*5f30*/  FMNMX.FTZ R8, R116, R8, !PT ;  /* 0x0000000874087209 */ /* 0x000fc80007810000 */
[----:B------:R-:W-:Y:S02]  /*5f40*/  FMNMX.FTZ R3, R124, R8, !PT ;  /* 0x000000087c037209 */ /* 0x000fe40007810000 */
[----:B------:R-:W-:Y:S02]  /*5f50*/  FMNMX.FTZ R8, R68, R69, !PT ;  /* 0x0000004544087209 */ /* 0x000fe40007810000 */
[----:B------:R-:W-:Y:S01]  /*5f60*/  FMNMX.FTZ R0, R125, R3, !PT ;  /* 0x000000037d007209 */ /* 0x000fe20007810000 */
[----:B------:R-:W-:Y:S01]  /*5f70*/  FFMA.FTZ R3, R56, c[0x0][0x2d0], -R6 ;  /* 0x0000b40038037a23 */ /* 0x000fe20000010806 */
[----:B------:R-:W-:Y:S02]  /*5f80*/  FMNMX.FTZ R8, R74, R8, !PT ;  /* 0x000000084a087209 */ /* 0x000fe40007810000 */
[----:B------:R-:W-:Y:S01]  /*5f90*/  FMNMX.FTZ R0, R128, R0, !PT ;  /* 0x0000000080007209 */ /* 0x000fe20007810000 */
[----:B------:R4:W-:Y:S01]  /*5fa0*/  MUFU.EX2 R230, R3 ;  /* 0x0000000300e67308 */ /* 0x0009e20000000800 */
[----:B------:R-:W-:-:S02]  /*5fb0*/  FMNMX.FTZ R8, R75, R8, !PT ;  /* 0x000000084b087209 */ /* 0x000fc40007810000 */
[----:B------:R-:W-:Y:S02]  /*5fc0*/  FMNMX.FTZ R0, R129, R0, !PT ;  /* 0x0000000081007209 */ /* 0x000fe40007810000 */
[----:B-1----:R-:W-:Y:S02]  /*5fd0*/  P2R R9, PR, RZ, 0x20 ;  /* 0x00000020ff097803 */ /* 0x002fe40000000000 */
[----:B------:R-:W-:Y:S02]  /*5fe0*/  FMNMX.FTZ R0, R145, R0, !PT ;  /* 0x0000000091007209 */ /* 0x000fe40007810000 */
[----:B------:R-:W-:Y:S02]  /*5ff0*/  ISETP.LT.OR P5, PT, R5, 0x4a, P2 ;  /* 0x0000004a0500780c */ /* 0x000fe400017a1670 */
[----:B------:R-:W-:Y:S02]  /*6000*/  FMNMX.FTZ R0, R144, R0, !PT ;  /* 0x0000000090007209 */ /* 0x000fe40007810000 */
[----:B------:R-:W-:-:S02]  /*6010*/  FSEL R157, R82, -INF , !P5 ;  /* 0xff800000529d7808 */ /* 0x000fc40006800000 */
[----:B------:R-:W-:Y:S01]  /*6020*/  FMNMX.FTZ R0, R146, R0, !PT ;  /* 0x0000000092007209 */ /* 0x000fe20007810000 */
[----:B----4-:R-:W-:Y:S01]  /*6030*/  FFMA.FTZ R3, R57, c[0x0][0x2d0], -R6 ;  /* 0x0000b40039037a23 */ /* 0x010fe20000010806 */
[----:B------:R-:W-:Y:S02]  /*6040*/  ISETP.LT.OR P2, PT, R5, 0x52, P0 ;  /* 0x000000520500780c */ /* 0x000fe40000741670 */
[----:B------:R-:W-:Y:S01]  /*6050*/  FMNMX.FTZ R0, R147, R0, !PT ;  /* 0x0000000093007209 */ /* 0x000fe20007810000 */
[----:B------:R1:W4:Y:S01]  /*6060*/  MUFU.EX2 R233, R3 ;  /* 0x0000000300e97308 */ /* 0x0003220000000800 */
[----:B------:R-:W-:Y:S02]  /*6070*/  ISETP.NE.AND P0, PT, R9, RZ, PT ;  /* 0x000000ff0900720c */ /* 0x000fe40003f05270 */
[----:B------:R-:W-:Y:S02]  /*6080*/  FMNMX.FTZ R0, R173, R0, !PT ;  /* 0x00000000ad007209 */ /* 0x000fe40007810000 */
[----:B------:R-:W-:-:S02]  /*6090*/  FSEL R161, R83, -INF , !P2 ;  /* 0xff80000053a17808 */ /* 0x000fc40005000000 */
[----:B------:R-:W-:Y:S02]  /*60a0*/  FMNMX.FTZ R0, R174, R0, !PT ;  /* 0x00000000ae007209 */ /* 0x000fe40007810000 */
[----:B------:R-:W-:Y:S02]  /*60b0*/  ISETP.LT.OR P0, PT, R5, 0x5a, P0 ;  /* 0x0000005a0500780c */ /* 0x000fe40000701670 */
[----:B------:R-:W-:Y:S02]  /*60c0*/  FMNMX.FTZ R0, R175, R0, !PT ;  /* 0x00000000af007209 */ /* 0x000fe40007810000 */
[----:B------:R-:W-:Y:S02]  /*60d0*/  FSEL R163, R86, -INF , !P0 ;  /* 0xff80000056a37808 */ /* 0x000fe40004000000 */
[----:B--2---:R-:W-:Y:S02]  /*60e0*/  F2FP.PACK_AB R10, R247, R119 ;  /* 0x00000077f70a723e */ /* 0x004fe400000000ff */
[----:B-1----:R-:W-:Y:S01]  /*60f0*/  FMNMX.FTZ R3, R112, R8, !PT ;  /* 0x0000000870037209 */ /* 0x002fe20007810000 */
[----:B------:R-:W-:Y:S01]  /*6100*/  FFMA.FTZ R8, R58, c[0x0][0x2d0], -R6 ;  /* 0x0000b4003a087a23 */ /* 0x000fe20000010806 */
[----:B----4-:R-:W-:Y:S01]  /*6110*/  F2FP.PACK_AB R9, R233, R230 ;  /* 0x000000e6e909723e */ /* 0x010fe200000000ff */
[----:B------:R-:W1:Y:S01]  /*6120*/  LDSM.16.MT88.4 R56, [R212+0x100] ;  /* 0x00010000d438783b */ /* 0x000e620000004200 */
[----:B------:R-:W-:Y:S01]  /*6130*/  FMNMX.FTZ R3, R113, R3, !PT ;  /* 0x0000000371037209 */ /* 0x000fe20007810000 */
[----:B------:R2:W4:Y:S03]  /*6140*/  MUFU.EX2 R117, R8 ;  /* 0x0000000800757308 */ /* 0x0005260000000800 */
[----:B------:R-:W-:-:S04]  /*6150*/  FMNMX.FTZ R3, R114, R3, !PT ;  /* 0x0000000372037209 */ /* 0x000fc80007810000 */
[----:B------:R-:W-:Y:S01]  /*6160*/  FMNMX.FTZ R2, R115, R3, !PT ;  /* 0x0000000373027209 */ /* 0x000fe20007810000 */
[----:B------:R-:W-:Y:S02]  /*6170*/  FFMA.FTZ R3, R77, c[0x0][0x2d0], -R7 ;  /* 0x0000b4004d037a23 */ /* 0x000fe40000010807 */
[----:B------:R-:W5:Y:S01]  /*6180*/  LDSM.16.MT88.4 R76, [R211+0x100] ;  /* 0x00010000d34c783b */ /* 0x000f620000004200 */
[----:B------:R-:W-:Y:S01]  /*6190*/  FMNMX.FTZ R2, R140, R2, !PT ;  /* 0x000000028c027209 */ /* 0x000fe20007810000 */
[----:B------:R3:W-:Y:S03]  /*61a0*/  MUFU.EX2 R207, R3 ;  /* 0x0000000300cf7308 */ /* 0x0007e60000000800 */
[----:B------:R-:W-:Y:S02]  /*61b0*/  FMNMX.FTZ R2, R141, R2, !PT ;  /* 0x000000028d027209 */ /* 0x000fe40007810000 */
[----:B--2---:R-:W-:-:S02]  /*61c0*/  F2FP.PACK_AB R8, R246, R120 ;  /* 0x00000078f608723e */ /* 0x004fc400000000ff */
[----:B----4-:R-:W-:-:S07]  /*61d0*/  F2FP.PACK_AB R11, R235, R117 ;  /* 0x00000075eb0b723e */ /* 0x010fce00000000ff */
[C---:B------:R-:W-:Y:S01]  /*61e0*/  HMMA.16816.F32 R32, R8.reuse, R52, RZ ;  /* 0x000000340820723c */ /* 0x040fe200000018ff */
[----:B---3--:R-:W-:Y:S02]  /*61f0*/  FMNMX.FTZ R3, R142, R2, !PT ;  /* 0x000000028e037209 */ /* 0x008fe40007810000 */
[----:B------:R-:W-:Y:S01]  /*6200*/  FMNMX.FTZ R2, R179, R0, !PT ;  /* 0x00000000b3027209 */ /* 0x000fe20007810000 */
[----:B------:R-:W-:Y:S01]  /*6210*/  FFMA.FTZ R0, R81, c[0x0][0x2d0], -R7 ;  /* 0x0000b40051007a23 */ /* 0x000fe20000010807 */
[----:B------:R-:W-:Y:S01]  /*6220*/  FMNMX.FTZ R4, R143, R3, !PT ;  /* 0x000000038f047209 */ /* 0x000fe20007810000 */
[----:B------:R-:W-:Y:S01]  /*6230*/  LDSM.16.MT88.4 R80, [R210+0x900] ;  /* 0x00090000d250783b */ /* 0x000fe20000004200 */
[----:B------:R-:W-:Y:S01]  /*6240*/  FMNMX.FTZ R2, R184, R2, !PT ;  /* 0x00000002b8027209 */ /* 0x000fe20007810000 */
[----:B------:R2:W3:Y:S01]  /*6250*/  MUFU.EX2 R187, R0 ;  /* 0x0000000000bb7308 */ /* 0x0004e20000000800 */
[----:B------:R-:W-:Y:S02]  /*6260*/  HMMA.16816.F32 R24, R8, R60, RZ ;  /* 0x0000003c0818723c */ /* 0x000fe400000018ff */
[----:B------:R-:W-:-:S02]  /*6270*/  FMNMX.FTZ R3, R185, R2, !PT ;  /* 0x00000002b9037209 */ /* 0x000fc40007810000 */
[----:B------:R-:W-:-:S04]  /*6280*/  FMNMX.FTZ R2, R164, R4, !PT ;  /* 0x00000004a4027209 */ /* 0x000fc80007810000 */
[----:B------:R-:W-:Y:S01]  /*6290*/  FMNMX.FTZ R2, R165, R2, !PT ;  /* 0x00000002a5027209 */ /* 0x000fe20007810000 */
[----:B-1----:R-:W-:Y:S01]  /*62a0*/  HMMA.16816.F32 R28, R8, R56, RZ ;  /* 0x00000038081c723c */ /* 0x002fe200000018ff */
[----:B--2---:R-:W-:Y:S01]  /*62b0*/  FFMA.FTZ R0, R84, c[0x0][0x2d0], -R7 ;  /* 0x0000b40054007a23 */ /* 0x004fe20000010807 */
[----:B---3--:R-:W-:-:S06]  /*62c0*/  F2FP.PACK_AB R12, R187, R207 ;  /* 0x000000cfbb0c723e */ /* 0x008fcc00000000ff */
[C---:B-----5:R-:W-:Y:S01]  /*62d0*/  HMMA.16816.F32 R16, R8.reuse, R76, RZ ;  /* 0x0000004c0810723c */ /* 0x060fe200000018ff */
[----:B------:R1:W-:Y:S07]  /*62e0*/  MUFU.EX2 R234, R0 ;  /* 0x0000000000ea7308 */ /* 0x0003ee0000000800 */
[C---:B------:R-:W-:Y:S08]  /*62f0*/  HMMA.16816.F32 R20, R8.reuse, R54, RZ ;  /* 0x000000360814723c */ /* 0x040ff000000018ff */
[----:B------:R-:W-:Y:S01]  /*6300*/  HMMA.16816.F32 R36, R8, R58, RZ ;  /* 0x0000003a0824723c */ /* 0x000fe200000018ff */
[----:B-1----:R-:W-:Y:S01]  /*6310*/  FMNMX.FTZ R0, R196, R3, !PT ;  /* 0x00000003c4007209 */ /* 0x002fe20007810000 */
[----:B------:R-:W-:-:S02]  /*6320*/  FFMA.FTZ R3, R85, c[0x0][0x2d0], -R7 ;  /* 0x0000b40055037a23 */ /* 0x000fc40000010807 */
[----:B------:R-:W-:Y:S01]  /*6330*/  LDSM.16.MT88.4 R84, [R211+0x900] ;  /* 0x00090000d354783b */ /* 0x000fe20000004200 */
[----:B------:R-:W-:Y:S01]  /*6340*/  FMNMX.FTZ R0, R197, R0, !PT ;  /* 0x00000000c5007209 */ /* 0x000fe20007810000 */
[----:B------:R1:W2:Y:S02]  /*6350*/  MUFU.EX2 R118, R3 ;  /* 0x0000000300767308 */ /* 0x0002a40000000800 */
[----:B------:R-:W-:Y:S01]  /*6360*/  HMMA.16816.F32 R40, R8, R62, RZ ;  /* 0x0000003e0828723c */ /* 0x000fe200000018ff */
[----:B------:R-:W-:-:S04]  /*6370*/  FMNMX.FTZ R0, R198, R0, !PT ;  /* 0x00000000c6007209 */ /* 0x000fc80007810000 */
[----:B------:R-:W-:-:S03]  /*6380*/  FMNMX.FTZ R0, R199, R0, !PT ;  /* 0x00000000c7007209 */ /* 0x000fc60007810000 */
[----:B------:R-:W-:Y:S01]  /*6390*/  HMMA.16816.F32 R8, R8, R78, RZ ;  /* 0x0000004e0808723c */ /* 0x000fe200000018ff */
[----:B------:R-:W-:-:S04]  /*63a0*/  FMNMX.FTZ R0, R203, R0, !PT ;  /* 0x00000000cb007209 */ /* 0x000fc80007810000 */
[----:B------:R-:W-:Y:S02]  /*63b0*/  FMNMX.FTZ R0, R201, R0, !PT ;  /* 0x00000000c9007209 */ /* 0x000fe40007810000 */
[----:B-1----:R-:W-:Y:S01]  /*63c0*/  FMNMX.FTZ R3, R168, R2, !PT ;  /* 0x00000002a8037209 */ /* 0x002fe20007810000 */
[----:B------:R-:W-:Y:S01]  /*63d0*/  FFMA.FTZ R2, R65, c[0x0][0x2d0], -R6 ;  /* 0x0000b40041027a23 */ /* 0x000fe20000010806 */
[----:B--2---:R-:W-:Y:S01]  /*63e0*/  F2FP.PACK_AB R14, R118, R234 ;  /* 0x000000ea760e723e */ /* 0x004fe200000000ff */
[----:B------:R-:W1:Y:S01]  /*63f0*/  SHFL.BFLY PT, R4, R0, 0x2, 0x1f ;  /* 0x0c401f0000047f89 */ /* 0x000e6200000e0000 */
[----:B------:R-:W-:Y:S01]  /*6400*/  FMNMX.FTZ R3, R169, R3, !PT ;  /* 0x00000003a9037209 */ /* 0x000fe20007810000 */
[----:B------:R2:W-:Y:S03]  /*6410*/  MUFU.EX2 R243, R2 ;  /* 0x0000000200f37308 */ /* 0x0005e60000000800 */
[----:B------:R-:W-:-:S04]  /*6420*/  FMNMX.FTZ R3, R178, R3, !PT ;  /* 0x00000003b2037209 */ /* 0x000fc80007810000 */
[----:B------:R-:W-:-:S04]  /*6430*/  FMNMX.FTZ R3, R177, R3, !PT ;  /* 0x00000003b1037209 */ /* 0x000fc80007810000 */
[----:B------:R-:W-:-:S04]  /*6440*/  FMNMX.FTZ R3, R158, R3, !PT ;  /* 0x000000039e037209 */ /* 0x000fc80007810000 */
[----:B------:R-:W-:Y:S01]  /*6450*/  FMNMX.FTZ R3, R157, R3, !PT ;  /* 0x000000039d037209 */ /* 0x000fe20007810000 */
[----:B--2---:R-:W-:-:S03]  /*6460*/  FFMA.FTZ R2, R66, c[0x0][0x2d0], -R6 ;  /* 0x0000b40042027a23 */ /* 0x004fc60000010806 */
[----:B------:R-:W-:Y:S01]  /*6470*/  FMNMX.FTZ R3, R160, R3, !PT ;  /* 0x00000003a0037209 */ /* 0x000fe20007810000 */
[----:B------:R2:W3:Y:S01]  /*6480*/  MUFU.EX2 R186, R2 ;  /* 0x0000000200ba7308 */ /* 0x0004e20000000800 */
[----:B-1----:R-:W-:Y:S02]  /*6490*/  FMNMX.FTZ R0, R0, R4, !PT ;  /* 0x0000000400007209 */ /* 0x002fe40007810000 */
[----:B------:R-:W-:-:S03]  /*64a0*/  FMNMX.FTZ R3, R161, R3, !PT ;  /* 0x00000003a1037209 */ /* 0x000fc60007810000 */
[----:B------:R-:W1:Y:S01]  /*64b0*/  SHFL.BFLY PT, R4, R0, 0x1, 0x1f ;  /* 0x0c201f0000047f89 */ /* 0x000e6200000e0000 */
[----:B------:R-:W-:-:S04]  /*64c0*/  FMNMX.FTZ R3, R162, R3, !PT ;  /* 0x00000003a2037209 */ /* 0x000fc80007810000 */
[----:B------:R-:W-:Y:S01]  /*64d0*/  FMNMX.FTZ R3, R163, R3, !PT ;  /* 0x00000003a3037209 */ /* 0x000fe20007810000 */
[----:B--2---:R-:W-:-:S04]  /*64e0*/  FFMA.FTZ R2, R67, c[0x0][0x2d0], -R6 ;  /* 0x0000b40043027a23 */ /* 0x004fc80000010806 */
[----:B------:R-:W2:Y:S01]  /*64f0*/  SHFL.BFLY PT, R5, R3, 0x2, 0x1f ;  /* 0x0c401f0003057f89 */ /* 0x000ea200000e0000 */
[----:B---3--:R-:W-:Y:S01]  /*6500*/  F2FP.PACK_AB R13, R186, R243 ;  /* 0x000000f3ba0d723e */ /* 0x008fe200000000ff */
[----:B------:R3:W-:Y:S02]  /*6510*/  MUFU.EX2 R232, R2 ;  /* 0x0000000200e87308 */ /* 0x0007e40000000800 */
[----:B------:R-:W-:Y:S01]  /*6520*/  LDSM.16.MT88.4 R64, [R212+0x900] ;  /* 0x00090000d440783b */ /* 0x000fe20000004200 */
[--C-:B---3--:R-:W-:Y:S01]  /*6530*/  FFMA.FTZ R2, R70, c[0x0][0x2d0], -R6.reuse ;  /* 0x0000b40046027a23 */ /* 0x108fe20000010806 */
[----:B-1----:R-:W-:Y:S01]  /*6540*/  FMNMX.FTZ R70, R0, R4, !PT ;  /* 0x0000000400467209 */ /* 0x002fe20007810000 */
[----:B------:R-:W-:-:S03]  /*6550*/  FFMA.FTZ R0, R94, c[0x0][0x2d0], -R6 ;  /* 0x0000b4005e007a23 */ /* 0x000fc60000010806 */
[----:B------:R1:W3:Y:S01]  /*6560*/  MUFU.EX2 R240, R2 ;  /* 0x0000000200f07308 */ /* 0x0002e20000000800 */
[----:B--2---:R-:W-:Y:S02]  /*6570*/  FMNMX.FTZ R3, R3, R5, !PT ;  /* 0x0000000503037209 */ /* 0x004fe40007810000 */
[----:B------:R-:W-:-:S03]  /*6580*/  FSETP.NEU.FTZ.AND P0, PT, R70, -INF , PT ;  /* 0xff8000004600780b */ /* 0x000fc60003f1d000 */
[----:B------:R-:W2:Y:S02]  /*6590*/  SHFL.BFLY PT, R5, R3, 0x1, 0x1f ;  /* 0x0c201f0003057f89 */ /* 0x000ea400000e0000 */
[----:B------:R4:W-:Y:S01]  /*65a0*/  MUFU.EX2 R205, R0 ;  /* 0x0000000000cd7308 */ /* 0x0009e20000000800 */
[----:B-1----:R-:W-:Y:S01]  /*65b0*/  FFMA.FTZ R2, R97, c[0x0][0x2d0], -R7 ;  /* 0x0000b40061027a23 */ /* 0x002fe20000010807 */
[----:B---3--:R-:W-:-:S06]  /*65c0*/  F2FP.PACK_AB R15, R240, R232 ;  /* 0x000000e8f00f723e */ /* 0x008fcc00000000ff */
[----:B------:R1:W-:Y:S01]  /*65d0*/  MUFU.EX2 R239, R2 ;  /* 0x0000000200ef7308 */ /* 0x0003e20000000800 */
[----:B----4-:R-:W-:Y:S01]  /*65e0*/  FFMA.FTZ R0, R96, c[0x0][0x2d0], -R6 ;  /* 0x0000b40060007a23 */ /* 0x010fe20000010806 */
[C---:B------:R-:W-:Y:S01]  /*65f0*/  HMMA.16816.F32 R48, R12.reuse, R88, R32 ;  /* 0x000000580c30723c */ /* 0x040fe20000001820 */
[----:B------:R-:W-:Y:S05]  /*6600*/  LDSM.16.MT88.4 R96, [R211+0x1100] ;  /* 0x00110000d360783b */ /* 0x000fea0000004200 */
[----:B------:R-:W-:Y:S01]  /*6610*/  MUFU.EX2 R206, R0 ;  /* 0x0000000000ce7308 */ /* 0x000fe20000000800 */
[----:B--2---:R-:W-:Y:S01]  /*6620*/  FMNMX.FTZ R3, R3, R5, !PT ;  /* 0x0000000503037209 */ /* 0x004fe20007810000 */
[----:B------:R-:W-:Y:S01]  /*6630*/  IMAD.MOV.U32 R5, RZ, RZ, R120 ;  /* 0x000000ffff057224 */ /* 0x000fe200078e0078 */
[----:B------:R-:W-:Y:S01]  /*6640*/  HMMA.16816.F32 R44, R12, R64, R28 ;  /* 0x000000400c2c723c */ /* 0x000fe2000000181c */
[----:B-1----:R-:W-:-:S04]  /*6650*/  FFMA.FTZ R2, R100, c[0x0][0x2d0], -R7 ;  /* 0x0000b40064027a23 */ /* 0x002fc80000010807 */
[----:B------:R1:W2:Y:S03]  /*6660*/  MUFU.EX2 R228, R2 ;  /* 0x0000000200e47308 */ /* 0x0002a60000000800 */
[C---:B------:R-:W-:Y:S08]  /*6670*/  HMMA.16816.F32 R32, R12.reuse, R80, R24 ;  /* 0x000000500c20723c */ /* 0x040ff00000001818 */
[----:B------:R-:W-:Y:S01]  /*6680*/  HMMA.16816.F32 R28, R12, R84, R16 ;  /* 0x000000540c1c723c */ /* 0x000fe20000001810 */
[----:B-1----:R-:W-:-:S07]  /*6690*/  FFMA.FTZ R2, R101, c[0x0][0x2d0], -R7 ;  /* 0x0000b40065027a23 */ /* 0x002fce0000010807 */
[C---:B------:R-:W-:Y:S01]  /*66a0*/  HMMA.16816.F32 R24, R12.reuse, R90, R20 ;  /* 0x0000005a0c18723c */ /* 0x040fe20000001814 */
[----:B------:R-:W1:Y:S01]  /*66b0*/  LDSM.16.MT88.4 R100, [R210+0x1100] ;  /* 0x00110000d264783b */ /* 0x000e620000004200 */
[----:B------:R3:W-:Y:S06]  /*66c0*/  MUFU.EX2 R231, R2 ;  /* 0x0000000200e77308 */ /* 0x0007ec0000000800 */
[C---:B------:R-:W-:Y:S08]  /*66d0*/  HMMA.16816.F32 R20, R12.reuse, R66, R36 ;  /* 0x000000420c14723c */ /* 0x040ff00000001824 */
[----:B------:R-:W-:Y:S01]  /*66e0*/  HMMA.16816.F32 R16, R12, R82, R40 ;  /* 0x000000520c10723c */ /* 0x000fe20000001828 */
[----:B---3--:R-:W-:-:S04]  /*66f0*/  FFMA.FTZ R2, R107, c[0x0][0x2d0], -R7 ;  /* 0x0000b4006b027a23 */ /* 0x008fc80000010807 */
[----:B------:R3:W4:Y:S03]  /*6700*/  MUFU.EX2 R204, R2 ;  /* 0x0000000200cc7308 */ /* 0x0007260000000800 */
[----:B------:R-:W-:Y:S07]  /*6710*/  HMMA.16816.F32 R12, R12, R86, R8 ;  /* 0x000000560c0c723c */ /* 0x000fee0000001808 */
[----:B--2---:R-:W-:-:S02]  /*6720*/  F2FP.PACK_AB R8, R228, R239 ;  /* 0x000000efe408723e */ /* 0x004fc400000000ff */
[----:B------:R-:W-:Y:S01]  /*6730*/  F2FP.PACK_AB R11, R206, R205 ;  /* 0x000000cdce0b723e */ /* 0x000fe200000000ff */
[----:B---3--:R-:W-:Y:S01]  /*6740*/  FFMA.FTZ R2, R92, c[0x0][0x2d0], -R6 ;  /* 0x0000b4005c027a23 */ /* 0x008fe20000010806 */
[----:B----4-:R-:W-:-:S03]  /*6750*/  F2FP.PACK_AB R10, R204, R231 ;  /* 0x000000e7cc0a723e */ /* 0x010fc600000000ff */
[----:B------:R2:W-:Y:S02]  /*6760*/  MUFU.EX2 R238, R2 ;  /* 0x0000000200ee7308 */ /* 0x0005e40000000800 */
[----:B--2---:R-:W-:Y:S02]  /*6770*/  FFMA.FTZ R2, R93, c[0x0][0x2d0], -R6 ;  /* 0x0000b4005d027a23 */ /* 0x004fe40000010806 */
[----:B------:R-:W2:Y:S04]  /*6780*/  LDSM.16.MT88.4 R92, [R212+0x1100] ;  /* 0x00110000d45c783b */ /* 0x000ea80000004200 */
[----:B------:R3:W4:Y:S02]  /*6790*/  MUFU.EX2 R226, R2 ;  /* 0x0000000200e27308 */ /* 0x0007240000000800 */
[----:B---3--:R-:W-:Y:S01]  /*67a0*/  FMUL.FTZ R2, R70, c[0x0][0x2d0] ;  /* 0x0000b40046027a20 */ /* 0x008fe20000410000 */
[----:B----4-:R-:W-:-:S04]  /*67b0*/  F2FP.PACK_AB R9, R226, R238 ;  /* 0x000000eee209723e */ /* 0x010fc800000000ff */
[----:B------:R-:W-:Y:S02]  /*67c0*/  FSEL R2, R2, RZ, P0 ;  /* 0x000000ff02027208 */ /* 0x000fe40000000000 */
[----:B------:R-:W-:Y:S01]  /*67d0*/  FSETP.NEU.FTZ.AND P0, PT, R3, -INF , PT ;  /* 0xff8000000300780b */ /* 0x000fe20003f1d000 */
[C---:B-1----:R-:W-:Y:S02]  /*67e0*/  HMMA.16816.F32 R136, R8.reuse, R100, R32 ;  /* 0x000000640888723c */ /* 0x042fe40000001820 */
[--C-:B------:R-:W-:Y:S02]  /*67f0*/  FFMA.FTZ R0, R104, c[0x0][0x2d0], -R2.reuse ;  /* 0x0000b40068007a23 */ /* 0x100fe40000010802 */
[--C-:B------:R-:W-:Y:S02]  /*6800*/  FFMA.FTZ R4, R116, c[0x0][0x2d0], -R2.reuse ;  /* 0x0000b40074047a23 */ /* 0x100fe40000010802 */
[----:B------:R1:W-:Y:S02]  /*6810*/  MUFU.EX2 R229, R0 ;  /* 0x0000000000e57308 */ /* 0x0003e40000000800 */
[C---:B------:R-:W-:Y:S06]  /*6820*/  HMMA.16816.F32 R152, R8.reuse, R96, R28 ;  /* 0x000000600898723c */ /* 0x040fec000000181c */
[----:B------:R-:W-:Y:S02]  /*6830*/  MUFU.EX2 R250, R4 ;  /* 0x0000000400fa7308 */ /* 0x000fe40000000800 */
[----:B--2---:R-:W-:Y:S01]  /*6840*/  HMMA.16816.F32 R120, R8, R92, R44 ;  /* 0x0000005c0878723c */ /* 0x004fe2000000182c */
[----:B-1----:R-:W-:-:S07]  /*6850*/  FFMA.FTZ R0, R105, c[0x0][0x2d0], -R2 ;  /* 0x0000b40069007a23 */ /* 0x002fce0000010802 */
[C---:B------:R-:W-:Y:S01]  /*6860*/  HMMA.16816.F32 R132, R8.reuse, R94, R20 ;  /* 0x0000005e0884723c */ /* 0x040fe20000001814 */
[----:B------:R1:W2:Y:S07]  /*6870*/  MUFU.EX2 R251, R0 ;  /* 0x0000000000fb7308 */ /* 0x0002ae0000000800 */
[----:B------:R-:W-:Y:S01]  /*6880*/  HMMA.16816.F32 R148, R8, R102, R16 ;  /* 0x000000660894723c */ /* 0x000fe20000001810 */
[----:B-1----:R-:W-:-:S07]  /*6890*/  FFMA.FTZ R0, R106, c[0x0][0x2d0], -R2 ;  /* 0x0000b4006a007a23 */ /* 0x002fce0000010802 */
[----:B------:R-:W-:Y:S01]  /*68a0*/  HMMA.16816.F32 R104, R8, R108, R48 ;  /* 0x0000006c0868723c */ /* 0x000fe20000001830 */
[----:B------:R1:W3:Y:S06]  /*68b0*/  MUFU.EX2 R252, R0 ;  /* 0x0000000000fc7308 */ /* 0x0002ec0000000800 */
[----:B------:R-:W-:Y:S02]  /*68c0*/  IMAD.MOV.U32 R51, RZ, RZ, R119 ;  /* 0x000000ffff337224 */ /* 0x000fe400078e0077 */
[----:B------:R-:W-:Y:S02]  /*68d0*/  IMAD.MOV.U32 R50, RZ, RZ, R118 ;  /* 0x000000ffff327224 */ /* 0x000fe400078e0076 */
[----:B------:R-:W-:-:S02]  /*68e0*/  IMAD.MOV.U32 R49, RZ, RZ, R117 ;  /* 0x000000ffff317224 */ /* 0x000fc400078e0075 */
[----:B------:R-:W-:Y:S01]  /*68f0*/  HMMA.16816.F32 R116, R8, R110, R24 ;  /* 0x0000006e0874723c */ /* 0x000fe20000001818 */
[----:B-1----:R-:W-:-:S05]  /*6900*/  FMUL.FTZ R0, R3, c[0x0][0x2d0] ;  /* 0x0000b40003007a20 */ /* 0x002fca0000410000 */
[----:B------:R-:W-:Y:S02]  /*6910*/  FSEL R0, R0, RZ, P0 ;  /* 0x000000ff00007208 */ /* 0x000fe40000000000 */
[----:B------:R-:W-:-:S03]  /*6920*/  PLOP3.LUT P0, PT, PT, PT, UP1, 0x40, 0x0 ;  /* 0x000000000000781c */ /* 0x000fc60003f0e818 */
[----:B------:R-:W-:-:S04]  /*6930*/  FFMA.FTZ R4, R68, c[0x0][0x2d0], -R0 ;  /* 0x0000b40044047a23 */ /* 0x000fc80000010800 */
[----:B------:R1:W-:Y:S02]  /*6940*/  MUFU.EX2 R73, R4 ;  /* 0x0000000400497308 */ /* 0x0003e40000000800 */
[----:B-1----:R-:W-:Y:S02]  /*6950*/  FFMA.FTZ R4, R69, c[0x0][0x2d0], -R0 ;  /* 0x0000b40045047a23 */ /* 0x002fe40000010800 */
[----:B------:R-:W-:-:S04]  /*6960*/  IMAD.MOV.U32 R69, RZ, RZ, R5 ;  /* 0x000000ffff457224 */ /* 0x000fc800078e0005 */
[----:B------:R1:W4:Y:S01]  /*6970*/  MUFU.EX2 R248, R4 ;  /* 0x0000000400f87308 */ /* 0x0003220000000800 */
[----:B------:R-:W-:Y:S02]  /*6980*/  IMAD.MOV.U32 R5, RZ, RZ, R246 ;  /* 0x000000ffff057224 */ /* 0x000fe400078e00f6 */
[----:B-1----:R-:W-:Y:S02]  /*6990*/  FFMA.FTZ R4, R74, c[0x0][0x2d0], -R0 ;  /* 0x0000b4004a047a23 */ /* 0x002fe40000010800 */
[----:B------:R-:W-:-:S03]  /*69a0*/  IMAD.MOV.U32 R74, RZ, RZ, R234 ;  /* 0x000000ffff4a7224 */ /* 0x000fc600078e00ea */
[----:B------:R1:W-:Y:S02]  /*69b0*/  MUFU.EX2 R249, R4 ;  /* 0x0000000400f97308 */ /* 0x0003e40000000800 */
[----:B-1----:R-:W-:Y:S02]  /*69c0*/  FFMA.FTZ R4, R75, c[0x0][0x2d0], -R0 ;  /* 0x0000b4004b047a23 */ /* 0x002fe40000010800 */
[----:B------:R-:W-:-:S04]  /*69d0*/  IMAD.MOV.U32 R75, RZ, RZ, R232 ;  /* 0x000000ffff4b7224 */ /* 0x000fc800078e00e8 */
[----:B------:R1:W5:Y:S02]  /*69e0*/  MUFU.EX2 R68, R4 ;  /* 0x0000000400447308 */ /* 0x0003640000000800 */
[----:B-1----:R-:W-:-:S06]  /*69f0*/  FFMA.FTZ R4, R124, c[0x0][0x2d0], -R2 ;  /* 0x0000b4007c047a23 */ /* 0x002fcc0000010802 */
[----:B------:R1:W-:Y:S02]  /*6a00*/  MUFU.EX2 R242, R4 ;  /* 0x0000000400f27308 */ /* 0x0003e40000000800 */
[----:B-1----:R-:W-:Y:S02]  /*6a10*/  FFMA.FTZ R4, R125, c[0x0][0x2d0], -R2 ;  /* 0x0000b4007d047a23 */ /* 0x002fe40000010802 */
[----:B------:R-:W-:Y:S04]  /*6a20*/  HMMA.16816.F32 R124, R8, R98, R12 ;  /* 0x00000062087c723c */ /* 0x000fe8000000180c */
[----:B------:R1:W1:Y:S03]  /*6a30*/  MUFU.EX2 R241, R4 ;  /* 0x0000000400f17308 */ /* 0x0002660000000800 */
[----:B--2---:R-:W-:-:S02]  /*6a40*/  F2FP.PACK_AB R8, R251, R229 ;  /* 0x000000e5fb08723e */ /* 0x004fc400000000ff */
[----:B---3--:R-:W-:Y:S02]  /*6a50*/  F2FP.PACK_AB R10, R250, R252 ;  /* 0x000000fcfa0a723e */ /* 0x008fe400000000ff */
[----:B----4-:R-:W-:Y:S02]  /*6a60*/  F2FP.PACK_AB R9, R248, R73 ;  /* 0x00000049f809723e */ /* 0x010fe400000000ff */
[----:B-----5:R-:W-:Y:S01]  /*6a70*/  F2FP.PACK_AB R11, R68, R249 ;  /* 0x000000f9440b723e */ /* 0x020fe200000000ff */
[----:B-1----:R-:W-:-:S06]  /*6a80*/  FFMA.FTZ R4, R128, c[0x0][0x2d0], -R2 ;  /* 0x0000b40080047a23 */ /* 0x002fcc0000010802 */
[C---:B------:R-:W-:Y:S01]  /*6a90*/  HMMA.16816.F32 R16, R8.reuse, R60, RZ ;  /* 0x0000003c0810723c */ /* 0x040fe200000018ff */
[----:B------:R1:W-:Y:S06]  /*6aa0*/  MUFU.EX2 R245, R4 ;  /* 0x0000000400f57308 */ /* 0x0003ec0000000800 */
[----:B------:R-:W-:Y:S01]  /*6ab0*/  IMAD.MOV.U32 R60, RZ, RZ, R240 ;  /* 0x000000ffff3c7224 */ /* 0x000fe200078e00f0 */
[----:B------:R-:W-:Y:S01]  /*6ac0*/  HMMA.16816.F32 R32, R8, R62, RZ ;  /* 0x0000003e0820723c */ /* 0x000fe200000018ff */
[----:B------:R-:W-:-:S06]  /*6ad0*/  IMAD.MOV.U32 R61, RZ, RZ, R50 ;  /* 0x000000ffff3d7224 */ /* 0x000fcc00078e0032 */
[----:B------:R-:W-:Y:S01]  /*6ae0*/  IMAD.MOV.U32 R62, RZ, RZ, R239 ;  /* 0x000000ffff3e7224 */ /* 0x000fe200078e00ef */
[----:B------:R-:W-:Y:S01]  /*6af0*/  HMMA.16816.F32 R28, R8, R52, RZ ;  /* 0x00000034081c723c */ /* 0x000fe200000018ff */
[----:B------:R-:W-:Y:S02]  /*6b00*/  IMAD.MOV.U32 R63, RZ, RZ, R49 ;  /* 0x000000ffff3f7224 */ /* 0x000fe400078e0031 */
[----:B-1----:R-:W-:-:S04]  /*6b10*/  FFMA.FTZ R4, R129, c[0x0][0x2d0], -R2 ;  /* 0x0000b40081047a23 */ /* 0x002fc80000010802 */
[----:B------:R1:W2:Y:S01]  /*6b20*/  MUFU.EX2 R244, R4 ;  /* 0x0000000400f47308 */ /* 0x0002a20000000800 */
[----:B------:R-:W-:Y:S01]  /*6b30*/  HMMA.16816.F32 R40, R8, R54, RZ ;  /* 0x000000360828723c */ /* 0x000fe200000018ff */
[----:B------:R-:W-:Y:S02]  /*6b40*/  IMAD.MOV.U32 R53, RZ, RZ, R233 ;  /* 0x000000ffff357224 */ /* 0x000fe400078e00e9 */
[----:B------:R-:W-:-:S04]  /*6b50*/  IMAD.MOV.U32 R52, RZ, RZ, R230 ;  /* 0x000000ffff347224 */ /* 0x000fc800078e00e6 */
[----:B------:R-:W-:Y:S01]  /*6b60*/  IMAD.MOV.U32 R55, RZ, RZ, R229 ;  /* 0x000000ffff377224 */ /* 0x000fe200078e00e5 */
[----:B------:R-:W-:Y:S01]  /*6b70*/  HMMA.16816.F32 R24, R8, R56, RZ ;  /* 0x000000380818723c */ /* 0x000fe200000018ff */
[----:B------:R-:W-:Y:S02]  /*6b80*/  IMAD.MOV.U32 R54, RZ, RZ, R51 ;  /* 0x000000ffff367224 */ /* 0x000fe400078e0033 */
[----:B------:R-:W-:Y:S01]  /*6b90*/  LDSM.16.MT88.4 R48, [R210+0x1900] ;  /* 0x00190000d230783b */ /* 0x000fe20000004200 */
[----:B-1----:R-:W-:-:S04]  /*6ba0*/  FFMA.FTZ R4, R112, c[0x0][0x2d0], -R0 ;  /* 0x0000b40070047a23 */ /* 0x002fc80000010800 */
[C---:B------:R-:W-:Y:S01]  /*6bb0*/  HMMA.16816.F32 R36, R8.reuse, R58, RZ ;  /* 0x0000003a0824723c */ /* 0x040fe200000018ff */
[----:B------:R-:W-:Y:S01]  /*6bc0*/  LDSM.16.MT88.4 R56, [R211+0x1900] ;  /* 0x00190000d338783b */ /* 0x000fe20000004200 */
[----:B------:R1:W-:Y:S06]  /*6bd0*/  MUFU.EX2 R237, R4 ;  /* 0x0000000400ed7308 */ /* 0x0003ec0000000800 */
[C---:B------:R-:W-:Y:S08]  /*6be0*/  HMMA.16816.F32 R12, R8.reuse, R76, RZ ;  /* 0x0000004c080c723c */ /* 0x040ff000000018ff */
[----:B------:R-:W-:Y:S01]  /*6bf0*/  HMMA.16816.F32 R20, R8, R78, RZ ;  /* 0x0000004e0814723c */ /* 0x000fe200000018ff */
[----:B-1----:R-:W-:-:S04]  /*6c00*/  FFMA.FTZ R4, R113, c[0x0][0x2d0], -R0 ;  /* 0x0000b40071047a23 */ /* 0x002fc80000010800 */
[----:B------:R1:W3:Y:S02]  /*6c10*/  MUFU.EX2 R236, R4 ;  /* 0x0000000400ec7308 */ /* 0x0002e40000000800 */
[----:B------:R-:W-:Y:S02]  /*6c20*/  F2FP.PACK_AB R8, R241, R242 ;  /* 0x000000f2f108723e */ /* 0x000fe400000000ff */
[----:B--2---:R-:W-:Y:S01]  /*6c30*/  F2FP.PACK_AB R10, R244, R245 ;  /* 0x000000f5f40a723e */ /* 0x004fe200000000ff */
[----:B-1----:R-:W-:Y:S01]  /*6c40*/  FFMA.FTZ R4, R114, c[0x0][0x2d0], -R0 ;  /* 0x0000b40072047a23 */ /* 0x002fe20000010800 */
[----:B---3--:R-:W-:-:S03]  /*6c50*/  F2FP.PACK_AB R9, R236, R237 ;  /* 0x000000edec09723e */ /* 0x008fc600000000ff */
[----:B------:R1:W-:Y:S02]  /*6c60*/  MUFU.EX2 R240, R4 ;  /* 0x0000000400f07308 */ /* 0x0003e40000000800 */
[----:B-1----:R-:W-:Y:S02]  /*6c70*/  FFMA.FTZ R4, R115, c[0x0][0x2d0], -R0 ;  /* 0x0000b40073047a23 */ /* 0x002fe40000010800 */
[----:B------:R-:W1:Y:S04]  /*6c80*/  LDSM.16.MT88.4 R112, [R209+0x1900] ;  /* 0x00190000d170783b */ /* 0x000e680000004200 */
[----:B------:R2:W3:Y:S02]  /*6c90*/  MUFU.EX2 R239, R4 ;  /* 0x0000000400ef7308 */ /* 0x0004e40000000800 */
[----:B--2---:R-:W-:Y:S01]  /*6ca0*/  FFMA.FTZ R4, R166, c[0x0][0x2d0], -R7 ;  /* 0x0000b400a6047a23 */ /* 0x004fe20000010807 */
[----:B---3--:R-:W-:Y:S01]  /*6cb0*/  F2FP.PACK_AB R11, R239, R240 ;  /* 0x000000f0ef0b723e */ /* 0x008fe200000000ff */
[----:B------:R-:W-:-:S04]  /*6cc0*/  IMAD.MOV.U32 R166, RZ, RZ, R247 ;  /* 0x000000ffffa67224 */ /* 0x000fc800078e00f7 */
[----:B------:R2:W-:Y:S02]  /*6cd0*/  MUFU.EX2 R246, R4 ;  /* 0x0000000400f67308 */ /* 0x0005e40000000800 */
[C---:B------:R-:W-:Y:S07]  /*6ce0*/  HMMA.16816.F32 R44, R8.reuse, R88, R28 ;  /* 0x00000058082c723c */ /* 0x040fee000000181c */
[----:B------:R-:W-:Y:S01]  /*6cf0*/  IMAD.MOV.U32 R88, RZ, RZ, R243 ;  /* 0x000000ffff587224 */ /* 0x000fe200078e00f3 */
[----:B------:R-:W-:Y:S01]  /*6d00*/  HMMA.16816.F32 R16, R8, R80, R16 ;  /* 0x000000500810723c */ /* 0x000fe20000001810 */
[----:B------:R-:W-:-:S02]  /*6d10*/  IMAD.MOV.U32 R89, RZ, RZ, R186 ;  /* 0x000000ffff597224 */ /* 0x000fc400078e00ba */
[----:B--2---:R-:W-:Y:S02]  /*6d20*/  FFMA.FTZ R4, R167, c[0x0][0x2d0], -R7 ;  /* 0x0000b400a7047a23 */ /* 0x004fe40000010807 */
[----:B------:R-:W-:Y:S02]  /*6d30*/  IMAD.MOV.U32 R167, RZ, RZ, R238 ;  /* 0x000000ffffa77224 */ /* 0x000fe400078e00ee */
[----:B------:R2:W3:Y:S01]  /*6d40*/  MUFU.EX2 R247, R4 ;  /* 0x0000000400f77308 */ /* 0x0004e20000000800 */
[----:B------:R-:W-:Y:S01]  /*6d50*/  IMAD.MOV.U32 R81, RZ, RZ, R235 ;  /* 0x000000ffff517224 */ /* 0x000fe200078e00eb */
[----:B------:R-:W-:Y:S01]  /*6d60*/  HMMA.16816.F32 R40, R8, R90, R40 ;  /* 0x0000005a0828723c */ /* 0x000fe20000001828 */
[----:B------:R-:W-:-:S06]  /*6d70*/  IMAD.MOV.U32 R80, RZ, RZ, R228 ;  /* 0x000000ffff507224 */ /* 0x000fcc00078e00e4 */
[----:B------:R-:W-:Y:S01]  /*6d80*/  IMAD.MOV.U32 R90, RZ, RZ, R231 ;  /* 0x000000ffff5a7224 */ /* 0x000fe200078e00e7 */
[----:B------:R-:W-:Y:S01]  /*6d90*/  HMMA.16816.F32 R12, R8, R84, R12 ;  /* 0x00000054080c723c */ /* 0x000fe2000000180c */
[----:B--2---:R-:W-:-:S06]  /*6da0*/  FFMA.FTZ R4, R170, c[0x0][0x2d0], -R7 ;  /* 0x0000b400aa047a23 */ /* 0x004fcc0000010807 */
[----:B------:R-:W-:Y:S01]  /*6db0*/  IMAD.MOV.U32 R85, RZ, RZ, R226 ;  /* 0x000000ffff557224 */ /* 0x000fe200078e00e2 */
[----:B------:R-:W-:Y:S01]  /*6dc0*/  HMMA.16816.F32 R32, R8, R82, R32 ;  /* 0x000000520820723c */ /* 0x000fe20000001820 */
[----:B------:R2:W-:Y:S01]  /*6dd0*/  MUFU.EX2 R243, R4 ;  /* 0x0000000400f37308 */ /* 0x0005e20000000800 */
[----:B------:R-:W-:-:S05]  /*6de0*/  IMAD.MOV.U32 R84, RZ, RZ, R207 ;  /* 0x000000ffff547224 */ /* 0x000fca00078e00cf */
[----:B------:R-:W-:Y:S01]  /*6df0*/  IMAD.MOV.U32 R83, RZ, RZ, R204 ;  /* 0x000000ffff537224 */ /* 0x000fe200078e00cc */
[----:B------:R-:W-:Y:S01]  /*6e00*/  HMMA.16816.F32 R24, R8, R64, R24 ;  /* 0x000000400818723c */ /* 0x000fe20000001818 */
[----:B------:R-:W-:-:S07]  /*6e10*/  IMAD.MOV.U32 R82, RZ, RZ, R187 ;  /* 0x000000ffff527224 */ /* 0x000fce00078e00bb */
[----:B------:R-:W-:Y:S01]  /*6e20*/  HMMA.16816.F32 R36, R8, R66, R36 ;  /* 0x000000420824723c */ /* 0x000fe20000001824 */
[----:B--2---:R-:W-:-:S04]  /*6e30*/  FFMA.FTZ R4, R171, c[0x0][0x2d0], -R7 ;  /* 0x0000b400ab047a23 */ /* 0x004fc80000010807 */
[----:B------:R2:W4:Y:S03]  /*6e40*/  MUFU.EX2 R238, R4 ;  /* 0x0000000400ee7308 */ /* 0x0005260000000800 */
[----:B------:R-:W-:Y:S07]  /*6e50*/  HMMA.16816.F32 R20, R8, R86, R20 ;  /* 0x000000560814723c */ /* 0x000fee0000001814 */
[----:B---3--:R-:W-:Y:S01]  /*6e60*/  F2FP.PACK_AB R8, R247, R246 ;  /* 0x000000f6f708723e */ /* 0x008fe200000000ff */
[----:B--2---:R-:W-:Y:S01]  /*6e70*/  FFMA.FTZ R4, R172, c[0x0][0x2d0], -R7 ;  /* 0x0000b400ac047a23 */ /* 0x004fe20000010807 */
[----:B----4-:R-:W-:-:S03]  /*6e80*/  F2FP.PACK_AB R10, R238, R243 ;  /* 0x000000f3ee0a723e */ /* 0x010fc600000000ff */
[----:B------:R2:W-:Y:S02]  /*6e90*/  MUFU.EX2 R235, R4 ;  /* 0x0000000400eb7308 */ /* 0x0005e40000000800 */
[----:B--2---:R-:W-:-:S06]  /*6ea0*/  FFMA.FTZ R4, R130, c[0x0][0x2d0], -R6 ;  /* 0x0000b40082047a23 */ /* 0x004fcc0000010806 */
[----:B------:R2:W-:Y:S02]  /*6eb0*/  MUFU.EX2 R234, R4 ;  /* 0x0000000400ea7308 */ /* 0x0005e40000000800 */
[----:B--2---:R-:W-:Y:S02]  /*6ec0*/  FFMA.FTZ R4, R156, c[0x0][0x2d0], -R6 ;  /* 0x0000b4009c047a23 */ /* 0x004fe40000010806 */
[----:B------:R-:W-:-:S04]  /*6ed0*/  IMAD.MOV.U32 R156, RZ, RZ, R206 ;  /* 0x000000ffff9c7224 */ /* 0x000fc800078e00ce */
[----:B------:R2:W3:Y:S02]  /*6ee0*/  MUFU.EX2 R233, R4 ;  /* 0x0000000400e97308 */ /* 0x0004e40000000800 */
[--C-:B--2---:R-:W-:Y:S01]  /*6ef0*/  FFMA.FTZ R4, R131, c[0x0][0x2d0], -R6.reuse ;  /* 0x0000b40083047a23 */ /* 0x104fe20000010806 */
[----:B---3--:R-:W-:Y:S01]  /*6f00*/  F2FP.PACK_AB R9, R233, R234 ;  /* 0x000000eae909723e */ /* 0x008fe200000000ff */
[----:B------:R-:W2:Y:S04]  /*6f10*/  LDSM.16.MT88.4 R128, [R212+0x1900] ;  /* 0x00190000d480783b */ /* 0x000ea80000004200 */
[----:B------:R3:W-:Y:S02]  /*6f20*/  MUFU.EX2 R231, R4 ;  /* 0x0000000400e77308 */ /* 0x0007e40000000800 */
[----:B---3--:R-:W-:-:S02]  /*6f30*/  FFMA.FTZ R4, R159, c[0x0][0x2d0], -R6 ;  /* 0x0000b4009f047a23 */ /* 0x008fc40000010806 */
[----:B------:R-:W-:-:S04]  /*6f40*/  IMAD.MOV.U32 R159, RZ, RZ, R205 ;  /* 0x000000ffff9f7224 */ /* 0x000fc800078e00cd */
[----:B------:R3:W4:Y:S02]  /*6f50*/  MUFU.EX2 R232, R4 ;  /* 0x0000000400e87308 */ /* 0x0007240000000800 */
[----:B---3--:R-:W-:Y:S01]  /*6f60*/  FFMA.FTZ R4, R145, c[0x0][0x2d0], -R2 ;  /* 0x0000b40091047a23 */ /* 0x008fe20000010802 */
[----:B----4-:R-:W-:-:S05]  /*6f70*/  F2FP.PACK_AB R11, R232, R231 ;  /* 0x000000e7e80b723e */ /* 0x010fca00000000ff */
[----:B------:R3:W-:Y:S02]  /*6f80*/  MUFU.EX2 R230, R4 ;  /* 0x0000000400e67308 */ /* 0x0007e40000000800 */
[C---:B-1----:R-:W-:Y:S08]  /*6f90*/  HMMA.16816.F32 R104, R8.reuse, R112, R104 ;  /* 0x000000700868723c */ /* 0x042ff00000001868 */
[----:B------:R-:W-:Y:S01]  /*6fa0*/  HMMA.16816.F32 R116, R8, R114, R116 ;  /* 0x000000720874723c */ /* 0x000fe20000001874 */
[----:B---3--:R-:W-:-:S04]  /*6fb0*/  FFMA.FTZ R4, R144, c[0x0][0x2d0], -R2 ;  /* 0x0000b40090047a23 */ /* 0x008fc80000010802 */
[----:B------:R1:W3:Y:S03]  /*6fc0*/  MUFU.EX2 R228, R4 ;  /* 0x0000000400e47308 */ /* 0x0002e60000000800 */
[C---:B--2---:R-:W-:Y:S08]  /*6fd0*/  HMMA.16816.F32 R120, R8.reuse, R128, R120 ;  /* 0x000000800878723c */ /* 0x044ff00000001878 */
[----:B------:R-:W-:Y:S01]  /*6fe0*/  HMMA.16816.F32 R132, R8, R130, R132 ;  /* 0x000000820884723c */ /* 0x000fe20000001884 */
[----:B-1----:R-:W-:-:S07]  /*6ff0*/  FFMA.FTZ R4, R146, c[0x0][0x2d0], -R2 ;  /* 0x0000b40092047a23 */ /* 0x002fce0000010802 */
[C---:B------:R-:W-:Y:S01]  /*7000*/  HMMA.16816.F32 R136, R8.reuse, R48, R136 ;  /* 0x000000300888723c */ /* 0x040fe20000001888 */
[----:B------:R1:W-:Y:S07]  /*7010*/  MUFU.EX2 R229, R4 ;  /* 0x0000000400e57308 */ /* 0x0003ee0000000800 */
[C---:B------:R-:W-:Y:S08]  /*7020*/  HMMA.16816.F32 R148, R8.reuse, R50, R148 ;  /* 0x000000320894723c */ /* 0x040ff00000001894 */
[----:B------:R-:W-:Y:S01]  /*7030*/  HMMA.16816.F32 R152, R8, R56, R152 ;  /* 0x000000380898723c */ /* 0x000fe20000001898 */
[----:B-1----:R-:W-:-:S02]  /*7040*/  FFMA.FTZ R4, R147, c[0x0][0x2d0], -R2 ;  /* 0x0000b40093047a23 */ /* 0x002fc40000010802 */
[----:B------:R-:W-:Y:S02]  /*7050*/  LDSM.16.MT88.4 R144, [R210+0x2900] ;  /* 0x00290000d290783b */ /* 0x000fe40000004200 */
        /* <DEDUP_REMOVED lines=16> */
[C---:B------:R-:W-:Y:S08]  /*7160*/  HMMA.16816.F32 R124, R8.reuse, R92, R24 ;  /* 0x0000005c087c723c */ /* 0x040ff00000001818 */
[----:B------:R-:W-:Y:S01]  /*7170*/  HMMA.16816.F32 R24, R8, R102, R32 ;  /* 0x000000660818723c */ /* 0x000fe20000001820 */
[----:B------:R-:W-:Y:S01]  /*7180*/  LDSM.16.MT88.4 R32, [R211+0x2100] ;  /* 0x00210000d320783b */ /* 0x000fe20000004200 */
[----:B-1----:R-:W-:-:S05]  /*7190*/  FFMA.FTZ R4, R192, c[0x0][0x2d0], -R7 ;  /* 0x0000b400c0047a23 */ /* 0x002fca0000010807 */
[----:B------:R-:W-:Y:S01]  /*71a0*/  IMAD.MOV.U32 R102, RZ, RZ, R89 ;  /* 0x000000ffff667224 */ /* 0x000fe200078e0059 */
[----:B------:R1:W-:Y:S01]  /*71b0*/  MUFU.EX2 R191, R4 ;  /* 0x0000000400bf7308 */ /* 0x0003e20000000800 */
[----:B------:R-:W-:Y:S01]  /*71c0*/  HMMA.16816.F32 R76, R8, R108, R44 ;  /* 0x0000006c084c723c */ /* 0x000fe2000000182c */
[----:B------:R-:W-:Y:S01]  /*71d0*/  LDSM.16.MT88.4 R44, [R212+0x2100] ;  /* 0x00210000d42c783b */ /* 0x000fe20000004200 */
[----:B------:R-:W-:-:S06]  /*71e0*/  IMAD.MOV.U32 R103, RZ, RZ, R74 ;  /* 0x000000ffff677224 */ /* 0x000fcc00078e004a */
[----:B------:R-:W-:Y:S01]  /*71f0*/  HMMA.16816.F32 R64, R8, R110, R40 ;  /* 0x0000006e0840723c */ /* 0x000fe20000001828 */
[----:B------:R-:W3:Y:S01]  /*7200*/  LDSM.16.MT88.4 R40, [R209+0x2100] ;  /* 0x00210000d128783b */ /* 0x000ee20000004200 */
[----:B-1----:R-:W-:-:S06]  /*7210*/  FFMA.FTZ R4, R193, c[0x0][0x2d0], -R7 ;  /* 0x0000b400c1047a23 */ /* 0x002fcc0000010807 */
[----:B------:R-:W-:Y:S01]  /*7220*/  HMMA.16816.F32 R92, R8, R94, R36 ;  /* 0x0000005e085c723c */ /* 0x000fe20000001824 */
[----:B------:R-:W1:Y:S01]  /*7230*/  LDSM.16.MT88.4 R36, [R210+0x2100] ;  /* 0x00210000d224783b */ /* 0x000e620000004200 */
[----:B------:R-:W-:Y:S01]  /*7240*/  IMAD.MOV.U32 R193, RZ, RZ, R156 ;  /* 0x000000ffffc17224 */ /* 0x000fe200078e009c */
[----:B------:R4:W5:Y:S01]  /*7250*/  MUFU.EX2 R192, R4 ;  /* 0x0000000400c07308 */ /* 0x0009620000000800 */
[----:B------:R-:W-:-:S04]  /*7260*/  IMAD.MOV.U32 R156, RZ, RZ, R62 ;  /* 0x000000ffff9c7224 */ /* 0x000fc800078e003e */
[C---:B------:R-:W-:Y:S08]  /*7270*/  HMMA.16816.F32 R12, R8.reuse, R96, R12 ;  /* 0x00000060080c723c */ /* 0x040ff0000000180c */
[----:B------:R-:W-:Y:S01]  /*7280*/  HMMA.16816.F32 R140, R8, R100, R16 ;  /* 0x00000064088c723c */ /* 0x000fe20000001810 */
[----:B------:R-:W1:Y:S01]  /*7290*/  LDSM.16.MT88.4 R16, [R209+0x2900] ;  /* 0x00290000d110783b */ /* 0x000e620000004200 */
[----:B----4-:R-:W-:-:S02]  /*72a0*/  FFMA.FTZ R4, R194, c[0x0][0x2d0], -R7 ;  /* 0x0000b400c2047a23 */ /* 0x010fc40000010807 */
[----:B------:R-:W-:Y:S02]  /*72b0*/  IMAD.MOV.U32 R194, RZ, RZ, R83 ;  /* 0x000000ffffc27224 */ /* 0x000fe400078e0053 */
[----:B------:R4:W-:Y:S02]  /*72c0*/  MUFU.EX2 R187, R4 ;  /* 0x0000000400bb7308 */ /* 0x0009e40000000800 */
[----:B------:R-:W-:Y:S01]  /*72d0*/  HMMA.16816.F32 R96, R8, R98, R20 ;  /* 0x000000620860723c */ /* 0x000fe20000001814 */
[----:B------:R-:W1:Y:S01]  /*72e0*/  LDSM.16.MT88.4 R20, [R212+0x2900] ;  /* 0x00290000d414783b */ /* 0x000e620000004200 */
[----:B------:R-:W-:Y:S02]  /*72f0*/  IMAD.MOV.U32 R100, RZ, RZ, R61 ;  /* 0x000000ffff647224 */ /* 0x000fe400078e003d */
[----:B------:R-:W-:-:S03]  /*7300*/  IMAD.MOV.U32 R101, RZ, RZ, R167 ;  /* 0x000000ffff657224 */ /* 0x000fc600078e00a7 */
[----:B--2---:R-:W-:Y:S02]  /*7310*/  F2FP.PACK_AB R8, R207, R235 ;  /* 0x000000ebcf08723e */ /* 0x004fe400000000ff */
[----:B-----5:R-:W-:Y:S01]  /*7320*/  F2FP.PACK_AB R10, R192, R191 ;  /* 0x000000bfc00a723e */ /* 0x020fe200000000ff */
[----:B----4-:R-:W-:Y:S02]  /*7330*/  FFMA.FTZ R4, R195, c[0x0][0x2d0], -R7 ;  /* 0x0000b400c3047a23 */ /* 0x010fe40000010807 */
[----:B------:R-:W-:Y:S02]  /*7340*/  IMAD.MOV.U32 R195, RZ, RZ, R159 ;  /* 0x000000ffffc37224 */ /* 0x000fe400078e009f */
[----:B------:R2:W-:Y:S01]  /*7350*/  MUFU.EX2 R172, R4 ;  /* 0x0000000400ac7308 */ /* 0x0005e20000000800 */
[----:B------:R-:W-:Y:S02]  /*7360*/  IMAD.MOV.U32 R159, RZ, RZ, R60 ;  /* 0x000000ffff9f7224 */ /* 0x000fe400078e003c */
[----:B--2---:R-:W-:-:S02]  /*7370*/  FFMA.FTZ R4, R176, c[0x0][0x2d0], -R6 ;  /* 0x0000b400b0047a23 */ /* 0x004fc40000010806 */
[----:B------:R-:W-:-:S03]  /*7380*/  IMAD.MOV.U32 R176, RZ, RZ, R90 ;  /* 0x000000ffffb07224 */ /* 0x000fc600078e005a */
[----:B------:R2:W-:Y:S02]  /*7390*/  MUFU.EX2 R171, R4 ;  /* 0x0000000400ab7308 */ /* 0x0005e40000000800 */
[----:B--2---:R-:W-:Y:S02]  /*73a0*/  FFMA.FTZ R4, R181, c[0x0][0x2d0], -R6 ;  /* 0x0000b400b5047a23 */ /* 0x004fe40000010806 */
[----:B------:R-:W-:-:S04]  /*73b0*/  IMAD.MOV.U32 R181, RZ, RZ, R85 ;  /* 0x000000ffffb57224 */ /* 0x000fc800078e0055 */
[----:B------:R2:W4:Y:S02]  /*73c0*/  MUFU.EX2 R170, R4 ;  /* 0x0000000400aa7308 */ /* 0x0005240000000800 */
[----:B--2---:R-:W-:Y:S01]  /*73d0*/  FFMA.FTZ R4, R180, c[0x0][0x2d0], -R6 ;  /* 0x0000b400b4047a23 */ /* 0x004fe20000010806 */
[----:B----4-:R-:W-:Y:S01]  /*73e0*/  F2FP.PACK_AB R9, R170, R171 ;  /* 0x000000abaa09723e */ /* 0x010fe200000000ff */
[----:B------:R-:W-:-:S04]  /*73f0*/  IMAD.MOV.U32 R180, RZ, RZ, R80 ;  /* 0x000000ffffb47224 */ /* 0x000fc800078e0050 */
[----:B------:R2:W-:Y:S02]  /*7400*/  MUFU.EX2 R91, R4 ;  /* 0x00000004005b7308 */ /* 0x0005e40000000800 */
[----:B--2---:R-:W-:Y:S02]  /*7410*/  FFMA.FTZ R4, R182, c[0x0][0x2d0], -R6 ;  /* 0x0000b400b6047a23 */ /* 0x004fe40000010806 */
[----:B------:R-:W-:-:S04]  /*7420*/  IMAD.MOV.U32 R182, RZ, RZ, R75 ;  /* 0x000000ffffb67224 */ /* 0x000fc800078e004b */
[----:B------:R2:W4:Y:S02]  /*7430*/  MUFU.EX2 R89, R4 ;  /* 0x0000000400597308 */ /* 0x0005240000000800 */
[----:B--2---:R-:W-:Y:S01]  /*7440*/  FFMA.FTZ R4, R200, c[0x0][0x2d0], -R7 ;  /* 0x0000b400c8047a23 */ /* 0x004fe20000010807 */
[----:B----4-:R-:W-:Y:S01]  /*7450*/  F2FP.PACK_AB R11, R89, R91 ;  /* 0x0000005b590b723e */ /* 0x010fe200000000ff */
[----:B------:R-:W-:-:S04]  /*7460*/  IMAD.MOV.U32 R200, RZ, RZ, R82 ;  /* 0x000000ffffc87224 */ /* 0x000fc800078e0052 */
[----:B------:R2:W-:Y:S01]  /*7470*/  MUFU.EX2 R90, R4 ;  /* 0x00000004005a7308 */ /* 0x0005e20000000800 */
[----:B------:R-:W-:Y:S02]  /*7480*/  FFMA.FTZ R7, R202, c[0x0][0x2d0], -R7 ;  /* 0x0000b400ca077a23 */ /* 0x000fe40000010807 */
[----:B------:R-:W-:Y:S01]  /*7490*/  IMAD.MOV.U32 R202, RZ, RZ, R88 ;  /* 0x000000ffffca7224 */ /* 0x000fe200078e0058 */
[C---:B---3--:R-:W-:Y:S04]  /*74a0*/  HMMA.16816.F32 R104, R8.reuse, R40, R104 ;  /* 0x000000280868723c */ /* 0x048fe80000001868 */
[----:B------:R-:W3:Y:S04]  /*74b0*/  MUFU.EX2 R88, R7 ;  /* 0x0000000700587308 */ /* 0x000ee80000000800 */
[----:B------:R-:W-:Y:S01]  /*74c0*/  HMMA.16816.F32 R116, R8, R42, R116 ;  /* 0x0000002a0874723c */ /* 0x000fe20000001874 */
[----:B--2---:R-:W-:-:S02]  /*74d0*/  FFMA.FTZ R4, R183, c[0x0][0x2d0], -R6 ;  /* 0x0000b400b7047a23 */ /* 0x004fc40000010806 */
[----:B------:R-:W-:Y:S02]  /*74e0*/  IMAD.MOV.U32 R183, RZ, RZ, R84 ;  /* 0x000000ffffb77224 */ /* 0x000fe400078e0054 */
[----:B------:R2:W-:Y:S03]  /*74f0*/  MUFU.EX2 R87, R4 ;  /* 0x0000000400577308 */ /* 0x0005e60000000800 */
[C---:B------:R-:W-:Y:S08]  /*7500*/  HMMA.16816.F32 R120, R8.reuse, R44, R120 ;  /* 0x0000002c0878723c */ /* 0x040ff00000001878 */
[----:B------:R-:W-:Y:S01]  /*7510*/  HMMA.16816.F32 R132, R8, R46, R132 ;  /* 0x0000002e0884723c */ /* 0x000fe20000001884 */
[----:B--2---:R-:W-:-:S07]  /*7520*/  FFMA.FTZ R4, R188, c[0x0][0x2d0], -R6 ;  /* 0x0000b400bc047a23 */ /* 0x004fce0000010806 */
[C---:B-1----:R-:W-:Y:S01]  /*7530*/  HMMA.16816.F32 R136, R8.reuse, R36, R136 ;  /* 0x000000240888723c */ /* 0x042fe20000001888 */
[----:B------:R-:W-:Y:S01]  /*7540*/  IMAD.MOV.U32 R188, RZ, RZ, R81 ;  /* 0x000000ffffbc7224 */ /* 0x000fe200078e0051 */
[----:B------:R1:W-:Y:S06]  /*7550*/  MUFU.EX2 R86, R4 ;  /* 0x0000000400567308 */ /* 0x0003ec0000000800 */
[C---:B------:R-:W-:Y:S08]  /*7560*/  HMMA.16816.F32 R148, R8.reuse, R38, R148 ;  /* 0x000000260894723c */ /* 0x040ff00000001894 */
[----:B------:R-:W-:Y:S01]  /*7570*/  HMMA.16816.F32 R152, R8, R32, R152 ;  /* 0x000000200898723c */ /* 0x000fe20000001898 */
[----:B-1----:R-:W-:-:S02]  /*7580*/  FFMA.FTZ R4, R189, c[0x0][0x2d0], -R6 ;  /* 0x0000b400bd047a23 */ /* 0x002fc40000010806 */
[----:B------:R-:W-:Y:S02]  /*7590*/  FFMA.FTZ R6, R190, c[0x0][0x2d0], -R6 ;  /* 0x0000b400be067a23 */ /* 0x000fe40000010806 */
[----:B------:R1:W-:Y:S03]  /*75a0*/  MUFU.EX2 R85, R4 ;  /* 0x0000000400557308 */ /* 0x0003e60000000800 */
[----:B------:R-:W-:Y:S01]  /*75b0*/  HMMA.16816.F32 R8, R8, R34, R28 ;  /* 0x000000220808723c */ /* 0x000fe2000000181c */
[----:B------:R-:W-:Y:S01]  /*75c0*/  IMAD.MOV.U32 R189, RZ, RZ, R166 ;  /* 0x000000ffffbd7224 */ /* 0x000fe200078e00a6 */
[----:B---3--:R-:W-:Y:S01]  /*75d0*/  F2FP.PACK_AB R166, R88, R90 ;  /* 0x0000005a58a6723e */ /* 0x008fe200000000ff */
[----:B------:R-:W-:Y:S02]  /*75e0*/  IMAD.MOV.U32 R190, RZ, RZ, R63 ;  /* 0x000000ffffbe7224 */ /* 0x000fe400078e003f */
[----:B------:R-:W2:Y:S01]  /*75f0*/  MUFU.EX2 R84, R6 ;  /* 0x0000000600547308 */ /* 0x000ea20000000800 */
[----:B-1----:R-:W-:-:S02]  /*7600*/  FFMA.FTZ R4, R173, c[0x0][0x2d0], -R2 ;  /* 0x0000b400ad047a23 */ /* 0x002fc40000010802 */
[----:B------:R-:W-:-:S05]  /*7610*/  IMAD.MOV.U32 R173, RZ, RZ, R54 ;  /* 0x000000ffffad7224 */ /* 0x000fca00078e0036 */
[----:B------:R1:W-:Y:S01]  /*7620*/  MUFU.EX2 R83, R4 ;  /* 0x0000000400537308 */ /* 0x0003e20000000800 */
[----:B--2---:R-:W-:Y:S01]  /*7630*/  F2FP.PACK_AB R167, R84, R85 ;  /* 0x0000005554a7723e */ /* 0x004fe200000000ff */
[----:B-1----:R-:W-:Y:S02]  /*7640*/  FFMA.FTZ R4, R174, c[0x0][0x2d0], -R2 ;  /* 0x0000b400ae047a23 */ /* 0x002fe40000010802 */
[----:B------:R-:W-:-:S04]  /*7650*/  IMAD.MOV.U32 R174, RZ, RZ, R55 ;  /* 0x000000ffffae7224 */ /* 0x000fc800078e0037 */
[----:B------:R1:W-:Y:S02]  /*7660*/  MUFU.EX2 R82, R4 ;  /* 0x0000000400527308 */ /* 0x0003e40000000800 */
[----:B-1----:R-:W-:Y:S02]  /*7670*/  FFMA.FTZ R4, R175, c[0x0][0x2d0], -R2 ;  /* 0x0000b400af047a23 */ /* 0x002fe40000010802 */
[----:B------:R-:W-:-:S04]  /*7680*/  IMAD.MOV.U32 R175, RZ, RZ, R52 ;  /* 0x000000ffffaf7224 */ /* 0x000fc800078e0034 */
[----:B------:R1:W-:Y:S02]  /*7690*/  MUFU.EX2 R81, R4 ;  /* 0x0000000400517308 */ /* 0x0003e40000000800 */
[----:B-1----:R-:W-:Y:S02]  /*76a0*/  FFMA.FTZ R4, R179, c[0x0][0x2d0], -R2 ;  /* 0x0000b400b3047a23 */ /* 0x002fe40000010802 */
[----:B------:R-:W-:Y:S02]  /*76b0*/  IMAD.MOV.U32 R179, RZ, RZ, R53 ;  /* 0x000000ffffb37224 */ /* 0x000fe400078e0035 */
[----:B------:R-:W1:Y:S02]  /*76c0*/  LDSM.16.MT88.4 R52, [R211+0x2900] ;  /* 0x00290000d334783b */ /* 0x000e640000004200 */
[----:B------:R2:W3:Y:S02]  /*76d0*/  MUFU.EX2 R80, R4 ;  /* 0x0000000400507308 */ /* 0x0004e40000000800 */
[----:B--2---:R-:W-:Y:S01]  /*76e0*/  FFMA.FTZ R4, R164, c[0x0][0x2d0], -R0 ;  /* 0x0000b400a4047a23 */ /* 0x004fe20000010800 */
[----:B------:R-:W-:-:S02]  /*76f0*/  F2FP.PACK_AB R164, R172, R187 ;  /* 0x000000bbaca4723e */ /* 0x000fc400000000ff */
[----:B---3--:R-:W-:-:S03]  /*7700*/  F2FP.PACK_AB R6, R80, R81 ;  /* 0x000000515006723e */ /* 0x008fc600000000ff */
[----:B------:R2:W-:Y:S02]  /*7710*/  MUFU.EX2 R74, R4 ;  /* 0x00000004004a7308 */ /* 0x0005e40000000800 */
[----:B--2---:R-:W-:Y:S01]  /*7720*/  FFMA.FTZ R4, R165, c[0x0][0x2d0], -R0 ;  /* 0x0000b400a5047a23 */ /* 0x004fe20000010800 */
[----:B------:R-:W-:-:S05]  /*7730*/  F2FP.PACK_AB R165, R86, R87 ;  /* 0x0000005756a5723e */ /* 0x000fca00000000ff */
[----:B------:R2:W3:Y:S02]  /*7740*/  MUFU.EX2 R75, R4 ;  /* 0x00000004004b7308 */ /* 0x0004e40000000800 */
[C---:B------:R-:W-:Y:S08]  /*7750*/  HMMA.16816.F32 R104, R164.reuse, R16, R104 ;  /* 0x00000010a468723c */ /* 0x040ff00000001868 */
[----:B------:R-:W-:Y:S01]  /*7760*/  HMMA.16816.F32 R116, R164, R18, R116 ;  /* 0x00000012a474723c */ /* 0x000fe20000001874 */
[----:B--2---:R-:W-:-:S02]  /*7770*/  FFMA.FTZ R4, R168, c[0x0][0x2d0], -R0 ;  /* 0x0000b400a8047a23 */ /* 0x004fc40000010800 */
[----:B------:R-:W-:Y:S02]  /*7780*/  IMAD.MOV.U32 R168, RZ, RZ, R69 ;  /* 0x000000ffffa87224 */ /* 0x000fe400078e0045 */
[----:B------:R2:W-:Y:S03]  /*7790*/  MUFU.EX2 R61, R4 ;  /* 0x00000004003d7308 */ /* 0x0005e60000000800 */
[C---:B------:R-:W-:Y:S08]  /*77a0*/  HMMA.16816.F32 R120, R164.reuse, R20, R120 ;  /* 0x00000014a478723c */ /* 0x040ff00000001878 */
[----:B------:R-:W-:Y:S01]  /*77b0*/  HMMA.16816.F32 R132, R164, R22, R132 ;  /* 0x00000016a484723c */ /* 0x000fe20000001884 */
[----:B--2---:R-:W-:-:S07]  /*77c0*/  FFMA.FTZ R4, R169, c[0x0][0x2d0], -R0 ;  /* 0x0000b400a9047a23 */ /* 0x004fce0000010800 */
[C---:B------:R-:W-:Y:S01]  /*77d0*/  HMMA.16816.F32 R136, R164.reuse, R144, R136 ;  /* 0x00000090a488723c */ /* 0x040fe20000001888 */
[----:B------:R-:W-:Y:S01]  /*77e0*/  IMAD.MOV.U32 R169, RZ, RZ, R5 ;  /* 0x000000ffffa97224 */ /* 0x000fe200078e0005 */
[----:B---3--:R-:W-:Y:S01]  /*77f0*/  F2FP.PACK_AB R5, R75, R74 ;  /* 0x0000004a4b05723e */ /* 0x008fe200000000ff */
[----:B------:R2:W3:Y:S05]  /*7800*/  MUFU.EX2 R60, R4 ;  /* 0x00000004003c7308 */ /* 0x0004ea0000000800 */
[C---:B------:R-:W-:Y:S08]  /*7810*/  HMMA.16816.F32 R148, R164.reuse, R146, R148 ;  /* 0x00000092a494723c */ /* 0x040ff00000001894 */
[----:B-1----:R-:W-:Y:S01]  /*7820*/  HMMA.16816.F32 R152, R164, R52, R152 ;  /* 0x00000034a498723c */ /* 0x002fe20000001898 */
[----:B--2---:R-:W-:-:S02]  /*7830*/  F2FP.PACK_AB R4, R82, R83 ;  /* 0x000000535204723e */ /* 0x004fc400000000ff */
[----:B---3--:R-:W-:-:S05]  /*7840*/  F2FP.PACK_AB R7, R60, R61 ;  /* 0x0000003d3c07723e */ /* 0x008fca00000000ff */
[----:B------:R-:W-:Y:S07]  /*7850*/  HMMA.16816.F32 R164, R164, R54, R8 ;  /* 0x00000036a4a4723c */ /* 0x000fee0000001808 */
[--C-:B------:R-:W-:Y:S01]  /*7860*/  FFMA.FTZ R8, R184, c[0x0][0x2d0], -R2.reuse ;  /* 0x0000b400b8087a23 */ /* 0x100fe20000010802 */
[C---:B------:R-:W-:Y:S03]  /*7870*/  HMMA.16816.F32 R108, R4.reuse, R112, R76 ;  /* 0x00000070046c723c */ /* 0x040fe6000000184c */
[----:B------:R1:W-:Y:S05]  /*7880*/  MUFU.EX2 R62, R8 ;  /* 0x00000008003e7308 */ /* 0x0003ea0000000800 */
[C---:B------:R-:W-:Y:S08]  /*7890*/  HMMA.16816.F32 R112, R4.reuse, R114, R64 ;  /* 0x000000720470723c */ /* 0x040ff00000001840 */
[----:B------:R-:W-:Y:S01]  /*78a0*/  HMMA.16816.F32 R140, R4, R48, R140 ;  /* 0x00000030048c723c */ /* 0x000fe2000000188c */
[----:B-1----:R-:W-:-:S04]  /*78b0*/  FFMA.FTZ R8, R185, c[0x0][0x2d0], -R2 ;  /* 0x0000b400b9087a23 */ /* 0x002fc80000010802 */
[----:B------:R1:W2:Y:S03]  /*78c0*/  MUFU.EX2 R63, R8 ;  /* 0x00000008003f7308 */ /* 0x0002a60000000800 */
[C---:B------:R-:W-:Y:S08]  /*78d0*/  HMMA.16816.F32 R24, R4.reuse, R50, R24 ;  /* 0x000000320418723c */ /* 0x040ff00000001818 */
[----:B------:R-:W-:Y:S01]  /*78e0*/  HMMA.16816.F32 R12, R4, R56, R12 ;  /* 0x00000038040c723c */ /* 0x000fe2000000180c */
[----:B-1----:R-:W-:-:S07]  /*78f0*/  FFMA.FTZ R8, R196, c[0x0][0x2d0], -R2 ;  /* 0x0000b400c4087a23 */ /* 0x002fce0000010802 */
[C---:B------:R-:W-:Y:S01]  /*7900*/  HMMA.16816.F32 R124, R4.reuse, R128, R124 ;  /* 0x00000080047c723c */ /* 0x040fe2000000187c */
[----:B------:R1:W-:Y:S07]  /*7910*/  MUFU.EX2 R65, R8 ;  /* 0x0000000800417308 */ /* 0x0003ee0000000800 */
[----:B------:R-:W-:Y:S01]  /*7920*/  HMMA.16816.F32 R128, R4, R130, R92 ;  /* 0x000000820480723c */ /* 0x000fe2000000185c */
[----:B-1----:R-:W-:-:S04]  /*7930*/  FFMA.FTZ R8, R197, c[0x0][0x2d0], -R2 ;  /* 0x0000b400c5087a23 */ /* 0x002fc80000010802 */
[----:B------:R1:W3:Y:S02]  /*7940*/  MUFU.EX2 R66, R8 ;  /* 0x0000000800427308 */ /* 0x0002e40000000800 */
[----:B-1----:R-:W-:-:S06]  /*7950*/  FFMA.FTZ R8, R198, c[0x0][0x2d0], -R2 ;  /* 0x0000b400c6087a23 */ /* 0x002fcc0000010802 */
[----:B------:R1:W-:Y:S02]  /*7960*/  MUFU.EX2 R67, R8 ;  /* 0x0000000800437308 */ /* 0x0003e40000000800 */
[----:B-1----:R-:W-:-:S06]  /*7970*/  FFMA.FTZ R8, R199, c[0x0][0x2d0], -R2 ;  /* 0x0000b400c7087a23 */ /* 0x002fcc0000010802 */
[----:B------:R1:W-:Y:S02]  /*7980*/  MUFU.EX2 R69, R8 ;  /* 0x0000000800457308 */ /* 0x0003e40000000800 */
[----:B-1----:R-:W-:-:S06]  /*7990*/  FFMA.FTZ R8, R178, c[0x0][0x2d0], -R0 ;  /* 0x0000b400b2087a23 */ /* 0x002fcc0000010800 */
[----:B------:R1:W-:Y:S02]  /*79a0*/  MUFU.EX2 R31, R8 ;  /* 0x00000008001f7308 */ /* 0x0003e40000000800 */
[----:B-1----:R-:W-:-:S06]  /*79b0*/  FFMA.FTZ R8, R177, c[0x0][0x2d0], -R0 ;  /* 0x0000b400b1087a23 */ /* 0x002fcc0000010800 */
[----:B------:R1:W4:Y:S02]  /*79c0*/  MUFU.EX2 R48, R8 ;  /* 0x0000000800307308 */ /* 0x0003240000000800 */
[----:B-1----:R-:W-:-:S06]  /*79d0*/  FFMA.FTZ R8, R158, c[0x0][0x2d0], -R0 ;  /* 0x0000b4009e087a23 */ /* 0x002fcc0000010800 */
[----:B------:R1:W-:Y:S02]  /*79e0*/  MUFU.EX2 R64, R8 ;  /* 0x0000000800407308 */ /* 0x0003e40000000800 */
[----:B-1----:R-:W-:-:S06]  /*79f0*/  FFMA.FTZ R8, R157, c[0x0][0x2d0], -R0 ;  /* 0x0000b4009d087a23 */ /* 0x002fcc0000010800 */
[----:B------:R1:W5:Y:S02]  /*7a00*/  MUFU.EX2 R50, R8 ;  /* 0x0000000800327308 */ /* 0x0003640000000800 */
[--C-:B-1----:R-:W-:Y:S02]  /*7a10*/  FFMA.FTZ R8, R203, c[0x0][0x2d0], -R2.reuse ;  /* 0x0000b400cb087a23 */ /* 0x102fe40000010802 */
[----:B------:R-:W-:-:S04]  /*7a20*/  FFMA.FTZ R2, R201, c[0x0][0x2d0], -R2 ;  /* 0x0000b400c9027a23 */ /* 0x000fc80000010802 */
[----:B------:R1:W-:Y:S08]  /*7a30*/  MUFU.EX2 R56, R8 ;  /* 0x0000000800387308 */ /* 0x0003f00000000800 */
[----:B------:R3:W3:Y:S01]  /*7a40*/  MUFU.EX2 R51, R2 ;  /* 0x0000000200337308 */ /* 0x0006e20000000800 */
[----:B-1----:R-:W-:Y:S07]  /*7a50*/  HMMA.16816.F32 R8, R4, R58, R96 ;  /* 0x0000003a0408723c */ /* 0x002fee0000001860 */
[----:B--2---:R-:W-:Y:S01]  /*7a60*/  F2FP.PACK_AB R4, R63, R62 ;  /* 0x0000003e3f04723e */ /* 0x004fe200000000ff */
[----:B---3--:R-:W-:Y:S01]  /*7a70*/  FFMA.FTZ R2, R160, c[0x0][0x2d0], -R0 ;  /* 0x0000b400a0027a23 */ /* 0x008fe20000010800 */
[----:B------:R-:W-:-:S02]  /*7a80*/  F2FP.PACK_AB R6, R66, R65 ;  /* 0x000000414206723e */ /* 0x000fc400000000ff */
[----:B----4-:R-:W-:Y:S01]  /*7a90*/  F2FP.PACK_AB R5, R48, R31 ;  /* 0x0000001f3005723e */ /* 0x010fe200000000ff */
[----:B------:R1:W-:Y:S01]  /*7aa0*/  MUFU.EX2 R49, R2 ;  /* 0x0000000200317308 */ /* 0x0003e20000000800 */
[----:B-----5:R-:W-:Y:S02]  /*7ab0*/  F2FP.PACK_AB R7, R50, R64 ;  /* 0x000000403207723e */ /* 0x020fe400000000ff */
[----:B------:R-:W-:-:S05]  /*7ac0*/  F2FP.PACK_AB R160, R69, R67 ;  /* 0x0000004345a0723e */ /* 0x000fca00000000ff */
[----:B------:R-:W-:Y:S01]  /*7ad0*/  HMMA.16816.F32 R108, R4, R40, R108 ;  /* 0x00000028046c723c */ /* 0x000fe2000000186c */
[----:B-1----:R-:W-:-:S07]  /*7ae0*/  FFMA.FTZ R2, R161, c[0x0][0x2d0], -R0 ;  /* 0x0000b400a1027a23 */ /* 0x002fce0000010800 */
[C---:B------:R-:W-:Y:S01]  /*7af0*/  HMMA.16816.F32 R112, R4.reuse, R42, R112 ;  /* 0x0000002a0470723c */ /* 0x040fe20000001870 */
[----:B------:R1:W2:Y:S07]  /*7b00*/  MUFU.EX2 R30, R2 ;  /* 0x00000002001e7308 */ /* 0x0002ae0000000800 */
[C---:B------:R-:W-:Y:S08]  /*7b10*/  HMMA.16816.F32 R124, R4.reuse, R44, R124 ;  /* 0x0000002c047c723c */ /* 0x040ff0000000187c */
[C---:B------:R-:W-:Y:S01]  /*7b20*/  HMMA.16816.F32 R128, R4.reuse, R46, R128 ;  /* 0x0000002e0480723c */ /* 0x040fe20000001880 */
[--C-:B-1----:R-:W-:Y:S01]  /*7b30*/  FFMA.FTZ R2, R162, c[0x0][0x2d0], -R0.reuse ;  /* 0x0000b400a2027a23 */ /* 0x102fe20000010800 */
[----:B------:R-:W-:Y:S01]  /*7b40*/  F2FP.PACK_AB R162, R51, R56 ;  /* 0x0000003833a2723e */ /* 0x000fe200000000ff */
[----:B------:R-:W-:Y:S01]  /*7b50*/  FFMA.FTZ R0, R163, c[0x0][0x2d0], -R0 ;  /* 0x0000b400a3007a23 */ /* 0x000fe20000010800 */
[----:B--2---:R-:W-:Y:S01]  /*7b60*/  F2FP.PACK_AB R161, R30, R49 ;  /* 0x000000311ea1723e */ /* 0x004fe200000000ff */
[----:B------:R1:W-:Y:S03]  /*7b70*/  MUFU.EX2 R29, R2 ;  /* 0x00000002001d7308 */ /* 0x0003e60000000800 */
[C---:B------:R-:W-:Y:S05]  /*7b80*/  HMMA.16816.F32 R140, R4.reuse, R36, R140 ;  /* 0x00000024048c723c */ /* 0x040fea000000188c */
[----:B------:R2:W3:Y:S03]  /*7b90*/  MUFU.EX2 R28, R0 ;  /* 0x00000000001c7308 */ /* 0x0004e60000000800 */
[----:B------:R-:W-:Y:S01]  /*7ba0*/  HMMA.16816.F32 R24, R4, R38, R24 ;  /* 0x000000260418723c */ /* 0x000fe20000001818 */
[----:B-1----:R-:W-:-:S07]  /*7bb0*/  FADD.FTZ R2, R168, R169 ;  /* 0x000000a9a8027221 */ /* 0x002fce0000010000 */
[----:B------:R-:W-:Y:S01]  /*7bc0*/  HMMA.16816.F32 R12, R4, R32, R12 ;  /* 0x00000020040c723c */ /* 0x000fe2000000180c */
[----:B------:R-:W-:Y:S02]  /*7bd0*/  FADD.FTZ R2, R173, R2 ;  /* 0x00000002ad027221 */ /* 0x000fe40000010000 */
[----:B--2---:R-:W-:-:S05]  /*7be0*/  FADD.FTZ R0, R175, R179 ;  /* 0x000000b3af007221 */ /* 0x004fca0000010000 */
[----:B------:R-:W-:Y:S01]  /*7bf0*/  HMMA.16816.F32 R8, R4, R34, R8 ;  /* 0x000000220408723c */ /* 0x000fe20000001808 */
[----:B------:R-:W-:Y:S01]  /*7c00*/  FADD.FTZ R2, R189, R2 ;  /* 0x00000002bd027221 */ /* 0x000fe20000010000 */
[----:B---3--:R-:W-:Y:S01]  /*7c10*/  F2FP.PACK_AB R163, R28, R29 ;  /* 0x0000001d1ca3723e */ /* 0x008fe200000000ff */
        /* <DEDUP_REMOVED lines=100> */
[----:B------:R-:W-:Y:S05]  /*8260*/  @P0 BRA `(.L_x_478) ;  /* 0x0000015000000947 */ /* 0x000fea0003800000 */
[----:B------:R-:W-:Y:S01]  /*8270*/  ISETP.LT.AND P0, PT, RZ, UR4, PT ;  /* 0x00000004ff007c0c */ /* 0x000fe2000bf01270 */
[----:B------:R-:W-:-:S02]  /*8280*/  UIADD3 UR14, UR4, -0x1, URZ ;  /* 0xffffffff040e7890 */ /* 0x000fc4000fffe03f */
[----:B------:R-:W-:-:S10]  /*8290*/  ULDC UR6, c[0x0][0x32c] ;  /* 0x0000cb0000067ab9 */ /* 0x000fd40000000800 */
[----:B------:R-:W-:Y:S05]  /*82a0*/  @P0 BRA `(.L_x_479) ;  /* 0x0000008000000947 */ /* 0x000fea0003800000 */
[----:B------:R-:W-:Y:S02]  /*82b0*/  UISETP.NE.AND UP0, UPT, UR6, 0x1, UPT ;  /* 0x000000010600788c */ /* 0x000fe4000bf05270 */
[----:B------:R-:W-:-:S03]  /*82c0*/  UIADD3 UR14, -UR4, URZ, URZ ;  /* 0x0000003f040e7290 */ /* 0x000fc6000fffe13f */
[----:B------:R-:W-:Y:S02]  /*82d0*/  ULDC.64 UR4, c[0x0][0x330] ;  /* 0x0000cc0000047ab9 */ /* 0x000fe40000000a00 */
[----:B------:R-:W-:-:S07]  /*82e0*/  UIMAD.WIDE.U32 UR16, UR14, UR4, URZ ;  /* 0x000000040e1072a5 */ /* 0x000fce000f8e003f */
[----:B------:R-:W-:Y:S02]  /*82f0*/  @UP0 UMOV UR15, UR17 ;  /* 0x00000011000f0c82 */ /* 0x000fe40008000000 */
[----:B------:R-:W-:-:S04]  /*8300*/  @UP0 USHF.R.U32.HI UR14, URZ, UR5, UR15 ;  /* 0x000000053f0e0299 */ /* 0x000fc8000801160f */
[----:B------:R-:W-:Y:S01]  /*8310*/  ULOP3.LUT UR14, URZ, UR14, URZ, 0x33, !UPT ;  /* 0x0000000e3f0e7292 */ /* 0x000fe2000f8e333f */
[----:B------:R-:W-:Y:S05]  /*8320*/  BRA `(.L_x_480) ;  /* 0x0000005000007947 */ /* 0x000fea0003800000 */
.L_x_479:
[----:B------:R-:W-:Y:S02]  /*8330*/  UISETP.NE.AND UP0, UPT, UR6, 0x1, UPT ;  /* 0x000000010600788c */ /* 0x000fe4000bf05270 */
[----:B------:R-:W-:Y:S02]  /*8340*/  ULDC.64 UR4, c[0x0][0x330] ;  /* 0x0000cc0000047ab9 */ /* 0x000fe40000000a00 */
[----:B------:R-:W-:-:S07]  /*8350*/  UIMAD.WIDE.U32 UR16, UR14, UR4, URZ ;  /* 0x000000040e1072a5 */ /* 0x000fce000f8e003f */
[----:B------:R-:W-:Y:S02]  /*8360*/  @UP0 UMOV UR15, UR17 ;  /* 0x00000011000f0c82 */ /* 0x000fe40008000000 */
[----:B------:R-:W-:Y:S02]  /*8370*/  @UP0 USHF.R.U32.HI UR14, URZ, UR5, UR15 ;  /* 0x000000053f0e0299 */ /* 0x000fe4000801160f */
.L_x_480:
[----:B------:R-:W-:Y:S02]  /*8380*/  ULDC UR4, c[0x0][0x32c] ;  /* 0x0000cb0000047ab9 */ /* 0x000fe40000000800 */
[----:B------:R-:W-:-:S04]  /*8390*/  UIMAD UR4, UR14, UR6, UR4 ;  /* 0x000000060e0472a4 */ /* 0x000fc8000f8e0204 */
[----:B------:R-:W-:-:S04]  /*83a0*/  UISETP.LT.AND UP0, UPT, UR7, UR4, UPT ;  /* 0x000000040700728c */ /* 0x000fc8000bf01270 */
[----:B------:R-:W-:-:S03]  /*83b0*/  USEL UR7, UR7, UR4, UP0 ;  /* 0x0000000407077287 */ /* 0x000fc60008000000 */
.L_x_478:
[----:B-1----:R-:W2:Y:S01]  /*83c0*/  LDL R0, [R1] ;  /* 0x0000000001007983 */ /* 0x002ea20000100800 */
[----:B------:R-:W-:-:S04]  /*83d0*/  UIMAD.WIDE UR6, UR7, 0x2aaaaaab, URZ ;  /* 0x2aaaaaab070678a5 */ /* 0x000fc8000f8e023f */
[----:B------:R-:W-:-:S04]  /*83e0*/  USHF.R.U32.HI UR5, URZ, 0x1f, UR7 ;  /* 0x0000001f3f057899 */ /* 0x000fc80008011607 */
[----:B------:R-:W-:Y:S01]  /*83f0*/  ULEA.HI.SX32 UR5, UR7, UR5, 0x1c ;  /* 0x0000000507057291 */ /* 0x000fe2000f8fe23f */
[----:B--2---:R-:W1:Y:S03]  /*8400*/  R2UR UR4, R0 ;  /* 0x00000000000473c2 */ /* 0x004e6600000e0000 */
[----:B-1----:R-:W-:-:S04]  /*8410*/  UISETP.LT.AND UP0, UPT, UR4, UR5, UPT ;  /* 0x000000050400728c */ /* 0x002fc8000bf01270 */
[----:B------:R-:W-:-:S06]  /*8420*/  USEL UR4, UR4, UR5, !UP0 ;  /* 0x0000000504047287 */ /* 0x000fcc000c000000 */
[----:B------:R-:W-:-:S13]  /*8430*/  ISETP.GE.AND P0, PT, R225, UR4, PT ;  /* 0x00000004e1007c0c */ /* 0x000fda000bf06270 */
[----:B------:R-:W-:Y:S05]  /*8440*/  @!P0 BRA `(.L_x_481) ;  /* 0x000067c000008947 */ /* 0x000fea0003800000 */
[----:B------:R-:W2:Y:S01]  /*8450*/  LDL R0, [R1+0x28] ;  /* 0x0000280001007983 */ /* 0x000ea20000100800 */
[----:B------:R-:W-:Y:S01]  /*8460*/  PLOP3.LUT P1, PT, PT, PT, UP2, 0x80, 0x0 ;  /* 0x000000000000781c */ /* 0x000fe20003f2f028 */
[----:B------:R-:W-:Y:S01]  /*8470*/  IMAD.MOV.U32 R101, RZ, RZ, R71 ;  /* 0x000000ffff657224 */ /* 0x000fe200078e0047 */
[----:B------:R-:W-:Y:S01]  /*8480*/  PLOP3.LUT P0, PT, PT, PT, UP2, 0x80, 0x0 ;  /* 0x000000000000781c */ /* 0x000fe20003f0f028 */
[----:B------:R-:W-:Y:S01]  /*8490*/  IMAD.MOV.U32 R100, RZ, RZ, R72 ;  /* 0x000000ffff647224 */ /* 0x000fe200078e0048 */
[----:B------:R-:W-:Y:S01]  /*84a0*/  MOV R103, R3 ;  /* 0x0000000300677202 */ /* 0x000fe20000000f00 */
[----:B------:R-:W-:-:S08]  /*84b0*/  IMAD.MOV.U32 R102, RZ, RZ, R70 ;  /* 0x000000ffff667224 */ /* 0x000fd000078e0046 */
[----:B--2---:R-:W-:-:S05]  /*84c0*/  @P1 IMAD.HI.U32 R0, R0, c[0x0][0x2c8], RZ ;  /* 0x0000b20000001a27 */ /* 0x004fca00078e00ff */
[----:B------:R-:W-:-:S05]  /*84d0*/  @P0 SHF.R.U32.HI R0, RZ, c[0x0][0x2cc], R0 ;  /* 0x0000b300ff000a19 */ /* 0x000fca0000011600 */
[----:B------:R1:W-:Y:S02]  /*84e0*/  @P0 STL [R1+0x4], R0 ;  /* 0x0000040001000387 */ /* 0x0003e40000100800 */
.L_x_498:
[----:B------:R-:W-:Y:S04]  /*84f0*/  DEPBAR.LE SB0, 0x0 ;  /* 0x000080000000791a */ /* 0x000fe80000000000 */
[----:B------:R-:W-:Y:S08]  /*8500*/  BAR.SYNC.DEFER_BLOCKING 0x0 ;  /* 0x0000000000007b1d */ /* 0x000ff00000010000 */
[----:B------:R-:W-:Y:S08]  /*8510*/  LDSM.16.M88.4 R96, [R215+0x6100] ;  /* 0x00610000d760783b */ /* 0x000ff00000000200 */
[----:B------:R-:W2:Y:S04]  /*8520*/  LDL R228, [R1] ;  /* 0x0000000001e47983 */ /* 0x000ea80000100800 */
[----:B------:R-:W3:Y:S08]  /*8530*/  LDSM.16.M88.4 R16, [R208+0x3100] ;  /* 0x00310000d010783b */ /* 0x000ef00000000200 */
[----:B------:R-:W4:Y:S08]  /*8540*/  LDSM.16.M88.4 R92, [R215+0x8100] ;  /* 0x00810000d75c783b */ /* 0x000f300000000200 */
[----:B------:R-:W5:Y:S06]  /*8550*/  LDL.64 R194, [R1+0x40] ;  /* 0x0000400001c27983 */ /* 0x000f6c0000100a00 */
[----:B-1----:R-:W5:Y:S06]  /*8560*/  LDL.64 R2, [R1+0x48] ;  /* 0x0000480001027983 */ /* 0x002f6c0000100a00 */
        /* <DEDUP_REMOVED lines=9> */
[----:B------:R-:W5:Y:S06]  /*8600*/  LDL.64 R242, [R1+0x38] ;  /* 0x0000380001f27983 */ /* 0x000f6c0000100a00 */
[----:B------:R-:W2:Y:S01]  /*8610*/  LDSM.16.M88.4 R188, [R223] ;  /* 0x00000000dfbc783b */ /* 0x000ea20000000200 */
[-C--:B---3--:R-:W-:Y:S08]  /*8620*/  HMMA.16816.F32 R4, R96, R16.reuse, RZ ;  /* 0x000000106004723c */ /* 0x088ff000000018ff */
[C---:B----4-:R-:W-:Y:S08]  /*8630*/  HMMA.16816.F32 R8, R92.reuse, R16, RZ ;  /* 0x000000105c08723c */ /* 0x050ff000000018ff */
[-C--:B------:R-:W-:Y:S08]  /*8640*/  HMMA.16816.F32 R12, R92, R18.reuse, RZ ;  /* 0x000000125c0c723c */ /* 0x080ff000000018ff */
[C---:B------:R-:W-:Y:S08]  /*8650*/  HMMA.16816.F32 R16, R96.reuse, R18, RZ ;  /* 0x000000126010723c */ /* 0x040ff000000018ff */
[-C--:B-1----:R-:W-:Y:S08]  /*8660*/  HMMA.16816.F32 R20, R96, R32.reuse, RZ ;  /* 0x000000206014723c */ /* 0x082ff000000018ff */
        /* <DEDUP_REMOVED lines=19> */
[----:B------:R-:W1:Y:S01]  /*87a0*/  LDSM.16.M88.4 R168, [R222] ;  /* 0x00000000dea8783b */ /* 0x000e620000000200 */
[----:B--2---:R-:W-:Y:S06]  /*87b0*/  ISETP.GT.AND P0, PT, R228, R225, PT ;  /* 0x000000e1e400720c */ /* 0x004fec0003f04270 */
[-C--:B------:R-:W-:Y:S08]  /*87c0*/  HMMA.16816.F32 R4, R172, R176.reuse, R4 ;  /* 0x000000b0ac04723c */ /* 0x080ff00000001804 */
[C---:B------:R-:W-:Y:S04]  /*87d0*/  HMMA.16816.F32 R8, R180.reuse, R176, R8 ;  /* 0x000000b0b408723c */ /* 0x040fe80000001808 */
[----:B------:R-:W-:Y:S03]  /*87e0*/  @!P0 SHF.R.S32.HI R0, RZ, 0x1f, R225 ;  /* 0x0000001fff008819 */ /* 0x000fe600000114e1 */
[C---:B------:R-:W-:Y:S01]  /*87f0*/  @!P0 IMAD.WIDE.U32 R176, R225.reuse, c[0x0][0x208], RZ ;  /* 0x00008200e1b08a25 */ /* 0x040fe200078e00ff */
[-C--:B------:R-:W-:Y:S04]  /*8800*/  HMMA.16816.F32 R12, R180, R178.reuse, R12 ;  /* 0x000000b2b40c723c */ /* 0x080fe8000000180c */
[----:B------:R-:W-:Y:S01]  /*8810*/  @!P0 IMAD R0, R0, c[0x0][0x208], RZ ;  /* 0x0000820000008a24 */ /* 0x000fe200078e02ff */
[----:B-----5:R-:W-:Y:S03]  /*8820*/  @!P0 MOV R3, R195 ;  /* 0x000000c300038202 */ /* 0x020fe60000000f00 */
[C---:B------:R-:W-:Y:S04]  /*8830*/  HMMA.16816.F32 R16, R172.reuse, R178, R16 ;  /* 0x000000b2ac10723c */ /* 0x040fe80000001810 */
[----:B------:R-:W-:Y:S04]  /*8840*/  @!P0 IMAD.WIDE.U32 R2, R176, 0x60, R2 ;  /* 0x00000060b0028825 */ /* 0x000fe800078e0002 */
[-C--:B------:R-:W-:Y:S04]  /*8850*/  HMMA.16816.F32 R20, R172, R184.reuse, R20 ;  /* 0x000000b8ac14723c */ /* 0x080fe80000001814 */
[----:B------:R-:W-:Y:S01]  /*8860*/  @!P0 LEA R192, P1, R2, c[0x0][0x1f8], 0x1 ;  /* 0x00007e0002c08a11 */ /* 0x000fe200078208ff */
[----:B------:R-:W-:Y:S03]  /*8870*/  @!P0 IMAD R0, R225, c[0x0][0x20c], R0 ;  /* 0x00008300e1008a24 */ /* 0x000fe600078e0200 */
[C---:B------:R-:W-:Y:S04]  /*8880*/  HMMA.16816.F32 R24, R180.reuse, R184, R24 ;  /* 0x000000b8b418723c */ /* 0x040fe80000001818 */
[----:B------:R-:W-:Y:S02]  /*8890*/  @!P0 IADD3 R0, R177, R0, RZ ;  /* 0x00000000b1008210 */ /* 0x000fe40007ffe0ff */
[----:B------:R-:W2:Y:S02]  /*88a0*/  LDSM.16.M88.4 R176, [R221] ;  /* 0x00000000ddb0783b */ /* 0x000ea40000000200 */
[-C--:B------:R-:W-:Y:S04]  /*88b0*/  HMMA.16816.F32 R28, R180, R186.reuse, R28 ;  /* 0x000000bab41c723c */ /* 0x080fe8000000181c */
[----:B------:R-:W-:Y:S04]  /*88c0*/  @!P0 IMAD R0, R0, 0x60, RZ ;  /* 0x0000006000008824 */ /* 0x000fe800078e02ff */
[C---:B------:R-:W-:Y:S01]  /*88d0*/  HMMA.16816.F32 R32, R172.reuse, R186, R32 ;  /* 0x000000baac20723c */ /* 0x040fe20000001820 */
[----:B------:R-:W3:Y:S03]  /*88e0*/  LDSM.16.M88.4 R184, [R220] ;  /* 0x00000000dcb8783b */ /* 0x000ee60000000200 */
[----:B------:R-:W-:Y:S04]  /*88f0*/  @!P0 IADD3 R0, R3, R0, RZ ;  /* 0x0000000003008210 */ /* 0x000fe80007ffe0ff */
[-C--:B------:R-:W-:Y:S04]  /*8900*/  HMMA.16816.F32 R36, R172, R188.reuse, R36 ;  /* 0x000000bcac24723c */ /* 0x080fe80000001824 */
[----:B------:R-:W-:Y:S04]  /*8910*/  @!P0 LEA.HI.X R193, R2, c[0x0][0x1fc], R0, 0x1, P1 ;  /* 0x00007f0002c18a11 */ /* 0x000fe800008f0c00 */
[C---:B------:R-:W-:Y:S01]  /*8920*/  HMMA.16816.F32 R40, R180.reuse, R188, R40 ;  /* 0x000000bcb428723c */ /* 0x040fe20000001828 */
[----:B------:R-:W-:Y:S01]  /*8930*/  @!PT LDS RZ, [RZ] ;  /* 0x00000000fffff984 */ /* 0x000fe20000000800 */
[----:B------:R-:W-:Y:S01]  /*8940*/  @!PT LDS RZ, [RZ] ;  /* 0x00000000fffff984 */ /* 0x000fe20000000800 */
[----:B------:R-:W-:Y:S01]  /*8950*/  @!PT LDS RZ, [RZ] ;  /* 0x00000000fffff984 */ /* 0x000fe20000000800 */
[----:B------:R4:W-:Y:S07]  /*8960*/  @!P0 LDGSTS.E.BYPASS.LTC128B.128 [R227+0x100], [R192.64], !P6 ;  /* 0x00100000c0e38fae */ /* 0x0009ee000f101d4c */
[-C--:B------:R-:W-:Y:S08]  /*8970*/  HMMA.16816.F32 R44, R180, R190.reuse, R44 ;  /* 0x000000beb42c723c */ /* 0x080ff0000000182c */
[C---:B------:R-:W-:Y:S07]  /*8980*/  HMMA.16816.F32 R48, R172.reuse, R190, R48 ;  /* 0x000000beac30723c */ /* 0x040fee0000001830 */
[----:B------:R-:W-:Y:S01]  /*8990*/  @!P0 IADD3 R190, P2, R192, UR9, RZ ;  /* 0x00000009c0be8c10 */ /* 0x000fe2000ff5e0ff */
[-C--:B-1----:R-:W-:Y:S04]  /*89a0*/  HMMA.16816.F32 R52, R172, R168.reuse, R52 ;  /* 0x000000a8ac34723c */ /* 0x082fe80000001834 */
[----:B------:R-:W-:Y:S02]  /*89b0*/  @!P0 IADD3.X R191, R193, UR8, RZ, P2, !PT ;  /* 0x00000008c1bf8c10 */ /* 0x000fe400097fe4ff */
[----:B------:R-:W-:Y:S02]  /*89c0*/  @!P0 IADD3 R188, P1, R190, UR9, RZ ;  /* 0x00000009bebc8c10 */ /* 0x000fe4000ff3e0ff */
[C---:B------:R-:W-:Y:S01]  /*89d0*/  HMMA.16816.F32 R56, R180.reuse, R168, R56 ;  /* 0x000000a8b438723c */ /* 0x040fe20000001838 */
[----:B------:R1:W-:Y:S03]  /*89e0*/  @!P0 LDGSTS.E.BYPASS.LTC128B.128 [R227+0x900], [R190.64], !P6 ;  /* 0x00900000bee38fae */ /* 0x0003e6000f101d4c */
[----:B------:R-:W-:Y:S03]  /*89f0*/  @!P0 IADD3.X R189, R191, UR8, RZ, P1, !PT ;  /* 0x00000008bfbd8c10 */ /* 0x000fe60008ffe4ff */
[----:B------:R-:W-:Y:S01]  /*8a00*/  @!P0 IADD3 R168, P3, R188, UR9, RZ ;  /* 0x00000009bca88c10 */ /* 0x000fe2000ff7e0ff */
[-C--:B------:R-:W-:Y:S01]  /*8a10*/  HMMA.16816.F32 R60, R180, R170.reuse, R60 ;  /* 0x000000aab43c723c */ /* 0x080fe2000000183c */
[----:B------:R1:W-:Y:S03]  /*8a20*/  @!P0 LDGSTS.E.BYPASS.LTC128B.128 [R227+0x1100], [R188.64], !P6 ;  /* 0x01100000bce38fae */ /* 0x0003e6000f101d4c */
[----:B------:R-:W-:Y:S02]  /*8a30*/  @!P0 IADD3.X R169, R189, UR8, RZ, P3, !PT ;  /* 0x00000008bda98c10 */ /* 0x000fe40009ffe4ff */
[----:B------:R-:W-:Y:S02]  /*8a40*/  @!P0 IADD3 R2, P2, R168, UR9, RZ ;  /* 0x00000009a8028c10 */ /* 0x000fe4000ff5e0ff */
[C---:B------:R-:W-:Y:S01]  /*8a50*/  HMMA.16816.F32 R64, R172.reuse, R170, R64 ;  /* 0x000000aaac40723c */ /* 0x040fe20000001840 */
[----:B------:R5:W-:Y:S01]  /*8a60*/  @!P0 LDGSTS.E.BYPASS.LTC128B.128 [R227+0x1900], [R168.64], !P6 ;  /* 0x01900000a8e38fae */ /* 0x000be2000f101d4c */
[----:B------:R-:W-:Y:S02]  /*8a70*/  PLOP3.LUT P3, PT, PT, PT, UP2, 0x80, 0x0 ;  /* 0x000000000000781c */ /* 0x000fe40003f6f028 */
[----:B------:R-:W-:Y:S02]  /*8a80*/  @!P0 IADD3.X R3, R169, UR8, RZ, P2, !PT ;  /* 0x00000008a9038c10 */ /* 0x000fe400097fe4ff */
[----:B----4-:R-:W-:Y:S02]  /*8a90*/  @!P0 IADD3 R192, P1, R2, UR9, RZ ;  /* 0x0000000902c08c10 */ /* 0x010fe4000ff3e0ff */
[-C--:B--2---:R-:W-:Y:S01]  /*8aa0*/  HMMA.16816.F32 R68, R172, R176.reuse, R68 ;  /* 0x000000b0ac44723c */ /* 0x084fe20000001844 */
[----:B------:R2:W-:Y:S03]  /*8ab0*/  @!P0 LDGSTS.E.BYPASS.LTC128B.128 [R227+0x2100], [R2.64], !P6 ;  /* 0x0210000002e38fae */ /* 0x0005e6000f101d4c */
[----:B------:R-:W-:Y:S04]  /*8ac0*/  @!P0 IADD3.X R193, R3, UR8, RZ, P1, !PT ;  /* 0x0000000803c18c10 */ /* 0x000fe80008ffe4ff */
[C---:B------:R-:W-:Y:S01]  /*8ad0*/  HMMA.16816.F32 R72, R180.reuse, R176, R72 ;  /* 0x000000b0b448723c */ /* 0x040fe20000001848 */
[----:B------:R4:W-:Y:S03]  /*8ae0*/  @!P0 LDGSTS.E.BYPASS.LTC128B.128 [R227+0x2900], [R192.64], !P6 ;  /* 0x02900000c0e38fae */ /* 0x0009e6000f101d4c */
[C---:B------:R-:W-:Y:S02]  /*8af0*/  ISETP.GT.AND P0, PT, R225.reuse, R228, PT ;  /* 0x000000e4e100720c */ /* 0x040fe40003f04270 */
[----:B------:R-:W-:Y:S02]  /*8b00*/  MOV R228, c[0x0][0x1e0] ;  /* 0x0000780000e47a02 */ /* 0x000fe40000000f00 */
[-C--:B------:R-:W-:Y:S01]  /*8b10*/  HMMA.16816.F32 R76, R180, R178.reuse, R76 ;  /* 0x000000b2b44c723c */ /* 0x080fe2000000184c */
[----:B-1----:R-:W-:Y:S07]  /*8b20*/  LDSM.16.M88.4 R188, [R214+0x3100] ;  /* 0x00310000d6bc783b */ /* 0x002fee0000000200 */
[C---:B------:R-:W-:Y:S01]  /*8b30*/  HMMA.16816.F32 R80, R172.reuse, R178, R80 ;  /* 0x000000b2ac50723c */ /* 0x040fe20000001850 */
[----:B------:R-:W0:Y:S03]  /*8b40*/  LDGDEPBAR ;  /* 0x00000000000079af */ /* 0x000e260000000000 */
[----:B------:R-:W-:Y:S04]  /*8b50*/  @P0 IADD3 R0, R225, -0x1, RZ ;  /* 0xffffffffe1000810 */ /* 0x000fe80007ffe0ff */
[-C--:B---3--:R-:W-:Y:S01]  /*8b60*/  HMMA.16816.F32 R84, R172, R184.reuse, R84 ;  /* 0x000000b8ac54723c */ /* 0x088fe20000001854 */
[----:B-----5:R-:W1:Y:S03]  /*8b70*/  LDSM.16.M88.4 R168, [R216+0x6100] ;  /* 0x00610000d8a8783b */ /* 0x020e660000000200 */
[----:B--2---:R-:W-:Y:S04]  /*8b80*/  @P0 SHF.R.S32.HI R2, RZ, 0x1f, R0 ;  /* 0x0000001fff020819 */ /* 0x004fe80000011400 */
[C---:B------:R-:W-:Y:S01]  /*8b90*/  HMMA.16816.F32 R88, R180.reuse, R184, R88 ;  /* 0x000000b8b458723c */ /* 0x040fe20000001858 */
[----:B----4-:R-:W2:Y:S03]  /*8ba0*/  LDSM.16.M88.4 R192, [R216+0x8100] ;  /* 0x00810000d8c0783b */ /* 0x010ea60000000200 */
[----:B------:R-:W-:Y:S04]  /*8bb0*/  @P0 IMAD R2, R2, c[0x0][0x1e0], RZ ;  /* 0x0000780002020a24 */ /* 0x000fe800078e02ff */
[-C--:B------:R-:W-:Y:S01]  /*8bc0*/  HMMA.16816.F32 R92, R180, R186.reuse, R92 ;  /* 0x000000bab45c723c */ /* 0x080fe2000000185c */
[----:B------:R-:W3:Y:S03]  /*8bd0*/  LDSM.16.M88.4 R196, [R214+0x3900] ;  /* 0x00390000d6c4783b */ /* 0x000ee60000000200 */
[----:B------:R-:W-:Y:S04]  /*8be0*/  @P0 IMAD R2, R0, c[0x0][0x1e4], R2 ;  /* 0x0000790000020a24 */ /* 0x000fe800078e0202 */
[----:B------:R-:W-:Y:S01]  /*8bf0*/  HMMA.16816.F32 R96, R172, R186, R96 ;  /* 0x000000baac60723c */ /* 0x000fe20000001860 */
[----:B------:R-:W4:Y:S08]  /*8c00*/  LDSM.16.M88.4 R200, [R214+0x4100] ;  /* 0x00410000d6c8783b */ /* 0x000f300000000200 */
[----:B------:R-:W5:Y:S08]  /*8c10*/  LDSM.16.M88.4 R176, [R214+0x4900] ;  /* 0x00490000d6b0783b */ /* 0x000f700000000200 */
[----:B------:R-:W4:Y:S01]  /*8c20*/  LDSM.16.M88.4 R180, [R214+0x5100] ;  /* 0x00510000d6b4783b */ /* 0x000f220000000200 */
[-C--:B-1----:R-:W-:Y:S07]  /*8c30*/  HMMA.16816.F32 R4, R168, R188.reuse, R4 ;  /* 0x000000bca804723c */ /* 0x082fee0000001804 */
[----:B------:R-:W1:Y:S01]  /*8c40*/  LDSM.16.M88.4 R204, [R214+0x5900] ;  /* 0x00590000d6cc783b */ /* 0x000e620000000200 */
[C---:B--2---:R-:W-:Y:S07]  /*8c50*/  HMMA.16816.F32 R8, R192.reuse, R188, R8 ;  /* 0x000000bcc008723c */ /* 0x044fee0000001808 */
[----:B------:R-:W-:Y:S01]  /*8c60*/  LDSM.16.M88.4 R172, [R217+0x6100] ;  /* 0x00610000d9ac783b */ /* 0x000fe20000000200 */
[-C--:B------:R-:W-:Y:S07]  /*8c70*/  HMMA.16816.F32 R12, R192, R190.reuse, R12 ;  /* 0x000000bec00c723c */ /* 0x080fee000000180c */
[----:B------:R-:W2:Y:S01]  /*8c80*/  LDSM.16.M88.4 R184, [R213] ;  /* 0x00000000d5b8783b */ /* 0x000ea20000000200 */
[C---:B------:R-:W-:Y:S07]  /*8c90*/  HMMA.16816.F32 R16, R168.reuse, R190, R16 ;  /* 0x000000bea810723c */ /* 0x040fee0000001810 */
[----:B------:R-:W1:Y:S01]  /*8ca0*/  LDSM.16.M88.4 R188, [R217+0x8100] ;  /* 0x00810000d9bc783b */ /* 0x000e620000000200 */
[-C--:B---3--:R-:W-:Y:S08]  /*8cb0*/  HMMA.16816.F32 R20, R168, R196.reuse, R20 ;  /* 0x000000c4a814723c */ /* 0x088ff00000001814 */
[C---:B------:R-:W-:Y:S08]  /*8cc0*/  HMMA.16816.F32 R24, R192.reuse, R196, R24 ;  /* 0x000000c4c018723c */ /* 0x040ff00000001818 */
[-C--:B------:R-:W-:Y:S08]  /*8cd0*/  HMMA.16816.F32 R28, R192, R198.reuse, R28 ;  /* 0x000000c6c01c723c */ /* 0x080ff0000000181c */
[C---:B------:R-:W-:Y:S08]  /*8ce0*/  HMMA.16816.F32 R32, R168.reuse, R198, R32 ;  /* 0x000000c6a820723c */ /* 0x040ff00000001820 */
[-C--:B----4-:R-:W-:Y:S08]  /*8cf0*/  HMMA.16816.F32 R36, R168, R200.reuse, R36 ;  /* 0x000000c8a824723c */ /* 0x090ff00000001824 */
[C---:B------:R-:W-:Y:S08]  /*8d00*/  HMMA.16816.F32 R40, R192.reuse, R200, R40 ;  /* 0x000000c8c028723c */ /* 0x040ff00000001828 */
[-C--:B------:R-:W-:Y:S08]  /*8d10*/  HMMA.16816.F32 R44, R192, R202.reuse, R44 ;  /* 0x000000cac02c723c */ /* 0x080ff0000000182c */
[C---:B------:R-:W-:Y:S08]  /*8d20*/  HMMA.16816.F32 R48, R168.reuse, R202, R48 ;  /* 0x000000caa830723c */ /* 0x040ff00000001830 */
[-C--:B-----5:R-:W-:Y:S08]  /*8d30*/  HMMA.16816.F32 R52, R168, R176.reuse, R52 ;  /* 0x000000b0a834723c */ /* 0x0a0ff00000001834 */
[C---:B------:R-:W-:Y:S08]  /*8d40*/  HMMA.16816.F32 R56, R192.reuse, R176, R56 ;  /* 0x000000b0c038723c */ /* 0x040ff00000001838 */
[-C--:B------:R-:W-:Y:S08]  /*8d50*/  HMMA.16816.F32 R60, R192, R178.reuse, R60 ;  /* 0x000000b2c03c723c */ /* 0x080ff0000000183c */
[C---:B------:R-:W-:Y:S08]  /*8d60*/  HMMA.16816.F32 R64, R168.reuse, R178, R64 ;  /* 0x000000b2a840723c */ /* 0x040ff00000001840 */
[-C--:B------:R-:W-:Y:S08]  /*8d70*/  HMMA.16816.F32 R68, R168, R180.reuse, R68 ;  /* 0x000000b4a844723c */ /* 0x080ff00000001844 */
[C---:B------:R-:W-:Y:S08]  /*8d80*/  HMMA.16816.F32 R72, R192.reuse, R180, R72 ;  /* 0x000000b4c048723c */ /* 0x040ff00000001848 */
[-C--:B------:R-:W-:Y:S08]  /*8d90*/  HMMA.16816.F32 R76, R192, R182.reuse, R76 ;  /* 0x000000b6c04c723c */ /* 0x080ff0000000184c */
[C---:B------:R-:W-:Y:S08]  /*8da0*/  HMMA.16816.F32 R80, R168.reuse, R182, R80 ;  /* 0x000000b6a850723c */ /* 0x040ff00000001850 */
[-C--:B-1----:R-:W-:Y:S08]  /*8db0*/  HMMA.16816.F32 R84, R168, R204.reuse, R84 ;  /* 0x000000cca854723c */ /* 0x082ff00000001854 */
[C---:B------:R-:W-:Y:S08]  /*8dc0*/  HMMA.16816.F32 R88, R192.reuse, R204, R88 ;  /* 0x000000ccc058723c */ /* 0x040ff00000001858 */
[-C--:B------:R-:W-:Y:S08]  /*8dd0*/  HMMA.16816.F32 R92, R192, R206.reuse, R92 ;  /* 0x000000cec05c723c */ /* 0x080ff0000000185c */
[----:B------:R-:W-:Y:S08]  /*8de0*/  HMMA.16816.F32 R96, R168, R206, R96 ;  /* 0x000000cea860723c */ /* 0x000ff00000001860 */
[-C--:B--2---:R-:W-:Y:S08]  /*8df0*/  HMMA.16816.F32 R4, R172, R184.reuse, R4 ;  /* 0x000000b8ac04723c */ /* 0x084ff00000001804 */
[C---:B------:R-:W-:Y:S08]  /*8e00*/  HMMA.16816.F32 R8, R188.reuse, R184, R8 ;  /* 0x000000b8bc08723c */ /* 0x040ff00000001808 */
        /* <DEDUP_REMOVED lines=16> */
[----:B------:R-:W-:Y:S02]  /*8f10*/  FMUL.FTZ R13, R13, c[0x0][0x320] ;  /* 0x0000c8000d0d7a20 */ /* 0x000fe40000410000 */
[----:B------:R-:W-:Y:S02]  /*8f20*/  FMUL.FTZ R16, R16, c[0x0][0x320] ;  /* 0x0000c80010107a20 */ /* 0x000fe40000410000 */
[----:B------:R-:W-:Y:S02]  /*8f30*/  FMUL.FTZ R17, R17, c[0x0][0x320] ;  /* 0x0000c80011117a20 */ /* 0x000fe40000410000 */
[----:B------:R-:W-:Y:S01]  /*8f40*/  FMUL.FTZ R18, R18, c[0x0][0x320] ;  /* 0x0000c80012127a20 */ /* 0x000fe20000410000 */
[----:B------:R-:W4:Y:S01]  /*8f50*/  MUFU.TANH R239, R6 ;  /* 0x0000000600ef7308 */ /* 0x000f220000002400 */
[----:B------:R-:W-:Y:S09]  /*8f60*/  FMUL.FTZ R19, R19, c[0x0][0x320] ;  /* 0x0000c80013137a20 */ /* 0x000ff20000410000 */
[----:B------:R5:W1:Y:S10]  /*8f70*/  MUFU.TANH R244, R15 ;  /* 0x0000000f00f47308 */ /* 0x000a740000002400 */
[----:B------:R1:W1:Y:S10]  /*8f80*/  MUFU.TANH R229, R7 ;  /* 0x0000000700e57308 */ /* 0x0002740000002400 */
[----:B------:R-:W2:Y:S01]  /*8f90*/  MUFU.TANH R246, R8 ;  /* 0x0000000800f67308 */ /* 0x000ea20000002400 */
[----:B-----5:R-:W5:Y:S09]  /*8fa0*/  LDL.64 R14, [R1+0x30] ;  /* 0x00003000010e7983 */ /* 0x020f720000100a00 */
[----:B------:R-:W2:Y:S01]  /*8fb0*/  MUFU.TANH R240, R9 ;  /* 0x0000000900f07308 */ /* 0x000ea20000002400 */
[----:B-1----:R-:W1:Y:S09]  /*8fc0*/  LDSM.16.M88.4 R4, [R213+0x800] ;  /* 0x00080000d504783b */ /* 0x002e720000000200 */
[----:B------:R-:W1:Y:S10]  /*8fd0*/  MUFU.TANH R251, R10 ;  /* 0x0000000a00fb7308 */ /* 0x000e740000002400 */
[----:B------:R1:W1:Y:S10]  /*8fe0*/  MUFU.TANH R249, R11 ;  /* 0x0000000b00f97308 */ /* 0x0002740000002400 */
[----:B------:R-:W2:Y:S10]  /*8ff0*/  MUFU.TANH R238, R12 ;  /* 0x0000000c00ee7308 */ /* 0x000eb40000002400 */
[----:B------:R-:W2:Y:S01]  /*9000*/  MUFU.TANH R237, R13 ;  /* 0x0000000d00ed7308 */ /* 0x000ea20000002400 */
[----:B-1----:R-:W1:Y:S01]  /*9010*/  LDSM.16.M88.4 R8, [R213+0x1000] ;  /* 0x00100000d508783b */ /* 0x002e620000000200 */
[-C--:B------:R-:W-:Y:S08]  /*9020*/  HMMA.16816.F32 R20, R172, R4.reuse, R20 ;  /* 0x00000004ac14723c */ /* 0x080ff00000001814 */
[----:B------:R-:W1:Y:S01]  /*9030*/  MUFU.TANH R16, R16 ;  /* 0x0000001000107308 */ /* 0x000e620000002400 */
[C---:B------:R-:W-:Y:S09]  /*9040*/  HMMA.16816.F32 R24, R188.reuse, R4, R24 ;  /* 0x00000004bc18723c */ /* 0x040ff20000001818 */
[----:B------:R-:W1:Y:S01]  /*9050*/  MUFU.TANH R17, R17 ;  /* 0x0000001100117308 */ /* 0x000e620000002400 */
[-C--:B------:R-:W-:Y:S08]  /*9060*/  HMMA.16816.F32 R28, R188, R6.reuse, R28 ;  /* 0x00000006bc1c723c */ /* 0x080ff0000000181c */
[C---:B------:R-:W-:Y:S01]  /*9070*/  HMMA.16816.F32 R32, R172.reuse, R6, R32 ;  /* 0x00000006ac20723c */ /* 0x040fe20000001820 */
[----:B------:R-:W2:Y:S01]  /*9080*/  MUFU.TANH R205, R18 ;  /* 0x0000001200cd7308 */ /* 0x000ea20000002400 */
[----:B------:R-:W2:Y:S02]  /*9090*/  LDSM.16.M88.4 R4, [R213+0x1800] ;  /* 0x00180000d504783b */ /* 0x000ea40000000200 */
[----:B------:R-:W-:Y:S02]  /*90a0*/  FMUL.FTZ R20, R20, c[0x0][0x320] ;  /* 0x0000c80014147a20 */ /* 0x000fe40000410000 */
[----:B------:R-:W-:Y:S02]  /*90b0*/  FMUL.FTZ R21, R21, c[0x0][0x320] ;  /* 0x0000c80015157a20 */ /* 0x000fe40000410000 */
[----:B------:R-:W-:Y:S03]  /*90c0*/  FMUL.FTZ R27, R27, c[0x0][0x320] ;  /* 0x0000c8001b1b7a20 */ /* 0x000fe60000410000 */
[----:B------:R-:W2:Y:S01]  /*90d0*/  MUFU.TANH R203, R19 ;  /* 0x0000001300cb7308 */ /* 0x000ea20000002400 */
[----:B------:R-:W-:Y:S02]  /*90e0*/  FMUL.FTZ R22, R22, c[0x0][0x320] ;  /* 0x0000c80016167a20 */ /* 0x000fe40000410000 */
[----:B------:R-:W-:Y:S01]  /*90f0*/  FMUL.FTZ R23, R23, c[0x0][0x320] ;  /* 0x0000c80017177a20 */ /* 0x000fe20000410000 */
[-C--:B-1----:R-:W-:Y:S03]  /*9100*/  HMMA.16816.F32 R36, R172, R8.reuse, R36 ;  /* 0x00000008ac24723c */ /* 0x082fe60000001824 */
[----:B------:R-:W-:Y:S02]  /*9110*/  FMUL.FTZ R29, R29, c[0x0][0x320] ;  /* 0x0000c8001d1d7a20 */ /* 0x000fe40000410000 */
[----:B------:R-:W-:Y:S01]  /*9120*/  FMUL.FTZ R30, R30, c[0x0][0x320] ;  /* 0x0000c8001e1e7a20 */ /* 0x000fe20000410000 */
[----:B------:R-:W1:Y:S01]  /*9130*/  MUFU.TANH R234, R27 ;  /* 0x0000001b00ea7308 */ /* 0x000e620000002400 */
[----:B------:R-:W-:Y:S01]  /*9140*/  FMUL.FTZ R31, R31, c[0x0][0x320] ;  /* 0x0000c8001f1f7a20 */ /* 0x000fe20000410000 */
[C---:B------:R-:W-:Y:S04]  /*9150*/  HMMA.16816.F32 R40, R188.reuse, R8, R40 ;  /* 0x00000008bc28723c */ /* 0x040fe80000001828 */
[----:B------:R-:W-:Y:S02]  /*9160*/  FMUL.FTZ R33, R33, c[0x0][0x320] ;  /* 0x0000c80021217a20 */ /* 0x000fe40000410000 */
[----:B------:R-:W-:Y:S02]  /*9170*/  FMUL.FTZ R35, R35, c[0x0][0x320] ;  /* 0x0000c80023237a20 */ /* 0x000fe40000410000 */
[----:B------:R-:W1:Y:S01]  /*9180*/  MUFU.TANH R201, R29 ;  /* 0x0000001d00c97308 */ /* 0x000e620000002400 */
[-C--:B------:R-:W-:Y:S03]  /*9190*/  HMMA.16816.F32 R44, R188, R10.reuse, R44 ;  /* 0x0000000abc2c723c */ /* 0x080fe6000000182c */
[----:B------:R-:W-:Y:S02]  /*91a0*/  FMUL.FTZ R24, R24, c[0x0][0x320] ;  /* 0x0000c80018187a20 */ /* 0x000fe40000410000 */
[----:B------:R-:W-:Y:S02]  /*91b0*/  FMUL.FTZ R25, R25, c[0x0][0x320] ;  /* 0x0000c80019197a20 */ /* 0x000fe40000410000 */
[----:B------:R-:W-:Y:S01]  /*91c0*/  FMUL.FTZ R37, R37, c[0x0][0x320] ;  /* 0x0000c80025257a20 */ /* 0x000fe20000410000 */
[C---:B------:R-:W-:Y:S01]  /*91d0*/  HMMA.16816.F32 R48, R172.reuse, R10, R48 ;  /* 0x0000000aac30723c */ /* 0x040fe20000001830 */
[----:B------:R-:W1:Y:S01]  /*91e0*/  MUFU.TANH R232, R30 ;  /* 0x0000001e00e87308 */ /* 0x000e620000002400 */
[----:B------:R-:W1:Y:S02]  /*91f0*/  LDSM.16.M88.4 R8, [R213+0x2000] ;  /* 0x00200000d508783b */ /* 0x000e640000000200 */
[----:B------:R-:W-:Y:S02]  /*9200*/  FMUL.FTZ R26, R26, c[0x0][0x320] ;  /* 0x0000c8001a1a7a20 */ /* 0x000fe40000410000 */
[----:B------:R-:W-:Y:S02]  /*9210*/  FMUL.FTZ R28, R28, c[0x0][0x320] ;  /* 0x0000c8001c1c7a20 */ /* 0x000fe40000410000 */
[-C--:B--2---:R-:W-:Y:S03]  /*9220*/  HMMA.16816.F32 R52, R172, R4.reuse, R52 ;  /* 0x00000004ac34723c */ /* 0x084fe60000001834 */
[----:B------:R-:W2:Y:S01]  /*9230*/  MUFU.TANH R231, R31 ;  /* 0x0000001f00e77308 */ /* 0x000ea20000002400 */
[----:B------:R-:W-:Y:S02]  /*9240*/  FMUL.FTZ R32, R32, c[0x0][0x320] ;  /* 0x0000c80020207a20 */ /* 0x000fe40000410000 */
[----:B------:R-:W-:Y:S02]  /*9250*/  FMUL.FTZ R34, R34, c[0x0][0x320] ;  /* 0x0000c80022227a20 */ /* 0x000fe40000410000 */
[C---:B------:R-:W-:Y:S04]  /*9260*/  HMMA.16816.F32 R56, R188.reuse, R4, R56 ;  /* 0x00000004bc38723c */ /* 0x040fe80000001838 */
[----:B------:R-:W-:Y:S01]  /*9270*/  FMUL.FTZ R46, R46, c[0x0][0x320] ;  /* 0x0000c8002e2e7a20 */ /* 0x000fe20000410000 */
[----:B------:R-:W2:Y:S01]  /*9280*/  MUFU.TANH R20, R20 ;  /* 0x0000001400147308 */ /* 0x000ea20000002400 */
[----:B------:R-:W-:Y:S02]  /*9290*/  FMUL.FTZ R36, R36, c[0x0][0x320] ;  /* 0x0000c80024247a20 */ /* 0x000fe40000410000 */
[-C--:B------:R-:W-:Y:S04]  /*92a0*/  HMMA.16816.F32 R60, R188, R6.reuse, R60 ;  /* 0x00000006bc3c723c */ /* 0x080fe8000000183c */
[----:B------:R-:W-:Y:S02]  /*92b0*/  FMUL.FTZ R48, R48, c[0x0][0x320] ;  /* 0x0000c80030307a20 */ /* 0x000fe40000410000 */
[----:B------:R-:W-:Y:S01]  /*92c0*/  FMUL.FTZ R49, R49, c[0x0][0x320] ;  /* 0x0000c80031317a20 */ /* 0x000fe20000410000 */
[----:B------:R2:W2:Y:S01]  /*92d0*/  MUFU.TANH R197, R46 ;  /* 0x0000002e00c57308 */ /* 0x0004a20000002400 */
[C---:B------:R-:W-:Y:S01]  /*92e0*/  HMMA.16816.F32 R64, R172.reuse, R6, R64 ;  /* 0x00000006ac40723c */ /* 0x040fe20000001840 */
[----:B------:R-:W3:Y:S01]  /*92f0*/  LDSM.16.M88.4 R4, [R213+0x2800] ;  /* 0x00280000d504783b */ /* 0x000ee20000000200 */
[----:B------:R-:W-:Y:S04]  /*9300*/  DEPBAR.LE SB0, 0x0 ;  /* 0x000080000000791a */ /* 0x000fe80000000000 */
[----:B------:R-:W-:Y:S02]  /*9310*/  FMUL.FTZ R50, R50, c[0x0][0x320] ;  /* 0x0000c80032327a20 */ /* 0x000fe40000410000 */
[----:B------:R-:W-:Y:S01]  /*9320*/  FMUL.FTZ R51, R51, c[0x0][0x320] ;  /* 0x0000c80033337a20 */ /* 0x000fe20000410000 */
[----:B------:R-:W3:Y:S01]  /*9330*/  MUFU.TANH R21, R21 ;  /* 0x0000001500157308 */ /* 0x000ee20000002400 */
[----:B------:R-:W-:Y:S01]  /*9340*/  BAR.SYNC.DEFER_BLOCKING 0x0 ;  /* 0x0000000000007b1d */ /* 0x000fe20000010000 */
[-C--:B-1----:R-:W-:Y:S05]  /*9350*/  HMMA.16816.F32 R68, R172, R8.reuse, R68 ;  /* 0x00000008ac44723c */ /* 0x082fea0000001844 */
[----:B------:R-:W-:Y:S02]  /*9360*/  FMUL.FTZ R52, R52, c[0x0][0x320] ;  /* 0x0000c80034347a20 */ /* 0x000fe40000410000 */
[----:B------:R-:W-:Y:S01]  /*9370*/  FMUL.FTZ R53, R53, c[0x0][0x320] ;  /* 0x0000c80035357a20 */ /* 0x000fe20000410000 */
[----:B------:R1:W1:Y:S01]  /*9380*/  MUFU.TANH R193, R22 ;  /* 0x0000001600c17308 */ /* 0x0002620000002400 */
[C---:B------:R-:W-:Y:S01]  /*9390*/  HMMA.16816.F32 R72, R188.reuse, R8, R72 ;  /* 0x00000008bc48723c */ /* 0x040fe20000001848 */
[----:B--2---:R-:W2:Y:S03]  /*93a0*/  LDL R46, [R1+0x20] ;  /* 0x00002000012e7983 */ /* 0x004ea60000100800 */
[----:B------:R-:W-:Y:S02]  /*93b0*/  FMUL.FTZ R54, R54, c[0x0][0x320] ;  /* 0x0000c80036367a20 */ /* 0x000fe40000410000 */
[----:B------:R-:W-:Y:S01]  /*93c0*/  FMUL.FTZ R55, R55, c[0x0][0x320] ;  /* 0x0000c80037377a20 */ /* 0x000fe20000410000 */
[----:B------:R-:W-:Y:S01]  /*93d0*/  MOV R8, c[0x0][0x1e4] ;  /* 0x0000790000087a02 */ /* 0x000fe20000000f00 */
[-C--:B------:R-:W-:Y:S01]  /*93e0*/  HMMA.16816.F32 R76, R188, R10.reuse, R76 ;  /* 0x0000000abc4c723c */ /* 0x080fe2000000184c */
[----:B------:R1:W1:Y:S03]  /*93f0*/  MUFU.TANH R185, R23 ;  /* 0x0000001700b97308 */ /* 0x0002660000002400 */
[----:B------:R-:W-:Y:S02]  /*9400*/  FMUL.FTZ R56, R56, c[0x0][0x320] ;  /* 0x0000c80038387a20 */ /* 0x000fe40000410000 */
[----:B------:R-:W-:Y:S02]  /*9410*/  FMUL.FTZ R59, R59, c[0x0][0x320] ;  /* 0x0000c8003b3b7a20 */ /* 0x000fe40000410000 */
[C---:B------:R-:W-:Y:S03]  /*9420*/  HMMA.16816.F32 R80, R172.reuse, R10, R80 ;  /* 0x0000000aac50723c */ /* 0x040fe60000001850 */
[----:B------:R1:W1:Y:S01]  /*9430*/  MUFU.TANH R207, R24 ;  /* 0x0000001800cf7308 */ /* 0x0002620000002400 */
[----:B------:R-:W-:Y:S02]  /*9440*/  FMUL.FTZ R60, R60, c[0x0][0x320] ;  /* 0x0000c8003c3c7a20 */ /* 0x000fe40000410000 */
[----:B------:R-:W-:Y:S01]  /*9450*/  FMUL.FTZ R61, R61, c[0x0][0x320] ;  /* 0x0000c8003d3d7a20 */ /* 0x000fe20000410000 */
[----:B------:R-:W-:Y:S01]  /*9460*/  @P0 SHF.L.U32 R10, R228, 0x5, RZ ;  /* 0x00000005e40a0819 */ /* 0x000fe200000006ff */
[-C--:B---3--:R-:W-:Y:S04]  /*9470*/  HMMA.16816.F32 R84, R172, R4.reuse, R84 ;  /* 0x00000004ac54723c */ /* 0x088fe80000001854 */
[----:B------:R-:W-:Y:S01]  /*9480*/  FMUL.FTZ R63, R63, c[0x0][0x320] ;  /* 0x0000c8003f3f7a20 */ /* 0x000fe20000410000 */
[----:B------:R3:W1:Y:S01]  /*9490*/  MUFU.TANH R206, R25 ;  /* 0x0000001900ce7308 */ /* 0x0006620000002400 */
[----:B------:R-:W-:Y:S02]  /*94a0*/  FMUL.FTZ R64, R64, c[0x0][0x320] ;  /* 0x0000c80040407a20 */ /* 0x000fe40000410000 */
[C---:B------:R-:W-:Y:S04]  /*94b0*/  HMMA.16816.F32 R88, R188.reuse, R4, R88 ;  /* 0x00000004bc58723c */ /* 0x040fe80000001858 */
[----:B------:R-:W-:Y:S02]  /*94c0*/  FMUL.FTZ R65, R65, c[0x0][0x320] ;  /* 0x0000c80041417a20 */ /* 0x000fe40000410000 */
[----:B------:R-:W-:Y:S01]  /*94d0*/  FMUL.FTZ R66, R66, c[0x0][0x320] ;  /* 0x0000c80042427a20 */ /* 0x000fe20000410000 */
[----:B------:R3:W1:Y:S01]  /*94e0*/  MUFU.TANH R235, R26 ;  /* 0x0000001a00eb7308 */ /* 0x0006620000002400 */
[-C--:B------:R-:W-:Y:S04]  /*94f0*/  HMMA.16816.F32 R92, R188, R6.reuse, R92 ;  /* 0x00000006bc5c723c */ /* 0x080fe8000000185c */
[----:B------:R-:W-:Y:S04]  /*9500*/  @P0 IMAD.WIDE.U32 R4, R0, c[0x0][0x1e0], RZ ;  /* 0x0000780000040a25 */ /* 0x000fe800078e00ff */
[----:B------:R-:W-:Y:S01]  /*9510*/  HMMA.16816.F32 R96, R172, R6, R96 ;  /* 0x00000006ac60723c */ /* 0x000fe20000001860 */
[----:B------:R3:W1:Y:S01]  /*9520*/  MUFU.TANH R202, R28 ;  /* 0x0000001c00ca7308 */ /* 0x0006620000002400 */
[----:B------:R-:W3:Y:S02]  /*9530*/  LDL R7, [R1+0x4] ;  /* 0x0000040001077983 */ /* 0x000ee40000100800 */
[----:B------:R-:W-:Y:S01]  /*9540*/  @P0 IADD3 R0, R5, R2, RZ ;  /* 0x0000000205000210 */ /* 0x000fe20007ffe0ff */
[----:B------:R-:W-:Y:S01]  /*9550*/  FMUL.FTZ R67, R67, c[0x0][0x320] ;  /* 0x0000c80043437a20 */ /* 0x000fe20000410000 */
[----:B------:R1:W3:Y:S01]  /*9560*/  LDL R6, [R1+0x28] ;  /* 0x0000280001067983 */ /* 0x0002e20000100800 */
[----:B------:R-:W-:Y:S01]  /*9570*/  @P0 MOV R2, R242 ;  /* 0x000000f200020202 */ /* 0x000fe20000000f00 */
[----:B------:R-:W-:Y:S03]  /*9580*/  FMUL.FTZ R68, R68, c[0x0][0x320] ;  /* 0x0000c80044447a20 */ /* 0x000fe60000410000 */
[----:B------:R1:W1:Y:S01]  /*9590*/  MUFU.TANH R13, R32 ;  /* 0x00000020000d7308 */ /* 0x0002620000002400 */
[----:B------:R-:W-:Y:S02]  /*95a0*/  @P0 IMAD R0, R0, 0x60, RZ ;  /* 0x0000006000000824 */ /* 0x000fe400078e02ff */
[----:B------:R-:W-:Y:S02]  /*95b0*/  FMUL.FTZ R69, R69, c[0x0][0x320] ;  /* 0x0000c80045457a20 */ /* 0x000fe40000410000 */
[----:B------:R-:W-:Y:S02]  /*95c0*/  FMUL.FTZ R70, R70, c[0x0][0x320] ;  /* 0x0000c80046467a20 */ /* 0x000fe40000410000 */
[----:B------:R-:W-:Y:S02]  /*95d0*/  FMUL.FTZ R71, R71, c[0x0][0x320] ;  /* 0x0000c80047477a20 */ /* 0x000fe40000410000 */
[----:B------:R-:W-:Y:S01]  /*95e0*/  FMUL.FTZ R72, R72, c[0x0][0x320] ;  /* 0x0000c80048487a20 */ /* 0x000fe20000410000 */
[----:B------:R-:W1:Y:S01]  /*95f0*/  MUFU.TANH R33, R33 ;  /* 0x0000002100217308 */ /* 0x000e620000002400 */
[----:B------:R-:W-:Y:S02]  /*9600*/  FMUL.FTZ R73, R73, c[0x0][0x320] ;  /* 0x0000c80049497a20 */ /* 0x000fe40000410000 */
[----:B------:R-:W-:Y:S02]  /*9610*/  FMUL.FTZ R74, R74, c[0x0][0x320] ;  /* 0x0000c8004a4a7a20 */ /* 0x000fe40000410000 */
[----:B------:R-:W-:Y:S02]  /*9620*/  FMUL.FTZ R75, R75, c[0x0][0x320] ;  /* 0x0000c8004b4b7a20 */ /* 0x000fe40000410000 */
[----:B------:R-:W-:Y:S02]  /*9630*/  FMUL.FTZ R76, R76, c[0x0][0x320] ;  /* 0x0000c8004c4c7a20 */ /* 0x000fe40000410000 */
[----:B------:R-:W-:Y:S01]  /*9640*/  FMUL.FTZ R77, R77, c[0x0][0x320] ;  /* 0x0000c8004d4d7a20 */ /* 0x000fe20000410000 */
[----:B------:R1:W1:Y:S01]  /*9650*/  MUFU.TANH R183, R34 ;  /* 0x0000002200b77308 */ /* 0x0002620000002400 */
        /* <DEDUP_REMOVED lines=31> */
[----:B------:R-:W-:Y:S01]  /*9850*/  FMUL.FTZ R45, R45, c[0x0][0x320] ;  /* 0x0000c8002d2d7a20 */ /* 0x000fe20000410000 */
[----:B-----5:R-:W-:Y:S01]  /*9860*/  @P0 MOV R3, R15 ;  /* 0x0000000f00030202 */ /* 0x020fe20000000f00 */
[----:B------:R-:W-:Y:S02]  /*9870*/  FMUL.FTZ R47, R47, c[0x0][0x320] ;  /* 0x0000c8002f2f7a20 */ /* 0x000fe40000410000 */
[----:B------:R-:W-:Y:S02]  /*9880*/  FMUL.FTZ R57, R57, c[0x0][0x320] ;  /* 0x0000c80039397a20 */ /* 0x000fe40000410000 */
[----:B------:R-:W-:Y:S01]  /*9890*/  @P0 IMAD.WIDE.U32 R2, R4, 0x60, R2 ;  /* 0x0000006004020825 */ /* 0x000fe200078e0002 */
[----:B------:R1:W1:Y:S03]  /*98a0*/  MUFU.TANH R35, R39 ;  /* 0x0000002700237308 */ /* 0x0002660000002400 */
[----:B------:R-:W-:Y:S01]  /*98b0*/  FMUL.FTZ R58, R58, c[0x0][0x320] ;  /* 0x0000c8003a3a7a20 */ /* 0x000fe20000410000 */
[----:B------:R-:W-:Y:S01]  /*98c0*/  @P0 LEA R4, P1, R2, c[0x0][0x1c8], 0x1 ;  /* 0x0000720002040a11 */ /* 0x000fe200078208ff */
[----:B------:R-:W-:Y:S01]  /*98d0*/  FMUL.FTZ R62, R62, c[0x0][0x320] ;  /* 0x0000c8003e3e7a20 */ /* 0x000fe20000410000 */
[----:B------:R-:W-:Y:S01]  /*98e0*/  @P0 IADD3 R0, R3, R0, RZ ;  /* 0x0000000003000210 */ /* 0x000fe20007ffe0ff */
[----:B------:R-:W-:Y:S02]  /*98f0*/  FMUL.FTZ R90, R90, c[0x0][0x320] ;  /* 0x0000c8005a5a7a20 */ /* 0x000fe40000410000 */
[----:B------:R-:W-:Y:S01]  /*9900*/  FMUL.FTZ R94, R94, c[0x0][0x320] ;  /* 0x0000c8005e5e7a20 */ /* 0x000fe20000410000 */
[----:B------:R1:W1:Y:S01]  /*9910*/  MUFU.TANH R194, R40 ;  /* 0x0000002800c27308 */ /* 0x0002620000002400 */
[----:B------:R-:W-:Y:S01]  /*9920*/  @P0 LEA.HI.X R5, R2, c[0x0][0x1cc], R0, 0x1, P1 ;  /* 0x0000730002050a11 */ /* 0x000fe200008f0c00 */
[----:B------:R-:W-:Y:S01]  /*9930*/  FMUL.FTZ R95, R95, c[0x0][0x320] ;  /* 0x0000c8005f5f7a20 */ /* 0x000fe20000410000 */
[-C--:B------:R-:W-:Y:S02]  /*9940*/  @P0 IADD3 R2, P1, R4, R10.reuse, RZ ;  /* 0x0000000a04020210 */ /* 0x080fe40007f3e0ff */
[----:B------:R-:W-:Y:S01]  /*9950*/  @P0 SHF.L.U64.HI R0, R228, 0x5, R8 ;  /* 0x00000005e4000819 */ /* 0x000fe20000010208 */
[----:B------:R-:W-:Y:S01]  /*9960*/  @!PT LDS RZ, [RZ] ;  /* 0x00000000fffff984 */ /* 0x000fe20000000800 */
[----:B------:R-:W-:Y:S01]  /*9970*/  @!PT LDS RZ, [RZ] ;  /* 0x00000000fffff984 */ /* 0x000fe20000000800 */
[----:B------:R-:W-:Y:S01]  /*9980*/  @!PT LDS RZ, [RZ] ;  /* 0x00000000fffff984 */ /* 0x000fe20000000800 */
[----:B------:R5:W-:Y:S01]  /*9990*/  @P0 LDGSTS.E.BYPASS.LTC128B.128 [R227+0x3100], [R4.64], !P6 ;  /* 0x0310000004e30fae */ /* 0x000be2000f101d4c */
[----:B------:R-:W-:Y:S02]  /*99a0*/  @P0 IADD3 R8, P2, R2, R10, RZ ;  /* 0x0000000a02080210 */ /* 0x000fe40007f5e0ff */
[-C--:B------:R-:W-:Y:S01]  /*99b0*/  @P0 IADD3.X R3, R5, R0.reuse, RZ, P1, !PT ;  /* 0x0000000005030210 */ /* 0x080fe20000ffe4ff */
[----:B------:R1:W1:Y:S03]  /*99c0*/  MUFU.TANH R192, R41 ;  /* 0x0000002900c07308 */ /* 0x0002660000002400 */
[----:B------:R-:W-:Y:S01]  /*99d0*/  @P0 IADD3.X R9, R3, R0, RZ, P2, !PT ;  /* 0x0000000003090210 */ /* 0x000fe200017fe4ff */
[----:B------:R1:W-:Y:S06]  /*99e0*/  @P0 LDGSTS.E.BYPASS.LTC128B.128 [R227+0x3900], [R2.64], !P6 ;  /* 0x0390000002e30fae */ /* 0x0003ec000f101d4c */
[----:B------:R2:W2:Y:S02]  /*99f0*/  MUFU.TANH R200, R42 ;  /* 0x0000002a00c87308 */ /* 0x0004a40000002400 */
[----:B------:R2:W-:Y:S08]  /*9a00*/  @P0 LDGSTS.E.BYPASS.LTC128B.128 [R227+0x4100], [R8.64], !P6 ;  /* 0x0410000008e30fae */ /* 0x0005f0000f101d4c */
[----:B------:R2:W2:Y:S10]  /*9a10*/  MUFU.TANH R199, R43 ;  /* 0x0000002b00c77308 */ /* 0x0004b40000002400 */
[----:B------:R2:W2:Y:S01]  /*9a20*/  MUFU.TANH R184, R44 ;  /* 0x0000002c00b87308 */ /* 0x0004a20000002400 */
[----:B-1----:R-:W-:Y:S04]  /*9a30*/  @P0 IADD3 R2, P1, R8, R10, RZ ;  /* 0x0000000a08020210 */ /* 0x002fe80007f3e0ff */
[----:B------:R-:W-:Y:S02]  /*9a40*/  @P0 IADD3.X R3, R9, R0, RZ, P1, !PT ;  /* 0x0000000009030210 */ /* 0x000fe40000ffe4ff */
[----:B-----5:R-:W-:Y:S03]  /*9a50*/  @P0 IADD3 R4, P2, R2, R10, RZ ;  /* 0x0000000a02040210 */ /* 0x020fe60007f5e0ff */
[----:B------:R1:W1:Y:S01]  /*9a60*/  MUFU.TANH R170, R45 ;  /* 0x0000002d00aa7308 */ /* 0x0002620000002400 */
[----:B------:R5:W-:Y:S01]  /*9a70*/  @P0 LDGSTS.E.BYPASS.LTC128B.128 [R227+0x4900], [R2.64], !P6 ;  /* 0x0490000002e30fae */ /* 0x000be2000f101d4c */
[----:B------:R-:W-:Y:S02]  /*9a80*/  @P0 IADD3.X R5, R3, R0, RZ, P2, !PT ;  /* 0x0000000003050210 */ /* 0x000fe400017fe4ff */
[----:B------:R-:W-:Y:S04]  /*9a90*/  @P0 IADD3 R10, P1, R4, R10, RZ ;  /* 0x0000000a040a0210 */ /* 0x000fe80007f3e0ff */
[----:B------:R-:W-:Y:S01]  /*9aa0*/  @P0 IADD3.X R11, R5, R0, RZ, P1, !PT ;  /* 0x00000000050b0210 */ /* 0x000fe20000ffe4ff */
[----:B------:R1:W-:Y:S01]  /*9ab0*/  @P0 LDGSTS.E.BYPASS.LTC128B.128 [R227+0x5100], [R4.64], !P6 ;  /* 0x0510000004e30fae */ /* 0x0003e2000f101d4c */
[----:B------:R1:W1:Y:S07]  /*9ac0*/  MUFU.TANH R196, R47 ;  /* 0x0000002f00c47308 */ /* 0x00026e0000002400 */
[----:B------:R2:W-:Y:S01]  /*9ad0*/  @P0 LDGSTS.E.BYPASS.LTC128B.128 [R227+0x5900], [R10.64], !P6 ;  /* 0x059000000ae30fae */ /* 0x0005e2000f101d4c */
[----:B------:R-:W-:Y:S02]  /*9ae0*/  PLOP3.LUT P0, PT, PT, PT, UP1, 0x40, 0x0 ;  /* 0x000000000000781c */ /* 0x000fe40003f0e818 */
[----:B------:R-:W1:Y:S05]  /*9af0*/  MUFU.TANH R49, R49 ;  /* 0x0000003100317308 */ /* 0x000e6a0000002400 */
[----:B------:R-:W0:Y:S01]  /*9b00*/  LDGDEPBAR ;  /* 0x00000000000079af */ /* 0x000e220000000000 */
[----:B-----5:R-:W-:Y:S04]  /*9b10*/  IMAD R3, R225, -0x60, RZ ;  /* 0xffffffa0e1037824 */ /* 0x020fe800078e02ff */
[----:B------:R-:W1:Y:S10]  /*9b20*/  MUFU.TANH R50, R50 ;  /* 0x0000003200327308 */ /* 0x000e740000002400 */
[----:B------:R-:W1:Y:S10]  /*9b30*/  MUFU.TANH R51, R51 ;  /* 0x0000003300337308 */ /* 0x000e740000002400 */
[----:B------:R-:W1:Y:S10]  /*9b40*/  MUFU.TANH R52, R52 ;  /* 0x0000003400347308 */ /* 0x000e740000002400 */
[----:B------:R-:W1:Y:S10]  /*9b50*/  MUFU.TANH R53, R53 ;  /* 0x0000003500357308 */ /* 0x000e740000002400 */
[----:B------:R-:W1:Y:S10]  /*9b60*/  MUFU.TANH R54, R54 ;  /* 0x0000003600367308 */ /* 0x000e740000002400 */
[----:B------:R-:W1:Y:S10]  /*9b70*/  MUFU.TANH R55, R55 ;  /* 0x0000003700377308 */ /* 0x000e740000002400 */
[----:B------:R3:W3:Y:S10]  /*9b80*/  MUFU.TANH R168, R56 ;  /* 0x0000003800a87308 */ /* 0x0006f40000002400 */
[----:B------:R3:W3:Y:S01]  /*9b90*/  MUFU.TANH R56, R57 ;  /* 0x0000003900387308 */ /* 0x0006e20000002400 */
[----:B--2---:R-:W-:Y:S04]  /*9ba0*/  IADD3 R10, -R46, 0x1, R3 ;  /* 0x000000012e0a7810 */ /* 0x004fe80007ffe103 */
[----:B-1----:R-:W-:Y:S05]  /*9bb0*/  IADD3 R5, R10, c[0x0][0x1d0], RZ ;  /* 0x000074000a057a10 */ /* 0x002fea0007ffe0ff */
[----:B------:R1:W2:Y:S01]  /*9bc0*/  MUFU.TANH R181, R58 ;  /* 0x0000003a00b57308 */ /* 0x0002a20000002400 */
[----:B------:R-:W-:Y:S04]  /*9bd0*/  IADD3 R5, R5, -c[0x0][0x168], RZ ;  /* 0x80005a0005057a10 */ /* 0x000fe80007ffe0ff */
[C---:B------:R-:W-:Y:S05]  /*9be0*/  IADD3 R8, R5.reuse, UR10, RZ ;  /* 0x0000000a05087c10 */ /* 0x040fea000fffe0ff */
[----:B------:R1:W1:Y:S10]  /*9bf0*/  MUFU.TANH R180, R59 ;  /* 0x0000003b00b47308 */ /* 0x0002740000002400 */
[----:B------:R-:W1:Y:S10]  /*9c00*/  MUFU.TANH R60, R60 ;  /* 0x0000003c003c7308 */ /* 0x000e740000002400 */
[----:B------:R-:W1:Y:S10]  /*9c10*/  MUFU.TANH R61, R61 ;  /* 0x0000003d003d7308 */ /* 0x000e740000002400 */
[----:B------:R1:W1:Y:S01]  /*9c20*/  MUFU.TANH R179, R62 ;  /* 0x0000003e00b37308 */ /* 0x0002620000002400 */
[----:B---3--:R-:W-:Y:S02]  /*9c30*/  @P3 MOV R6, R7 ;  /* 0x0000000700063202 */ /* 0x008fe40000000f00 */
[----:B------:R-:W-:Y:S07]  /*9c40*/  IADD3 R7, R5, c[0x0][0x328], RZ ;  /* 0x0000ca0005077a10 */ /* 0x000fee0007ffe0ff */
[----:B------:R3:W1:Y:S01]  /*9c50*/  MUFU.TANH R178, R63 ;  /* 0x0000003f00b27308 */ /* 0x0006620000002400 */
[----:B------:R-:W5:Y:S09]  /*9c60*/  SHFL.IDX PT, R9, R6, RZ, 0x1c1f ;  /* 0x001c1fff06097589 */ /* 0x000f7200000e0000 */
[----:B------:R-:W1:Y:S10]  /*9c70*/  MUFU.TANH R64, R64 ;  /* 0x0000004000407308 */ /* 0x000e740000002400 */
[----:B------:R-:W1:Y:S01]  /*9c80*/  MUFU.TANH R65, R65 ;  /* 0x0000004100417308 */ /* 0x000e620000002400 */
[----:B-----5:R-:W-:Y:S02]  /*9c90*/  IADD3 R2, R7, R9, RZ ;  /* 0x0000000907027210 */ /* 0x020fe40007ffe0ff */
[----:B------:R-:W-:Y:S07]  /*9ca0*/  IADD3 R0, R9, R8, RZ ;  /* 0x0000000809007210 */ /* 0x000fee0007ffe0ff */
[----:B------:R-:W1:Y:S10]  /*9cb0*/  MUFU.TANH R66, R66 ;  /* 0x0000004200427308 */ /* 0x000e740000002400 */
        /* <DEDUP_REMOVED lines=11> */
[----:B------:R3:W1:Y:S10]  /*9d70*/  MUFU.TANH R186, R78 ;  /* 0x0000004e00ba7308 */ /* 0x0006740000002400 */
        /* <DEDUP_REMOVED lines=15> */
[----:B------:R3:W1:Y:S10]  /*9e70*/  MUFU.TANH R63, R94 ;  /* 0x0000005e003f7308 */ /* 0x0006740000002400 */
[----:B------:R3:W1:Y:S10]  /*9e80*/  MUFU.TANH R59, R95 ;  /* 0x0000005f003b7308 */ /* 0x0006740000002400 */
[----:B------:R-:W1:Y:S10]  /*9e90*/  MUFU.TANH R30, R30 ;  /* 0x0000001e001e7308 */ /* 0x000e740000002400 */
[----:B------:R-:W1:Y:S10]  /*9ea0*/  MUFU.TANH R27, R27 ;  /* 0x0000001b001b7308 */ /* 0x000e740000002400 */
[----:B------:R-:W1:Y:S10]  /*9eb0*/  MUFU.TANH R31, R31 ;  /* 0x0000001f001f7308 */ /* 0x000e740000002400 */
[----:B------:R-:W1:Y:S01]  /*9ec0*/  MUFU.TANH R29, R29 ;  /* 0x0000001d001d7308 */ /* 0x000e620000002400 */
[----:B------:R-:W-:-:S05]  /*9ed0*/  @P0 BRA `(.L_x_482) ;  /* 0x0000019000000947 */ /* 0x000fca0003800000 */
[----:B--234-:R-:W-:Y:S01]  /*9ee0*/  IADD3 R4, R9, c[0x0][0x1d0], RZ ;  /* 0x0000740009047a10 */ /* 0x01cfe20007ffe0ff */
[----:B------:R-:W-:Y:S03]  /*9ef0*/  BSSY B0, `(.L_x_483) ;  /* 0x0000012000007945 */ /* 0x000fe60003800000 */
[----:B------:R-:W-:Y:S04]  /*9f00*/  IADD3 R4, R4, -c[0x0][0x168], RZ ;  /* 0x80005a0004047a10 */ /* 0x000fe80007ffe0ff */
[----:B------:R-:W-:Y:S11]  /*9f10*/  ISETP.GT.AND P0, PT, R4, -0x1, PT ;  /* 0xffffffff0400780c */ /* 0x000ff60003f04270 */
[----:B------:R-:W-:Y:S02]  /*9f20*/  @!UPT UIADD3 URZ, URZ, URZ, URZ ;  /* 0x0000003f3f3ff290 */ /* 0x000fe4000fffe03f */
[----:B------:R-:W-:-:S05]  /*9f30*/  @P0 BRA `(.L_x_484) ;  /* 0x0000008000000947 */ /* 0x000fca0003800000 */
[----:B------:R-:W-:Y:S01]  /*9f40*/  LOP3.LUT R4, RZ, R4, RZ, 0x33, !PT ;  /* 0x00000004ff047212 */ /* 0x000fe200078e33ff */
[----:B------:R-:W-:Y:S05]  /*9f50*/  IMAD.MOV.U32 R9, RZ, RZ, c[0x0][0x32c] ;  /* 0x0000cb00ff097624 */ /* 0x000fea00078e00ff */
[----:B------:R-:W-:Y:S11]  /*9f60*/  ISETP.NE.AND P0, PT, R9, 0x1, PT ;  /* 0x000000010900780c */ /* 0x000ff60003f05270 */
[----:B------:R-:W-:Y:S02]  /*9f70*/  @!UPT UIADD3 URZ, URZ, URZ, URZ ;  /* 0x0000003f3f3ff290 */ /* 0x000fe4000fffe03f */
[----:B------:R-:W-:Y:S05]  /*9f80*/  @P0 IMAD.HI.U32 R9, R4, c[0x0][0x330], RZ ;  /* 0x0000cc0004090a27 */ /* 0x000fea00078e00ff */
[----:B------:R-:W-:Y:S04]  /*9f90*/  @P0 SHF.R.U32.HI R4, RZ, c[0x0][0x334], R9 ;  /* 0x0000cd00ff040a19 */ /* 0x000fe80000011609 */
[----:B------:R-:W-:Y:S01]  /*9fa0*/  LOP3.LUT R4, RZ, R4, RZ, 0x33, !PT ;  /* 0x00000004ff047212 */ /* 0x000fe200078e33ff */
[----:B------:R-:W-:-:S05]  /*9fb0*/  BRA `(.L_x_485) ;  /* 0x0000005000007947 */ /* 0x000fca0003800000 */
.L_x_484:
[----:B------:R-:W-:Y:S04]  /*9fc0*/  MOV R9, c[0x0][0x32c] ;  /* 0x0000cb0000097a02 */ /* 0x000fe80000000f00 */
[----:B------:R-:W-:Y:S11]  /*9fd0*/  ISETP.NE.AND P0, PT, R9, 0x1, PT ;  /* 0x000000010900780c */ /* 0x000ff60003f05270 */
[----:B------:R-:W-:Y:S02]  /*9fe0*/  @!UPT UIADD3 URZ, URZ, URZ, URZ ;  /* 0x0000003f3f3ff290 */ /* 0x000fe4000fffe03f */
[----:B------:R-:W-:Y:S05]  /*9ff0*/  @P0 IMAD.HI.U32 R9, R4, c[0x0][0x330], RZ ;  /* 0x0000cc0004090a27 */ /* 0x000fea00078e00ff */
[----:B------:R-:W-:Y:S02]  /*a000*/  @P0 SHF.R.U32.HI R4, RZ, c[0x0][0x334], R9 ;  /* 0x0000cd00ff040a19 */ /* 0x000fe40000011609 */
.L_x_485:
[----:B------:R-:W-:Y:S05]  /*a010*/  BSYNC B0 ;  /* 0x0000000000007941 */ /* 0x000fea0003800000 */
.L_x_483:
[----:B------:R-:W-:Y:S04]  /*a020*/  IMAD.IADD R9, R3, 0x1, -R46 ;  /* 0x0000000103097824 */ /* 0x000fe800078e0a2e */
[----:B------:R-:W-:Y:S05]  /*a030*/  IMAD R4, R4, c[0x0][0x32c], R9 ;  /* 0x0000cb0004047a24 */ /* 0x000fea00078e0209 */
[----:B------:R-:W-:Y:S02]  /*a040*/  IADD3 R9, R4, c[0x0][0x32c], RZ ;  /* 0x0000cb0004097a10 */ /* 0x000fe40007ffe0ff */
[----:B------:R-:W-:Y:S02]  /*a050*/  IMNMX R0, R0, R4, !PT ;  /* 0x0000000400007217 */ /* 0x000fe40007800200 */
[----:B------:R-:W-:Y:S02]  /*a060*/  IMNMX R2, R2, R9, PT ;  /* 0x0000000902027217 */ /* 0x000fe40003800200 */
.L_x_482:
[C---:B--234-:R-:W-:Y:S02]  /*a070*/  ISETP.GE.AND P0, PT, R3.reuse, 0x9, PT ;  /* 0x000000090300780c */ /* 0x05cfe40003f06270 */
[C---:B------:R-:W-:Y:S02]  /*a080*/  ISETP.GE.AND P1, PT, R3.reuse, 0x2, PT ;  /* 0x000000020300780c */ /* 0x040fe40003f26270 */
[----:B------:R-:W-:Y:S02]  /*a090*/  P2R R25, PR, RZ, 0x1 ;  /* 0x00000001ff197803 */ /* 0x000fe40000000000 */
[C---:B------:R-:W-:Y:S02]  /*a0a0*/  ISETP.GT.AND P0, PT, R0.reuse, 0x8, !P0 ;  /* 0x000000080000780c */ /* 0x040fe40004704270 */
[----:B------:R-:W-:Y:S02]  /*a0b0*/  P2R R26, PR, RZ, 0x2 ;  /* 0x00000002ff1a7803 */ /* 0x000fe40000000000 */
[----:B------:R-:W-:Y:S02]  /*a0c0*/  ISETP.GT.AND P1, PT, R0, 0x1, !P1 ;  /* 0x000000010000780c */ /* 0x000fe40004f24270 */
[C---:B------:R-:W-:Y:S02]  /*a0d0*/  ISETP.GE.AND P2, PT, R3.reuse, 0x11, PT ;  /* 0x000000110300780c */ /* 0x040fe40003f46270 */
[C---:B------:R-:W-:Y:S02]  /*a0e0*/  ISETP.LT.OR P0, PT, R2.reuse, 0x9, P0 ;  /* 0x000000090200780c */ /* 0x040fe40000701670 */
[----:B------:R-:W-:Y:S02]  /*a0f0*/  ISETP.LT.OR P1, PT, R2, 0x2, P1 ;  /* 0x000000020200780c */ /* 0x000fe40000f21670 */
[C---:B------:R-:W-:Y:S02]  /*a100*/  ISETP.GE.AND P3, PT, R3.reuse, 0xa, PT ;  /* 0x0000000a0300780c */ /* 0x040fe40003f66270 */
[----:B------:R-:W-:Y:S02]  /*a110*/  FSEL R36, R16, -INF , !P0 ;  /* 0xff80000010247808 */ /* 0x000fe40004000000 */
[----:B------:R-:W-:Y:S02]  /*a120*/  ISETP.GT.AND P0, PT, R0, 0x10, !P2 ;  /* 0x000000100000780c */ /* 0x000fe40005704270 */
[----:B------:R-:W-:Y:S02]  /*a130*/  FSEL R32, R176, -INF , !P1 ;  /* 0xff800000b0207808 */ /* 0x000fe40004800000 */
[----:B------:R-:W-:Y:S02]  /*a140*/  ISETP.GT.AND P1, PT, R0, 0x9, !P3 ;  /* 0x000000090000780c */ /* 0x000fe40005f24270 */
[----:B------:R-:W-:Y:S02]  /*a150*/  P2R R23, PR, RZ, 0x4 ;  /* 0x00000004ff177803 */ /* 0x000fe40000000000 */
[C---:B------:R-:W-:Y:S02]  /*a160*/  ISETP.LT.OR P0, PT, R2.reuse, 0x11, P0 ;  /* 0x000000110200780c */ /* 0x040fe40000701670 */
[----:B------:R-:W-:Y:S02]  /*a170*/  ISETP.GE.AND P2, PT, R3, 0x12, PT ;  /* 0x000000120300780c */ /* 0x000fe40003f46270 */
[----:B------:R-:W-:Y:S02]  /*a180*/  ISETP.LT.OR P1, PT, R2, 0xa, P1 ;  /* 0x0000000a0200780c */ /* 0x000fe40000f21670 */
[----:B------:R-:W-:Y:S02]  /*a190*/  FSEL R40, R20, -INF , !P0 ;  /* 0xff80000014287808 */ /* 0x000fe40004000000 */
[----:B------:R-:W-:Y:S02]  /*a1a0*/  ISETP.GT.AND P0, PT, R0, 0x11, !P2 ;  /* 0x000000110000780c */ /* 0x000fe40005704270 */
[----:B------:R-:W-:Y:S02]  /*a1b0*/  FSEL R38, R17, -INF , !P1 ;  /* 0xff80000011267808 */ /* 0x000fe40004800000 */
[----:B------:R-:W-:Y:S02]  /*a1c0*/  ISETP.LT.OR P0, PT, R2, 0x12, P0 ;  /* 0x000000120200780c */ /* 0x000fe40000701670 */
[----:B------:R-:W-:Y:S02]  /*a1d0*/  ISETP.GE.AND P1, PT, R3, 0x19, PT ;  /* 0x000000190300780c */ /* 0x000fe40003f26270 */
[----:B------:R-:W-:Y:S02]  /*a1e0*/  FSEL R42, R21, -INF , !P0 ;  /* 0xff800000152a7808 */ /* 0x000fe40004000000 */
[----:B------:R-:W-:Y:S02]  /*a1f0*/  ISETP.GT.AND P0, PT, R0, 0x18, !P1 ;  /* 0x000000180000780c */ /* 0x000fe40004f04270 */
[----:B------:R-:W-:Y:S02]  /*a200*/  P2R R21, PR, RZ, 0x2 ;  /* 0x00000002ff157803 */ /* 0x000fe40000000000 */
        /* <DEDUP_REMOVED lines=11> */
[C---:B------:R-:W-:Y:S02]  /*a2c0*/  ISETP.GE.AND P1, PT, R3.reuse, 0x22, PT ;  /* 0x000000220300780c */ /* 0x040fe40003f26270 */
        /* <DEDUP_REMOVED lines=30> */
[----:B-1----:R-:W-:Y:S02]  /*a4b0*/  FSEL R195, R64, -INF , !P0 ;  /* 0xff80000040c37808 */ /* 0x002fe40004000000 */
[----:B------:R-:W-:Y:S02]  /*a4c0*/  ISETP.GT.AND P0, PT, R0, 0x39, !P1 ;  /* 0x000000390000780c */ /* 0x000fe40004f04270 */
[----:B------:R-:W-:Y:S02]  /*a4d0*/  ISETP.GE.AND P4, PT, R3, 0x41, PT ;  /* 0x000000410300780c */ /* 0x000fe40003f86270 */
[----:B------:R-:W-:Y:S02]  /*a4e0*/  ISETP.LT.OR P0, PT, R2, 0x3a, P0 ;  /* 0x0000003a0200780c */ /* 0x000fe40000701670 */
[----:B------:R-:W-:Y:S02]  /*a4f0*/  P2R R24, PR, RZ, 0x8 ;  /* 0x00000008ff187803 */ /* 0x000fe40000000000 */
[----:B------:R-:W-:Y:S02]  /*a500*/  FSEL R198, R65, -INF , !P0 ;  /* 0xff80000041c67808 */ /* 0x000fe40004000000 */
[----:B------:R-:W-:Y:S02]  /*a510*/  ISETP.GT.AND P0, PT, R0, 0x40, !P4 ;  /* 0x000000400000780c */ /* 0x000fe40006704270 */
[C---:B------:R-:W-:Y:S02]  /*a520*/  ISETP.GE.AND P3, PT, R3.reuse, 0x42, PT ;  /* 0x000000420300780c */ /* 0x040fe40003f66270 */
[----:B------:R-:W-:Y:S02]  /*a530*/  ISETP.LT.OR P0, PT, R2, 0x41, P0 ;  /* 0x000000410200780c */ /* 0x000fe40000701670 */
[----:B------:R-:W-:Y:S02]  /*a540*/  P2R R22, PR, RZ, 0x4 ;  /* 0x00000004ff167803 */ /* 0x000fe40000000000 */
[----:B------:R-:W-:Y:S02]  /*a550*/  FSEL R204, R68, -INF , !P0 ;  /* 0xff80000044cc7808 */ /* 0x000fe40004000000 */
        /* <DEDUP_REMOVED lines=25> */
[----:B------:R-:W-:Y:S04]  /*a6f0*/  ISETP.GT.AND P0, PT, R0, 0x58, !P5 ;  /* 0x000000580000780c */ /* 0x000fe80006f04270 */
[----:B------:R-:W-:Y:S04]  /*a700*/  ISETP.LT.OR P0, PT, R2, 0x59, P0 ;  /* 0x000000590200780c */ /* 0x000fe80000701670 */
[----:B------:R-:W-:Y:S02]  /*a710*/  FSEL R252, R30, -INF , !P0 ;  /* 0xff8000001efc7808 */ /* 0x000fe40004000000 */
[----:B------:R-:W-:Y:S04]  /*a720*/  ISETP.GT.AND P0, PT, R0, RZ, !P1 ;  /* 0x000000ff0000720c */ /* 0x000fe80004f04270 */
[----:B------:R-:W-:Y:S04]  /*a730*/  ISETP.LT.OR P0, PT, R2, 0x1, P0 ;  /* 0x000000010200780c */ /* 0x000fe80000701670 */
[----:B------:R-:W-:Y:S02]  /*a740*/  FSEL R30, R226, -INF , !P0 ;  /* 0xff800000e21e7808 */ /* 0x000fe40004000000 */
[----:B------:R-:W-:Y:S02]  /*a750*/  ISETP.GE.AND P0, PT, R3, 0x5a, PT ;  /* 0x0000005a0300780c */ /* 0x000fe40003f06270 */
[----:B------:R-:W1:Y:S02]  /*a760*/  SHFL.IDX PT, R3, R6, 0x1, 0x1c1f ;  /* 0x003c1f0006037f89 */ /* 0x000e6400000e0000 */
[----:B------:R-:W-:Y:S02]  /*a770*/  P2R R4, PR, RZ, 0x1 ;  /* 0x00000001ff047803 */ /* 0x000fe40000000000 */
[----:B------:R-:W-:Y:S04]  /*a780*/  ISETP.GT.AND P0, PT, R0, 0x59, !P0 ;  /* 0x000000590000780c */ /* 0x000fe80004704270 */
[----:B------:R-:W-:Y:S04]  /*a790*/  ISETP.LT.OR P0, PT, R2, 0x5a, P0 ;  /* 0x0000005a0200780c */ /* 0x000fe80000701670 */
[----:B------:R-:W-:Y:S02]  /*a7a0*/  FSEL R84, R27, -INF , !P0 ;  /* 0xff8000001b547808 */ /* 0x000fe40004000000 */
[----:B------:R-:W-:Y:S01]  /*a7b0*/  PLOP3.LUT P0, PT, PT, PT, UP1, 0x40, 0x0 ;  /* 0x000000000000781c */ /* 0x000fe20003f0e818 */
[--C-:B-1----:R-:W-:Y:S02]  /*a7c0*/  IMAD.IADD R2, R7, 0x1, R3.reuse ;  /* 0x0000000107027824 */ /* 0x102fe400078e0203 */
[----:B------:R-:W-:Y:S10]  /*a7d0*/  IMAD.IADD R0, R8, 0x1, R3 ;  /* 0x0000000108007824 */ /* 0x000ff400078e0203 */
[----:B------:R-:W-:-:S05]  /*a7e0*/  @P0 BRA `(.L_x_486) ;  /* 0x000001b000000947 */ /* 0x000fca0003800000 */
[----:B------:R-:W-:Y:S01]  /*a7f0*/  IADD3 R0, R3, c[0x0][0x1d0], RZ ;  /* 0x0000740003007a10 */ /* 0x000fe20007ffe0ff */
        /* <DEDUP_REMOVED lines=13> */
.L_x_488:
[----:B------:R-:W-:Y:S04]  /*a8d0*/  MOV R2, c[0x0][0x32c] ;  /* 0x0000cb0000027a02 */ /* 0x000fe80000000f00 */
[----:B------:R-:W-:Y:S11]  /*a8e0*/  ISETP.NE.AND P0, PT, R2, 0x1, PT ;  /* 0x000000010200780c */ /* 0x000ff60003f05270 */
[----:B------:R-:W-:Y:S02]  /*a8f0*/  @!UPT UIADD3 URZ, URZ, URZ, URZ ;  /* 0x0000003f3f3ff290 */ /* 0x000fe4000fffe03f */
[----:B------:R-:W-:Y:S05]  /*a900*/  @P0 IMAD.HI.U32 R2, R0, c[0x0][0x330], RZ ;  /* 0x0000cc0000020a27 */ /* 0x000fea00078e00ff */
[----:B------:R-:W-:Y:S02]  /*a910*/  @P0 SHF.R.U32.HI R0, RZ, c[0x0][0x334], R2 ;  /* 0x0000cd00ff000a19 */ /* 0x000fe40000011602 */
.L_x_489:
[----:B------:R-:W-:Y:S05]  /*a920*/  BSYNC B0 ;  /* 0x0000000000007941 */ /* 0x000fea0003800000 */
.L_x_487:
[----:B------:R-:W-:Y:S02]  /*a930*/  IADD3 R2, R10, -0x1, RZ ;  /* 0xffffffff0a027810 */ /* 0x000fe40007ffe0ff */
[C-C-:B------:R-:W-:Y:S02]  /*a940*/  IADD3 R27, R3.reuse, UR10, R5.reuse ;  /* 0x0000000a031b7c10 */ /* 0x140fe4000fffe005 */
[----:B------:R-:W-:Y:S01]  /*a950*/  IADD3 R3, R3, c[0x0][0x328], R5 ;  /* 0x0000ca0003037a10 */ /* 0x000fe20007ffe005 */
[----:B------:R-:W-:Y:S05]  /*a960*/  IMAD R0, R0, c[0x0][0x32c], R2 ;  /* 0x0000cb0000007a24 */ /* 0x000fea00078e0202 */
[----:B------:R-:W-:Y:S02]  /*a970*/  IADD3 R2, R0, c[0x0][0x32c], RZ ;  /* 0x0000cb0000027a10 */ /* 0x000fe40007ffe0ff */
[----:B------:R-:W-:Y:S02]  /*a980*/  IMNMX R0, R27, R0, !PT ;  /* 0x000000001b007217 */ /* 0x000fe40007800200 */
[----:B------:R-:W-:Y:S02]  /*a990*/  IMNMX R2, R3, R2, PT ;  /* 0x0000000203027217 */ /* 0x000fe40003800200 */
.L_x_486:
[----:B------:R-:W-:Y:S01]  /*a9a0*/  ISETP.NE.AND P0, PT, R26, RZ, PT ;  /* 0x000000ff1a00720c */ /* 0x000fe20003f05270 */
[----:B------:R-:W1:Y:S03]  /*a9b0*/  SHFL.IDX PT, R3, R6, 0x2, 0x1c1f ;  /* 0x005c1f0006037f89 */ /* 0x000e6600000e0000 */
[----:B------:R-:W-:Y:S04]  /*a9c0*/  ISETP.GT.AND P0, PT, R0, 0x1, !P0 ;  /* 0x000000010000780c */ /* 0x000fe80004704270 */
[----:B------:R-:W-:Y:S04]  /*a9d0*/  ISETP.LT.OR P0, PT, R2, 0x2, P0 ;  /* 0x000000020200780c */ /* 0x000fe80000701670 */
[----:B------:R-:W-:Y:S02]  /*a9e0*/  FSEL R34, R229, -INF , !P0 ;  /* 0xff800000e5227808 */ /* 0x000fe40004000000 */
[----:B------:R-:W-:Y:S04]  /*a9f0*/  ISETP.NE.AND P0, PT, R25, RZ, PT ;  /* 0x000000ff1900720c */ /* 0x000fe80003f05270 */
        /* <DEDUP_REMOVED lines=79> */
[----:B------:R-:W-:Y:S04]  /*aef0*/  ISETP.GT.AND P0, PT, R0, RZ, !P1 ;  /* 0x000000ff0000720c */ /* 0x000fe80004f04270 */
[----:B------:R-:W-:Y:S04]  /*af00*/  ISETP.LT.OR P0, PT, R2, 0x1, P0 ;  /* 0x000000010200780c */ /* 0x000fe80000701670 */
[----:B------:R-:W-:Y:S02]  /*af10*/  FSEL R31, R239, -INF , !P0 ;  /* 0xff800000ef1f7808 */ /* 0x000fe40004000000 */
[----:B------:R-:W-:Y:S04]  /*af20*/  ISETP.NE.AND P0, PT, R4, RZ, PT ;  /* 0x000000ff0400720c */ /* 0x000fe80003f05270 */
[----:B------:R-:W-:Y:S01]  /*af30*/  ISETP.GT.AND P0, PT, R0, 0x59, !P0 ;  /* 0x000000590000780c */ /* 0x000fe20004704270 */
[--C-:B-1----:R-:W-:Y:S03]  /*af40*/  IMAD.IADD R0, R8, 0x1, R3.reuse ;  /* 0x0000000108007824 */ /* 0x102fe600078e0203 */
[----:B------:R-:W-:Y:S01]  /*af50*/  ISETP.LT.OR P0, PT, R2, 0x5a, P0 ;  /* 0x0000005a0200780c */ /* 0x000fe20000701670 */
[----:B------:R-:W-:Y:S03]  /*af60*/  IMAD.IADD R2, R7, 0x1, R3 ;  /* 0x0000000107027824 */ /* 0x000fe600078e0203 */
[----:B------:R-:W-:Y:S02]  /*af70*/  FSEL R250, R29, -INF , !P0 ;  /* 0xff8000001dfa7808 */ /* 0x000fe40004000000 */
[----:B------:R-:W-:Y:S11]  /*af80*/  PLOP3.LUT P0, PT, PT, PT, UP1, 0x40, 0x0 ;  /* 0x000000000000781c */ /* 0x000ff60003f0e818 */
[----:B------:R-:W-:Y:S02]  /*af90*/  @!UPT UIADD3 URZ, URZ, URZ, URZ ;  /* 0x0000003f3f3ff290 */ /* 0x000fe4000fffe03f */
        /* <DEDUP_REMOVED lines=15> */
.L_x_492:
[----:B------:R-:W-:Y:S04]  /*b090*/  MOV R27, c[0x0][0x32c] ;  /* 0x0000cb00001b7a02 */ /* 0x000fe80000000f00 */
[----:B------:R-:W-:Y:S11]  /*b0a0*/  ISETP.NE.AND P0, PT, R27, 0x1, PT ;  /* 0x000000011b00780c */ /* 0x000ff60003f05270 */
[----:B------:R-:W-:Y:S02]  /*b0b0*/  @!UPT UIADD3 URZ, URZ, URZ, URZ ;  /* 0x0000003f3f3ff290 */ /* 0x000fe4000fffe03f */
[----:B------:R-:W-:Y:S05]  /*b0c0*/  @P0 IMAD.HI.U32 R27, R3, c[0x0][0x330], RZ ;  /* 0x0000cc00031b0a27 */ /* 0x000fea00078e00ff */
[----:B------:R-:W-:Y:S02]  /*b0d0*/  @P0 SHF.R.U32.HI R3, RZ, c[0x0][0x334], R27 ;  /* 0x0000cd00ff030a19 */ /* 0x000fe4000001161b */
.L_x_493:
[----:B------:R-:W-:Y:S05]  /*b0e0*/  BSYNC B0 ;  /* 0x0000000000007941 */ /* 0x000fea0003800000 */
.L_x_491:
[----:B------:R-:W-:Y:S04]  /*b0f0*/  IMAD R27, R225, -0x60, -R46 ;  /* 0xffffffa0e11b7824 */ /* 0x000fe800078e0a2e */
[----:B------:R-:W-:Y:S05]  /*b100*/  IMAD R3, R3, c[0x0][0x32c], R27 ;  /* 0x0000cb0003037a24 */ /* 0x000fea00078e021b */
[----:B------:R-:W-:Y:S02]  /*b110*/  IADD3 R27, R3, c[0x0][0x32c], RZ ;  /* 0x0000cb00031b7a10 */ /* 0x000fe40007ffe0ff */
[----:B------:R-:W-:Y:S02]  /*b120*/  IMNMX R0, R0, R3, !PT ;  /* 0x0000000300007217 */ /* 0x000fe40007800200 */
[----:B------:R-:W-:Y:S02]  /*b130*/  IMNMX R2, R2, R27, PT ;  /* 0x0000001b02027217 */ /* 0x000fe40003800200 */
.L_x_490:
        /* <DEDUP_REMOVED lines=111> */
.L_x_496:
[----:B------:R-:W-:Y:S04]  /*b830*/  MOV R2, c[0x0][0x32c] ;  /* 0x0000cb0000027a02 */ /* 0x000fe80000000f00 */
[----:B------:R-:W-:Y:S11]  /*b840*/  ISETP.NE.AND P0, PT, R2, 0x1, PT ;  /* 0x000000010200780c */ /* 0x000ff60003f05270 */
[----:B------:R-:W-:Y:S02]  /*b850*/  @!UPT UIADD3 URZ, URZ, URZ, URZ ;  /* 0x0000003f3f3ff290 */ /* 0x000fe4000fffe03f */
[----:B------:R-:W-:Y:S05]  /*b860*/  @P0 IMAD.HI.U32 R2, R0, c[0x0][0x330], RZ ;  /* 0x0000cc0000020a27 */ /* 0x000fea00078e00ff */
[----:B------:R-:W-:Y:S02]  /*b870*/  @P0 SHF.R.U32.HI R0, RZ, c[0x0][0x334], R2 ;  /* 0x0000cd00ff000a19 */ /* 0x000fe40000011602 */
.L_x_497:
[----:B------:R-:W-:Y:S05]  /*b880*/  BSYNC B0 ;  /* 0x0000000000007941 */ /* 0x000fea0003800000 */
.L_x_495:
[----:B------:R-:W-:Y:S02]  /*b890*/  IADD3 R10, R10, -0x1, RZ ;  /* 0xffffffff0a0a7810 */ /* 0x000fe40007ffe0ff */
[C-C-:B------:R-:W-:Y:S02]  /*b8a0*/  IADD3 R6, R3.reuse, UR10, R5.reuse ;  /* 0x0000000a03067c10 */ /* 0x140fe4000fffe005 */
[----:B------:R-:W-:Y:S01]  /*b8b0*/  IADD3 R3, R3, c[0x0][0x328], R5 ;  /* 0x0000ca0003037a10 */ /* 0x000fe20007ffe005 */
[----:B------:R-:W-:Y:S05]  /*b8c0*/  IMAD R0, R0, c[0x0][0x32c], R10 ;  /* 0x0000cb0000007a24 */ /* 0x000fea00078e020a */
[----:B------:R-:W-:Y:S02]  /*b8d0*/  IADD3 R2, R0, c[0x0][0x32c], RZ ;  /* 0x0000cb0000027a10 */ /* 0x000fe40007ffe0ff */
[----:B------:R-:W-:Y:S02]  /*b8e0*/  IMNMX R0, R6, R0, !PT ;  /* 0x0000000006007217 */ /* 0x000fe40007800200 */
[----:B------:R-:W-:Y:S02]  /*b8f0*/  IMNMX R2, R3, R2, PT ;  /* 0x0000000203027217 */ /* 0x000fe40003800200 */
.L_x_494:
[----:B------:R-:W-:Y:S02]  /*b900*/  ISETP.GT.AND P0, PT, R0, RZ, !P1 ;  /* 0x000000ff0000720c */ /* 0x000fe40004f04270 */
[----:B------:R-:W-:Y:S02]  /*b910*/  ISETP.NE.AND P1, PT, R23, RZ, PT ;  /* 0x000000ff1700720c */ /* 0x000fe40003f25270 */
[----:B------:R-:W-:Y:S02]  /*b920*/  ISETP.LT.OR P0, PT, R2, 0x1, P0 ;  /* 0x000000010200780c */ /* 0x000fe40000701670 */
[----:B------:R-:W-:Y:S02]  /*b930*/  FMNMX.FTZ R72, R30, R100, !PT ;  /* 0x000000641e487209 */ /* 0x000fe40007810000 */
[----:B------:R-:W-:Y:S02]  /*b940*/  FSEL R8, R251, -INF , !P0 ;  /* 0xff800000fb087808 */ /* 0x000fe40004000000 */
[----:B------:R-:W-:Y:S02]  /*b950*/  ISETP.NE.AND P0, PT, R26, RZ, PT ;  /* 0x000000ff1a00720c */ /* 0x000fe40003f05270 */
[----:B------:R-:W-:Y:S02]  /*b960*/  FMNMX.FTZ R72, R32, R72, !PT ;  /* 0x0000004820487209 */ /* 0x000fe40007810000 */
[----:B------:R-:W-:Y:S02]  /*b970*/  ISETP.GT.AND P0, PT, R0, 0x1, !P0 ;  /* 0x000000010000780c */ /* 0x000fe40004704270 */
[----:B------:R-:W-:Y:S02]  /*b980*/  FMNMX.FTZ R72, R36, R72, !PT ;  /* 0x0000004824487209 */ /* 0x000fe40007810000 */
        /* <DEDUP_REMOVED lines=37> */
[----:B------:R-:W-:Y:S01]  /*bbe0*/  FMNMX.FTZ R3, R49, R3, !PT ;  /* 0x0000000331037209 */ /* 0x000fe20007810000 */
[----:B------:R-:W-:Y:S01]  /*bbf0*/  LDSM.16.MT88.4 R20, [R209+0x100] ;  /* 0x00010000d114783b */ /* 0x000fe20000004200 */
[----:B------:R-:W-:Y:S02]  /*bc00*/  ISETP.GT.AND P0, PT, R0, 0x19, !P0 ;  /* 0x000000190000780c */ /* 0x000fe40004704270 */
[----:B------:R-:W-:Y:S02]  /*bc10*/  FMNMX.FTZ R72, R177, R72, !PT ;  /* 0x00000048b1487209 */ /* 0x000fe40007810000 */
[----:B------:R-:W-:Y:S02]  /*bc20*/  ISETP.LT.OR P0, PT, R2, 0x1a, P0 ;  /* 0x0000001a0200780c */ /* 0x000fe40000701670 */
[----:B------:R-:W-:Y:S02]  /*bc30*/  FMNMX.FTZ R3, R94, R3, !PT ;  /* 0x000000035e037209 */ /* 0x000fe40007810000 */
[----:B------:R-:W-:Y:S02]  /*bc40*/  FSEL R88, R231, -INF , !P0 ;  /* 0xff800000e7587808 */ /* 0x000fe40004000000 */
[----:B------:R-:W-:Y:S02]  /*bc50*/  FMNMX.FTZ R72, R182, R72, !PT ;  /* 0x00000048b6487209 */ /* 0x000fe40007810000 */
[----:B------:R-:W-:Y:S02]  /*bc60*/  ISETP.NE.AND P0, PT, R19, RZ, PT ;  /* 0x000000ff1300720c */ /* 0x000fe40003f05270 */
[----:B------:R-:W-:Y:S02]  /*bc70*/  FMNMX.FTZ R3, R95, R3, !PT ;  /* 0x000000035f037209 */ /* 0x000fe40007810000 */
[----:B------:R-:W-:Y:S02]  /*bc80*/  ISETP.GT.AND P0, PT, R0, 0x20, !P0 ;  /* 0x000000200000780c */ /* 0x000fe40004704270 */
[----:B------:R-:W-:Y:S02]  /*bc90*/  FMNMX.FTZ R72, R187, R72, !PT ;  /* 0x00000048bb487209 */ /* 0x000fe40007810000 */
[----:B------:R-:W-:Y:S02]  /*bca0*/  FMNMX.FTZ R3, R173, R3, !PT ;  /* 0x00000003ad037209 */ /* 0x000fe40007810000 */
[----:B------:R-:W-:Y:S02]  /*bcb0*/  ISETP.LT.OR P0, PT, R2, 0x21, P0 ;  /* 0x000000210200780c */ /* 0x000fe40000701670 */
[----:B------:R-:W-:Y:S02]  /*bcc0*/  FMNMX.FTZ R72, R195, R72, !PT ;  /* 0x00000048c3487209 */ /* 0x000fe40007810000 */
[----:B------:R-:W-:Y:S02]  /*bcd0*/  FMNMX.FTZ R3, R175, R3, !PT ;  /* 0x00000003af037209 */ /* 0x000fe40007810000 */
[----:B------:R-:W-:Y:S02]  /*bce0*/  FSEL R98, R200, -INF , !P0 ;  /* 0xff800000c8627808 */ /* 0x000fe40004000000 */
[----:B------:R-:W-:Y:S02]  /*bcf0*/  ISETP.NE.AND P0, PT, R18, RZ, PT ;  /* 0x000000ff1200720c */ /* 0x000fe40003f05270 */
[----:B------:R-:W-:Y:S02]  /*bd00*/  FMNMX.FTZ R72, R198, R72, !PT ;  /* 0x00000048c6487209 */ /* 0x000fe40007810000 */
[----:B------:R-:W-:Y:S02]  /*bd10*/  FMNMX.FTZ R3, R183, R3, !PT ;  /* 0x00000003b7037209 */ /* 0x000fe40007810000 */
[----:B------:R-:W-:Y:S02]  /*bd20*/  FMNMX.FTZ R72, R204, R72, !PT ;  /* 0x00000048cc487209 */ /* 0x000fe40007810000 */
[----:B------:R-:W-:Y:S02]  /*bd30*/  ISETP.GT.AND P0, PT, R0, 0x21, !P0 ;  /* 0x000000210000780c */ /* 0x000fe40004704270 */
        /* <DEDUP_REMOVED lines=15> */
[----:B------:R-:W-:Y:S02]  /*be30*/  FMNMX.FTZ R72, R247, R72, !PT ;  /* 0x00000048f7487209 */ /* 0x000fe40007810000 */
[----:B------:R-:W-:Y:S02]  /*be40*/  ISETP.NE.AND P0, PT, R16, RZ, PT ;  /* 0x000000ff1000720c */ /* 0x000fe40003f05270 */
[----:B------:R-:W-:Y:S02]  /*be50*/  FMNMX.FTZ R3, R229, R3, !PT ;  /* 0x00000003e5037209 */ /* 0x000fe40007810000 */
[----:B------:R-:W-:Y:S02]  /*be60*/  FMNMX.FTZ R72, R252, R72, !PT ;  /* 0x00000048fc487209 */ /* 0x000fe40007810000 */
[----:B------:R-:W-:Y:S02]  /*be70*/  ISETP.GT.AND P0, PT, R0, 0x29, !P0 ;  /* 0x000000290000780c */ /* 0x000fe40004704270 */
[----:B------:R-:W-:Y:S02]  /*be80*/  FMNMX.FTZ R3, R230, R3, !PT ;  /* 0x00000003e6037209 */ /* 0x000fe40007810000 */
[----:B------:R-:W-:Y:S02]  /*be90*/  FMNMX.FTZ R72, R84, R72, !PT ;  /* 0x0000004854487209 */ /* 0x000fe40007810000 */
[----:B------:R-:W-:Y:S02]  /*bea0*/  ISETP.LT.OR P0, PT, R2, 0x2a, P0 ;  /* 0x0000002a0200780c */ /* 0x000fe40000701670 */
[----:B------:R-:W-:Y:S01]  /*beb0*/  FMNMX.FTZ R3, R242, R3, !PT ;  /* 0x00000003f2037209 */ /* 0x000fe20007810000 */
[----:B------:R-:W-:Y:S01]  /*bec0*/  SHFL.BFLY PT, R5, R72, 0x2, 0x1f ;  /* 0x0c401f0048057f89 */ /* 0x000fe200000e0000 */
        /* <DEDUP_REMOVED lines=8> */
[----:B------:R-:W-:Y:S01]  /*bf50*/  ISETP.NE.AND P0, PT, R14, RZ, PT ;  /* 0x000000ff0e00720c */ /* 0x000fe20003f05270 */
[----:B------:R-:W1:Y:S01]  /*bf60*/  SHFL.BFLY PT, R6, R3, 0x2, 0x1f ;  /* 0x0c401f0003067f89 */ /* 0x000e6200000e0000 */
[----:B------:R-:W-:Y:S02]  /*bf70*/  ISETP.NE.AND P1, PT, R12, RZ, PT ;  /* 0x000000ff0c00720c */ /* 0x000fe40003f25270 */
[C---:B------:R-:W-:Y:S02]  /*bf80*/  ISETP.GT.AND P0, PT, R0.reuse, 0x31, !P0 ;  /* 0x000000310000780c */ /* 0x040fe40004704270 */
[----:B------:R-:W-:Y:S02]  /*bf90*/  ISETP.GT.AND P5, PT, R0, 0x58, !P5 ;  /* 0x000000580000780c */ /* 0x000fe40006fa4270 */
[----:B------:R-:W-:Y:S04]  /*bfa0*/  ISETP.LT.OR P0, PT, R2, 0x32, P0 ;  /* 0x000000320200780c */ /* 0x000fe80000701670 */
[----:B------:R-:W-:Y:S02]  /*bfb0*/  FSEL R180, R180, -INF , !P0 ;  /* 0xff800000b4b47808 */ /* 0x000fe40004000000 */
[----:B------:R-:W-:Y:S04]  /*bfc0*/  ISETP.NE.AND P0, PT, R13, RZ, PT ;  /* 0x000000ff0d00720c */ /* 0x000fe80003f05270 */
[----:B------:R-:W-:Y:S04]  /*bfd0*/  ISETP.GT.AND P0, PT, R0, 0x38, !P0 ;  /* 0x000000380000780c */ /* 0x000fe80004704270 */
[----:B------:R-:W-:Y:S02]  /*bfe0*/  ISETP.LT.OR P0, PT, R2, 0x39, P0 ;  /* 0x000000390200780c */ /* 0x000fe40000701670 */
[----:B-1----:R-:W-:Y:S02]  /*bff0*/  FMNMX.FTZ R3, R3, R6, !PT ;  /* 0x0000000603037209 */ /* 0x002fe40007810000 */
[----:B------:R-:W-:Y:S02]  /*c000*/  FMNMX.FTZ R72, R72, R5, !PT ;  /* 0x0000000548487209 */ /* 0x000fe40007810000 */
[----:B------:R-:W-:Y:S01]  /*c010*/  FSEL R179, R179, -INF , !P0 ;  /* 0xff800000b3b37808 */ /* 0x000fe20004000000 */
[----:B------:R-:W-:Y:S01]  /*c020*/  SHFL.BFLY PT, R71, R3, 0x1, 0x1f ;  /* 0x0c201f0003477f89 */ /* 0x000fe200000e0000 */
[----:B------:R-:W-:Y:S02]  /*c030*/  ISETP.GT.AND P0, PT, R0, 0x39, !P1 ;  /* 0x000000390000780c */ /* 0x000fe40004f04270 */
[----:B------:R-:W-:Y:S02]  /*c040*/  FMNMX.FTZ R5, R8, R103, !PT ;  /* 0x0000006708057209 */ /* 0x000fe40007810000 */
[----:B------:R-:W-:Y:S02]  /*c050*/  ISETP.LT.OR P0, PT, R2, 0x3a, P0 ;  /* 0x0000003a0200780c */ /* 0x000fe40000701670 */
[----:B------:R-:W-:Y:S01]  /*c060*/  FMNMX.FTZ R5, R10, R5, !PT ;  /* 0x000000050a057209 */ /* 0x000fe20007810000 */
[----:B------:R-:W1:Y:S01]  /*c070*/  SHFL.BFLY PT, R7, R72, 0x1, 0x1f ;  /* 0x0c201f0048077f89 */ /* 0x000e6200000e0000 */
[----:B------:R-:W-:Y:S02]  /*c080*/  FSEL R178, R178, -INF , !P0 ;  /* 0xff800000b2b27808 */ /* 0x000fe40004000000 */
[----:B------:R-:W-:Y:S02]  /*c090*/  ISETP.GT.AND P0, PT, R0, 0x40, !P4 ;  /* 0x000000400000780c */ /* 0x000fe40006704270 */
[----:B------:R-:W-:Y:S02]  /*c0a0*/  ISETP.NE.AND P4, PT, R4, RZ, PT ;  /* 0x000000ff0400720c */ /* 0x000fe40003f85270 */
        /* <DEDUP_REMOVED lines=8> */
[----:B------:R-:W-:Y:S02]  /*c130*/  FMNMX.FTZ R4, R35, R4, !PT ;  /* 0x0000000423047209 */ /* 0x000fe40007810000 */
[----:B-1----:R-:W-:Y:S02]  /*c140*/  FMNMX.FTZ R72, R72, R7, !PT ;  /* 0x0000000748487209 */ /* 0x002fe40007810000 */
[----:B------:R-:W-:Y:S02]  /*c150*/  ISETP.GT.AND P0, PT, R0, 0x48, !P2 ;  /* 0x000000480000780c */ /* 0x000fe40005704270 */
[C---:B------:R-:W-:Y:S01]  /*c160*/  FSETP.NEU.FTZ.AND P2, PT, R72.reuse, -INF , PT ;  /* 0xff8000004800780b */ /* 0x040fe20003f5d000 */
[----:B------:R-:W-:Y:S01]  /*c170*/  FMUL.FTZ R74, R72, c[0x0][0x2d0] ;  /* 0x0000b400484a7a20 */ /* 0x000fe20000410000 */
[----:B------:R-:W-:Y:S02]  /*c180*/  FMNMX.FTZ R4, R46, R4, !PT ;  /* 0x000000042e047209 */ /* 0x000fe40007810000 */
[----:B------:R-:W-:Y:S02]  /*c190*/  FMNMX.FTZ R71, R3, R71, !PT ;  /* 0x0000004703477209 */ /* 0x000fe40007810000 */
[----:B------:R-:W-:Y:S02]  /*c1a0*/  FSEL R74, R74, RZ, P2 ;  /* 0x000000ff4a4a7208 */ /* 0x000fe40001000000 */
[----:B------:R-:W-:Y:S01]  /*c1b0*/  FMNMX.FTZ R4, R48, R4, !PT ;  /* 0x0000000430047209 */ /* 0x000fe20007810000 */
[----:B------:R-:W-:Y:S01]  /*c1c0*/  FMUL.FTZ R75, R71, c[0x0][0x2d0] ;  /* 0x0000b400474b7a20 */ /* 0x000fe20000410000 */
[----:B------:R-:W-:Y:S01]  /*c1d0*/  FMNMX.FTZ R5, R25, R5, !PT ;  /* 0x0000000519057209 */ /* 0x000fe20007810000 */
[--C-:B------:R-:W-:Y:S01]  /*c1e0*/  FFMA.FTZ R3, R36, c[0x0][0x2d0], -R74.reuse ;  /* 0x0000b40024037a23 */ /* 0x100fe2000001084a */
[----:B------:R-:W-:Y:S01]  /*c1f0*/  FMNMX.FTZ R4, R50, R4, !PT ;  /* 0x0000000432047209 */ /* 0x000fe20007810000 */
[--C-:B------:R-:W-:Y:S01]  /*c200*/  FFMA.FTZ R16, R45, c[0x0][0x2d0], -R74.reuse ;  /* 0x0000b4002d107a23 */ /* 0x100fe2000001084a */
[----:B------:R-:W-:Y:S01]  /*c210*/  ISETP.LT.OR P0, PT, R2, 0x49, P0 ;  /* 0x000000490200780c */ /* 0x000fe20000701670 */
[----:B------:R1:W-:Y:S01]  /*c220*/  MUFU.EX2 R93, R3 ;  /* 0x00000003005d7308 */ /* 0x0003e20000000800 */
        /* <DEDUP_REMOVED lines=11> */
[--C-:B------:R-:W-:Y:S01]  /*c2e0*/  FFMA.FTZ R5, R30, c[0x0][0x2d0], -R74.reuse ;  /* 0x0000b4001e057a23 */ /* 0x100fe2000001084a */
[----:B------:R-:W-:Y:S01]  /*c2f0*/  FMNMX.FTZ R4, R184, R4, !PT ;  /* 0x00000004b8047209 */ /* 0x000fe20007810000 */
[--C-:B-1----:R-:W-:Y:S01]  /*c300*/  FFMA.FTZ R3, R38, c[0x0][0x2d0], -R74.reuse ;  /* 0x0000b40026037a23 */ /* 0x102fe2000001084a */
[----:B------:R-:W-:Y:S01]  /*c310*/  FSEL R192, R186, -INF , !P0 ;  /* 0xff800000bac07808 */ /* 0x000fe20004000000 */
[----:B------:R1:W-:Y:S01]  /*c320*/  MUFU.EX2 R245, R5 ;  /* 0x0000000500f57308 */ /* 0x0003e20000000800 */
[----:B------:R-:W-:Y:S02]  /*c330*/  FMNMX.FTZ R4, R188, R4, !PT ;  /* 0x00000004bc047209 */ /* 0x000fe40007810000 */
[----:B------:R-:W-:Y:S02]  /*c340*/  ISETP.GT.AND P4, PT, R0, 0x59, !P4 ;  /* 0x000000590000780c */ /* 0x000fe40006784270 */
[----:B------:R-:W-:Y:S02]  /*c350*/  FMNMX.FTZ R4, R189, R4, !PT ;  /* 0x00000004bd047209 */ /* 0x000fe40007810000 */
[----:B------:R-:W-:Y:S02]  /*c360*/  ISETP.NE.AND P1, PT, R11, RZ, PT ;  /* 0x000000ff0b00720c */ /* 0x000fe40003f25270 */
[----:B------:R-:W-:Y:S01]  /*c370*/  FMNMX.FTZ R4, R190, R4, !PT ;  /* 0x00000004be047209 */ /* 0x000fe20007810000 */
[----:B------:R2:W3:Y:S01]  /*c380*/  MUFU.EX2 R86, R3 ;  /* 0x0000000300567308 */ /* 0x0004e20000000800 */
[----:B------:R-:W-:Y:S02]  /*c390*/  ISETP.GT.AND P0, PT, R0, 0x49, !P1 ;  /* 0x000000490000780c */ /* 0x000fe40004f04270 */
[----:B------:R-:W-:Y:S02]  /*c3a0*/  FMNMX.FTZ R4, R202, R4, !PT ;  /* 0x00000004ca047209 */ /* 0x000fe40007810000 */
[----:B------:R-:W-:Y:S02]  /*c3b0*/  FSETP.NEU.FTZ.AND P1, PT, R71, -INF , PT ;  /* 0xff8000004700780b */ /* 0x000fe40003f3d000 */
[----:B------:R-:W-:Y:S02]  /*c3c0*/  FMNMX.FTZ R4, R206, R4, !PT ;  /* 0x00000004ce047209 */ /* 0x000fe40007810000 */
[----:B------:R-:W-:Y:S02]  /*c3d0*/  FMNMX.FTZ R6, R168, R6, !PT ;  /* 0x00000006a8067209 */ /* 0x000fe40007810000 */
[----:B------:R-:W-:Y:S02]  /*c3e0*/  FSEL R75, R75, RZ, P1 ;  /* 0x000000ff4b4b7208 */ /* 0x000fe40000800000 */
[----:B------:R-:W-:Y:S02]  /*c3f0*/  FMNMX.FTZ R4, R207, R4, !PT ;  /* 0x00000004cf047209 */ /* 0x000fe40007810000 */
[----:B-1----:R-:W-:Y:S01]  /*c400*/  FMNMX.FTZ R5, R169, R6, !PT ;  /* 0x00000006a9057209 */ /* 0x002fe20007810000 */
[----:B------:R-:W-:Y:S01]  /*c410*/  FFMA.FTZ R6, R32, c[0x0][0x2d0], -R74 ;  /* 0x0000b40020067a23 */ /* 0x000fe2000001084a */
[----:B------:R-:W-:Y:S01]  /*c420*/  FMNMX.FTZ R4, R226, R4, !PT ;  /* 0x00000004e2047209 */ /* 0x000fe20007810000 */
[--C-:B------:R-:W-:Y:S01]  /*c430*/  FFMA.FTZ R12, R43, c[0x0][0x2d0], -R75.reuse ;  /* 0x0000b4002b0c7a23 */ /* 0x100fe2000001084b */
[----:B------:R-:W-:Y:S01]  /*c440*/  FMNMX.FTZ R5, R170, R5, !PT ;  /* 0x00000005aa057209 */ /* 0x000fe20007810000 */
[----:B------:R-:W1:Y:S01]  /*c450*/  MUFU.EX2 R61, R6 ;  /* 0x00000006003d7308 */ /* 0x000e620000000800 */
[----:B------:R-:W-:Y:S02]  /*c460*/  FMNMX.FTZ R4, R237, R4, !PT ;  /* 0x00000004ed047209 */ /* 0x000fe40007810000 */
[----:B------:R-:W-:Y:S01]  /*c470*/  FMNMX.FTZ R5, R181, R5, !PT ;  /* 0x00000005b5057209 */ /* 0x000fe20007810000 */
[--C-:B--2---:R-:W-:Y:S01]  /*c480*/  FFMA.FTZ R3, R31, c[0x0][0x2d0], -R75.reuse ;  /* 0x0000b4001f037a23 */ /* 0x104fe2000001084b */
[----:B------:R-:W-:Y:S02]  /*c490*/  ISETP.LT.OR P0, PT, R2, 0x4a, P0 ;  /* 0x0000004a0200780c */ /* 0x000fe40000701670 */
[----:B------:R-:W-:Y:S02]  /*c4a0*/  FMNMX.FTZ R5, R180, R5, !PT ;  /* 0x00000005b4057209 */ /* 0x000fe40007810000 */
[----:B------:R-:W-:Y:S01]  /*c4b0*/  FSEL R186, R79, -INF , !P0 ;  /* 0xff8000004fba7808 */ /* 0x000fe20004000000 */
[----:B------:R2:W-:Y:S01]  /*c4c0*/  MUFU.EX2 R249, R3 ;  /* 0x0000000300f97308 */ /* 0x0005e20000000800 */
[----:B------:R-:W-:Y:S02]  /*c4d0*/  FMNMX.FTZ R4, R238, R4, !PT ;  /* 0x00000004ee047209 */ /* 0x000fe40007810000 */
[----:B------:R-:W-:Y:S02]  /*c4e0*/  FMNMX.FTZ R5, R179, R5, !PT ;  /* 0x00000005b3057209 */ /* 0x000fe40007810000 */
[----:B------:R-:W-:Y:S02]  /*c4f0*/  FMNMX.FTZ R4, R239, R4, !PT ;  /* 0x00000004ef047209 */ /* 0x000fe40007810000 */
[----:B------:R-:W-:Y:S02]  /*c500*/  FMNMX.FTZ R5, R178, R5, !PT ;  /* 0x00000005b2057209 */ /* 0x000fe40007810000 */
[----:B------:R-:W-:Y:S02]  /*c510*/  FMNMX.FTZ R4, R240, R4, !PT ;  /* 0x00000004f0047209 */ /* 0x000fe40007810000 */
[----:B------:R-:W-:Y:S02]  /*c520*/  FMNMX.FTZ R5, R199, R5, !PT ;  /* 0x00000005c7057209 */ /* 0x000fe40007810000 */
[----:B------:R-:W-:Y:S01]  /*c530*/  ISETP.NE.AND P3, PT, R9, RZ, PT ;  /* 0x000000ff0900720c */ /* 0x000fe20003f65270 */
[----:B------:R-:W4:Y:S01]  /*c540*/  SHFL.BFLY PT, R7, R4, 0x2, 0x1f ;  /* 0x0c401f0004077f89 */ /* 0x000f2200000e0000 */
[----:B------:R-:W-:Y:S02]  /*c550*/  FMNMX.FTZ R5, R201, R5, !PT ;  /* 0x00000005c9057209 */ /* 0x000fe40007810000 */
[----:B------:R-:W-:Y:S01]  /*c560*/  ISETP.NE.AND P0, PT, R28, RZ, PT ;  /* 0x000000ff1c00720c */ /* 0x000fe20003f05270 */
[--C-:B------:R-:W-:Y:S01]  /*c570*/  FFMA.FTZ R28, R49, c[0x0][0x2d0], -R75.reuse ;  /* 0x0000b400311c7a23 */ /* 0x100fe2000001084b */
[C---:B------:R-:W-:Y:S02]  /*c580*/  ISETP.GT.AND P3, PT, R0.reuse, 0x50, !P3 ;  /* 0x000000500000780c */ /* 0x040fe40005f64270 */
[----:B------:R-:W-:Y:S02]  /*c590*/  ISETP.GT.AND P0, PT, R0, 0x51, !P0 ;  /* 0x000000510000780c */ /* 0x000fe40004704270 */
[----:B------:R-:W-:Y:S02]  /*c5a0*/  ISETP.LT.OR P3, PT, R2, 0x51, P3 ;  /* 0x000000510200780c */ /* 0x000fe40001f61670 */
[----:B--2---:R-:W-:Y:S02]  /*c5b0*/  FMNMX.FTZ R3, R192, R5, !PT ;  /* 0x00000005c0037209 */ /* 0x004fe40007810000 */
[----:B------:R-:W-:Y:S02]  /*c5c0*/  ISETP.LT.OR P0, PT, R2, 0x52, P0 ;  /* 0x000000520200780c */ /* 0x000fe40000701670 */
[----:B------:R-:W-:Y:S01]  /*c5d0*/  FMNMX.FTZ R0, R186, R3, !PT ;  /* 0x00000003ba007209 */ /* 0x000fe20007810000 */
[--C-:B------:R-:W-:Y:S01]  /*c5e0*/  FFMA.FTZ R3, R34, c[0x0][0x2d0], -R75.reuse ;  /* 0x0000b40022037a23 */ /* 0x100fe2000001084b */
[----:B------:R-:W-:Y:S02]  /*c5f0*/  FSEL R196, R91, -INF , !P0 ;  /* 0xff8000005bc47808 */ /* 0x000fe40004000000 */
[----:B------:R-:W-:Y:S01]  /*c600*/  ISETP.LT.OR P0, PT, R2, 0x5a, P4 ;  /* 0x0000005a0200780c */ /* 0x000fe20002701670 */
[----:B------:R2:W5:Y:S01]  /*c610*/  MUFU.EX2 R60, R3 ;  /* 0x00000003003c7308 */ /* 0x0005620000000800 */
[----:B------:R-:W-:Y:S02]  /*c620*/  FSEL R194, R78, -INF , !P3 ;  /* 0xff8000004ec27808 */ /* 0x000fe40005800000 */
[----:B------:R-:W-:Y:S02]  /*c630*/  FSEL R73, R59, -INF , !P0 ;  /* 0xff8000003b497808 */ /* 0x000fe40004000000 */
[----:B----4-:R-:W-:Y:S02]  /*c640*/  FMNMX.FTZ R4, R4, R7, !PT ;  /* 0x0000000704047209 */ /* 0x010fe40007810000 */
[----:B------:R-:W-:Y:S01]  /*c650*/  ISETP.LT.OR P3, PT, R2, 0x59, P5 ;  /* 0x000000590200780c */ /* 0x000fe20002f61670 */
[--C-:B------:R-:W-:Y:S01]  /*c660*/  FFMA.FTZ R2, R37, c[0x0][0x2d0], -R75.reuse ;  /* 0x0000b40025027a23 */ /* 0x100fe2000001084b */
[----:B---3--:R-:W-:Y:S01]  /*c670*/  F2FP.PACK_AB R78, R86, R93 ;  /* 0x0000005d564e723e */ /* 0x008fe200000000ff */
[----:B------:R-:W3:Y:S01]  /*c680*/  SHFL.BFLY PT, R70, R4, 0x1, 0x1f ;  /* 0x0c201f0004467f89 */ /* 0x000ee200000e0000 */
[----:B------:R-:W-:Y:S01]  /*c690*/  FSEL R197, R63, -INF , !P3 ;  /* 0xff8000003fc57808 */ /* 0x000fe20005800000 */
[----:B------:R4:W-:Y:S01]  /*c6a0*/  MUFU.EX2 R92, R2 ;  /* 0x00000002005c7308 */ /* 0x0009e20000000800 */
[----:B------:R-:W-:Y:S02]  /*c6b0*/  FMNMX.FTZ R0, R194, R0, !PT ;  /* 0x00000000c2007209 */ /* 0x000fe40007810000 */
[----:B-1----:R-:W-:Y:S02]  /*c6c0*/  F2FP.PACK_AB R76, R61, R245 ;  /* 0x000000f53d4c723e */ /* 0x002fe400000000ff */
[----:B------:R-:W-:Y:S04]  /*c6d0*/  FMNMX.FTZ R0, R196, R0, !PT ;  /* 0x00000000c4007209 */ /* 0x000fe80007810000 */
[----:B------:R-:W-:Y:S01]  /*c6e0*/  FMNMX.FTZ R0, R197, R0, !PT ;  /* 0x00000000c5007209 */ /* 0x000fe20007810000 */
[----:B------:R-:W-:Y:S01]  /*c6f0*/  MUFU.EX2 R63, R28 ;  /* 0x0000001c003f7308 */ /* 0x000fe20000000800 */
[----:B--2---:R-:W-:Y:S02]  /*c700*/  FFMA.FTZ R3, R39, c[0x0][0x2d0], -R75 ;  /* 0x0000b40027037a23 */ /* 0x004fe4000001084b */
[----:B------:R-:W-:Y:S01]  /*c710*/  FMNMX.FTZ R0, R73, R0, !PT ;  /* 0x0000000049007209 */ /* 0x000fe20007810000 */
[----:B------:R-:W-:Y:S01]  /*c720*/  LDSM.16.MT88.4 R36, [R212+0x100] ;  /* 0x00010000d424783b */ /* 0x000fe20000004200 */
[----:B-----5:R-:W-:Y:S05]  /*c730*/  F2FP.PACK_AB R77, R60, R249 ;  /* 0x000000f93c4d723e */ /* 0x020fea00000000ff */
[----:B------:R1:W2:Y:S01]  /*c740*/  MUFU.EX2 R85, R3 ;  /* 0x0000000300557308 */ /* 0x0002a20000000800 */
[----:B---3--:R-:W-:Y:S01]  /*c750*/  FMNMX.FTZ R70, R4, R70, !PT ;  /* 0x0000004604467209 */ /* 0x008fe20007810000 */
[----:B----4-:R-:W3:Y:S03]  /*c760*/  SHFL.BFLY PT, R2, R0, 0x2, 0x1f ;  /* 0x0c401f0000027f89 */ /* 0x010ee600000e0000 */
[C---:B------:R-:W-:Y:S01]  /*c770*/  FSETP.NEU.FTZ.AND P0, PT, R70.reuse, -INF , PT ;  /* 0xff8000004600780b */ /* 0x040fe20003f1d000 */
[----:B------:R-:W-:Y:S05]  /*c780*/  FMUL.FTZ R96, R70, c[0x0][0x2d0] ;  /* 0x0000b40046607a20 */ /* 0x000fea0000410000 */
[----:B------:R-:W-:Y:S05]  /*c790*/  FSEL R96, R96, RZ, P0 ;  /* 0x000000ff60607208 */ /* 0x000fea0000000000 */
[--C-:B------:R-:W-:Y:S02]  /*c7a0*/  FFMA.FTZ R4, R35, c[0x0][0x2d0], -R96.reuse ;  /* 0x0000b40023047a23 */ /* 0x100fe40000010860 */
[--C-:B------:R-:W-:Y:S02]  /*c7b0*/  FFMA.FTZ R32, R46, c[0x0][0x2d0], -R96.reuse ;  /* 0x0000b4002e207a23 */ /* 0x100fe40000010860 */
[----:B------:R-:W-:Y:S01]  /*c7c0*/  MUFU.EX2 R52, R4 ;  /* 0x0000000400347308 */ /* 0x000fe20000000800 */
[--C-:B-1----:R-:W-:Y:S01]  /*c7d0*/  FFMA.FTZ R3, R27, c[0x0][0x2d0], -R96.reuse ;  /* 0x0000b4001b037a23 */ /* 0x102fe20000010860 */
[----:B--2---:R-:W-:Y:S08]  /*c7e0*/  F2FP.PACK_AB R79, R85, R92 ;  /* 0x0000005c554f723e */ /* 0x004ff000000000ff */
[----:B------:R1:W-:Y:S02]  /*c7f0*/  MUFU.EX2 R251, R3 ;  /* 0x0000000300fb7308 */ /* 0x0003e40000000800 */
[--C-:B-1----:R-:W-:Y:S08]  /*c800*/  FFMA.FTZ R3, R29, c[0x0][0x2d0], -R96.reuse ;  /* 0x0000b4001d037a23 */ /* 0x102ff00000010860 */
[----:B------:R1:W2:Y:S02]  /*c810*/  MUFU.EX2 R246, R3 ;  /* 0x0000000300f67308 */ /* 0x0002a40000000800 */
[----:B-1----:R-:W-:Y:S01]  /*c820*/  FFMA.FTZ R3, R33, c[0x0][0x2d0], -R96 ;  /* 0x0000b40021037a23 */ /* 0x002fe20000010860 */
[----:B--2---:R-:W-:Y:S07]  /*c830*/  F2FP.PACK_AB R64, R246, R251 ;  /* 0x000000fbf640723e */ /* 0x004fee00000000ff */
[----:B------:R-:W-:Y:S10]  /*c840*/  MUFU.EX2 R33, R16 ;  /* 0x0000001000217308 */ /* 0x000ff40000000800 */
[----:B------:R3:W-:Y:S02]  /*c850*/  MUFU.EX2 R89, R3 ;  /* 0x0000000300597308 */ /* 0x0007e40000000800 */
[----:B---3--:R-:W-:Y:S01]  /*c860*/  FMNMX.FTZ R3, R0, R2, !PT ;  /* 0x0000000200037209 */ /* 0x008fe20007810000 */
[----:B------:R-:W-:Y:S01]  /*c870*/  FFMA.FTZ R2, R40, c[0x0][0x2d0], -R74 ;  /* 0x0000b40028027a23 */ /* 0x000fe2000001084a */
[----:B------:R-:W-:Y:S01]  /*c880*/  FSEL R0, R72, RZ, P2 ;  /* 0x000000ff48007208 */ /* 0x000fe20001000000 */
[----:B------:R-:W-:Y:S05]  /*c890*/  FFMA.FTZ R40, R50, c[0x0][0x2d0], -R96 ;  /* 0x0000b40032287a23 */ /* 0x000fea0000010860 */
[----:B------:R1:W-:Y:S01]  /*c8a0*/  MUFU.EX2 R80, R2 ;  /* 0x0000000200507308 */ /* 0x0003e20000000800 */
[----:B------:R-:W2:Y:S01]  /*c8b0*/  SHFL.BFLY PT, R4, R3, 0x1, 0x1f ;  /* 0x0c201f0003047f89 */ /* 0x000ea200000e0000 */
[----:B------:R-:W-:Y:S04]  /*c8c0*/  FADD.FTZ R0, -R0, R100 ;  /* 0x0000006400007221 */ /* 0x000fe80000010100 */
[----:B------:R-:W-:Y:S04]  /*c8d0*/  FMUL.FTZ R0, R0, c[0x0][0x2d0] ;  /* 0x0000b40000007a20 */ /* 0x000fe80000410000 */
[----:B------:R3:W4:Y:S01]  /*c8e0*/  MUFU.EX2 R69, R0 ;  /* 0x0000000000457308 */ /* 0x0007220000000800 */
[----:B-1----:R-:W-:Y:S02]  /*c8f0*/  FSEL R2, R71, RZ, P1 ;  /* 0x000000ff47027208 */ /* 0x002fe40000800000 */
[----:B--2---:R-:W-:Y:S03]  /*c900*/  FMNMX.FTZ R3, R3, R4, !PT ;  /* 0x0000000403037209 */ /* 0x004fe60007810000 */
[----:B------:R-:W-:Y:S02]  /*c910*/  FADD.FTZ R2, -R2, R101 ;  /* 0x0000006502027221 */ /* 0x000fe40000010100 */
[----:B------:R-:W-:Y:S02]  /*c920*/  FMUL.FTZ R97, R3, c[0x0][0x2d0] ;  /* 0x0000b40003617a20 */ /* 0x000fe40000410000 */
[----:B------:R-:W-:Y:S01]  /*c930*/  FMUL.FTZ R2, R2, c[0x0][0x2d0] ;  /* 0x0000b40002027a20 */ /* 0x000fe20000410000 */
[----:B---3--:R-:W-:Y:S01]  /*c940*/  FSEL R0, R70, RZ, P0 ;  /* 0x000000ff46007208 */ /* 0x008fe20000000000 */
[----:B----4-:R-:W-:Y:S01]  /*c950*/  FMUL.FTZ R16, R69, R116 ;  /* 0x0000007445107220 */ /* 0x010fe20000410000 */
[----:B------:R-:W-:Y:S01]  /*c960*/  FSETP.NEU.FTZ.AND P0, PT, R3, -INF , PT ;  /* 0xff8000000300780b */ /* 0x000fe20003f1d000 */
[----:B------:R-:W1:Y:S01]  /*c970*/  MUFU.EX2 R68, R2 ;  /* 0x0000000200447308 */ /* 0x000e620000000800 */
[----:B------:R-:W-:Y:S02]  /*c980*/  FMUL.FTZ R5, R69, R105 ;  /* 0x0000006945057220 */ /* 0x000fe40000410000 */
[----:B------:R-:W-:Y:S01]  /*c990*/  FADD.FTZ R0, -R0, R102 ;  /* 0x0000006600007221 */ /* 0x000fe20000010100 */
[----:B------:R-:W-:Y:S01]  /*c9a0*/  FSEL R97, R97, RZ, P0 ;  /* 0x000000ff61617208 */ /* 0x000fe20000000000 */
[----:B------:R-:W-:Y:S01]  /*c9b0*/  FMUL.FTZ R17, R69, R117 ;  /* 0x0000007545117220 */ /* 0x000fe20000410000 */
[----:B------:R-:W-:Y:S01]  /*c9c0*/  MOV R117, R249 ;  /* 0x000000f900757202 */ /* 0x000fe20000000f00 */
[----:B------:R-:W-:Y:S02]  /*c9d0*/  FMUL.FTZ R0, R0, c[0x0][0x2d0] ;  /* 0x0000b40000007a20 */ /* 0x000fe40000410000 */
[----:B------:R-:W-:Y:S02]  /*c9e0*/  IMAD.MOV.U32 R116, RZ, RZ, R245 ;  /* 0x000000ffff747224 */ /* 0x000fe400078e00f5 */
[----:B------:R2:W3:Y:S01]  /*c9f0*/  MUFU.EX2 R2, R0 ;  /* 0x0000000000027308 */ /* 0x0004e20000000800 */
[--C-:B------:R-:W-:Y:S02]  /*ca00*/  FFMA.FTZ R4, R25, c[0x0][0x2d0], -R97.reuse ;  /* 0x0000b40019047a23 */ /* 0x100fe40000010861 */
[--C-:B------:R-:W-:Y:S02]  /*ca10*/  FFMA.FTZ R58, R58, c[0x0][0x2d0], -R97.reuse ;  /* 0x0000b4003a3a7a23 */ /* 0x100fe40000010861 */
[--C-:B------:R-:W-:Y:S05]  /*ca20*/  FFMA.FTZ R62, R62, c[0x0][0x2d0], -R97.reuse ;  /* 0x0000b4003e3e7a23 */ /* 0x100fea0000010861 */
[----:B------:R4:W-:Y:S01]  /*ca30*/  MUFU.EX2 R54, R4 ;  /* 0x0000000400367308 */ /* 0x0009e20000000800 */
[C---:B-1----:R-:W-:Y:S02]  /*ca40*/  FMUL.FTZ R6, R68.reuse, R106 ;  /* 0x0000006a44067220 */ /* 0x042fe40000410000 */
[C---:B------:R-:W-:Y:S01]  /*ca50*/  FMUL.FTZ R7, R68.reuse, R107 ;  /* 0x0000006b44077220 */ /* 0x040fe20000410000 */
[----:B------:R-:W-:Y:S01]  /*ca60*/  MOV R107, R52 ;  /* 0x00000034006b7202 */ /* 0x000fe20000000f00 */
[C---:B------:R-:W-:Y:S02]  /*ca70*/  FMUL.FTZ R18, R68.reuse, R118 ;  /* 0x0000007644127220 */ /* 0x040fe40000410000 */
[C---:B------:R-:W-:Y:S01]  /*ca80*/  FMUL.FTZ R19, R68.reuse, R119 ;  /* 0x0000007744137220 */ /* 0x040fe20000410000 */
[----:B------:R-:W-:Y:S01]  /*ca90*/  F2FP.PACK_AB R66, R107, R89 ;  /* 0x000000596b42723e */ /* 0x000fe200000000ff */
[C---:B------:R-:W-:Y:S01]  /*caa0*/  FMUL.FTZ R34, R68.reuse, R134 ;  /* 0x0000008644227220 */ /* 0x040fe20000410000 */
[----:B------:R-:W-:Y:S01]  /*cab0*/  MOV R119, R246 ;  /* 0x000000f600777202 */ /* 0x000fe20000000f00 */
[----:B------:R-:W-:Y:S02]  /*cac0*/  FMUL.FTZ R35, R68, R135 ;  /* 0x0000008744237220 */ /* 0x000fe40000410000 */
[----:B--2---:R-:W-:Y:S02]  /*cad0*/  FFMA.FTZ R0, R8, c[0x0][0x2d0], -R97 ;  /* 0x0000b40008007a23 */ /* 0x004fe40000010861 */
[----:B------:R-:W-:Y:S02]  /*cae0*/  IMAD.MOV.U32 R118, RZ, RZ, R251 ;  /* 0x000000ffff767224 */ /* 0x000fe400078e00fb */
[----:B------:R1:W-:Y:S01]  /*caf0*/  MUFU.EX2 R200, R0 ;  /* 0x0000000000c87308 */ /* 0x0003e20000000800 */
[----:B------:R-:W-:Y:S02]  /*cb00*/  FFMA.FTZ R8, R41, c[0x0][0x2d0], -R75 ;  /* 0x0000b40029087a23 */ /* 0x000fe4000001084b */
[----:B---3--:R-:W-:Y:S02]  /*cb10*/  FMUL.FTZ R13, R2, R113 ;  /* 0x00000071020d7220 */ /* 0x008fe40000410000 */
[----:B----4-:R-:W-:Y:S02]  /*cb20*/  FFMA.FTZ R4, R24, c[0x0][0x2d0], -R97 ;  /* 0x0000b40018047a23 */ /* 0x010fe40000010861 */
[----:B------:R-:W-:Y:S02]  /*cb30*/  IMAD.MOV.U32 R113, RZ, RZ, R89 ;  /* 0x000000ffff717224 */ /* 0x000fe400078e0059 */
[----:B------:R-:W-:Y:S01]  /*cb40*/  FMUL.FTZ R45, R2, R145 ;  /* 0x00000091022d7220 */ /* 0x000fe20000410000 */
[----:B------:R2:W-:Y:S01]  /*cb50*/  MUFU.EX2 R87, R4 ;  /* 0x0000000400577308 */ /* 0x0005e20000000800 */
[----:B------:R-:W-:Y:S02]  /*cb60*/  FMUL.FTZ R50, R68, R150 ;  /* 0x0000009644327220 */ /* 0x000fe40000410000 */
[C---:B------:R-:W-:Y:S02]  /*cb70*/  FMUL.FTZ R9, R2.reuse, R109 ;  /* 0x0000006d02097220 */ /* 0x040fe40000410000 */
[C---:B------:R-:W-:Y:S02]  /*cb80*/  FMUL.FTZ R25, R2.reuse, R125 ;  /* 0x0000007d02197220 */ /* 0x040fe40000410000 */
[C---:B------:R-:W-:Y:S02]  /*cb90*/  FMUL.FTZ R28, R2.reuse, R128 ;  /* 0x00000080021c7220 */ /* 0x040fe40000410000 */
[----:B------:R-:W-:Y:S01]  /*cba0*/  FMUL.FTZ R29, R2, R129 ;  /* 0x00000081021d7220 */ /* 0x000fe20000410000 */
[----:B------:R3:W4:Y:S01]  /*cbb0*/  MUFU.EX2 R31, R8 ;  /* 0x00000008001f7308 */ /* 0x0007220000000800 */
[----:B------:R-:W-:Y:S02]  /*cbc0*/  FFMA.FTZ R24, R44, c[0x0][0x2d0], -R75 ;  /* 0x0000b4002c187a23 */ /* 0x000fe4000001084b */
[----:B------:R-:W-:Y:S02]  /*cbd0*/  FFMA.FTZ R44, R51, c[0x0][0x2d0], -R96 ;  /* 0x0000b400332c7a23 */ /* 0x000fe40000010860 */
[----:B-1----:R-:W-:Y:S02]  /*cbe0*/  FFMA.FTZ R0, R10, c[0x0][0x2d0], -R97 ;  /* 0x0000b4000a007a23 */ /* 0x002fe40000010861 */
[----:B------:R-:W-:Y:S02]  /*cbf0*/  FMUL.FTZ R51, R68, R151 ;  /* 0x0000009744337220 */ /* 0x000fe40000410000 */
[----:B------:R-:W-:Y:S01]  /*cc00*/  FMUL.FTZ R41, R2, R141 ;  /* 0x0000008d02297220 */ /* 0x000fe20000410000 */
[----:B------:R1:W5:Y:S01]  /*cc10*/  MUFU.EX2 R53, R0 ;  /* 0x0000000000357308 */ /* 0x0003620000000800 */
[----:B--2---:R-:W-:Y:S09]  /*cc20*/  FFMA.FTZ R4, R42, c[0x0][0x2d0], -R74 ;  /* 0x0000b4002a047a23 */ /* 0x004ff2000001084a */
[----:B------:R-:W2:Y:S01]  /*cc30*/  MUFU.EX2 R244, R4 ;  /* 0x0000000400f47308 */ /* 0x000ea20000000800 */
[----:B---3--:R-:W-:Y:S01]  /*cc40*/  FMUL.FTZ R8, R2, R108 ;  /* 0x0000006c02087220 */ /* 0x008fe20000410000 */
[----:B------:R-:W-:Y:S01]  /*cc50*/  MOV R108, R85 ;  /* 0x00000055006c7202 */ /* 0x000fe20000000f00 */
[----:B----4-:R-:W-:Y:S07]  /*cc60*/  IMAD.MOV.U32 R125, RZ, RZ, R31 ;  /* 0x000000ffff7d7224 */ /* 0x010fee00078e001f */
[----:B------:R3:W4:Y:S01]  /*cc70*/  MUFU.EX2 R30, R24 ;  /* 0x00000018001e7308 */ /* 0x0007220000000800 */
[----:B-1----:R-:W-:Y:S01]  /*cc80*/  FSEL R0, R3, RZ, P0 ;  /* 0x000000ff03007208 */ /* 0x002fe20000000000 */
[----:B-----5:R-:W-:Y:S01]  /*cc90*/  IMAD.MOV.U32 R106, RZ, RZ, R53 ;  /* 0x000000ffff6a7224 */ /* 0x020fe200078e0035 */
[C---:B------:R-:W-:Y:S02]  /*cca0*/  ISETP.GT.AND P0, PT, R225.reuse, UR4, PT ;  /* 0x00000004e1007c0c */ /* 0x040fe4000bf04270 */
[----:B------:R-:W-:Y:S01]  /*ccb0*/  IADD3 R225, R225, -0x1, RZ ;  /* 0xffffffffe1e17810 */ /* 0x000fe20007ffe0ff */
[----:B------:R-:W-:Y:S01]  /*ccc0*/  FADD.FTZ R0, -R0, R103 ;  /* 0x0000006700007221 */ /* 0x000fe20000010100 */
[----:B------:R-:W-:Y:S03]  /*ccd0*/  F2FP.PACK_AB R65, R106, R200 ;  /* 0x000000c86a41723e */ /* 0x000fe600000000ff */
[----:B------:R1:W-:Y:S01]  /*cce0*/  MUFU.EX2 R49, R44 ;  /* 0x0000002c00317308 */ /* 0x0003e20000000800 */
[----:B------:R-:W-:Y:S01]  /*ccf0*/  FMUL.FTZ R0, R0, c[0x0][0x2d0] ;  /* 0x0000b40000007a20 */ /* 0x000fe20000410000 */
[----:B--2---:R-:W-:Y:S01]  /*cd00*/  MOV R105, R244 ;  /* 0x000000f400697202 */ /* 0x004fe20000000f00 */
[----:B------:R-:W-:Y:S01]  /*cd10*/  FMUL.FTZ R4, R69, R104 ;  /* 0x0000006845047220 */ /* 0x000fe20000410000 */
[----:B------:R-:W-:Y:S02]  /*cd20*/  MOV R104, R54 ;  /* 0x0000003600687202 */ /* 0x000fe40000000f00 */
[----:B------:R-:W2:Y:S02]  /*cd30*/  LDSM.16.MT88.4 R52, [R210+0x100] ;  /* 0x00010000d234783b */ /* 0x000ea40000004200 */
[----:B------:R-:W-:Y:S02]  /*cd40*/  F2FP.PACK_AB R67, R87, R104 ;  /* 0x000000685743723e */ /* 0x000fe400000000ff */
[----:B------:R-:W5:Y:S01]  /*cd50*/  MUFU.EX2 R0, R0 ;  /* 0x0000000000007308 */ /* 0x000f620000000800 */
[-C--:B------:R-:W-:Y:S05]  /*cd60*/  HMMA.16816.F32 R4, R76, R20.reuse, R4 ;  /* 0x000000144c04723c */ /* 0x080fea0000001804 */
[C---:B---3--:R-:W-:Y:S02]  /*cd70*/  FMUL.FTZ R24, R2.reuse, R124 ;  /* 0x0000007c02187220 */ /* 0x048fe40000410000 */
[----:B----4-:R-:W-:Y:S02]  /*cd80*/  IMAD.MOV.U32 R129, RZ, RZ, R30 ;  /* 0x000000ffff817224 */ /* 0x010fe400078e001e */
[----:B------:R-:W-:Y:S03]  /*cd90*/  MUFU.EX2 R124, R32 ;  /* 0x00000020007c7308 */ /* 0x000fe60000000800 */
[----:B-1----:R-:W-:Y:S07]  /*cda0*/  FMUL.FTZ R44, R2, R144 ;  /* 0x00000090022c7220 */ /* 0x002fee0000410000 */
[----:B------:R-:W-:Y:S01]  /*cdb0*/  MUFU.EX2 R151, R58 ;  /* 0x0000003a00977308 */ /* 0x000fe20000000800 */
[C---:B-----5:R-:W-:Y:S02]  /*cdc0*/  FMUL.FTZ R11, R0.reuse, R111 ;  /* 0x0000006f000b7220 */ /* 0x060fe40000410000 */
[C---:B------:R-:W-:Y:S02]  /*cdd0*/  FMUL.FTZ R10, R0.reuse, R110 ;  /* 0x0000006e000a7220 */ /* 0x040fe40000410000 */
[----:B------:R-:W-:Y:S05]  /*cde0*/  IMAD.MOV.U32 R110, RZ, RZ, R86 ;  /* 0x000000ffff6e7224 */ /* 0x000fea00078e0056 */
[----:B------:R1:W-:Y:S01]  /*cdf0*/  MUFU.EX2 R111, R12 ;  /* 0x0000000c006f7308 */ /* 0x0003e20000000800 */
[C---:B------:R-:W-:Y:S01]  /*ce00*/  FMUL.FTZ R15, R0.reuse, R115 ;  /* 0x00000073000f7220 */ /* 0x040fe20000410000 */
[C---:B------:R-:W-:Y:S04]  /*ce10*/  HMMA.16816.F32 R8, R64.reuse, R20, R8 ;  /* 0x000000144008723c */ /* 0x040fe80000001808 */
[C---:B------:R-:W-:Y:S01]  /*ce20*/  FMUL.FTZ R14, R0.reuse, R114 ;  /* 0x00000072000e7220 */ /* 0x040fe20000410000 */
[----:B------:R-:W-:Y:S01]  /*ce30*/  MOV R114, R92 ;  /* 0x0000005c00727202 */ /* 0x000fe20000000f00 */
[C---:B------:R-:W-:Y:S01]  /*ce40*/  FMUL.FTZ R26, R0.reuse, R126 ;  /* 0x0000007e001a7220 */ /* 0x040fe20000410000 */
[----:B------:R-:W-:Y:S01]  /*ce50*/  MOV R126, R80 ;  /* 0x00000050007e7202 */ /* 0x000fe20000000f00 */
[----:B------:R-:W-:Y:S01]  /*ce60*/  FFMA.FTZ R20, R47, c[0x0][0x2d0], -R74 ;  /* 0x0000b4002f147a23 */ /* 0x000fe2000001084a */
[----:B------:R-:W3:Y:S03]  /*ce70*/  LDSM.16.MT88.4 R80, [R211+0x100] ;  /* 0x00010000d350783b */ /* 0x000ee60000004200 */
[----:B------:R4:W5:Y:S01]  /*ce80*/  MUFU.EX2 R59, R20 ;  /* 0x00000014003b7308 */ /* 0x0009620000000800 */
[C---:B------:R-:W-:Y:S02]  /*ce90*/  FMUL.FTZ R21, R69.reuse, R121 ;  /* 0x0000007945157220 */ /* 0x040fe40000410000 */
[C---:B------:R-:W-:Y:S02]  /*cea0*/  FMUL.FTZ R27, R0.reuse, R127 ;  /* 0x0000007f001b7220 */ /* 0x040fe40000410000 */
[C---:B------:R-:W-:Y:S02]  /*ceb0*/  FMUL.FTZ R31, R0.reuse, R131 ;  /* 0x00000083001f7220 */ /* 0x040fe40000410000 */
[----:B------:R-:W-:Y:S01]  /*cec0*/  FMUL.FTZ R30, R0, R130 ;  /* 0x00000082001e7220 */ /* 0x000fe20000410000 */
[----:B------:R-:W-:Y:S01]  /*ced0*/  MOV R130, R33 ;  /* 0x0000002100827202 */ /* 0x000fe20000000f00 */
[----:B-1----:R-:W-:Y:S01]  /*cee0*/  FMUL.FTZ R12, R2, R112 ;  /* 0x00000070020c7220 */ /* 0x002fe20000410000 */
[----:B------:R1:W-:Y:S01]  /*cef0*/  MUFU.EX2 R127, R40 ;  /* 0x00000028007f7308 */ /* 0x0003e20000000800 */
[C---:B------:R-:W-:Y:S01]  /*cf00*/  FMUL.FTZ R32, R69.reuse, R132 ;  /* 0x0000008445207220 */ /* 0x040fe20000410000 */
[----:B------:R-:W-:Y:S01]  /*cf10*/  MOV R112, R87 ;  /* 0x0000005700707202 */ /* 0x000fe20000000f00 */
[----:B------:R-:W-:Y:S02]  /*cf20*/  FMUL.FTZ R33, R69, R133 ;  /* 0x0000008545217220 */ /* 0x000fe40000410000 */
[----:B------:R-:W-:Y:S01]  /*cf30*/  LDSM.16.MT88.4 R132, [R212+0x2900] ;  /* 0x00290000d484783b */ /* 0x000fe20000004200 */
[-C--:B------:R-:W-:Y:S03]  /*cf40*/  HMMA.16816.F32 R12, R64, R22.reuse, R12 ;  /* 0x00000016400c723c */ /* 0x080fe6000000180c */
[----:B------:R-:W-:Y:S02]  /*cf50*/  IMAD.MOV.U32 R131, RZ, RZ, R84 ;  /* 0x000000ffff837224 */ /* 0x000fe400078e0054 */
[----:B------:R-:W-:Y:S02]  /*cf60*/  FFMA.FTZ R92, R95, c[0x0][0x2d0], -R75 ;  /* 0x0000b4005f5c7a23 */ /* 0x000fe4000001084b */
[----:B------:R-:W2:Y:S01]  /*cf70*/  LDSM.16.MT88.4 R84, [R209+0x900] ;  /* 0x00090000d154783b */ /* 0x000ea20000004200 */
[C---:B------:R-:W-:Y:S04]  /*cf80*/  HMMA.16816.F32 R16, R76.reuse, R22, R16 ;  /* 0x000000164c10723c */ /* 0x040fe80000001810 */
[C---:B----4-:R-:W-:Y:S02]  /*cf90*/  FMUL.FTZ R20, R69.reuse, R120 ;  /* 0x0000007845147220 */ /* 0x050fe40000410000 */
[----:B------:R-:W-:Y:S01]  /*cfa0*/  FMUL.FTZ R42, R0, R142 ;  /* 0x0000008e002a7220 */ /* 0x000fe20000410000 */
[----:B------:R4:W-:Y:S01]  /*cfb0*/  MUFU.EX2 R120, R62 ;  /* 0x0000003e00787308 */ /* 0x0009e20000000800 */
[C---:B------:R-:W-:Y:S01]  /*cfc0*/  FMUL.FTZ R22, R68.reuse, R122 ;  /* 0x0000007a44167220 */ /* 0x040fe20000410000 */
[----:B------:R-:W-:Y:S03]  /*cfd0*/  MOV R122, R60 ;  /* 0x0000003c007a7202 */ /* 0x000fe60000000f00 */
[----:B------:R-:W-:Y:S02]  /*cfe0*/  FMUL.FTZ R23, R68, R123 ;  /* 0x0000007b44177220 */ /* 0x000fe40000410000 */
[----:B-----5:R-:W-:Y:S02]  /*cff0*/  IMAD.MOV.U32 R150, RZ, RZ, R59 ;  /* 0x000000ffff967224 */ /* 0x020fe400078e003b */
[C---:B------:R-:W-:Y:S02]  /*d000*/  FMUL.FTZ R60, R2.reuse, R160 ;  /* 0x000000a0023c7220 */ /* 0x040fe40000410000 */
[----:B------:R-:W5:Y:S01]  /*d010*/  LDL.LU R160, [R1+0x10] ;  /* 0x0000100001a07983 */ /* 0x000f620000300800 */
[-C--:B------:R-:W-:Y:S03]  /*d020*/  HMMA.16816.F32 R20, R76, R36.reuse, R20 ;  /* 0x000000244c14723c */ /* 0x080fe60000001814 */
[----:B------:R-:W-:Y:S02]  /*d030*/  IMAD.MOV.U32 R115, RZ, RZ, R93 ;  /* 0x000000ffff737224 */ /* 0x000fe400078e005d */
[----:B-1----:R-:W-:Y:S02]  /*d040*/  FMUL.FTZ R40, R2, R140 ;  /* 0x0000008c02287220 */ /* 0x002fe40000410000 */
[----:B------:R-:W-:Y:S01]  /*d050*/  FMUL.FTZ R59, R0, R159 ;  /* 0x0000009f003b7220 */ /* 0x000fe20000410000 */
[C---:B------:R-:W-:Y:S04]  /*d060*/  HMMA.16816.F32 R24, R64.reuse, R36, R24 ;  /* 0x000000244018723c */ /* 0x040fe80000001818 */
[----:B------:R-:W-:Y:S02]  /*d070*/  IMAD.MOV.U32 R121, RZ, RZ, R61 ;  /* 0x000000ffff797224 */ /* 0x000fe400078e003d */
[----:B------:R-:W-:Y:S02]  /*d080*/  FMUL.FTZ R61, R2, R161 ;  /* 0x000000a1023d7220 */ /* 0x000fe40000410000 */
[-C--:B------:R-:W-:Y:S04]  /*d090*/  HMMA.16816.F32 R28, R64, R38.reuse, R28 ;  /* 0x00000026401c723c */ /* 0x080fe8000000181c */
[----:B------:R-:W-:Y:S02]  /*d0a0*/  FFMA.FTZ R36, R48, c[0x0][0x2d0], -R96 ;  /* 0x0000b40030247a23 */ /* 0x000fe40000010860 */
[----:B------:R-:W-:Y:S02]  /*d0b0*/  IMAD.MOV.U32 R161, RZ, RZ, R116 ;  /* 0x000000ffffa17224 */ /* 0x000fe400078e0074 */
[C---:B------:R-:W-:Y:S01]  /*d0c0*/  HMMA.16816.F32 R32, R76.reuse, R38, R32 ;  /* 0x000000264c20723c */ /* 0x040fe20000001820 */
[----:B------:R1:W-:Y:S03]  /*d0d0*/  MUFU.EX2 R128, R36 ;  /* 0x0000002400807308 */ /* 0x0003e60000000800 */
[----:B------:R-:W-:Y:S02]  /*d0e0*/  FMUL.FTZ R37, R69, R137 ;  /* 0x0000008945257220 */ /* 0x000fe40000410000 */
[----:B------:R-:W-:Y:S02]  /*d0f0*/  FMUL.FTZ R43, R0, R143 ;  /* 0x0000008f002b7220 */ /* 0x000fe40000410000 */
[C---:B------:R-:W-:Y:S03]  /*d100*/  FMUL.FTZ R38, R68.reuse, R138 ;  /* 0x0000008a44267220 */ /* 0x040fe60000410000 */
[----:B------:R-:W-:Y:S01]  /*d110*/  MUFU.EX2 R138, R92 ;  /* 0x0000005c008a7308 */ /* 0x000fe20000000800 */
[----:B------:R-:W-:Y:S02]  /*d120*/  FMUL.FTZ R39, R68, R139 ;  /* 0x0000008b44277220 */ /* 0x000fe40000410000 */
[--C-:B------:R-:W-:Y:S02]  /*d130*/  FFMA.FTZ R48, R57, c[0x0][0x2d0], -R74.reuse ;  /* 0x0000b40039307a23 */ /* 0x100fe4000001084a */
[C---:B------:R-:W-:Y:S02]  /*d140*/  FMUL.FTZ R46, R0.reuse, R146 ;  /* 0x00000092002e7220 */ /* 0x040fe40000410000 */
[----:B------:R-:W-:Y:S02]  /*d150*/  FMUL.FTZ R47, R0, R147 ;  /* 0x00000093002f7220 */ /* 0x000fe40000410000 */
[----:B------:R-:W-:Y:S01]  /*d160*/  FMUL.FTZ R57, R2, R157 ;  /* 0x0000009d02397220 */ /* 0x000fe20000410000 */
[----:B------:R3:W-:Y:S01]  /*d170*/  MUFU.EX2 R123, R48 ;  /* 0x00000030007b7308 */ /* 0x0007e20000000800 */
[C---:B------:R-:W-:Y:S02]  /*d180*/  FMUL.FTZ R58, R0.reuse, R158 ;  /* 0x0000009e003a7220 */ /* 0x040fe40000410000 */
[----:B----4-:R-:W-:Y:S02]  /*d190*/  FMUL.FTZ R62, R0, R162 ;  /* 0x000000a2003e7220 */ /* 0x010fe40000410000 */
[C---:B-1----:R-:W-:Y:S07]  /*d1a0*/  FMUL.FTZ R36, R69.reuse, R136 ;  /* 0x0000008845247220 */ /* 0x042fee0000410000 */
[-C--:B--2---:R-:W-:Y:S08]  /*d1b0*/  HMMA.16816.F32 R36, R76, R52.reuse, R36 ;  /* 0x000000344c24723c */ /* 0x084ff00000001824 */
[C---:B------:R-:W-:Y:S04]  /*d1c0*/  HMMA.16816.F32 R40, R64.reuse, R52, R40 ;  /* 0x000000344028723c */ /* 0x040fe80000001828 */
[C---:B---3--:R-:W-:Y:S02]  /*d1d0*/  FMUL.FTZ R48, R69.reuse, R148 ;  /* 0x0000009445307220 */ /* 0x048fe40000410000 */
[----:B------:R-:W-:Y:S02]  /*d1e0*/  IMAD.MOV.U32 R148, RZ, RZ, R49 ;  /* 0x000000ffff947224 */ /* 0x000fe400078e0031 */
[-C--:B------:R-:W-:Y:S04]  /*d1f0*/  HMMA.16816.F32 R44, R64, R54.reuse, R44 ;  /* 0x00000036402c723c */ /* 0x080fe8000000182c */
[--C-:B------:R-:W-:Y:S02]  /*d200*/  FFMA.FTZ R52, R56, c[0x0][0x2d0], -R97.reuse ;  /* 0x0000b40038347a23 */ /* 0x100fe40000010861 */
[C---:B------:R-:W-:Y:S01]  /*d210*/  FMUL.FTZ R49, R69.reuse, R149 ;  /* 0x0000009545317220 */ /* 0x040fe20000410000 */
[----:B------:R-:W-:Y:S01]  /*d220*/  MOV R149, R63 ;  /* 0x0000003f00957202 */ /* 0x000fe20000000f00 */
[----:B------:R1:W2:Y:S01]  /*d230*/  MUFU.EX2 R103, R52 ;  /* 0x0000003400677308 */ /* 0x0002a20000000800 */
[C---:B------:R-:W-:Y:S03]  /*d240*/  FMUL.FTZ R53, R69.reuse, R153 ;  /* 0x0000009945357220 */ /* 0x040fe60000410000 */
[----:B------:R-:W-:Y:S01]  /*d250*/  FMUL.FTZ R56, R2, R156 ;  /* 0x0000009c02387220 */ /* 0x000fe20000410000 */
[C---:B------:R-:W-:Y:S04]  /*d260*/  HMMA.16816.F32 R48, R76.reuse, R54, R48 ;  /* 0x000000364c30723c */ /* 0x040fe80000001830 */
[----:B------:R-:W-:Y:S03]  /*d270*/  FMUL.FTZ R63, R0, R163 ;  /* 0x000000a3003f7220 */ /* 0x000fe60000410000 */
[C---:B------:R-:W-:Y:S02]  /*d280*/  FMUL.FTZ R54, R68.reuse, R154 ;  /* 0x0000009a44367220 */ /* 0x040fe40000410000 */
[----:B------:R-:W-:Y:S03]  /*d290*/  FMUL.FTZ R55, R68, R155 ;  /* 0x0000009b44377220 */ /* 0x000fe60000410000 */
[----:B-1----:R-:W-:Y:S07]  /*d2a0*/  FMUL.FTZ R52, R69, R152 ;  /* 0x0000009845347220 */ /* 0x002fee0000410000 */
[-C--:B------:R-:W-:Y:S08]  /*d2b0*/  HMMA.16816.F32 R52, R76, R80.reuse, R52 ;  /* 0x000000504c34723c */ /* 0x080ff00000001834 */
[C---:B------:R-:W-:Y:S07]  /*d2c0*/  HMMA.16816.F32 R56, R64.reuse, R80, R56 ;  /* 0x000000504038723c */ /* 0x040fee0000001838 */
[----:B------:R-:W-:Y:S01]  /*d2d0*/  FFMA.FTZ R80, R88, c[0x0][0x2d0], -R97 ;  /* 0x0000b40058507a23 */ /* 0x000fe20000010861 */
[-C--:B------:R-:W-:Y:S03]  /*d2e0*/  HMMA.16816.F32 R60, R64, R82.reuse, R60 ;  /* 0x00000052403c723c */ /* 0x080fe6000000183c */
[----:B------:R1:W3:Y:S01]  /*d2f0*/  MUFU.EX2 R109, R80 ;  /* 0x00000050006d7308 */ /* 0x0002e20000000800 */
[----:B--2---:R-:W-:Y:S03]  /*d300*/  F2FP.PACK_AB R81, R151, R103 ;  /* 0x000000679751723e */ /* 0x004fe600000000ff */
[C---:B------:R-:W-:Y:S02]  /*d310*/  FMUL.FTZ R64, R69.reuse, R164 ;  /* 0x000000a445407220 */ /* 0x040fe40000410000 */
[----:B------:R-:W-:Y:S03]  /*d320*/  FMUL.FTZ R65, R69, R165 ;  /* 0x000000a545417220 */ /* 0x000fe60000410000 */
[C---:B------:R-:W-:Y:S02]  /*d330*/  FMUL.FTZ R66, R68.reuse, R166 ;  /* 0x000000a644427220 */ /* 0x040fe40000410000 */
[----:B------:R-:W-:Y:S07]  /*d340*/  FMUL.FTZ R67, R68, R167 ;  /* 0x000000a744437220 */ /* 0x000fee0000410000 */
[----:B------:R-:W-:Y:S04]  /*d350*/  HMMA.16816.F32 R64, R76, R82, R64 ;  /* 0x000000524c40723c */ /* 0x000fe80000001840 */
[--C-:B-1----:R-:W-:Y:S03]  /*d360*/  FFMA.FTZ R80, R90, c[0x0][0x2d0], -R74.reuse ;  /* 0x0000b4005a507a23 */ /* 0x102fe6000001084a */
[----:B------:R-:W-:Y:S01]  /*d370*/  F2FP.PACK_AB R78, R150, R130 ;  /* 0x00000082964e723e */ /* 0x000fe200000000ff */
[----:B------:R-:W1:Y:S01]  /*d380*/  LDSM.16.MT88.4 R88, [R212+0x900] ;  /* 0x00090000d458783b */ /* 0x000e620000004200 */
[----:B------:R-:W-:Y:S01]  /*d390*/  F2FP.PACK_AB R79, R149, R129 ;  /* 0x00000081954f723e */ /* 0x000fe200000000ff */
[----:B------:R2:W-:Y:S02]  /*d3a0*/  MUFU.EX2 R251, R80 ;  /* 0x0000005000fb7308 */ /* 0x0005e40000000800 */
[----:B------:R-:W-:Y:S02]  /*d3b0*/  F2FP.PACK_AB R76, R105, R126 ;  /* 0x0000007e694c723e */ /* 0x000fe400000000ff */
[----:B------:R-:W-:Y:S02]  /*d3c0*/  F2FP.PACK_AB R77, R111, R125 ;  /* 0x0000007d6f4d723e */ /* 0x000fe400000000ff */
[----:B------:R-:W-:Y:S02]  /*d3d0*/  F2FP.PACK_AB R82, R148, R127 ;  /* 0x0000007f9452723e */ /* 0x000fe400000000ff */
[----:B---3--:R-:W-:Y:S03]  /*d3e0*/  F2FP.PACK_AB R83, R109, R120 ;  /* 0x000000786d53723e */ /* 0x008fe600000000ff */
[-C--:B------:R-:W-:Y:S03]  /*d3f0*/  HMMA.16816.F32 R4, R76, R84.reuse, R4 ;  /* 0x000000544c04723c */ /* 0x080fe60000001804 */
[--C-:B--2---:R-:W-:Y:S02]  /*d400*/  FFMA.FTZ R80, R94, c[0x0][0x2d0], -R75.reuse ;  /* 0x0000b4005e507a23 */ /* 0x104fe4000001084b */
[----:B------:R-:W2:Y:S02]  /*d410*/  LDSM.16.MT88.4 R92, [R210+0x900] ;  /* 0x00090000d25c783b */ /* 0x000ea40000004200 */
[----:B------:R3:W-:Y:S02]  /*d420*/  MUFU.EX2 R139, R80 ;  /* 0x00000050008b7308 */ /* 0x0007e40000000800 */
[----:B---3--:R-:W-:Y:S07]  /*d430*/  F2FP.PACK_AB R80, R128, R124 ;  /* 0x0000007c8050723e */ /* 0x008fee00000000ff */
[C---:B------:R-:W-:Y:S07]  /*d440*/  HMMA.16816.F32 R8, R80.reuse, R84, R8 ;  /* 0x000000545008723c */ /* 0x040fee0000001808 */
[--C-:B------:R-:W-:Y:S01]  /*d450*/  FFMA.FTZ R84, R176, c[0x0][0x2d0], -R74.reuse ;  /* 0x0000b400b0547a23 */ /* 0x100fe2000001084a */
[-C--:B------:R-:W-:Y:S03]  /*d460*/  HMMA.16816.F32 R12, R80, R86.reuse, R12 ;  /* 0x00000056500c723c */ /* 0x080fe6000000180c */
[----:B------:R3:W-:Y:S05]  /*d470*/  MUFU.EX2 R249, R84 ;  /* 0x0000005400f97308 */ /* 0x0007ea0000000800 */
[C---:B------:R-:W-:Y:S08]  /*d480*/  HMMA.16816.F32 R16, R76.reuse, R86, R16 ;  /* 0x000000564c10723c */ /* 0x040ff00000001810 */
[-C--:B-1----:R-:W-:Y:S08]  /*d490*/  HMMA.16816.F32 R20, R76, R88.reuse, R20 ;  /* 0x000000584c14723c */ /* 0x082ff00000001814 */
[C---:B------:R-:W-:Y:S04]  /*d4a0*/  HMMA.16816.F32 R24, R80.reuse, R88, R24 ;  /* 0x000000585018723c */ /* 0x040fe80000001818 */
[----:B---3--:R-:W-:Y:S03]  /*d4b0*/  FFMA.FTZ R84, R177, c[0x0][0x2d0], -R74 ;  /* 0x0000b400b1547a23 */ /* 0x008fe6000001084a */
[--C-:B------:R-:W-:Y:S01]  /*d4c0*/  FFMA.FTZ R88, R171, c[0x0][0x2d0], -R96.reuse ;  /* 0x0000b400ab587a23 */ /* 0x100fe20000010860 */
[-C--:B------:R-:W-:Y:S01]  /*d4d0*/  HMMA.16816.F32 R28, R80, R90.reuse, R28 ;  /* 0x0000005a501c723c */ /* 0x080fe2000000181c */
[----:B------:R1:W-:Y:S07]  /*d4e0*/  MUFU.EX2 R246, R84 ;  /* 0x0000005400f67308 */ /* 0x0003ee0000000800 */
[C---:B------:R-:W-:Y:S03]  /*d4f0*/  HMMA.16816.F32 R32, R76.reuse, R90, R32 ;  /* 0x0000005a4c20723c */ /* 0x040fe60000001820 */
[----:B------:R3:W-:Y:S05]  /*d500*/  MUFU.EX2 R136, R88 ;  /* 0x0000005800887308 */ /* 0x0007ea0000000800 */
[-C--:B--2---:R-:W-:Y:S08]  /*d510*/  HMMA.16816.F32 R36, R76, R92.reuse, R36 ;  /* 0x0000005c4c24723c */ /* 0x084ff00000001824 */
[C---:B------:R-:W-:Y:S04]  /*d520*/  HMMA.16816.F32 R40, R80.reuse, R92, R40 ;  /* 0x0000005c5028723c */ /* 0x040fe80000001828 */
[----:B-1----:R-:W-:Y:S03]  /*d530*/  FFMA.FTZ R84, R173, c[0x0][0x2d0], -R75 ;  /* 0x0000b400ad547a23 */ /* 0x002fe6000001084b */
[----:B------:R-:W-:Y:S01]  /*d540*/  FFMA.FTZ R92, R168, c[0x0][0x2d0], -R97 ;  /* 0x0000b400a85c7a23 */ /* 0x000fe20000010861 */
[----:B------:R1:W-:Y:S01]  /*d550*/  MUFU.EX2 R245, R84 ;  /* 0x0000005400f57308 */ /* 0x0003e20000000800 */
[-C--:B------:R-:W-:Y:S03]  /*d560*/  HMMA.16816.F32 R44, R80, R94.reuse, R44 ;  /* 0x0000005e502c723c */ /* 0x080fe6000000182c */
[--C-:B---3--:R-:W-:Y:S05]  /*d570*/  FFMA.FTZ R88, R172, c[0x0][0x2d0], -R96.reuse ;  /* 0x0000b400ac587a23 */ /* 0x108fea0000010860 */
[C---:B------:R-:W-:Y:S01]  /*d580*/  HMMA.16816.F32 R48, R76.reuse, R94, R48 ;  /* 0x0000005e4c30723c */ /* 0x040fe20000001830 */
[----:B------:R2:W-:Y:S03]  /*d590*/  MUFU.EX2 R142, R88 ;  /* 0x00000058008e7308 */ /* 0x0005e60000000800 */
[----:B-----5:R-:W-:Y:S07]  /*d5a0*/  FFMA.FTZ R69, R69, R160, R161 ;  /* 0x000000a045457223 */ /* 0x020fee00000100a1 */
[----:B------:R3:W-:Y:S01]  /*d5b0*/  MUFU.EX2 R235, R92 ;  /* 0x0000005c00eb7308 */ /* 0x0007e20000000800 */
[----:B-1----:R-:W-:Y:S09]  /*d5c0*/  FFMA.FTZ R84, R175, c[0x0][0x2d0], -R75 ;  /* 0x0000b400af547a23 */ /* 0x002ff2000001084b */
[----:B------:R1:W-:Y:S01]  /*d5d0*/  MUFU.EX2 R143, R84 ;  /* 0x00000054008f7308 */ /* 0x0003e20000000800 */
[--C-:B--2---:R-:W-:Y:S09]  /*d5e0*/  FFMA.FTZ R88, R174, c[0x0][0x2d0], -R96.reuse ;  /* 0x0000b400ae587a23 */ /* 0x104ff20000010860 */
[----:B------:R2:W4:Y:S01]  /*d5f0*/  MUFU.EX2 R141, R88 ;  /* 0x00000058008d7308 */ /* 0x0005220000000800 */
[----:B---3--:R-:W-:Y:S09]  /*d600*/  FFMA.FTZ R92, R169, c[0x0][0x2d0], -R97 ;  /* 0x0000b400a95c7a23 */ /* 0x008ff20000010861 */
[----:B------:R3:W-:Y:S01]  /*d610*/  MUFU.EX2 R234, R92 ;  /* 0x0000005c00ea7308 */ /* 0x0007e20000000800 */
[----:B-1----:R-:W-:Y:S09]  /*d620*/  FFMA.FTZ R84, R99, c[0x0][0x2d0], -R96 ;  /* 0x0000b40063547a23 */ /* 0x002ff20000010860 */
[----:B------:R1:W-:Y:S01]  /*d630*/  MUFU.EX2 R137, R84 ;  /* 0x0000005400897308 */ /* 0x0003e20000000800 */
[--C-:B--2---:R-:W-:Y:S09]  /*d640*/  FFMA.FTZ R88, R182, c[0x0][0x2d0], -R74.reuse ;  /* 0x0000b400b6587a23 */ /* 0x104ff2000001084a */
[----:B------:R2:W-:Y:S01]  /*d650*/  MUFU.EX2 R244, R88 ;  /* 0x0000005800f47308 */ /* 0x0005e20000000800 */
[----:B---3--:R-:W-:Y:S09]  /*d660*/  FFMA.FTZ R92, R185, c[0x0][0x2d0], -R75 ;  /* 0x0000b400b95c7a23 */ /* 0x008ff2000001084b */
[----:B------:R3:W-:Y:S01]  /*d670*/  MUFU.EX2 R145, R92 ;  /* 0x0000005c00917308 */ /* 0x0007e20000000800 */
[----:B-1----:R-:W1:Y:S01]  /*d680*/  LDSM.16.MT88.4 R84, [R211+0x900] ;  /* 0x00090000d354783b */ /* 0x002e620000004200 */
[--C-:B--2---:R-:W-:Y:S08]  /*d690*/  FFMA.FTZ R88, R98, c[0x0][0x2d0], -R97.reuse ;  /* 0x0000b40062587a23 */ /* 0x104ff00000010861 */
[----:B------:R2:W5:Y:S01]  /*d6a0*/  MUFU.EX2 R140, R88 ;  /* 0x00000058008c7308 */ /* 0x0005620000000800 */
[----:B---3--:R-:W-:Y:S08]  /*d6b0*/  LDSM.16.MT88.4 R92, [R210+0x1100] ;  /* 0x00110000d25c783b */ /* 0x008ff00000004200 */
[----:B--2---:R-:W2:Y:S01]  /*d6c0*/  LDSM.16.MT88.4 R88, [R209+0x1100] ;  /* 0x00110000d158783b */ /* 0x004ea20000004200 */
[-C--:B-1----:R-:W-:Y:S08]  /*d6d0*/  HMMA.16816.F32 R52, R76, R84.reuse, R52 ;  /* 0x000000544c34723c */ /* 0x082ff00000001834 */
[C---:B------:R-:W-:Y:S07]  /*d6e0*/  HMMA.16816.F32 R56, R80.reuse, R84, R56 ;  /* 0x000000545038723c */ /* 0x040fee0000001838 */
[----:B------:R-:W-:Y:S01]  /*d6f0*/  FFMA.FTZ R84, R170, c[0x0][0x2d0], -R97 ;  /* 0x0000b400aa547a23 */ /* 0x000fe20000010861 */
[-C--:B------:R-:W-:Y:S03]  /*d700*/  HMMA.16816.F32 R60, R80, R86.reuse, R60 ;  /* 0x00000056503c723c */ /* 0x080fe6000000183c */
[----:B------:R1:W3:Y:S04]  /*d710*/  MUFU.EX2 R232, R84 ;  /* 0x0000005400e87308 */ /* 0x0002e80000000800 */
[--C-:B------:R-:W-:Y:S01]  /*d720*/  FFMA.FTZ R80, R187, c[0x0][0x2d0], -R74.reuse ;  /* 0x0000b400bb507a23 */ /* 0x100fe2000001084a */
[----:B------:R-:W-:Y:S04]  /*d730*/  HMMA.16816.F32 R64, R76, R86, R64 ;  /* 0x000000564c40723c */ /* 0x000fe80000001840 */
[----:B----4-:R-:W-:Y:S01]  /*d740*/  F2FP.PACK_AB R82, R141, R142 ;  /* 0x0000008e8d52723e */ /* 0x010fe200000000ff */
[----:B------:R4:W-:Y:S01]  /*d750*/  MUFU.EX2 R147, R80 ;  /* 0x0000005000937308 */ /* 0x0009e20000000800 */
[----:B-----5:R-:W-:Y:S02]  /*d760*/  F2FP.PACK_AB R81, R235, R140 ;  /* 0x0000008ceb51723e */ /* 0x020fe400000000ff */
[----:B------:R-:W-:Y:S04]  /*d770*/  F2FP.PACK_AB R76, R251, R123 ;  /* 0x0000007bfb4c723e */ /* 0x000fe800000000ff */
[----:B------:R-:W-:Y:S02]  /*d780*/  F2FP.PACK_AB R77, R138, R139 ;  /* 0x0000008b8a4d723e */ /* 0x000fe400000000ff */
[----:B------:R-:W-:Y:S02]  /*d790*/  F2FP.PACK_AB R78, R246, R249 ;  /* 0x000000f9f64e723e */ /* 0x000fe400000000ff */
[----:B------:R-:W-:Y:S01]  /*d7a0*/  F2FP.PACK_AB R79, R143, R245 ;  /* 0x000000f58f4f723e */ /* 0x000fe200000000ff */
[----:B-1----:R-:W1:Y:S01]  /*d7b0*/  LDSM.16.MT88.4 R84, [R212+0x1100] ;  /* 0x00110000d454783b */ /* 0x002e620000004200 */
[----:B---3--:R-:W-:Y:S05]  /*d7c0*/  F2FP.PACK_AB R83, R232, R234 ;  /* 0x000000eae853723e */ /* 0x008fea00000000ff */
[-C--:B--2---:R-:W-:Y:S03]  /*d7d0*/  HMMA.16816.F32 R4, R76, R88.reuse, R4 ;  /* 0x000000584c04723c */ /* 0x084fe60000001804 */
[--C-:B----4-:R-:W-:Y:S04]  /*d7e0*/  FFMA.FTZ R80, R183, c[0x0][0x2d0], -R75.reuse ;  /* 0x0000b400b7507a23 */ /* 0x110fe8000001084b */
[----:B------:R2:W-:Y:S02]  /*d7f0*/  MUFU.EX2 R146, R80 ;  /* 0x0000005000927308 */ /* 0x0005e40000000800 */
[----:B--2---:R-:W-:Y:S07]  /*d800*/  F2FP.PACK_AB R80, R136, R137 ;  /* 0x000000898850723e */ /* 0x004fee00000000ff */
[C---:B------:R-:W-:Y:S07]  /*d810*/  HMMA.16816.F32 R8, R80.reuse, R88, R8 ;  /* 0x000000585008723c */ /* 0x040fee0000001808 */
[--C-:B------:R-:W-:Y:S01]  /*d820*/  FFMA.FTZ R88, R195, c[0x0][0x2d0], -R74.reuse ;  /* 0x0000b400c3587a23 */ /* 0x100fe2000001084a */
[-C--:B------:R-:W-:Y:S03]  /*d830*/  HMMA.16816.F32 R12, R80, R90.reuse, R12 ;  /* 0x0000005a500c723c */ /* 0x080fe6000000180c */
[----:B------:R2:W-:Y:S05]  /*d840*/  MUFU.EX2 R231, R88 ;  /* 0x0000005800e77308 */ /* 0x0005ea0000000800 */
[C---:B------:R-:W-:Y:S08]  /*d850*/  HMMA.16816.F32 R16, R76.reuse, R90, R16 ;  /* 0x0000005a4c10723c */ /* 0x040ff00000001810 */
[-C--:B-1----:R-:W-:Y:S08]  /*d860*/  HMMA.16816.F32 R20, R76, R84.reuse, R20 ;  /* 0x000000544c14723c */ /* 0x082ff00000001814 */
[C---:B------:R-:W-:Y:S04]  /*d870*/  HMMA.16816.F32 R24, R80.reuse, R84, R24 ;  /* 0x000000545018723c */ /* 0x040fe80000001818 */
[----:B--2---:R-:W-:Y:S01]  /*d880*/  FFMA.FTZ R88, R198, c[0x0][0x2d0], -R74 ;  /* 0x0000b400c6587a23 */ /* 0x004fe2000001084a */
[----:B------:R-:W-:Y:S02]  /*d890*/  MOV R198, R109 ;  /* 0x0000006d00c67202 */ /* 0x000fe40000000f00 */
[--C-:B------:R-:W-:Y:S01]  /*d8a0*/  FFMA.FTZ R84, R184, c[0x0][0x2d0], -R96.reuse ;  /* 0x0000b400b8547a23 */ /* 0x100fe20000010860 */
[-C--:B------:R-:W-:Y:S01]  /*d8b0*/  HMMA.16816.F32 R28, R80, R86.reuse, R28 ;  /* 0x00000056501c723c */ /* 0x080fe2000000181c */
[----:B------:R1:W-:Y:S07]  /*d8c0*/  MUFU.EX2 R195, R88 ;  /* 0x0000005800c37308 */ /* 0x0003ee0000000800 */
[C---:B------:R-:W-:Y:S03]  /*d8d0*/  HMMA.16816.F32 R32, R76.reuse, R86, R32 ;  /* 0x000000564c20723c */ /* 0x040fe60000001820 */
[----:B------:R2:W-:Y:S05]  /*d8e0*/  MUFU.EX2 R144, R84 ;  /* 0x0000005400907308 */ /* 0x0005ea0000000800 */
[-C--:B------:R-:W-:Y:S08]  /*d8f0*/  HMMA.16816.F32 R36, R76, R92.reuse, R36 ;  /* 0x0000005c4c24723c */ /* 0x080ff00000001824 */
[C---:B------:R-:W-:Y:S04]  /*d900*/  HMMA.16816.F32 R40, R80.reuse, R92, R40 ;  /* 0x0000005c5028723c */ /* 0x040fe80000001828 */
[----:B-1----:R-:W-:Y:S03]  /*d910*/  FFMA.FTZ R88, R191, c[0x0][0x2d0], -R75 ;  /* 0x0000b400bf587a23 */ /* 0x002fe6000001084b */
[----:B------:R-:W-:Y:S01]  /*d920*/  FFMA.FTZ R92, R180, c[0x0][0x2d0], -R97 ;  /* 0x0000b400b45c7a23 */ /* 0x000fe20000010861 */
[-C--:B------:R-:W-:Y:S01]  /*d930*/  HMMA.16816.F32 R44, R80, R94.reuse, R44 ;  /* 0x0000005e502c723c */ /* 0x080fe2000000182c */
[----:B------:R1:W-:Y:S03]  /*d940*/  MUFU.EX2 R191, R88 ;  /* 0x0000005800bf7308 */ /* 0x0003e60000000800 */
[--C-:B--2---:R-:W-:Y:S04]  /*d950*/  FFMA.FTZ R84, R188, c[0x0][0x2d0], -R96.reuse ;  /* 0x0000b400bc547a23 */ /* 0x104fe80000010860 */
[C---:B------:R-:W-:Y:S03]  /*d960*/  HMMA.16816.F32 R48, R76.reuse, R94, R48 ;  /* 0x0000005e4c30723c */ /* 0x040fe60000001830 */
[----:B------:R2:W-:Y:S10]  /*d970*/  MUFU.EX2 R187, R84 ;  /* 0x0000005400bb7308 */ /* 0x0005f40000000800 */
[----:B------:R3:W-:Y:S01]  /*d980*/  MUFU.EX2 R155, R92 ;  /* 0x0000005c009b7308 */ /* 0x0007e20000000800 */
[----:B-1----:R-:W-:Y:S09]  /*d990*/  FFMA.FTZ R88, R193, c[0x0][0x2d0], -R75 ;  /* 0x0000b400c1587a23 */ /* 0x002ff2000001084b */
[----:B------:R1:W-:Y:S01]  /*d9a0*/  MUFU.EX2 R193, R88 ;  /* 0x0000005800c17308 */ /* 0x0003e20000000800 */
[--C-:B--2---:R-:W-:Y:S02]  /*d9b0*/  FFMA.FTZ R84, R189, c[0x0][0x2d0], -R96.reuse ;  /* 0x0000b400bd547a23 */ /* 0x104fe40000010860 */
[----:B------:R-:W-:Y:S01]  /*d9c0*/  IMAD.MOV.U32 R189, RZ, RZ, R123 ;  /* 0x000000ffffbd7224 */ /* 0x000fe200078e007b */
[----:B------:R-:W-:Y:S06]  /*d9d0*/  MOV R123, R118 ;  /* 0x00000076007b7202 */ /* 0x000fec0000000f00 */
[----:B------:R2:W-:Y:S01]  /*d9e0*/  MUFU.EX2 R184, R84 ;  /* 0x0000005400b87308 */ /* 0x0005e20000000800 */
[----:B---3--:R-:W-:Y:S09]  /*d9f0*/  FFMA.FTZ R92, R179, c[0x0][0x2d0], -R97 ;  /* 0x0000b400b35c7a23 */ /* 0x008ff20000010861 */
[----:B------:R3:W-:Y:S01]  /*da00*/  MUFU.EX2 R154, R92 ;  /* 0x0000005c009a7308 */ /* 0x0007e20000000800 */
[----:B-1----:R-:W1:Y:S01]  /*da10*/  LDSM.16.MT88.4 R88, [R211+0x1100] ;  /* 0x00110000d358783b */ /* 0x002e620000004200 */
[----:B--2---:R-:W-:Y:S01]  /*da20*/  FFMA.FTZ R84, R190, c[0x0][0x2d0], -R96 ;  /* 0x0000b400be547a23 */ /* 0x004fe20000010860 */
[----:B------:R-:W-:Y:S06]  /*da30*/  MOV R190, R127 ;  /* 0x0000007f00be7202 */ /* 0x000fec0000000f00 */
[----:B------:R-:W2:Y:S01]  /*da40*/  LDL.LU R127, [R1+0x14] ;  /* 0x00001400017f7983 */ /* 0x000ea20000300800 */
[----:B------:R4:W5:Y:S01]  /*da50*/  MUFU.EX2 R185, R84 ;  /* 0x0000005400b97308 */ /* 0x0009620000000800 */
[----:B---3--:R-:W-:Y:S01]  /*da60*/  FFMA.FTZ R92, R205, c[0x0][0x2d0], -R75 ;  /* 0x0000b400cd5c7a23 */ /* 0x008fe2000001084b */
[----:B------:R-:W-:Y:S01]  /*da70*/  MOV R205, R190 ;  /* 0x000000be00cd7202 */ /* 0x000fe20000000f00 */
[----:B------:R-:W-:Y:S07]  /*da80*/  IMAD.MOV.U32 R190, RZ, RZ, R151 ;  /* 0x000000ffffbe7224 */ /* 0x000fee00078e0097 */
[----:B------:R3:W-:Y:S01]  /*da90*/  MUFU.EX2 R159, R92 ;  /* 0x0000005c009f7308 */ /* 0x0007e20000000800 */
[--C-:B----4-:R-:W-:Y:S01]  /*daa0*/  FFMA.FTZ R84, R204, c[0x0][0x2d0], -R74.reuse ;  /* 0x0000b400cc547a23 */ /* 0x110fe2000001084a */
[----:B------:R-:W-:Y:S01]  /*dab0*/  MOV R204, R122 ;  /* 0x0000007a00cc7202 */ /* 0x000fe20000000f00 */
[-C--:B-1----:R-:W-:Y:S01]  /*dac0*/  HMMA.16816.F32 R52, R76, R88.reuse, R52 ;  /* 0x000000584c34723c */ /* 0x082fe20000001834 */
[----:B------:R-:W4:Y:S06]  /*dad0*/  LDL.LU R122, [R1+0x18] ;  /* 0x00001800017a7983 */ /* 0x000f2c0000300800 */
[----:B------:R1:W-:Y:S01]  /*dae0*/  MUFU.EX2 R183, R84 ;  /* 0x0000005400b77308 */ /* 0x0003e20000000800 */
[C---:B------:R-:W-:Y:S01]  /*daf0*/  HMMA.16816.F32 R56, R80.reuse, R88, R56 ;  /* 0x000000585038723c */ /* 0x040fe20000001838 */
[----:B---3--:R-:W-:Y:S06]  /*db00*/  LDSM.16.MT88.4 R92, [R210+0x1900] ;  /* 0x00190000d25c783b */ /* 0x008fec0000004200 */
[--C-:B------:R-:W-:Y:S01]  /*db10*/  FFMA.FTZ R88, R178, c[0x0][0x2d0], -R97.reuse ;  /* 0x0000b400b2587a23 */ /* 0x100fe20000010861 */
[-C--:B------:R-:W-:Y:S03]  /*db20*/  HMMA.16816.F32 R60, R80, R90.reuse, R60 ;  /* 0x0000005a503c723c */ /* 0x080fe6000000183c */
[----:B------:R-:W3:Y:S04]  /*db30*/  MUFU.EX2 R102, R88 ;  /* 0x0000005800667308 */ /* 0x000ee80000000800 */
[--C-:B------:R-:W-:Y:S01]  /*db40*/  FFMA.FTZ R80, R228, c[0x0][0x2d0], -R74.reuse ;  /* 0x0000b400e4507a23 */ /* 0x100fe2000001084a */
[----:B------:R-:W-:Y:S04]  /*db50*/  HMMA.16816.F32 R64, R76, R90, R64 ;  /* 0x0000005a4c40723c */ /* 0x000fe80000001840 */
[----:B-1----:R-:W-:Y:S01]  /*db60*/  FFMA.FTZ R84, R181, c[0x0][0x2d0], -R97 ;  /* 0x0000b400b5547a23 */ /* 0x002fe20000010861 */
[----:B-----5:R-:W-:Y:S01]  /*db70*/  F2FP.PACK_AB R82, R185, R184 ;  /* 0x000000b8b952723e */ /* 0x020fe200000000ff */
[----:B------:R1:W-:Y:S01]  /*db80*/  MUFU.EX2 R181, R80 ;  /* 0x0000005000b57308 */ /* 0x0003e20000000800 */
[----:B------:R-:W-:Y:S02]  /*db90*/  F2FP.PACK_AB R76, R147, R244 ;  /* 0x000000f4934c723e */ /* 0x000fe400000000ff */
[----:B------:R-:W-:Y:S03]  /*dba0*/  F2FP.PACK_AB R77, R145, R146 ;  /* 0x00000092914d723e */ /* 0x000fe600000000ff */
[----:B------:R-:W-:Y:S02]  /*dbb0*/  F2FP.PACK_AB R78, R195, R231 ;  /* 0x000000e7c34e723e */ /* 0x000fe400000000ff */
[----:B------:R-:W-:Y:S02]  /*dbc0*/  F2FP.PACK_AB R79, R193, R191 ;  /* 0x000000bfc14f723e */ /* 0x000fe400000000ff */
[----:B------:R5:W5:Y:S01]  /*dbd0*/  MUFU.EX2 R182, R84 ;  /* 0x0000005400b67308 */ /* 0x000b620000000800 */
[----:B------:R-:W-:Y:S01]  /*dbe0*/  MOV R228, R121 ;  /* 0x0000007900e47202 */ /* 0x000fe20000000f00 */
[----:B------:R-:W-:Y:S01]  /*dbf0*/  IMAD.MOV.U32 R121, RZ, RZ, R119 ;  /* 0x000000ffff797224 */ /* 0x000fe200078e0077 */
[----:B---3--:R-:W-:Y:S01]  /*dc00*/  F2FP.PACK_AB R83, R102, R154 ;  /* 0x0000009a6653723e */ /* 0x008fe200000000ff */
[----:B------:R-:W-:Y:S03]  /*dc10*/  LDSM.16.MT88.4 R88, [R212+0x1900] ;  /* 0x00190000d458783b */ /* 0x000fe60000004200 */
[----:B------:R-:W-:Y:S02]  /*dc20*/  MOV R188, R121 ;  /* 0x0000007900bc7202 */ /* 0x000fe40000000f00 */
[----:B------:R-:W-:Y:S01]  /*dc30*/  MOV R121, R113 ;  /* 0x0000007100797202 */ /* 0x000fe20000000f00 */
[----:B-1----:R-:W-:Y:S01]  /*dc40*/  FFMA.FTZ R80, R203, c[0x0][0x2d0], -R75 ;  /* 0x0000b400cb507a23 */ /* 0x002fe2000001084b */
[----:B------:R-:W-:Y:S03]  /*dc50*/  MOV R203, R150 ;  /* 0x0000009600cb7202 */ /* 0x000fe60000000f00 */
[----:B------:R1:W-:Y:S01]  /*dc60*/  MUFU.EX2 R153, R80 ;  /* 0x0000005000997308 */ /* 0x0003e20000000800 */
[----:B-----5:R-:W3:Y:S01]  /*dc70*/  LDSM.16.MT88.4 R84, [R209+0x1900] ;  /* 0x00190000d154783b */ /* 0x020ee20000004200 */
[----:B------:R-:W-:Y:S02]  /*dc80*/  F2FP.PACK_AB R81, R155, R182 ;  /* 0x000000b69b51723e */ /* 0x000fe400000000ff */
[----:B-1----:R-:W-:Y:S01]  /*dc90*/  F2FP.PACK_AB R80, R187, R144 ;  /* 0x00000090bb50723e */ /* 0x002fe200000000ff */
[-C--:B---3--:R-:W-:Y:S08]  /*dca0*/  HMMA.16816.F32 R4, R76, R84.reuse, R4 ;  /* 0x000000544c04723c */ /* 0x088ff00000001804 */
[C---:B------:R-:W-:Y:S07]  /*dcb0*/  HMMA.16816.F32 R8, R80.reuse, R84, R8 ;  /* 0x000000545008723c */ /* 0x040fee0000001808 */
[--C-:B------:R-:W-:Y:S01]  /*dcc0*/  FFMA.FTZ R84, R233, c[0x0][0x2d0], -R74.reuse ;  /* 0x0000b400e9547a23 */ /* 0x100fe2000001084a */
[-C--:B------:R-:W-:Y:S03]  /*dcd0*/  HMMA.16816.F32 R12, R80, R86.reuse, R12 ;  /* 0x00000056500c723c */ /* 0x080fe6000000180c */
[----:B------:R1:W-:Y:S01]  /*dce0*/  MUFU.EX2 R158, R84 ;  /* 0x00000054009e7308 */ /* 0x0003e20000000800 */
[----:B------:R-:W-:Y:S04]  /*dcf0*/  IMAD.MOV.U32 R233, RZ, RZ, R111 ;  /* 0x000000ffffe97224 */ /* 0x000fe800078e006f */
[C---:B------:R-:W-:Y:S08]  /*dd00*/  HMMA.16816.F32 R16, R76.reuse, R86, R16 ;  /* 0x000000564c10723c */ /* 0x040ff00000001810 */
[-C--:B------:R-:W-:Y:S08]  /*dd10*/  HMMA.16816.F32 R20, R76, R88.reuse, R20 ;  /* 0x000000584c14723c */ /* 0x080ff00000001814 */
[C---:B------:R-:W-:Y:S04]  /*dd20*/  HMMA.16816.F32 R24, R80.reuse, R88, R24 ;  /* 0x000000585018723c */ /* 0x040fe80000001818 */
[----:B-1----:R-:W-:Y:S02]  /*dd30*/  FFMA.FTZ R84, R236, c[0x0][0x2d0], -R74 ;  /* 0x0000b400ec547a23 */ /* 0x002fe4000001084a */
[----:B------:R-:W-:Y:S02]  /*dd40*/  IMAD.MOV.U32 R236, RZ, RZ, R105 ;  /* 0x000000ffffec7224 */ /* 0x000fe400078e0069 */
[-C--:B------:R-:W-:Y:S01]  /*dd50*/  HMMA.16816.F32 R28, R80, R90.reuse, R28 ;  /* 0x0000005a501c723c */ /* 0x080fe2000000181c */
[----:B------:R1:W-:Y:S03]  /*dd60*/  MUFU.EX2 R180, R84 ;  /* 0x0000005400b47308 */ /* 0x0003e60000000800 */
[--C-:B------:R-:W-:Y:S01]  /*dd70*/  FFMA.FTZ R88, R206, c[0x0][0x2d0], -R96.reuse ;  /* 0x0000b400ce587a23 */ /* 0x100fe20000010860 */
[----:B------:R-:W-:Y:S03]  /*dd80*/  MOV R206, R110 ;  /* 0x0000006e00ce7202 */ /* 0x000fe60000000f00 */
[C---:B------:R-:W-:Y:S03]  /*dd90*/  HMMA.16816.F32 R32, R76.reuse, R90, R32 ;  /* 0x0000005a4c20723c */ /* 0x040fe60000001820 */
[----:B------:R3:W-:Y:S05]  /*dda0*/  MUFU.EX2 R156, R88 ;  /* 0x00000058009c7308 */ /* 0x0007ea0000000800 */
[-C--:B------:R-:W-:Y:S08]  /*ddb0*/  HMMA.16816.F32 R36, R76, R92.reuse, R36 ;  /* 0x0000005c4c24723c */ /* 0x080ff00000001824 */
[C---:B------:R-:W-:Y:S04]  /*ddc0*/  HMMA.16816.F32 R40, R80.reuse, R92, R40 ;  /* 0x0000005c5028723c */ /* 0x040fe80000001828 */
[----:B-1----:R-:W-:Y:S01]  /*ddd0*/  FFMA.FTZ R84, R229, c[0x0][0x2d0], -R75 ;  /* 0x0000b400e5547a23 */ /* 0x002fe2000001084b */
[----:B------:R-:W-:Y:S02]  /*dde0*/  MOV R229, R104 ;  /* 0x0000006800e57202 */ /* 0x000fe40000000f00 */
[----:B------:R-:W-:Y:S01]  /*ddf0*/  FFMA.FTZ R92, R201, c[0x0][0x2d0], -R97 ;  /* 0x0000b400c95c7a23 */ /* 0x000fe20000010861 */
[-C--:B------:R-:W-:Y:S01]  /*de00*/  HMMA.16816.F32 R44, R80, R94.reuse, R44 ;  /* 0x0000005e502c723c */ /* 0x080fe2000000182c */
[----:B------:R1:W-:Y:S03]  /*de10*/  MUFU.EX2 R157, R84 ;  /* 0x00000054009d7308 */ /* 0x0003e60000000800 */
[--C-:B---3--:R-:W-:Y:S04]  /*de20*/  FFMA.FTZ R88, R207, c[0x0][0x2d0], -R96.reuse ;  /* 0x0000b400cf587a23 */ /* 0x108fe80000010860 */
[C---:B------:R-:W-:Y:S03]  /*de30*/  HMMA.16816.F32 R48, R76.reuse, R94, R48 ;  /* 0x0000005e4c30723c */ /* 0x040fe60000001830 */
[----:B------:R3:W-:Y:S10]  /*de40*/  MUFU.EX2 R178, R88 ;  /* 0x0000005800b27308 */ /* 0x0007f40000000800 */
[----:B------:R5:W-:Y:S01]  /*de50*/  MUFU.EX2 R100, R92 ;  /* 0x0000005c00647308 */ /* 0x000be20000000800 */
[----:B-1----:R-:W-:Y:S01]  /*de60*/  FFMA.FTZ R84, R230, c[0x0][0x2d0], -R75 ;  /* 0x0000b400e6547a23 */ /* 0x002fe2000001084b */
[----:B------:R-:W-:Y:S08]  /*de70*/  MOV R230, R107 ;  /* 0x0000006b00e67202 */ /* 0x000ff00000000f00 */
[----:B------:R1:W-:Y:S01]  /*de80*/  MUFU.EX2 R179, R84 ;  /* 0x0000005400b37308 */ /* 0x0003e20000000800 */
[--C-:B---3--:R-:W-:Y:S09]  /*de90*/  FFMA.FTZ R88, R226, c[0x0][0x2d0], -R96.reuse ;  /* 0x0000b400e2587a23 */ /* 0x108ff20000010860 */
[----:B------:R3:W2:Y:S01]  /*dea0*/  MUFU.EX2 R177, R88 ;  /* 0x0000005800b17308 */ /* 0x0006a20000000800 */
[----:B-----5:R-:W-:Y:S09]  /*deb0*/  FFMA.FTZ R92, R192, c[0x0][0x2d0], -R97 ;  /* 0x0000b400c05c7a23 */ /* 0x020ff20000010861 */
[----:B------:R5:W-:Y:S01]  /*dec0*/  MUFU.EX2 R99, R92 ;  /* 0x0000005c00637308 */ /* 0x000be20000000800 */
[----:B-1----:R-:W-:Y:S02]  /*ded0*/  FFMA.FTZ R84, R202, c[0x0][0x2d0], -R96 ;  /* 0x0000b400ca547a23 */ /* 0x002fe40000010860 */
[----:B------:R-:W-:Y:S07]  /*dee0*/  IMAD.MOV.U32 R202, RZ, RZ, R108 ;  /* 0x000000ffffca7224 */ /* 0x000fee00078e006c */
[----:B------:R1:W-:Y:S01]  /*def0*/  MUFU.EX2 R152, R84 ;  /* 0x0000005400987308 */ /* 0x0003e20000000800 */
[----:B---3--:R-:W-:Y:S09]  /*df00*/  FFMA.FTZ R88, R241, c[0x0][0x2d0], -R74 ;  /* 0x0000b400f1587a23 */ /* 0x008ff2000001084a */
[----:B------:R3:W-:Y:S01]  /*df10*/  MUFU.EX2 R176, R88 ;  /* 0x0000005800b07308 */ /* 0x0007e20000000800 */
[----:B-----5:R-:W-:Y:S09]  /*df20*/  FFMA.FTZ R92, R243, c[0x0][0x2d0], -R75 ;  /* 0x0000b400f35c7a23 */ /* 0x020ff2000001084b */
[----:B------:R5:W-:Y:S01]  /*df30*/  MUFU.EX2 R172, R92 ;  /* 0x0000005c00ac7308 */ /* 0x000be20000000800 */
[----:B-1----:R-:W1:Y:S01]  /*df40*/  LDSM.16.MT88.4 R84, [R211+0x1900] ;  /* 0x00190000d354783b */ /* 0x002e620000004200 */
[----:B---3--:R-:W-:Y:S08]  /*df50*/  FFMA.FTZ R88, R199, c[0x0][0x2d0], -R97 ;  /* 0x0000b400c7587a23 */ /* 0x008ff00000010861 */
[----:B------:R3:W1:Y:S01]  /*df60*/  MUFU.EX2 R101, R88 ;  /* 0x0000005800657308 */ /* 0x0006620000000800 */
[----:B-----5:R-:W-:Y:S01]  /*df70*/  LDSM.16.MT88.4 R92, [R210+0x2100] ;  /* 0x00210000d25c783b */ /* 0x020fe20000004200 */
[----:B----4-:R-:W-:Y:S01]  /*df80*/  FFMA.FTZ R2, R2, R122, R123 ;  /* 0x0000007a02027223 */ /* 0x010fe2000001007b */
[----:B------:R-:W-:Y:S01]  /*df90*/  MOV R123, R115 ;  /* 0x00000073007b7202 */ /* 0x000fe20000000f00 */
[----:B------:R-:W-:Y:S02]  /*dfa0*/  IMAD.MOV.U32 R122, RZ, RZ, R114 ;  /* 0x000000ffff7a7224 */ /* 0x000fe400078e0072 */
[----:B------:R-:W-:Y:S01]  /*dfb0*/  FADD.FTZ R2, R188, R2 ;  /* 0x00000002bc027221 */ /* 0x000fe20000010000 */
[----:B------:R-:W-:Y:S02]  /*dfc0*/  MOV R188, R120 ;  /* 0x0000007800bc7202 */ /* 0x000fe40000000f00 */
[----:B---3--:R-:W3:Y:S01]  /*dfd0*/  LDSM.16.MT88.4 R88, [R209+0x2100] ;  /* 0x00210000d158783b */ /* 0x008ee20000004200 */
[-C--:B-1----:R-:W-:Y:S08]  /*dfe0*/  HMMA.16816.F32 R52, R76, R84.reuse, R52 ;  /* 0x000000544c34723c */ /* 0x082ff00000001834 */
[C---:B------:R-:W-:Y:S07]  /*dff0*/  HMMA.16816.F32 R56, R80.reuse, R84, R56 ;  /* 0x000000545038723c */ /* 0x040fee0000001838 */
[----:B------:R-:W-:Y:S01]  /*e000*/  FFMA.FTZ R84, R186, c[0x0][0x2d0], -R97 ;  /* 0x0000b400ba547a23 */ /* 0x000fe20000010861 */
[-C--:B------:R-:W-:Y:S03]  /*e010*/  HMMA.16816.F32 R60, R80, R86.reuse, R60 ;  /* 0x00000056503c723c */ /* 0x080fe6000000183c */
[----:B------:R1:W4:Y:S04]  /*e020*/  MUFU.EX2 R98, R84 ;  /* 0x0000005400627308 */ /* 0x0003280000000800 */
[--C-:B------:R-:W-:Y:S01]  /*e030*/  FFMA.FTZ R80, R247, c[0x0][0x2d0], -R74.reuse ;  /* 0x0000b400f7507a23 */ /* 0x100fe2000001084a */
[----:B------:R-:W-:Y:S04]  /*e040*/  HMMA.16816.F32 R64, R76, R86, R64 ;  /* 0x000000564c40723c */ /* 0x000fe80000001840 */
[----:B--2---:R-:W-:Y:S01]  /*e050*/  F2FP.PACK_AB R82, R177, R178 ;  /* 0x000000b2b152723e */ /* 0x004fe200000000ff */
[----:B------:R2:W5:Y:S01]  /*e060*/  MUFU.EX2 R175, R80 ;  /* 0x0000005000af7308 */ /* 0x0005620000000800 */
[----:B------:R-:W-:Y:S02]  /*e070*/  F2FP.PACK_AB R81, R100, R101 ;  /* 0x000000656451723e */ /* 0x000fe400000000ff */
[----:B------:R-:W-:Y:S04]  /*e080*/  F2FP.PACK_AB R76, R181, R183 ;  /* 0x000000b7b54c723e */ /* 0x000fe800000000ff */
[----:B------:R-:W-:Y:S02]  /*e090*/  F2FP.PACK_AB R77, R159, R153 ;  /* 0x000000999f4d723e */ /* 0x000fe400000000ff */
[----:B------:R-:W-:Y:S02]  /*e0a0*/  F2FP.PACK_AB R78, R180, R158 ;  /* 0x0000009eb44e723e */ /* 0x000fe400000000ff */
[----:B------:R-:W-:Y:S01]  /*e0b0*/  F2FP.PACK_AB R79, R179, R157 ;  /* 0x0000009db34f723e */ /* 0x000fe200000000ff */
[----:B-1----:R-:W1:Y:S01]  /*e0c0*/  LDSM.16.MT88.4 R84, [R212+0x2100] ;  /* 0x00210000d454783b */ /* 0x002e620000004200 */
[----:B----4-:R-:W-:Y:S05]  /*e0d0*/  F2FP.PACK_AB R83, R98, R99 ;  /* 0x000000636253723e */ /* 0x010fea00000000ff */
[-C--:B---3--:R-:W-:Y:S03]  /*e0e0*/  HMMA.16816.F32 R4, R76, R88.reuse, R4 ;  /* 0x000000584c04723c */ /* 0x088fe60000001804 */
[----:B--2---:R-:W-:Y:S01]  /*e0f0*/  FFMA.FTZ R80, R242, c[0x0][0x2d0], -R75 ;  /* 0x0000b400f2507a23 */ /* 0x004fe2000001084b */
[----:B-----5:R-:W-:Y:S03]  /*e100*/  F2FP.PACK_AB R164, R175, R176 ;  /* 0x000000b0afa4723e */ /* 0x020fe600000000ff */
[----:B------:R2:W3:Y:S02]  /*e110*/  MUFU.EX2 R174, R80 ;  /* 0x0000005000ae7308 */ /* 0x0004e40000000800 */
[----:B--2---:R-:W-:Y:S03]  /*e120*/  F2FP.PACK_AB R80, R156, R152 ;  /* 0x000000989c50723e */ /* 0x004fe600000000ff */
[----:B---3--:R-:W-:Y:S04]  /*e130*/  F2FP.PACK_AB R165, R172, R174 ;  /* 0x000000aeaca5723e */ /* 0x008fe800000000ff */
[C---:B------:R-:W-:Y:S07]  /*e140*/  HMMA.16816.F32 R8, R80.reuse, R88, R8 ;  /* 0x000000585008723c */ /* 0x040fee0000001808 */
[--C-:B------:R-:W-:Y:S01]  /*e150*/  FFMA.FTZ R88, R252, c[0x0][0x2d0], -R74.reuse ;  /* 0x0000b400fc587a23 */ /* 0x100fe2000001084a */
[-C--:B------:R-:W-:Y:S03]  /*e160*/  HMMA.16816.F32 R12, R80, R90.reuse, R12 ;  /* 0x0000005a500c723c */ /* 0x080fe6000000180c */
[----:B------:R2:W-:Y:S01]  /*e170*/  MUFU.EX2 R173, R88 ;  /* 0x0000005800ad7308 */ /* 0x0005e20000000800 */
[----:B------:R-:W-:Y:S01]  /*e180*/  FFMA.FTZ R74, R131, c[0x0][0x2d0], -R74 ;  /* 0x0000b400834a7a23 */ /* 0x000fe2000001084a */
[----:B------:R-:W-:Y:S02]  /*e190*/  MOV R131, R117 ;  /* 0x0000007500837202 */ /* 0x000fe40000000f00 */
[----:B------:R-:W-:Y:S01]  /*e1a0*/  LDSM.16.MT88.4 R116, [R209+0x2900] ;  /* 0x00290000d174783b */ /* 0x000fe20000004200 */
[C---:B------:R-:W-:Y:S04]  /*e1b0*/  HMMA.16816.F32 R16, R76.reuse, R90, R16 ;  /* 0x0000005a4c10723c */ /* 0x040fe80000001810 */
[----:B------:R-:W-:Y:S01]  /*e1c0*/  FFMA.FTZ R68, R68, R127, R131 ;  /* 0x0000007f44447223 */ /* 0x000fe20000010083 */
[----:B------:R3:W4:Y:S01]  /*e1d0*/  MUFU.EX2 R171, R74 ;  /* 0x0000004a00ab7308 */ /* 0x0007220000000800 */
[----:B------:R-:W-:Y:S02]  /*e1e0*/  MOV R131, R112 ;  /* 0x0000007000837202 */ /* 0x000fe40000000f00 */
[-C--:B-1----:R-:W-:Y:S04]  /*e1f0*/  HMMA.16816.F32 R20, R76, R84.reuse, R20 ;  /* 0x000000544c14723c */ /* 0x082fe80000001814 */
[----:B------:R-:W-:Y:S04]  /*e200*/  MOV R127, R106 ;  /* 0x0000006a007f7202 */ /* 0x000fe80000000f00 */
[C---:B------:R-:W-:Y:S01]  /*e210*/  HMMA.16816.F32 R24, R80.reuse, R84, R24 ;  /* 0x000000545018723c */ /* 0x040fe20000001818 */
[----:B--2---:R-:W1:Y:S07]  /*e220*/  LDSM.16.MT88.4 R88, [R211+0x2100] ;  /* 0x00210000d358783b */ /* 0x004e6e0000004200 */
[-C--:B------:R-:W-:Y:S04]  /*e230*/  HMMA.16816.F32 R28, R80, R86.reuse, R28 ;  /* 0x00000056501c723c */ /* 0x080fe8000000181c */
[--C-:B---3--:R-:W-:Y:S01]  /*e240*/  FFMA.FTZ R74, R248, c[0x0][0x2d0], -R75.reuse ;  /* 0x0000b400f84a7a23 */ /* 0x108fe2000001084b */
[----:B----4-:R-:W-:Y:S01]  /*e250*/  F2FP.PACK_AB R166, R171, R173 ;  /* 0x000000adaba6723e */ /* 0x010fe200000000ff */
[----:B------:R-:W-:Y:S02]  /*e260*/  FFMA.FTZ R75, R250, c[0x0][0x2d0], -R75 ;  /* 0x0000b400fa4b7a23 */ /* 0x000fe4000001084b */
[C---:B------:R-:W-:Y:S01]  /*e270*/  HMMA.16816.F32 R32, R76.reuse, R86, R32 ;  /* 0x000000564c20723c */ /* 0x040fe20000001820 */
[----:B------:R2:W-:Y:S07]  /*e280*/  MUFU.EX2 R170, R74 ;  /* 0x0000004a00aa7308 */ /* 0x0005ee0000000800 */
[-C--:B------:R-:W-:Y:S03]  /*e290*/  HMMA.16816.F32 R36, R76, R92.reuse, R36 ;  /* 0x0000005c4c24723c */ /* 0x080fe60000001824 */
[----:B------:R-:W3:Y:S05]  /*e2a0*/  MUFU.EX2 R169, R75 ;  /* 0x0000004b00a97308 */ /* 0x000eea0000000800 */
[C---:B------:R-:W-:Y:S08]  /*e2b0*/  HMMA.16816.F32 R40, R80.reuse, R92, R40 ;  /* 0x0000005c5028723c */ /* 0x040ff00000001828 */
[-C--:B------:R-:W-:Y:S04]  /*e2c0*/  HMMA.16816.F32 R44, R80, R94.reuse, R44 ;  /* 0x0000005e502c723c */ /* 0x080fe8000000182c */
[--C-:B--2---:R-:W-:Y:S04]  /*e2d0*/  FFMA.FTZ R74, R237, c[0x0][0x2d0], -R96.reuse ;  /* 0x0000b400ed4a7a23 */ /* 0x104fe80000010860 */
[----:B------:R2:W-:Y:S01]  /*e2e0*/  MUFU.EX2 R168, R74 ;  /* 0x0000004a00a87308 */ /* 0x0005e20000000800 */
[C---:B------:R-:W-:Y:S04]  /*e2f0*/  HMMA.16816.F32 R48, R76.reuse, R94, R48 ;  /* 0x0000005e4c30723c */ /* 0x040fe80000001830 */
[----:B---3--:R-:W-:Y:S04]  /*e300*/  F2FP.PACK_AB R167, R169, R170 ;  /* 0x000000aaa9a7723e */ /* 0x008fe800000000ff */
[-C--:B-1----:R-:W-:Y:S08]  /*e310*/  HMMA.16816.F32 R52, R76, R88.reuse, R52 ;  /* 0x000000584c34723c */ /* 0x082ff00000001834 */
[C---:B------:R-:W-:Y:S04]  /*e320*/  HMMA.16816.F32 R56, R80.reuse, R88, R56 ;  /* 0x000000585038723c */ /* 0x040fe80000001838 */
[----:B--2---:R-:W-:Y:S04]  /*e330*/  FFMA.FTZ R74, R238, c[0x0][0x2d0], -R96 ;  /* 0x0000b400ee4a7a23 */ /* 0x004fe80000010860 */
[-C--:B------:R-:W-:Y:S01]  /*e340*/  HMMA.16816.F32 R60, R80, R90.reuse, R60 ;  /* 0x0000005a503c723c */ /* 0x080fe2000000183c */
[----:B------:R1:W2:Y:S07]  /*e350*/  MUFU.EX2 R85, R74 ;  /* 0x0000004a00557308 */ /* 0x0002ae0000000800 */
[----:B------:R-:W-:Y:S08]  /*e360*/  HMMA.16816.F32 R64, R76, R90, R64 ;  /* 0x0000005a4c40723c */ /* 0x000ff00000001840 */
[-C--:B------:R-:W-:Y:S07]  /*e370*/  HMMA.16816.F32 R104, R164, R116.reuse, R4 ;  /* 0x00000074a468723c */ /* 0x080fee0000001804 */
[----:B------:R-:W-:Y:S01]  /*e380*/  FADD.FTZ R4, R228, R69 ;  /* 0x00000045e4047221 */ /* 0x000fe20000010000 */
[----:B------:R-:W-:Y:S01]  /*e390*/  MOV R228, R149 ;  /* 0x0000009500e47202 */ /* 0x000fe20000000f00 */
[----:B------:R-:W-:Y:S03]  /*e3a0*/  FADD.FTZ R6, R204, R68 ;  /* 0x00000044cc067221 */ /* 0x000fe60000010000 */
[--C-:B-1----:R-:W-:Y:S01]  /*e3b0*/  FFMA.FTZ R74, R239, c[0x0][0x2d0], -R96.reuse ;  /* 0x0000b400ef4a7a23 */ /* 0x102fe20000010860 */
[----:B--2---:R-:W-:Y:S01]  /*e3c0*/  F2FP.PACK_AB R160, R85, R168 ;  /* 0x000000a855a0723e */ /* 0x004fe200000000ff */
[----:B------:R-:W-:Y:S02]  /*e3d0*/  FFMA.FTZ R96, R240, c[0x0][0x2d0], -R96 ;  /* 0x0000b400f0607a23 */ /* 0x000fe40000010860 */
[----:B------:R-:W-:Y:S01]  /*e3e0*/  IMAD.MOV.U32 R204, RZ, RZ, R148 ;  /* 0x000000ffffcc7224 */ /* 0x000fe200078e0094 */
[----:B------:R1:W-:Y:S01]  /*e3f0*/  MUFU.EX2 R86, R74 ;  /* 0x0000004a00567308 */ /* 0x0003e20000000800 */
[----:B------:R-:W-:Y:S01]  /*e400*/  FADD.FTZ R4, R123, R4 ;  /* 0x000000047b047221 */ /* 0x000fe20000010000 */
[----:B------:R-:W2:Y:S01]  /*e410*/  LDSM.16.MT88.4 R148, [R210+0x2900] ;  /* 0x00290000d294783b */ /* 0x000ea20000004200 */
[----:B------:R-:W-:Y:S02]  /*e420*/  FADD.FTZ R6, R122, R6 ;  /* 0x000000067a067221 */ /* 0x000fe40000010000 */
[----:B------:R-:W-:Y:S02]  /*e430*/  FADD.FTZ R5, R121, R2 ;  /* 0x0000000279057221 */ /* 0x000fe40000010000 */
[----:B------:R-:W-:Y:S02]  /*e440*/  FADD.FTZ R4, R206, R4 ;  /* 0x00000004ce047221 */ /* 0x000fe40000010000 */
[----:B------:R-:W-:Y:S01]  /*e450*/  FADD.FTZ R2, R202, R6 ;  /* 0x00000006ca027221 */ /* 0x000fe20000010000 */
[----:B------:R-:W3:Y:S01]  /*e460*/  MUFU.EX2 R96, R96 ;  /* 0x0000006000607308 */ /* 0x000ee20000000800 */
[----:B------:R-:W-:Y:S02]  /*e470*/  FADD.FTZ R6, R126, R4 ;  /* 0x000000047e067221 */ /* 0x000fe40000010000 */
[--C-:B-1----:R-:W-:Y:S07]  /*e480*/  FFMA.FTZ R74, R194, c[0x0][0x2d0], -R97.reuse ;  /* 0x0000b400c24a7a23 */ /* 0x102fee0000010861 */
[----:B------:R1:W-:Y:S01]  /*e490*/  MUFU.EX2 R75, R74 ;  /* 0x0000004a004b7308 */ /* 0x0003e20000000800 */
[----:B---3--:R-:W-:Y:S01]  /*e4a0*/  F2FP.PACK_AB R162, R96, R86 ;  /* 0x0000005660a2723e */ /* 0x008fe200000000ff */
[--C-:B-1----:R-:W-:Y:S08]  /*e4b0*/  FFMA.FTZ R74, R196, c[0x0][0x2d0], -R97.reuse ;  /* 0x0000b400c44a7a23 */ /* 0x102ff00000010861 */
[----:B------:R1:W3:Y:S02]  /*e4c0*/  MUFU.EX2 R84, R74 ;  /* 0x0000004a00547308 */ /* 0x0002e40000000800 */
[--C-:B-1----:R-:W-:Y:S01]  /*e4d0*/  FFMA.FTZ R74, R197, c[0x0][0x2d0], -R97.reuse ;  /* 0x0000b400c54a7a23 */ /* 0x102fe20000010861 */
[----:B---3--:R-:W-:Y:S01]  /*e4e0*/  F2FP.PACK_AB R161, R84, R75 ;  /* 0x0000004b54a1723e */ /* 0x008fe200000000ff */
[----:B------:R-:W-:Y:S02]  /*e4f0*/  FFMA.FTZ R97, R73, c[0x0][0x2d0], -R97 ;  /* 0x0000b40049617a23 */ /* 0x000fe40000010861 */
[----:B------:R-:W3:Y:S04]  /*e500*/  LDL.LU R73, [R1+0x1c] ;  /* 0x00001c0001497983 */ /* 0x000ee80000300800 */
[----:B------:R-:W-:Y:S10]  /*e510*/  MUFU.EX2 R74, R74 ;  /* 0x0000004a004a7308 */ /* 0x000ff40000000800 */
[----:B------:R-:W1:Y:S02]  /*e520*/  MUFU.EX2 R97, R97 ;  /* 0x0000006100617308 */ /* 0x000e640000000800 */
[----:B-1----:R-:W-:Y:S07]  /*e530*/  F2FP.PACK_AB R163, R97, R74 ;  /* 0x0000004a61a3723e */ /* 0x002fee00000000ff */
[C---:B------:R-:W-:Y:S08]  /*e540*/  HMMA.16816.F32 R108, R160.reuse, R116, R8 ;  /* 0x00000074a06c723c */ /* 0x040ff00000001808 */
[-C--:B------:R-:W-:Y:S08]  /*e550*/  HMMA.16816.F32 R112, R160, R118.reuse, R12 ;  /* 0x00000076a070723c */ /* 0x080ff0000000180c */
[C---:B------:R-:W-:Y:S08]  /*e560*/  HMMA.16816.F32 R116, R164.reuse, R118, R16 ;  /* 0x00000076a474723c */ /* 0x040ff00000001810 */
[-C--:B------:R-:W-:Y:S04]  /*e570*/  HMMA.16816.F32 R120, R164, R132.reuse, R20 ;  /* 0x00000084a478723c */ /* 0x080fe80000001814 */
[----:B---3--:R-:W-:Y:S02]  /*e580*/  FFMA.FTZ R8, R0, R73, R200 ;  /* 0x0000004900087223 */ /* 0x008fe400000100c8 */
[----:B------:R-:W-:Y:S02]  /*e590*/  FADD.FTZ R0, R230, R5 ;  /* 0x00000005e6007221 */ /* 0x000fe40000010000 */
[----:B------:R-:W-:Y:S04]  /*e5a0*/  FADD.FTZ R8, R127, R8 ;  /* 0x000000087f087221 */ /* 0x000fe80000010000 */
        /* <DEDUP_REMOVED lines=17> */
[----:B------:R-:W-:Y:S02]  /*e6c0*/  FADD.FTZ R11, R190, R4 ;  /* 0x00000004be0b7221 */ /* 0x000fe40000010000 */
[----:B------:R-:W-:Y:S01]  /*e6d0*/  FADD.FTZ R8, R204, R2 ;  /* 0x00000002cc087221 */ /* 0x000fe20000010000 */
[----:B------:R-:W1:Y:S01]  /*e6e0*/  LDSM.16.MT88.4 R4, [R211+0x2900] ;  /* 0x00290000d304783b */ /* 0x000e620000004200 */
        /* <DEDUP_REMOVED lines=8> */
[-C--:B--2---:R-:W-:Y:S03]  /*e770*/  HMMA.16816.F32 R136, R164, R148.reuse, R36 ;  /* 0x00000094a488723c */ /* 0x084fe60000001824 */
[----:B------:R-:W-:Y:S02]  /*e780*/  FADD.FTZ R8, R249, R9 ;  /* 0x00000009f9087221 */ /* 0x000fe40000010000 */
[----:B------:R-:W-:Y:S02]  /*e790*/  FADD.FTZ R2, R245, R2 ;  /* 0x00000002f5027221 */ /* 0x000fe40000010000 */
[----:B------:R-:W-:Y:S02]  /*e7a0*/  FADD.FTZ R0, R142, R0 ;  /* 0x000000008e007221 */ /* 0x000fe40000010000 */
[----:B------:R-:W-:Y:S03]  /*e7b0*/  FADD.FTZ R12, R140, R12 ;  /* 0x0000000c8c0c7221 */ /* 0x000fe60000010000 */
[----:B------:R-:W-:Y:S02]  /*e7c0*/  FADD.FTZ R10, R246, R8 ;  /* 0x00000008f60a7221 */ /* 0x000fe40000010000 */
        /* <DEDUP_REMOVED lines=31> */
[----:B------:R-:W-:Y:S02]  /*e9c0*/  FADD.FTZ R9, R157, R0 ;  /* 0x000000009d097221 */ /* 0x000fe40000010000 */
[C---:B------:R-:W-:Y:S04]  /*e9d0*/  HMMA.16816.F32 R156, R160.reuse, R4, R56 ;  /* 0x00000004a09c723c */ /* 0x040fe80000001838 */
[----:B------:R-:W-:Y:S01]  /*e9e0*/  FADD.FTZ R8, R102, R8 ;  /* 0x0000000866087221 */ /* 0x000fe20000010000 */
[----:B------:R-:W-:Y:S01]  /*e9f0*/  MOV R102, R70 ;  /* 0x0000004600667202 */ /* 0x000fe20000000f00 */
[----:B------:R-:W-:Y:S02]  /*ea00*/  FADD.FTZ R2, R178, R10 ;  /* 0x0000000ab2027221 */ /* 0x000fe40000010000 */
[----:B------:R-:W-:Y:S01]  /*ea10*/  FADD.FTZ R8, R101, R8 ;  /* 0x0000000865087221 */ /* 0x000fe20000010000 */
[-C--:B------:R-:W-:Y:S03]  /*ea20*/  HMMA.16816.F32 R160, R160, R6.reuse, R60 ;  /* 0x00000006a0a0723c */ /* 0x080fe6000000183c */
[----:B------:R-:W-:Y:S01]  /*ea30*/  FADD.FTZ R4, R100, R8 ;  /* 0x0000000864047221 */ /* 0x000fe20000010000 */
[----:B------:R-:W-:Y:S01]  /*ea40*/  MOV R101, R71 ;  /* 0x0000004700657202 */ /* 0x000fe20000000f00 */
        /* <DEDUP_REMOVED lines=18> */
[----:B------:R1:W-:Y:S01]  /*eb70*/  STL [R1+0x10], R6 ;  /* 0x0000100601007387 */ /* 0x0003e20000100800 */
[----:B------:R-:W-:Y:S02]  /*eb80*/  FADD.FTZ R4, R86, R4 ;  /* 0x0000000456047221 */ /* 0x000fe40000010000 */
[----:B------:R-:W-:Y:S01]  /*eb90*/  FADD.FTZ R0, R74, R2 ;  /* 0x000000024a007221 */ /* 0x000fe20000010000 */
[----:B------:R1:W-:Y:S01]  /*eba0*/  STL [R1+0x14], R5 ;  /* 0x0000140501007387 */ /* 0x0003e20000100800 */
[----:B------:R-:W-:Y:S02]  /*ebb0*/  FADD.FTZ R2, R96, R4 ;  /* 0x0000000460027221 */ /* 0x000fe40000010000 */
[----:B------:R-:W-:Y:S02]  /*ebc0*/  FADD.FTZ R0, R97, R0 ;  /* 0x0000000061007221 */ /* 0x000fe40000010000 */
[----:B------:R-:W-:Y:S01]  /*ebd0*/  IMAD.MOV.U32 R100, RZ, RZ, R72 ;  /* 0x000000ffff647224 */ /* 0x000fe200078e0048 */
[----:B------:R1:W-:Y:S04]  /*ebe0*/  STL [R1+0x18], R2 ;  /* 0x0000180201007387 */ /* 0x0003e80000100800 */
[----:B------:R1:W-:Y:S01]  /*ebf0*/  STL [R1+0x1c], R0 ;  /* 0x00001c0001007387 */ /* 0x0003e20000100800 */
[----:B------:R-:W-:-:S05]  /*ec00*/  @P0 BRA `(.L_x_498) ;  /* 0xffff98e000000947 */ /* 0x000fca000383ffff */
.L_x_481:
[----:B------:R-:W2:Y:S01]  /*ec10*/  S2UR UR6, SR_CTAID.X ;  /* 0x00000000000679c3 */ /* 0x000ea20000002500 */
[----:B------:R-:W-:Y:S01]  /*ec20*/  ULDC.64 UR4, c[0x0][0x2c8] ;  /* 0x0000b20000047ab9 */ /* 0x000fe20000000a00 */
[----:B------:R-:W-:Y:S01]  /*ec30*/  PLOP3.LUT P0, PT, PT, PT, UP1, 0x40, 0x0 ;  /* 0x000000000000781c */ /* 0x000fe20003f0e818 */
[----:B--2---:R-:W-:-:S04]  /*ec40*/  ULEA UR6, UR6, 0x7f, 0x7 ;  /* 0x0000007f06067891 */ /* 0x004fc8000f8e383f */
[----:B------:R-:W-:-:S03]  /*ec50*/  UIMAD.WIDE.U32 UR14, UR6, UR4, URZ ;  /* 0x00000004060e72a5 */ /* 0x000fc6000f8e003f */
[----:B------:R-:W-:Y:S02]  /*ec60*/  ULDC UR4, c[0x0][0x168] ;  /* 0x00005a0000047ab9 */ /* 0x000fe40000000800 */
[----:B------:R-:W-:Y:S02]  /*ec70*/  UIADD3 UR4, -UR4, 0x1, URZ ;  /* 0x0000000104047890 */ /* 0x000fe4000fffe13f */
[----:B------:R-:W-:-:S03]  /*ec80*/  @UP2 USHF.R.U32.HI UR6, URZ, UR5, UR15 ;  /* 0x000000053f062299 */ /* 0x000fc6000801160f */
[----:B------:R-:W-:Y:S02]  /*ec90*/  ULDC UR5, c[0x0][0x1d0] ;  /* 0x0000740000057ab9 */ /* 0x000fe40000000800 */
[----:B------:R-:W-:-:S03]  /*eca0*/  UIADD3 UR5, UR6, UR5, UR4 ;  /* 0x0000000506057290 */ /* 0x000fc6000fffe004 */
[----:B------:R-:W-:Y:S02]  /*ecb0*/  ULDC UR4, c[0x0][0x324] ;  /* 0x0000c90000047ab9 */ /* 0x000fe40000000800 */
[----:B------:R-:W-:-:S06]  /*ecc0*/  UIADD3 UR4, UR5, -UR4, URZ ;  /* 0x8000000405047290 */ /* 0x000fcc000fffe03f */
[----:B-1----:R-:W-:Y:S01]  /*ecd0*/  MOV R2, UR4 ;  /* 0x0000000400027c02 */ /* 0x002fe20008000f00 */
        /* <DEDUP_REMOVED lines=11> */
.L_x_500:
[----:B------:R-:W-:-:S04]  /*ed90*/  MOV R4, c[0x0][0x32c] ;  /* 0x0000cb0000047a02 */ /* 0x000fc80000000f00 */
[----:B------:R-:W-:-:S13]  /*eda0*/  ISETP.NE.AND P0, PT, R4, 0x1, PT ;  /* 0x000000010400780c */ /* 0x000fda0003f05270 */
[----:B------:R-:W-:-:S05]  /*edb0*/  @P0 IMAD.HI.U32 R4, R0, c[0x0][0x330], RZ ;  /* 0x0000cc0000040a27 */ /* 0x000fca00078e00ff */
[----:B------:R-:W-:-:S05]  /*edc0*/  @P0 SHF.R.U32.HI R0, RZ, c[0x0][0x334], R4 ;  /* 0x0000cd00ff000a19 */ /* 0x000fca0000011604 */
.L_x_501:
[----:B------:R-:W-:-:S05]  /*edd0*/  IMAD R0, R0, c[0x0][0x32c], RZ ;  /* 0x0000cb0000007a24 */ /* 0x000fca00078e02ff */
[----:B------:R-:W-:-:S03]  /*ede0*/  IMNMX R2, R2, R0, !PT ;  /* 0x0000000002027217 */ /* 0x000fc60007800200 */
.L_x_499:
[----:B------:R-:W2:Y:S01]  /*edf0*/  LDL R4, [R1] ;  /* 0x0000000001047983 */ /* 0x000ea20000100800 */
[----:B------:R-:W-:-:S05]  /*ee00*/  IADD3 R2, R2, 0x5f, RZ ;  /* 0x0000005f02027810 */ /* 0x000fca0007ffe0ff */
[----:B------:R-:W-:-:S05]  /*ee10*/  IMAD.HI R2, R2, 0x2aaaaaab, RZ ;  /* 0x2aaaaaab02027827 */ /* 0x000fca00078e02ff */
[----:B------:R-:W-:-:S04]  /*ee20*/  SHF.R.U32.HI R0, RZ, 0x1f, R2 ;  /* 0x0000001fff007819 */ /* 0x000fc80000011602 */
[----:B------:R-:W-:-:S04]  /*ee30*/  LEA.HI.SX32 R0, R2, R0, 0x1c ;  /* 0x0000000002007211 */ /* 0x000fc800078fe2ff */
[----:B--2---:R-:W-:-:S04]  /*ee40*/  IMNMX R4, R4, R0, !PT ;  /* 0x0000000004047217 */ /* 0x004fc80007800200 */
[----:B------:R-:W-:Y:S01]  /*ee50*/  ISETP.GE.AND P0, PT, R225, R4, PT ;  /* 0x00000004e100720c */ /* 0x000fe20003f06270 */
[----:B------:R1:W-:-:S12]  /*ee60*/  STL [R1+0x24], R4 ;  /* 0x0000240401007387 */ /* 0x0003d80000100800 */
[----:B------:R-:W-:Y:S05]  /*ee70*/  @!P0 BRA `(.L_x_502) ;  /* 0x00004df000008947 */ /* 0x000fea0003800000 */
[----:B------:R-:W-:Y:S01]  /*ee80*/  MOV R100, R71 ;  /* 0x0000004700647202 */ /* 0x000fe20000000f00 */
[----:B------:R-:W-:Y:S01]  /*ee90*/  IMAD.MOV.U32 R102, RZ, RZ, R3 ;  /* 0x000000ffff667224 */ /* 0x000fe200078e0003 */
[----:B------:R-:W-:Y:S01]  /*eea0*/  MOV R2, R72 ;  /* 0x0000004800027202 */ /* 0x000fe20000000f00 */
[----:B------:R-:W-:Y:S01]  /*eeb0*/  IMAD.MOV.U32 R103, RZ, RZ, R225 ;  /* 0x000000ffff677224 */ /* 0x000fe200078e00e1 */
[----:B------:R-:W-:Y:S02]  /*eec0*/  MOV R101, R70 ;  /* 0x0000004600657202 */ /* 0x000fe40000000f00 */
.L_x_503:
[----:B--2---:R-:W2:Y:S01]  /*eed0*/  LDL R225, [R1] ;  /* 0x0000000001e17983 */ /* 0x004ea20000100800 */
[----:B------:R-:W-:Y:S04]  /*eee0*/  DEPBAR.LE SB0, 0x0 ;  /* 0x000080000000791a */ /* 0x000fe80000000000 */
[----:B------:R-:W-:Y:S08]  /*eef0*/  BAR.SYNC.DEFER_BLOCKING 0x0 ;  /* 0x0000000000007b1d */ /* 0x000ff00000010000 */
[----:B-----5:R-:W-:Y:S08]  /*ef00*/  LDSM.16.M88.4 R96, [R215+0x6100] ;  /* 0x00610000d760783b */ /* 0x020ff00000000200 */
[----:B------:R-:W3:Y:S08]  /*ef10*/  LDSM.16.M88.4 R16, [R208+0x3100] ;  /* 0x00310000d010783b */ /* 0x000ef00000000200 */
[----:B------:R-:W4:Y:S06]  /*ef20*/  LDL.64 R198, [R1+0x40] ;  /* 0x0000400001c67983 */ /* 0x000f2c0000100a00 */
[----:B------:R-:W4:Y:S06]  /*ef30*/  LDL.64 R196, [R1+0x48] ;  /* 0x0000480001c47983 */ /* 0x000f2c0000100a00 */
        /* <DEDUP_REMOVED lines=11> */
[----:B------:R-:W-:Y:S04]  /*eff0*/  STL [R1+0x50], R215 ;  /* 0x000050d701007387 */ /* 0x000fe80000100800 */
[----:B------:R-:W-:Y:S04]  /*f000*/  STL [R1+0x54], R208 ;  /* 0x000054d001007387 */ /* 0x000fe80000100800 */
[----:B------:R-:W-:Y:S04]  /*f010*/  STL [R1+0x58], R219 ;  /* 0x000058db01007387 */ /* 0x000fe80000100800 */
[----:B------:R-:W-:Y:S04]  /*f020*/  STL [R1+0x5c], R218 ;  /* 0x00005cda01007387 */ /* 0x000fe80000100800 */
[----:B------:R-:W-:Y:S04]  /*f030*/  STL [R1+0x60], R224 ;  /* 0x000060e001007387 */ /* 0x000fe80000100800 */
[----:B------:R-:W-:Y:S04]  /*f040*/  STL [R1+0x64], R223 ;  /* 0x000064df01007387 */ /* 0x000fe80000100800 */
[----:B------:R-:W-:Y:S04]  /*f050*/  STL [R1+0x68], R222 ;  /* 0x000068de01007387 */ /* 0x000fe80000100800 */
[----:B------:R-:W-:Y:S04]  /*f060*/  STL [R1+0x6c], R221 ;  /* 0x00006cdd01007387 */ /* 0x000fe80000100800 */
[----:B------:R-:W-:Y:S01]  /*f070*/  STL [R1+0x70], R220 ;  /* 0x000070dc01007387 */ /* 0x000fe20000100800 */
[-C--:B-1-3--:R-:W-:Y:S08]  /*f080*/  HMMA.16816.F32 R4, R96, R16.reuse, RZ ;  /* 0x000000106004723c */ /* 0x08aff000000018ff */
        /* <DEDUP_REMOVED lines=14> */
[C---:B------:R-:W-:Y:S02]  /*f170*/  HMMA.16816.F32 R64, R96.reuse, R66, RZ ;  /* 0x000000426040723c */ /* 0x040fe400000018ff */
[----:B--2---:R-:W-:Y:S06]  /*f180*/  ISETP.GT.AND P0, PT, R225, R103, PT ;  /* 0x00000067e100720c */ /* 0x004fec0003f04270 */
[-C--:B------:R-:W-:Y:S07]  /*f190*/  HMMA.16816.F32 R68, R96, R80.reuse, RZ ;  /* 0x000000506044723c */ /* 0x080fee00000018ff */
[----:B------:R-:W-:Y:S01]  /*f1a0*/  @!P0 SHF.R.S32.HI R0, RZ, 0x1f, R103 ;  /* 0x0000001fff008819 */ /* 0x000fe20000011467 */
[C---:B------:R-:W-:Y:S04]  /*f1b0*/  HMMA.16816.F32 R72, R92.reuse, R80, RZ ;  /* 0x000000505c48723c */ /* 0x040fe800000018ff */
[----:B------:R-:W-:Y:S04]  /*f1c0*/  @!P0 IMAD R0, R0, c[0x0][0x208], RZ ;  /* 0x0000820000008a24 */ /* 0x000fe800078e02ff */
[-C--:B------:R-:W-:Y:S01]  /*f1d0*/  HMMA.16816.F32 R76, R92, R82.reuse, RZ ;  /* 0x000000525c4c723c */ /* 0x080fe200000018ff */
[C---:B------:R-:W-:Y:S07]  /*f1e0*/  @!P0 IMAD R0, R103.reuse, c[0x0][0x20c], R0 ;  /* 0x0000830067008a24 */ /* 0x040fee00078e0200 */
[C---:B------:R-:W-:Y:S08]  /*f1f0*/  HMMA.16816.F32 R80, R96.reuse, R82, RZ ;  /* 0x000000526050723c */ /* 0x040ff000000018ff */
[-C--:B------:R-:W-:Y:S08]  /*f200*/  HMMA.16816.F32 R84, R96, R168.reuse, RZ ;  /* 0x000000a86054723c */ /* 0x080ff000000018ff */
[C---:B------:R-:W-:Y:S08]  /*f210*/  HMMA.16816.F32 R88, R92.reuse, R168, RZ ;  /* 0x000000a85c58723c */ /* 0x040ff000000018ff */
[-C--:B------:R-:W-:Y:S08]  /*f220*/  HMMA.16816.F32 R92, R92, R170.reuse, RZ ;  /* 0x000000aa5c5c723c */ /* 0x080ff000000018ff */
[----:B------:R-:W-:Y:S01]  /*f230*/  HMMA.16816.F32 R96, R96, R170, RZ ;  /* 0x000000aa6060723c */ /* 0x000fe200000018ff */
[----:B------:R-:W1:Y:S07]  /*f240*/  LDSM.16.M88.4 R168, [R222] ;  /* 0x00000000dea8783b */ /* 0x000e6e0000000200 */
[-C--:B------:R-:W-:Y:S08]  /*f250*/  HMMA.16816.F32 R4, R172, R176.reuse, R4 ;  /* 0x000000b0ac04723c */ /* 0x080ff00000001804 */
[C---:B------:R-:W-:Y:S07]  /*f260*/  HMMA.16816.F32 R8, R180.reuse, R176, R8 ;  /* 0x000000b0b408723c */ /* 0x040fee0000001808 */
[----:B------:R-:W-:Y:S01]  /*f270*/  @!P0 IMAD.WIDE.U32 R176, R103, c[0x0][0x208], RZ ;  /* 0x0000820067b08a25 */ /* 0x000fe200078e00ff */
[-C--:B------:R-:W-:Y:S04]  /*f280*/  HMMA.16816.F32 R12, R180, R178.reuse, R12 ;  /* 0x000000b2b40c723c */ /* 0x080fe8000000180c */
[----:B------:R-:W-:Y:S04]  /*f290*/  @!P0 IADD3 R0, R177, R0, RZ ;  /* 0x00000000b1008210 */ /* 0x000fe80007ffe0ff */
[C---:B------:R-:W-:Y:S04]  /*f2a0*/  HMMA.16816.F32 R16, R172.reuse, R178, R16 ;  /* 0x000000b2ac10723c */ /* 0x040fe80000001810 */
[----:B------:R-:W-:Y:S04]  /*f2b0*/  @!P0 IMAD R0, R0, 0x60, RZ ;  /* 0x0000006000008824 */ /* 0x000fe800078e02ff */
[-C--:B------:R-:W-:Y:S08]  /*f2c0*/  HMMA.16816.F32 R20, R172, R184.reuse, R20 ;  /* 0x000000b8ac14723c */ /* 0x080ff00000001814 */
[C---:B------:R-:W-:Y:S07]  /*f2d0*/  HMMA.16816.F32 R24, R180.reuse, R184, R24 ;  /* 0x000000b8b418723c */ /* 0x040fee0000001818 */
[----:B----4-:R-:W-:Y:S01]  /*f2e0*/  @!P0 MOV R184, R196 ;  /* 0x000000c400b88202 */ /* 0x010fe20000000f00 */
[-C--:B------:R-:W-:Y:S04]  /*f2f0*/  HMMA.16816.F32 R28, R180, R186.reuse, R28 ;  /* 0x000000bab41c723c */ /* 0x080fe8000000181c */
[----:B------:R-:W-:Y:S04]  /*f300*/  @!P0 MOV R185, R199 ;  /* 0x000000c700b98202 */ /* 0x000fe80000000f00 */
[C---:B------:R-:W-:Y:S04]  /*f310*/  HMMA.16816.F32 R32, R172.reuse, R186, R32 ;  /* 0x000000baac20723c */ /* 0x040fe80000001820 */
[----:B------:R-:W-:Y:S02]  /*f320*/  @!P0 IMAD.WIDE.U32 R184, R176, 0x60, R184 ;  /* 0x00000060b0b88825 */ /* 0x000fe400078e00b8 */
[----:B------:R-:W2:Y:S02]  /*f330*/  LDSM.16.M88.4 R176, [R221] ;  /* 0x00000000ddb0783b */ /* 0x000ea40000000200 */
[-C--:B------:R-:W-:Y:S04]  /*f340*/  HMMA.16816.F32 R36, R172, R188.reuse, R36 ;  /* 0x000000bcac24723c */ /* 0x080fe80000001824 */
[C---:B------:R-:W-:Y:S02]  /*f350*/  @!P0 LEA R194, P1, R184.reuse, c[0x0][0x1f8], 0x1 ;  /* 0x00007e00b8c28a11 */ /* 0x040fe400078208ff */
[----:B------:R-:W-:Y:S02]  /*f360*/  @!P0 IADD3 R0, R185, R0, RZ ;  /* 0x00000000b9008210 */ /* 0x000fe40007ffe0ff */
[C---:B------:R-:W-:Y:S04]  /*f370*/  HMMA.16816.F32 R40, R180.reuse, R188, R40 ;  /* 0x000000bcb428723c */ /* 0x040fe80000001828 */
[----:B------:R-:W-:Y:S02]  /*f380*/  @!P0 LEA.HI.X R195, R184, c[0x0][0x1fc], R0, 0x1, P1 ;  /* 0x00007f00b8c38a11 */ /* 0x000fe400008f0c00 */
[----:B------:R-:W3:Y:S01]  /*f390*/  LDSM.16.M88.4 R184, [R220] ;  /* 0x00000000dcb8783b */ /* 0x000ee20000000200 */
[----:B------:R-:W-:Y:S01]  /*f3a0*/  @!P0 IADD3 R192, P2, R194, UR9, RZ ;  /* 0x00000009c2c08c10 */ /* 0x000fe2000ff5e0ff */
[-C--:B------:R-:W-:Y:S04]  /*f3b0*/  HMMA.16816.F32 R44, R180, R190.reuse, R44 ;  /* 0x000000beb42c723c */ /* 0x080fe8000000182c */
[----:B------:R-:W-:Y:S02]  /*f3c0*/  @!P0 IADD3.X R193, R195, UR8, RZ, P2, !PT ;  /* 0x00000008c3c18c10 */ /* 0x000fe400097fe4ff */
[----:B------:R-:W-:Y:S01]  /*f3d0*/  @!PT LDS RZ, [RZ] ;  /* 0x00000000fffff984 */ /* 0x000fe20000000800 */
[----:B------:R-:W-:Y:S01]  /*f3e0*/  @!PT LDS RZ, [RZ] ;  /* 0x00000000fffff984 */ /* 0x000fe20000000800 */
[----:B------:R-:W-:Y:S01]  /*f3f0*/  @!PT LDS RZ, [RZ] ;  /* 0x00000000fffff984 */ /* 0x000fe20000000800 */
[----:B------:R4:W-:Y:S02]  /*f400*/  @!P0 LDGSTS.E.BYPASS.LTC128B.128 [R227+0x100], [R194.64], !P6 ;  /* 0x00100000c2e38fae */ /* 0x0009e4000f101d4c */
[C---:B------:R-:W-:Y:S06]  /*f410*/  HMMA.16816.F32 R48, R172.reuse, R190, R48 ;  /* 0x000000beac30723c */ /* 0x040fec0000001830 */
[----:B------:R2:W-:Y:S01]  /*f420*/  @!P0 LDGSTS.E.BYPASS.LTC128B.128 [R227+0x900], [R192.64], !P6 ;  /* 0x00900000c0e38fae */ /* 0x0005e2000f101d4c */
        /* <DEDUP_REMOVED lines=11> */
[----:B----4-:R-:W-:Y:S02]  /*f4e0*/  @!P0 IADD3 R194, P1, R168, UR9, RZ ;  /* 0x00000009a8c28c10 */ /* 0x010fe4000ff3e0ff */
[C---:B------:R-:W-:Y:S01]  /*f4f0*/  HMMA.16816.F32 R64, R172.reuse, R170, R64 ;  /* 0x000000aaac40723c */ /* 0x040fe20000001840 */
[----:B------:R4:W-:Y:S03]  /*f500*/  @!P0 LDGSTS.E.BYPASS.LTC128B.128 [R227+0x2100], [R168.64], !P6 ;  /* 0x02100000a8e38fae */ /* 0x0009e6000f101d4c */
[----:B------:R-:W-:Y:S04]  /*f510*/  @!P0 IADD3.X R195, R169, UR8, RZ, P1, !PT ;  /* 0x00000008a9c38c10 */ /* 0x000fe80008ffe4ff */
[-C--:B--2---:R-:W-:Y:S01]  /*f520*/  HMMA.16816.F32 R68, R172, R176.reuse, R68 ;  /* 0x000000b0ac44723c */ /* 0x084fe20000001844 */
[----:B------:R2:W-:Y:S02]  /*f530*/  @!P0 LDGSTS.E.BYPASS.LTC128B.128 [R227+0x2900], [R194.64], !P6 ;  /* 0x02900000c2e38fae */ /* 0x0005e4000f101d4c */
[C---:B------:R-:W-:Y:S02]  /*f540*/  ISETP.GT.AND P0, PT, R103.reuse, R225, PT ;  /* 0x000000e16700720c */ /* 0x040fe40003f04270 */
[----:B------:R-:W-:Y:S03]  /*f550*/  IADD3 R225, R103, -0x1, RZ ;  /* 0xffffffff67e17810 */ /* 0x000fe60007ffe0ff */
[C---:B------:R-:W-:Y:S01]  /*f560*/  HMMA.16816.F32 R72, R180.reuse, R176, R72 ;  /* 0x000000b0b448723c */ /* 0x040fe20000001848 */
[----:B------:R-:W-:Y:S07]  /*f570*/  LDSM.16.M88.4 R196, [R214+0x3900] ;  /* 0x00390000d6c4783b */ /* 0x000fee0000000200 */
[-C--:B------:R-:W-:Y:S01]  /*f580*/  HMMA.16816.F32 R76, R180, R178.reuse, R76 ;  /* 0x000000b2b44c723c */ /* 0x080fe2000000184c */
[----:B-1----:R-:W-:Y:S07]  /*f590*/  LDSM.16.M88.4 R188, [R214+0x3100] ;  /* 0x00310000d6bc783b */ /* 0x002fee0000000200 */
[C---:B------:R-:W-:Y:S01]  /*f5a0*/  HMMA.16816.F32 R80, R172.reuse, R178, R80 ;  /* 0x000000b2ac50723c */ /* 0x040fe20000001850 */
[----:B----4-:R-:W1:Y:S07]  /*f5b0*/  LDSM.16.M88.4 R168, [R216+0x6100] ;  /* 0x00610000d8a8783b */ /* 0x010e6e0000000200 */
[-C--:B---3--:R-:W-:Y:S01]  /*f5c0*/  HMMA.16816.F32 R84, R172, R184.reuse, R84 ;  /* 0x000000b8ac54723c */ /* 0x088fe20000001854 */
[----:B--2---:R-:W2:Y:S07]  /*f5d0*/  LDSM.16.M88.4 R192, [R216+0x8100] ;  /* 0x00810000d8c0783b */ /* 0x004eae0000000200 */
[C---:B------:R-:W-:Y:S01]  /*f5e0*/  HMMA.16816.F32 R88, R180.reuse, R184, R88 ;  /* 0x000000b8b458723c */ /* 0x040fe20000001858 */
[----:B------:R-:W3:Y:S07]  /*f5f0*/  LDSM.16.M88.4 R200, [R214+0x4100] ;  /* 0x00410000d6c8783b */ /* 0x000eee0000000200 */
[-C--:B------:R-:W-:Y:S01]  /*f600*/  HMMA.16816.F32 R92, R180, R186.reuse, R92 ;  /* 0x000000bab45c723c */ /* 0x080fe2000000185c */
[----:B------:R-:W4:Y:S07]  /*f610*/  LDSM.16.M88.4 R176, [R214+0x4900] ;  /* 0x00490000d6b0783b */ /* 0x000f2e0000000200 */
[----:B------:R-:W-:Y:S01]  /*f620*/  HMMA.16816.F32 R96, R172, R186, R96 ;  /* 0x000000baac60723c */ /* 0x000fe20000001860 */
[----:B------:R-:W3:Y:S07]  /*f630*/  LDSM.16.M88.4 R180, [R214+0x5100] ;  /* 0x00510000d6b4783b */ /* 0x000eee0000000200 */
[-C--:B-1----:R-:W-:Y:S01]  /*f640*/  HMMA.16816.F32 R4, R168, R188.reuse, R4 ;  /* 0x000000bca804723c */ /* 0x082fe20000001804 */
[----:B------:R-:W1:Y:S07]  /*f650*/  LDSM.16.M88.4 R204, [R214+0x5900] ;  /* 0x00590000d6cc783b */ /* 0x000e6e0000000200 */
[C---:B--2---:R-:W-:Y:S01]  /*f660*/  HMMA.16816.F32 R8, R192.reuse, R188, R8 ;  /* 0x000000bcc008723c */ /* 0x044fe20000001808 */
[----:B------:R-:W-:Y:S07]  /*f670*/  LDSM.16.M88.4 R172, [R217+0x6100] ;  /* 0x00610000d9ac783b */ /* 0x000fee0000000200 */
[-C--:B------:R-:W-:Y:S01]  /*f680*/  HMMA.16816.F32 R12, R192, R190.reuse, R12 ;  /* 0x000000bec00c723c */ /* 0x080fe2000000180c */
[----:B------:R-:W2:Y:S07]  /*f690*/  LDSM.16.M88.4 R184, [R213] ;  /* 0x00000000d5b8783b */ /* 0x000eae0000000200 */
[C---:B------:R-:W-:Y:S01]  /*f6a0*/  HMMA.16816.F32 R16, R168.reuse, R190, R16 ;  /* 0x000000bea810723c */ /* 0x040fe20000001810 */
[----:B------:R-:W1:Y:S07]  /*f6b0*/  LDSM.16.M88.4 R188, [R217+0x8100] ;  /* 0x00810000d9bc783b */ /* 0x000e6e0000000200 */
[-C--:B------:R-:W-:Y:S01]  /*f6c0*/  HMMA.16816.F32 R20, R168, R196.reuse, R20 ;  /* 0x000000c4a814723c */ /* 0x080fe20000001814 */
[----:B------:R-:W0:Y:S07]  /*f6d0*/  LDGDEPBAR ;  /* 0x00000000000079af */ /* 0x000e2e0000000000 */
        /* <DEDUP_REMOVED lines=45> */
[----:B------:R1:W2:Y:S01]  /*f9b0*/  MUFU.TANH R170, R7 ;  /* 0x0000000700aa7308 */ /* 0x0002a20000002400 */
[----:B---3--:R-:W-:Y:S09]  /*f9c0*/  FMNMX.FTZ R0, R168, R0, !PT ;  /* 0x00000000a8007209 */ /* 0x008ff20007810000 */
[----:B------:R-:W-:Y:S10]  /*f9d0*/  MUFU.TANH R179, R14 ;  /* 0x0000000e00b37308 */ /* 0x000ff40000002400 */
[----:B------:R-:W3:Y:S01]  /*f9e0*/  MUFU.TANH R177, R8 ;  /* 0x0000000800b17308 */ /* 0x000ee20000002400 */
[----:B-1----:R-:W1:Y:S01]  /*f9f0*/  LDSM.16.M88.4 R4, [R213+0x800] ;  /* 0x00080000d504783b */ /* 0x002e620000000200 */
[----:B--2---:R-:W-:Y:S08]  /*fa00*/  FMNMX.FTZ R3, R170, R3, !PT ;  /* 0x00000003aa037209 */ /* 0x004ff00007810000 */
[----:B------:R-:W-:Y:S10]  /*fa10*/  MUFU.TANH R171, R9 ;  /* 0x0000000900ab7308 */ /* 0x000ff40000002400 */
[----:B------:R-:W-:Y:S10]  /*fa20*/  MUFU.TANH R178, R10 ;  /* 0x0000000a00b27308 */ /* 0x000ff40000002400 */
[----:B------:R2:W-:Y:S10]  /*fa30*/  MUFU.TANH R181, R11 ;  /* 0x0000000b00b57308 */ /* 0x0005f40000002400 */
[----:B------:R-:W4:Y:S01]  /*fa40*/  MUFU.TANH R16, R16 ;  /* 0x0000001000107308 */ /* 0x000f220000002400 */
[-C--:B-1----:R-:W-:Y:S09]  /*fa50*/  HMMA.16816.F32 R20, R172, R4.reuse, R20 ;  /* 0x00000004ac14723c */ /* 0x082ff20000001814 */
[----:B------:R-:W1:Y:S01]  /*fa60*/  MUFU.TANH R18, R18 ;  /* 0x0000001200127308 */ /* 0x000e620000002400 */
[C---:B------:R-:W-:Y:S01]  /*fa70*/  HMMA.16816.F32 R24, R188.reuse, R4, R24 ;  /* 0x00000004bc18723c */ /* 0x040fe20000001818 */
[----:B--2---:R-:W2:Y:S08]  /*fa80*/  LDSM.16.M88.4 R8, [R213+0x1000] ;  /* 0x00100000d508783b */ /* 0x004eb00000000200 */
        /* <DEDUP_REMOVED lines=9> */
[----:B------:R-:W-:Y:S01]  /*fb20*/  MUFU.TANH R12, R12 ;  /* 0x0000000c000c7308 */ /* 0x000fe20000002400 */
[----:B------:R-:W-:Y:S02]  /*fb30*/  FMUL.FTZ R26, R26, c[0x0][0x320] ;  /* 0x0000c8001a1a7a20 */ /* 0x000fe40000410000 */
[----:B------:R-:W-:Y:S02]  /*fb40*/  FMUL.FTZ R27, R27, c[0x0][0x320] ;  /* 0x0000c8001b1b7a20 */ /* 0x000fe40000410000 */
[----:B------:R-:W-:Y:S02]  /*fb50*/  FMUL.FTZ R30, R30, c[0x0][0x320] ;  /* 0x0000c8001e1e7a20 */ /* 0x000fe40000410000 */
[----:B------:R-:W-:Y:S02]  /*fb60*/  FMUL.FTZ R31, R31, c[0x0][0x320] ;  /* 0x0000c8001f1f7a20 */ /* 0x000fe40000410000 */
[----:B------:R-:W-:Y:S01]  /*fb70*/  FMUL.FTZ R29, R29, c[0x0][0x320] ;  /* 0x0000c8001d1d7a20 */ /* 0x000fe20000410000 */
[----:B------:R-:W1:Y:S01]  /*fb80*/  MUFU.TANH R20, R20 ;  /* 0x0000001400147308 */ /* 0x000e620000002400 */
[----:B------:R-:W-:Y:S02]  /*fb90*/  FMUL.FTZ R24, R24, c[0x0][0x320] ;  /* 0x0000c80018187a20 */ /* 0x000fe40000410000 */
[----:B------:R-:W-:Y:S01]  /*fba0*/  FMUL.FTZ R34, R34, c[0x0][0x320] ;  /* 0x0000c80022227a20 */ /* 0x000fe20000410000 */
[-C--:B--2---:R-:W-:Y:S03]  /*fbb0*/  HMMA.16816.F32 R36, R172, R8.reuse, R36 ;  /* 0x00000008ac24723c */ /* 0x084fe60000001824 */
[----:B------:R-:W-:Y:S02]  /*fbc0*/  FMUL.FTZ R33, R33, c[0x0][0x320] ;  /* 0x0000c80021217a20 */ /* 0x000fe40000410000 */
[----:B------:R-:W-:Y:S01]  /*fbd0*/  FMUL.FTZ R35, R35, c[0x0][0x320] ;  /* 0x0000c80023237a20 */ /* 0x000fe20000410000 */
[----:B------:R-:W2:Y:S01]  /*fbe0*/  MUFU.TANH R15, R22 ;  /* 0x00000016000f7308 */ /* 0x000ea20000002400 */
        /* <DEDUP_REMOVED lines=13> */
[----:B------:R1:W1:Y:S01]  /*fcc0*/  MUFU.TANH R14, R23 ;  /* 0x00000017000e7308 */ /* 0x0002620000002400 */
[----:B------:R-:W-:Y:S02]  /*fcd0*/  FMUL.FTZ R37, R37, c[0x0][0x320] ;  /* 0x0000c80025257a20 */ /* 0x000fe40000410000 */
[----:B------:R-:W-:Y:S02]  /*fce0*/  FMUL.FTZ R40, R40, c[0x0][0x320] ;  /* 0x0000c80028287a20 */ /* 0x000fe40000410000 */
[C---:B------:R-:W-:Y:S04]  /*fcf0*/  HMMA.16816.F32 R56, R188.reuse, R4, R56 ;  /* 0x00000004bc38723c */ /* 0x040fe80000001838 */
[----:B------:R-:W-:Y:S01]  /*fd00*/  FMUL.FTZ R44, R44, c[0x0][0x320] ;  /* 0x0000c8002c2c7a20 */ /* 0x000fe20000410000 */
[----:B------:R-:W3:Y:S01]  /*fd10*/  MUFU.TANH R32, R32 ;  /* 0x0000002000207308 */ /* 0x000ee20000002400 */
[----:B------:R-:W-:Y:S02]  /*fd20*/  FMUL.FTZ R42, R42, c[0x0][0x320] ;  /* 0x0000c8002a2a7a20 */ /* 0x000fe40000410000 */
[-C--:B------:R-:W-:Y:S04]  /*fd30*/  HMMA.16816.F32 R60, R188, R6.reuse, R60 ;  /* 0x00000006bc3c723c */ /* 0x080fe8000000183c */
[----:B------:R-:W-:Y:S02]  /*fd40*/  FMUL.FTZ R48, R48, c[0x0][0x320] ;  /* 0x0000c80030307a20 */ /* 0x000fe40000410000 */
[----:B------:R-:W-:Y:S01]  /*fd50*/  FMUL.FTZ R50, R50, c[0x0][0x320] ;  /* 0x0000c80032327a20 */ /* 0x000fe20000410000 */
[----:B------:R-:W3:Y:S01]  /*fd60*/  MUFU.TANH R34, R34 ;  /* 0x0000002200227308 */ /* 0x000ee20000002400 */
[C---:B------:R-:W-:Y:S01]  /*fd70*/  HMMA.16816.F32 R64, R172.reuse, R6, R64 ;  /* 0x00000006ac40723c */ /* 0x040fe20000001840 */
[----:B------:R-:W3:Y:S01]  /*fd80*/  LDSM.16.M88.4 R4, [R213+0x2800] ;  /* 0x00280000d504783b */ /* 0x000ee20000000200 */
[----:B------:R-:W-:Y:S04]  /*fd90*/  DEPBAR.LE SB0, 0x0 ;  /* 0x000080000000791a */ /* 0x000fe80000000000 */
[----:B------:R-:W-:Y:S02]  /*fda0*/  FMUL.FTZ R54, R54, c[0x0][0x320] ;  /* 0x0000c80036367a20 */ /* 0x000fe40000410000 */
[----:B------:R-:W-:Y:S01]  /*fdb0*/  FMUL.FTZ R55, R55, c[0x0][0x320] ;  /* 0x0000c80037377a20 */ /* 0x000fe20000410000 */
[----:B------:R-:W3:Y:S01]  /*fdc0*/  MUFU.TANH R33, R33 ;  /* 0x0000002100217308 */ /* 0x000ee20000002400 */
[-C--:B--2---:R-:W-:Y:S01]  /*fdd0*/  HMMA.16816.F32 R68, R172, R8.reuse, R68 ;  /* 0x00000008ac44723c */ /* 0x084fe20000001844 */
[----:B-1----:R-:W2:Y:S04]  /*fde0*/  LDL.64 R22, [R1+0x38] ;  /* 0x0000380001167983 */ /* 0x002ea80000100a00 */
[----:B------:R-:W-:Y:S02]  /*fdf0*/  FMUL.FTZ R52, R52, c[0x0][0x320] ;  /* 0x0000c80034347a20 */ /* 0x000fe40000410000 */
[----:B------:R-:W-:Y:S01]  /*fe00*/  FMUL.FTZ R53, R53, c[0x0][0x320] ;  /* 0x0000c80035357a20 */ /* 0x000fe20000410000 */
[C---:B------:R-:W-:Y:S01]  /*fe10*/  HMMA.16816.F32 R72, R188.reuse, R8, R72 ;  /* 0x00000008bc48723c */ /* 0x040fe20000001848 */
[----:B------:R-:W1:Y:S01]  /*fe20*/  MUFU.TANH R35, R35 ;  /* 0x0000002300237308 */ /* 0x000e620000002400 */
[----:B------:R-:W-:Y:S02]  /*fe30*/  BAR.SYNC.DEFER_BLOCKING 0x0 ;  /* 0x0000000000007b1d */ /* 0x000fe40000010000 */
[----:B------:R-:W-:Y:S02]  /*fe40*/  FMUL.FTZ R61, R61, c[0x0][0x320] ;  /* 0x0000c8003d3d7a20 */ /* 0x000fe40000410000 */
[----:B------:R-:W-:Y:S02]  /*fe50*/  FMUL.FTZ R62, R62, c[0x0][0x320] ;  /* 0x0000c8003e3e7a20 */ /* 0x000fe40000410000 */
[-C--:B------:R-:W-:Y:S03]  /*fe60*/  HMMA.16816.F32 R76, R188, R10.reuse, R76 ;  /* 0x0000000abc4c723c */ /* 0x080fe6000000184c */
[----:B------:R-:W1:Y:S01]  /*fe70*/  MUFU.TANH R194, R36 ;  /* 0x0000002400c27308 */ /* 0x000e620000002400 */
[----:B------:R-:W-:Y:S02]  /*fe80*/  FMUL.FTZ R63, R63, c[0x0][0x320] ;  /* 0x0000c8003f3f7a20 */ /* 0x000fe40000410000 */
[----:B------:R-:W-:Y:S02]  /*fe90*/  FMUL.FTZ R51, R51, c[0x0][0x320] ;  /* 0x0000c80033337a20 */ /* 0x000fe40000410000 */
[C---:B------:R-:W-:Y:S04]  /*fea0*/  HMMA.16816.F32 R80, R172.reuse, R10, R80 ;  /* 0x0000000aac50723c */ /* 0x040fe80000001850 */
[----:B------:R-:W-:Y:S01]  /*feb0*/  FMUL.FTZ R68, R68, c[0x0][0x320] ;  /* 0x0000c80044447a20 */ /* 0x000fe20000410000 */
[----:B------:R-:W1:Y:S01]  /*fec0*/  MUFU.TANH R200, R38 ;  /* 0x0000002600c87308 */ /* 0x000e620000002400 */
[----:B------:R-:W-:Y:S02]  /*fed0*/  FMUL.FTZ R71, R71, c[0x0][0x320] ;  /* 0x0000c80047477a20 */ /* 0x000fe40000410000 */
[-C--:B---3--:R-:W-:Y:S04]  /*fee0*/  HMMA.16816.F32 R84, R172, R4.reuse, R84 ;  /* 0x00000004ac54723c */ /* 0x088fe80000001854 */
[----:B------:R-:W-:Y:S02]  /*fef0*/  FMUL.FTZ R72, R72, c[0x0][0x320] ;  /* 0x0000c80048487a20 */ /* 0x000fe40000410000 */
[----:B------:R-:W-:Y:S01]  /*ff00*/  FMUL.FTZ R74, R74, c[0x0][0x320] ;  /* 0x0000c8004a4a7a20 */ /* 0x000fe20000410000 */
[----:B------:R-:W-:Y:S01]  /*ff10*/  MUFU.TANH R201, R39 ;  /* 0x0000002700c97308 */ /* 0x000fe20000002400 */
[C---:B------:R-:W-:Y:S04]  /*ff20*/  HMMA.16816.F32 R88, R188.reuse, R4, R88 ;  /* 0x00000004bc58723c */ /* 0x040fe80000001858 */
[----:B------:R-:W-:Y:S02]  /*ff30*/  FMUL.FTZ R73, R73, c[0x0][0x320] ;  /* 0x0000c80049497a20 */ /* 0x000fe40000410000 */
[----:B------:R-:W-:Y:S01]  /*ff40*/  FMUL.FTZ R75, R75, c[0x0][0x320] ;  /* 0x0000c8004b4b7a20 */ /* 0x000fe20000410000 */
[----:B------:R-:W-:Y:S01]  /*ff50*/  FMNMX.FTZ R5, R177, R101, !PT ;  /* 0x00000065b1057209 */ /* 0x000fe20007810000 */
[-C--:B------:R-:W-:Y:S01]  /*ff60*/  HMMA.16816.F32 R92, R188, R6.reuse, R92 ;  /* 0x00000006bc5c723c */ /* 0x080fe2000000185c */
[----:B------:R-:W-:Y:S03]  /*ff70*/  MUFU.TANH R230, R72 ;  /* 0x0000004800e67308 */ /* 0x000fe60000002400 */
[----:B----4-:R-:W-:Y:S01]  /*ff80*/  FMNMX.FTZ R4, R16, R0, !PT ;  /* 0x0000000010047209 */ /* 0x010fe20007810000 */
[----:B------:R-:W-:Y:S01]  /*ff90*/  FMUL.FTZ R82, R82, c[0x0][0x320] ;  /* 0x0000c80052527a20 */ /* 0x000fe20000410000 */
[----:B------:R-:W-:Y:S01]  /*ffa0*/  FMNMX.FTZ R0, R18, R3, !PT ;  /* 0x0000000312007209 */ /* 0x000fe20007810000 */
[----:B------:R-:W-:Y:S01]  /*ffb0*/  FMUL.FTZ R83, R83, c[0x0][0x320] ;  /* 0x0000c80053537a20 */ /* 0x000fe20000410000 */
[----:B------:R-:W-:Y:S01]  /*ffc0*/  FMNMX.FTZ R4, R17, R4, !PT ;  /* 0x0000000411047209 */ /* 0x000fe20007810000 */
[----:B------:R-:W-:Y:S01]  /*ffd0*/  FMUL.FTZ R80, R80, c[0x0][0x320] ;  /* 0x0000c80050507a20 */ /* 0x000fe20000410000 */
[----:B------:R-:W-:Y:S01]  /*ffe0*/  HMMA.16816.F32 R96, R172, R6, R96 ;  /* 0x00000006ac60723c */ /* 0x000fe20000001860 */
[----:B------:R3:W4:Y:S03]  /*fff0*/  MUFU.TANH R195, R37 ;  /* 0x0000002500c37308 */ /* 0x0007260000002400 */
[----:B------:R-:W-:Y:S01]  /*10000*/  FMNMX.FTZ R3, R171, R5, !PT ;  /* 0x00000005ab037209 */ /* 0x000fe20007810000 */
[----:B------:R-:W-:Y:S01]  /*10010*/  FMUL.FTZ R86, R86, c[0x0][0x320] ;  /* 0x0000c80056567a20 */ /* 0x000fe20000410000 */
[----:B------:R-:W-:Y:S01]  /*10020*/  FMNMX.FTZ R0, R19, R0, !PT ;  /* 0x0000000013007209 */ /* 0x000fe20007810000 */
[----:B------:R-:W-:Y:S01]  /*10030*/  FMUL.FTZ R81, R81, c[0x0][0x320] ;  /* 0x0000c80051517a20 */ /* 0x000fe20000410000 */
[----:B------:R-:W-:Y:S01]  /*10040*/  FMNMX.FTZ R4, R20, R4, !PT ;  /* 0x0000000414047209 */ /* 0x000fe20007810000 */
[----:B------:R-:W-:Y:S02]  /*10050*/  FMUL.FTZ R84, R84, c[0x0][0x320] ;  /* 0x0000c80054547a20 */ /* 0x000fe40000410000 */
[----:B------:R-:W4:Y:S01]  /*10060*/  MUFU.TANH R198, R50 ;  /* 0x0000003200c67308 */ /* 0x000f220000002400 */
        /* <DEDUP_REMOVED lines=9> */
[----:B------:R-:W4:Y:S01]  /*10100*/  MUFU.TANH R182, R48 ;  /* 0x0000003000b67308 */ /* 0x000f220000002400 */
[----:B------:R-:W-:Y:S01]  /*10110*/  FMUL.FTZ R49, R49, c[0x0][0x320] ;  /* 0x0000c80031317a20 */ /* 0x000fe20000410000 */
[----:B------:R-:W-:Y:S01]  /*10120*/  FMNMX.FTZ R0, R32, R4, !PT ;  /* 0x0000000420007209 */ /* 0x000fe20007810000 */
[----:B------:R-:W-:Y:S01]  /*10130*/  FMUL.FTZ R93, R93, c[0x0][0x320] ;  /* 0x0000c8005d5d7a20 */ /* 0x000fe20000410000 */
[----:B---3--:R-:W3:Y:S01]  /*10140*/  LDL.64 R36, [R1+0x30] ;  /* 0x0000300001247983 */ /* 0x008ee20000100a00 */
[----:B------:R-:W-:Y:S01]  /*10150*/  FMUL.FTZ R90, R90, c[0x0][0x320] ;  /* 0x0000c8005a5a7a20 */ /* 0x000fe20000410000 */
[----:B------:R-:W-:Y:S01]  /*10160*/  FMNMX.FTZ R3, R34, R3, !PT ;  /* 0x0000000322037209 */ /* 0x000fe20007810000 */
[----:B------:R-:W-:Y:S01]  /*10170*/  FMUL.FTZ R91, R91, c[0x0][0x320] ;  /* 0x0000c8005b5b7a20 */ /* 0x000fe20000410000 */
[----:B------:R-:W-:Y:S01]  /*10180*/  FMNMX.FTZ R0, R33, R0, !PT ;  /* 0x0000000021007209 */ /* 0x000fe20007810000 */
[----:B------:R-:W-:Y:S01]  /*10190*/  FMUL.FTZ R99, R99, c[0x0][0x320] ;  /* 0x0000c80063637a20 */ /* 0x000fe20000410000 */
[----:B------:R-:W4:Y:S01]  /*101a0*/  MUFU.TANH R199, R51 ;  /* 0x0000003300c77308 */ /* 0x000f220000002400 */
[----:B-1----:R-:W-:Y:S01]  /*101b0*/  FMNMX.FTZ R3, R35, R3, !PT ;  /* 0x0000000323037209 */ /* 0x002fe20007810000 */
[----:B------:R-:W-:Y:S01]  /*101c0*/  FMUL.FTZ R92, R92, c[0x0][0x320] ;  /* 0x0000c8005c5c7a20 */ /* 0x000fe20000410000 */
[----:B------:R-:W-:Y:S01]  /*101d0*/  FMNMX.FTZ R72, R194, R0, !PT ;  /* 0x00000000c2487209 */ /* 0x000fe20007810000 */
[----:B------:R-:W-:Y:S01]  /*101e0*/  FMUL.FTZ R64, R64, c[0x0][0x320] ;  /* 0x0000c80040407a20 */ /* 0x000fe20000410000 */
[----:B------:R-:W-:Y:S01]  /*101f0*/  FMNMX.FTZ R0, R200, R3, !PT ;  /* 0x00000003c8007209 */ /* 0x000fe20007810000 */
[----:B------:R-:W-:Y:S01]  /*10200*/  FMUL.FTZ R69, R69, c[0x0][0x320] ;  /* 0x0000c80045457a20 */ /* 0x000fe20000410000 */
[----:B----4-:R-:W-:Y:S01]  /*10210*/  FMNMX.FTZ R72, R195, R72, !PT ;  /* 0x00000048c3487209 */ /* 0x010fe20007810000 */
[----:B------:R-:W-:Y:S01]  /*10220*/  FMUL.FTZ R96, R96, c[0x0][0x320] ;  /* 0x0000c80060607a20 */ /* 0x000fe20000410000 */
[----:B------:R-:W-:Y:S01]  /*10230*/  FMNMX.FTZ R0, R201, R0, !PT ;  /* 0x00000000c9007209 */ /* 0x000fe20007810000 */
[----:B------:R-:W1:Y:S01]  /*10240*/  MUFU.TANH R192, R49 ;  /* 0x0000003100c07308 */ /* 0x000e620000002400 */
[----:B------:R-:W-:Y:S02]  /*10250*/  FMUL.FTZ R97, R97, c[0x0][0x320] ;  /* 0x0000c80061617a20 */ /* 0x000fe40000410000 */
[----:B------:R-:W-:Y:S01]  /*10260*/  FMUL.FTZ R57, R57, c[0x0][0x320] ;  /* 0x0000c80039397a20 */ /* 0x000fe20000410000 */
[----:B------:R-:W-:Y:S01]  /*10270*/  FMNMX.FTZ R0, R198, R0, !PT ;  /* 0x00000000c6007209 */ /* 0x000fe20007810000 */
[----:B------:R-:W-:Y:S01]  /*10280*/  FMUL.FTZ R60, R60, c[0x0][0x320] ;  /* 0x0000c8003c3c7a20 */ /* 0x000fe20000410000 */
[----:B------:R-:W-:Y:S01]  /*10290*/  FMNMX.FTZ R72, R182, R72, !PT ;  /* 0x00000048b6487209 */ /* 0x000fe20007810000 */
[----:B------:R-:W-:Y:S02]  /*102a0*/  FMUL.FTZ R59, R59, c[0x0][0x320] ;  /* 0x0000c8003b3b7a20 */ /* 0x000fe40000410000 */
[----:B------:R-:W-:Y:S01]  /*102b0*/  FMUL.FTZ R66, R66, c[0x0][0x320] ;  /* 0x0000c80042427a20 */ /* 0x000fe20000410000 */
[----:B------:R-:W4:Y:S01]  /*102c0*/  MUFU.TANH R207, R54 ;  /* 0x0000003600cf7308 */ /* 0x000f220000002400 */
[----:B------:R-:W-:Y:S02]  /*102d0*/  FMUL.FTZ R43, R43, c[0x0][0x320] ;  /* 0x0000c8002b2b7a20 */ /* 0x000fe40000410000 */
[----:B------:R-:W-:Y:S01]  /*102e0*/  FMUL.FTZ R67, R67, c[0x0][0x320] ;  /* 0x0000c80043437a20 */ /* 0x000fe20000410000 */
[----:B------:R-:W-:Y:S01]  /*102f0*/  FMNMX.FTZ R0, R199, R0, !PT ;  /* 0x00000000c7007209 */ /* 0x000fe20007810000 */
[----:B------:R-:W-:Y:S02]  /*10300*/  FMUL.FTZ R65, R65, c[0x0][0x320] ;  /* 0x0000c80041417a20 */ /* 0x000fe40000410000 */
[----:B------:R-:W-:Y:S02]  /*10310*/  FMUL.FTZ R70, R70, c[0x0][0x320] ;  /* 0x0000c80046467a20 */ /* 0x000fe40000410000 */
[----:B------:R-:W-:Y:S01]  /*10320*/  FMUL.FTZ R98, R98, c[0x0][0x320] ;  /* 0x0000c80062627a20 */ /* 0x000fe20000410000 */
[----:B------:R-:W4:Y:S01]  /*10330*/  MUFU.TANH R51, R52 ;  /* 0x0000003400337308 */ /* 0x000f220000002400 */
[----:B------:R-:W-:Y:S02]  /*10340*/  FMUL.FTZ R41, R41, c[0x0][0x320] ;  /* 0x0000c80029297a20 */ /* 0x000fe40000410000 */
[----:B------:R-:W-:Y:S01]  /*10350*/  FMUL.FTZ R56, R56, c[0x0][0x320] ;  /* 0x0000c80038387a20 */ /* 0x000fe20000410000 */
[----:B-1----:R-:W-:Y:S01]  /*10360*/  FMNMX.FTZ R72, R192, R72, !PT ;  /* 0x00000048c0487209 */ /* 0x002fe20007810000 */
[----:B------:R-:W-:Y:S02]  /*10370*/  FMUL.FTZ R46, R46, c[0x0][0x320] ;  /* 0x0000c8002e2e7a20 */ /* 0x000fe40000410000 */
[----:B------:R-:W-:Y:S02]  /*10380*/  FMUL.FTZ R58, R58, c[0x0][0x320] ;  /* 0x0000c8003a3a7a20 */ /* 0x000fe40000410000 */
[----:B------:R-:W-:Y:S01]  /*10390*/  FMUL.FTZ R76, R76, c[0x0][0x320] ;  /* 0x0000c8004c4c7a20 */ /* 0x000fe20000410000 */
[----:B------:R-:W-:Y:S01]  /*103a0*/  MUFU.TANH R205, R44 ;  /* 0x0000002c00cd7308 */ /* 0x000fe20000002400 */
[----:B------:R-:W-:Y:S02]  /*103b0*/  FMUL.FTZ R77, R77, c[0x0][0x320] ;  /* 0x0000c8004d4d7a20 */ /* 0x000fe40000410000 */
[----:B------:R-:W-:Y:S01]  /*103c0*/  FMUL.FTZ R78, R78, c[0x0][0x320] ;  /* 0x0000c8004e4e7a20 */ /* 0x000fe20000410000 */
[----:B----4-:R-:W-:Y:S01]  /*103d0*/  FMNMX.FTZ R0, R207, R0, !PT ;  /* 0x00000000cf007209 */ /* 0x010fe20007810000 */
[----:B------:R-:W-:Y:S02]  /*103e0*/  FMUL.FTZ R79, R79, c[0x0][0x320] ;  /* 0x0000c8004f4f7a20 */ /* 0x000fe40000410000 */
[----:B------:R-:W-:Y:S02]  /*103f0*/  FMUL.FTZ R45, R45, c[0x0][0x320] ;  /* 0x0000c8002d2d7a20 */ /* 0x000fe40000410000 */
[----:B------:R-:W-:Y:S01]  /*10400*/  FMUL.FTZ R47, R47, c[0x0][0x320] ;  /* 0x0000c8002f2f7a20 */ /* 0x000fe20000410000 */
[----:B------:R-:W1:Y:S01]  /*10410*/  MUFU.TANH R44, R55 ;  /* 0x00000037002c7308 */ /* 0x000e620000002400 */
[----:B------:R-:W-:Y:S09]  /*10420*/  FMNMX.FTZ R72, R51, R72, !PT ;  /* 0x0000004833487209 */ /* 0x000ff20007810000 */
[----:B------:R-:W4:Y:S10]  /*10430*/  MUFU.TANH R24, R24 ;  /* 0x0000001800187308 */ /* 0x000f340000002400 */
[----:B------:R-:W4:Y:S01]  /*10440*/  MUFU.TANH R233, R53 ;  /* 0x0000003500e97308 */ /* 0x000f220000002400 */
[----:B-1----:R-:W-:Y:S09]  /*10450*/  FMNMX.FTZ R0, R44, R0, !PT ;  /* 0x000000002c007209 */ /* 0x002ff20007810000 */
[----:B------:R-:W1:Y:S01]  /*10460*/  MUFU.TANH R231, R66 ;  /* 0x0000004200e77308 */ /* 0x000e620000002400 */
[----:B----4-:R-:W-:Y:S09]  /*10470*/  FMNMX.FTZ R4, R24, R5, !PT ;  /* 0x0000000518047209 */ /* 0x010ff20007810000 */
[----:B------:R-:W4:Y:S01]  /*10480*/  MUFU.TANH R25, R25 ;  /* 0x0000001900197308 */ /* 0x000f220000002400 */
[----:B------:R-:W-:Y:S09]  /*10490*/  FMNMX.FTZ R72, R233, R72, !PT ;  /* 0x00000048e9487209 */ /* 0x000ff20007810000 */
[----:B------:R-:W4:Y:S01]  /*104a0*/  MUFU.TANH R251, R64 ;  /* 0x0000004000fb7308 */ /* 0x000f220000002400 */
[----:B-1----:R-:W-:Y:S09]  /*104b0*/  FMNMX.FTZ R0, R231, R0, !PT ;  /* 0x00000000e7007209 */ /* 0x002ff20007810000 */
[----:B------:R-:W-:Y:S01]  /*104c0*/  MUFU.TANH R226, R40 ;  /* 0x0000002800e27308 */ /* 0x000fe20000002400 */
[----:B----4-:R-:W-:Y:S09]  /*104d0*/  FMNMX.FTZ R4, R25, R4, !PT ;  /* 0x0000000419047209 */ /* 0x010ff20007810000 */
[----:B------:R-:W-:Y:S01]  /*104e0*/  MUFU.TANH R40, R42 ;  /* 0x0000002a00287308 */ /* 0x000fe20000002400 */
[----:B------:R-:W-:Y:S09]  /*104f0*/  FMNMX.FTZ R72, R251, R72, !PT ;  /* 0x00000048fb487209 */ /* 0x000ff20007810000 */
[----:B------:R-:W-:Y:S10]  /*10500*/  MUFU.TANH R42, R43 ;  /* 0x0000002b002a7308 */ /* 0x000ff40000002400 */
[----:B------:R-:W1:Y:S10]  /*10510*/  MUFU.TANH R43, R67 ;  /* 0x00000043002b7308 */ /* 0x000e740000002400 */
[----:B------:R-:W4:Y:S10]  /*10520*/  MUFU.TANH R28, R28 ;  /* 0x0000001c001c7308 */ /* 0x000f340000002400 */
[----:B------:R-:W4:Y:S01]  /*10530*/  MUFU.TANH R252, R65 ;  /* 0x0000004100fc7308 */ /* 0x000f220000002400 */
[----:B-1----:R-:W-:Y:S09]  /*10540*/  FMNMX.FTZ R0, R43, R0, !PT ;  /* 0x000000002b007209 */ /* 0x002ff20007810000 */
[----:B------:R-:W1:Y:S01]  /*10550*/  MUFU.TANH R203, R70 ;  /* 0x0000004600cb7308 */ /* 0x000e620000002400 */
[----:B----4-:R-:W-:Y:S09]  /*10560*/  FMNMX.FTZ R4, R28, R4, !PT ;  /* 0x000000041c047209 */ /* 0x010ff20007810000 */
[----:B------:R-:W4:Y:S01]  /*10570*/  MUFU.TANH R29, R29 ;  /* 0x0000001d001d7308 */ /* 0x000f220000002400 */
[----:B------:R-:W-:Y:S09]  /*10580*/  FMNMX.FTZ R72, R252, R72, !PT ;  /* 0x00000048fc487209 */ /* 0x000ff20007810000 */
[----:B------:R-:W2:Y:S01]  /*10590*/  MUFU.TANH R218, R68 ;  /* 0x0000004400da7308 */ /* 0x000ea20000002400 */
[----:B-1----:R-:W-:Y:S09]  /*105a0*/  FMNMX.FTZ R0, R203, R0, !PT ;  /* 0x00000000cb007209 */ /* 0x002ff20007810000 */
[----:B------:R-:W1:Y:S01]  /*105b0*/  MUFU.TANH R235, R69 ;  /* 0x0000004500eb7308 */ /* 0x000e620000002400 */
[----:B----4-:R-:W-:Y:S02]  /*105c0*/  FMNMX.FTZ R3, R29, R4, !PT ;  /* 0x000000041d037209 */ /* 0x010fe40007810000 */
[----:B------:R-:W-:Y:S02]  /*105d0*/  FMNMX.FTZ R4, R178, R102, !PT ;  /* 0x00000066b2047209 */ /* 0x000fe40007810000 */
[----:B------:R-:W-:Y:S05]  /*105e0*/  FMNMX.FTZ R3, R226, R3, !PT ;  /* 0x00000003e2037209 */ /* 0x000fea0007810000 */
[----:B------:R-:W4:Y:S01]  /*105f0*/  MUFU.TANH R222, R71 ;  /* 0x0000004700de7308 */ /* 0x000f220000002400 */
[----:B------:R-:W-:Y:S02]  /*10600*/  FMNMX.FTZ R4, R181, R4, !PT ;  /* 0x00000004b5047209 */ /* 0x000fe40007810000 */
[----:B--2---:R-:W-:Y:S02]  /*10610*/  MOV R23, c[0x0][0x1e4] ;  /* 0x0000790000177a02 */ /* 0x004fe40000000f00 */
[----:B------:R-:W-:Y:S02]  /*10620*/  FMNMX.FTZ R72, R218, R72, !PT ;  /* 0x00000048da487209 */ /* 0x000fe40007810000 */
[----:B------:R-:W-:Y:S03]  /*10630*/  FMNMX.FTZ R4, R179, R4, !PT ;  /* 0x00000004b3047209 */ /* 0x000fe60007810000 */
[----:B------:R-:W2:Y:S01]  /*10640*/  MUFU.TANH R204, R82 ;  /* 0x0000005200cc7308 */ /* 0x000ea20000002400 */
[----:B------:R-:W-:Y:S02]  /*10650*/  FMNMX.FTZ R4, R180, R4, !PT ;  /* 0x00000004b4047209 */ /* 0x000fe40007810000 */
[----:B-1----:R-:W-:Y:S04]  /*10660*/  MOV R189, R235 ;  /* 0x000000eb00bd7202 */ /* 0x002fe80000000f00 */
[----:B------:R-:W-:Y:S03]  /*10670*/  FMNMX.FTZ R72, R189, R72, !PT ;  /* 0x00000048bd487209 */ /* 0x000fe60007810000 */
[----:B------:R-:W1:Y:S01]  /*10680*/  MUFU.TANH R234, R83 ;  /* 0x0000005300ea7308 */ /* 0x000e620000002400 */
[----:B----4-:R-:W-:Y:S09]  /*10690*/  FMNMX.FTZ R0, R222, R0, !PT ;  /* 0x00000000de007209 */ /* 0x010ff20007810000 */
[----:B------:R-:W4:Y:S01]  /*106a0*/  MUFU.TANH R206, R80 ;  /* 0x0000005000ce7308 */ /* 0x000f220000002400 */
[----:B--2---:R-:W-:Y:S09]  /*106b0*/  FMNMX.FTZ R0, R204, R0, !PT ;  /* 0x00000000cc007209 */ /* 0x004ff20007810000 */
[----:B------:R-:W2:Y:S01]  /*106c0*/  MUFU.TANH R237, R86 ;  /* 0x0000005600ed7308 */ /* 0x000ea20000002400 */
[----:B-1----:R-:W-:Y:S04]  /*106d0*/  MOV R190, R234 ;  /* 0x000000ea00be7202 */ /* 0x002fe80000000f00 */
[----:B------:R-:W-:Y:S05]  /*106e0*/  FMNMX.FTZ R0, R190, R0, !PT ;  /* 0x00000000be007209 */ /* 0x000fea0007810000 */
[----:B------:R2:W-:Y:S01]  /*106f0*/  MUFU.TANH R172, R96 ;  /* 0x0000006000ac7308 */ /* 0x0005e20000002400 */
[----:B----4-:R-:W-:Y:S09]  /*10700*/  FMNMX.FTZ R72, R206, R72, !PT ;  /* 0x00000048ce487209 */ /* 0x010ff20007810000 */
[----:B------:R-:W-:Y:S10]  /*10710*/  MUFU.TANH R196, R30 ;  /* 0x0000001e00c47308 */ /* 0x000ff40000002400 */
[----:B------:R-:W1:Y:S01]  /*10720*/  MUFU.TANH R30, R81 ;  /* 0x00000051001e7308 */ /* 0x000e620000002400 */
[----:B--2---:R-:W-:Y:S04]  /*10730*/  MOV R96, R237 ;  /* 0x000000ed00607202 */ /* 0x004fe80000000f00 */
[----:B------:R-:W-:Y:S05]  /*10740*/  FMNMX.FTZ R0, R96, R0, !PT ;  /* 0x0000000060007209 */ /* 0x000fea0007810000 */
[----:B------:R-:W2:Y:S10]  /*10750*/  MUFU.TANH R187, R26 ;  /* 0x0000001a00bb7308 */ /* 0x000eb40000002400 */
[----:B------:R-:W4:Y:S01]  /*10760*/  MUFU.TANH R223, R84 ;  /* 0x0000005400df7308 */ /* 0x000f220000002400 */
[----:B-1----:R-:W-:Y:S09]  /*10770*/  FMNMX.FTZ R72, R30, R72, !PT ;  /* 0x000000481e487209 */ /* 0x002ff20007810000 */
[----:B------:R-:W1:Y:S01]  /*10780*/  MUFU.TANH R228, R87 ;  /* 0x0000005700e47308 */ /* 0x000e620000002400 */
[----:B--2---:R-:W-:Y:S09]  /*10790*/  FMNMX.FTZ R4, R187, R4, !PT ;  /* 0x00000004bb047209 */ /* 0x004ff20007810000 */
[----:B------:R-:W2:Y:S01]  /*107a0*/  MUFU.TANH R193, R27 ;  /* 0x0000001b00c17308 */ /* 0x000ea20000002400 */
[----:B----4-:R-:W-:Y:S09]  /*107b0*/  FMNMX.FTZ R72, R223, R72, !PT ;  /* 0x00000048df487209 */ /* 0x010ff20007810000 */
[----:B------:R-:W4:Y:S01]  /*107c0*/  MUFU.TANH R221, R85 ;  /* 0x0000005500dd7308 */ /* 0x000f220000002400 */
[----:B-1----:R-:W-:Y:S09]  /*107d0*/  FMNMX.FTZ R0, R228, R0, !PT ;  /* 0x00000000e4007209 */ /* 0x002ff20007810000 */
[----:B------:R-:W1:Y:S01]  /*107e0*/  MUFU.TANH R191, R98 ;  /* 0x0000006200bf7308 */ /* 0x000e620000002400 */
[----:B--2---:R-:W-:Y:S04]  /*107f0*/  FMNMX.FTZ R4, R193, R4, !PT ;  /* 0x00000004c1047209 */ /* 0x004fe80007810000 */
[----:B------:R-:W-:Y:S05]  /*10800*/  FMNMX.FTZ R4, R196, R4, !PT ;  /* 0x00000004c4047209 */ /* 0x000fea0007810000 */
[----:B------:R-:W2:Y:S01]  /*10810*/  MUFU.TANH R229, R41 ;  /* 0x0000002900e57308 */ /* 0x000ea20000002400 */
[----:B----4-:R-:W-:Y:S04]  /*10820*/  FMNMX.FTZ R72, R221, R72, !PT ;  /* 0x00000048dd487209 */ /* 0x010fe80007810000 */
[----:B------:R-:W-:Y:S05]  /*10830*/  FMNMX.FTZ R72, R172, R72, !PT ;  /* 0x00000048ac487209 */ /* 0x000fea0007810000 */
[----:B------:R-:W4:Y:S01]  /*10840*/  MUFU.TANH R52, R99 ;  /* 0x0000006300347308 */ /* 0x000f220000002400 */
[----:B-1----:R-:W-:Y:S09]  /*10850*/  FMNMX.FTZ R0, R191, R0, !PT ;  /* 0x00000000bf007209 */ /* 0x002ff20007810000 */
[----:B------:R-:W1:Y:S01]  /*10860*/  MUFU.TANH R197, R31 ;  /* 0x0000001f00c57308 */ /* 0x000e620000002400 */
[----:B--2---:R-:W-:Y:S04]  /*10870*/  FMNMX.FTZ R3, R229, R3, !PT ;  /* 0x00000003e5037209 */ /* 0x004fe80007810000 */
[----:B------:R-:W-:Y:S05]  /*10880*/  FMNMX.FTZ R3, R205, R3, !PT ;  /* 0x00000003cd037209 */ /* 0x000fea0007810000 */
[----:B------:R-:W2:Y:S01]  /*10890*/  MUFU.TANH R173, R97 ;  /* 0x0000006100ad7308 */ /* 0x000ea20000002400 */
[----:B----4-:R-:W-:Y:S05]  /*108a0*/  FMNMX.FTZ R0, R52, R0, !PT ;  /* 0x0000000034007209 */ /* 0x010fea0007810000 */
[----:B------:R-:W4:Y:S04]  /*108b0*/  SHFL.BFLY PT, R71, R0, 0x2, 0x1f ;  /* 0x0c401f0000477f89 */ /* 0x000f2800000e0000 */
[----:B------:R-:W3:Y:S01]  /*108c0*/  MUFU.TANH R27, R45 ;  /* 0x0000002d001b7308 */ /* 0x000ee20000002400 */
[----:B-1----:R-:W-:Y:S04]  /*108d0*/  FMNMX.FTZ R4, R197, R4, !PT ;  /* 0x00000004c5047209 */ /* 0x002fe80007810000 */
[----:B------:R-:W-:Y:S05]  /*108e0*/  FMNMX.FTZ R4, R40, R4, !PT ;  /* 0x0000000428047209 */ /* 0x000fea0007810000 */
[----:B------:R-:W1:Y:S01]  /*108f0*/  MUFU.TANH R232, R56 ;  /* 0x0000003800e87308 */ /* 0x000e620000002400 */
[----:B------:R-:W-:Y:S02]  /*10900*/  FMNMX.FTZ R4, R42, R4, !PT ;  /* 0x000000042a047209 */ /* 0x000fe40007810000 */
[----:B--2---:R-:W-:Y:S05]  /*10910*/  FMNMX.FTZ R72, R173, R72, !PT ;  /* 0x00000048ad487209 */ /* 0x004fea0007810000 */
[----:B------:R-:W2:Y:S02]  /*10920*/  SHFL.BFLY PT, R5, R72, 0x2, 0x1f ;  /* 0x0c401f0048057f89 */ /* 0x000ea400000e0000 */
[----:B------:R-:W2:Y:S01]  /*10930*/  MUFU.TANH R45, R46 ;  /* 0x0000002e002d7308 */ /* 0x000ea20000002400 */
[----:B----4-:R-:W-:Y:S02]  /*10940*/  FMNMX.FTZ R71, R0, R71, !PT ;  /* 0x0000004700477209 */ /* 0x010fe40007810000 */
[----:B---3--:R-:W-:Y:S07]  /*10950*/  FMNMX.FTZ R3, R27, R3, !PT ;  /* 0x000000031b037209 */ /* 0x008fee0007810000 */
[----:B------:R-:W3:Y:S01]  /*10960*/  MUFU.TANH R46, R57 ;  /* 0x00000039002e7308 */ /* 0x000ee20000002400 */
[----:B-1----:R-:W-:Y:S09]  /*10970*/  FMNMX.FTZ R3, R232, R3, !PT ;  /* 0x00000003e8037209 */ /* 0x002ff20007810000 */
[----:B------:R-:W1:Y:S01]  /*10980*/  MUFU.TANH R47, R47 ;  /* 0x0000002f002f7308 */ /* 0x000e620000002400 */
[----:B--2---:R-:W-:Y:S02]  /*10990*/  FMNMX.FTZ R72, R72, R5, !PT ;  /* 0x0000000548487209 */ /* 0x004fe40007810000 */
[----:B------:R-:W2:Y:S01]  /*109a0*/  SHFL.BFLY PT, R5, R71, 0x1, 0x1f ;  /* 0x0c201f0047057f89 */ /* 0x000ea200000e0000 */
[----:B------:R-:W-:Y:S06]  /*109b0*/  FMNMX.FTZ R4, R45, R4, !PT ;  /* 0x000000042d047209 */ /* 0x000fec0007810000 */
[----:B------:R-:W4:Y:S01]  /*109c0*/  MUFU.TANH R50, R60 ;  /* 0x0000003c00327308 */ /* 0x000f220000002400 */
[----:B------:R-:W4:Y:S01]  /*109d0*/  SHFL.BFLY PT, R7, R72, 0x1, 0x1f ;  /* 0x0c201f0048077f89 */ /* 0x000f2200000e0000 */
[----:B---3--:R-:W-:Y:S08]  /*109e0*/  FMNMX.FTZ R3, R46, R3, !PT ;  /* 0x000000032e037209 */ /* 0x008ff00007810000 */
[----:B------:R-:W3:Y:S01]  /*109f0*/  MUFU.TANH R41, R58 ;  /* 0x0000003a00297308 */ /* 0x000ee20000002400 */
[----:B-1----:R-:W-:Y:S02]  /*10a00*/  FMNMX.FTZ R4, R47, R4, !PT ;  /* 0x000000042f047209 */ /* 0x002fe40007810000 */
[----:B--2---:R-:W-:Y:S07]  /*10a10*/  FMNMX.FTZ R71, R71, R5, !PT ;  /* 0x0000000547477209 */ /* 0x004fee0007810000 */
[----:B------:R-:W1:Y:S01]  /*10a20*/  MUFU.TANH R219, R61 ;  /* 0x0000003d00db7308 */ /* 0x000e620000002400 */
[----:B----4-:R-:W-:Y:S02]  /*10a30*/  FMNMX.FTZ R3, R50, R3, !PT ;  /* 0x0000000332037209 */ /* 0x010fe40007810000 */
[----:B------:R-:W-:Y:S07]  /*10a40*/  FMNMX.FTZ R72, R72, R7, !PT ;  /* 0x0000000748487209 */ /* 0x000fee0007810000 */
[----:B------:R2:W4:Y:S01]  /*10a50*/  MUFU.TANH R215, R74 ;  /* 0x0000004a00d77308 */ /* 0x0005220000002400 */
[----:B---3--:R-:W-:Y:S09]  /*10a60*/  FMNMX.FTZ R4, R41, R4, !PT ;  /* 0x0000000429047209 */ /* 0x008ff20007810000 */
[----:B------:R-:W3:Y:S01]  /*10a70*/  MUFU.TANH R49, R59 ;  /* 0x0000003b00317308 */ /* 0x000ee20000002400 */
[----:B-1----:R-:W-:Y:S04]  /*10a80*/  FMNMX.FTZ R3, R219, R3, !PT ;  /* 0x00000003db037209 */ /* 0x002fe80007810000 */
[----:B------:R-:W-:Y:S05]  /*10a90*/  FMNMX.FTZ R3, R230, R3, !PT ;  /* 0x00000003e6037209 */ /* 0x000fea0007810000 */
[----:B------:R-:W1:Y:S01]  /*10aa0*/  MUFU.TANH R53, R62 ;  /* 0x0000003e00357308 */ /* 0x000e620000002400 */
[----:B--2---:R-:W-:Y:S01]  /*10ab0*/  FMUL.FTZ R74, R94, c[0x0][0x320] ;  /* 0x0000c8005e4a7a20 */ /* 0x004fe20000410000 */
[----:B----4-:R-:W-:Y:S08]  /*10ac0*/  MOV R99, R215 ;  /* 0x000000d700637202 */ /* 0x010ff00000000f00 */
[----:B------:R-:W2:Y:S01]  /*10ad0*/  MUFU.TANH R208, R73 ;  /* 0x0000004900d07308 */ /* 0x000ea20000002400 */
[----:B---3--:R-:W-:Y:S09]  /*10ae0*/  FMNMX.FTZ R4, R49, R4, !PT ;  /* 0x0000000431047209 */ /* 0x008ff20007810000 */
[----:B------:R-:W3:Y:S01]  /*10af0*/  MUFU.TANH R224, R63 ;  /* 0x0000003f00e07308 */ /* 0x000ee20000002400 */
[----:B-1----:R-:W-:Y:S09]  /*10b00*/  FMNMX.FTZ R0, R53, R4, !PT ;  /* 0x0000000435007209 */ /* 0x002ff20007810000 */
[----:B------:R-:W1:Y:S01]  /*10b10*/  MUFU.TANH R202, R76 ;  /* 0x0000004c00ca7308 */ /* 0x000e620000002400 */
[----:B--2---:R-:W-:Y:S09]  /*10b20*/  FMNMX.FTZ R3, R208, R3, !PT ;  /* 0x00000003d0037209 */ /* 0x004ff20007810000 */
[----:B------:R-:W2:Y:S01]  /*10b30*/  MUFU.TANH R236, R77 ;  /* 0x0000004d00ec7308 */ /* 0x000ea20000002400 */
[----:B---3--:R-:W-:Y:S04]  /*10b40*/  FMNMX.FTZ R0, R224, R0, !PT ;  /* 0x00000000e0007209 */ /* 0x008fe80007810000 */
[----:B------:R-:W-:Y:S01]  /*10b50*/  FMNMX.FTZ R4, R99, R0, !PT ;  /* 0x0000000063047209 */ /* 0x000fe20007810000 */
[----:B------:R-:W-:Y:S04]  /*10b60*/  FMUL.FTZ R0, R95, c[0x0][0x320] ;  /* 0x0000c8005f007a20 */ /* 0x000fe80000410000 */
[----:B------:R-:W3:Y:S01]  /*10b70*/  MUFU.TANH R175, R88 ;  /* 0x0000005800af7308 */ /* 0x000ee20000002400 */
[----:B-1----:R-:W-:Y:S09]  /*10b80*/  FMNMX.FTZ R3, R202, R3, !PT ;  /* 0x00000003ca037209 */ /* 0x002ff20007810000 */
[----:B------:R-:W1:Y:S01]  /*10b90*/  MUFU.TANH R48, R89 ;  /* 0x0000005900307308 */ /* 0x000e620000002400 */
[----:B--2---:R-:W-:Y:S04]  /*10ba0*/  MOV R188, R236 ;  /* 0x000000ec00bc7202 */ /* 0x004fe80000000f00 */
[----:B------:R-:W-:Y:S05]  /*10bb0*/  FMNMX.FTZ R3, R188, R3, !PT ;  /* 0x00000003bc037209 */ /* 0x000fea0007810000 */
[----:B------:R-:W2:Y:S01]  /*10bc0*/  MUFU.TANH R215, R92 ;  /* 0x0000005c00d77308 */ /* 0x000ea20000002400 */
[----:B---3--:R-:W-:Y:S09]  /*10bd0*/  FMNMX.FTZ R3, R175, R3, !PT ;  /* 0x00000003af037209 */ /* 0x008ff20007810000 */
[----:B------:R-:W3:Y:S01]  /*10be0*/  MUFU.TANH R26, R93 ;  /* 0x0000005d001a7308 */ /* 0x000ee20000002400 */
[----:B-1----:R-:W-:Y:S09]  /*10bf0*/  FMNMX.FTZ R3, R48, R3, !PT ;  /* 0x0000000330037209 */ /* 0x002ff20007810000 */
[----:B------:R-:W1:Y:S01]  /*10c00*/  MUFU.TANH R220, R75 ;  /* 0x0000004b00dc7308 */ /* 0x000e620000002400 */
[----:B--2---:R-:W-:Y:S09]  /*10c10*/  FMNMX.FTZ R3, R215, R3, !PT ;  /* 0x00000003d7037209 */ /* 0x004ff20007810000 */
[----:B------:R2:W-:Y:S01]  /*10c20*/  MUFU.TANH R75, R0 ;  /* 0x00000000004b7308 */ /* 0x0005e20000002400 */
[----:B---3--:R-:W-:Y:S05]  /*10c30*/  FMNMX.FTZ R3, R26, R3, !PT ;  /* 0x000000031a037209 */ /* 0x008fea0007810000 */
[----:B------:R-:W3:Y:S04]  /*10c40*/  SHFL.BFLY PT, R6, R3, 0x2, 0x1f ;  /* 0x0c401f0003067f89 */ /* 0x000ee800000e0000 */
[----:B------:R-:W4:Y:S01]  /*10c50*/  MUFU.TANH R97, R78 ;  /* 0x0000004e00617308 */ /* 0x000f220000002400 */
[----:B-1----:R-:W-:Y:S09]  /*10c60*/  FMNMX.FTZ R4, R220, R4, !PT ;  /* 0x00000004dc047209 */ /* 0x002ff20007810000 */
[----:B------:R-:W1:Y:S01]  /*10c70*/  MUFU.TANH R98, R79 ;  /* 0x0000004f00627308 */ /* 0x000e620000002400 */
[----:B--2---:R-:W-:Y:S04]  /*10c80*/  FADD.FTZ R0, -R72, R2 ;  /* 0x0000000248007221 */ /* 0x004fe80000010100 */
[----:B------:R-:W-:Y:S05]  /*10c90*/  FMUL.FTZ R2, R0, c[0x0][0x2d0] ;  /* 0x0000b40000027a20 */ /* 0x000fea0000410000 */
[----:B------:R-:W2:Y:S01]  /*10ca0*/  MUFU.TANH R174, R90 ;  /* 0x0000005a00ae7308 */ /* 0x000ea20000002400 */
[----:B---3--:R-:W-:Y:S02]  /*10cb0*/  FMNMX.FTZ R3, R3, R6, !PT ;  /* 0x0000000603037209 */ /* 0x008fe40007810000 */
[----:B----4-:R-:W-:Y:S02]  /*10cc0*/  FMNMX.FTZ R4, R97, R4, !PT ;  /* 0x0000000461047209 */ /* 0x010fe40007810000 */
[----:B------:R-:W-:Y:S01]  /*10cd0*/  @P0 SHF.R.S32.HI R6, RZ, 0x1f, R225 ;  /* 0x0000001fff060819 */ /* 0x000fe200000114e1 */
[----:B------:R-:W3:Y:S04]  /*10ce0*/  SHFL.BFLY PT, R70, R3, 0x1, 0x1f ;  /* 0x0c201f0003467f89 */ /* 0x000ee800000e0000 */
[----:B------:R4:W-:Y:S01]  /*10cf0*/  MUFU.EX2 R73, R2 ;  /* 0x0000000200497308 */ /* 0x0009e20000000800 */
[----:B------:R-:W-:Y:S01]  /*10d00*/  @P0 IMAD R6, R6, c[0x0][0x1e0], RZ ;  /* 0x0000780006060a24 */ /* 0x000fe200078e02ff */
[----:B-1----:R-:W-:Y:S03]  /*10d10*/  FMNMX.FTZ R4, R98, R4, !PT ;  /* 0x0000000462047209 */ /* 0x002fe60007810000 */
[----:B------:R-:W-:Y:S05]  /*10d20*/  @P0 IMAD R6, R225, c[0x0][0x1e4], R6 ;  /* 0x00007900e1060a24 */ /* 0x000fea00078e0206 */
[----:B------:R-:W1:Y:S01]  /*10d30*/  MUFU.TANH R31, R91 ;  /* 0x0000005b001f7308 */ /* 0x000e620000002400 */
[----:B--2---:R-:W-:Y:S09]  /*10d40*/  FMNMX.FTZ R4, R174, R4, !PT ;  /* 0x00000004ae047209 */ /* 0x004ff20007810000 */
[----:B------:R-:W2:Y:S01]  /*10d50*/  MUFU.TANH R74, R74 ;  /* 0x0000004a004a7308 */ /* 0x000ea20000002400 */
[----:B---3--:R-:W-:Y:S01]  /*10d60*/  FMNMX.FTZ R70, R3, R70, !PT ;  /* 0x0000004603467209 */ /* 0x008fe20007810000 */
[----:B----4-:R-:W-:Y:S02]  /*10d70*/  FADD.FTZ R2, -R71, R100 ;  /* 0x0000006447027221 */ /* 0x010fe40000010100 */
[----:B------:R-:W-:Y:S02]  /*10d80*/  FMUL.FTZ R100, R72, c[0x0][0x2d0] ;  /* 0x0000b40048647a20 */ /* 0x000fe40000410000 */
[----:B------:R-:W-:Y:S02]  /*10d90*/  FMUL.FTZ R2, R2, c[0x0][0x2d0] ;  /* 0x0000b40002027a20 */ /* 0x000fe40000410000 */
[--C-:B------:R-:W-:Y:S02]  /*10da0*/  FFMA.FTZ R56, R195, c[0x0][0x2d0], -R100.reuse ;  /* 0x0000b400c3387a23 */ /* 0x100fe40000010864 */
[----:B------:R3:W-:Y:S01]  /*10db0*/  MUFU.EX2 R69, R2 ;  /* 0x0000000200457308 */ /* 0x0007e20000000800 */
[--C-:B------:R-:W-:Y:S01]  /*10dc0*/  FFMA.FTZ R60, R182, c[0x0][0x2d0], -R100.reuse ;  /* 0x0000b400b63c7a23 */ /* 0x100fe20000010864 */
[----:B-1----:R-:W-:Y:S01]  /*10dd0*/  FMNMX.FTZ R0, R31, R4, !PT ;  /* 0x000000041f007209 */ /* 0x002fe20007810000 */
[--C-:B------:R-:W-:Y:S02]  /*10de0*/  FFMA.FTZ R4, R169, c[0x0][0x2d0], -R100.reuse ;  /* 0x0000b400a9047a23 */ /* 0x100fe40000010864 */
[----:B------:R-:W-:Y:S04]  /*10df0*/  FMUL.FTZ R169, R70, c[0x0][0x2d0] ;  /* 0x0000b40046a97a20 */ /* 0x000fe80000410000 */
[----:B------:R-:W-:Y:S01]  /*10e00*/  FFMA.FTZ R28, R28, c[0x0][0x2d0], -R169 ;  /* 0x0000b4001c1c7a23 */ /* 0x000fe200000108a9 */
[----:B------:R1:W-:Y:S01]  /*10e10*/  MUFU.EX2 R244, R4 ;  /* 0x0000000400f47308 */ /* 0x0003e20000000800 */
[----:B--2---:R-:W-:Y:S04]  /*10e20*/  FMNMX.FTZ R0, R74, R0, !PT ;  /* 0x000000004a007209 */ /* 0x004fe80007810000 */
[----:B------:R-:W-:Y:S05]  /*10e30*/  FMNMX.FTZ R0, R75, R0, !PT ;  /* 0x000000004b007209 */ /* 0x000fea0007810000 */
[----:B------:R-:W2:Y:S01]  /*10e40*/  SHFL.BFLY PT, R3, R0, 0x2, 0x1f ;  /* 0x0c401f0000037f89 */ /* 0x000ea200000e0000 */
[----:B---3--:R-:W-:Y:S01]  /*10e50*/  FADD.FTZ R2, -R70, R101 ;  /* 0x0000006546027221 */ /* 0x008fe20000010100 */
[----:B------:R-:W-:Y:S03]  /*10e60*/  MOV R101, R230 ;  /* 0x000000e600657202 */ /* 0x000fe60000000f00 */
[----:B------:R-:W-:Y:S04]  /*10e70*/  FMUL.FTZ R2, R2, c[0x0][0x2d0] ;  /* 0x0000b40002027a20 */ /* 0x000fe80000410000 */
[----:B------:R3:W4:Y:S01]  /*10e80*/  MUFU.EX2 R68, R2 ;  /* 0x0000000200447308 */ /* 0x0007220000000800 */
[----:B-1----:R-:W-:Y:S05]  /*10e90*/  @P0 IMAD.WIDE.U32 R4, R225, c[0x0][0x1e0], RZ ;  /* 0x00007800e1040a25 */ /* 0x002fea00078e00ff */
[----:B------:R-:W-:Y:S02]  /*10ea0*/  @P0 IADD3 R5, R5, R6, RZ ;  /* 0x0000000605050210 */ /* 0x000fe40007ffe0ff */
[----:B------:R-:W-:Y:S02]  /*10eb0*/  @P0 MOV R6, R22 ;  /* 0x0000001600060202 */ /* 0x000fe40000000f00 */
[----:B------:R-:W-:Y:S01]  /*10ec0*/  MOV R22, c[0x0][0x1e0] ;  /* 0x0000780000167a02 */ /* 0x000fe20000000f00 */
[----:B------:R-:W-:Y:S01]  /*10ed0*/  @P0 IMAD R5, R5, 0x60, RZ ;  /* 0x0000006005050824 */ /* 0x000fe200078e02ff */
[----:B--2---:R-:W-:Y:S01]  /*10ee0*/  FMNMX.FTZ R0, R0, R3, !PT ;  /* 0x0000000300007209 */ /* 0x004fe20007810000 */
[--C-:B------:R-:W-:Y:S02]  /*10ef0*/  FFMA.FTZ R3, R17, c[0x0][0x2d0], -R100.reuse ;  /* 0x0000b40011037a23 */ /* 0x100fe40000010864 */
[----:B------:R-:W-:Y:S01]  /*10f00*/  FMUL.FTZ R17, R73, R117 ;  /* 0x0000007549117220 */ /* 0x000fe20000410000 */
[----:B------:R-:W-:Y:S01]  /*10f10*/  MOV R117, R43 ;  /* 0x0000002b00757202 */ /* 0x000fe20000000f00 */
[----:B------:R1:W-:Y:S01]  /*10f20*/  MUFU.EX2 R250, R3 ;  /* 0x0000000300fa7308 */ /* 0x0003e20000000800 */
[----:B---3--:R-:W-:Y:S02]  /*10f30*/  FFMA.FTZ R2, R168, c[0x0][0x2d0], -R100 ;  /* 0x0000b400a8027a23 */ /* 0x008fe40000010864 */
[----:B------:R-:W-:Y:S07]  /*10f40*/  FMUL.FTZ R168, R71, c[0x0][0x2d0] ;  /* 0x0000b40047a87a20 */ /* 0x000fee0000410000 */
[----:B------:R2:W3:Y:S01]  /*10f50*/  MUFU.EX2 R249, R2 ;  /* 0x0000000200f97308 */ /* 0x0004e20000000800 */
[C---:B----4-:R-:W-:Y:S02]  /*10f60*/  FMUL.FTZ R57, R68.reuse, R157 ;  /* 0x0000009d44397220 */ /* 0x050fe40000410000 */
[----:B------:R-:W-:Y:S02]  /*10f70*/  FMUL.FTZ R61, R68, R161 ;  /* 0x000000a1443d7220 */ /* 0x000fe40000410000 */
[--C-:B------:R-:W-:Y:S02]  /*10f80*/  FFMA.FTZ R92, R198, c[0x0][0x2d0], -R168.reuse ;  /* 0x0000b400c65c7a23 */ /* 0x100fe400000108a8 */
[----:B-1----:R-:W-:Y:S01]  /*10f90*/  FFMA.FTZ R3, R176, c[0x0][0x2d0], -R168 ;  /* 0x0000b400b0037a23 */ /* 0x002fe200000108a8 */
[----:B------:R-:W-:Y:S03]  /*10fa0*/  MOV R176, R52 ;  /* 0x0000003400b07202 */ /* 0x000fe60000000f00 */
[----:B------:R1:W-:Y:S01]  /*10fb0*/  MUFU.EX2 R242, R3 ;  /* 0x0000000300f27308 */ /* 0x0003e20000000800 */
[----:B--2---:R-:W-:Y:S01]  /*10fc0*/  FFMA.FTZ R2, R16, c[0x0][0x2d0], -R100 ;  /* 0x0000b40010027a23 */ /* 0x004fe20000010864 */
[----:B---3--:R-:W-:Y:S01]  /*10fd0*/  F2FP.PACK_AB R76, R249, R244 ;  /* 0x000000f4f94c723e */ /* 0x008fe200000000ff */
[--C-:B------:R-:W-:Y:S07]  /*10fe0*/  FFMA.FTZ R16, R35, c[0x0][0x2d0], -R168.reuse ;  /* 0x0000b40023107a23 */ /* 0x100fee00000108a8 */
[----:B------:R2:W3:Y:S01]  /*10ff0*/  MUFU.EX2 R248, R2 ;  /* 0x0000000200f87308 */ /* 0x0004e20000000800 */
[----:B------:R-:W-:Y:S02]  /*11000*/  FMUL.FTZ R35, R69, R135 ;  /* 0x0000008745237220 */ /* 0x000fe40000410000 */
[--C-:B-1----:R-:W-:Y:S01]  /*11010*/  FFMA.FTZ R3, R170, c[0x0][0x2d0], -R168.reuse ;  /* 0x0000b400aa037a23 */ /* 0x102fe200000108a8 */
[----:B------:R-:W-:Y:S06]  /*11020*/  MOV R170, R48 ;  /* 0x0000003000aa7202 */ /* 0x000fec0000000f00 */
[----:B------:R1:W4:Y:S01]  /*11030*/  MUFU.EX2 R245, R3 ;  /* 0x0000000300f57308 */ /* 0x0003220000000800 */
[----:B--2---:R-:W2:Y:S01]  /*11040*/  SHFL.BFLY PT, R2, R0, 0x1, 0x1f ;  /* 0x0c201f0000027f89 */ /* 0x004ea200000e0000 */
[----:B---3--:R-:W-:Y:S01]  /*11050*/  F2FP.PACK_AB R78, R250, R248 ;  /* 0x000000f8fa4e723e */ /* 0x008fe200000000ff */
[--C-:B-1----:R-:W-:Y:S01]  /*11060*/  FFMA.FTZ R3, R18, c[0x0][0x2d0], -R168.reuse ;  /* 0x0000b40012037a23 */ /* 0x102fe200000108a8 */
[----:B----4-:R-:W-:Y:S01]  /*11070*/  F2FP.PACK_AB R77, R245, R242 ;  /* 0x000000f2f54d723e */ /* 0x010fe200000000ff */
[----:B------:R-:W-:Y:S01]  /*11080*/  FMUL.FTZ R18, R69, R118 ;  /* 0x0000007645127220 */ /* 0x000fe20000410000 */
[----:B------:R-:W-:Y:S04]  /*11090*/  MOV R118, R44 ;  /* 0x0000002c00767202 */ /* 0x000fe80000000f00 */
[----:B------:R2:W-:Y:S02]  /*110a0*/  MUFU.EX2 R247, R3 ;  /* 0x0000000300f77308 */ /* 0x0005e40000000800 */
[----:B--2---:R-:W-:Y:S01]  /*110b0*/  FMNMX.FTZ R3, R0, R2, !PT ;  /* 0x0000000200037209 */ /* 0x004fe20007810000 */
[--C-:B------:R-:W-:Y:S01]  /*110c0*/  FFMA.FTZ R2, R177, c[0x0][0x2d0], -R169.reuse ;  /* 0x0000b400b1027a23 */ /* 0x100fe200000108a9 */
[----:B------:R-:W-:Y:S01]  /*110d0*/  MOV R177, R26 ;  /* 0x0000001a00b17202 */ /* 0x000fe20000000f00 */
[----:B------:R-:W-:Y:S05]  /*110e0*/  FFMA.FTZ R0, R19, c[0x0][0x2d0], -R168 ;  /* 0x0000b40013007a23 */ /* 0x000fea00000108a8 */
[----:B------:R1:W-:Y:S01]  /*110f0*/  MUFU.EX2 R239, R2 ;  /* 0x0000000200ef7308 */ /* 0x0003e20000000800 */
[----:B------:R-:W-:Y:S01]  /*11100*/  FMUL.FTZ R19, R69, R119 ;  /* 0x0000007745137220 */ /* 0x000fe20000410000 */
[----:B------:R-:W-:Y:S08]  /*11110*/  MOV R119, R42 ;  /* 0x0000002a00777202 */ /* 0x000ff00000000f00 */
[----:B------:R2:W3:Y:S01]  /*11120*/  MUFU.EX2 R246, R0 ;  /* 0x0000000000f67308 */ /* 0x0004e20000000800 */
[--C-:B-1----:R-:W-:Y:S01]  /*11130*/  FFMA.FTZ R2, R171, c[0x0][0x2d0], -R169.reuse ;  /* 0x0000b400ab027a23 */ /* 0x102fe200000108a9 */
[----:B------:R-:W-:Y:S08]  /*11140*/  MOV R171, R228 ;  /* 0x000000e400ab7202 */ /* 0x000ff00000000f00 */
[----:B------:R1:W4:Y:S01]  /*11150*/  MUFU.EX2 R240, R2 ;  /* 0x0000000200f07308 */ /* 0x0003220000000800 */
[----:B--2---:R-:W-:Y:S01]  /*11160*/  FADD.FTZ R0, -R3, R102 ;  /* 0x0000006603007221 */ /* 0x004fe20000010100 */
[----:B---3--:R-:W-:Y:S02]  /*11170*/  F2FP.PACK_AB R79, R246, R247 ;  /* 0x000000f7f64f723e */ /* 0x008fe400000000ff */
[----:B------:R-:W-:Y:S01]  /*11180*/  MOV R102, R49 ;  /* 0x0000003100667202 */ /* 0x000fe20000000f00 */
[----:B------:R-:W-:Y:S02]  /*11190*/  FMUL.FTZ R0, R0, c[0x0][0x2d0] ;  /* 0x0000b40000007a20 */ /* 0x000fe40000410000 */
[----:B------:R-:W-:Y:S04]  /*111a0*/  FMUL.FTZ R49, R73, R149 ;  /* 0x0000009549317220 */ /* 0x000fe80000410000 */
[----:B------:R-:W2:Y:S01]  /*111b0*/  MUFU.EX2 R0, R0 ;  /* 0x0000000000007308 */ /* 0x000ea20000000800 */
[----:B-1----:R-:W-:Y:S01]  /*111c0*/  FFMA.FTZ R2, R12, c[0x0][0x2d0], -R169 ;  /* 0x0000b4000c027a23 */ /* 0x002fe200000108a9 */
[----:B------:R-:W-:Y:S02]  /*111d0*/  @P0 SHF.L.U64.HI R12, R22, 0x5, R23 ;  /* 0x00000005160c0819 */ /* 0x000fe40000010217 */
[----:B----4-:R-:W-:Y:S06]  /*111e0*/  F2FP.PACK_AB R64, R240, R239 ;  /* 0x000000eff040723e */ /* 0x010fec00000000ff */
[----:B------:R1:W-:Y:S01]  /*111f0*/  MUFU.EX2 R241, R2 ;  /* 0x0000000200f17308 */ /* 0x0003e20000000800 */
[C---:B--2---:R-:W-:Y:S02]  /*11200*/  FMUL.FTZ R26, R0.reuse, R126 ;  /* 0x0000007e001a7220 */ /* 0x044fe40000410000 */
[C---:B------:R-:W-:Y:S02]  /*11210*/  FMUL.FTZ R42, R0.reuse, R142 ;  /* 0x0000008e002a7220 */ /* 0x040fe40000410000 */
[C---:B------:R-:W-:Y:S02]  /*11220*/  FMUL.FTZ R43, R0.reuse, R143 ;  /* 0x0000008f002b7220 */ /* 0x040fe40000410000 */
[C---:B------:R-:W-:Y:S02]  /*11230*/  FMUL.FTZ R59, R0.reuse, R159 ;  /* 0x0000009f003b7220 */ /* 0x040fe40000410000 */
[C---:B------:R-:W-:Y:S02]  /*11240*/  FMUL.FTZ R58, R0.reuse, R158 ;  /* 0x0000009e003a7220 */ /* 0x040fe40000410000 */
[----:B------:R-:W-:Y:S02]  /*11250*/  FMUL.FTZ R62, R0, R162 ;  /* 0x000000a2003e7220 */ /* 0x000fe40000410000 */
[----:B-1----:R-:W-:Y:S01]  /*11260*/  FFMA.FTZ R2, R13, c[0x0][0x2d0], -R169 ;  /* 0x0000b4000d027a23 */ /* 0x002fe200000108a9 */
[----:B------:R-:W-:Y:S01]  /*11270*/  @P0 SHF.L.U32 R13, R22, 0x5, RZ ;  /* 0x00000005160d0819 */ /* 0x000fe200000006ff */
[----:B------:R-:W-:Y:S02]  /*11280*/  FMUL.FTZ R63, R0, R163 ;  /* 0x000000a3003f7220 */ /* 0x000fe40000410000 */
[----:B------:R1:W2:Y:S02]  /*11290*/  MUFU.EX2 R243, R2 ;  /* 0x0000000200f37308 */ /* 0x0002a40000000800 */
[----:B-1----:R-:W-:Y:S01]  /*112a0*/  FMUL.FTZ R2, R3, c[0x0][0x2d0] ;  /* 0x0000b40003027a20 */ /* 0x002fe20000410000 */
[----:B--2---:R-:W-:Y:S03]  /*112b0*/  F2FP.PACK_AB R66, R243, R241 ;  /* 0x000000f1f342723e */ /* 0x004fe600000000ff */
[--C-:B------:R-:W-:Y:S01]  /*112c0*/  FFMA.FTZ R7, R178, c[0x0][0x2d0], -R2.reuse ;  /* 0x0000b400b2077a23 */ /* 0x100fe20000010802 */
[----:B------:R-:W-:Y:S01]  /*112d0*/  MOV R178, R233 ;  /* 0x000000e900b27202 */ /* 0x000fe20000000f00 */
[--C-:B------:R-:W-:Y:S01]  /*112e0*/  FFMA.FTZ R8, R181, c[0x0][0x2d0], -R2.reuse ;  /* 0x0000b400b5087a23 */ /* 0x100fe20000010802 */
[----:B------:R-:W-:Y:S01]  /*112f0*/  MOV R181, R231 ;  /* 0x000000e700b57202 */ /* 0x000fe20000000f00 */
[----:B------:R1:W-:Y:S01]  /*11300*/  MUFU.EX2 R183, R7 ;  /* 0x0000000700b77308 */ /* 0x0003e20000000800 */
[--C-:B------:R-:W-:Y:S02]  /*11310*/  FFMA.FTZ R44, R196, c[0x0][0x2d0], -R2.reuse ;  /* 0x0000b400c42c7a23 */ /* 0x100fe40000010802 */
[--C-:B------:R-:W-:Y:S02]  /*11320*/  FFMA.FTZ R48, R197, c[0x0][0x2d0], -R2.reuse ;  /* 0x0000b400c5307a23 */ /* 0x100fe40000010802 */
[----:B------:R-:W-:Y:S05]  /*11330*/  FFMA.FTZ R74, R74, c[0x0][0x2d0], -R2 ;  /* 0x0000b4004a4a7a23 */ /* 0x000fea0000010802 */
[----:B------:R-:W2:Y:S10]  /*11340*/  MUFU.EX2 R185, R8 ;  /* 0x0000000800b97308 */ /* 0x000eb40000000800 */
[----:B------:R3:W-:Y:S01]  /*11350*/  MUFU.EX2 R231, R16 ;  /* 0x0000001000e77308 */ /* 0x0007e20000000800 */
[----:B-1----:R-:W-:Y:S05]  /*11360*/  @P0 MOV R7, R37 ;  /* 0x0000002500070202 */ /* 0x002fea0000000f00 */
[----:B------:R-:W-:Y:S05]  /*11370*/  @P0 IMAD.WIDE.U32 R6, R4, 0x60, R6 ;  /* 0x0000006004060825 */ /* 0x000fea00078e0006 */
[----:B------:R-:W-:Y:S01]  /*11380*/  @P0 IADD3 R5, R7, R5, RZ ;  /* 0x0000000507050210 */ /* 0x000fe20007ffe0ff */
[--C-:B------:R-:W-:Y:S01]  /*11390*/  FFMA.FTZ R7, R179, c[0x0][0x2d0], -R2.reuse ;  /* 0x0000b400b3077a23 */ /* 0x100fe20000010802 */
[C---:B------:R-:W-:Y:S02]  /*113a0*/  @P0 LEA R4, P1, R6.reuse, c[0x0][0x1c8], 0x1 ;  /* 0x0000720006040a11 */ /* 0x040fe400078208ff */
[----:B--2---:R-:W-:Y:S01]  /*113b0*/  F2FP.PACK_AB R65, R185, R183 ;  /* 0x000000b7b941723e */ /* 0x004fe200000000ff */
[----:B------:R1:W-:Y:S01]  /*113c0*/  MUFU.EX2 R184, R7 ;  /* 0x0000000700b87308 */ /* 0x0003e20000000800 */
[----:B------:R-:W-:Y:S02]  /*113d0*/  @P0 LEA.HI.X R5, R6, c[0x0][0x1cc], R5, 0x1, P1 ;  /* 0x0000730006050a11 */ /* 0x000fe400008f0c05 */
[-C--:B------:R-:W-:Y:S01]  /*113e0*/  @P0 IADD3 R10, P2, R4, R13.reuse, RZ ;  /* 0x0000000d040a0210 */ /* 0x080fe20007f5e0ff */
[----:B---3--:R-:W-:Y:S02]  /*113f0*/  FMUL.FTZ R16, R73, R116 ;  /* 0x0000007449107220 */ /* 0x008fe40000410000 */
[----:B------:R2:W-:Y:S01]  /*11400*/  @P0 LDGSTS.E.BYPASS.LTC128B.128 [R227+0x3100], [R4.64], !P6 ;  /* 0x0310000004e30fae */ /* 0x0005e2000f101d4c */
[-C--:B------:R-:W-:Y:S02]  /*11410*/  @P0 IADD3.X R11, R5, R12.reuse, RZ, P2, !PT ;  /* 0x0000000c050b0210 */ /* 0x080fe400017fe4ff */
[----:B------:R-:W-:Y:S02]  /*11420*/  @P0 IADD3 R8, P1, R10, R13, RZ ;  /* 0x0000000d0a080210 */ /* 0x000fe40007f3e0ff */
[----:B------:R-:W-:Y:S01]  /*11430*/  MOV R116, R45 ;  /* 0x0000002d00747202 */ /* 0x000fe20000000f00 */
[----:B------:R-:W-:Y:S01]  /*11440*/  FMUL.FTZ R45, R68, R145 ;  /* 0x00000091442d7220 */ /* 0x000fe20000410000 */
[----:B------:R-:W-:Y:S01]  /*11450*/  @P0 IADD3.X R9, R11, R12, RZ, P1, !PT ;  /* 0x0000000c0b090210 */ /* 0x000fe20000ffe4ff */
[----:B------:R3:W-:Y:S01]  /*11460*/  @P0 LDGSTS.E.BYPASS.LTC128B.128 [R227+0x3900], [R10.64], !P6 ;  /* 0x039000000ae30fae */ /* 0x0007e2000f101d4c */
[----:B------:R-:W-:Y:S02]  /*11470*/  @P0 IADD3 R6, P3, R8, R13, RZ ;  /* 0x0000000d08060210 */ /* 0x000fe40007f7e0ff */
[----:B------:R-:W-:Y:S05]  /*11480*/  MOV R179, R202 ;  /* 0x000000ca00b37202 */ /* 0x000fea0000000f00 */
[----:B------:R4:W-:Y:S01]  /*11490*/  @P0 LDGSTS.E.BYPASS.LTC128B.128 [R227+0x4100], [R8.64], !P6 ;  /* 0x0410000008e30fae */ /* 0x0009e2000f101d4c */
[----:B-1----:R-:W-:Y:S01]  /*114a0*/  FFMA.FTZ R7, R180, c[0x0][0x2d0], -R2 ;  /* 0x0000b400b4077a23 */ /* 0x002fe20000010802 */
[----:B------:R-:W-:Y:S03]  /*114b0*/  MOV R180, R203 ;  /* 0x000000cb00b47202 */ /* 0x000fe60000000f00 */
[----:B------:R1:W1:Y:S01]  /*114c0*/  MUFU.EX2 R186, R7 ;  /* 0x0000000700ba7308 */ /* 0x0002620000000800 */
[-C--:B--2---:R-:W-:Y:S04]  /*114d0*/  @P0 IADD3 R4, P2, R6, R13.reuse, RZ ;  /* 0x0000000d06040210 */ /* 0x084fe80007f5e0ff */
[----:B---3--:R-:W-:Y:S01]  /*114e0*/  @P0 IADD3 R10, P1, R4, R13, RZ ;  /* 0x0000000d040a0210 */ /* 0x008fe20007f3e0ff */
[----:B------:R-:W-:Y:S02]  /*114f0*/  FFMA.FTZ R11, R20, c[0x0][0x2d0], -R100 ;  /* 0x0000b400140b7a23 */ /* 0x000fe40000010864 */
[----:B------:R-:W-:Y:S01]  /*11500*/  FMUL.FTZ R13, R68, R113 ;  /* 0x00000071440d7220 */ /* 0x000fe20000410000 */
[----:B------:R-:W-:Y:S01]  /*11510*/  MOV R113, R47 ;  /* 0x0000002f00717202 */ /* 0x000fe20000000f00 */
[----:B------:R2:W-:Y:S01]  /*11520*/  MUFU.EX2 R238, R11 ;  /* 0x0000000b00ee7308 */ /* 0x0005e20000000800 */
[----:B------:R-:W-:Y:S02]  /*11530*/  FMUL.FTZ R47, R0, R147 ;  /* 0x00000093002f7220 */ /* 0x000fe40000410000 */
[C---:B----4-:R-:W-:Y:S01]  /*11540*/  FMUL.FTZ R8, R68.reuse, R108 ;  /* 0x0000006c44087220 */ /* 0x050fe20000410000 */
[----:B------:R-:W-:Y:S01]  /*11550*/  MOV R108, R51 ;  /* 0x00000033006c7202 */ /* 0x000fe20000000f00 */
[----:B------:R-:W-:Y:S01]  /*11560*/  FMUL.FTZ R51, R69, R151 ;  /* 0x0000009745337220 */ /* 0x000fe20000410000 */
[----:B-1----:R-:W-:Y:S01]  /*11570*/  @P0 IADD3.X R7, R9, R12, RZ, P3, !PT ;  /* 0x0000000c09070210 */ /* 0x002fe20001ffe4ff */
[----:B------:R-:W-:Y:S01]  /*11580*/  FMUL.FTZ R9, R68, R109 ;  /* 0x0000006d44097220 */ /* 0x000fe20000410000 */
[----:B------:R-:W-:Y:S02]  /*11590*/  F2FP.PACK_AB R67, R186, R184 ;  /* 0x000000b8ba43723e */ /* 0x000fe400000000ff */
[-C--:B------:R-:W-:Y:S01]  /*115a0*/  @P0 IADD3.X R5, R7, R12.reuse, RZ, P2, !PT ;  /* 0x0000000c07050210 */ /* 0x080fe200017fe4ff */
[----:B------:R1:W-:Y:S01]  /*115b0*/  @P0 LDGSTS.E.BYPASS.LTC128B.128 [R227+0x4900], [R6.64], !P6 ;  /* 0x0490000006e30fae */ /* 0x0003e2000f101d4c */
[----:B------:R-:W-:Y:S07]  /*115c0*/  MOV R109, R207 ;  /* 0x000000cf006d7202 */ /* 0x000fee0000000f00 */
[----:B------:R3:W-:Y:S01]  /*115d0*/  @P0 LDGSTS.E.BYPASS.LTC128B.128 [R227+0x5100], [R4.64], !P6 ;  /* 0x0510000004e30fae */ /* 0x0007e2000f101d4c */
[----:B--2---:R-:W-:Y:S01]  /*115e0*/  @P0 IADD3.X R11, R5, R12, RZ, P1, !PT ;  /* 0x0000000c050b0210 */ /* 0x004fe20000ffe4ff */
[----:B------:R-:W-:Y:S02]  /*115f0*/  FFMA.FTZ R12, R34, c[0x0][0x2d0], -R168 ;  /* 0x0000b400220c7a23 */ /* 0x000fe400000108a8 */
[----:B------:R-:W-:Y:S04]  /*11600*/  FMUL.FTZ R34, R69, R134 ;  /* 0x0000008645227220 */ /* 0x000fe80000410000 */
[----:B------:R2:W-:Y:S08]  /*11610*/  @P0 LDGSTS.E.BYPASS.LTC128B.128 [R227+0x5900], [R10.64], !P6 ;  /* 0x059000000ae30fae */ /* 0x0005f0000f101d4c */
[----:B------:R-:W-:Y:S01]  /*11620*/  LDSM.16.MT88.4 R36, [R212+0x100] ;  /* 0x00010000d424783b */ /* 0x000fe20000004200 */
[--C-:B-1----:R-:W-:Y:S02]  /*11630*/  FFMA.FTZ R6, R21, c[0x0][0x2d0], -R100.reuse ;  /* 0x0000b40015067a23 */ /* 0x102fe40000010864 */
[----:B------:R-:W-:Y:S01]  /*11640*/  FMUL.FTZ R7, R69, R107 ;  /* 0x0000006b45077220 */ /* 0x000fe20000410000 */
[----:B------:R-:W-:Y:S01]  /*11650*/  MOV R107, R204 ;  /* 0x000000cc006b7202 */ /* 0x000fe20000000f00 */
[----:B------:R1:W-:Y:S03]  /*11660*/  MUFU.EX2 R235, R6 ;  /* 0x0000000600eb7308 */ /* 0x0003e60000000800 */
[----:B------:R-:W4:Y:S01]  /*11670*/  LDSM.16.MT88.4 R20, [R209+0x100] ;  /* 0x00010000d114783b */ /* 0x000f220000004200 */
[--C-:B---3--:R-:W-:Y:S02]  /*11680*/  FFMA.FTZ R4, R32, c[0x0][0x2d0], -R100.reuse ;  /* 0x0000b40020047a23 */ /* 0x108fe40000010864 */
[--C-:B------:R-:W-:Y:S02]  /*11690*/  FFMA.FTZ R32, R29, c[0x0][0x2d0], -R169.reuse ;  /* 0x0000b4001d207a23 */ /* 0x100fe400000108a9 */
[----:B------:R-:W-:Y:S01]  /*116a0*/  FMUL.FTZ R5, R73, R105 ;  /* 0x0000006949057220 */ /* 0x000fe20000410000 */
[----:B------:R-:W-:Y:S01]  /*116b0*/  MOV R105, R206 ;  /* 0x000000ce00697202 */ /* 0x000fe20000000f00 */
[----:B------:R3:W-:Y:S01]  /*116c0*/  MUFU.EX2 R236, R4 ;  /* 0x0000000400ec7308 */ /* 0x0007e20000000800 */
[----:B------:R-:W-:Y:S01]  /*116d0*/  FMUL.FTZ R29, R68, R129 ;  /* 0x00000081441d7220 */ /* 0x000fe20000410000 */
[----:B------:R-:W-:Y:S01]  /*116e0*/  LDSM.16.MT88.4 R80, [R211+0x100] ;  /* 0x00010000d350783b */ /* 0x000fe20000004200 */
[C---:B--2---:R-:W-:Y:S01]  /*116f0*/  FMUL.FTZ R11, R0.reuse, R111 ;  /* 0x0000006f000b7220 */ /* 0x044fe20000410000 */
[----:B------:R-:W-:Y:S01]  /*11700*/  MOV R111, R232 ;  /* 0x000000e8006f7202 */ /* 0x000fe20000000f00 */
[C---:B------:R-:W-:Y:S01]  /*11710*/  FMUL.FTZ R10, R0.reuse, R110 ;  /* 0x0000006e000a7220 */ /* 0x040fe20000410000 */
[----:B------:R-:W-:Y:S01]  /*11720*/  MOV R110, R30 ;  /* 0x0000001e006e7202 */ /* 0x000fe20000000f00 */
[C---:B------:R-:W-:Y:S03]  /*11730*/  FMUL.FTZ R30, R0.reuse, R130 ;  /* 0x00000082001e7220 */ /* 0x040fe60000410000 */
[----:B------:R2:W-:Y:S01]  /*11740*/  MUFU.EX2 R232, R12 ;  /* 0x0000000c00e87308 */ /* 0x0005e20000000800 */
[----:B------:R-:W-:Y:S01]  /*11750*/  LDSM.16.MT88.4 R84, [R209+0x900] ;  /* 0x00090000d154783b */ /* 0x000fe20000004200 */
[----:B-1----:R-:W-:Y:S01]  /*11760*/  FMUL.FTZ R6, R69, R106 ;  /* 0x0000006a45067220 */ /* 0x002fe20000410000 */
[----:B------:R-:W-:Y:S01]  /*11770*/  MOV R106, R31 ;  /* 0x0000001f006a7202 */ /* 0x000fe20000000f00 */
[----:B------:R-:W-:Y:S05]  /*11780*/  FMUL.FTZ R31, R0, R131 ;  /* 0x00000083001f7220 */ /* 0x000fea0000410000 */
[----:B------:R-:W-:Y:S01]  /*11790*/  LDSM.16.MT88.4 R88, [R212+0x900] ;  /* 0x00090000d458783b */ /* 0x000fe20000004200 */
[----:B------:R1:W-:Y:S01]  /*117a0*/  MUFU.EX2 R228, R32 ;  /* 0x0000002000e47308 */ /* 0x0003e20000000800 */
[----:B---3--:R-:W-:Y:S02]  /*117b0*/  FFMA.FTZ R4, R33, c[0x0][0x2d0], -R100 ;  /* 0x0000b40021047a23 */ /* 0x008fe40000010864 */
[----:B------:R-:W-:Y:S04]  /*117c0*/  FMUL.FTZ R33, R73, R133 ;  /* 0x0000008549217220 */ /* 0x000fe80000410000 */
[----:B------:R-:W0:Y:S03]  /*117d0*/  LDGDEPBAR ;  /* 0x00000000000079af */ /* 0x000e260000000000 */
[----:B------:R3:W-:Y:S01]  /*117e0*/  MUFU.EX2 R237, R4 ;  /* 0x0000000400ed7308 */ /* 0x0007e20000000800 */
[----:B--2---:R-:W-:Y:S01]  /*117f0*/  FMUL.FTZ R12, R68, R112 ;  /* 0x00000070440c7220 */ /* 0x004fe20000410000 */
[----:B------:R-:W-:Y:S01]  /*11800*/  MOV R112, R50 ;  /* 0x0000003200707202 */ /* 0x000fe20000000f00 */
[----:B------:R-:W-:Y:S07]  /*11810*/  FMUL.FTZ R50, R69, R150 ;  /* 0x0000009645327220 */ /* 0x000fee0000410000 */
[----:B------:R2:W-:Y:S01]  /*11820*/  MUFU.EX2 R206, R56 ;  /* 0x0000003800ce7308 */ /* 0x0005e20000000800 */
[----:B-1----:R-:W-:Y:S02]  /*11830*/  FMUL.FTZ R32, R73, R132 ;  /* 0x0000008449207220 */ /* 0x002fe40000410000 */
[----:B------:R-:W-:Y:S01]  /*11840*/  LDSM.16.MT88.4 R132, [R212+0x2900] ;  /* 0x00290000d484783b */ /* 0x000fe20000004200 */
[--C-:B---3--:R-:W-:Y:S02]  /*11850*/  FFMA.FTZ R4, R15, c[0x0][0x2d0], -R168.reuse ;  /* 0x0000b4000f047a23 */ /* 0x108fe400000108a8 */
[C---:B------:R-:W-:Y:S01]  /*11860*/  FMUL.FTZ R15, R0.reuse, R115 ;  /* 0x00000073000f7220 */ /* 0x040fe20000410000 */
[----:B------:R-:W-:Y:S03]  /*11870*/  MOV R115, R46 ;  /* 0x0000002e00737202 */ /* 0x000fe60000000f00 */
[----:B------:R1:W-:Y:S01]  /*11880*/  MUFU.EX2 R233, R4 ;  /* 0x0000000400e97308 */ /* 0x0003e20000000800 */
[----:B------:R-:W-:Y:S02]  /*11890*/  FMUL.FTZ R46, R0, R146 ;  /* 0x00000092002e7220 */ /* 0x000fe40000410000 */
[----:B--2---:R-:W-:Y:S02]  /*118a0*/  FMUL.FTZ R56, R68, R156 ;  /* 0x0000009c44387220 */ /* 0x004fe40000410000 */
[----:B-1----:R-:W-:Y:S02]  /*118b0*/  FFMA.FTZ R4, R14, c[0x0][0x2d0], -R168 ;  /* 0x0000b4000e047a23 */ /* 0x002fe400000108a8 */
[----:B------:R-:W-:Y:S01]  /*118c0*/  FMUL.FTZ R14, R0, R114 ;  /* 0x00000072000e7220 */ /* 0x000fe20000410000 */
[----:B------:R-:W-:Y:S02]  /*118d0*/  MOV R114, R41 ;  /* 0x0000002900727202 */ /* 0x000fe40000000f00 */
[----:B------:R1:W-:Y:S01]  /*118e0*/  MUFU.EX2 R234, R4 ;  /* 0x0000000400ea7308 */ /* 0x0003e20000000800 */
[----:B------:R-:W-:Y:S02]  /*118f0*/  FMUL.FTZ R41, R68, R141 ;  /* 0x0000008d44297220 */ /* 0x000fe40000410000 */
[C---:B-1----:R-:W-:Y:S01]  /*11900*/  FMUL.FTZ R4, R73.reuse, R104 ;  /* 0x0000006849047220 */ /* 0x042fe20000410000 */
[----:B------:R-:W-:Y:S02]  /*11910*/  MOV R104, R53 ;  /* 0x0000003500687202 */ /* 0x000fe40000000f00 */
[----:B------:R-:W1:Y:S04]  /*11920*/  LDSM.16.MT88.4 R52, [R210+0x100] ;  /* 0x00010000d234783b */ /* 0x000e680000004200 */
[-C--:B----4-:R-:W-:Y:S08]  /*11930*/  HMMA.16816.F32 R4, R76, R20.reuse, R4 ;  /* 0x000000144c04723c */ /* 0x090ff00000001804 */
[C---:B------:R-:W-:Y:S07]  /*11940*/  HMMA.16816.F32 R8, R64.reuse, R20, R8 ;  /* 0x000000144008723c */ /* 0x040fee0000001808 */
[----:B------:R-:W-:Y:S01]  /*11950*/  FMUL.FTZ R21, R73, R121 ;  /* 0x0000007949157220 */ /* 0x000fe20000410000 */
[-C--:B------:R-:W-:Y:S04]  /*11960*/  HMMA.16816.F32 R12, R64, R22.reuse, R12 ;  /* 0x00000016400c723c */ /* 0x080fe8000000180c */
[--C-:B------:R-:W-:Y:S01]  /*11970*/  FFMA.FTZ R20, R24, c[0x0][0x2d0], -R169.reuse ;  /* 0x0000b40018147a23 */ /* 0x100fe200000108a9 */
[----:B------:R-:W-:Y:S01]  /*11980*/  MOV R121, R27 ;  /* 0x0000001b00797202 */ /* 0x000fe20000000f00 */
[--C-:B------:R-:W-:Y:S02]  /*11990*/  FFMA.FTZ R24, R25, c[0x0][0x2d0], -R169.reuse ;  /* 0x0000b40019187a23 */ /* 0x100fe400000108a9 */
[C---:B------:R-:W-:Y:S01]  /*119a0*/  HMMA.16816.F32 R16, R76.reuse, R22, R16 ;  /* 0x000000164c10723c */ /* 0x040fe20000001810 */
[----:B------:R2:W-:Y:S03]  /*119b0*/  MUFU.EX2 R230, R20 ;  /* 0x0000001400e67308 */ /* 0x0005e60000000800 */
[----:B------:R-:W-:Y:S02]  /*119c0*/  FMUL.FTZ R25, R68, R125 ;  /* 0x0000007d44197220 */ /* 0x000fe40000410000 */
[----:B------:R-:W-:Y:S02]  /*119d0*/  FMUL.FTZ R27, R0, R127 ;  /* 0x0000007f001b7220 */ /* 0x000fe40000410000 */
[C---:B------:R-:W-:Y:S01]  /*119e0*/  FMUL.FTZ R23, R69.reuse, R123 ;  /* 0x0000007b45177220 */ /* 0x040fe20000410000 */
[----:B------:R-:W-:Y:S02]  /*119f0*/  MOV R123, R229 ;  /* 0x000000e5007b7202 */ /* 0x000fe40000000f00 */
[----:B------:R3:W-:Y:S01]  /*11a00*/  MUFU.EX2 R229, R24 ;  /* 0x0000001800e57308 */ /* 0x0007e20000000800 */
[----:B------:R-:W-:Y:S01]  /*11a10*/  FMUL.FTZ R22, R69, R122 ;  /* 0x0000007a45167220 */ /* 0x000fe20000410000 */
[----:B------:R-:W-:Y:S08]  /*11a20*/  MOV R122, R205 ;  /* 0x000000cd007a7202 */ /* 0x000ff00000000f00 */
[----:B------:R4:W-:Y:S01]  /*11a30*/  MUFU.EX2 R205, R60 ;  /* 0x0000003c00cd7308 */ /* 0x0009e20000000800 */
[----:B--2---:R-:W-:Y:S01]  /*11a40*/  FMUL.FTZ R20, R73, R120 ;  /* 0x0000007849147220 */ /* 0x004fe20000410000 */
[----:B------:R-:W-:Y:S01]  /*11a50*/  MOV R120, R40 ;  /* 0x0000002800787202 */ /* 0x000fe20000000f00 */
[--C-:B------:R-:W-:Y:S05]  /*11a60*/  FFMA.FTZ R40, R193, c[0x0][0x2d0], -R2.reuse ;  /* 0x0000b400c1287a23 */ /* 0x100fea0000010802 */
[-C--:B------:R-:W-:Y:S03]  /*11a70*/  HMMA.16816.F32 R20, R76, R36.reuse, R20 ;  /* 0x000000244c14723c */ /* 0x080fe60000001814 */
[C---:B---3--:R-:W-:Y:S01]  /*11a80*/  FMUL.FTZ R24, R68.reuse, R124 ;  /* 0x0000007c44187220 */ /* 0x048fe20000410000 */
[----:B------:R-:W-:Y:S02]  /*11a90*/  MOV R124, R226 ;  /* 0x000000e2007c7202 */ /* 0x000fe40000000f00 */
[----:B------:R2:W-:Y:S04]  /*11aa0*/  MUFU.EX2 R226, R28 ;  /* 0x0000001c00e27308 */ /* 0x0005e80000000800 */
[C---:B------:R-:W-:Y:S04]  /*11ab0*/  HMMA.16816.F32 R24, R64.reuse, R36, R24 ;  /* 0x000000244018723c */ /* 0x040fe80000001818 */
[C---:B----4-:R-:W-:Y:S03]  /*11ac0*/  FMUL.FTZ R60, R68.reuse, R160 ;  /* 0x000000a0443c7220 */ /* 0x050fe60000410000 */
[----:B------:R-:W-:Y:S02]  /*11ad0*/  FFMA.FTZ R36, R187, c[0x0][0x2d0], -R2 ;  /* 0x0000b400bb247a23 */ /* 0x000fe40000010802 */
[----:B------:R-:W-:Y:S02]  /*11ae0*/  FMUL.FTZ R37, R73, R137 ;  /* 0x0000008949257220 */ /* 0x000fe40000410000 */
[----:B------:R3:W-:Y:S01]  /*11af0*/  MUFU.EX2 R137, R44 ;  /* 0x0000002c00897308 */ /* 0x0007e20000000800 */
[C---:B--2---:R-:W-:Y:S09]  /*11b00*/  FMUL.FTZ R28, R68.reuse, R128 ;  /* 0x00000080441c7220 */ /* 0x044ff20000410000 */
[----:B------:R2:W-:Y:S01]  /*11b10*/  MUFU.EX2 R128, R36 ;  /* 0x0000002400807308 */ /* 0x0005e20000000800 */
[-C--:B------:R-:W-:Y:S08]  /*11b20*/  HMMA.16816.F32 R28, R64, R38.reuse, R28 ;  /* 0x00000026401c723c */ /* 0x080ff0000000181c */
[C---:B------:R-:W-:Y:S04]  /*11b30*/  HMMA.16816.F32 R32, R76.reuse, R38, R32 ;  /* 0x000000264c20723c */ /* 0x040fe80000001820 */
[C---:B---3--:R-:W-:Y:S03]  /*11b40*/  FMUL.FTZ R44, R68.reuse, R144 ;  /* 0x00000090442c7220 */ /* 0x048fe60000410000 */
[----:B------:R-:W-:Y:S02]  /*11b50*/  FMUL.FTZ R39, R69, R139 ;  /* 0x0000008b45277220 */ /* 0x000fe40000410000 */
[----:B------:R3:W4:Y:S03]  /*11b60*/  MUFU.EX2 R139, R40 ;  /* 0x00000028008b7308 */ /* 0x0007260000000800 */
[----:B--2---:R-:W-:Y:S02]  /*11b70*/  FMUL.FTZ R36, R73, R136 ;  /* 0x0000008849247220 */ /* 0x004fe40000410000 */
[----:B------:R-:W-:Y:S05]  /*11b80*/  FMUL.FTZ R38, R69, R138 ;  /* 0x0000008a45267220 */ /* 0x000fea0000410000 */
[----:B------:R2:W2:Y:S02]  /*11b90*/  MUFU.EX2 R138, R48 ;  /* 0x00000030008a7308 */ /* 0x0004a40000000800 */
[-C--:B-1----:R-:W-:Y:S03]  /*11ba0*/  HMMA.16816.F32 R36, R76, R52.reuse, R36 ;  /* 0x000000344c24723c */ /* 0x082fe60000001824 */
[----:B---3--:R-:W-:Y:S07]  /*11bb0*/  FMUL.FTZ R40, R68, R140 ;  /* 0x0000008c44287220 */ /* 0x008fee0000410000 */
[C---:B------:R-:W-:Y:S04]  /*11bc0*/  HMMA.16816.F32 R40, R64.reuse, R52, R40 ;  /* 0x000000344028723c */ /* 0x040fe80000001828 */
[C---:B--2---:R-:W-:Y:S02]  /*11bd0*/  FMUL.FTZ R48, R73.reuse, R148 ;  /* 0x0000009449307220 */ /* 0x044fe40000410000 */
[----:B------:R-:W-:Y:S01]  /*11be0*/  LDSM.16.MT88.4 R148, [R210+0x2900] ;  /* 0x00290000d294783b */ /* 0x000fe20000004200 */
[--C-:B------:R-:W-:Y:S01]  /*11bf0*/  FFMA.FTZ R52, R194, c[0x0][0x2d0], -R100.reuse ;  /* 0x0000b400c2347a23 */ /* 0x100fe20000010864 */
[-C--:B------:R-:W-:Y:S03]  /*11c00*/  HMMA.16816.F32 R44, R64, R54.reuse, R44 ;  /* 0x00000036402c723c */ /* 0x080fe6000000182c */
[----:B------:R1:W2:Y:S01]  /*11c10*/  MUFU.EX2 R207, R52 ;  /* 0x0000003400cf7308 */ /* 0x0002a20000000800 */
[----:B------:R-:W-:Y:S04]  /*11c20*/  FMUL.FTZ R53, R73, R153 ;  /* 0x0000009949357220 */ /* 0x000fe80000410000 */
[C---:B------:R-:W-:Y:S07]  /*11c30*/  HMMA.16816.F32 R48, R76.reuse, R54, R48 ;  /* 0x000000364c30723c */ /* 0x040fee0000001830 */
        /* <DEDUP_REMOVED lines=8> */
[----:B----4-:R-:W-:Y:S03]  /*11cc0*/  F2FP.PACK_AB R81, R139, R128 ;  /* 0x000000808b51723e */ /* 0x010fe600000000ff */
[C---:B------:R-:W-:Y:S02]  /*11cd0*/  FMUL.FTZ R64, R73.reuse, R164 ;  /* 0x000000a449407220 */ /* 0x040fe40000410000 */
[----:B------:R-:W-:Y:S03]  /*11ce0*/  FMUL.FTZ R65, R73, R165 ;  /* 0x000000a549417220 */ /* 0x000fe60000410000 */
[C---:B------:R-:W-:Y:S02]  /*11cf0*/  FMUL.FTZ R66, R69.reuse, R166 ;  /* 0x000000a645427220 */ /* 0x040fe40000410000 */
[----:B------:R-:W-:Y:S07]  /*11d00*/  FMUL.FTZ R67, R69, R167 ;  /* 0x000000a745437220 */ /* 0x000fee0000410000 */
[----:B------:R-:W-:Y:S04]  /*11d10*/  HMMA.16816.F32 R64, R76, R82, R64 ;  /* 0x000000524c40723c */ /* 0x000fe80000001840 */
[--C-:B-1----:R-:W-:Y:S03]  /*11d20*/  FFMA.FTZ R80, R200, c[0x0][0x2d0], -R168.reuse ;  /* 0x0000b400c8507a23 */ /* 0x102fe600000108a8 */
[----:B------:R-:W-:Y:S01]  /*11d30*/  F2FP.PACK_AB R76, R235, R238 ;  /* 0x000000eeeb4c723e */ /* 0x000fe200000000ff */
[----:B------:R1:W-:Y:S01]  /*11d40*/  MUFU.EX2 R200, R92 ;  /* 0x0000005c00c87308 */ /* 0x0003e20000000800 */
[----:B------:R-:W-:Y:S03]  /*11d50*/  F2FP.PACK_AB R78, R237, R236 ;  /* 0x000000eced4e723e */ /* 0x000fe600000000ff */
[----:B------:R-:W-:Y:S02]  /*11d60*/  F2FP.PACK_AB R77, R234, R233 ;  /* 0x000000e9ea4d723e */ /* 0x000fe400000000ff */
[----:B------:R-:W-:Y:S02]  /*11d70*/  F2FP.PACK_AB R79, R231, R232 ;  /* 0x000000e8e74f723e */ /* 0x000fe400000000ff */
[----:B------:R-:W-:Y:S02]  /*11d80*/  F2FP.PACK_AB R82, R228, R226 ;  /* 0x000000e2e452723e */ /* 0x000fe400000000ff */
[----:B------:R4:W-:Y:S01]  /*11d90*/  MUFU.EX2 R203, R80 ;  /* 0x0000005000cb7308 */ /* 0x0009e20000000800 */
[----:B------:R-:W-:Y:S02]  /*11da0*/  F2FP.PACK_AB R83, R138, R137 ;  /* 0x000000898a53723e */ /* 0x000fe400000000ff */
[-C--:B------:R-:W-:Y:S01]  /*11db0*/  HMMA.16816.F32 R4, R76, R84.reuse, R4 ;  /* 0x000000544c04723c */ /* 0x080fe20000001804 */
[----:B-1----:R-:W1:Y:S02]  /*11dc0*/  LDSM.16.MT88.4 R92, [R210+0x900] ;  /* 0x00090000d25c783b */ /* 0x002e640000004200 */
[--C-:B----4-:R-:W-:Y:S04]  /*11dd0*/  FFMA.FTZ R80, R201, c[0x0][0x2d0], -R168.reuse ;  /* 0x0000b400c9507a23 */ /* 0x110fe800000108a8 */
[----:B------:R4:W1:Y:S02]  /*11de0*/  MUFU.EX2 R202, R80 ;  /* 0x0000005000ca7308 */ /* 0x0008640000000800 */
[----:B----4-:R-:W-:Y:S07]  /*11df0*/  F2FP.PACK_AB R80, R229, R230 ;  /* 0x000000e6e550723e */ /* 0x010fee00000000ff */
[C---:B------:R-:W-:Y:S07]  /*11e00*/  HMMA.16816.F32 R8, R80.reuse, R84, R8 ;  /* 0x000000545008723c */ /* 0x040fee0000001808 */
[----:B------:R-:W-:Y:S01]  /*11e10*/  FFMA.FTZ R84, R199, c[0x0][0x2d0], -R168 ;  /* 0x0000b400c7547a23 */ /* 0x000fe200000108a8 */
[-C--:B------:R-:W-:Y:S03]  /*11e20*/  HMMA.16816.F32 R12, R80, R86.reuse, R12 ;  /* 0x00000056500c723c */ /* 0x080fe6000000180c */
[----:B------:R4:W1:Y:S05]  /*11e30*/  MUFU.EX2 R201, R84 ;  /* 0x0000005400c97308 */ /* 0x00086a0000000800 */
[C---:B------:R-:W-:Y:S08]  /*11e40*/  HMMA.16816.F32 R16, R76.reuse, R86, R16 ;  /* 0x000000564c10723c */ /* 0x040ff00000001810 */
[-C--:B------:R-:W-:Y:S08]  /*11e50*/  HMMA.16816.F32 R20, R76, R88.reuse, R20 ;  /* 0x000000584c14723c */ /* 0x080ff00000001814 */
[C---:B------:R-:W-:Y:S04]  /*11e60*/  HMMA.16816.F32 R24, R80.reuse, R88, R24 ;  /* 0x000000585018723c */ /* 0x040fe80000001818 */
[--C-:B----4-:R-:W-:Y:S01]  /*11e70*/  FFMA.FTZ R84, R124, c[0x0][0x2d0], -R169.reuse ;  /* 0x0000b4007c547a23 */ /* 0x110fe200000108a9 */
[----:B------:R-:W-:Y:S02]  /*11e80*/  MOV R124, R123 ;  /* 0x0000007b007c7202 */ /* 0x000fe40000000f00 */
[----:B------:R-:W-:Y:S01]  /*11e90*/  MOV R123, R122 ;  /* 0x0000007a007b7202 */ /* 0x000fe20000000f00 */
[-C--:B------:R-:W-:Y:S01]  /*11ea0*/  HMMA.16816.F32 R28, R80, R90.reuse, R28 ;  /* 0x0000005a501c723c */ /* 0x080fe2000000181c */
[----:B------:R4:W-:Y:S03]  /*11eb0*/  MUFU.EX2 R143, R84 ;  /* 0x00000054008f7308 */ /* 0x0009e60000000800 */
[----:B------:R-:W-:Y:S02]  /*11ec0*/  MOV R122, R121 ;  /* 0x00000079007a7202 */ /* 0x000fe40000000f00 */
[----:B------:R-:W-:Y:S02]  /*11ed0*/  MOV R121, R120 ;  /* 0x0000007800797202 */ /* 0x000fe40000000f00 */
[C---:B------:R-:W-:Y:S04]  /*11ee0*/  HMMA.16816.F32 R32, R76.reuse, R90, R32 ;  /* 0x0000005a4c20723c */ /* 0x040fe80000001820 */
[----:B------:R-:W-:Y:S02]  /*11ef0*/  MOV R120, R119 ;  /* 0x0000007700787202 */ /* 0x000fe40000000f00 */
[----:B------:R-:W-:Y:S02]  /*11f00*/  MOV R119, R118 ;  /* 0x0000007600777202 */ /* 0x000fe40000000f00 */
[-C--:B-1----:R-:W-:Y:S04]  /*11f10*/  HMMA.16816.F32 R36, R76, R92.reuse, R36 ;  /* 0x0000005c4c24723c */ /* 0x082fe80000001824 */
[----:B------:R-:W-:Y:S02]  /*11f20*/  MOV R118, R116 ;  /* 0x0000007400767202 */ /* 0x000fe40000000f00 */
[----:B------:R-:W-:Y:S02]  /*11f30*/  MOV R116, R115 ;  /* 0x0000007300747202 */ /* 0x000fe40000000f00 */
        /* <DEDUP_REMOVED lines=11> */
[----:B------:R-:W-:Y:S04]  /*11ff0*/  MOV R118, R116 ;  /* 0x0000007400767202 */ /* 0x000fe80000000f00 */
[----:B------:R-:W-:Y:S02]  /*12000*/  MOV R116, R115 ;  /* 0x0000007300747202 */ /* 0x000fe40000000f00 */
[----:B------:R-:W-:Y:S02]  /*12010*/  MOV R113, R112 ;  /* 0x0000007000717202 */ /* 0x000fe40000000f00 */
[----:B------:R-:W-:Y:S01]  /*12020*/  MOV R112, R111 ;  /* 0x0000006f00707202 */ /* 0x000fe20000000f00 */
[--C-:B-1----:R-:W-:Y:S01]  /*12030*/  FFMA.FTZ R84, R124, c[0x0][0x2d0], -R169.reuse ;  /* 0x0000b4007c547a23 */ /* 0x102fe200000108a9 */
[----:B------:R-:W-:Y:S02]  /*12040*/  MOV R124, R123 ;  /* 0x0000007b007c7202 */ /* 0x000fe40000000f00 */
[----:B------:R-:W-:Y:S01]  /*12050*/  MOV R123, R122 ;  /* 0x0000007a007b7202 */ /* 0x000fe20000000f00 */
[----:B------:R1:W-:Y:S01]  /*12060*/  MUFU.EX2 R142, R84 ;  /* 0x00000054008e7308 */ /* 0x0003e20000000800 */
[----:B------:R-:W-:Y:S01]  /*12070*/  MOV R122, R121 ;  /* 0x00000079007a7202 */ /* 0x000fe20000000f00 */
        /* <DEDUP_REMOVED lines=17> */
[----:B------:R-:W-:Y:S01]  /*12190*/  MOV R108, R104 ;  /* 0x00000068006c7202 */ /* 0x000fe20000000f00 */
[----:B------:R1:W5:Y:S01]  /*121a0*/  LDL.LU R220, [R1+0x70] ;  /* 0x0000700001dc7983 */ /* 0x0003620000300800 */
[----:B------:R-:W-:Y:S01]  /*121b0*/  MOV R104, R178 ;  /* 0x000000b200687202 */ /* 0x000fe20000000f00 */
[--C-:B----4-:R-:W-:Y:S01]  /*121c0*/  FFMA.FTZ R88, R124, c[0x0][0x2d0], -R2.reuse ;  /* 0x0000b4007c587a23 */ /* 0x110fe20000010802 */
[----:B------:R-:W-:Y:S02]  /*121d0*/  MOV R124, R123 ;  /* 0x0000007b007c7202 */ /* 0x000fe40000000f00 */
[----:B------:R-:W-:Y:S01]  /*121e0*/  MOV R123, R122 ;  /* 0x0000007a007b7202 */ /* 0x000fe20000000f00 */
[----:B------:R4:W-:Y:S01]  /*121f0*/  MUFU.EX2 R136, R88 ;  /* 0x0000005800887308 */ /* 0x0009e20000000800 */
[----:B------:R-:W-:Y:S02]  /*12200*/  MOV R122, R121 ;  /* 0x00000079007a7202 */ /* 0x000fe40000000f00 */
[----:B------:R-:W-:Y:S02]  /*12210*/  MOV R178, R171 ;  /* 0x000000ab00b27202 */ /* 0x000fe40000000f00 */
[----:B------:R-:W-:Y:S02]  /*12220*/  MOV R171, R221 ;  /* 0x000000dd00ab7202 */ /* 0x000fe40000000f00 */
[----:B------:R2:W5:Y:S01]  /*12230*/  LDL.LU R221, [R1+0x6c] ;  /* 0x00006c0001dd7983 */ /* 0x0005620000300800 */
[----:B------:R-:W-:Y:S02]  /*12240*/  MOV R115, R112 ;  /* 0x0000007000737202 */ /* 0x000fe40000000f00 */
[----:B------:R-:W-:Y:S02]  /*12250*/  MOV R112, R111 ;  /* 0x0000006f00707202 */ /* 0x000fe40000000f00 */
[----:B------:R-:W-:Y:S02]  /*12260*/  MOV R111, R108 ;  /* 0x0000006c006f7202 */ /* 0x000fe40000000f00 */
[----:B------:R-:W-:Y:S02]  /*12270*/  MOV R108, R104 ;  /* 0x00000068006c7202 */ /* 0x000fe40000000f00 */
[----:B------:R-:W-:Y:S02]  /*12280*/  MOV R104, R222 ;  /* 0x000000de00687202 */ /* 0x000fe40000000f00 */
[----:B------:R2:W5:Y:S01]  /*12290*/  LDL.LU R222, [R1+0x68] ;  /* 0x0000680001de7983 */ /* 0x0005620000300800 */
[----:B------:R-:W-:Y:S02]  /*122a0*/  MOV R120, R115 ;  /* 0x0000007300787202 */ /* 0x000fe40000000f00 */
[----:B------:R-:W-:Y:S02]  /*122b0*/  MOV R115, R111 ;  /* 0x0000006f00737202 */ /* 0x000fe40000000f00 */
[----:B------:R-:W-:Y:S01]  /*122c0*/  MOV R111, R109 ;  /* 0x0000006d006f7202 */ /* 0x000fe20000000f00 */
[----:B----4-:R-:W-:Y:S01]  /*122d0*/  FFMA.FTZ R88, R124, c[0x0][0x2d0], -R2 ;  /* 0x0000b4007c587a23 */ /* 0x010fe20000010802 */
[----:B------:R-:W-:Y:S01]  /*122e0*/  MOV R124, R123 ;  /* 0x0000007b007c7202 */ /* 0x000fe20000000f00 */
[-C--:B-1----:R-:W-:Y:S02]  /*122f0*/  HMMA.16816.F32 R52, R76, R84.reuse, R52 ;  /* 0x000000544c34723c */ /* 0x082fe40000001834 */
[----:B------:R1:W4:Y:S01]  /*12300*/  MUFU.EX2 R141, R88 ;  /* 0x00000058008d7308 */ /* 0x0003220000000800 */
[----:B------:R-:W-:Y:S02]  /*12310*/  MOV R123, R122 ;  /* 0x0000007a007b7202 */ /* 0x000fe40000000f00 */
[----:B------:R-:W-:Y:S02]  /*12320*/  MOV R109, R107 ;  /* 0x0000006b006d7202 */ /* 0x000fe40000000f00 */
[----:B------:R-:W-:Y:S01]  /*12330*/  MOV R107, R223 ;  /* 0x000000df006b7202 */ /* 0x000fe20000000f00 */
[C---:B------:R-:W-:Y:S01]  /*12340*/  HMMA.16816.F32 R56, R80.reuse, R84, R56 ;  /* 0x000000545038723c */ /* 0x040fe20000001838 */
[----:B------:R2:W5:Y:S03]  /*12350*/  LDL.LU R223, [R1+0x64] ;  /* 0x0000640001df7983 */ /* 0x0005660000300800 */
[----:B------:R-:W-:Y:S02]  /*12360*/  MOV R121, R120 ;  /* 0x0000007800797202 */ /* 0x000fe40000000f00 */
[----:B------:R-:W-:Y:S01]  /*12370*/  MOV R120, R115 ;  /* 0x0000007300787202 */ /* 0x000fe20000000f00 */
[--C-:B------:R-:W-:Y:S01]  /*12380*/  FFMA.FTZ R84, R251, c[0x0][0x2d0], -R100.reuse ;  /* 0x0000b400fb547a23 */ /* 0x100fe20000010864 */
[-C--:B------:R-:W-:Y:S03]  /*12390*/  HMMA.16816.F32 R60, R80, R86.reuse, R60 ;  /* 0x00000056503c723c */ /* 0x080fe6000000183c */
[----:B------:R2:W-:Y:S01]  /*123a0*/  MUFU.EX2 R196, R84 ;  /* 0x0000005400c47308 */ /* 0x0005e20000000800 */
[----:B------:R-:W-:Y:S02]  /*123b0*/  MOV R115, R111 ;  /* 0x0000006f00737202 */ /* 0x000fe40000000f00 */
[----:B------:R-:W-:Y:S01]  /*123c0*/  MOV R122, R121 ;  /* 0x00000079007a7202 */ /* 0x000fe20000000f00 */
[----:B------:R-:W-:Y:S01]  /*123d0*/  FFMA.FTZ R80, R252, c[0x0][0x2d0], -R100 ;  /* 0x0000b400fc507a23 */ /* 0x000fe20000010864 */
[----:B------:R-:W-:Y:S04]  /*123e0*/  HMMA.16816.F32 R64, R76, R86, R64 ;  /* 0x000000564c40723c */ /* 0x000fe80000001840 */
[--C-:B-1----:R-:W-:Y:S01]  /*123f0*/  FFMA.FTZ R88, R124, c[0x0][0x2d0], -R2.reuse ;  /* 0x0000b4007c587a23 */ /* 0x102fe20000010802 */
[----:B------:R-:W-:Y:S01]  /*12400*/  MOV R124, R123 ;  /* 0x0000007b007c7202 */ /* 0x000fe20000000f00 */
[----:B------:R-:W-:Y:S01]  /*12410*/  MUFU.EX2 R195, R80 ;  /* 0x0000005000c37308 */ /* 0x000fe20000000800 */
[----:B------:R-:W-:Y:S02]  /*12420*/  MOV R121, R120 ;  /* 0x0000007800797202 */ /* 0x000fe40000000f00 */
[----:B------:R-:W-:Y:S03]  /*12430*/  MOV R120, R115 ;  /* 0x0000007300787202 */ /* 0x000fe60000000f00 */
[----:B------:R-:W-:Y:S02]  /*12440*/  MOV R123, R122 ;  /* 0x0000007a007b7202 */ /* 0x000fe40000000f00 */
[----:B------:R-:W-:Y:S02]  /*12450*/  MOV R122, R121 ;  /* 0x00000079007a7202 */ /* 0x000fe40000000f00 */
[----:B------:R1:W-:Y:S01]  /*12460*/  MUFU.EX2 R140, R88 ;  /* 0x00000058008c7308 */ /* 0x0003e20000000800 */
[----:B------:R-:W-:Y:S02]  /*12470*/  MOV R121, R120 ;  /* 0x0000007800797202 */ /* 0x000fe40000000f00 */
[----:B--2---:R-:W-:Y:S01]  /*12480*/  F2FP.PACK_AB R76, R206, R207 ;  /* 0x000000cfce4c723e */ /* 0x004fe200000000ff */
[----:B------:R-:W-:Y:S01]  /*12490*/  LDSM.16.MT88.4 R84, [R212+0x1100] ;  /* 0x00110000d454783b */ /* 0x000fe20000004200 */
[----:B---3--:R-:W-:Y:S02]  /*124a0*/  F2FP.PACK_AB R78, R204, R205 ;  /* 0x000000cdcc4e723e */ /* 0x008fe400000000ff */
[----:B------:R-:W-:Y:S02]  /*124b0*/  F2FP.PACK_AB R77, R202, R203 ;  /* 0x000000cbca4d723e */ /* 0x000fe400000000ff */
[----:B------:R-:W-:Y:S02]  /*124c0*/  F2FP.PACK_AB R79, R201, R200 ;  /* 0x000000c8c94f723e */ /* 0x000fe400000000ff */
[----:B------:R-:W-:Y:S02]  /*124d0*/  F2FP.PACK_AB R82, R198, R142 ;  /* 0x0000008ec652723e */ /* 0x000fe400000000ff */
[----:B----4-:R-:W-:Y:S02]  /*124e0*/  F2FP.PACK_AB R81, R141, R136 ;  /* 0x000000888d51723e */ /* 0x010fe400000000ff */
[----:B------:R-:W-:Y:S02]  /*124f0*/  MOV R120, R119 ;  /* 0x0000007700787202 */ /* 0x000fe40000000f00 */
[----:B------:R-:W-:Y:S02]  /*12500*/  MOV R119, R117 ;  /* 0x0000007500777202 */ /* 0x000fe40000000f00 */
[----:B------:R-:W-:Y:S02]  /*12510*/  MOV R117, R219 ;  /* 0x000000db00757202 */ /* 0x000fe40000000f00 */
[----:B------:R-:W-:Y:S02]  /*12520*/  MOV R111, R224 ;  /* 0x000000e0006f7202 */ /* 0x000fe40000000f00 */
[----:B------:R-:W-:Y:S01]  /*12530*/  MOV R115, R218 ;  /* 0x000000da00737202 */ /* 0x000fe20000000f00 */
[----:B-1----:R-:W-:Y:S01]  /*12540*/  FFMA.FTZ R88, R124, c[0x0][0x2d0], -R2 ;  /* 0x0000b4007c587a23 */ /* 0x002fe20000010802 */
[----:B------:R-:W-:Y:S01]  /*12550*/  MOV R124, R123 ;  /* 0x0000007b007c7202 */ /* 0x000fe20000000f00 */
[----:B------:R1:W5:Y:S01]  /*12560*/  LDL.LU R224, [R1+0x60] ;  /* 0x0000600001e07983 */ /* 0x0003620000300800 */
[----:B------:R-:W-:Y:S01]  /*12570*/  MOV R123, R122 ;  /* 0x0000007a007b7202 */ /* 0x000fe20000000f00 */
[----:B------:R2:W3:Y:S01]  /*12580*/  MUFU.EX2 R144, R88 ;  /* 0x0000005800907308 */ /* 0x0004e20000000800 */
[----:B------:R-:W-:Y:S01]  /*12590*/  MOV R122, R121 ;  /* 0x00000079007a7202 */ /* 0x000fe20000000f00 */
[----:B------:R-:W-:Y:S01]  /*125a0*/  FFMA.FTZ R92, R124, c[0x0][0x2d0], -R100 ;  /* 0x0000b4007c5c7a23 */ /* 0x000fe20000010864 */
[----:B------:R-:W-:Y:S01]  /*125b0*/  MOV R124, R123 ;  /* 0x0000007b007c7202 */ /* 0x000fe20000000f00 */
[----:B------:R1:W5:Y:S01]  /*125c0*/  LDL.LU R218, [R1+0x5c] ;  /* 0x00005c0001da7983 */ /* 0x0003620000300800 */
[----:B------:R-:W-:Y:S02]  /*125d0*/  MOV R123, R122 ;  /* 0x0000007a007b7202 */ /* 0x000fe40000000f00 */
[----:B------:R-:W-:Y:S01]  /*125e0*/  MOV R121, R120 ;  /* 0x0000007800797202 */ /* 0x000fe20000000f00 */
[----:B------:R1:W5:Y:S01]  /*125f0*/  LDL.LU R219, [R1+0x58] ;  /* 0x0000580001db7983 */ /* 0x0003620000300800 */
[----:B------:R-:W-:Y:S01]  /*12600*/  MOV R120, R119 ;  /* 0x0000007700787202 */ /* 0x000fe20000000f00 */
[----:B------:R-:W-:Y:S01]  /*12610*/  FFMA.FTZ R80, R123, c[0x0][0x2d0], -R168 ;  /* 0x0000b4007b507a23 */ /* 0x000fe200000108a8 */
[----:B------:R-:W-:Y:S01]  /*12620*/  MOV R119, R181 ;  /* 0x000000b500777202 */ /* 0x000fe20000000f00 */
[----:B------:R4:W-:Y:S01]  /*12630*/  MUFU.EX2 R147, R92 ;  /* 0x0000005c00937308 */ /* 0x0009e20000000800 */
[----:B------:R-:W-:Y:S02]  /*12640*/  MOV R122, R121 ;  /* 0x00000079007a7202 */ /* 0x000fe40000000f00 */
[----:B------:R-:W-:Y:S02]  /*12650*/  MOV R121, R119 ;  /* 0x0000007700797202 */ /* 0x000fe40000000f00 */
[----:B------:R-:W-:Y:S02]  /*12660*/  MOV R119, R116 ;  /* 0x0000007400777202 */ /* 0x000fe40000000f00 */
[----:B------:R-:W-:Y:S02]  /*12670*/  MOV R116, R113 ;  /* 0x0000007100747202 */ /* 0x000fe40000000f00 */
[----:B------:R-:W-:Y:S01]  /*12680*/  MOV R113, R102 ;  /* 0x0000006600717202 */ /* 0x000fe20000000f00 */
[----:B------:R1:W-:Y:S01]  /*12690*/  MUFU.EX2 R146, R80 ;  /* 0x0000005000927308 */ /* 0x0003e20000000800 */
[----:B------:R-:W-:Y:S01]  /*126a0*/  MOV R181, R208 ;  /* 0x000000d000b57202 */ /* 0x000fe20000000f00 */
[----:B--2---:R-:W2:Y:S01]  /*126b0*/  LDSM.16.MT88.4 R88, [R209+0x1100] ;  /* 0x00110000d158783b */ /* 0x004ea20000004200 */
[----:B------:R-:W-:Y:S02]  /*126c0*/  MOV R102, R215 ;  /* 0x000000d700667202 */ /* 0x000fe40000000f00 */
[----:B---3--:R-:W-:Y:S05]  /*126d0*/  F2FP.PACK_AB R83, R144, R140 ;  /* 0x0000008c9053723e */ /* 0x008fea00000000ff */
[----:B------:R3:W5:Y:S04]  /*126e0*/  LDL.LU R208, [R1+0x54] ;  /* 0x0000540001d07983 */ /* 0x0007680000300800 */
[----:B------:R3:W5:Y:S01]  /*126f0*/  LDL.LU R215, [R1+0x50] ;  /* 0x0000500001d77983 */ /* 0x0007620000300800 */
[----:B----4-:R-:W-:Y:S04]  /*12700*/  FFMA.FTZ R92, R124, c[0x0][0x2d0], -R100 ;  /* 0x0000b4007c5c7a23 */ /* 0x010fe80000010864 */
[----:B------:R4:W3:Y:S01]  /*12710*/  MUFU.EX2 R197, R92 ;  /* 0x0000005c00c57308 */ /* 0x0008e20000000800 */
[----:B-1----:R-:W-:Y:S01]  /*12720*/  F2FP.PACK_AB R80, R199, R143 ;  /* 0x0000008fc750723e */ /* 0x002fe200000000ff */
[-C--:B--2---:R-:W-:Y:S03]  /*12730*/  HMMA.16816.F32 R4, R76, R88.reuse, R4 ;  /* 0x000000584c04723c */ /* 0x084fe60000001804 */
[--C-:B----4-:R-:W-:Y:S05]  /*12740*/  FFMA.FTZ R92, R122, c[0x0][0x2d0], -R168.reuse ;  /* 0x0000b4007a5c7a23 */ /* 0x110fea00000108a8 */
[----:B------:R1:W2:Y:S01]  /*12750*/  MUFU.EX2 R194, R92 ;  /* 0x0000005c00c27308 */ /* 0x0002a20000000800 */
[C---:B------:R-:W-:Y:S07]  /*12760*/  HMMA.16816.F32 R8, R80.reuse, R88, R8 ;  /* 0x000000585008723c */ /* 0x040fee0000001808 */
[--C-:B------:R-:W-:Y:S01]  /*12770*/  FFMA.FTZ R88, R121, c[0x0][0x2d0], -R168.reuse ;  /* 0x0000b40079587a23 */ /* 0x100fe200000108a8 */
[-C--:B------:R-:W-:Y:S03]  /*12780*/  HMMA.16816.F32 R12, R80, R90.reuse, R12 ;  /* 0x0000005a500c723c */ /* 0x080fe6000000180c */
[----:B------:R4:W-:Y:S05]  /*12790*/  MUFU.EX2 R192, R88 ;  /* 0x0000005800c07308 */ /* 0x0009ea0000000800 */
[C---:B------:R-:W-:Y:S01]  /*127a0*/  HMMA.16816.F32 R16, R76.reuse, R90, R16 ;  /* 0x0000005a4c10723c */ /* 0x040fe20000001810 */
[----:B-1----:R-:W1:Y:S07]  /*127b0*/  LDSM.16.MT88.4 R92, [R210+0x1100] ;  /* 0x00110000d25c783b */ /* 0x002e6e0000004200 */
[-C--:B------:R-:W-:Y:S08]  /*127c0*/  HMMA.16816.F32 R20, R76, R84.reuse, R20 ;  /* 0x000000544c14723c */ /* 0x080ff00000001814 */
[C---:B------:R-:W-:Y:S04]  /*127d0*/  HMMA.16816.F32 R24, R80.reuse, R84, R24 ;  /* 0x000000545018723c */ /* 0x040fe80000001818 */
[----:B----4-:R-:W-:Y:S03]  /*127e0*/  FFMA.FTZ R88, R120, c[0x0][0x2d0], -R168 ;  /* 0x0000b40078587a23 */ /* 0x010fe600000108a8 */
[--C-:B------:R-:W-:Y:S01]  /*127f0*/  FFMA.FTZ R84, R116, c[0x0][0x2d0], -R169.reuse ;  /* 0x0000b40074547a23 */ /* 0x100fe200000108a9 */
[-C--:B------:R-:W-:Y:S01]  /*12800*/  HMMA.16816.F32 R28, R80, R86.reuse, R28 ;  /* 0x00000056501c723c */ /* 0x080fe2000000181c */
[----:B------:R4:W2:Y:S03]  /*12810*/  MUFU.EX2 R193, R88 ;  /* 0x0000005800c17308 */ /* 0x0008a60000000800 */
[----:B------:R-:W-:Y:S02]  /*12820*/  MOV R116, R113 ;  /* 0x0000007100747202 */ /* 0x000fe40000000f00 */
[----:B------:R-:W-:Y:S02]  /*12830*/  MOV R113, R112 ;  /* 0x0000007000717202 */ /* 0x000fe40000000f00 */
[C---:B------:R-:W-:Y:S04]  /*12840*/  HMMA.16816.F32 R32, R76.reuse, R86, R32 ;  /* 0x000000564c20723c */ /* 0x040fe80000001820 */
[----:B------:R-:W-:Y:S02]  /*12850*/  MOV R112, R105 ;  /* 0x0000006900707202 */ /* 0x000fe40000000f00 */
[----:B------:R-:W-:Y:S02]  /*12860*/  MOV R105, R104 ;  /* 0x0000006800697202 */ /* 0x000fe40000000f00 */
[----:B------:R-:W-:Y:S04]  /*12870*/  MOV R104, R180 ;  /* 0x000000b400687202 */ /* 0x000fe80000000f00 */
[----:B------:R-:W-:Y:S02]  /*12880*/  MOV R180, R179 ;  /* 0x000000b300b47202 */ /* 0x000fe40000000f00 */
[----:B------:R-:W-:Y:S01]  /*12890*/  MOV R179, R171 ;  /* 0x000000ab00b37202 */ /* 0x000fe20000000f00 */
[-C--:B-1----:R-:W-:Y:S03]  /*128a0*/  HMMA.16816.F32 R36, R76, R92.reuse, R36 ;  /* 0x0000005c4c24723c */ /* 0x082fe60000001824 */
[--C-:B----4-:R-:W-:Y:S01]  /*128b0*/  FFMA.FTZ R88, R119, c[0x0][0x2d0], -R169.reuse ;  /* 0x0000b40077587a23 */ /* 0x110fe200000108a9 */
[----:B------:R-:W-:Y:S02]  /*128c0*/  MOV R171, R177 ;  /* 0x000000b100ab7202 */ /* 0x000fe40000000f00 */
[----:B------:R-:W-:Y:S01]  /*128d0*/  MOV R177, R191 ;  /* 0x000000bf00b17202 */ /* 0x000fe20000000f00 */
[----:B------:R1:W-:Y:S01]  /*128e0*/  MUFU.EX2 R145, R88 ;  /* 0x0000005800917308 */ /* 0x0003e20000000800 */
[C---:B------:R-:W-:Y:S08]  /*128f0*/  HMMA.16816.F32 R40, R80.reuse, R92, R40 ;  /* 0x0000005c5028723c */ /* 0x040ff00000001828 */
[-C--:B------:R-:W-:Y:S01]  /*12900*/  HMMA.16816.F32 R44, R80, R94.reuse, R44 ;  /* 0x0000005e502c723c */ /* 0x080fe2000000182c */
[----:B------:R4:W-:Y:S07]  /*12910*/  MUFU.EX2 R191, R84 ;  /* 0x0000005400bf7308 */ /* 0x0009ee0000000800 */
[C---:B------:R-:W-:Y:S04]  /*12920*/  HMMA.16816.F32 R48, R76.reuse, R94, R48 ;  /* 0x0000005e4c30723c */ /* 0x040fe80000001830 */
[--C-:B-1----:R-:W-:Y:S01]  /*12930*/  FFMA.FTZ R88, R118, c[0x0][0x2d0], -R169.reuse ;  /* 0x0000b40076587a23 */ /* 0x102fe200000108a9 */
[----:B------:R-:W-:Y:S02]  /*12940*/  MOV R118, R117 ;  /* 0x0000007500767202 */ /* 0x000fe40000000f00 */
[----:B------:R-:W-:Y:S02]  /*12950*/  MOV R117, R114 ;  /* 0x0000007200757202 */ /* 0x000fe40000000f00 */
[----:B------:R-:W-:Y:S03]  /*12960*/  MOV R114, R111 ;  /* 0x0000006f00727202 */ /* 0x000fe60000000f00 */
[----:B------:R-:W-:Y:S01]  /*12970*/  MOV R111, R110 ;  /* 0x0000006e006f7202 */ /* 0x000fe20000000f00 */
[--C-:B----4-:R-:W-:Y:S01]  /*12980*/  FFMA.FTZ R84, R118, c[0x0][0x2d0], -R169.reuse ;  /* 0x0000b40076547a23 */ /* 0x110fe200000108a9 */
[----:B------:R-:W-:Y:S01]  /*12990*/  MOV R110, R109 ;  /* 0x0000006d006e7202 */ /* 0x000fe20000000f00 */
[--C-:B------:R-:W-:Y:S01]  /*129a0*/  FFMA.FTZ R92, R114, c[0x0][0x2d0], -R2.reuse ;  /* 0x0000b400725c7a23 */ /* 0x100fe20000010802 */
[----:B------:R-:W-:Y:S01]  /*129b0*/  MOV R109, R181 ;  /* 0x000000b5006d7202 */ /* 0x000fe20000000f00 */
[----:B------:R1:W4:Y:S01]  /*129c0*/  MUFU.EX2 R155, R84 ;  /* 0x00000054009b7308 */ /* 0x0003220000000800 */
[----:B------:R-:W-:Y:S02]  /*129d0*/  MOV R181, R190 ;  /* 0x000000be00b57202 */ /* 0x000fe40000000f00 */
[----:B------:R-:W-:Y:S02]  /*129e0*/  MOV R114, R111 ;  /* 0x0000006f00727202 */ /* 0x000fe40000000f00 */
[----:B------:R-:W-:Y:S02]  /*129f0*/  MOV R111, R110 ;  /* 0x0000006e006f7202 */ /* 0x000fe40000000f00 */
[----:B------:R-:W-:Y:S03]  /*12a00*/  MOV R110, R101 ;  /* 0x00000065006e7202 */ /* 0x000fe60000000f00 */
[----:B------:R2:W-:Y:S10]  /*12a10*/  MUFU.EX2 R190, R88 ;  /* 0x0000005800be7308 */ /* 0x0005f40000000800 */
[----:B------:R3:W-:Y:S01]  /*12a20*/  MUFU.EX2 R101, R92 ;  /* 0x0000005c00657308 */ /* 0x0007e20000000800 */
[----:B-1----:R-:W-:Y:S09]  /*12a30*/  FFMA.FTZ R84, R117, c[0x0][0x2d0], -R2 ;  /* 0x0000b40075547a23 */ /* 0x002ff20000010802 */
[----:B------:R1:W-:Y:S01]  /*12a40*/  MUFU.EX2 R153, R84 ;  /* 0x0000005400997308 */ /* 0x0003e20000000800 */
[----:B--2---:R-:W2:Y:S01]  /*12a50*/  LDSM.16.MT88.4 R88, [R211+0x1100] ;  /* 0x00110000d358783b */ /* 0x004ea20000004200 */
[----:B---3--:R-:W-:Y:S08]  /*12a60*/  FFMA.FTZ R92, R115, c[0x0][0x2d0], -R100 ;  /* 0x0000b400735c7a23 */ /* 0x008ff00000010864 */
[----:B------:R-:W-:Y:S01]  /*12a70*/  MUFU.EX2 R154, R92 ;  /* 0x0000005c009a7308 */ /* 0x000fe20000000800 */
[--C-:B-1----:R-:W-:Y:S02]  /*12a80*/  FFMA.FTZ R84, R116, c[0x0][0x2d0], -R2.reuse ;  /* 0x0000b40074547a23 */ /* 0x102fe40000010802 */
[----:B------:R-:W-:Y:S07]  /*12a90*/  LDSM.16.MT88.4 R116, [R209+0x2900] ;  /* 0x00290000d174783b */ /* 0x000fee0000004200 */
[----:B------:R1:W3:Y:S01]  /*12aa0*/  MUFU.EX2 R152, R84 ;  /* 0x0000005400987308 */ /* 0x0002e20000000800 */
[-C--:B--2---:R-:W-:Y:S08]  /*12ab0*/  HMMA.16816.F32 R52, R76, R88.reuse, R52 ;  /* 0x000000584c34723c */ /* 0x084ff00000001834 */
[C---:B------:R-:W-:Y:S04]  /*12ac0*/  HMMA.16816.F32 R56, R80.reuse, R88, R56 ;  /* 0x000000585038723c */ /* 0x040fe80000001838 */
[----:B-1----:R-:W-:Y:S01]  /*12ad0*/  FFMA.FTZ R84, R113, c[0x0][0x2d0], -R2 ;  /* 0x0000b40071547a23 */ /* 0x002fe20000010802 */
[----:B------:R-:W-:Y:S02]  /*12ae0*/  MOV R113, R112 ;  /* 0x0000007000717202 */ /* 0x000fe40000000f00 */
[----:B------:R-:W-:Y:S01]  /*12af0*/  MOV R112, R105 ;  /* 0x0000006900707202 */ /* 0x000fe20000000f00 */
[-C--:B------:R-:W-:Y:S04]  /*12b00*/  HMMA.16816.F32 R60, R80, R90.reuse, R60 ;  /* 0x0000005a503c723c */ /* 0x080fe8000000183c */
[----:B------:R-:W-:Y:S01]  /*12b10*/  MOV R105, R104 ;  /* 0x0000006800697202 */ /* 0x000fe20000000f00 */
[--C-:B------:R-:W-:Y:S01]  /*12b20*/  FFMA.FTZ R88, R189, c[0x0][0x2d0], -R100.reuse ;  /* 0x0000b400bd587a23 */ /* 0x100fe20000010864 */
[----:B------:R-:W-:Y:S01]  /*12b30*/  MOV R104, R180 ;  /* 0x000000b400687202 */ /* 0x000fe20000000f00 */
[----:B------:R-:W-:Y:S01]  /*12b40*/  FFMA.FTZ R80, R113, c[0x0][0x2d0], -R100 ;  /* 0x0000b40071507a23 */ /* 0x000fe20000010864 */
[----:B------:R-:W-:Y:S01]  /*12b50*/  HMMA.16816.F32 R64, R76, R90, R64 ;  /* 0x0000005a4c40723c */ /* 0x000fe20000001840 */
[----:B------:R1:W-:Y:S03]  /*12b60*/  MUFU.EX2 R189, R88 ;  /* 0x0000005800bd7308 */ /* 0x0003e60000000800 */
[----:B------:R-:W-:Y:S02]  /*12b70*/  MOV R180, R179 ;  /* 0x000000b300b47202 */ /* 0x000fe40000000f00 */
[----:B------:R-:W-:Y:S02]  /*12b80*/  MOV R179, R171 ;  /* 0x000000ab00b37202 */ /* 0x000fe40000000f00 */
[----:B------:R-:W-:Y:S04]  /*12b90*/  MOV R171, R177 ;  /* 0x000000b100ab7202 */ /* 0x000fe80000000f00 */
[----:B------:R-:W-:Y:S02]  /*12ba0*/  MOV R177, R102 ;  /* 0x0000006600b17202 */ /* 0x000fe40000000f00 */
[----:B------:R2:W2:Y:S01]  /*12bb0*/  MUFU.EX2 R102, R84 ;  /* 0x0000005400667308 */ /* 0x0004a20000000800 */
[----:B------:R-:W-:Y:S02]  /*12bc0*/  MOV R113, R105 ;  /* 0x0000006900717202 */ /* 0x000fe40000000f00 */
[----:B------:R-:W-:Y:S02]  /*12bd0*/  MOV R105, R104 ;  /* 0x0000006800697202 */ /* 0x000fe40000000f00 */
[----:B------:R-:W-:Y:S01]  /*12be0*/  MOV R104, R180 ;  /* 0x000000b400687202 */ /* 0x000fe20000000f00 */
[----:B------:R-:W-:Y:S01]  /*12bf0*/  FFMA.FTZ R92, R113, c[0x0][0x2d0], -R168 ;  /* 0x0000b400715c7a23 */ /* 0x000fe200000108a8 */
[----:B------:R-:W-:Y:S02]  /*12c00*/  MOV R180, R179 ;  /* 0x000000b300b47202 */ /* 0x000fe40000000f00 */
[----:B------:R-:W-:Y:S01]  /*12c10*/  MOV R179, R188 ;  /* 0x000000bc00b37202 */ /* 0x000fe20000000f00 */
[----:B------:R2:W-:Y:S01]  /*12c20*/  MUFU.EX2 R159, R92 ;  /* 0x0000005c009f7308 */ /* 0x0005e20000000800 */
[----:B------:R-:W-:Y:S01]  /*12c30*/  F2FP.PACK_AB R76, R197, R147 ;  /* 0x00000093c54c723e */ /* 0x000fe200000000ff */
[----:B-1----:R-:W-:Y:S01]  /*12c40*/  LDSM.16.MT88.4 R88, [R212+0x1900] ;  /* 0x00190000d458783b */ /* 0x002fe20000004200 */
[----:B------:R-:W-:Y:S02]  /*12c50*/  F2FP.PACK_AB R78, R195, R196 ;  /* 0x000000c4c34e723e */ /* 0x000fe400000000ff */
[----:B------:R-:W-:Y:S02]  /*12c60*/  F2FP.PACK_AB R77, R194, R146 ;  /* 0x00000092c24d723e */ /* 0x000fe400000000ff */
[----:B------:R-:W-:Y:S02]  /*12c70*/  F2FP.PACK_AB R79, R193, R192 ;  /* 0x000000c0c14f723e */ /* 0x000fe400000000ff */
[----:B----4-:R-:W-:Y:S01]  /*12c80*/  F2FP.PACK_AB R82, R155, R191 ;  /* 0x000000bf9b52723e */ /* 0x010fe200000000ff */
[----:B------:R1:W-:Y:S01]  /*12c90*/  MUFU.EX2 R188, R80 ;  /* 0x0000005000bc7308 */ /* 0x0003e20000000800 */
[----:B---3--:R-:W-:Y:S01]  /*12ca0*/  F2FP.PACK_AB R81, R152, R153 ;  /* 0x000000999851723e */ /* 0x008fe200000000ff */
[----:B--2---:R-:W2:Y:S01]  /*12cb0*/  LDSM.16.MT88.4 R84, [R209+0x1900] ;  /* 0x00190000d154783b */ /* 0x004ea20000004200 */
[----:B------:R-:W-:Y:S07]  /*12cc0*/  F2FP.PACK_AB R83, R101, R102 ;  /* 0x000000666553723e */ /* 0x000fee00000000ff */
[----:B------:R-:W3:Y:S01]  /*12cd0*/  LDSM.16.MT88.4 R92, [R210+0x1900] ;  /* 0x00190000d25c783b */ /* 0x000ee20000004200 */
[----:B-1----:R-:W-:Y:S04]  /*12ce0*/  FFMA.FTZ R80, R114, c[0x0][0x2d0], -R100 ;  /* 0x0000b40072507a23 */ /* 0x002fe80000010864 */
[----:B------:R1:W4:Y:S01]  /*12cf0*/  MUFU.EX2 R187, R80 ;  /* 0x0000005000bb7308 */ /* 0x0003220000000800 */
[-C--:B--2---:R-:W-:Y:S03]  /*12d00*/  HMMA.16816.F32 R4, R76, R84.reuse, R4 ;  /* 0x000000544c04723c */ /* 0x084fe60000001804 */
[----:B-1----:R-:W-:Y:S07]  /*12d10*/  F2FP.PACK_AB R80, R190, R145 ;  /* 0x00000091be50723e */ /* 0x002fee00000000ff */
[C---:B------:R-:W-:Y:S07]  /*12d20*/  HMMA.16816.F32 R8, R80.reuse, R84, R8 ;  /* 0x000000545008723c */ /* 0x040fee0000001808 */
[--C-:B------:R-:W-:Y:S01]  /*12d30*/  FFMA.FTZ R84, R112, c[0x0][0x2d0], -R168.reuse ;  /* 0x0000b40070547a23 */ /* 0x100fe200000108a8 */
[-C--:B------:R-:W-:Y:S03]  /*12d40*/  HMMA.16816.F32 R12, R80, R86.reuse, R12 ;  /* 0x00000056500c723c */ /* 0x080fe6000000180c */
[----:B------:R1:W2:Y:S01]  /*12d50*/  MUFU.EX2 R158, R84 ;  /* 0x00000054009e7308 */ /* 0x0002a20000000800 */
[----:B------:R-:W-:Y:S04]  /*12d60*/  MOV R112, R177 ;  /* 0x000000b100707202 */ /* 0x000fe80000000f00 */
[C---:B------:R-:W-:Y:S08]  /*12d70*/  HMMA.16816.F32 R16, R76.reuse, R86, R16 ;  /* 0x000000564c10723c */ /* 0x040ff00000001810 */
[-C--:B------:R-:W-:Y:S08]  /*12d80*/  HMMA.16816.F32 R20, R76, R88.reuse, R20 ;  /* 0x000000584c14723c */ /* 0x080ff00000001814 */
[C---:B------:R-:W-:Y:S04]  /*12d90*/  HMMA.16816.F32 R24, R80.reuse, R88, R24 ;  /* 0x000000585018723c */ /* 0x040fe80000001818 */
[--C-:B-1----:R-:W-:Y:S03]  /*12da0*/  FFMA.FTZ R84, R111, c[0x0][0x2d0], -R168.reuse ;  /* 0x0000b4006f547a23 */ /* 0x102fe600000108a8 */
[--C-:B------:R-:W-:Y:S01]  /*12db0*/  FFMA.FTZ R88, R109, c[0x0][0x2d0], -R169.reuse ;  /* 0x0000b4006d587a23 */ /* 0x100fe200000108a9 */
[-C--:B------:R-:W-:Y:S01]  /*12dc0*/  HMMA.16816.F32 R28, R80, R90.reuse, R28 ;  /* 0x0000005a501c723c */ /* 0x080fe2000000181c */
[----:B------:R1:W-:Y:S03]  /*12dd0*/  MUFU.EX2 R182, R84 ;  /* 0x0000005400b67308 */ /* 0x0003e60000000800 */
[----:B------:R-:W-:Y:S04]  /*12de0*/  MOV R109, R106 ;  /* 0x0000006a006d7202 */ /* 0x000fe80000000f00 */
[C---:B------:R-:W-:Y:S03]  /*12df0*/  HMMA.16816.F32 R32, R76.reuse, R90, R32 ;  /* 0x0000005a4c20723c */ /* 0x040fe60000001820 */
[----:B------:R2:W-:Y:S05]  /*12e00*/  MUFU.EX2 R156, R88 ;  /* 0x00000058009c7308 */ /* 0x0005ea0000000800 */
[-C--:B---3--:R-:W-:Y:S08]  /*12e10*/  HMMA.16816.F32 R36, R76, R92.reuse, R36 ;  /* 0x0000005c4c24723c */ /* 0x088ff00000001824 */
[C---:B------:R-:W-:Y:S04]  /*12e20*/  HMMA.16816.F32 R40, R80.reuse, R92, R40 ;  /* 0x0000005c5028723c */ /* 0x040fe80000001828 */
[----:B-1----:R-:W-:Y:S03]  /*12e30*/  FFMA.FTZ R84, R181, c[0x0][0x2d0], -R168 ;  /* 0x0000b400b5547a23 */ /* 0x002fe600000108a8 */
[--C-:B------:R-:W-:Y:S01]  /*12e40*/  FFMA.FTZ R92, R97, c[0x0][0x2d0], -R2.reuse ;  /* 0x0000b400615c7a23 */ /* 0x100fe20000010802 */
[-C--:B------:R-:W-:Y:S01]  /*12e50*/  HMMA.16816.F32 R44, R80, R94.reuse, R44 ;  /* 0x0000005e502c723c */ /* 0x080fe2000000182c */
[----:B------:R1:W3:Y:S03]  /*12e60*/  MUFU.EX2 R181, R84 ;  /* 0x0000005400b57308 */ /* 0x0002e60000000800 */
[--C-:B--2---:R-:W-:Y:S01]  /*12e70*/  FFMA.FTZ R88, R105, c[0x0][0x2d0], -R169.reuse ;  /* 0x0000b40069587a23 */ /* 0x104fe200000108a9 */
[----:B------:R-:W-:Y:S02]  /*12e80*/  MOV R105, R104 ;  /* 0x0000006800697202 */ /* 0x000fe40000000f00 */
[----:B------:R-:W-:Y:S01]  /*12e90*/  MOV R104, R180 ;  /* 0x000000b400687202 */ /* 0x000fe20000000f00 */
[C---:B------:R-:W-:Y:S03]  /*12ea0*/  HMMA.16816.F32 R48, R76.reuse, R94, R48 ;  /* 0x0000005e4c30723c */ /* 0x040fe60000001830 */
[----:B------:R2:W-:Y:S01]  /*12eb0*/  MUFU.EX2 R180, R88 ;  /* 0x0000005800b47308 */ /* 0x0005e20000000800 */
[----:B------:R-:W-:Y:S02]  /*12ec0*/  MOV R111, R104 ;  /* 0x00000068006f7202 */ /* 0x000fe40000000f00 */
[----:B------:R-:W-:Y:S07]  /*12ed0*/  MOV R104, R175 ;  /* 0x000000af00687202 */ /* 0x000fee0000000f00 */
[----:B------:R3:W-:Y:S01]  /*12ee0*/  MUFU.EX2 R97, R92 ;  /* 0x0000005c00617308 */ /* 0x0007e20000000800 */
[--C-:B-1----:R-:W-:Y:S01]  /*12ef0*/  FFMA.FTZ R84, R110, c[0x0][0x2d0], -R169.reuse ;  /* 0x0000b4006e547a23 */ /* 0x102fe200000108a9 */
[----:B------:R-:W-:Y:S08]  /*12f00*/  MOV R110, R174 ;  /* 0x000000ae006e7202 */ /* 0x000ff00000000f00 */
[----:B------:R1:W-:Y:S01]  /*12f10*/  MUFU.EX2 R157, R84 ;  /* 0x00000054009d7308 */ /* 0x0003e20000000800 */
[--C-:B--2---:R-:W-:Y:S09]  /*12f20*/  FFMA.FTZ R88, R179, c[0x0][0x2d0], -R169.reuse ;  /* 0x0000b400b3587a23 */ /* 0x104ff200000108a9 */
[----:B------:R2:W2:Y:S01]  /*12f30*/  MUFU.EX2 R179, R88 ;  /* 0x0000005800b37308 */ /* 0x0004a20000000800 */
[--C-:B---3--:R-:W-:Y:S09]  /*12f40*/  FFMA.FTZ R92, R98, c[0x0][0x2d0], -R2.reuse ;  /* 0x0000b400625c7a23 */ /* 0x108ff20000010802 */
[----:B------:R3:W-:Y:S01]  /*12f50*/  MUFU.EX2 R98, R92 ;  /* 0x0000005c00627308 */ /* 0x0007e20000000800 */
[----:B-1----:R-:W1:Y:S01]  /*12f60*/  LDSM.16.MT88.4 R84, [R211+0x1900] ;  /* 0x00190000d354783b */ /* 0x002e620000004200 */
[----:B--2---:R-:W-:Y:S08]  /*12f70*/  FFMA.FTZ R88, R99, c[0x0][0x2d0], -R2 ;  /* 0x0000b40063587a23 */ /* 0x004ff00000010802 */
[----:B------:R2:W-:Y:S01]  /*12f80*/  MUFU.EX2 R99, R88 ;  /* 0x0000005800637308 */ /* 0x0005e20000000800 */
[----:B---3--:R-:W-:Y:S09]  /*12f90*/  FFMA.FTZ R92, R173, c[0x0][0x2d0], -R100 ;  /* 0x0000b400ad5c7a23 */ /* 0x008ff20000010864 */
[----:B------:R3:W-:Y:S01]  /*12fa0*/  MUFU.EX2 R175, R92 ;  /* 0x0000005c00af7308 */ /* 0x0007e20000000800 */
[----:B--2---:R-:W-:Y:S01]  /*12fb0*/  FFMA.FTZ R88, R108, c[0x0][0x2d0], -R2 ;  /* 0x0000b4006c587a23 */ /* 0x004fe20000010802 */
[----:B------:R-:W-:Y:S01]  /*12fc0*/  MOV R108, R96 ;  /* 0x00000060006c7202 */ /* 0x000fe20000000f00 */
[-C--:B-1----:R-:W-:Y:S07]  /*12fd0*/  HMMA.16816.F32 R52, R76, R84.reuse, R52 ;  /* 0x000000544c34723c */ /* 0x082fee0000001834 */
[----:B------:R1:W2:Y:S01]  /*12fe0*/  MUFU.EX2 R96, R88 ;  /* 0x0000005800607308 */ /* 0x0002a20000000800 */
[C---:B------:R-:W-:Y:S01]  /*12ff0*/  HMMA.16816.F32 R56, R80.reuse, R84, R56 ;  /* 0x000000545038723c */ /* 0x040fe20000001838 */
[----:B---3--:R-:W-:Y:S06]  /*13000*/  LDSM.16.MT88.4 R92, [R210+0x2100] ;  /* 0x00210000d25c783b */ /* 0x008fec0000004200 */
[--C-:B------:R-:W-:Y:S01]  /*13010*/  FFMA.FTZ R84, R107, c[0x0][0x2d0], -R100.reuse ;  /* 0x0000b4006b547a23 */ /* 0x100fe20000010864 */
[-C--:B------:R-:W-:Y:S04]  /*13020*/  HMMA.16816.F32 R60, R80, R86.reuse, R60 ;  /* 0x00000056503c723c */ /* 0x080fe8000000183c */
[----:B------:R-:W-:Y:S02]  /*13030*/  MOV R107, R178 ;  /* 0x000000b2006b7202 */ /* 0x000fe40000000f00 */
[----:B------:R3:W-:Y:S01]  /*13040*/  MUFU.EX2 R178, R84 ;  /* 0x0000005400b27308 */ /* 0x0007e20000000800 */
[--C-:B------:R-:W-:Y:S01]  /*13050*/  FFMA.FTZ R80, R105, c[0x0][0x2d0], -R100.reuse ;  /* 0x0000b40069507a23 */ /* 0x100fe20000010864 */
[----:B------:R-:W-:Y:S01]  /*13060*/  HMMA.16816.F32 R64, R76, R86, R64 ;  /* 0x000000564c40723c */ /* 0x000fe20000001840 */
[----:B-1----:R-:W1:Y:S03]  /*13070*/  LDSM.16.MT88.4 R88, [R209+0x2100] ;  /* 0x00210000d158783b */ /* 0x002e660000004200 */
[----:B------:R-:W-:Y:S02]  /*13080*/  MOV R105, R171 ;  /* 0x000000ab00697202 */ /* 0x000fe40000000f00 */
[----:B------:R-:W-:Y:S02]  /*13090*/  MOV R171, R176 ;  /* 0x000000b000ab7202 */ /* 0x000fe40000000f00 */
[----:B------:R1:W1:Y:S01]  /*130a0*/  MUFU.EX2 R177, R80 ;  /* 0x0000005000b17308 */ /* 0x0002620000000800 */
[----:B------:R-:W-:Y:S03]  /*130b0*/  F2FP.PACK_AB R76, R189, R154 ;  /* 0x0000009abd4c723e */ /* 0x000fe600000000ff */
[----:B----4-:R-:W-:Y:S02]  /*130c0*/  F2FP.PACK_AB R78, R187, R188 ;  /* 0x000000bcbb4e723e */ /* 0x010fe400000000ff */
[----:B------:R-:W-:Y:S02]  /*130d0*/  F2FP.PACK_AB R77, R158, R159 ;  /* 0x0000009f9e4d723e */ /* 0x000fe400000000ff */
[----:B------:R-:W-:Y:S02]  /*130e0*/  F2FP.PACK_AB R79, R181, R182 ;  /* 0x000000b6b54f723e */ /* 0x000fe400000000ff */
[----:B------:R-:W-:Y:S02]  /*130f0*/  F2FP.PACK_AB R82, R179, R180 ;  /* 0x000000b4b352723e */ /* 0x000fe400000000ff */
[----:B--2---:R-:W-:Y:S01]  /*13100*/  F2FP.PACK_AB R81, R96, R99 ;  /* 0x000000636051723e */ /* 0x004fe200000000ff */
[----:B---3--:R-:W2:Y:S01]  /*13110*/  LDSM.16.MT88.4 R84, [R212+0x2100] ;  /* 0x00210000d454783b */ /* 0x008ea20000004200 */
[----:B------:R-:W-:Y:S01]  /*13120*/  F2FP.PACK_AB R83, R98, R97 ;  /* 0x000000616253723e */ /* 0x000fe200000000ff */
[----:B-1----:R-:W-:Y:S01]  /*13130*/  FFMA.FTZ R80, R172, c[0x0][0x2d0], -R100 ;  /* 0x0000b400ac507a23 */ /* 0x002fe20000010864 */
[----:B------:R-:W-:Y:S03]  /*13140*/  F2FP.PACK_AB R164, R177, R178 ;  /* 0x000000b2b1a4723e */ /* 0x000fe600000000ff */
[----:B------:R1:W3:Y:S01]  /*13150*/  MUFU.EX2 R176, R80 ;  /* 0x0000005000b07308 */ /* 0x0002e20000000800 */
[-C--:B------:R-:W-:Y:S03]  /*13160*/  HMMA.16816.F32 R4, R76, R88.reuse, R4 ;  /* 0x000000584c04723c */ /* 0x080fe60000001804 */
[----:B-1----:R-:W-:Y:S02]  /*13170*/  F2FP.PACK_AB R80, R156, R157 ;  /* 0x0000009d9c50723e */ /* 0x002fe400000000ff */
[----:B---3--:R-:W-:Y:S05]  /*13180*/  F2FP.PACK_AB R166, R175, R176 ;  /* 0x000000b0afa6723e */ /* 0x008fea00000000ff */
[C---:B------:R-:W-:Y:S07]  /*13190*/  HMMA.16816.F32 R8, R80.reuse, R88, R8 ;  /* 0x000000585008723c */ /* 0x040fee0000001808 */
[--C-:B------:R-:W-:Y:S01]  /*131a0*/  FFMA.FTZ R88, R108, c[0x0][0x2d0], -R168.reuse ;  /* 0x0000b4006c587a23 */ /* 0x100fe200000108a8 */
[-C--:B------:R-:W-:Y:S01]  /*131b0*/  HMMA.16816.F32 R12, R80, R90.reuse, R12 ;  /* 0x0000005a500c723c */ /* 0x080fe2000000180c */
[----:B------:R-:W3:Y:S02]  /*131c0*/  LDL R108, [R1+0x24] ;  /* 0x00002400016c7983 */ /* 0x000ee40000100800 */
[----:B------:R1:W-:Y:S05]  /*131d0*/  MUFU.EX2 R174, R88 ;  /* 0x0000005800ae7308 */ /* 0x0003ea0000000800 */
[C---:B------:R-:W-:Y:S08]  /*131e0*/  HMMA.16816.F32 R16, R76.reuse, R90, R16 ;  /* 0x0000005a4c10723c */ /* 0x040ff00000001810 */
[-C--:B--2---:R-:W-:Y:S08]  /*131f0*/  HMMA.16816.F32 R20, R76, R84.reuse, R20 ;  /* 0x000000544c14723c */ /* 0x084ff00000001814 */
[C---:B------:R-:W-:Y:S04]  /*13200*/  HMMA.16816.F32 R24, R80.reuse, R84, R24 ;  /* 0x000000545018723c */ /* 0x040fe80000001818 */
[--C-:B-1----:R-:W-:Y:S02]  /*13210*/  FFMA.FTZ R88, R107, c[0x0][0x2d0], -R168.reuse ;  /* 0x0000b4006b587a23 */ /* 0x102fe400000108a8 */
[----:B------:R-:W2:Y:S01]  /*13220*/  LDL.LU R107, [R1+0x10] ;  /* 0x00001000016b7983 */ /* 0x000ea20000300800 */
[--C-:B------:R-:W-:Y:S01]  /*13230*/  FFMA.FTZ R84, R104, c[0x0][0x2d0], -R169.reuse ;  /* 0x0000b40068547a23 */ /* 0x100fe200000108a9 */
[-C--:B------:R-:W-:Y:S01]  /*13240*/  HMMA.16816.F32 R28, R80, R86.reuse, R28 ;  /* 0x00000056501c723c */ /* 0x080fe2000000181c */
[----:B------:R1:W4:Y:S01]  /*13250*/  MUFU.EX2 R172, R88 ;  /* 0x0000005800ac7308 */ /* 0x0003220000000800 */
[----:B------:R-:W2:Y:S06]  /*13260*/  LDL.LU R106, [R1+0x14] ;  /* 0x00001400016a7983 */ /* 0x000eac0000300800 */
[C---:B------:R-:W-:Y:S08]  /*13270*/  HMMA.16816.F32 R32, R76.reuse, R86, R32 ;  /* 0x000000564c20723c */ /* 0x040ff00000001820 */
[-C--:B------:R-:W-:Y:S08]  /*13280*/  HMMA.16816.F32 R36, R76, R92.reuse, R36 ;  /* 0x0000005c4c24723c */ /* 0x080ff00000001824 */
[C---:B------:R-:W-:Y:S04]  /*13290*/  HMMA.16816.F32 R40, R80.reuse, R92, R40 ;  /* 0x0000005c5028723c */ /* 0x040fe80000001828 */
[--C-:B-1----:R-:W-:Y:S01]  /*132a0*/  FFMA.FTZ R88, R105, c[0x0][0x2d0], -R168.reuse ;  /* 0x0000b40069587a23 */ /* 0x102fe200000108a8 */
[----:B----4-:R-:W-:Y:S01]  /*132b0*/  F2FP.PACK_AB R165, R172, R174 ;  /* 0x000000aeaca5723e */ /* 0x010fe200000000ff */
[----:B------:R-:W4:Y:S02]  /*132c0*/  LDL.LU R105, [R1+0x18] ;  /* 0x0000180001697983 */ /* 0x000f240000300800 */
[----:B------:R1:W-:Y:S01]  /*132d0*/  MUFU.EX2 R173, R88 ;  /* 0x0000005800ad7308 */ /* 0x0003e20000000800 */
[-C--:B------:R-:W-:Y:S01]  /*132e0*/  HMMA.16816.F32 R44, R80, R94.reuse, R44 ;  /* 0x0000005e502c723c */ /* 0x080fe2000000182c */
[----:B------:R-:W4:Y:S07]  /*132f0*/  LDL.LU R104, [R1+0x1c] ;  /* 0x00001c0001687983 */ /* 0x000f2e0000300800 */
[C---:B------:R-:W-:Y:S04]  /*13300*/  HMMA.16816.F32 R48, R76.reuse, R94, R48 ;  /* 0x0000005e4c30723c */ /* 0x040fe80000001830 */
[----:B-1----:R-:W-:Y:S02]  /*13310*/  FFMA.FTZ R88, R171, c[0x0][0x2d0], -R168 ;  /* 0x0000b400ab587a23 */ /* 0x002fe400000108a8 */
[----:B------:R1:W-:Y:S10]  /*13320*/  MUFU.EX2 R168, R84 ;  /* 0x0000005400a87308 */ /* 0x0003f40000000800 */
[----:B------:R1:W1:Y:S02]  /*13330*/  MUFU.EX2 R171, R88 ;  /* 0x0000005800ab7308 */ /* 0x0002640000000800 */
[--C-:B-1----:R-:W-:Y:S08]  /*13340*/  FFMA.FTZ R84, R170, c[0x0][0x2d0], -R169.reuse ;  /* 0x0000b400aa547a23 */ /* 0x102ff000000108a9 */
[----:B------:R1:W1:Y:S01]  /*13350*/  MUFU.EX2 R170, R84 ;  /* 0x0000005400aa7308 */ /* 0x0002620000000800 */
[----:B------:R-:W1:Y:S01]  /*13360*/  LDSM.16.MT88.4 R88, [R211+0x2100] ;  /* 0x00210000d358783b */ /* 0x000e620000004200 */
[----:B------:R-:W-:Y:S01]  /*13370*/  F2FP.PACK_AB R167, R171, R173 ;  /* 0x000000adaba7723e */ /* 0x000fe200000000ff */
[--C-:B-1----:R-:W-:Y:S01]  /*13380*/  FFMA.FTZ R84, R112, c[0x0][0x2d0], -R169.reuse ;  /* 0x0000b40070547a23 */ /* 0x102fe200000108a9 */
[----:B------:R-:W-:Y:S06]  /*13390*/  F2FP.PACK_AB R160, R170, R168 ;  /* 0x000000a8aaa0723e */ /* 0x000fec00000000ff */
[----:B------:R1:W-:Y:S01]  /*133a0*/  MUFU.EX2 R100, R84 ;  /* 0x0000005400647308 */ /* 0x0003e20000000800 */
[-C--:B------:R-:W-:Y:S03]  /*133b0*/  HMMA.16816.F32 R52, R76, R88.reuse, R52 ;  /* 0x000000584c34723c */ /* 0x080fe60000001834 */
[----:B-1----:R-:W-:Y:S05]  /*133c0*/  FFMA.FTZ R84, R111, c[0x0][0x2d0], -R169 ;  /* 0x0000b4006f547a23 */ /* 0x002fea00000108a9 */
[C---:B------:R-:W-:Y:S01]  /*133d0*/  HMMA.16816.F32 R56, R80.reuse, R88, R56 ;  /* 0x000000585038723c */ /* 0x040fe20000001838 */
[----:B------:R1:W1:Y:S07]  /*133e0*/  MUFU.EX2 R87, R84 ;  /* 0x0000005400577308 */ /* 0x00026e0000000800 */
[-C--:B------:R-:W-:Y:S08]  /*133f0*/  HMMA.16816.F32 R60, R80, R90.reuse, R60 ;  /* 0x0000005a503c723c */ /* 0x080ff0000000183c */
[----:B------:R-:W-:Y:S04]  /*13400*/  HMMA.16816.F32 R64, R76, R90, R64 ;  /* 0x0000005a4c40723c */ /* 0x000fe80000001840 */
[--C-:B-1----:R-:W-:Y:S01]  /*13410*/  FFMA.FTZ R84, R110, c[0x0][0x2d0], -R2.reuse ;  /* 0x0000b4006e547a23 */ /* 0x102fe20000010802 */
[----:B------:R-:W-:Y:S03]  /*13420*/  F2FP.PACK_AB R162, R87, R100 ;  /* 0x0000006457a2723e */ /* 0x000fe600000000ff */
[----:B------:R1:W-:Y:S04]  /*13430*/  MUFU.EX2 R85, R84 ;  /* 0x0000005400557308 */ /* 0x0003e80000000800 */
[--C-:B-1----:R-:W-:Y:S02]  /*13440*/  FFMA.FTZ R84, R109, c[0x0][0x2d0], -R2.reuse ;  /* 0x0000b4006d547a23 */ /* 0x102fe40000010802 */
[----:B------:R-:W-:Y:S04]  /*13450*/  FFMA.FTZ R2, R75, c[0x0][0x2d0], -R2 ;  /* 0x0000b4004b027a23 */ /* 0x000fe80000010802 */
[----:B------:R-:W1:Y:S10]  /*13460*/  MUFU.EX2 R86, R84 ;  /* 0x0000005400567308 */ /* 0x000e740000000800 */
[----:B------:R-:W-:Y:S10]  /*13470*/  MUFU.EX2 R84, R74 ;  /* 0x0000004a00547308 */ /* 0x000ff40000000800 */
[----:B------:R-:W1:Y:S02]  /*13480*/  MUFU.EX2 R74, R2 ;  /* 0x00000002004a7308 */ /* 0x000e640000000800 */
[----:B-1----:R-:W-:Y:S02]  /*13490*/  F2FP.PACK_AB R161, R86, R85 ;  /* 0x0000005556a1723e */ /* 0x002fe400000000ff */
[----:B------:R-:W-:Y:S02]  /*134a0*/  F2FP.PACK_AB R163, R74, R84 ;  /* 0x000000544aa3723e */ /* 0x000fe400000000ff */
[----:B---3--:R-:W-:Y:S02]  /*134b0*/  ISETP.GT.AND P0, PT, R103, R108, PT ;  /* 0x0000006c6700720c */ /* 0x008fe40003f04270 */
[----:B------:R-:W-:Y:S01]  /*134c0*/  MOV R103, R225 ;  /* 0x000000e100677202 */ /* 0x000fe20000000f00 */
[----:B--2---:R-:W-:Y:S02]  /*134d0*/  FFMA.FTZ R73, R73, R107, R244 ;  /* 0x0000006b49497223 */ /* 0x004fe400000100f4 */
[----:B------:R-:W-:Y:S02]  /*134e0*/  FFMA.FTZ R69, R69, R106, R242 ;  /* 0x0000006a45457223 */ /* 0x000fe400000100f2 */
[----:B----4-:R-:W-:Y:S02]  /*134f0*/  FFMA.FTZ R2, R68, R105, R239 ;  /* 0x0000006944027223 */ /* 0x010fe400000100ef */
[----:B------:R-:W-:Y:S02]  /*13500*/  FFMA.FTZ R0, R0, R104, R183 ;  /* 0x0000006800007223 */ /* 0x000fe400000100b7 */
[----:B------:R-:W-:Y:S01]  /*13510*/  FADD.FTZ R2, R240, R2 ;  /* 0x00000002f0027221 */ /* 0x000fe20000010000 */
[-C--:B------:R-:W-:Y:S05]  /*13520*/  HMMA.16816.F32 R104, R164, R116.reuse, R4 ;  /* 0x00000074a468723c */ /* 0x080fea0000001804 */
        /* <DEDUP_REMOVED lines=29> */
[----:B------:R-:W-:Y:S02]  /*13700*/  FADD.FTZ R11, R137, R4 ;  /* 0x00000004890b7221 */ /* 0x000fe40000010000 */
[----:B------:R-:W1:Y:S02]  /*13710*/  LDSM.16.MT88.4 R4, [R211+0x2900] ;  /* 0x00290000d304783b */ /* 0x000e640000004200 */
        /* <DEDUP_REMOVED lines=37> */
[----:B------:R-:W-:Y:S01]  /*13970*/  MOV R102, R3 ;  /* 0x0000000300667202 */ /* 0x000fe20000000f00 */
        /* <DEDUP_REMOVED lines=36> */
[----:B------:R-:W-:Y:S01]  /*13bc0*/  FADD.FTZ R2, R100, R0 ;  /* 0x0000000064027221 */ /* 0x000fe20000010000 */
[----:B------:R-:W-:Y:S01]  /*13bd0*/  MOV R100, R71 ;  /* 0x0000004700647202 */ /* 0x000fe20000000f00 */
[----:B------:R-:W-:Y:S02]  /*13be0*/  FADD.FTZ R0, R84, R4 ;  /* 0x0000000454007221 */ /* 0x000fe40000010000 */
[----:B------:R-:W-:Y:S02]  /*13bf0*/  FADD.FTZ R4, R171, R5 ;  /* 0x00000005ab047221 */ /* 0x000fe40000010000 */
[----:B------:R-:W-:Y:S02]  /*13c00*/  FADD.FTZ R2, R87, R2 ;  /* 0x0000000257027221 */ /* 0x000fe40000010000 */
[----:B------:R-:W-:Y:S01]  /*13c10*/  FADD.FTZ R0, R74, R0 ;  /* 0x000000004a007221 */ /* 0x000fe20000010000 */
[----:B------:R-:W-:Y:S04]  /*13c20*/  STL [R1+0x14], R4 ;  /* 0x0000140401007387 */ /* 0x000fe80000100800 */
[----:B------:R1:W-:Y:S04]  /*13c30*/  STL [R1+0x18], R2 ;  /* 0x0000180201007387 */ /* 0x0003e80000100800 */
[----:B------:R2:W-:Y:S01]  /*13c40*/  STL [R1+0x1c], R0 ;  /* 0x00001c0001007387 */ /* 0x0005e20000100800 */
[----:B-1----:R-:W-:Y:S01]  /*13c50*/  MOV R2, R72 ;  /* 0x0000004800027202 */ /* 0x002fe20000000f00 */
[----:B------:R-:W-:-:S05]  /*13c60*/  @P0 BRA `(.L_x_503) ;  /* 0xffffb26000000947 */ /* 0x000fca000383ffff */
.L_x_502:
[----:B--2---:R-:W2:Y:S02]  /*13c70*/  LDL R0, [R1] ;  /* 0x0000000001007983 */ /* 0x004ea40000100800 */
[----:B--2---:R-:W-:-:S13]  /*13c80*/  ISETP.GE.AND P0, PT, R225, R0, PT ;  /* 0x00000000e100720c */ /* 0x004fda0003f06270 */
[----:B------:R-:W-:Y:S05]  /*13c90*/  @!P0 BRA `(.L_x_504) ;  /* 0x000067e000008947 */ /* 0x000fea0003800000 */
[----:B------:R-:W2:Y:S01]  /*13ca0*/  LDL.LU.64 R6, [R1+0x40] ;  /* 0x0000400001067983 */ /* 0x000ea20000300a00 */
[----:B------:R-:W-:Y:S01]  /*13cb0*/  MOV R103, R3 ;  /* 0x0000000300677202 */ /* 0x000fe20000000f00 */
[----:B------:R-:W-:Y:S01]  /*13cc0*/  UMOV UR14, 0x60 ;  /* 0x00000060000e7882 */ /* 0x000fe20000000000 */
[----:B------:R-:W-:Y:S01]  /*13cd0*/  IMAD.MOV.U32 R101, RZ, RZ, R71 ;  /* 0x000000ffff657224 */ /* 0x000fe200078e0047 */
[----:B-1----:R-:W3:Y:S01]  /*13ce0*/  LDL.LU.64 R4, [R1+0x48] ;  /* 0x0000480001047983 */ /* 0x002ee20000300a00 */
[----:B------:R-:W-:Y:S01]  /*13cf0*/  ULDC.64 UR4, c[0x0][0x208] ;  /* 0x0000820000047ab9 */ /* 0x000fe20000000a00 */
[----:B------:R-:W-:Y:S01]  /*13d00*/  IMAD.MOV.U32 R100, RZ, RZ, R72 ;  /* 0x000000ffff647224 */ /* 0x000fe200078e0048 */
[----:B------:R-:W-:Y:S01]  /*13d10*/  UIMAD.WIDE.U32 UR16, UR14, UR4, URZ ;  /* 0x000000040e1072a5 */ /* 0x000fe2000f8e003f */
[----:B------:R-:W-:Y:S01]  /*13d20*/  IMAD.MOV.U32 R102, RZ, RZ, R70 ;  /* 0x000000ffff667224 */ /* 0x000fe200078e0046 */
[----:B------:R-:W-:Y:S02]  /*13d30*/  UIMAD UR5, UR14, UR5, URZ ;  /* 0x000000050e0572a4 */ /* 0x000fe4000f8e023f */
[----:B------:R-:W-:-:S02]  /*13d40*/  ULDC.64 UR6, c[0x0][0x1e0] ;  /* 0x0000780000067ab9 */ /* 0x000fc40000000a00 */
[----:B------:R-:W-:Y:S02]  /*13d50*/  USHF.L.U64.HI UR7, UR6, 0x5, UR7 ;  /* 0x0000000506077899 */ /* 0x000fe40008010207 */
[----:B------:R-:W-:Y:S02]  /*13d60*/  USHF.L.U32 UR6, UR6, 0x5, URZ ;  /* 0x0000000506067899 */ /* 0x000fe4000800063f */
[----:B------:R-:W-:Y:S01]  /*13d70*/  UIADD3 UR5, UR17, UR5, URZ ;  /* 0x0000000511057290 */ /* 0x000fe2000fffe03f */
[----:B--2---:R-:W-:Y:S02]  /*13d80*/  MOV R3, R7 ;  /* 0x0000000700037202 */ /* 0x004fe40000000f00 */
[----:B---3--:R-:W-:-:S05]  /*13d90*/  MOV R2, R4 ;  /* 0x0000000400027202 */ /* 0x008fca0000000f00 */
[----:B------:R1:W-:Y:S04]  /*13da0*/  STL.64 [R1+0x8], R2 ;  /* 0x0000080201007387 */ /* 0x0003e80000100a00 */
.L_x_521:
[----:B------:R-:W-:Y:S04]  /*13db0*/  DEPBAR.LE SB0, 0x0 ;  /* 0x000080000000791a */ /* 0x000fe80000000000 */
[----:B------:R-:W-:Y:S01]  /*13dc0*/  BAR.SYNC.DEFER_BLOCKING 0x0 ;  /* 0x0000000000007b1d */ /* 0x000fe20000010000 */
[----:B-12---:R-:W-:Y:S01]  /*13dd0*/  SHF.R.S32.HI R2, RZ, 0x1f, R225 ;  /* 0x0000001fff027819 */ /* 0x006fe200000114e1 */
[C---:B------:R-:W-:Y:S01]  /*13de0*/  IMAD R0, R225.reuse, UR5, RZ ;  /* 0x00000005e1007c24 */ /* 0x040fe2000f8e02ff */
[----:B------:R-:W-:Y:S03]  /*13df0*/  PLOP3.LUT P3, PT, PT, PT, UP2, 0x80, 0x0 ;  /* 0x000000000000781c */ /* 0x000fe60003f6f028 */
[----:B------:R-:W-:Y:S02]  /*13e00*/  IMAD R0, R2, UR16, R0 ;  /* 0x0000001002007c24 */ /* 0x000fe4000f8e0200 */
[----:B-----5:R-:W-:Y:S08]  /*13e10*/  LDSM.16.M88.4 R96, [R215+0x6100] ;  /* 0x00610000d760783b */ /* 0x020ff00000000200 */
[----:B------:R-:W2:Y:S06]  /*13e20*/  LDL.64 R196, [R1+0x8] ;  /* 0x0000080001c47983 */ /* 0x000eac0000100a00 */
[----:B------:R-:W1:Y:S08]  /*13e30*/  LDSM.16.M88.4 R16, [R208+0x3100] ;  /* 0x00310000d010783b */ /* 0x000e700000000200 */
[----:B------:R-:W3:Y:S08]  /*13e40*/  LDSM.16.M88.4 R92, [R215+0x8100] ;  /* 0x00810000d75c783b */ /* 0x000ef00000000200 */
[----:B------:R-:W4:Y:S08]  /*13e50*/  LDSM.16.M88.4 R32, [R208+0x3900] ;  /* 0x00390000d020783b */ /* 0x000f300000000200 */
[----:B------:R-:W1:Y:S08]  /*13e60*/  LDSM.16.M88.4 R48, [R208+0x4100] ;  /* 0x00410000d030783b */ /* 0x000e700000000200 */
[----:B------:R-:W1:Y:S08]  /*13e70*/  LDSM.16.M88.4 R64, [R208+0x4900] ;  /* 0x00490000d040783b */ /* 0x000e700000000200 */
[----:B------:R-:W1:Y:S08]  /*13e80*/  LDSM.16.M88.4 R80, [R208+0x5100] ;  /* 0x00510000d050783b */ /* 0x000e700000000200 */
[----:B------:R-:W1:Y:S08]  /*13e90*/  LDSM.16.M88.4 R168, [R208+0x5900] ;  /* 0x00590000d0a8783b */ /* 0x000e700000000200 */
[----:B------:R-:W-:Y:S08]  /*13ea0*/  LDSM.16.M88.4 R172, [R218+0x6100] ;  /* 0x00610000daac783b */ /* 0x000ff00000000200 */
[----:B------:R-:W1:Y:S08]  /*13eb0*/  LDSM.16.M88.4 R176, [R219] ;  /* 0x00000000dbb0783b */ /* 0x000e700000000200 */
[----:B------:R-:W2:Y:S08]  /*13ec0*/  LDSM.16.M88.4 R180, [R218+0x8100] ;  /* 0x00810000dab4783b */ /* 0x000eb00000000200 */
[----:B------:R-:W2:Y:S08]  /*13ed0*/  LDSM.16.M88.4 R184, [R224] ;  /* 0x00000000e0b8783b */ /* 0x000eb00000000200 */
[----:B------:R-:W2:Y:S08]  /*13ee0*/  LDSM.16.M88.4 R188, [R223] ;  /* 0x00000000dfbc783b */ /* 0x000eb00000000200 */
[----:B------:R-:W2:Y:S08]  /*13ef0*/  LDSM.16.M88.4 R192, [R222] ;  /* 0x00000000dec0783b */ /* 0x000eb00000000200 */
[----:B------:R-:W2:Y:S06]  /*13f00*/  LDL.64 R250, [R1+0x38] ;  /* 0x0000380001fa7983 */ /* 0x000eac0000100a00 */
[----:B------:R-:W2:Y:S01]  /*13f10*/  LDL R226, [R1+0x28] ;  /* 0x0000280001e27983 */ /* 0x000ea20000100800 */
        /* <DEDUP_REMOVED lines=26> */
[C---:B--2---:R-:W-:Y:S07]  /*140c0*/  HMMA.16816.F32 R8, R180.reuse, R176, R8 ;  /* 0x000000b0b408723c */ /* 0x044fee0000001808 */
[----:B------:R-:W-:Y:S01]  /*140d0*/  IMAD.WIDE.U32 R176, R225, UR16, R196 ;  /* 0x00000010e1b07c25 */ /* 0x000fe2000f8e00c4 */
[-C--:B------:R-:W-:Y:S04]  /*140e0*/  HMMA.16816.F32 R12, R180, R178.reuse, R12 ;  /* 0x000000b2b40c723c */ /* 0x080fe8000000180c */
[----:B------:R-:W-:Y:S02]  /*140f0*/  IADD3 R0, R177, R0, RZ ;  /* 0x00000000b1007210 */ /* 0x000fe40007ffe0ff */
[C---:B------:R-:W-:Y:S02]  /*14100*/  LEA R2, P0, R176.reuse, c[0x0][0x1f8], 0x1 ;  /* 0x00007e00b0027a11 */ /* 0x040fe400078008ff */
[C---:B------:R-:W-:Y:S04]  /*14110*/  HMMA.16816.F32 R16, R172.reuse, R178, R16 ;  /* 0x000000b2ac10723c */ /* 0x040fe80000001810 */
[----:B------:R-:W-:Y:S02]  /*14120*/  LEA.HI.X R3, R176, c[0x0][0x1fc], R0, 0x1, P0 ;  /* 0x00007f00b0037a11 */ /* 0x000fe400000f0c00 */
[----:B------:R-:W2:Y:S02]  /*14130*/  LDSM.16.M88.4 R176, [R220] ;  /* 0x00000000dcb0783b */ /* 0x000ea40000000200 */
[-C--:B------:R-:W-:Y:S06]  /*14140*/  HMMA.16816.F32 R20, R172, R184.reuse, R20 ;  /* 0x000000b8ac14723c */ /* 0x080fec0000001814 */
[----:B------:R-:W-:Y:S01]  /*14150*/  @!PT LDS RZ, [RZ] ;  /* 0x00000000fffff984 */ /* 0x000fe20000000800 */
[----:B------:R-:W-:Y:S01]  /*14160*/  @!PT LDS RZ, [RZ] ;  /* 0x00000000fffff984 */ /* 0x000fe20000000800 */
[----:B------:R-:W-:Y:S01]  /*14170*/  @!PT LDS RZ, [RZ] ;  /* 0x00000000fffff984 */ /* 0x000fe20000000800 */
[----:B------:R3:W-:Y:S02]  /*14180*/  LDGSTS.E.BYPASS.LTC128B.128 [R227+0x100], [R2.64], !P6 ;  /* 0x0010000002e37fae */ /* 0x0007e4000f101d4c */
[C---:B------:R-:W-:Y:S08]  /*14190*/  HMMA.16816.F32 R24, R180.reuse, R184, R24 ;  /* 0x000000b8b418723c */ /* 0x040ff00000001818 */
[-C--:B------:R-:W-:Y:S08]  /*141a0*/  HMMA.16816.F32 R28, R180, R186.reuse, R28 ;  /* 0x000000bab41c723c */ /* 0x080ff0000000181c */
[C---:B------:R-:W-:Y:S08]  /*141b0*/  HMMA.16816.F32 R32, R172.reuse, R186, R32 ;  /* 0x000000baac20723c */ /* 0x040ff00000001820 */
[-C--:B------:R-:W-:Y:S08]  /*141c0*/  HMMA.16816.F32 R36, R172, R188.reuse, R36 ;  /* 0x000000bcac24723c */ /* 0x080ff00000001824 */
[C---:B------:R-:W-:Y:S07]  /*141d0*/  HMMA.16816.F32 R40, R180.reuse, R188, R40 ;  /* 0x000000bcb428723c */ /* 0x040fee0000001828 */
[----:B------:R-:W-:Y:S01]  /*141e0*/  IADD3 R188, P1, R2, UR9, RZ ;  /* 0x0000000902bc7c10 */ /* 0x000fe2000ff3e0ff */
[-C--:B------:R-:W-:Y:S04]  /*141f0*/  HMMA.16816.F32 R44, R180, R190.reuse, R44 ;  /* 0x000000beb42c723c */ /* 0x080fe8000000182c */
[----:B------:R-:W-:Y:S02]  /*14200*/  IADD3.X R189, R3, UR8, RZ, P1, !PT ;  /* 0x0000000803bd7c10 */ /* 0x000fe40008ffe4ff */
[----:B------:R-:W-:Y:S02]  /*14210*/  IADD3 R186, P0, R188, UR9, RZ ;  /* 0x00000009bcba7c10 */ /* 0x000fe4000ff1e0ff */
[C---:B------:R-:W-:Y:S01]  /*14220*/  HMMA.16816.F32 R48, R172.reuse, R190, R48 ;  /* 0x000000beac30723c */ /* 0x040fe20000001830 */
[----:B------:R4:W-:Y:S03]  /*14230*/  LDGSTS.E.BYPASS.LTC128B.128 [R227+0x900], [R188.64], !P6 ;  /* 0x00900000bce37fae */ /* 0x0009e6000f101d4c */
[----:B------:R-:W-:Y:S02]  /*14240*/  IADD3.X R187, R189, UR8, RZ, P0, !PT ;  /* 0x00000008bdbb7c10 */ /* 0x000fe400087fe4ff */
[----:B------:R-:W-:Y:S02]  /*14250*/  IADD3 R184, P2, R186, UR9, RZ ;  /* 0x00000009bab87c10 */ /* 0x000fe4000ff5e0ff */
[-C--:B------:R-:W-:Y:S01]  /*14260*/  HMMA.16816.F32 R52, R172, R192.reuse, R52 ;  /* 0x000000c0ac34723c */ /* 0x080fe20000001834 */
[----:B------:R1:W-:Y:S03]  /*14270*/  LDGSTS.E.BYPASS.LTC128B.128 [R227+0x1100], [R186.64], !P6 ;  /* 0x01100000bae37fae */ /* 0x0003e6000f101d4c */
[----:B------:R-:W-:Y:S02]  /*14280*/  IADD3.X R185, R187, UR8, RZ, P2, !PT ;  /* 0x00000008bbb97c10 */ /* 0x000fe400097fe4ff */
[----:B---3--:R-:W-:Y:S02]  /*14290*/  IADD3 R2, P1, R184, UR9, RZ ;  /* 0x00000009b8027c10 */ /* 0x008fe4000ff3e0ff */
[C---:B------:R-:W-:Y:S01]  /*142a0*/  HMMA.16816.F32 R56, R180.reuse, R192, R56 ;  /* 0x000000c0b438723c */ /* 0x040fe20000001838 */
[----:B------:R3:W-:Y:S03]  /*142b0*/  LDGSTS.E.BYPASS.LTC128B.128 [R227+0x1900], [R184.64], !P6 ;  /* 0x01900000b8e37fae */ /* 0x0007e6000f101d4c */
[----:B------:R-:W-:Y:S02]  /*142c0*/  IADD3.X R3, R185, UR8, RZ, P1, !PT ;  /* 0x00000008b9037c10 */ /* 0x000fe40008ffe4ff */
[----:B------:R-:W-:Y:S02]  /*142d0*/  IADD3 R190, P0, R2, UR9, RZ ;  /* 0x0000000902be7c10 */ /* 0x000fe4000ff1e0ff */
[-C--:B------:R-:W-:Y:S01]  /*142e0*/  HMMA.16816.F32 R60, R180, R194.reuse, R60 ;  /* 0x000000c2b43c723c */ /* 0x080fe2000000183c */
[----:B------:R2:W-:Y:S01]  /*142f0*/  LDGSTS.E.BYPASS.LTC128B.128 [R227+0x2100], [R2.64], !P6 ;  /* 0x0210000002e37fae */ /* 0x0005e2000f101d4c */
[----:B------:R-:W-:Y:S02]  /*14300*/  PLOP3.LUT P1, PT, PT, PT, UP2, 0x80, 0x0 ;  /* 0x000000000000781c */ /* 0x000fe40003f2f028 */
[----:B------:R-:W-:Y:S04]  /*14310*/  IADD3.X R191, R3, UR8, RZ, P0, !PT ;  /* 0x0000000803bf7c10 */ /* 0x000fe800087fe4ff */
[C---:B------:R-:W-:Y:S01]  /*14320*/  HMMA.16816.F32 R64, R172.reuse, R194, R64 ;  /* 0x000000c2ac40723c */ /* 0x040fe20000001840 */
[----:B------:R4:W-:Y:S07]  /*14330*/  LDGSTS.E.BYPASS.LTC128B.128 [R227+0x2900], [R190.64], !P6 ;  /* 0x02900000bee37fae */ /* 0x0009ee000f101d4c */
[-C--:B-1----:R-:W-:Y:S01]  /*14340*/  HMMA.16816.F32 R68, R172, R168.reuse, R68 ;  /* 0x000000a8ac44723c */ /* 0x082fe20000001844 */
[----:B------:R-:W-:Y:S07]  /*14350*/  LDSM.16.M88.4 R192, [R216+0x8100] ;  /* 0x00810000d8c0783b */ /* 0x000fee0000000200 */
[C---:B------:R-:W-:Y:S01]  /*14360*/  HMMA.16816.F32 R72, R180.reuse, R168, R72 ;  /* 0x000000a8b448723c */ /* 0x040fe20000001848 */
[----:B------:R-:W0:Y:S07]  /*14370*/  LDGDEPBAR ;  /* 0x00000000000079af */ /* 0x000e2e0000000000 */
[-C--:B------:R-:W-:Y:S01]  /*14380*/  HMMA.16816.F32 R76, R180, R170.reuse, R76 ;  /* 0x000000aab44c723c */ /* 0x080fe2000000184c */
[----:B---3--:R-:W-:Y:S07]  /*14390*/  LDSM.16.M88.4 R184, [R216+0x6100] ;  /* 0x00610000d8b8783b */ /* 0x008fee0000000200 */
[C---:B------:R-:W-:Y:S01]  /*143a0*/  HMMA.16816.F32 R80, R172.reuse, R170, R80 ;  /* 0x000000aaac50723c */ /* 0x040fe20000001850 */
[----:B--2---:R-:W2:Y:S06]  /*143b0*/  LDL.64 R2, [R1+0x30] ;  /* 0x0000300001027983 */ /* 0x004eac0000100a00 */
[----:B----4-:R-:W1:Y:S01]  /*143c0*/  LDSM.16.M88.4 R188, [R214+0x3100] ;  /* 0x00310000d6bc783b */ /* 0x010e620000000200 */
[-C--:B------:R-:W-:Y:S07]  /*143d0*/  HMMA.16816.F32 R84, R172, R176.reuse, R84 ;  /* 0x000000b0ac54723c */ /* 0x080fee0000001854 */
[----:B------:R-:W3:Y:S01]  /*143e0*/  LDSM.16.M88.4 R196, [R214+0x3900] ;  /* 0x00390000d6c4783b */ /* 0x000ee20000000200 */
[C---:B------:R-:W-:Y:S07]  /*143f0*/  HMMA.16816.F32 R88, R180.reuse, R176, R88 ;  /* 0x000000b0b458723c */ /* 0x040fee0000001858 */
[----:B------:R-:W4:Y:S01]  /*14400*/  LDSM.16.M88.4 R200, [R214+0x4100] ;  /* 0x00410000d6c8783b */ /* 0x000f220000000200 */
[-C--:B------:R-:W-:Y:S07]  /*14410*/  HMMA.16816.F32 R92, R180, R178.reuse, R92 ;  /* 0x000000b2b45c723c */ /* 0x080fee000000185c */
[----:B------:R-:W3:Y:S01]  /*14420*/  LDSM.16.M88.4 R168, [R214+0x4900] ;  /* 0x00490000d6a8783b */ /* 0x000ee20000000200 */
[----:B------:R-:W-:Y:S07]  /*14430*/  HMMA.16816.F32 R96, R172, R178, R96 ;  /* 0x000000b2ac60723c */ /* 0x000fee0000001860 */
[----:B------:R-:W3:Y:S08]  /*14440*/  LDSM.16.M88.4 R180, [R214+0x5100] ;  /* 0x00510000d6b4783b */ /* 0x000ef00000000200 */
[----:B------:R-:W4:Y:S01]  /*14450*/  LDSM.16.M88.4 R204, [R214+0x5900] ;  /* 0x00590000d6cc783b */ /* 0x000f220000000200 */
[-C--:B-1----:R-:W-:Y:S07]  /*14460*/  HMMA.16816.F32 R4, R184, R188.reuse, R4 ;  /* 0x000000bcb804723c */ /* 0x082fee0000001804 */
[----:B------:R-:W-:Y:S01]  /*14470*/  LDSM.16.M88.4 R172, [R217+0x6100] ;  /* 0x00610000d9ac783b */ /* 0x000fe20000000200 */
[C---:B------:R-:W-:Y:S07]  /*14480*/  HMMA.16816.F32 R8, R192.reuse, R188, R8 ;  /* 0x000000bcc008723c */ /* 0x040fee0000001808 */
[----:B------:R-:W1:Y:S01]  /*14490*/  LDSM.16.M88.4 R176, [R213] ;  /* 0x00000000d5b0783b */ /* 0x000e620000000200 */
[-C--:B------:R-:W-:Y:S08]  /*144a0*/  HMMA.16816.F32 R12, R192, R190.reuse, R12 ;  /* 0x000000bec00c723c */ /* 0x080ff0000000180c */
[C---:B------:R-:W-:Y:S01]  /*144b0*/  HMMA.16816.F32 R16, R184.reuse, R190, R16 ;  /* 0x000000beb810723c */ /* 0x040fe20000001810 */
[----:B------:R-:W1:Y:S07]  /*144c0*/  LDSM.16.M88.4 R188, [R217+0x8100] ;  /* 0x00810000d9bc783b */ /* 0x000e6e0000000200 */
        /* <DEDUP_REMOVED lines=20> */
[-C--:B-1----:R-:W-:Y:S08]  /*14610*/  HMMA.16816.F32 R4, R172, R176.reuse, R4 ;  /* 0x000000b0ac04723c */ /* 0x082ff00000001804 */
        /* <DEDUP_REMOVED lines=9> */
[----:B------:R-:W3:Y:S01]  /*146b0*/  MUFU.TANH R176, R5 ;  /* 0x0000000500b07308 */ /* 0x000ee20000002400 */
        /* <DEDUP_REMOVED lines=12> */
[----:B------:R-:W-:Y:S09]  /*14780*/  FMUL.FTZ R19, R19, c[0x0][0x320] ;  /* 0x0000c80013137a20 */ /* 0x000ff20000410000 */
[----:B------:R1:W1:Y:S01]  /*14790*/  MUFU.TANH R231, R7 ;  /* 0x0000000700e77308 */ /* 0x0002620000002400 */
[----:B----4-:R-:W4:Y:S09]  /*147a0*/  LDL R14, [R1+0x20] ;  /* 0x00002000010e7983 */ /* 0x010f320000100800 */
[----:B------:R-:W2:Y:S10]  /*147b0*/  MUFU.TANH R246, R8 ;  /* 0x0000000800f67308 */ /* 0x000eb40000002400 */
        /* <DEDUP_REMOVED lines=50> */
[----:B------:R-:W2:Y:S01]  /*14ae0*/  MUFU.TANH R20, R20 ;  /* 0x0000001400147308 */ /* 0x000ea20000002400 */
[C---:B------:R-:W-:Y:S01]  /*14af0*/  HMMA.16816.F32 R64, R172.reuse, R6, R64 ;  /* 0x00000006ac40723c */ /* 0x040fe20000001840 */
[----:B------:R-:W2:Y:S01]  /*14b00*/  LDSM.16.M88.4 R4, [R213+0x2800] ;  /* 0x00280000d504783b */ /* 0x000ea20000000200 */
[----:B------:R-:W-:Y:S04]  /*14b10*/  DEPBAR.LE SB0, 0x0 ;  /* 0x000080000000791a */ /* 0x000fe80000000000 */
[----:B------:R-:W-:Y:S02]  /*14b20*/  FMUL.FTZ R50, R50, c[0x0][0x320] ;  /* 0x0000c80032327a20 */ /* 0x000fe40000410000 */
[----:B------:R-:W-:Y:S01]  /*14b30*/  FMUL.FTZ R58, R58, c[0x0][0x320] ;  /* 0x0000c8003a3a7a20 */ /* 0x000fe20000410000 */
[----:B------:R-:W2:Y:S01]  /*14b40*/  MUFU.TANH R13, R21 ;  /* 0x00000015000d7308 */ /* 0x000ea20000002400 */
[----:B------:R-:W-:Y:S01]  /*14b50*/  BAR.SYNC.DEFER_BLOCKING 0x0 ;  /* 0x0000000000007b1d */ /* 0x000fe20000010000 */
[-C--:B-1----:R-:W-:Y:S05]  /*14b60*/  HMMA.16816.F32 R68, R172, R8.reuse, R68 ;  /* 0x00000008ac44723c */ /* 0x082fea0000001844 */
[----:B------:R-:W-:Y:S02]  /*14b70*/  FMUL.FTZ R52, R52, c[0x0][0x320] ;  /* 0x0000c80034347a20 */ /* 0x000fe40000410000 */
[----:B------:R-:W-:Y:S01]  /*14b80*/  FMUL.FTZ R53, R53, c[0x0][0x320] ;  /* 0x0000c80035357a20 */ /* 0x000fe20000410000 */
[----:B------:R1:W1:Y:S01]  /*14b90*/  MUFU.TANH R180, R58 ;  /* 0x0000003a00b47308 */ /* 0x0002620000002400 */
[C---:B------:R-:W-:Y:S04]  /*14ba0*/  HMMA.16816.F32 R72, R188.reuse, R8, R72 ;  /* 0x00000008bc48723c */ /* 0x040fe80000001848 */
[----:B------:R-:W-:Y:S02]  /*14bb0*/  FMUL.FTZ R54, R54, c[0x0][0x320] ;  /* 0x0000c80036367a20 */ /* 0x000fe40000410000 */
[----:B------:R-:W-:Y:S02]  /*14bc0*/  FMUL.FTZ R55, R55, c[0x0][0x320] ;  /* 0x0000c80037377a20 */ /* 0x000fe40000410000 */
[-C--:B------:R-:W-:Y:S01]  /*14bd0*/  HMMA.16816.F32 R76, R188, R10.reuse, R76 ;  /* 0x0000000abc4c723c */ /* 0x080fe2000000184c */
[----:B------:R3:W3:Y:S03]  /*14be0*/  MUFU.TANH R194, R22 ;  /* 0x0000001600c27308 */ /* 0x0006e60000002400 */
[----:B------:R-:W-:Y:S02]  /*14bf0*/  FMUL.FTZ R56, R56, c[0x0][0x320] ;  /* 0x0000c80038387a20 */ /* 0x000fe40000410000 */
[----:B------:R-:W-:Y:S02]  /*14c00*/  FMUL.FTZ R57, R57, c[0x0][0x320] ;  /* 0x0000c80039397a20 */ /* 0x000fe40000410000 */
[C---:B------:R-:W-:Y:S03]  /*14c10*/  HMMA.16816.F32 R80, R172.reuse, R10, R80 ;  /* 0x0000000aac50723c */ /* 0x040fe60000001850 */
[----:B------:R3:W3:Y:S01]  /*14c20*/  MUFU.TANH R186, R23 ;  /* 0x0000001700ba7308 */ /* 0x0006e20000002400 */
[----:B------:R-:W-:Y:S02]  /*14c30*/  FMUL.FTZ R59, R59, c[0x0][0x320] ;  /* 0x0000c8003b3b7a20 */ /* 0x000fe40000410000 */
[----:B------:R-:W-:Y:S01]  /*14c40*/  FMUL.FTZ R60, R60, c[0x0][0x320] ;  /* 0x0000c8003c3c7a20 */ /* 0x000fe20000410000 */
[----:B-1----:R-:W3:Y:S01]  /*14c50*/  LDL R58, [R1] ;  /* 0x00000000013a7983 */ /* 0x002ee20000100800 */
[-C--:B--2---:R-:W-:Y:S04]  /*14c60*/  HMMA.16816.F32 R84, R172, R4.reuse, R84 ;  /* 0x00000004ac54723c */ /* 0x084fe80000001854 */
[----:B------:R-:W-:Y:S01]  /*14c70*/  FMUL.FTZ R61, R61, c[0x0][0x320] ;  /* 0x0000c8003d3d7a20 */ /* 0x000fe20000410000 */
[----:B------:R1:W2:Y:S01]  /*14c80*/  MUFU.TANH R207, R24 ;  /* 0x0000001800cf7308 */ /* 0x0002a20000002400 */
[----:B------:R-:W-:Y:S02]  /*14c90*/  FMUL.FTZ R63, R63, c[0x0][0x320] ;  /* 0x0000c8003f3f7a20 */ /* 0x000fe40000410000 */
[C---:B------:R-:W-:Y:S04]  /*14ca0*/  HMMA.16816.F32 R88, R188.reuse, R4, R88 ;  /* 0x00000004bc58723c */ /* 0x040fe80000001858 */
[----:B------:R-:W-:Y:S02]  /*14cb0*/  FMUL.FTZ R64, R64, c[0x0][0x320] ;  /* 0x0000c80040407a20 */ /* 0x000fe40000410000 */
[----:B------:R-:W-:Y:S01]  /*14cc0*/  FMUL.FTZ R65, R65, c[0x0][0x320] ;  /* 0x0000c80041417a20 */ /* 0x000fe20000410000 */
[----:B------:R1:W1:Y:S01]  /*14cd0*/  MUFU.TANH R206, R25 ;  /* 0x0000001900ce7308 */ /* 0x0002620000002400 */
[-C--:B------:R-:W-:Y:S04]  /*14ce0*/  HMMA.16816.F32 R92, R188, R6.reuse, R92 ;  /* 0x00000006bc5c723c */ /* 0x080fe8000000185c */
[----:B------:R-:W-:Y:S02]  /*14cf0*/  FMUL.FTZ R66, R66, c[0x0][0x320] ;  /* 0x0000c80042427a20 */ /* 0x000fe40000410000 */
[----:B------:R-:W-:Y:S02]  /*14d00*/  FMUL.FTZ R67, R67, c[0x0][0x320] ;  /* 0x0000c80043437a20 */ /* 0x000fe40000410000 */
[----:B------:R-:W-:Y:S01]  /*14d10*/  HMMA.16816.F32 R96, R172, R6, R96 ;  /* 0x00000006ac60723c */ /* 0x000fe20000001860 */
[----:B------:R1:W1:Y:S03]  /*14d20*/  MUFU.TANH R233, R27 ;  /* 0x0000001b00e97308 */ /* 0x0002660000002400 */
[----:B------:R-:W-:Y:S02]  /*14d30*/  FMUL.FTZ R68, R68, c[0x0][0x320] ;  /* 0x0000c80044447a20 */ /* 0x000fe40000410000 */
[----:B------:R-:W-:Y:S02]  /*14d40*/  FMUL.FTZ R69, R69, c[0x0][0x320] ;  /* 0x0000c80045457a20 */ /* 0x000fe40000410000 */
[----:B------:R-:W-:Y:S03]  /*14d50*/  FMUL.FTZ R70, R70, c[0x0][0x320] ;  /* 0x0000c80046467a20 */ /* 0x000fe60000410000 */
        /* <DEDUP_REMOVED lines=48> */
[----:B------:R1:W1:Y:S10]  /*15060*/  MUFU.TANH R169, R39 ;  /* 0x0000002700a97308 */ /* 0x0002740000002400 */
        /* <DEDUP_REMOVED lines=16> */
[----:B------:R1:W1:Y:S10]  /*15170*/  MUFU.TANH R168, R56 ;  /* 0x0000003800a87308 */ /* 0x0002740000002400 */
[----:B------:R1:W1:Y:S01]  /*15180*/  MUFU.TANH R56, R57 ;  /* 0x0000003900387308 */ /* 0x0002620000002400 */
[C---:B---3--:R-:W-:Y:S09]  /*15190*/  ISETP.GT.AND P0, PT, R225.reuse, R58, PT ;  /* 0x0000003ae100720c */ /* 0x048ff20003f04270 */
[----:B------:R3:W1:Y:S04]  /*151a0*/  MUFU.TANH R179, R59 ;  /* 0x0000003b00b37308 */ /* 0x0006680000002400 */
[----:B------:R-:W-:Y:S02]  /*151b0*/  @P0 MOV R2, R250 ;  /* 0x000000fa00020202 */ /* 0x000fe40000000f00 */
[----:B------:R-:W-:Y:S04]  /*151c0*/  @P0 IADD3 R4, R225, -0x1, RZ ;  /* 0xffffffffe1040810 */ /* 0x000fe80007ffe0ff */
[----:B------:R-:W1:Y:S01]  /*151d0*/  MUFU.TANH R60, R60 ;  /* 0x0000003c003c7308 */ /* 0x000e620000002400 */
[----:B------:R-:W-:Y:S05]  /*151e0*/  @P0 SHF.R.S32.HI R0, RZ, 0x1f, R4 ;  /* 0x0000001fff000819 */ /* 0x000fea0000011404 */
[----:B------:R-:W-:Y:S04]  /*151f0*/  @P0 IMAD R0, R0, c[0x0][0x1e0], RZ ;  /* 0x0000780000000a24 */ /* 0x000fe800078e02ff */
[----:B------:R-:W1:Y:S01]  /*15200*/  MUFU.TANH R61, R61 ;  /* 0x0000003d003d7308 */ /* 0x000e620000002400 */
[C---:B------:R-:W-:Y:S02]  /*15210*/  @P0 IMAD R0, R4.reuse, c[0x0][0x1e4], R0 ;  /* 0x0000790004000a24 */ /* 0x040fe400078e0200 */
[----:B------:R-:W-:Y:S05]  /*15220*/  @P0 IMAD.WIDE.U32 R4, R4, c[0x0][0x1e0], RZ ;  /* 0x0000780004040a25 */ /* 0x000fea00078e00ff */
[----:B------:R-:W-:Y:S02]  /*15230*/  @P0 IADD3 R0, R5, R0, RZ ;  /* 0x0000000005000210 */ /* 0x000fe40007ffe0ff */
[----:B------:R3:W1:Y:S01]  /*15240*/  MUFU.TANH R178, R62 ;  /* 0x0000003e00b27308 */ /* 0x0006620000002400 */
[----:B------:R-:W-:Y:S01]  /*15250*/  @P0 IMAD.WIDE.U32 R2, R4, 0x60, R2 ;  /* 0x0000006004020825 */ /* 0x000fe200078e0002 */
[----:B------:R-:W-:Y:S03]  /*15260*/  MOV R5, R226 ;  /* 0x000000e200057202 */ /* 0x000fe60000000f00 */
[----:B------:R-:W-:Y:S01]  /*15270*/  @P1 IMAD.HI.U32 R4, R226, c[0x0][0x2c8], RZ ;  /* 0x0000b200e2041a27 */ /* 0x000fe200078e00ff */
[----:B------:R-:W-:Y:S03]  /*15280*/  @P0 LEA R6, P2, R2, c[0x0][0x1c8], 0x1 ;  /* 0x0000720002060a11 */ /* 0x000fe600078408ff */
[----:B------:R-:W-:Y:S01]  /*15290*/  @P0 IMAD R0, R0, 0x60, RZ ;  /* 0x0000006000000824 */ /* 0x000fe200078e02ff */
[----:B------:R-:W1:Y:S01]  /*152a0*/  MUFU.TANH R63, R63 ;  /* 0x0000003f003f7308 */ /* 0x000e620000002400 */
[----:B------:R-:W-:Y:S02]  /*152b0*/  @P0 IADD3 R10, P4, R6, UR6, RZ ;  /* 0x00000006060a0c10 */ /* 0x000fe4000ff9e0ff */
[----:B------:R-:W-:Y:S02]  /*152c0*/  @P3 SHF.R.U32.HI R5, RZ, c[0x0][0x2cc], R4 ;  /* 0x0000b300ff053a19 */ /* 0x000fe40000011604 */
[----:B------:R-:W-:Y:S02]  /*152d0*/  @P0 IADD3 R8, P1, R10, UR6, RZ ;  /* 0x000000060a080c10 */ /* 0x000fe4000ff3e0ff */
[----:B------:R-:W-:Y:S01]  /*152e0*/  @P0 IADD3 R0, R3, R0, RZ ;  /* 0x0000000003000210 */ /* 0x000fe20007ffe0ff */
[----:B------:R-:W1:Y:S02]  /*152f0*/  SHFL.IDX PT, R4, R5, RZ, 0x1c1f ;  /* 0x001c1fff05047589 */ /* 0x000e6400000e0000 */
[----:B------:R-:W1:Y:S01]  /*15300*/  MUFU.TANH R64, R64 ;  /* 0x0000004000407308 */ /* 0x000e620000002400 */
[----:B------:R-:W-:Y:S02]  /*15310*/  @P0 LEA.HI.X R7, R2, c[0x0][0x1cc], R0, 0x1, P2 ;  /* 0x0000730002070a11 */ /* 0x000fe400010f0c00 */
[----:B------:R-:W-:Y:S02]  /*15320*/  @P0 IADD3 R2, P3, R8, UR6, RZ ;  /* 0x0000000608020c10 */ /* 0x000fe4000ff7e0ff */
[----:B------:R-:W-:Y:S01]  /*15330*/  @P0 IADD3.X R11, R7, UR7, RZ, P4, !PT ;  /* 0x00000007070b0c10 */ /* 0x000fe2000a7fe4ff */
[----:B------:R-:W-:Y:S01]  /*15340*/  @!PT LDS RZ, [RZ] ;  /* 0x00000000fffff984 */ /* 0x000fe20000000800 */
[----:B------:R-:W-:Y:S01]  /*15350*/  @!PT LDS RZ, [RZ] ;  /* 0x00000000fffff984 */ /* 0x000fe20000000800 */
[----:B------:R1:W-:Y:S03]  /*15360*/  @P0 LDGSTS.E.BYPASS.LTC128B.128 [R227+0x3100], [R6.64], !P6 ;  /* 0x0310000006e30fae */ /* 0x0003e6000f101d4c */
[----:B------:R-:W-:Y:S01]  /*15370*/  @P0 IADD3.X R9, R11, UR7, RZ, P1, !PT ;  /* 0x000000070b090c10 */ /* 0x000fe20008ffe4ff */
[----:B------:R-:W2:Y:S03]  /*15380*/  MUFU.TANH R65, R65 ;  /* 0x0000004100417308 */ /* 0x000ea60000002400 */
[----:B------:R-:W-:Y:S01]  /*15390*/  @P0 IADD3.X R3, R9, UR7, RZ, P3, !PT ;  /* 0x0000000709030c10 */ /* 0x000fe20009ffe4ff */
[----:B------:R3:W-:Y:S06]  /*153a0*/  @P0 LDGSTS.E.BYPASS.LTC128B.128 [R227+0x3900], [R10.64], !P6 ;  /* 0x039000000ae30fae */ /* 0x0007ec000f101d4c */
[----:B------:R-:W2:Y:S02]  /*153b0*/  MUFU.TANH R66, R66 ;  /* 0x0000004200427308 */ /* 0x000ea40000002400 */
[----:B------:R2:W-:Y:S08]  /*153c0*/  @P0 LDGSTS.E.BYPASS.LTC128B.128 [R227+0x4100], [R8.64], !P6 ;  /* 0x0410000008e30fae */ /* 0x0005f0000f101d4c */
[----:B------:R-:W3:Y:S01]  /*153d0*/  MUFU.TANH R67, R67 ;  /* 0x0000004300437308 */ /* 0x000ee20000002400 */
[----:B------:R3:W-:Y:S01]  /*153e0*/  @P0 LDGSTS.E.BYPASS.LTC128B.128 [R227+0x4900], [R2.64], !P6 ;  /* 0x0490000002e30fae */ /* 0x0007e2000f101d4c */
[----:B-1----:R-:W-:Y:S04]  /*153f0*/  @P0 IADD3 R6, P2, R2, UR6, RZ ;  /* 0x0000000602060c10 */ /* 0x002fe8000ff5e0ff */
[----:B------:R-:W-:Y:S04]  /*15400*/  @P0 IADD3.X R7, R3, UR7, RZ, P2, !PT ;  /* 0x0000000703070c10 */ /* 0x000fe800097fe4ff */
[----:B------:R-:W1:Y:S01]  /*15410*/  MUFU.TANH R68, R68 ;  /* 0x0000004400447308 */ /* 0x000e620000002400 */
[----:B------:R4:W-:Y:S01]  /*15420*/  @P0 LDGSTS.E.BYPASS.LTC128B.128 [R227+0x5100], [R6.64], !P6 ;  /* 0x0510000006e30fae */ /* 0x0009e2000f101d4c */
[----:B--2---:R-:W-:Y:S08]  /*15430*/  @P0 IADD3 R8, P1, R6, UR6, RZ ;  /* 0x0000000606080c10 */ /* 0x004ff0000ff3e0ff */
[----:B------:R-:W2:Y:S01]  /*15440*/  MUFU.TANH R69, R69 ;  /* 0x0000004500457308 */ /* 0x000ea20000002400 */
[----:B------:R-:W-:Y:S05]  /*15450*/  @P0 IADD3.X R9, R7, UR7, RZ, P1, !PT ;  /* 0x0000000707090c10 */ /* 0x000fea0008ffe4ff */
[----:B------:R1:W-:Y:S01]  /*15460*/  @P0 LDGSTS.E.BYPASS.LTC128B.128 [R227+0x5900], [R8.64], !P6 ;  /* 0x0590000008e30fae */ /* 0x0003e2000f101d4c */
[----:B---3--:R-:W-:Y:S03]  /*15470*/  IMAD R3, R225, -0x60, RZ ;  /* 0xffffffa0e1037824 */ /* 0x008fe600078e02ff */
[----:B------:R-:W3:Y:S01]  /*15480*/  MUFU.TANH R70, R70 ;  /* 0x0000004600467308 */ /* 0x000ee20000002400 */
[----:B------:R-:W-:Y:S03]  /*15490*/  PLOP3.LUT P0, PT, PT, PT, UP1, 0x40, 0x0 ;  /* 0x000000000000781c */ /* 0x000fe60003f0e818 */
[----:B------:R-:W0:Y:S01]  /*154a0*/  LDGDEPBAR ;  /* 0x00000000000079af */ /* 0x000e220000000000 */
[C---:B----4-:R-:W-:Y:S05]  /*154b0*/  IADD3 R7, -R14.reuse, 0x1, R3 ;  /* 0x000000010e077810 */ /* 0x050fea0007ffe103 */
[----:B------:R-:W4:Y:S01]  /*154c0*/  MUFU.TANH R71, R71 ;  /* 0x0000004700477308 */ /* 0x000f220000002400 */
[----:B------:R-:W-:Y:S04]  /*154d0*/  IADD3 R7, R7, c[0x0][0x1d0], RZ ;  /* 0x0000740007077a10 */ /* 0x000fe80007ffe0ff */
[----:B------:R-:W-:Y:S05]  /*154e0*/  IADD3 R7, R7, -c[0x0][0x168], RZ ;  /* 0x80005a0007077a10 */ /* 0x000fea0007ffe0ff */
[----:B------:R-:W2:Y:S01]  /*154f0*/  MUFU.TANH R72, R72 ;  /* 0x0000004800487308 */ /* 0x000ea20000002400 */
[C---:B------:R-:W-:Y:S02]  /*15500*/  IADD3 R6, R7.reuse, c[0x0][0x328], RZ ;  /* 0x0000ca0007067a10 */ /* 0x040fe40007ffe0ff */
[----:B------:R-:W-:Y:S02]  /*15510*/  IADD3 R7, R7, UR10, RZ ;  /* 0x0000000a07077c10 */ /* 0x000fe4000fffe0ff */
[----:B-1----:R-:W-:Y:S02]  /*15520*/  IADD3 R8, -R14, R3, RZ ;  /* 0x000000030e087210 */ /* 0x002fe40007ffe1ff */
[-C--:B------:R-:W-:Y:S02]  /*15530*/  IADD3 R2, R6, R4.reuse, RZ ;  /* 0x0000000406027210 */ /* 0x080fe40007ffe0ff */
[----:B------:R-:W-:Y:S01]  /*15540*/  IADD3 R0, R7, R4, RZ ;  /* 0x0000000407007210 */ /* 0x000fe20007ffe0ff */
        /* <DEDUP_REMOVED lines=42> */
.L_x_507:
[----:B------:R-:W-:Y:S04]  /*157f0*/  MOV R9, c[0x0][0x32c] ;  /* 0x0000cb0000097a02 */ /* 0x000fe80000000f00 */
[----:B------:R-:W-:Y:S11]  /*15800*/  ISETP.NE.AND P0, PT, R9, 0x1, PT ;  /* 0x000000010900780c */ /* 0x000ff60003f05270 */
[----:B------:R-:W-:Y:S02]  /*15810*/  @!UPT UIADD3 URZ, URZ, URZ, URZ ;  /* 0x0000003f3f3ff290 */ /* 0x000fe4000fffe03f */
[----:B------:R-:W-:Y:S05]  /*15820*/  @P0 IMAD.HI.U32 R9, R4, c[0x0][0x330], RZ ;  /* 0x0000cc0004090a27 */ /* 0x000fea00078e00ff */
[----:B------:R-:W-:Y:S02]  /*15830*/  @P0 SHF.R.U32.HI R4, RZ, c[0x0][0x334], R9 ;  /* 0x0000cd00ff040a19 */ /* 0x000fe40000011609 */
.L_x_508:
[----:B------:R-:W-:Y:S05]  /*15840*/  BSYNC B0 ;  /* 0x0000000000007941 */ /* 0x000fea0003800000 */
.L_x_506:
[----:B------:R-:W-:Y:S05]  /*15850*/  IMAD R4, R4, c[0x0][0x32c], R8 ;  /* 0x0000cb0004047a24 */ /* 0x000fea00078e0208 */
[----:B------:R-:W-:Y:S02]  /*15860*/  IADD3 R9, R4, c[0x0][0x32c], RZ ;  /* 0x0000cb0004097a10 */ /* 0x000fe40007ffe0ff */
[----:B------:R-:W-:Y:S02]  /*15870*/  IMNMX R0, R0, R4, !PT ;  /* 0x0000000400007217 */ /* 0x000fe40007800200 */
[----:B------:R-:W-:Y:S02]  /*15880*/  IMNMX R2, R2, R9, PT ;  /* 0x0000000902027217 */ /* 0x000fe40003800200 */
.L_x_505:
        /* <DEDUP_REMOVED lines=43> */
[----:B-1----:R-:W-:Y:S02]  /*15b40*/  FSEL R90, R37, -INF , !P0 ;  /* 0xff800000255a7808 */ /* 0x002fe40004000000 */
        /* <DEDUP_REMOVED lines=90> */
.L_x_511:
[----:B------:R-:W-:Y:S04]  /*160f0*/  MOV R26, c[0x0][0x32c] ;  /* 0x0000cb00001a7a02 */ /* 0x000fe80000000f00 */
[----:B------:R-:W-:Y:S11]  /*16100*/  ISETP.NE.AND P0, PT, R26, 0x1, PT ;  /* 0x000000011a00780c */ /* 0x000ff60003f05270 */
[----:B------:R-:W-:Y:S02]  /*16110*/  @!UPT UIADD3 URZ, URZ, URZ, URZ ;  /* 0x0000003f3f3ff290 */ /* 0x000fe4000fffe03f */
[----:B------:R-:W-:Y:S05]  /*16120*/  @P0 IMAD.HI.U32 R26, R3, c[0x0][0x330], RZ ;  /* 0x0000cc00031a0a27 */ /* 0x000fea00078e00ff */
[----:B------:R-:W-:Y:S02]  /*16130*/  @P0 SHF.R.U32.HI R3, RZ, c[0x0][0x334], R26 ;  /* 0x0000cd00ff030a19 */ /* 0x000fe4000001161a */
.L_x_512:
[----:B------:R-:W-:Y:S05]  /*16140*/  BSYNC B0 ;  /* 0x0000000000007941 */ /* 0x000fea0003800000 */
.L_x_510:
[----:B------:R-:W-:Y:S05]  /*16150*/  IMAD R3, R3, c[0x0][0x32c], R8 ;  /* 0x0000cb0003037a24 */ /* 0x000fea00078e0208 */
[----:B------:R-:W-:Y:S02]  /*16160*/  IADD3 R26, R3, c[0x0][0x32c], RZ ;  /* 0x0000cb00031a7a10 */ /* 0x000fe40007ffe0ff */
[----:B------:R-:W-:Y:S02]  /*16170*/  IMNMX R0, R0, R3, !PT ;  /* 0x0000000300007217 */ /* 0x000fe40007800200 */
[----:B------:R-:W-:Y:S02]  /*16180*/  IMNMX R2, R2, R26, PT ;  /* 0x0000001a02027217 */ /* 0x000fe40003800200 */
.L_x_509:
        /* <DEDUP_REMOVED lines=111> */
.L_x_515:
[----:B------:R-:W-:Y:S04]  /*16880*/  MOV R26, c[0x0][0x32c] ;  /* 0x0000cb00001a7a02 */ /* 0x000fe80000000f00 */
[----:B------:R-:W-:Y:S11]  /*16890*/  ISETP.NE.AND P0, PT, R26, 0x1, PT ;  /* 0x000000011a00780c */ /* 0x000ff60003f05270 */
[----:B------:R-:W-:Y:S02]  /*168a0*/  @!UPT UIADD3 URZ, URZ, URZ, URZ ;  /* 0x0000003f3f3ff290 */ /* 0x000fe4000fffe03f */
[----:B------:R-:W-:Y:S05]  /*168b0*/  @P0 IMAD.HI.U32 R26, R3, c[0x0][0x330], RZ ;  /* 0x0000cc00031a0a27 */ /* 0x000fea00078e00ff */
[----:B------:R-:W-:Y:S02]  /*168c0*/  @P0 SHF.R.U32.HI R3, RZ, c[0x0][0x334], R26 ;  /* 0x0000cd00ff030a19 */ /* 0x000fe4000001161a */
.L_x_516:
[----:B------:R-:W-:Y:S05]  /*168d0*/  BSYNC B0 ;  /* 0x0000000000007941 */ /* 0x000fea0003800000 */
.L_x_514:
[----:B------:R-:W-:Y:S05]  /*168e0*/  IMAD R3, R3, c[0x0][0x32c], R8 ;  /* 0x0000cb0003037a24 */ /* 0x000fea00078e0208 */
[----:B------:R-:W-:Y:S02]  /*168f0*/  IADD3 R26, R3, c[0x0][0x32c], RZ ;  /* 0x0000cb00031a7a10 */ /* 0x000fe40007ffe0ff */
[----:B------:R-:W-:Y:S02]  /*16900*/  IMNMX R0, R0, R3, !PT ;  /* 0x0000000300007217 */ /* 0x000fe40007800200 */
[----:B------:R-:W-:Y:S02]  /*16910*/  IMNMX R2, R2, R26, PT ;  /* 0x0000001a02027217 */ /* 0x000fe40003800200 */
.L_x_513:
        /* <DEDUP_REMOVED lines=111> */
.L_x_519:
[----:B------:R-:W-:Y:S04]  /*17010*/  MOV R5, c[0x0][0x32c] ;  /* 0x0000cb0000057a02 */ /* 0x000fe80000000f00 */
[----:B------:R-:W-:Y:S11]  /*17020*/  ISETP.NE.AND P0, PT, R5, 0x1, PT ;  /* 0x000000010500780c */ /* 0x000ff60003f05270 */
[----:B------:R-:W-:Y:S02]  /*17030*/  @!UPT UIADD3 URZ, URZ, URZ, URZ ;  /* 0x0000003f3f3ff290 */ /* 0x000fe4000fffe03f */
[----:B------:R-:W-:Y:S05]  /*17040*/  @P0 IMAD.HI.U32 R5, R3, c[0x0][0x330], RZ ;  /* 0x0000cc0003050a27 */ /* 0x000fea00078e00ff */
[----:B------:R-:W-:Y:S02]  /*17050*/  @P0 SHF.R.U32.HI R3, RZ, c[0x0][0x334], R5 ;  /* 0x0000cd00ff030a19 */ /* 0x000fe40000011605 */
.L_x_520:
[----:B------:R-:W-:Y:S05]  /*17060*/  BSYNC B0 ;  /* 0x0000000000007941 */ /* 0x000fea0003800000 */
.L_x_518:
[----:B------:R-:W-:Y:S05]  /*17070*/  IMAD R8, R3, c[0x0][0x32c], R8 ;  /* 0x0000cb0003087a24 */ /* 0x000fea00078e0208 */
[----:B------:R-:W-:Y:S02]  /*17080*/  IADD3 R3, R8, c[0x0][0x32c], RZ ;  /* 0x0000cb0008037a10 */ /* 0x000fe40007ffe0ff */
[----:B------:R-:W-:Y:S02]  /*17090*/  IMNMX R0, R0, R8, !PT ;  /* 0x0000000800007217 */ /* 0x000fe40007800200 */
[----:B------:R-:W-:Y:S02]  /*170a0*/  IMNMX R2, R2, R3, PT ;  /* 0x0000000302027217 */ /* 0x000fe40003800200 */
.L_x_517:
        /* <DEDUP_REMOVED lines=24> */
[----:B------:R-:W-:Y:S02]  /*17230*/  MOV R52, R58 ;  /* 0x0000003a00347202 */ /* 0x000fe40000000f00 */
        /* <DEDUP_REMOVED lines=81> */
[----:B------:R-:W-:Y:S02]  /*17750*/  ISETP.LT.OR P0, PT, R2, 0x32, P0 ;  /* 0x000000320200780c */ /* 0x000fe40000701670 */
[----:B------:R-:W-:Y:S02]  /*17760*/  MOV R80, R52 ;  /* 0x0000003400507202 */ /* 0x000fe40000000f00 */
[----:B------:R-:W-:Y:S02]  /*17770*/  FSEL R179, R179, -INF , !P0 ;  /* 0xff800000b3b37808 */ /* 0x000fe40004000000 */
[----:B------:R-:W-:Y:S01]  /*17780*/  ISETP.NE.AND P0, PT, R12, RZ, PT ;  /* 0x000000ff0c00720c */ /* 0x000fe20003f05270 */
[----:B------:R-:W-:Y:S03]  /*17790*/  IMAD.MOV.U32 R249, RZ, RZ, R80 ;  /* 0x000000fffff97224 */ /* 0x000fe600078e0050 */
        /* <DEDUP_REMOVED lines=55> */
[----:B------:R-:W-:Y:S02]  /*17b10*/  FMNMX.FTZ R6, R168, R6, !PT ;  /* 0x00000006a8067209 */ /* 0x000fe40007810000 */
[----:B------:R-:W-:Y:S02]  /*17b20*/  ISETP.NE.AND P3, PT, R9, RZ, PT ;  /* 0x000000ff0900720c */ /* 0x000fe40003f65270 */
[C---:B------:R-:W-:Y:S02]  /*17b30*/  ISETP.GT.AND P4, PT, R0.reuse, 0x59, !P4 ;  /* 0x000000590000780c */ /* 0x040fe40006784270 */
[----:B------:R-:W-:Y:S01]  /*17b40*/  ISETP.GT.AND P3, PT, R0, 0x50, !P3 ;  /* 0x000000500000780c */ /* 0x000fe20005f64270 */
[----:B------:R2:W3:Y:S01]  /*17b50*/  MUFU.EX2 R87, R3 ;  /* 0x0000000300577308 */ /* 0x0004e20000000800 */
[----:B------:R-:W-:Y:S02]  /*17b60*/  FMNMX.FTZ R4, R189, R4, !PT ;  /* 0x00000004bd047209 */ /* 0x000fe40007810000 */
[----:B------:R-:W-:Y:S02]  /*17b70*/  ISETP.NE.AND P1, PT, R10, RZ, PT ;  /* 0x000000ff0a00720c */ /* 0x000fe40003f25270 */
[----:B------:R-:W-:Y:S02]  /*17b80*/  FMNMX.FTZ R4, R191, R4, !PT ;  /* 0x00000004bf047209 */ /* 0x000fe40007810000 */
[----:B------:R-:W-:Y:S02]  /*17b90*/  ISETP.GT.AND P0, PT, R0, 0x49, !P1 ;  /* 0x000000490000780c */ /* 0x000fe40004f04270 */
[----:B------:R-:W-:Y:S02]  /*17ba0*/  FMNMX.FTZ R4, R202, R4, !PT ;  /* 0x00000004ca047209 */ /* 0x000fe40007810000 */
[----:B------:R-:W-:Y:S02]  /*17bb0*/  FSETP.NEU.FTZ.AND P1, PT, R71, -INF , PT ;  /* 0xff8000004700780b */ /* 0x000fe40003f3d000 */
        /* <DEDUP_REMOVED lines=9> */
[--C-:B--2---:R-:W-:Y:S01]  /*17c50*/  FFMA.FTZ R3, R29, c[0x0][0x2d0], -R75.reuse ;  /* 0x0000b4001d037a23 */ /* 0x104fe2000001084b */
[----:B------:R-:W-:Y:S02]  /*17c60*/  FMNMX.FTZ R4, R237, R4, !PT ;  /* 0x00000004ed047209 */ /* 0x000fe40007810000 */
[C---:B------:R-:W-:Y:S02]  /*17c70*/  ISETP.LT.OR P0, PT, R2.reuse, 0x4a, P0 ;  /* 0x0000004a0200780c */ /* 0x040fe40000701670 */
[----:B------:R-:W-:Y:S02]  /*17c80*/  ISETP.LT.OR P3, PT, R2, 0x51, P3 ;  /* 0x000000510200780c */ /* 0x000fe40001f61670 */
[----:B------:R-:W-:Y:S02]  /*17c90*/  FSEL R183, R79, -INF , !P0 ;  /* 0xff8000004fb77808 */ /* 0x000fe40004000000 */
        /* <DEDUP_REMOVED lines=11> */
[----:B------:R-:W-:Y:S02]  /*17d50*/  ISETP.GT.AND P0, PT, R0, 0x51, !P0 ;  /* 0x000000510000780c */ /* 0x000fe40004704270 */
[----:B------:R-:W-:Y:S02]  /*17d60*/  FMNMX.FTZ R5, R201, R5, !PT ;  /* 0x00000005c9057209 */ /* 0x000fe40007810000 */
[----:B------:R-:W-:Y:S02]  /*17d70*/  ISETP.LT.OR P0, PT, R2, 0x52, P0 ;  /* 0x000000520200780c */ /* 0x000fe40000701670 */
[----:B--2---:R-:W-:Y:S02]  /*17d80*/  FMNMX.FTZ R3, R192, R5, !PT ;  /* 0x00000005c0037209 */ /* 0x004fe40007810000 */
[----:B------:R-:W-:Y:S02]  /*17d90*/  FSEL R195, R91, -INF , !P0 ;  /* 0xff8000005bc37808 */ /* 0x000fe40004000000 */
[----:B------:R-:W-:Y:S01]  /*17da0*/  FMNMX.FTZ R0, R183, R3, !PT ;  /* 0x00000003b7007209 */ /* 0x000fe20007810000 */
[--C-:B------:R-:W-:Y:S01]  /*17db0*/  FFMA.FTZ R3, R33, c[0x0][0x2d0], -R75.reuse ;  /* 0x0000b40021037a23 */ /* 0x100fe2000001084b */
[----:B------:R-:W-:Y:S01]  /*17dc0*/  ISETP.LT.OR P0, PT, R2, 0x5a, P4 ;  /* 0x0000005a0200780c */ /* 0x000fe20002701670 */
[----:B------:R-:W-:Y:S01]  /*17dd0*/  MUFU.EX2 R33, R16 ;  /* 0x0000001000217308 */ /* 0x000fe20000000800 */
[----:B------:R-:W-:Y:S02]  /*17de0*/  FSEL R193, R78, -INF , !P3 ;  /* 0xff8000004ec17808 */ /* 0x000fe40005800000 */
[----:B------:R-:W-:Y:S02]  /*17df0*/  FSEL R73, R57, -INF , !P0 ;  /* 0xff80000039497808 */ /* 0x000fe40004000000 */
[----:B---3--:R-:W-:Y:S02]  /*17e00*/  F2FP.PACK_AB R78, R87, R93 ;  /* 0x0000005d574e723e */ /* 0x008fe400000000ff */
[----:B------:R-:W-:Y:S01]  /*17e10*/  ISETP.LT.OR P3, PT, R2, 0x59, P5 ;  /* 0x000000590200780c */ /* 0x000fe20002f61670 */
[--C-:B------:R-:W-:Y:S01]  /*17e20*/  FFMA.FTZ R2, R37, c[0x0][0x2d0], -R75.reuse ;  /* 0x0000b40025027a23 */ /* 0x100fe2000001084b */
[----:B----4-:R-:W-:Y:S01]  /*17e30*/  FMNMX.FTZ R4, R4, R7, !PT ;  /* 0x0000000704047209 */ /* 0x010fe20007810000 */
[----:B------:R2:W3:Y:S01]  /*17e40*/  MUFU.EX2 R243, R3 ;  /* 0x0000000300f37308 */ /* 0x0004e20000000800 */
[----:B-1----:R-:W-:Y:S02]  /*17e50*/  F2FP.PACK_AB R76, R233, R230 ;  /* 0x000000e6e94c723e */ /* 0x002fe400000000ff */
[----:B------:R-:W-:Y:S01]  /*17e60*/  FSEL R197, R59, -INF , !P3 ;  /* 0xff8000003bc57808 */ /* 0x000fe20005800000 */
[----:B------:R-:W1:Y:S01]  /*17e70*/  SHFL.BFLY PT, R70, R4, 0x1, 0x1f ;  /* 0x0c201f0004467f89 */ /* 0x000e6200000e0000 */
[----:B------:R-:W-:Y:S04]  /*17e80*/  FMNMX.FTZ R0, R193, R0, !PT ;  /* 0x00000000c1007209 */ /* 0x000fe80007810000 */
[----:B------:R-:W-:Y:S01]  /*17e90*/  FMNMX.FTZ R0, R195, R0, !PT ;  /* 0x00000000c3007209 */ /* 0x000fe20007810000 */
[----:B------:R4:W-:Y:S03]  /*17ea0*/  MUFU.EX2 R92, R2 ;  /* 0x00000002005c7308 */ /* 0x0009e60000000800 */
[----:B------:R-:W-:Y:S04]  /*17eb0*/  FMNMX.FTZ R0, R197, R0, !PT ;  /* 0x00000000c5007209 */ /* 0x000fe80007810000 */
[----:B------:R-:W-:Y:S03]  /*17ec0*/  FMNMX.FTZ R0, R73, R0, !PT ;  /* 0x0000000049007209 */ /* 0x000fe60007810000 */
[----:B------:R-:W-:Y:S01]  /*17ed0*/  MUFU.EX2 R57, R12 ;  /* 0x0000000c00397308 */ /* 0x000fe20000000800 */
[--C-:B--2---:R-:W-:Y:S01]  /*17ee0*/  FFMA.FTZ R3, R38, c[0x0][0x2d0], -R75.reuse ;  /* 0x0000b40026037a23 */ /* 0x104fe2000001084b */
[----:B---3--:R-:W-:Y:S02]  /*17ef0*/  F2FP.PACK_AB R77, R243, R86 ;  /* 0x00000056f34d723e */ /* 0x008fe400000000ff */
[----:B-1----:R-:W-:Y:S06]  /*17f00*/  FMNMX.FTZ R70, R4, R70, !PT ;  /* 0x0000004604467209 */ /* 0x002fec0007810000 */
[----:B------:R1:W2:Y:S01]  /*17f10*/  MUFU.EX2 R89, R3 ;  /* 0x0000000300597308 */ /* 0x0002a20000000800 */
[C---:B------:R-:W-:Y:S01]  /*17f20*/  FSETP.NEU.FTZ.AND P0, PT, R70.reuse, -INF , PT ;  /* 0xff8000004600780b */ /* 0x040fe20003f1d000 */
[----:B------:R-:W-:Y:S01]  /*17f30*/  FMUL.FTZ R96, R70, c[0x0][0x2d0] ;  /* 0x0000b40046607a20 */ /* 0x000fe20000410000 */
[----:B----4-:R-:W3:Y:S04]  /*17f40*/  SHFL.BFLY PT, R2, R0, 0x2, 0x1f ;  /* 0x0c401f0000027f89 */ /* 0x010ee800000e0000 */
[----:B------:R-:W-:Y:S05]  /*17f50*/  FSEL R96, R96, RZ, P0 ;  /* 0x000000ff60607208 */ /* 0x000fea0000000000 */
[--C-:B------:R-:W-:Y:S02]  /*17f60*/  FFMA.FTZ R4, R36, c[0x0][0x2d0], -R96.reuse ;  /* 0x0000b40024047a23 */ /* 0x100fe40000010860 */
[--C-:B------:R-:W-:Y:S02]  /*17f70*/  FFMA.FTZ R32, R45, c[0x0][0x2d0], -R96.reuse ;  /* 0x0000b4002d207a23 */ /* 0x100fe40000010860 */
[----:B------:R-:W-:Y:S01]  /*17f80*/  MUFU.EX2 R248, R4 ;  /* 0x0000000400f87308 */ /* 0x000fe20000000800 */
[--C-:B-1----:R-:W-:Y:S01]  /*17f90*/  FFMA.FTZ R3, R26, c[0x0][0x2d0], -R96.reuse ;  /* 0x0000b4001a037a23 */ /* 0x102fe20000010860 */
[----:B--2---:R-:W-:Y:S08]  /*17fa0*/  F2FP.PACK_AB R79, R89, R92 ;  /* 0x0000005c594f723e */ /* 0x004ff000000000ff */
[----:B------:R1:W-:Y:S02]  /*17fb0*/  MUFU.EX2 R85, R3 ;  /* 0x0000000300557308 */ /* 0x0003e40000000800 */
[--C-:B-1----:R-:W-:Y:S02]  /*17fc0*/  FFMA.FTZ R3, R28, c[0x0][0x2d0], -R96.reuse ;  /* 0x0000b4001c037a23 */ /* 0x102fe40000010860 */
[----:B------:R-:W-:Y:S06]  /*17fd0*/  FFMA.FTZ R28, R47, c[0x0][0x2d0], -R75 ;  /* 0x0000b4002f1c7a23 */ /* 0x000fec000001084b */
[----:B------:R1:W2:Y:S02]  /*17fe0*/  MUFU.EX2 R246, R3 ;  /* 0x0000000300f67308 */ /* 0x0002a40000000800 */
[----:B-1----:R-:W-:Y:S01]  /*17ff0*/  FFMA.FTZ R3, R35, c[0x0][0x2d0], -R96 ;  /* 0x0000b40023037a23 */ /* 0x002fe20000010860 */
[----:B--2---:R-:W-:Y:S07]  /*18000*/  F2FP.PACK_AB R64, R246, R85 ;  /* 0x00000055f640723e */ /* 0x004fee00000000ff */
[----:B------:R3:W-:Y:S02]  /*18010*/  MUFU.EX2 R53, R3 ;  /* 0x0000000300357308 */ /* 0x0007e40000000800 */
[----:B---3--:R-:W-:Y:S01]  /*18020*/  FMNMX.FTZ R3, R0, R2, !PT ;  /* 0x0000000200037209 */ /* 0x008fe20007810000 */
[----:B------:R-:W-:Y:S01]  /*18030*/  FFMA.FTZ R2, R39, c[0x0][0x2d0], -R74 ;  /* 0x0000b40027027a23 */ /* 0x000fe2000001084a */
[----:B------:R-:W-:Y:S01]  /*18040*/  FSEL R0, R72, RZ, P2 ;  /* 0x000000ff48007208 */ /* 0x000fe20001000000 */
[----:B------:R-:W-:Y:S05]  /*18050*/  LDSM.16.MT88.4 R36, [R212+0x100] ;  /* 0x00010000d424783b */ /* 0x000fea0000004200 */
[----:B------:R1:W-:Y:S01]  /*18060*/  MUFU.EX2 R81, R2 ;  /* 0x0000000200517308 */ /* 0x0003e20000000800 */
[----:B------:R-:W-:Y:S04]  /*18070*/  FADD.FTZ R0, -R0, R100 ;  /* 0x0000006400007221 */ /* 0x000fe80000010100 */
[----:B------:R-:W-:Y:S01]  /*18080*/  FMUL.FTZ R0, R0, c[0x0][0x2d0] ;  /* 0x0000b40000007a20 */ /* 0x000fe20000410000 */
[----:B------:R-:W2:Y:S04]  /*18090*/  SHFL.BFLY PT, R4, R3, 0x1, 0x1f ;  /* 0x0c201f0003047f89 */ /* 0x000ea800000e0000 */
[----:B------:R3:W4:Y:S01]  /*180a0*/  MUFU.EX2 R69, R0 ;  /* 0x0000000000457308 */ /* 0x0007220000000800 */
[----:B-1----:R-:W-:Y:S05]  /*180b0*/  FSEL R2, R71, RZ, P1 ;  /* 0x000000ff47027208 */ /* 0x002fea0000800000 */
[----:B------:R-:W-:Y:S01]  /*180c0*/  FADD.FTZ R2, -R2, R101 ;  /* 0x0000006502027221 */ /* 0x000fe20000010100 */
[----:B--2---:R-:W-:Y:S03]  /*180d0*/  FMNMX.FTZ R3, R3, R4, !PT ;  /* 0x0000000403037209 */ /* 0x004fe60007810000 */
[----:B------:R-:W-:Y:S01]  /*180e0*/  FMUL.FTZ R2, R2, c[0x0][0x2d0] ;  /* 0x0000b40002027a20 */ /* 0x000fe20000410000 */
[----:B---3--:R-:W-:Y:S01]  /*180f0*/  FSEL R0, R70, RZ, P0 ;  /* 0x000000ff46007208 */ /* 0x008fe20000000000 */
[----:B----4-:R-:W-:Y:S01]  /*18100*/  FMUL.FTZ R5, R69, R105 ;  /* 0x0000006945057220 */ /* 0x010fe20000410000 */
[----:B------:R-:W-:Y:S01]  /*18110*/  MOV R105, R89 ;  /* 0x0000005900697202 */ /* 0x000fe20000000f00 */
[----:B------:R-:W1:Y:S01]  /*18120*/  MUFU.EX2 R68, R2 ;  /* 0x0000000200447308 */ /* 0x000e620000000800 */
[C---:B------:R-:W-:Y:S01]  /*18130*/  FMUL.FTZ R97, R3.reuse, c[0x0][0x2d0] ;  /* 0x0000b40003617a20 */ /* 0x040fe20000410000 */
[----:B------:R-:W-:Y:S01]  /*18140*/  FSETP.NEU.FTZ.AND P0, PT, R3, -INF , PT ;  /* 0xff8000000300780b */ /* 0x000fe20003f1d000 */
[----:B------:R-:W-:Y:S02]  /*18150*/  FADD.FTZ R0, -R0, R102 ;  /* 0x0000006600007221 */ /* 0x000fe40000010100 */
[----:B------:R-:W-:Y:S01]  /*18160*/  FMUL.FTZ R16, R69, R116 ;  /* 0x0000007445107220 */ /* 0x000fe20000410000 */
[----:B------:R-:W-:Y:S01]  /*18170*/  FSEL R97, R97, RZ, P0 ;  /* 0x000000ff61617208 */ /* 0x000fe20000000000 */
[----:B------:R-:W-:Y:S01]  /*18180*/  FMUL.FTZ R0, R0, c[0x0][0x2d0] ;  /* 0x0000b40000007a20 */ /* 0x000fe20000410000 */
[----:B------:R-:W-:Y:S01]  /*18190*/  MOV R116, R230 ;  /* 0x000000e600747202 */ /* 0x000fe20000000f00 */
[----:B------:R-:W-:Y:S02]  /*181a0*/  FMUL.FTZ R17, R69, R117 ;  /* 0x0000007545117220 */ /* 0x000fe40000410000 */
[----:B------:R2:W3:Y:S01]  /*181b0*/  MUFU.EX2 R2, R0 ;  /* 0x0000000000027308 */ /* 0x0004e20000000800 */
[----:B------:R-:W-:Y:S02]  /*181c0*/  FFMA.FTZ R4, R24, c[0x0][0x2d0], -R97 ;  /* 0x0000b40018047a23 */ /* 0x000fe40000010861 */
[----:B------:R-:W-:Y:S02]  /*181d0*/  IMAD.MOV.U32 R117, RZ, RZ, R233 ;  /* 0x000000ffff757224 */ /* 0x000fe400078e00e9 */
[--C-:B------:R-:W-:Y:S02]  /*181e0*/  FFMA.FTZ R58, R58, c[0x0][0x2d0], -R97.reuse ;  /* 0x0000b4003a3a7a23 */ /* 0x100fe40000010861 */
[----:B------:R-:W-:Y:S02]  /*181f0*/  FFMA.FTZ R62, R62, c[0x0][0x2d0], -R97 ;  /* 0x0000b4003e3e7a23 */ /* 0x000fe40000010861 */
[----:B------:R-:W-:Y:S01]  /*18200*/  FFMA.FTZ R24, R44, c[0x0][0x2d0], -R75 ;  /* 0x0000b4002c187a23 */ /* 0x000fe2000001084b */
[----:B------:R4:W-:Y:S01]  /*18210*/  MUFU.EX2 R61, R4 ;  /* 0x00000004003d7308 */ /* 0x0009e20000000800 */
[----:B------:R-:W-:Y:S02]  /*18220*/  FFMA.FTZ R44, R50, c[0x0][0x2d0], -R96 ;  /* 0x0000b400322c7a23 */ /* 0x000fe40000010860 */
[C---:B-1----:R-:W-:Y:S02]  /*18230*/  FMUL.FTZ R7, R68.reuse, R107 ;  /* 0x0000006b44077220 */ /* 0x042fe40000410000 */
[C---:B------:R-:W-:Y:S02]  /*18240*/  FMUL.FTZ R6, R68.reuse, R106 ;  /* 0x0000006a44067220 */ /* 0x040fe40000410000 */
[----:B------:R-:W-:Y:S02]  /*18250*/  IMAD.MOV.U32 R107, RZ, RZ, R53 ;  /* 0x000000ffff6b7224 */ /* 0x000fe400078e0035 */
[----:B------:R-:W-:Y:S01]  /*18260*/  LDSM.16.MT88.4 R52, [R210+0x100] ;  /* 0x00010000d234783b */ /* 0x000fe20000004200 */
[----:B------:R1:W2:Y:S01]  /*18270*/  MUFU.EX2 R30, R24 ;  /* 0x00000018001e7308 */ /* 0x0002a20000000800 */
[----:B------:R-:W-:Y:S01]  /*18280*/  FMUL.FTZ R18, R68, R118 ;  /* 0x0000007644127220 */ /* 0x000fe20000410000 */
[----:B------:R-:W-:Y:S01]  /*18290*/  F2FP.PACK_AB R66, R248, R107 ;  /* 0x0000006bf842723e */ /* 0x000fe200000000ff */
[----:B------:R-:W-:Y:S02]  /*182a0*/  FMUL.FTZ R19, R68, R119 ;  /* 0x0000007744137220 */ /* 0x000fe40000410000 */
[----:B--2---:R-:W-:Y:S02]  /*182b0*/  FFMA.FTZ R0, R8, c[0x0][0x2d0], -R97 ;  /* 0x0000b40008007a23 */ /* 0x004fe40000010861 */
[C---:B------:R-:W-:Y:S02]  /*182c0*/  FMUL.FTZ R35, R68.reuse, R135 ;  /* 0x0000008744237220 */ /* 0x040fe40000410000 */
[----:B------:R-:W-:Y:S01]  /*182d0*/  FMUL.FTZ R50, R68, R150 ;  /* 0x0000009644327220 */ /* 0x000fe20000410000 */
[----:B------:R2:W-:Y:S01]  /*182e0*/  MUFU.EX2 R200, R0 ;  /* 0x0000000000c87308 */ /* 0x0005e20000000800 */
[----:B------:R-:W-:Y:S01]  /*182f0*/  FFMA.FTZ R8, R40, c[0x0][0x2d0], -R75 ;  /* 0x0000b40028087a23 */ /* 0x000fe2000001084b */
[----:B------:R-:W5:Y:S01]  /*18300*/  LDL.LU R150, [R1+0x10] ;  /* 0x0000100001967983 */ /* 0x000f620000300800 */
[----:B------:R-:W-:Y:S02]  /*18310*/  IMAD.MOV.U32 R119, RZ, RZ, R243 ;  /* 0x000000ffff777224 */ /* 0x000fe400078e00f3 */
[--C-:B----4-:R-:W-:Y:S02]  /*18320*/  FFMA.FTZ R4, R25, c[0x0][0x2d0], -R97.reuse ;  /* 0x0000b40019047a23 */ /* 0x110fe40000010861 */
[----:B---3--:R-:W-:Y:S01]  /*18330*/  FMUL.FTZ R9, R2, R109 ;  /* 0x0000006d02097220 */ /* 0x008fe20000410000 */
[----:B------:R-:W-:Y:S01]  /*18340*/  MOV R109, R93 ;  /* 0x0000005d006d7202 */ /* 0x000fe20000000f00 */
[----:B------:R-:W-:Y:S01]  /*18350*/  FMUL.FTZ R34, R68, R134 ;  /* 0x0000008644227220 */ /* 0x000fe20000410000 */
[----:B------:R-:W3:Y:S01]  /*18360*/  MUFU.EX2 R235, R4 ;  /* 0x0000000400eb7308 */ /* 0x000ee20000000800 */
[----:B------:R-:W-:Y:S01]  /*18370*/  MOV R134, R84 ;  /* 0x0000005400867202 */ /* 0x000fe20000000f00 */
[C---:B------:R-:W-:Y:S02]  /*18380*/  FMUL.FTZ R45, R2.reuse, R145 ;  /* 0x00000091022d7220 */ /* 0x040fe40000410000 */
[C---:B------:R-:W-:Y:S02]  /*18390*/  FMUL.FTZ R12, R2.reuse, R112 ;  /* 0x00000070020c7220 */ /* 0x040fe40000410000 */
[C---:B------:R-:W-:Y:S02]  /*183a0*/  FMUL.FTZ R13, R2.reuse, R113 ;  /* 0x00000071020d7220 */ /* 0x040fe40000410000 */
[C---:B-1----:R-:W-:Y:S02]  /*183b0*/  FMUL.FTZ R24, R2.reuse, R124 ;  /* 0x0000007c02187220 */ /* 0x042fe40000410000 */
[----:B------:R1:W4:Y:S01]  /*183c0*/  MUFU.EX2 R31, R8 ;  /* 0x00000008001f7308 */ /* 0x0003220000000800 */
[C---:B------:R-:W-:Y:S02]  /*183d0*/  FMUL.FTZ R25, R2.reuse, R125 ;  /* 0x0000007d02197220 */ /* 0x040fe40000410000 */
[----:B------:R-:W-:Y:S02]  /*183e0*/  FMUL.FTZ R29, R2, R129 ;  /* 0x00000081021d7220 */ /* 0x000fe40000410000 */
[----:B--2---:R-:W-:Y:S02]  /*183f0*/  FFMA.FTZ R0, R22, c[0x0][0x2d0], -R97 ;  /* 0x0000b40016007a23 */ /* 0x004fe40000010861 */
[----:B------:R-:W2:Y:S01]  /*18400*/  LDSM.16.MT88.4 R20, [R209+0x100] ;  /* 0x00010000d114783b */ /* 0x000ea20000004200 */
[----:B------:R-:W-:Y:S02]  /*18410*/  IMAD.MOV.U32 R129, RZ, RZ, R30 ;  /* 0x000000ffff817224 */ /* 0x000fe400078e001e */
[----:B------:R4:W4:Y:S01]  /*18420*/  MUFU.EX2 R244, R0 ;  /* 0x0000000000f47308 */ /* 0x0009220000000800 */
[----:B------:R-:W-:Y:S02]  /*18430*/  FFMA.FTZ R40, R49, c[0x0][0x2d0], -R96 ;  /* 0x0000b40031287a23 */ /* 0x000fe40000010860 */
[----:B------:R-:W-:Y:S01]  /*18440*/  FMUL.FTZ R49, R69, R149 ;  /* 0x0000009545317220 */ /* 0x000fe20000410000 */
[----:B---3--:R-:W-:Y:S01]  /*18450*/  F2FP.PACK_AB R67, R235, R61 ;  /* 0x0000003deb43723e */ /* 0x008fe200000000ff */
[----:B------:R-:W-:Y:S01]  /*18460*/  FFMA.FTZ R4, R41, c[0x0][0x2d0], -R74 ;  /* 0x0000b40029047a23 */ /* 0x000fe2000001084a */
[----:B------:R-:W-:Y:S01]  /*18470*/  MOV R118, R235 ;  /* 0x000000eb00767202 */ /* 0x000fe20000000f00 */
[C---:B------:R-:W-:Y:S02]  /*18480*/  FMUL.FTZ R41, R2.reuse, R141 ;  /* 0x0000008d02297220 */ /* 0x040fe40000410000 */
[----:B------:R-:W-:Y:S01]  /*18490*/  IMAD.MOV.U32 R149, RZ, RZ, R117 ;  /* 0x000000ffff957224 */ /* 0x000fe200078e0075 */
[----:B------:R3:W-:Y:S01]  /*184a0*/  MUFU.EX2 R60, R4 ;  /* 0x00000004003c7308 */ /* 0x0007e20000000800 */
[----:B-1----:R-:W-:Y:S02]  /*184b0*/  FMUL.FTZ R8, R2, R108 ;  /* 0x0000006c02087220 */ /* 0x002fe40000410000 */
[----:B----4-:R-:W-:Y:S02]  /*184c0*/  IMAD.MOV.U32 R125, RZ, RZ, R31 ;  /* 0x000000ffff7d7224 */ /* 0x010fe400078e001f */
[----:B------:R-:W-:Y:S05]  /*184d0*/  IMAD.MOV.U32 R108, RZ, RZ, R92 ;  /* 0x000000ffff6c7224 */ /* 0x000fea00078e005c */
[----:B------:R1:W-:Y:S01]  /*184e0*/  MUFU.EX2 R113, R28 ;  /* 0x0000001c00717308 */ /* 0x0003e20000000800 */
[----:B------:R-:W-:Y:S01]  /*184f0*/  FFMA.FTZ R92, R95, c[0x0][0x2d0], -R75 ;  /* 0x0000b4005f5c7a23 */ /* 0x000fe2000001084b */
[----:B------:R-:W-:Y:S02]  /*18500*/  FSEL R0, R3, RZ, P0 ;  /* 0x000000ff03007208 */ /* 0x000fe40000000000 */
[----:B------:R-:W-:Y:S03]  /*18510*/  F2FP.PACK_AB R65, R244, R200 ;  /* 0x000000c8f441723e */ /* 0x000fe600000000ff */
[----:B------:R-:W-:Y:S03]  /*18520*/  FADD.FTZ R0, -R0, R103 ;  /* 0x0000006700007221 */ /* 0x000fe60000010100 */
[----:B------:R4:W-:Y:S01]  /*18530*/  MUFU.EX2 R124, R32 ;  /* 0x00000020007c7308 */ /* 0x0009e20000000800 */
[----:B------:R-:W-:Y:S02]  /*18540*/  FMUL.FTZ R0, R0, c[0x0][0x2d0] ;  /* 0x0000b40000007a20 */ /* 0x000fe40000410000 */
[C---:B---3--:R-:W-:Y:S02]  /*18550*/  FMUL.FTZ R4, R69.reuse, R104 ;  /* 0x0000006845047220 */ /* 0x048fe40000410000 */
[----:B------:R-:W-:Y:S05]  /*18560*/  IMAD.MOV.U32 R104, RZ, RZ, R87 ;  /* 0x000000ffff687224 */ /* 0x000fea00078e0057 */
[----:B------:R-:W3:Y:S01]  /*18570*/  MUFU.EX2 R0, R0 ;  /* 0x0000000000007308 */ /* 0x000ee20000000800 */
[-C--:B--2---:R-:W-:Y:S01]  /*18580*/  HMMA.16816.F32 R4, R76, R20.reuse, R4 ;  /* 0x000000144c04723c */ /* 0x084fe20000001804 */
[C---:B-1----:R-:W-:Y:S08]  /*18590*/  FMUL.FTZ R28, R2.reuse, R128 ;  /* 0x00000080021c7220 */ /* 0x042ff00000410000 */
[----:B------:R1:W2:Y:S03]  /*185a0*/  MUFU.EX2 R59, R40 ;  /* 0x00000028003b7308 */ /* 0x0002a60000000800 */
[C---:B----4-:R-:W-:Y:S01]  /*185b0*/  FMUL.FTZ R32, R69.reuse, R132 ;  /* 0x0000008445207220 */ /* 0x050fe20000410000 */
[----:B------:R-:W-:Y:S01]  /*185c0*/  MOV R132, R61 ;  /* 0x0000003d00847202 */ /* 0x000fe20000000f00 */
[----:B------:R-:W-:Y:S05]  /*185d0*/  FMUL.FTZ R61, R2, R161 ;  /* 0x000000a1023d7220 */ /* 0x000fea0000410000 */
[----:B------:R4:W-:Y:S01]  /*185e0*/  MUFU.EX2 R112, R44 ;  /* 0x0000002c00707308 */ /* 0x0009e20000000800 */
[C---:B---3--:R-:W-:Y:S02]  /*185f0*/  FMUL.FTZ R10, R0.reuse, R110 ;  /* 0x0000006e000a7220 */ /* 0x048fe40000410000 */
[C---:B------:R-:W-:Y:S02]  /*18600*/  FMUL.FTZ R11, R0.reuse, R111 ;  /* 0x0000006f000b7220 */ /* 0x040fe40000410000 */
[C---:B------:R-:W-:Y:S01]  /*18610*/  FMUL.FTZ R26, R0.reuse, R126 ;  /* 0x0000007e001a7220 */ /* 0x040fe20000410000 */
[----:B------:R-:W-:Y:S01]  /*18620*/  MOV R126, R81 ;  /* 0x00000051007e7202 */ /* 0x000fe20000000f00 */
[C---:B------:R-:W-:Y:S01]  /*18630*/  FMUL.FTZ R27, R0.reuse, R127 ;  /* 0x0000007f001b7220 */ /* 0x040fe20000410000 */
[----:B------:R-:W3:Y:S01]  /*18640*/  LDSM.16.MT88.4 R80, [R211+0x100] ;  /* 0x00010000d350783b */ /* 0x000ee20000004200 */
[----:B------:R-:W-:Y:S01]  /*18650*/  MOV R127, R86 ;  /* 0x00000056007f7202 */ /* 0x000fe20000000f00 */
[C---:B------:R-:W-:Y:S01]  /*18660*/  HMMA.16816.F32 R8, R64.reuse, R20, R8 ;  /* 0x000000144008723c */ /* 0x040fe20000001808 */
[C---:B------:R-:W-:Y:S01]  /*18670*/  FMUL.FTZ R14, R0.reuse, R114 ;  /* 0x00000072000e7220 */ /* 0x040fe20000410000 */
[----:B------:R-:W-:Y:S01]  /*18680*/  MUFU.EX2 R111, R58 ;  /* 0x0000003a006f7308 */ /* 0x000fe20000000800 */
[C---:B------:R-:W-:Y:S02]  /*18690*/  FMUL.FTZ R15, R0.reuse, R115 ;  /* 0x00000073000f7220 */ /* 0x040fe40000410000 */
[----:B------:R-:W-:Y:S02]  /*186a0*/  FMUL.FTZ R31, R0, R131 ;  /* 0x00000083001f7220 */ /* 0x000fe40000410000 */
[----:B------:R-:W-:Y:S02]  /*186b0*/  FFMA.FTZ R20, R46, c[0x0][0x2d0], -R74 ;  /* 0x0000b4002e147a23 */ /* 0x000fe4000001084a */
[----:B------:R-:W-:Y:S01]  /*186c0*/  IMAD.MOV.U32 R131, RZ, RZ, R85 ;  /* 0x000000ffff837224 */ /* 0x000fe200078e0055 */
[-C--:B------:R-:W-:Y:S01]  /*186d0*/  HMMA.16816.F32 R12, R64, R22.reuse, R12 ;  /* 0x00000016400c723c */ /* 0x080fe2000000180c */
[----:B------:R-:W2:Y:S01]  /*186e0*/  LDSM.16.MT88.4 R84, [R209+0x900] ;  /* 0x00090000d154783b */ /* 0x000ea20000004200 */
[----:B------:R3:W-:Y:S01]  /*186f0*/  MUFU.EX2 R114, R20 ;  /* 0x0000001400727308 */ /* 0x0007e20000000800 */
[----:B-1----:R-:W-:Y:S02]  /*18700*/  FMUL.FTZ R40, R2, R140 ;  /* 0x0000008c02287220 */ /* 0x002fe40000410000 */
[C---:B------:R-:W-:Y:S01]  /*18710*/  FMUL.FTZ R21, R69.reuse, R121 ;  /* 0x0000007945157220 */ /* 0x040fe20000410000 */
[----:B------:R-:W-:Y:S01]  /*18720*/  MOV R121, R249 ;  /* 0x000000f900797202 */ /* 0x000fe20000000f00 */
[C---:B------:R-:W-:Y:S01]  /*18730*/  FMUL.FTZ R30, R0.reuse, R130 ;  /* 0x00000082001e7220 */ /* 0x040fe20000410000 */
[C---:B------:R-:W-:Y:S01]  /*18740*/  HMMA.16816.F32 R16, R76.reuse, R22, R16 ;  /* 0x000000164c10723c */ /* 0x040fe20000001810 */
[----:B------:R-:W-:Y:S03]  /*18750*/  MOV R130, R33 ;  /* 0x0000002100827202 */ /* 0x000fe60000000f00 */
[C---:B------:R-:W-:Y:S02]  /*18760*/  FMUL.FTZ R33, R69.reuse, R133 ;  /* 0x0000008545217220 */ /* 0x040fe40000410000 */
[----:B------:R-:W-:Y:S02]  /*18770*/  FMUL.FTZ R42, R0, R142 ;  /* 0x0000008e002a7220 */ /* 0x000fe40000410000 */
[C---:B------:R-:W-:Y:S04]  /*18780*/  FMUL.FTZ R22, R68.reuse, R122 ;  /* 0x0000007a44167220 */ /* 0x040fe80000410000 */
[----:B------:R-:W-:Y:S01]  /*18790*/  FMUL.FTZ R23, R68, R123 ;  /* 0x0000007b44177220 */ /* 0x000fe20000410000 */
[----:B------:R-:W-:Y:S01]  /*187a0*/  MOV R123, R244 ;  /* 0x000000f4007b7202 */ /* 0x000fe20000000f00 */
[----:B------:R-:W-:Y:S02]  /*187b0*/  FMUL.FTZ R43, R0, R143 ;  /* 0x0000008f002b7220 */ /* 0x000fe40000410000 */
[C---:B----4-:R-:W-:Y:S02]  /*187c0*/  FMUL.FTZ R44, R2.reuse, R144 ;  /* 0x00000090022c7220 */ /* 0x050fe40000410000 */
[C---:B---3--:R-:W-:Y:S02]  /*187d0*/  FMUL.FTZ R20, R69.reuse, R120 ;  /* 0x0000007845147220 */ /* 0x048fe40000410000 */
[----:B------:R-:W-:Y:S01]  /*187e0*/  IMAD.MOV.U32 R133, RZ, RZ, R60 ;  /* 0x000000ffff857224 */ /* 0x000fe200078e003c */
[----:B------:R1:W-:Y:S01]  /*187f0*/  MUFU.EX2 R120, R62 ;  /* 0x0000003e00787308 */ /* 0x0003e20000000800 */
[----:B------:R-:W-:Y:S01]  /*18800*/  FMUL.FTZ R60, R2, R160 ;  /* 0x000000a0023c7220 */ /* 0x000fe20000410000 */
[----:B------:R-:W-:Y:S01]  /*18810*/  MOV R160, R116 ;  /* 0x0000007400a07202 */ /* 0x000fe20000000f00 */
[C---:B------:R-:W-:Y:S01]  /*18820*/  FMUL.FTZ R46, R0.reuse, R146 ;  /* 0x00000092002e7220 */ /* 0x040fe20000410000 */
[-C--:B------:R-:W-:Y:S01]  /*18830*/  HMMA.16816.F32 R20, R76, R36.reuse, R20 ;  /* 0x000000244c14723c */ /* 0x080fe20000001814 */
[C---:B------:R-:W-:Y:S02]  /*18840*/  FMUL.FTZ R47, R0.reuse, R147 ;  /* 0x00000093002f7220 */ /* 0x040fe40000410000 */
[C---:B------:R-:W-:Y:S02]  /*18850*/  FMUL.FTZ R58, R0.reuse, R158 ;  /* 0x0000009e003a7220 */ /* 0x040fe40000410000 */
[----:B------:R-:W-:Y:S02]  /*18860*/  FMUL.FTZ R63, R0, R163 ;  /* 0x000000a3003f7220 */ /* 0x000fe40000410000 */
[----:B------:R-:W-:Y:S01]  /*18870*/  IMAD.MOV.U32 R122, RZ, RZ, R248 ;  /* 0x000000ffff7a7224 */ /* 0x000fe200078e00f8 */
[C---:B------:R-:W-:Y:S01]  /*18880*/  HMMA.16816.F32 R24, R64.reuse, R36, R24 ;  /* 0x000000244018723c */ /* 0x040fe20000001818 */
[----:B------:R-:W-:Y:S06]  /*18890*/  IMAD.MOV.U32 R115, RZ, RZ, R246 ;  /* 0x000000ffff737224 */ /* 0x000fec00078e00f6 */
[----:B------:R-:W-:Y:S01]  /*188a0*/  FFMA.FTZ R36, R48, c[0x0][0x2d0], -R96 ;  /* 0x0000b40030247a23 */ /* 0x000fe20000010860 */
[-C--:B------:R-:W-:Y:S01]  /*188b0*/  HMMA.16816.F32 R28, R64, R38.reuse, R28 ;  /* 0x00000026401c723c */ /* 0x080fe2000000181c */
[----:B------:R-:W-:Y:S02]  /*188c0*/  FMUL.FTZ R37, R69, R137 ;  /* 0x0000008945257220 */ /* 0x000fe40000410000 */
[----:B------:R3:W-:Y:S01]  /*188d0*/  MUFU.EX2 R128, R36 ;  /* 0x0000002400807308 */ /* 0x0007e20000000800 */
[--C-:B------:R-:W-:Y:S02]  /*188e0*/  FFMA.FTZ R48, R51, c[0x0][0x2d0], -R74.reuse ;  /* 0x0000b40033307a23 */ /* 0x100fe4000001084a */
[----:B------:R-:W-:Y:S02]  /*188f0*/  FMUL.FTZ R51, R68, R151 ;  /* 0x0000009744337220 */ /* 0x000fe40000410000 */
[C---:B------:R-:W-:Y:S01]  /*18900*/  HMMA.16816.F32 R32, R76.reuse, R38, R32 ;  /* 0x000000264c20723c */ /* 0x040fe20000001820 */
[----:B------:R-:W-:Y:S03]  /*18910*/  IMAD.MOV.U32 R151, RZ, RZ, R57 ;  /* 0x000000ffff977224 */ /* 0x000fe600078e0039 */
[----:B------:R-:W-:Y:S01]  /*18920*/  FMUL.FTZ R57, R2, R157 ;  /* 0x0000009d02397220 */ /* 0x000fe20000410000 */
[----:B------:R4:W-:Y:S01]  /*18930*/  MUFU.EX2 R110, R48 ;  /* 0x00000030006e7308 */ /* 0x0009e20000000800 */
[----:B-1----:R-:W-:Y:S02]  /*18940*/  FMUL.FTZ R62, R0, R162 ;  /* 0x000000a2003e7220 */ /* 0x002fe40000410000 */
[C---:B------:R-:W-:Y:S04]  /*18950*/  FMUL.FTZ R38, R68.reuse, R138 ;  /* 0x0000008a44267220 */ /* 0x040fe80000410000 */
[----:B------:R-:W-:Y:S03]  /*18960*/  FMUL.FTZ R39, R68, R139 ;  /* 0x0000008b44277220 */ /* 0x000fe60000410000 */
[----:B------:R-:W-:Y:S01]  /*18970*/  MUFU.EX2 R138, R92 ;  /* 0x0000005c008a7308 */ /* 0x000fe20000000800 */
[C---:B---3--:R-:W-:Y:S07]  /*18980*/  FMUL.FTZ R36, R69.reuse, R136 ;  /* 0x0000008845247220 */ /* 0x048fee0000410000 */
[-C--:B------:R-:W-:Y:S01]  /*18990*/  HMMA.16816.F32 R36, R76, R52.reuse, R36 ;  /* 0x000000344c24723c */ /* 0x080fe20000001824 */
[C---:B----4-:R-:W-:Y:S01]  /*189a0*/  FMUL.FTZ R48, R69.reuse, R148 ;  /* 0x0000009445307220 */ /* 0x050fe20000410000 */
[----:B--2---:R-:W-:Y:S01]  /*189b0*/  MOV R148, R59 ;  /* 0x0000003b00947202 */ /* 0x004fe20000000f00 */
[----:B------:R-:W-:Y:S05]  /*189c0*/  FMUL.FTZ R59, R0, R159 ;  /* 0x0000009f003b7220 */ /* 0x000fea0000410000 */
[C---:B------:R-:W-:Y:S07]  /*189d0*/  HMMA.16816.F32 R40, R64.reuse, R52, R40 ;  /* 0x000000344028723c */ /* 0x040fee0000001828 */
[--C-:B------:R-:W-:Y:S01]  /*189e0*/  FFMA.FTZ R52, R56, c[0x0][0x2d0], -R97.reuse ;  /* 0x0000b40038347a23 */ /* 0x100fe20000010861 */
[-C--:B------:R-:W-:Y:S01]  /*189f0*/  HMMA.16816.F32 R44, R64, R54.reuse, R44 ;  /* 0x00000036402c723c */ /* 0x080fe2000000182c */
[C---:B------:R-:W-:Y:S02]  /*18a00*/  FMUL.FTZ R53, R69.reuse, R153 ;  /* 0x0000009945357220 */ /* 0x040fe40000410000 */
        /* <DEDUP_REMOVED lines=9> */
[-C--:B------:R-:W-:Y:S01]  /*18aa0*/  HMMA.16816.F32 R60, R64, R82.reuse, R60 ;  /* 0x00000052403c723c */ /* 0x080fe2000000183c */
[----:B--2---:R-:W-:Y:S02]  /*18ab0*/  F2FP.PACK_AB R81, R111, R103 ;  /* 0x000000676f51723e */ /* 0x004fe400000000ff */
[----:B------:R1:W2:Y:S04]  /*18ac0*/  MUFU.EX2 R106, R80 ;  /* 0x00000050006a7308 */ /* 0x0002a80000000800 */
[C---:B------:R-:W-:Y:S02]  /*18ad0*/  FMUL.FTZ R64, R69.reuse, R164 ;  /* 0x000000a445407220 */ /* 0x040fe40000410000 */
[----:B------:R-:W-:Y:S03]  /*18ae0*/  FMUL.FTZ R65, R69, R165 ;  /* 0x000000a545417220 */ /* 0x000fe60000410000 */
[C---:B------:R-:W-:Y:S02]  /*18af0*/  FMUL.FTZ R66, R68.reuse, R166 ;  /* 0x000000a644427220 */ /* 0x040fe40000410000 */
[----:B------:R-:W-:Y:S07]  /*18b00*/  FMUL.FTZ R67, R68, R167 ;  /* 0x000000a744437220 */ /* 0x000fee0000410000 */
[----:B------:R-:W-:Y:S01]  /*18b10*/  HMMA.16816.F32 R64, R76, R82, R64 ;  /* 0x000000524c40723c */ /* 0x000fe20000001840 */
[----:B-1----:R-:W-:Y:S06]  /*18b20*/  FFMA.FTZ R80, R90, c[0x0][0x2d0], -R74 ;  /* 0x0000b4005a507a23 */ /* 0x002fec000001084a */
[----:B------:R-:W-:Y:S01]  /*18b30*/  F2FP.PACK_AB R76, R133, R126 ;  /* 0x0000007e854c723e */ /* 0x000fe200000000ff */
[----:B------:R-:W1:Y:S01]  /*18b40*/  LDSM.16.MT88.4 R88, [R212+0x900] ;  /* 0x00090000d458783b */ /* 0x000e620000004200 */
[----:B------:R-:W-:Y:S01]  /*18b50*/  F2FP.PACK_AB R77, R151, R125 ;  /* 0x0000007d974d723e */ /* 0x000fe200000000ff */
[----:B------:R3:W-:Y:S02]  /*18b60*/  MUFU.EX2 R249, R80 ;  /* 0x0000005000f97308 */ /* 0x0007e40000000800 */
[----:B------:R-:W-:Y:S02]  /*18b70*/  F2FP.PACK_AB R78, R114, R130 ;  /* 0x00000082724e723e */ /* 0x000fe400000000ff */
[----:B------:R-:W-:Y:S02]  /*18b80*/  F2FP.PACK_AB R79, R113, R129 ;  /* 0x00000081714f723e */ /* 0x000fe400000000ff */
[----:B------:R-:W-:Y:S02]  /*18b90*/  F2FP.PACK_AB R82, R112, R148 ;  /* 0x000000947052723e */ /* 0x000fe400000000ff */
[----:B--2---:R-:W-:Y:S01]  /*18ba0*/  F2FP.PACK_AB R83, R106, R120 ;  /* 0x000000786a53723e */ /* 0x004fe200000000ff */
[----:B-----5:R-:W-:Y:S02]  /*18bb0*/  FFMA.FTZ R69, R69, R150, R160 ;  /* 0x0000009645457223 */ /* 0x020fe400000100a0 */
[-C--:B------:R-:W-:Y:S01]  /*18bc0*/  HMMA.16816.F32 R4, R76, R84.reuse, R4 ;  /* 0x000000544c04723c */ /* 0x080fe20000001804 */
[----:B------:R-:W-:Y:S02]  /*18bd0*/  IMAD.MOV.U32 R150, RZ, RZ, R149 ;  /* 0x000000ffff967224 */ /* 0x000fe400078e0095 */
[--C-:B---3--:R-:W-:Y:S02]  /*18be0*/  FFMA.FTZ R80, R94, c[0x0][0x2d0], -R75.reuse ;  /* 0x0000b4005e507a23 */ /* 0x108fe4000001084b */
        /* <DEDUP_REMOVED lines=9> */
[C---:B------:R-:W-:Y:S01]  /*18c80*/  HMMA.16816.F32 R24, R80.reuse, R88, R24 ;  /* 0x000000585018723c */ /* 0x040fe20000001818 */
[----:B---3--:R-:W-:Y:S06]  /*18c90*/  FFMA.FTZ R84, R177, c[0x0][0x2d0], -R74 ;  /* 0x0000b400b1547a23 */ /* 0x008fec000001084a */
[--C-:B------:R-:W-:Y:S01]  /*18ca0*/  FFMA.FTZ R88, R170, c[0x0][0x2d0], -R96.reuse ;  /* 0x0000b400aa587a23 */ /* 0x100fe20000010860 */
[-C--:B------:R-:W-:Y:S01]  /*18cb0*/  HMMA.16816.F32 R28, R80, R90.reuse, R28 ;  /* 0x0000005a501c723c */ /* 0x080fe2000000181c */
[----:B------:R1:W-:Y:S07]  /*18cc0*/  MUFU.EX2 R246, R84 ;  /* 0x0000005400f67308 */ /* 0x0003ee0000000800 */
[C---:B------:R-:W-:Y:S03]  /*18cd0*/  HMMA.16816.F32 R32, R76.reuse, R90, R32 ;  /* 0x0000005a4c20723c */ /* 0x040fe60000001820 */
[----:B------:R3:W-:Y:S05]  /*18ce0*/  MUFU.EX2 R136, R88 ;  /* 0x0000005800887308 */ /* 0x0007ea0000000800 */
[-C--:B--2---:R-:W-:Y:S08]  /*18cf0*/  HMMA.16816.F32 R36, R76, R92.reuse, R36 ;  /* 0x0000005c4c24723c */ /* 0x084ff00000001824 */
[C---:B------:R-:W-:Y:S01]  /*18d00*/  HMMA.16816.F32 R40, R80.reuse, R92, R40 ;  /* 0x0000005c5028723c */ /* 0x040fe20000001828 */
[----:B-1----:R-:W-:Y:S04]  /*18d10*/  FFMA.FTZ R84, R171, c[0x0][0x2d0], -R75 ;  /* 0x0000b400ab547a23 */ /* 0x002fe8000001084b */
[----:B------:R1:W-:Y:S02]  /*18d20*/  MUFU.EX2 R244, R84 ;  /* 0x0000005400f47308 */ /* 0x0003e40000000800 */
[----:B------:R-:W-:Y:S01]  /*18d30*/  FFMA.FTZ R92, R168, c[0x0][0x2d0], -R97 ;  /* 0x0000b400a85c7a23 */ /* 0x000fe20000010861 */
[-C--:B------:R-:W-:Y:S01]  /*18d40*/  HMMA.16816.F32 R44, R80, R94.reuse, R44 ;  /* 0x0000005e502c723c */ /* 0x080fe2000000182c */
[--C-:B---3--:R-:W-:Y:S06]  /*18d50*/  FFMA.FTZ R88, R173, c[0x0][0x2d0], -R96.reuse ;  /* 0x0000b400ad587a23 */ /* 0x108fec0000010860 */
[----:B------:R2:W-:Y:S01]  /*18d60*/  MUFU.EX2 R235, R92 ;  /* 0x0000005c00eb7308 */ /* 0x0005e20000000800 */
[C---:B------:R-:W-:Y:S09]  /*18d70*/  HMMA.16816.F32 R48, R76.reuse, R94, R48 ;  /* 0x0000005e4c30723c */ /* 0x040ff20000001830 */
[----:B------:R3:W-:Y:S03]  /*18d80*/  MUFU.EX2 R142, R88 ;  /* 0x00000058008e7308 */ /* 0x0007e60000000800 */
[----:B-1----:R-:W-:Y:S07]  /*18d90*/  FFMA.FTZ R84, R174, c[0x0][0x2d0], -R75 ;  /* 0x0000b400ae547a23 */ /* 0x002fee000001084b */
[----:B------:R1:W-:Y:S01]  /*18da0*/  MUFU.EX2 R143, R84 ;  /* 0x00000054008f7308 */ /* 0x0003e20000000800 */
[----:B--2---:R-:W-:Y:S09]  /*18db0*/  FFMA.FTZ R92, R169, c[0x0][0x2d0], -R97 ;  /* 0x0000b400a95c7a23 */ /* 0x004ff20000010861 */
[----:B------:R2:W-:Y:S01]  /*18dc0*/  MUFU.EX2 R233, R92 ;  /* 0x0000005c00e97308 */ /* 0x0005e20000000800 */
[--C-:B---3--:R-:W-:Y:S09]  /*18dd0*/  FFMA.FTZ R88, R175, c[0x0][0x2d0], -R96.reuse ;  /* 0x0000b400af587a23 */ /* 0x108ff20000010860 */
[----:B------:R3:W4:Y:S01]  /*18de0*/  MUFU.EX2 R141, R88 ;  /* 0x00000058008d7308 */ /* 0x0007220000000800 */
[----:B-1----:R-:W-:Y:S09]  /*18df0*/  FFMA.FTZ R84, R99, c[0x0][0x2d0], -R96 ;  /* 0x0000b40063547a23 */ /* 0x002ff20000010860 */
[----:B------:R1:W-:Y:S01]  /*18e00*/  MUFU.EX2 R137, R84 ;  /* 0x0000005400897308 */ /* 0x0003e20000000800 */
[----:B--2---:R-:W-:Y:S09]  /*18e10*/  FFMA.FTZ R92, R186, c[0x0][0x2d0], -R75 ;  /* 0x0000b400ba5c7a23 */ /* 0x004ff2000001084b */
[----:B------:R2:W-:Y:S01]  /*18e20*/  MUFU.EX2 R145, R92 ;  /* 0x0000005c00917308 */ /* 0x0005e20000000800 */
[--C-:B---3--:R-:W-:Y:S09]  /*18e30*/  FFMA.FTZ R88, R181, c[0x0][0x2d0], -R74.reuse ;  /* 0x0000b400b5587a23 */ /* 0x108ff2000001084a */
[----:B------:R3:W-:Y:S01]  /*18e40*/  MUFU.EX2 R243, R88 ;  /* 0x0000005800f37308 */ /* 0x0007e20000000800 */
[----:B-1----:R-:W1:Y:S08]  /*18e50*/  LDSM.16.MT88.4 R84, [R211+0x900] ;  /* 0x00090000d354783b */ /* 0x002e700000004200 */
[----:B--2---:R-:W-:Y:S01]  /*18e60*/  LDSM.16.MT88.4 R92, [R210+0x1100] ;  /* 0x00110000d25c783b */ /* 0x004fe20000004200 */
[--C-:B---3--:R-:W-:Y:S04]  /*18e70*/  FFMA.FTZ R88, R98, c[0x0][0x2d0], -R97.reuse ;  /* 0x0000b40062587a23 */ /* 0x108fe80000010861 */
[----:B------:R2:W3:Y:S01]  /*18e80*/  MUFU.EX2 R140, R88 ;  /* 0x00000058008c7308 */ /* 0x0004e20000000800 */
[-C--:B-1----:R-:W-:Y:S08]  /*18e90*/  HMMA.16816.F32 R52, R76, R84.reuse, R52 ;  /* 0x000000544c34723c */ /* 0x082ff00000001834 */
[C---:B------:R-:W-:Y:S01]  /*18ea0*/  HMMA.16816.F32 R56, R80.reuse, R84, R56 ;  /* 0x000000545038723c */ /* 0x040fe20000001838 */
[----:B--2---:R-:W1:Y:S06]  /*18eb0*/  LDSM.16.MT88.4 R88, [R209+0x1100] ;  /* 0x00110000d158783b */ /* 0x004e6c0000004200 */
[----:B------:R-:W-:Y:S01]  /*18ec0*/  FFMA.FTZ R84, R172, c[0x0][0x2d0], -R97 ;  /* 0x0000b400ac547a23 */ /* 0x000fe20000010861 */
[-C--:B------:R-:W-:Y:S03]  /*18ed0*/  HMMA.16816.F32 R60, R80, R86.reuse, R60 ;  /* 0x00000056503c723c */ /* 0x080fe6000000183c */
[----:B------:R2:W5:Y:S04]  /*18ee0*/  MUFU.EX2 R230, R84 ;  /* 0x0000005400e67308 */ /* 0x0005680000000800 */
[--C-:B------:R-:W-:Y:S01]  /*18ef0*/  FFMA.FTZ R80, R187, c[0x0][0x2d0], -R74.reuse ;  /* 0x0000b400bb507a23 */ /* 0x100fe2000001084a */
[----:B------:R-:W-:Y:S01]  /*18f00*/  HMMA.16816.F32 R64, R76, R86, R64 ;  /* 0x000000564c40723c */ /* 0x000fe20000001840 */
[----:B----4-:R-:W-:Y:S03]  /*18f10*/  F2FP.PACK_AB R82, R141, R142 ;  /* 0x0000008e8d52723e */ /* 0x010fe600000000ff */
[----:B---3--:R-:W-:Y:S01]  /*18f20*/  F2FP.PACK_AB R81, R235, R140 ;  /* 0x0000008ceb51723e */ /* 0x008fe200000000ff */
[----:B------:R3:W-:Y:S02]  /*18f30*/  MUFU.EX2 R147, R80 ;  /* 0x0000005000937308 */ /* 0x0007e40000000800 */
[----:B------:R-:W-:Y:S02]  /*18f40*/  F2FP.PACK_AB R76, R249, R110 ;  /* 0x0000006ef94c723e */ /* 0x000fe400000000ff */
[----:B------:R-:W-:Y:S03]  /*18f50*/  F2FP.PACK_AB R77, R138, R139 ;  /* 0x0000008b8a4d723e */ /* 0x000fe600000000ff */
[----:B------:R-:W-:Y:S02]  /*18f60*/  F2FP.PACK_AB R78, R246, R248 ;  /* 0x000000f8f64e723e */ /* 0x000fe400000000ff */
[----:B------:R-:W-:Y:S01]  /*18f70*/  F2FP.PACK_AB R79, R143, R244 ;  /* 0x000000f48f4f723e */ /* 0x000fe200000000ff */
[----:B--2---:R-:W2:Y:S01]  /*18f80*/  LDSM.16.MT88.4 R84, [R212+0x1100] ;  /* 0x00110000d454783b */ /* 0x004ea20000004200 */
[----:B-----5:R-:W-:Y:S05]  /*18f90*/  F2FP.PACK_AB R83, R230, R233 ;  /* 0x000000e9e653723e */ /* 0x020fea00000000ff */
[-C--:B-1----:R-:W-:Y:S01]  /*18fa0*/  HMMA.16816.F32 R4, R76, R88.reuse, R4 ;  /* 0x000000584c04723c */ /* 0x082fe20000001804 */
[--C-:B---3--:R-:W-:Y:S04]  /*18fb0*/  FFMA.FTZ R80, R182, c[0x0][0x2d0], -R75.reuse ;  /* 0x0000b400b6507a23 */ /* 0x108fe8000001084b */
[----:B------:R1:W-:Y:S02]  /*18fc0*/  MUFU.EX2 R146, R80 ;  /* 0x0000005000927308 */ /* 0x0003e40000000800 */
[----:B-1----:R-:W-:Y:S07]  /*18fd0*/  F2FP.PACK_AB R80, R136, R137 ;  /* 0x000000898850723e */ /* 0x002fee00000000ff */
[C---:B------:R-:W-:Y:S07]  /*18fe0*/  HMMA.16816.F32 R8, R80.reuse, R88, R8 ;  /* 0x000000585008723c */ /* 0x040fee0000001808 */
[--C-:B------:R-:W-:Y:S01]  /*18ff0*/  FFMA.FTZ R88, R196, c[0x0][0x2d0], -R74.reuse ;  /* 0x0000b400c4587a23 */ /* 0x100fe2000001084a */
[-C--:B------:R-:W-:Y:S03]  /*19000*/  HMMA.16816.F32 R12, R80, R90.reuse, R12 ;  /* 0x0000005a500c723c */ /* 0x080fe6000000180c */
[----:B------:R1:W-:Y:S05]  /*19010*/  MUFU.EX2 R228, R88 ;  /* 0x0000005800e47308 */ /* 0x0003ea0000000800 */
[C---:B------:R-:W-:Y:S08]  /*19020*/  HMMA.16816.F32 R16, R76.reuse, R90, R16 ;  /* 0x0000005a4c10723c */ /* 0x040ff00000001810 */
[-C--:B--2---:R-:W-:Y:S08]  /*19030*/  HMMA.16816.F32 R20, R76, R84.reuse, R20 ;  /* 0x000000544c14723c */ /* 0x084ff00000001814 */
[C---:B------:R-:W-:Y:S01]  /*19040*/  HMMA.16816.F32 R24, R80.reuse, R84, R24 ;  /* 0x000000545018723c */ /* 0x040fe20000001818 */
[----:B-1----:R-:W-:Y:S03]  /*19050*/  FFMA.FTZ R88, R198, c[0x0][0x2d0], -R74 ;  /* 0x0000b400c6587a23 */ /* 0x002fe6000001084a */
[----:B------:R-:W-:Y:S03]  /*19060*/  MOV R198, R121 ;  /* 0x0000007900c67202 */ /* 0x000fe60000000f00 */
[--C-:B------:R-:W-:Y:S01]  /*19070*/  FFMA.FTZ R84, R184, c[0x0][0x2d0], -R96.reuse ;  /* 0x0000b400b8547a23 */ /* 0x100fe20000010860 */
[-C--:B------:R-:W-:Y:S01]  /*19080*/  HMMA.16816.F32 R28, R80, R86.reuse, R28 ;  /* 0x00000056501c723c */ /* 0x080fe2000000181c */
[----:B------:R1:W-:Y:S01]  /*19090*/  MUFU.EX2 R196, R88 ;  /* 0x0000005800c47308 */ /* 0x0003e20000000800 */
[----:B------:R-:W-:Y:S02]  /*190a0*/  ISETP.GT.AND P0, PT, R225, R198, PT ;  /* 0x000000c6e100720c */ /* 0x000fe40003f04270 */
[----:B------:R-:W-:Y:S04]  /*190b0*/  MOV R121, R107 ;  /* 0x0000006b00797202 */ /* 0x000fe80000000f00 */
[C---:B------:R-:W-:Y:S03]  /*190c0*/  HMMA.16816.F32 R32, R76.reuse, R86, R32 ;  /* 0x000000564c20723c */ /* 0x040fe60000001820 */
[----:B------:R2:W-:Y:S05]  /*190d0*/  MUFU.EX2 R144, R84 ;  /* 0x0000005400907308 */ /* 0x0005ea0000000800 */
[-C--:B------:R-:W-:Y:S08]  /*190e0*/  HMMA.16816.F32 R36, R76, R92.reuse, R36 ;  /* 0x0000005c4c24723c */ /* 0x080ff00000001824 */
[C---:B------:R-:W-:Y:S01]  /*190f0*/  HMMA.16816.F32 R40, R80.reuse, R92, R40 ;  /* 0x0000005c5028723c */ /* 0x040fe20000001828 */
[----:B-1----:R-:W-:Y:S04]  /*19100*/  FFMA.FTZ R88, R190, c[0x0][0x2d0], -R75 ;  /* 0x0000b400be587a23 */ /* 0x002fe8000001084b */
[----:B------:R1:W-:Y:S02]  /*19110*/  MUFU.EX2 R190, R88 ;  /* 0x0000005800be7308 */ /* 0x0003e40000000800 */
[----:B------:R-:W-:Y:S01]  /*19120*/  FFMA.FTZ R92, R179, c[0x0][0x2d0], -R97 ;  /* 0x0000b400b35c7a23 */ /* 0x000fe20000010861 */
[-C--:B------:R-:W-:Y:S01]  /*19130*/  HMMA.16816.F32 R44, R80, R94.reuse, R44 ;  /* 0x0000005e502c723c */ /* 0x080fe2000000182c */
[--C-:B--2---:R-:W-:Y:S06]  /*19140*/  FFMA.FTZ R84, R188, c[0x0][0x2d0], -R96.reuse ;  /* 0x0000b400bc547a23 */ /* 0x104fec0000010860 */
[----:B------:R2:W-:Y:S01]  /*19150*/  MUFU.EX2 R155, R92 ;  /* 0x0000005c009b7308 */ /* 0x0005e20000000800 */
[C---:B------:R-:W-:Y:S09]  /*19160*/  HMMA.16816.F32 R48, R76.reuse, R94, R48 ;  /* 0x0000005e4c30723c */ /* 0x040ff20000001830 */
[----:B------:R3:W-:Y:S03]  /*19170*/  MUFU.EX2 R188, R84 ;  /* 0x0000005400bc7308 */ /* 0x0007e60000000800 */
[----:B-1----:R-:W-:Y:S07]  /*19180*/  FFMA.FTZ R88, R194, c[0x0][0x2d0], -R75 ;  /* 0x0000b400c2587a23 */ /* 0x002fee000001084b */
[----:B------:R1:W-:Y:S01]  /*19190*/  MUFU.EX2 R194, R88 ;  /* 0x0000005800c27308 */ /* 0x0003e20000000800 */
[----:B--2---:R-:W-:Y:S09]  /*191a0*/  FFMA.FTZ R92, R178, c[0x0][0x2d0], -R97 ;  /* 0x0000b400b25c7a23 */ /* 0x004ff20000010861 */
[----:B------:R2:W-:Y:S01]  /*191b0*/  MUFU.EX2 R154, R92 ;  /* 0x0000005c009a7308 */ /* 0x0005e20000000800 */
[----:B---3--:R-:W-:Y:S02]  /*191c0*/  FFMA.FTZ R84, R189, c[0x0][0x2d0], -R96 ;  /* 0x0000b400bd547a23 */ /* 0x008fe40000010860 */
[----:B------:R-:W-:Y:S07]  /*191d0*/  IMAD.MOV.U32 R189, RZ, RZ, R106 ;  /* 0x000000ffffbd7224 */ /* 0x000fee00078e006a */
[----:B------:R3:W-:Y:S01]  /*191e0*/  MUFU.EX2 R186, R84 ;  /* 0x0000005400ba7308 */ /* 0x0007e20000000800 */
[----:B-1----:R-:W1:Y:S01]  /*191f0*/  LDSM.16.MT88.4 R88, [R211+0x1100] ;  /* 0x00110000d358783b */ /* 0x002e620000004200 */
[----:B--2---:R-:W-:Y:S02]  /*19200*/  FFMA.FTZ R92, R205, c[0x0][0x2d0], -R75 ;  /* 0x0000b400cd5c7a23 */ /* 0x004fe4000001084b */
[----:B------:R-:W-:Y:S06]  /*19210*/  IMAD.MOV.U32 R205, RZ, RZ, R115 ;  /* 0x000000ffffcd7224 */ /* 0x000fec00078e0073 */
[----:B------:R2:W-:Y:S01]  /*19220*/  MUFU.EX2 R159, R92 ;  /* 0x0000005c009f7308 */ /* 0x0005e20000000800 */
[----:B---3--:R-:W-:Y:S01]  /*19230*/  FFMA.FTZ R84, R191, c[0x0][0x2d0], -R96 ;  /* 0x0000b400bf547a23 */ /* 0x008fe20000010860 */
[----:B------:R-:W-:Y:S08]  /*19240*/  MOV R191, R110 ;  /* 0x0000006e00bf7202 */ /* 0x000ff00000000f00 */
[----:B------:R3:W4:Y:S01]  /*19250*/  MUFU.EX2 R187, R84 ;  /* 0x0000005400bb7308 */ /* 0x0007220000000800 */
[----:B--2---:R-:W-:Y:S01]  /*19260*/  LDSM.16.MT88.4 R92, [R210+0x1900] ;  /* 0x00190000d25c783b */ /* 0x004fe20000004200 */
[-C--:B-1----:R-:W-:Y:S08]  /*19270*/  HMMA.16816.F32 R52, R76, R88.reuse, R52 ;  /* 0x000000584c34723c */ /* 0x082ff00000001834 */
[C---:B------:R-:W-:Y:S01]  /*19280*/  HMMA.16816.F32 R56, R80.reuse, R88, R56 ;  /* 0x000000585038723c */ /* 0x040fe20000001838 */
[----:B---3--:R-:W-:Y:S03]  /*19290*/  FFMA.FTZ R84, R203, c[0x0][0x2d0], -R74 ;  /* 0x0000b400cb547a23 */ /* 0x008fe6000001084a */
[----:B------:R-:W-:Y:S01]  /*192a0*/  MOV R203, R111 ;  /* 0x0000006f00cb7202 */ /* 0x000fe20000000f00 */
[----:B------:R1:W-:Y:S02]  /*192b0*/  MUFU.EX2 R184, R84 ;  /* 0x0000005400b87308 */ /* 0x0003e40000000800 */
[--C-:B------:R-:W-:Y:S01]  /*192c0*/  FFMA.FTZ R88, R185, c[0x0][0x2d0], -R97.reuse ;  /* 0x0000b400b9587a23 */ /* 0x100fe20000010861 */
[-C--:B------:R-:W-:Y:S01]  /*192d0*/  HMMA.16816.F32 R60, R80, R90.reuse, R60 ;  /* 0x0000005a503c723c */ /* 0x080fe2000000183c */
[----:B------:R-:W-:Y:S06]  /*192e0*/  IMAD.MOV.U32 R185, RZ, RZ, R112 ;  /* 0x000000ffffb97224 */ /* 0x000fec00078e0070 */
[--C-:B------:R-:W-:Y:S01]  /*192f0*/  FFMA.FTZ R80, R226, c[0x0][0x2d0], -R74.reuse ;  /* 0x0000b400e2507a23 */ /* 0x100fe2000001084a */
[----:B------:R-:W-:Y:S01]  /*19300*/  HMMA.16816.F32 R64, R76, R90, R64 ;  /* 0x0000005a4c40723c */ /* 0x000fe20000001840 */
[----:B------:R-:W2:Y:S03]  /*19310*/  MUFU.EX2 R102, R88 ;  /* 0x0000005800667308 */ /* 0x000ea60000000800 */
[----:B----4-:R-:W-:Y:S02]  /*19320*/  F2FP.PACK_AB R82, R187, R186 ;  /* 0x000000babb52723e */ /* 0x010fe400000000ff */
[----:B------:R-:W-:Y:S02]  /*19330*/  MOV R226, R113 ;  /* 0x0000007100e27202 */ /* 0x000fe40000000f00 */
[----:B------:R-:W-:Y:S03]  /*19340*/  F2FP.PACK_AB R76, R147, R243 ;  /* 0x000000f3934c723e */ /* 0x000fe600000000ff */
[----:B------:R3:W-:Y:S01]  /*19350*/  MUFU.EX2 R181, R80 ;  /* 0x0000005000b57308 */ /* 0x0007e20000000800 */
[----:B------:R-:W-:Y:S01]  /*19360*/  F2FP.PACK_AB R77, R145, R146 ;  /* 0x00000092914d723e */ /* 0x000fe200000000ff */
[----:B-1----:R-:W-:Y:S01]  /*19370*/  FFMA.FTZ R84, R180, c[0x0][0x2d0], -R97 ;  /* 0x0000b400b4547a23 */ /* 0x002fe20000010861 */
[----:B------:R-:W-:Y:S02]  /*19380*/  F2FP.PACK_AB R78, R196, R228 ;  /* 0x000000e4c44e723e */ /* 0x000fe400000000ff */
[----:B------:R-:W-:Y:S05]  /*19390*/  F2FP.PACK_AB R79, R194, R190 ;  /* 0x000000bec24f723e */ /* 0x000fea00000000ff */
[----:B------:R1:W4:Y:S01]  /*193a0*/  MUFU.EX2 R182, R84 ;  /* 0x0000005400b67308 */ /* 0x0003220000000800 */
[----:B--2---:R-:W-:Y:S01]  /*193b0*/  F2FP.PACK_AB R83, R102, R154 ;  /* 0x0000009a6653723e */ /* 0x004fe200000000ff */
[----:B------:R-:W-:Y:S01]  /*193c0*/  LDSM.16.MT88.4 R88, [R212+0x1900] ;  /* 0x00190000d458783b */ /* 0x000fe20000004200 */
[----:B---3--:R-:W-:Y:S01]  /*193d0*/  FFMA.FTZ R80, R204, c[0x0][0x2d0], -R75 ;  /* 0x0000b400cc507a23 */ /* 0x008fe2000001084b */
[----:B------:R-:W-:Y:S06]  /*193e0*/  MOV R204, R114 ;  /* 0x0000007200cc7202 */ /* 0x000fec0000000f00 */
[----:B------:R2:W-:Y:S01]  /*193f0*/  MUFU.EX2 R153, R80 ;  /* 0x0000005000997308 */ /* 0x0005e20000000800 */
[----:B-1----:R-:W1:Y:S01]  /*19400*/  LDSM.16.MT88.4 R84, [R209+0x1900] ;  /* 0x00190000d154783b */ /* 0x002e620000004200 */
[----:B----4-:R-:W-:Y:S02]  /*19410*/  F2FP.PACK_AB R81, R155, R182 ;  /* 0x000000b69b51723e */ /* 0x010fe400000000ff */
[----:B--2---:R-:W-:Y:S01]  /*19420*/  F2FP.PACK_AB R80, R188, R144 ;  /* 0x00000090bc50723e */ /* 0x004fe200000000ff */
[-C--:B-1----:R-:W-:Y:S08]  /*19430*/  HMMA.16816.F32 R4, R76, R84.reuse, R4 ;  /* 0x000000544c04723c */ /* 0x082ff00000001804 */
[C---:B------:R-:W-:Y:S07]  /*19440*/  HMMA.16816.F32 R8, R80.reuse, R84, R8 ;  /* 0x000000545008723c */ /* 0x040fee0000001808 */
[--C-:B------:R-:W-:Y:S01]  /*19450*/  FFMA.FTZ R84, R234, c[0x0][0x2d0], -R74.reuse ;  /* 0x0000b400ea547a23 */ /* 0x100fe2000001084a */
[-C--:B------:R-:W-:Y:S01]  /*19460*/  HMMA.16816.F32 R12, R80, R86.reuse, R12 ;  /* 0x00000056500c723c */ /* 0x080fe2000000180c */
[----:B------:R-:W-:Y:S02]  /*19470*/  IMAD.MOV.U32 R234, RZ, RZ, R133 ;  /* 0x000000ffffea7224 */ /* 0x000fe400078e0085 */
[----:B------:R1:W-:Y:S05]  /*19480*/  MUFU.EX2 R158, R84 ;  /* 0x00000054009e7308 */ /* 0x0003ea0000000800 */
[C---:B------:R-:W-:Y:S08]  /*19490*/  HMMA.16816.F32 R16, R76.reuse, R86, R16 ;  /* 0x000000564c10723c */ /* 0x040ff00000001810 */
[-C--:B------:R-:W-:Y:S08]  /*194a0*/  HMMA.16816.F32 R20, R76, R88.reuse, R20 ;  /* 0x000000584c14723c */ /* 0x080ff00000001814 */
[C---:B------:R-:W-:Y:S01]  /*194b0*/  HMMA.16816.F32 R24, R80.reuse, R88, R24 ;  /* 0x000000585018723c */ /* 0x040fe20000001818 */
[----:B-1----:R-:W-:Y:S03]  /*194c0*/  FFMA.FTZ R84, R236, c[0x0][0x2d0], -R74 ;  /* 0x0000b400ec547a23 */ /* 0x002fe6000001084a */
[----:B------:R-:W-:Y:S03]  /*194d0*/  MOV R236, R132 ;  /* 0x0000008400ec7202 */ /* 0x000fe60000000f00 */
[--C-:B------:R-:W-:Y:S01]  /*194e0*/  FFMA.FTZ R88, R206, c[0x0][0x2d0], -R96.reuse ;  /* 0x0000b400ce587a23 */ /* 0x100fe20000010860 */
[-C--:B------:R-:W-:Y:S01]  /*194f0*/  HMMA.16816.F32 R28, R80, R90.reuse, R28 ;  /* 0x0000005a501c723c */ /* 0x080fe2000000181c */
[----:B------:R1:W-:Y:S03]  /*19500*/  MUFU.EX2 R180, R84 ;  /* 0x0000005400b47308 */ /* 0x0003e60000000800 */
[----:B------:R-:W-:Y:S04]  /*19510*/  MOV R206, R105 ;  /* 0x0000006900ce7202 */ /* 0x000fe80000000f00 */
[C---:B------:R-:W-:Y:S03]  /*19520*/  HMMA.16816.F32 R32, R76.reuse, R90, R32 ;  /* 0x0000005a4c20723c */ /* 0x040fe60000001820 */
[----:B------:R2:W-:Y:S05]  /*19530*/  MUFU.EX2 R156, R88 ;  /* 0x00000058009c7308 */ /* 0x0005ea0000000800 */
[-C--:B------:R-:W-:Y:S08]  /*19540*/  HMMA.16816.F32 R36, R76, R92.reuse, R36 ;  /* 0x0000005c4c24723c */ /* 0x080ff00000001824 */
[C---:B------:R-:W-:Y:S01]  /*19550*/  HMMA.16816.F32 R40, R80.reuse, R92, R40 ;  /* 0x0000005c5028723c */ /* 0x040fe20000001828 */
[----:B-1----:R-:W-:Y:S03]  /*19560*/  FFMA.FTZ R84, R231, c[0x0][0x2d0], -R75 ;  /* 0x0000b400e7547a23 */ /* 0x002fe6000001084b */
[----:B------:R-:W-:Y:S01]  /*19570*/  IMAD.MOV.U32 R231, RZ, RZ, R131 ;  /* 0x000000ffffe77224 */ /* 0x000fe200078e0083 */
[----:B------:R1:W-:Y:S01]  /*19580*/  MUFU.EX2 R157, R84 ;  /* 0x00000054009d7308 */ /* 0x0003e20000000800 */
[----:B------:R-:W-:Y:S01]  /*19590*/  MOV R131, R118 ;  /* 0x0000007600837202 */ /* 0x000fe20000000f00 */
[----:B------:R-:W-:Y:S01]  /*195a0*/  FFMA.FTZ R92, R201, c[0x0][0x2d0], -R97 ;  /* 0x0000b400c95c7a23 */ /* 0x000fe20000010861 */
[-C--:B------:R-:W-:Y:S01]  /*195b0*/  HMMA.16816.F32 R44, R80, R94.reuse, R44 ;  /* 0x0000005e502c723c */ /* 0x080fe2000000182c */
[--C-:B--2---:R-:W-:Y:S03]  /*195c0*/  FFMA.FTZ R88, R207, c[0x0][0x2d0], -R96.reuse ;  /* 0x0000b400cf587a23 */ /* 0x104fe60000010860 */
[----:B------:R-:W-:Y:S03]  /*195d0*/  MOV R207, R104 ;  /* 0x0000006800cf7202 */ /* 0x000fe60000000f00 */
[----:B------:R2:W-:Y:S01]  /*195e0*/  MUFU.EX2 R100, R92 ;  /* 0x0000005c00647308 */ /* 0x0005e20000000800 */
[C---:B------:R-:W-:Y:S09]  /*195f0*/  HMMA.16816.F32 R48, R76.reuse, R94, R48 ;  /* 0x0000005e4c30723c */ /* 0x040ff20000001830 */
[----:B------:R3:W-:Y:S03]  /*19600*/  MUFU.EX2 R178, R88 ;  /* 0x0000005800b27308 */ /* 0x0007e60000000800 */
[----:B-1----:R-:W-:Y:S01]  /*19610*/  FFMA.FTZ R84, R232, c[0x0][0x2d0], -R75 ;  /* 0x0000b400e8547a23 */ /* 0x002fe2000001084b */
[----:B------:R-:W-:Y:S01]  /*19620*/  MOV R232, R127 ;  /* 0x0000007f00e87202 */ /* 0x000fe20000000f00 */
[----:B------:R-:W-:Y:S02]  /*19630*/  IMAD.MOV.U32 R127, RZ, RZ, R119 ;  /* 0x000000ffff7f7224 */ /* 0x000fe400078e0077 */
[----:B------:R-:W-:Y:S03]  /*19640*/  LDSM.16.MT88.4 R116, [R209+0x2900] ;  /* 0x00290000d174783b */ /* 0x000fe60000004200 */
[----:B------:R1:W-:Y:S01]  /*19650*/  MUFU.EX2 R179, R84 ;  /* 0x0000005400b37308 */ /* 0x0003e20000000800 */
[----:B------:R-:W-:Y:S01]  /*19660*/  MOV R149, R127 ;  /* 0x0000007f00957202 */ /* 0x000fe20000000f00 */
[----:B------:R-:W-:Y:S02]  /*19670*/  IMAD.MOV.U32 R127, RZ, RZ, R123 ;  /* 0x000000ffff7f7224 */ /* 0x000fe400078e007b */
[----:B--2---:R-:W-:Y:S02]  /*19680*/  FFMA.FTZ R92, R192, c[0x0][0x2d0], -R97 ;  /* 0x0000b400c05c7a23 */ /* 0x004fe40000010861 */
[----:B------:R-:W-:Y:S04]  /*19690*/  IMAD.MOV.U32 R123, RZ, RZ, R109 ;  /* 0x000000ffff7b7224 */ /* 0x000fe800078e006d */
[----:B------:R2:W-:Y:S01]  /*196a0*/  MUFU.EX2 R99, R92 ;  /* 0x0000005c00637308 */ /* 0x0005e20000000800 */
[--C-:B---3--:R-:W-:Y:S09]  /*196b0*/  FFMA.FTZ R88, R229, c[0x0][0x2d0], -R96.reuse ;  /* 0x0000b400e5587a23 */ /* 0x108ff20000010860 */
[----:B------:R3:W4:Y:S01]  /*196c0*/  MUFU.EX2 R177, R88 ;  /* 0x0000005800b17308 */ /* 0x0007220000000800 */
[----:B-1----:R-:W-:Y:S01]  /*196d0*/  FFMA.FTZ R84, R202, c[0x0][0x2d0], -R96 ;  /* 0x0000b400ca547a23 */ /* 0x002fe20000010860 */
[----:B------:R-:W-:Y:S02]  /*196e0*/  MOV R202, R122 ;  /* 0x0000007a00ca7202 */ /* 0x000fe40000000f00 */
[----:B------:R-:W-:Y:S06]  /*196f0*/  MOV R122, R108 ;  /* 0x0000006c007a7202 */ /* 0x000fec0000000f00 */
        /* <DEDUP_REMOVED lines=19> */
[----:B------:R3:W4:Y:S02]  /*19830*/  MUFU.EX2 R175, R80 ;  /* 0x0000005000af7308 */ /* 0x0007240000000800 */
[----:B------:R-:W-:Y:S02]  /*19840*/  F2FP.PACK_AB R76, R181, R184 ;  /* 0x000000b8b54c723e */ /* 0x000fe400000000ff */
[----:B------:R-:W-:Y:S03]  /*19850*/  F2FP.PACK_AB R77, R159, R153 ;  /* 0x000000999f4d723e */ /* 0x000fe600000000ff */
[----:B------:R-:W-:Y:S02]  /*19860*/  F2FP.PACK_AB R78, R180, R158 ;  /* 0x0000009eb44e723e */ /* 0x000fe400000000ff */
[----:B------:R-:W-:Y:S01]  /*19870*/  F2FP.PACK_AB R79, R179, R157 ;  /* 0x0000009db34f723e */ /* 0x000fe200000000ff */
[----:B--2---:R-:W2:Y:S01]  /*19880*/  LDSM.16.MT88.4 R84, [R212+0x2100] ;  /* 0x00210000d454783b */ /* 0x004ea20000004200 */
[----:B-----5:R-:W-:Y:S05]  /*19890*/  F2FP.PACK_AB R83, R98, R99 ;  /* 0x000000636253723e */ /* 0x020fea00000000ff */
[-C--:B-1----:R-:W-:Y:S01]  /*198a0*/  HMMA.16816.F32 R4, R76, R88.reuse, R4 ;  /* 0x000000584c04723c */ /* 0x082fe20000001804 */
[--C-:B---3--:R-:W-:Y:S01]  /*198b0*/  FFMA.FTZ R80, R242, c[0x0][0x2d0], -R75.reuse ;  /* 0x0000b400f2507a23 */ /* 0x108fe2000001084b */
[----:B----4-:R-:W-:Y:S03]  /*198c0*/  F2FP.PACK_AB R164, R175, R176 ;  /* 0x000000b0afa4723e */ /* 0x010fe600000000ff */
[----:B------:R1:W3:Y:S02]  /*198d0*/  MUFU.EX2 R174, R80 ;  /* 0x0000005000ae7308 */ /* 0x0002e40000000800 */
[----:B-1----:R-:W-:Y:S02]  /*198e0*/  F2FP.PACK_AB R80, R156, R152 ;  /* 0x000000989c50723e */ /* 0x002fe400000000ff */
[----:B---3--:R-:W-:Y:S05]  /*198f0*/  F2FP.PACK_AB R165, R172, R174 ;  /* 0x000000aeaca5723e */ /* 0x008fea00000000ff */
[C---:B------:R-:W-:Y:S07]  /*19900*/  HMMA.16816.F32 R8, R80.reuse, R88, R8 ;  /* 0x000000585008723c */ /* 0x040fee0000001808 */
[--C-:B------:R-:W-:Y:S01]  /*19910*/  FFMA.FTZ R88, R252, c[0x0][0x2d0], -R74.reuse ;  /* 0x0000b400fc587a23 */ /* 0x100fe2000001084a */
[-C--:B------:R-:W-:Y:S01]  /*19920*/  HMMA.16816.F32 R12, R80, R90.reuse, R12 ;  /* 0x0000005a500c723c */ /* 0x080fe2000000180c */
[----:B------:R-:W-:Y:S02]  /*19930*/  FFMA.FTZ R74, R134, c[0x0][0x2d0], -R74 ;  /* 0x0000b400864a7a23 */ /* 0x000fe4000001084a */
[----:B------:R-:W-:Y:S01]  /*19940*/  LDSM.16.MT88.4 R132, [R212+0x2900] ;  /* 0x00290000d484783b */ /* 0x000fe20000004200 */
[----:B------:R1:W-:Y:S04]  /*19950*/  MUFU.EX2 R173, R88 ;  /* 0x0000005800ad7308 */ /* 0x0003e80000000800 */
[C---:B------:R-:W-:Y:S06]  /*19960*/  HMMA.16816.F32 R16, R76.reuse, R90, R16 ;  /* 0x0000005a4c10723c */ /* 0x040fec0000001810 */
[----:B------:R3:W4:Y:S02]  /*19970*/  MUFU.EX2 R171, R74 ;  /* 0x0000004a00ab7308 */ /* 0x0007240000000800 */
[-C--:B--2---:R-:W-:Y:S08]  /*19980*/  HMMA.16816.F32 R20, R76, R84.reuse, R20 ;  /* 0x000000544c14723c */ /* 0x084ff00000001814 */
[C---:B------:R-:W-:Y:S01]  /*19990*/  HMMA.16816.F32 R24, R80.reuse, R84, R24 ;  /* 0x000000545018723c */ /* 0x040fe20000001818 */
[----:B-1----:R-:W1:Y:S07]  /*199a0*/  LDSM.16.MT88.4 R88, [R211+0x2100] ;  /* 0x00210000d358783b */ /* 0x002e6e0000004200 */
[-C--:B------:R-:W-:Y:S01]  /*199b0*/  HMMA.16816.F32 R28, R80, R86.reuse, R28 ;  /* 0x00000056501c723c */ /* 0x080fe2000000181c */
[--C-:B---3--:R-:W-:Y:S03]  /*199c0*/  FFMA.FTZ R74, R250, c[0x0][0x2d0], -R75.reuse ;  /* 0x0000b400fa4a7a23 */ /* 0x108fe6000001084b */
[----:B----4-:R-:W-:Y:S01]  /*199d0*/  F2FP.PACK_AB R166, R171, R173 ;  /* 0x000000adaba6723e */ /* 0x010fe200000000ff */
[----:B------:R-:W-:Y:S03]  /*199e0*/  FFMA.FTZ R75, R251, c[0x0][0x2d0], -R75 ;  /* 0x0000b400fb4b7a23 */ /* 0x000fe6000001084b */
[C---:B------:R-:W-:Y:S01]  /*199f0*/  HMMA.16816.F32 R32, R76.reuse, R86, R32 ;  /* 0x000000564c20723c */ /* 0x040fe20000001820 */
[----:B------:R2:W-:Y:S07]  /*19a00*/  MUFU.EX2 R170, R74 ;  /* 0x0000004a00aa7308 */ /* 0x0005ee0000000800 */
[-C--:B------:R-:W-:Y:S03]  /*19a10*/  HMMA.16816.F32 R36, R76, R92.reuse, R36 ;  /* 0x0000005c4c24723c */ /* 0x080fe60000001824 */
[----:B------:R-:W3:Y:S05]  /*19a20*/  MUFU.EX2 R169, R75 ;  /* 0x0000004b00a97308 */ /* 0x000eea0000000800 */
[C---:B------:R-:W-:Y:S08]  /*19a30*/  HMMA.16816.F32 R40, R80.reuse, R92, R40 ;  /* 0x0000005c5028723c */ /* 0x040ff00000001828 */
[-C--:B------:R-:W-:Y:S01]  /*19a40*/  HMMA.16816.F32 R44, R80, R94.reuse, R44 ;  /* 0x0000005e502c723c */ /* 0x080fe2000000182c */
[--C-:B--2---:R-:W-:Y:S04]  /*19a50*/  FFMA.FTZ R74, R237, c[0x0][0x2d0], -R96.reuse ;  /* 0x0000b400ed4a7a23 */ /* 0x104fe80000010860 */
[----:B------:R2:W-:Y:S03]  /*19a60*/  MUFU.EX2 R168, R74 ;  /* 0x0000004a00a87308 */ /* 0x0005e60000000800 */
[C---:B------:R-:W-:Y:S01]  /*19a70*/  HMMA.16816.F32 R48, R76.reuse, R94, R48 ;  /* 0x0000005e4c30723c */ /* 0x040fe20000001830 */
[----:B---3--:R-:W-:Y:S07]  /*19a80*/  F2FP.PACK_AB R167, R169, R170 ;  /* 0x000000aaa9a7723e */ /* 0x008fee00000000ff */
[-C--:B-1----:R-:W-:Y:S08]  /*19a90*/  HMMA.16816.F32 R52, R76, R88.reuse, R52 ;  /* 0x000000584c34723c */ /* 0x082ff00000001834 */
[C---:B------:R-:W-:Y:S01]  /*19aa0*/  HMMA.16816.F32 R56, R80.reuse, R88, R56 ;  /* 0x000000585038723c */ /* 0x040fe20000001838 */
[--C-:B--2---:R-:W-:Y:S07]  /*19ab0*/  FFMA.FTZ R74, R238, c[0x0][0x2d0], -R96.reuse ;  /* 0x0000b400ee4a7a23 */ /* 0x104fee0000010860 */
[-C--:B------:R-:W-:Y:S01]  /*19ac0*/  HMMA.16816.F32 R60, R80, R90.reuse, R60 ;  /* 0x0000005a503c723c */ /* 0x080fe2000000183c */
[----:B------:R1:W2:Y:S07]  /*19ad0*/  MUFU.EX2 R85, R74 ;  /* 0x0000004a00557308 */ /* 0x0002ae0000000800 */
[----:B------:R-:W-:Y:S01]  /*19ae0*/  HMMA.16816.F32 R64, R76, R90, R64 ;  /* 0x0000005a4c40723c */ /* 0x000fe20000001840 */
[----:B------:R-:W3:Y:S04]  /*19af0*/  LDL.LU R77, [R1+0x14] ;  /* 0x00001400014d7983 */ /* 0x000ee80000300800 */
[----:B------:R-:W4:Y:S03]  /*19b00*/  LDL.LU R76, [R1+0x18] ;  /* 0x00001800014c7983 */ /* 0x000f260000300800 */
[-C--:B------:R-:W-:Y:S07]  /*19b10*/  HMMA.16816.F32 R104, R164, R116.reuse, R4 ;  /* 0x00000074a468723c */ /* 0x080fee0000001804 */
[----:B------:R-:W-:Y:S02]  /*19b20*/  FADD.FTZ R4, R150, R69 ;  /* 0x0000004596047221 */ /* 0x000fe40000010000 */
[--C-:B-1----:R-:W-:Y:S03]  /*19b30*/  FFMA.FTZ R74, R239, c[0x0][0x2d0], -R96.reuse ;  /* 0x0000b400ef4a7a23 */ /* 0x102fe60000010860 */
[----:B------:R-:W-:Y:S01]  /*19b40*/  FFMA.FTZ R96, R240, c[0x0][0x2d0], -R96 ;  /* 0x0000b400f0607a23 */ /* 0x000fe20000010860 */
[----:B------:R1:W-:Y:S01]  /*19b50*/  MUFU.EX2 R86, R74 ;  /* 0x0000004a00567308 */ /* 0x0003e20000000800 */
[----:B------:R-:W-:Y:S01]  /*19b60*/  FADD.FTZ R4, R123, R4 ;  /* 0x000000047b047221 */ /* 0x000fe20000010000 */
[----:B--2---:R-:W-:Y:S03]  /*19b70*/  F2FP.PACK_AB R160, R85, R168 ;  /* 0x000000a855a0723e */ /* 0x004fe600000000ff */
[----:B------:R-:W-:Y:S05]  /*19b80*/  FADD.FTZ R4, R207, R4 ;  /* 0x00000004cf047221 */ /* 0x000fea0000010000 */
[----:B------:R-:W2:Y:S01]  /*19b90*/  MUFU.EX2 R96, R96 ;  /* 0x0000006000607308 */ /* 0x000ea20000000800 */
[--C-:B-1----:R-:W-:Y:S09]  /*19ba0*/  FFMA.FTZ R74, R193, c[0x0][0x2d0], -R97.reuse ;  /* 0x0000b400c14a7a23 */ /* 0x102ff20000010861 */
[----:B------:R1:W-:Y:S01]  /*19bb0*/  MUFU.EX2 R75, R74 ;  /* 0x0000004a004b7308 */ /* 0x0003e20000000800 */
[----:B--2---:R-:W-:Y:S01]  /*19bc0*/  F2FP.PACK_AB R162, R96, R86 ;  /* 0x0000005660a2723e */ /* 0x004fe200000000ff */
[--C-:B-1----:R-:W-:Y:S08]  /*19bd0*/  FFMA.FTZ R74, R195, c[0x0][0x2d0], -R97.reuse ;  /* 0x0000b400c34a7a23 */ /* 0x102ff00000010861 */
[----:B------:R1:W2:Y:S02]  /*19be0*/  MUFU.EX2 R84, R74 ;  /* 0x0000004a00547308 */ /* 0x0002a40000000800 */
[--C-:B-1----:R-:W-:Y:S01]  /*19bf0*/  FFMA.FTZ R74, R197, c[0x0][0x2d0], -R97.reuse ;  /* 0x0000b400c54a7a23 */ /* 0x102fe20000010861 */
[----:B--2---:R-:W-:Y:S01]  /*19c00*/  F2FP.PACK_AB R161, R84, R75 ;  /* 0x0000004b54a1723e */ /* 0x004fe200000000ff */
[----:B------:R-:W-:Y:S02]  /*19c10*/  FFMA.FTZ R97, R73, c[0x0][0x2d0], -R97 ;  /* 0x0000b40049617a23 */ /* 0x000fe40000010861 */
[----:B------:R-:W2:Y:S04]  /*19c20*/  LDL.LU R73, [R1+0x1c] ;  /* 0x00001c0001497983 */ /* 0x000ea80000300800 */
[----:B------:R-:W-:Y:S10]  /*19c30*/  MUFU.EX2 R74, R74 ;  /* 0x0000004a004a7308 */ /* 0x000ff40000000800 */
[----:B------:R-:W1:Y:S02]  /*19c40*/  MUFU.EX2 R97, R97 ;  /* 0x0000006100617308 */ /* 0x000e640000000800 */
[----:B-1----:R-:W-:Y:S07]  /*19c50*/  F2FP.PACK_AB R163, R97, R74 ;  /* 0x0000004a61a3723e */ /* 0x002fee00000000ff */
[C---:B------:R-:W-:Y:S08]  /*19c60*/  HMMA.16816.F32 R108, R160.reuse, R116, R8 ;  /* 0x00000074a06c723c */ /* 0x040ff00000001808 */
[-C--:B------:R-:W-:Y:S08]  /*19c70*/  HMMA.16816.F32 R112, R160, R118.reuse, R12 ;  /* 0x00000076a070723c */ /* 0x080ff0000000180c */
[C---:B------:R-:W-:Y:S01]  /*19c80*/  HMMA.16816.F32 R116, R164.reuse, R118, R16 ;  /* 0x00000076a474723c */ /* 0x040fe20000001810 */
[----:B---3--:R-:W-:Y:S03]  /*19c90*/  FFMA.FTZ R68, R68, R77, R232 ;  /* 0x0000004d44447223 */ /* 0x008fe600000100e8 */
[----:B------:R-:W-:Y:S01]  /*19ca0*/  IMAD.MOV.U32 R232, RZ, RZ, R236 ;  /* 0x000000ffffe87224 */ /* 0x000fe200078e00ec */
[----:B------:R-:W-:Y:S01]  /*19cb0*/  MOV R236, R151 ;  /* 0x0000009700ec7202 */ /* 0x000fe20000000f00 */
[----:B----4-:R-:W-:Y:S01]  /*19cc0*/  FFMA.FTZ R2, R2, R76, R231 ;  /* 0x0000004c02027223 */ /* 0x010fe200000100e7 */
[----:B------:R-:W-:Y:S01]  /*19cd0*/  MOV R231, R234 ;  /* 0x000000ea00e77202 */ /* 0x000fe20000000f00 */
[----:B------:R-:W-:Y:S04]  /*19ce0*/  FADD.FTZ R6, R149, R68 ;  /* 0x0000004495067221 */ /* 0x000fe80000010000 */
[----:B------:R-:W-:Y:S02]  /*19cf0*/  IMAD.MOV.U32 R234, RZ, RZ, R148 ;  /* 0x000000ffffea7224 */ /* 0x000fe400078e0094 */
[----:B------:R-:W-:Y:S01]  /*19d00*/  FADD.FTZ R2, R205, R2 ;  /* 0x00000002cd027221 */ /* 0x000fe20000010000 */
[----:B------:R-:W1:Y:S01]  /*19d10*/  LDSM.16.MT88.4 R148, [R210+0x2900] ;  /* 0x00290000d294783b */ /* 0x000e620000004200 */
[----:B------:R-:W-:Y:S01]  /*19d20*/  FADD.FTZ R6, R122, R6 ;  /* 0x000000067a067221 */ /* 0x000fe20000010000 */
[----:B------:R-:W-:Y:S01]  /*19d30*/  MOV R205, R204 ;  /* 0x000000cc00cd7202 */ /* 0x000fe20000000f00 */
[----:B------:R-:W-:Y:S01]  /*19d40*/  FADD.FTZ R5, R121, R2 ;  /* 0x0000000279057221 */ /* 0x000fe20000010000 */
[----:B------:R-:W-:Y:S01]  /*19d50*/  MOV R204, R226 ;  /* 0x000000e200cc7202 */ /* 0x000fe20000000f00 */
[----:B------:R-:W-:Y:S01]  /*19d60*/  IMAD.MOV.U32 R226, RZ, RZ, R185 ;  /* 0x000000ffffe27224 */ /* 0x000fe200078e00b9 */
[----:B------:R-:W-:Y:S01]  /*19d70*/  MOV R185, R203 ;  /* 0x000000cb00b97202 */ /* 0x000fe20000000f00 */
[----:B------:R-:W-:Y:S01]  /*19d80*/  FADD.FTZ R2, R206, R6 ;  /* 0x00000006ce027221 */ /* 0x000fe20000010000 */
[----:B------:R-:W-:Y:S01]  /*19d90*/  MOV R203, R191 ;  /* 0x000000bf00cb7202 */ /* 0x000fe20000000f00 */
[----:B------:R-:W-:Y:S02]  /*19da0*/  FADD.FTZ R6, R126, R4 ;  /* 0x000000047e067221 */ /* 0x000fe40000010000 */
[----:B------:R-:W-:Y:S02]  /*19db0*/  IMAD.MOV.U32 R191, RZ, RZ, R120 ;  /* 0x000000ffffbf7224 */ /* 0x000fe400078e0078 */
[-C--:B------:R-:W-:Y:S01]  /*19dc0*/  HMMA.16816.F32 R120, R164, R132.reuse, R20 ;  /* 0x00000084a478723c */ /* 0x080fe20000001814 */
[----:B--2---:R-:W-:Y:S02]  /*19dd0*/  FFMA.FTZ R8, R0, R73, R200 ;  /* 0x0000004900087223 */ /* 0x004fe400000100c8 */
[----:B------:R-:W-:Y:S02]  /*19de0*/  FADD.FTZ R0, R202, R5 ;  /* 0x00000005ca007221 */ /* 0x000fe40000010000 */
[----:B------:R-:W-:Y:S02]  /*19df0*/  FADD.FTZ R8, R127, R8 ;  /* 0x000000087f087221 */ /* 0x000fe40000010000 */
[----:B------:R-:W-:Y:S02]  /*19e00*/  FADD.FTZ R5, R125, R2 ;  /* 0x000000027d057221 */ /* 0x000fe40000010000 */
[----:B------:R-:W-:Y:S03]  /*19e10*/  FADD.FTZ R7, R124, R0 ;  /* 0x000000007c077221 */ /* 0x000fe60000010000 */
[----:B------:R-:W-:Y:S01]  /*19e20*/  FADD.FTZ R4, R232, R8 ;  /* 0x00000008e8047221 */ /* 0x000fe20000010000 */
[C---:B------:R-:W-:Y:S01]  /*19e30*/  HMMA.16816.F32 R124, R160.reuse, R132, R24 ;  /* 0x00000084a07c723c */ /* 0x040fe20000001818 */
[----:B------:R-:W-:Y:S02]  /*19e40*/  FADD.FTZ R2, R231, R6 ;  /* 0x00000006e7027221 */ /* 0x000fe40000010000 */
[----:B------:R-:W-:Y:S02]  /*19e50*/  FADD.FTZ R0, R236, R5 ;  /* 0x00000005ec007221 */ /* 0x000fe40000010000 */
[----:B------:R-:W-:Y:S02]  /*19e60*/  FADD.FTZ R7, R128, R7 ;  /* 0x0000000780077221 */ /* 0x000fe40000010000 */
[----:B------:R-:W-:Y:S02]  /*19e70*/  FADD.FTZ R4, R131, R4 ;  /* 0x0000000483047221 */ /* 0x000fe40000010000 */
[----:B------:R-:W-:Y:S03]  /*19e80*/  FADD.FTZ R6, R130, R2 ;  /* 0x0000000282067221 */ /* 0x000fe60000010000 */
[----:B------:R-:W-:Y:S02]  /*19e90*/  FADD.FTZ R5, R129, R0 ;  /* 0x0000000081057221 */ /* 0x000fe40000010000 */
[----:B------:R-:W-:Y:S01]  /*19ea0*/  FADD.FTZ R2, R234, R7 ;  /* 0x00000007ea027221 */ /* 0x000fe20000010000 */
[-C--:B------:R-:W-:Y:S01]  /*19eb0*/  HMMA.16816.F32 R128, R160, R134.reuse, R28 ;  /* 0x00000086a080723c */ /* 0x080fe2000000181c */
[----:B------:R-:W-:Y:S01]  /*19ec0*/  FADD.FTZ R4, R103, R4 ;  /* 0x0000000467047221 */ /* 0x000fe20000010000 */
[----:B------:R-:W-:Y:S01]  /*19ed0*/  MOV R103, R3 ;  /* 0x0000000300677202 */ /* 0x000fe20000000f00 */
[----:B------:R-:W-:Y:S02]  /*19ee0*/  FADD.FTZ R0, R205, R6 ;  /* 0x00000006cd007221 */ /* 0x000fe40000010000 */
[----:B------:R-:W-:Y:S02]  /*19ef0*/  FADD.FTZ R10, R204, R5 ;  /* 0x00000005cc0a7221 */ /* 0x000fe40000010000 */
[----:B------:R-:W-:Y:S01]  /*19f00*/  FADD.FTZ R11, R185, R4 ;  /* 0x00000004b90b7221 */ /* 0x000fe20000010000 */
[C---:B------:R-:W-:Y:S01]  /*19f10*/  HMMA.16816.F32 R132, R164.reuse, R134, R32 ;  /* 0x00000086a484723c */ /* 0x040fe20000001820 */
[----:B------:R-:W-:Y:S01]  /*19f20*/  FADD.FTZ R8, R226, R2 ;  /* 0x00000002e2087221 */ /* 0x000fe20000010000 */
[----:B------:R-:W2:Y:S02]  /*19f30*/  LDSM.16.MT88.4 R4, [R211+0x2900] ;  /* 0x00290000d304783b */ /* 0x000ea40000004200 */
[----:B------:R-:W-:Y:S02]  /*19f40*/  FADD.FTZ R9, R203, R0 ;  /* 0x00000000cb097221 */ /* 0x000fe40000010000 */
[----:B------:R-:W-:Y:S02]  /*19f50*/  FADD.FTZ R2, R139, R10 ;  /* 0x0000000a8b027221 */ /* 0x000fe40000010000 */
[----:B------:R-:W-:Y:S04]  /*19f60*/  FADD.FTZ R0, R137, R8 ;  /* 0x0000000889007221 */ /* 0x000fe80000010000 */
[----:B------:R-:W-:Y:S02]  /*19f70*/  FADD.FTZ R8, R191, R11 ;  /* 0x0000000bbf087221 */ /* 0x000fe40000010000 */
[----:B------:R-:W-:Y:S02]  /*19f80*/  FADD.FTZ R9, R249, R9 ;  /* 0x00000009f9097221 */ /* 0x000fe40000010000 */
[----:B------:R-:W-:Y:S02]  /*19f90*/  FADD.FTZ R2, R138, R2 ;  /* 0x000000028a027221 */ /* 0x000fe40000010000 */
[----:B------:R-:W-:Y:S02]  /*19fa0*/  FADD.FTZ R0, R136, R0 ;  /* 0x0000000088007221 */ /* 0x000fe40000010000 */
[----:B------:R-:W-:Y:S01]  /*19fb0*/  FADD.FTZ R12, R189, R8 ;  /* 0x00000008bd0c7221 */ /* 0x000fe20000010000 */
[-C--:B-1----:R-:W-:Y:S01]  /*19fc0*/  HMMA.16816.F32 R136, R164, R148.reuse, R36 ;  /* 0x00000094a488723c */ /* 0x082fe20000001824 */
[----:B------:R-:W-:Y:S02]  /*19fd0*/  FADD.FTZ R8, R248, R9 ;  /* 0x00000009f8087221 */ /* 0x000fe40000010000 */
[----:B------:R-:W-:Y:S02]  /*19fe0*/  FADD.FTZ R2, R244, R2 ;  /* 0x00000002f4027221 */ /* 0x000fe40000010000 */
[----:B------:R-:W-:Y:S02]  /*19ff0*/  FADD.FTZ R0, R142, R0 ;  /* 0x000000008e007221 */ /* 0x000fe40000010000 */
[----:B------:R-:W-:Y:S02]  /*1a000*/  FADD.FTZ R12, R140, R12 ;  /* 0x0000000c8c0c7221 */ /* 0x000fe40000010000 */
[----:B------:R-:W-:Y:S03]  /*1a010*/  FADD.FTZ R10, R246, R8 ;  /* 0x00000008f60a7221 */ /* 0x000fe60000010000 */
[----:B------:R-:W-:Y:S02]  /*1a020*/  FADD.FTZ R9, R143, R2 ;  /* 0x000000028f097221 */ /* 0x000fe40000010000 */
[----:B------:R-:W-:Y:S02]  /*1a030*/  FADD.FTZ R11, R141, R0 ;  /* 0x000000008d0b7221 */ /* 0x000fe40000010000 */
        /* <DEDUP_REMOVED lines=10> */
[----:B------:R-:W-:Y:S02]  /*1a0e0*/  FADD.FTZ R8, R230, R8 ;  /* 0x00000008e6087221 */ /* 0x000fe40000010000 */
[----:B------:R-:W-:Y:S02]  /*1a0f0*/  FADD.FTZ R0, R228, R10 ;  /* 0x0000000ae4007221 */ /* 0x000fe40000010000 */
[----:B------:R-:W-:Y:S02]  /*1a100*/  FADD.FTZ R9, R190, R9 ;  /* 0x00000009be097221 */ /* 0x000fe40000010000 */
[----:B------:R-:W-:Y:S01]  /*1a110*/  FADD.FTZ R11, R186, R2 ;  /* 0x00000002ba0b7221 */ /* 0x000fe20000010000 */
[C---:B------:R-:W-:Y:S01]  /*1a120*/  HMMA.16816.F32 R148, R164.reuse, R150, R48 ;  /* 0x00000096a494723c */ /* 0x040fe20000001830 */
[----:B------:R-:W-:Y:S03]  /*1a130*/  FADD.FTZ R8, R182, R8 ;  /* 0x00000008b6087221 */ /* 0x000fe60000010000 */
        /* <DEDUP_REMOVED lines=9> */
[-C--:B--2---:R-:W-:Y:S01]  /*1a1d0*/  HMMA.16816.F32 R152, R164, R4.reuse, R52 ;  /* 0x00000004a498723c */ /* 0x084fe20000001834 */
[----:B------:R-:W-:Y:S02]  /*1a1e0*/  FADD.FTZ R0, R159, R11 ;  /* 0x0000000b9f007221 */ /* 0x000fe40000010000 */
[----:B------:R-:W-:Y:S02]  /*1a1f0*/  FADD.FTZ R10, R156, R9 ;  /* 0x000000099c0a7221 */ /* 0x000fe40000010000 */
[----:B------:R-:W-:Y:S02]  /*1a200*/  FADD.FTZ R11, R158, R2 ;  /* 0x000000029e0b7221 */ /* 0x000fe40000010000 */
[----:B------:R-:W-:Y:S02]  /*1a210*/  FADD.FTZ R9, R157, R0 ;  /* 0x000000009d097221 */ /* 0x000fe40000010000 */
[----:B------:R-:W-:Y:S01]  /*1a220*/  FADD.FTZ R8, R102, R8 ;  /* 0x0000000866087221 */ /* 0x000fe20000010000 */
[C---:B------:R-:W-:Y:S02]  /*1a230*/  HMMA.16816.F32 R156, R160.reuse, R4, R56 ;  /* 0x00000004a09c723c */ /* 0x040fe40000001838 */
[----:B------:R-:W-:Y:S01]  /*1a240*/  FADD.FTZ R2, R178, R10 ;  /* 0x0000000ab2027221 */ /* 0x000fe20000010000 */
[----:B------:R-:W-:Y:S01]  /*1a250*/  MOV R102, R70 ;  /* 0x0000004600667202 */ /* 0x000fe20000000f00 */
[----:B------:R-:W-:Y:S01]  /*1a260*/  FADD.FTZ R8, R101, R8 ;  /* 0x0000000865087221 */ /* 0x000fe20000010000 */
[----:B------:R-:W-:Y:S01]  /*1a270*/  MOV R101, R71 ;  /* 0x0000004700657202 */ /* 0x000fe20000000f00 */
[----:B------:R-:W-:Y:S02]  /*1a280*/  FADD.FTZ R0, R180, R11 ;  /* 0x0000000bb4007221 */ /* 0x000fe40000010000 */
[----:B------:R-:W-:Y:S01]  /*1a290*/  FADD.FTZ R4, R100, R8 ;  /* 0x0000000864047221 */ /* 0x000fe20000010000 */
[-C--:B------:R-:W-:Y:S03]  /*1a2a0*/  HMMA.16816.F32 R160, R160, R6.reuse, R60 ;  /* 0x00000006a0a0723c */ /* 0x080fe6000000183c */
[----:B------:R-:W-:Y:S02]  /*1a2b0*/  FADD.FTZ R8, R179, R9 ;  /* 0x00000009b3087221 */ /* 0x000fe40000010000 */
[----:B------:R-:W-:Y:S02]  /*1a2c0*/  FADD.FTZ R9, R177, R2 ;  /* 0x00000002b1097221 */ /* 0x000fe40000010000 */
[----:B------:R-:W-:Y:S01]  /*1a2d0*/  FADD.FTZ R4, R99, R4 ;  /* 0x0000000463047221 */ /* 0x000fe20000010000 */
[----:B------:R-:W-:Y:S01]  /*1a2e0*/  HMMA.16816.F32 R164, R164, R6, R64 ;  /* 0x00000006a4a4723c */ /* 0x000fe20000001840 */
        /* <DEDUP_REMOVED lines=18> */
[----:B------:R-:W-:Y:S01]  /*1a410*/  IMAD.MOV.U32 R100, RZ, RZ, R72 ;  /* 0x000000ffff647224 */ /* 0x000fe200078e0048 */
[----:B------:R2:W-:Y:S01]  /*1a420*/  STL [R1+0x18], R4 ;  /* 0x0000180401007387 */ /* 0x0005e20000100800 */
[----:B------:R-:W-:Y:S05]  /*1a430*/  FADD.FTZ R2, R97, R2 ;  /* 0x0000000261027221 */ /* 0x000fea0000010000 */
[----:B------:R2:W-:Y:S01]  /*1a440*/  STL [R1+0x1c], R2 ;  /* 0x00001c0201007387 */ /* 0x0005e20000100800 */
[----:B-1----:R-:W-:Y:S04]  /*1a450*/  IADD3 R0, R225, -0x1, RZ ;  /* 0xffffffffe1007810 */ /* 0x002fe80007ffe0ff */
[----:B------:R-:W-:Y:S01]  /*1a460*/  MOV R225, R0 ;  /* 0x0000000000e17202 */ /* 0x000fe20000000f00 */
[----:B------:R-:W-:-:S05]  /*1a470*/  @P0 BRA `(.L_x_521) ;  /* 0xffff993000000947 */ /* 0x000fca000383ffff */
.L_x_504:
[----:B------:R-:W3:Y:S04]  /*1a480*/  LDL.LU R0, [R1+0x10] ;  /* 0x0000100001007983 */ /* 0x000ee80000300800 */
[----:B-12---:R-:W2:Y:S04]  /*1a490*/  LDL.LU R4, [R1+0x14] ;  /* 0x0000140001047983 */ /* 0x006ea80000300800 */
[----:B------:R-:W4:Y:S04]  /*1a4a0*/  LDL.LU R8, [R1+0x18] ;  /* 0x0000180001087983 */ /* 0x000f280000300800 */
[----:B------:R-:W4:Y:S01]  /*1a4b0*/  LDL.LU R2, [R1+0x1c] ;  /* 0x00001c0001027983 */ /* 0x000f220000300800 */
[----:B------:R-:W-:-:S02]  /*1a4c0*/  MOV R20, 0xff800000 ;  /* 0xff80000000147802 */ /* 0x000fc40000000f00 */
[----:B------:R-:W-:Y:S02]  /*1a4d0*/  MOV R21, 0xff800000 ;  /* 0xff80000000157802 */ /* 0x000fe40000000f00 */
[----:B------:R-:W-:Y:S02]  /*1a4e0*/  MOV R22, 0xff800000 ;  /* 0xff80000000167802 */ /* 0x000fe40000000f00 */
[----:B------:R-:W-:Y:S02]  /*1a4f0*/  MOV R23, 0xff800000 ;  /* 0xff80000000177802 */ /* 0x000fe40000000f00 */
[----:B------:R-:W-:Y:S01]  /*1a500*/  PLOP3.LUT P4, PT, PT, PT, PT, 0x8, 0x0 ;  /* 0x000000000000781c */ /* 0x000fe20003f8e170 */
[----:B---3--:R-:W1:Y:S04]  /*1a510*/  SHFL.BFLY PT, R5, R0, 0x2, 0x1f ;  /* 0x0c401f0000057f89 */ /* 0x008e6800000e0000 */
[----:B--2---:R-:W2:Y:S04]  /*1a520*/  SHFL.BFLY PT, R9, R4, 0x2, 0x1f ;  /* 0x0c401f0004097f89 */ /* 0x004ea800000e0000 */
        /* <DEDUP_REMOVED lines=19> */
[----:B------:R-:W-:-:S05]  /*1a660*/  FSETP.NE.FTZ.AND P1, PT, R7, RZ, PT ;  /* 0x000000ff0700720b */ /* 0x000fca0003f35000 */
[----:B------:R-:W1:Y:S01]  /*1a670*/  @P3 MUFU.RCP R0, R5 ;  /* 0x0000000500003308 */ /* 0x000e620000001000 */
[----:B------:R-:W-:-:S07]  /*1a680*/  FSETP.NE.FTZ.AND P0, PT, R6, RZ, PT ;  /* 0x000000ff0600720b */ /* 0x000fce0003f15000 */
[----:B------:R-:W-:Y:S06]  /*1a690*/  @P2 MUFU.RCP R4, R9 ;  /* 0x0000000900042308 */ /* 0x000fec0000001000 */
[----:B------:R-:W-:Y:S01]  /*1a6a0*/  @P0 MOV R8, 0x3f317218 ;  /* 0x3f31721800080802 */ /* 0x000fe20000000f00 */
[C---:B-1----:R-:W-:Y:S01]  /*1a6b0*/  FMUL.FTZ R104, R0.reuse, R104 ;  /* 0x0000006800687220 */ /* 0x042fe20000410000 */
[----:B------:R-:W1:Y:S01]  /*1a6c0*/  @P1 MUFU.RCP R2, R7 ;  /* 0x0000000700021308 */ /* 0x000e620000001000 */
        /* <DEDUP_REMOVED lines=12> */
[C---:B------:R-:W-:Y:S02]  /*1a790*/  FMUL.FTZ R149, R0.reuse, R149 ;  /* 0x0000009500957220 */ /* 0x040fe40000410000 */
[C---:B------:R-:W-:Y:S01]  /*1a7a0*/  FMUL.FTZ R152, R0.reuse, R152 ;  /* 0x0000009800987220 */ /* 0x040fe20000410000 */
[----:B------:R-:W-:Y:S01]  /*1a7b0*/  @P1 MUFU.LG2 R7, R7 ;  /* 0x0000000700071308 */ /* 0x000fe20000000c00 */
[C---:B------:R-:W-:Y:S02]  /*1a7c0*/  FMUL.FTZ R153, R0.reuse, R153 ;  /* 0x0000009900997220 */ /* 0x040fe40000410000 */
[C---:B------:R-:W-:Y:S02]  /*1a7d0*/  FMUL.FTZ R164, R0.reuse, R164 ;  /* 0x000000a400a47220 */ /* 0x040fe40000410000 */
[----:B------:R-:W-:Y:S01]  /*1a7e0*/  FMUL.FTZ R165, R0, R165 ;  /* 0x000000a500a57220 */ /* 0x000fe20000410000 */
[----:B------:R-:W-:Y:S01]  /*1a7f0*/  MOV R0, RZ ;  /* 0x000000ff00007202 */ /* 0x000fe20000000f00 */
[----:B-1----:R-:W-:-:S02]  /*1a800*/  FMUL.FTZ R108, R2, R108 ;  /* 0x0000006c026c7220 */ /* 0x002fc40000410000 */
[C---:B------:R-:W-:Y:S02]  /*1a810*/  FMUL.FTZ R109, R2.reuse, R109 ;  /* 0x0000006d026d7220 */ /* 0x040fe40000410000 */
[C---:B------:R-:W-:Y:S01]  /*1a820*/  FMUL.FTZ R112, R2.reuse, R112 ;  /* 0x0000007002707220 */ /* 0x040fe20000410000 */
[----:B------:R-:W1:Y:S01]  /*1a830*/  @P0 MUFU.RCP R0, R6 ;  /* 0x0000000600000308 */ /* 0x000e620000001000 */
[C---:B------:R-:W-:Y:S02]  /*1a840*/  FMUL.FTZ R113, R2.reuse, R113 ;  /* 0x0000007102717220 */ /* 0x040fe40000410000 */
[C---:B------:R-:W-:Y:S02]  /*1a850*/  FMUL.FTZ R124, R2.reuse, R124 ;  /* 0x0000007c027c7220 */ /* 0x040fe40000410000 */
[C---:B------:R-:W-:Y:S02]  /*1a860*/  FMUL.FTZ R125, R2.reuse, R125 ;  /* 0x0000007d027d7220 */ /* 0x040fe40000410000 */
[C---:B------:R-:W-:Y:S01]  /*1a870*/  FMUL.FTZ R128, R2.reuse, R128 ;  /* 0x0000008002807220 */ /* 0x040fe20000410000 */
[----:B------:R-:W2:Y:S01]  /*1a880*/  @P0 MUFU.LG2 R6, R6 ;  /* 0x0000000600060308 */ /* 0x000ea20000000c00 */
        /* <DEDUP_REMOVED lines=8> */
[----:B------:R-:W-:Y:S01]  /*1a910*/  FMUL.FTZ R161, R2, R161 ;  /* 0x000000a102a17220 */ /* 0x000fe20000410000 */
[----:B------:R-:W-:Y:S01]  /*1a920*/  @P2 MOV R2, 0x3f317218 ;  /* 0x3f31721800022802 */ /* 0x000fe20000000f00 */
        /* <DEDUP_REMOVED lines=34> */
[----:B------:R-:W-:Y:S02]  /*1ab50*/  @P2 FMUL.FTZ R5, R2, c[0x0][0x2d0] ;  /* 0x0000b40002052a20 */ /* 0x000fe40000410000 */
[----:B------:R-:W-:Y:S02]  /*1ab60*/  @P3 FMUL.FTZ R10, R4, c[0x0][0x2d0] ;  /* 0x0000b400040a3a20 */ /* 0x000fe40000410000 */
[----:B------:R-:W-:-:S02]  /*1ab70*/  @P1 FMUL.FTZ R2, R0, c[0x0][0x2d0] ;  /* 0x0000b40000021a20 */ /* 0x000fc40000410000 */
[----:B------:R-:W-:Y:S02]  /*1ab80*/  @P3 FMUL.FTZ R11, R11, 0.69314718246459960938 ;  /* 0x3f3172180b0b3820 */ /* 0x000fe40000410000 */
[----:B------:R-:W-:Y:S02]  /*1ab90*/  @P2 FMUL.FTZ R9, R9, 0.69314718246459960938 ;  /* 0x3f31721809092820 */ /* 0x000fe40000410000 */
[----:B------:R-:W-:Y:S02]  /*1aba0*/  @P1 FMUL.FTZ R7, R7, 0.69314718246459960938 ;  /* 0x3f31721807071820 */ /* 0x000fe40000410000 */
[----:B--2---:R-:W-:Y:S02]  /*1abb0*/  @P0 FMUL.FTZ R4, R6, 0.69314718246459960938 ;  /* 0x3f31721806040820 */ /* 0x004fe40000410000 */
[----:B------:R-:W-:Y:S02]  /*1abc0*/  @P0 FMUL.FTZ R0, R8, c[0x0][0x2d0] ;  /* 0x0000b40008000a20 */ /* 0x000fe40000410000 */
[----:B------:R-:W-:-:S02]  /*1abd0*/  @P3 FFMA.FTZ R20, R10, R72, R11 ;  /* 0x000000480a143223 */ /* 0x000fc4000001000b */
[----:B------:R-:W-:Y:S02]  /*1abe0*/  @P2 FFMA.FTZ R21, R5, R71, R9 ;  /* 0x0000004705152223 */ /* 0x000fe40000010009 */
[----:B------:R-:W-:Y:S02]  /*1abf0*/  @P1 FFMA.FTZ R22, R2, R70, R7 ;  /* 0x0000004602161223 */ /* 0x000fe40000010007 */
[----:B------:R-:W-:Y:S02]  /*1ac00*/  @P0 FFMA.FTZ R23, R0, R3, R4 ;  /* 0x0000000300170223 */ /* 0x000fe40000010004 */
.L_x_446:
[----:B-1----:R-:W-:Y:S05]  /*1ac10*/  @P4 BRA `(.L_x_522) ;  /* 0x0000149000004947 */ /* 0x002fea0003800000 */
[----:B------:R-:W1:Y:S01]  /*1ac20*/  S2R R16, SR_TID.X ;  /* 0x0000000000107919 */ /* 0x000e620000002100 */
[----:B------:R-:W-:Y:S01]  /*1ac30*/  ULDC.64 UR4, c[0x0][0x4d0] ;  /* 0x0001340000047ab9 */ /* 0x000fe20000000a00 */
[----:B------:R-:W-:Y:S01]  /*1ac40*/  IMAD R4, RZ, RZ, -UR11 ;  /* 0x8000000bff047e24 */ /* 0x000fe2000f8e02ff */
[----:B------:R-:W-:Y:S01]  /*1ac50*/  UIMAD.WIDE.U32 UR8, UR11, UR4, URZ ;  /* 0x000000040b0872a5 */ /* 0x000fe2000f8e003f */
[----:B------:R-:W2:Y:S01]  /*1ac60*/  S2R R12, SR_CTAID.Y ;  /* 0x00000000000c7919 */ /* 0x000ea20000002600 */
[----:B------:R-:W-:Y:S01]  /*1ac70*/  USHF.R.S32.HI UR6, URZ, 0x1f, UR11 ;  /* 0x0000001f3f067899 */ /* 0x000fe2000801140b */
[----:B------:R-:W-:Y:S01]  /*1ac80*/  MOV R24, c[0x0][0x4e8] ;  /* 0x00013a0000187a02 */ /* 0x000fe20000000f00 */
[----:B------:R-:W-:Y:S01]  /*1ac90*/  BSSY B0, `(.L_x_523) ;  /* 0x00000ab000007945 */ /* 0x000fe20003800000 */
[----:B------:R-:W3:Y:S01]  /*1aca0*/  S2R R9, SR_CTAID.Z ;  /* 0x0000000000097919 */ /* 0x000ee20000002700 */
[----:B------:R-:W-:Y:S01]  /*1acb0*/  IMAD.U32 R3, RZ, RZ, UR9 ;  /* 0x00000009ff037e24 */ /* 0x000fe2000f8e00ff */
[----:B------:R-:W-:Y:S01]  /*1acc0*/  UIMAD UR7, UR6, UR4, URZ ;  /* 0x00000004060772a4 */ /* 0x000fe2000f8e023f */
[----:B------:R-:W-:Y:S01]  /*1acd0*/  IMAD.U32 R2, RZ, RZ, UR8 ;  /* 0x00000008ff027e24 */ /* 0x000fe2000f8e00ff */
[----:B------:R-:W4:Y:S04]  /*1ace0*/  S2R R15, SR_CTAID.X ;  /* 0x00000000000f7919 */ /* 0x000f280000002500 */
[----:B------:R-:W-:Y:S01]  /*1acf0*/  BAR.SYNC.DEFER_BLOCKING 0x1, 0x80 ;  /* 0x0042000000007b1d */ /* 0x000fe20000010000 */
[----:B------:R-:W-:Y:S01]  /*1ad00*/  UIMAD UR5, UR11, UR5, UR7 ;  /* 0x000000050b0572a4 */ /* 0x000fe2000f8e0207 */
[C---:B------:R-:W-:Y:S01]  /*1ad10*/  ISETP.NE.AND P0, PT, R24.reuse, 0x1, PT ;  /* 0x000000011800780c */ /* 0x040fe20003f05270 */
[----:B------:R-:W-:-:S02]  /*1ad20*/  IMAD R24, R24, c[0x0][0x388], RZ ;  /* 0x0000e20018187a24 */ /* 0x000fc400078e02ff */
[----:B------:R-:W-:Y:S01]  /*1ad30*/  UIADD3 UR5, UR9, UR5, URZ ;  /* 0x0000000509057290 */ /* 0x000fe2000fffe03f */
[----:B-1----:R-:W-:-:S05]  /*1ad40*/  SHF.R.S32.HI R6, RZ, 0x1f, R16 ;  /* 0x0000001fff067819 */ /* 0x002fca0000011410 */
[----:B------:R-:W-:Y:S01]  /*1ad50*/  IMAD.U32 R5, RZ, RZ, UR5 ;  /* 0x00000005ff057e24 */ /* 0x000fe2000f8e00ff */
[-C--:B------:R-:W-:Y:S01]  /*1ad60*/  LEA.HI R0, R6, R16.reuse, RZ, 0x2 ;  /* 0x0000001006007211 */ /* 0x080fe200078f10ff */
[----:B--2---:R-:W-:Y:S01]  /*1ad70*/  IMAD R12, R4, c[0x0][0x550], R12 ;  /* 0x00015400040c7a24 */ /* 0x004fe200078e020c */
[-C--:B------:R-:W-:Y:S01]  /*1ad80*/  LEA.HI R6, R6, R16.reuse, RZ, 0x5 ;  /* 0x0000001006067211 */ /* 0x080fe200078f28ff */
[----:B------:R-:W-:Y:S01]  /*1ad90*/  IMAD.MOV.U32 R4, RZ, RZ, R2 ;  /* 0x000000ffff047224 */ /* 0x000fe200078e0002 */
[----:B------:R-:W-:Y:S01]  /*1ada0*/  LOP3.LUT R0, R0, 0xfffffffc, RZ, 0xc0, !PT ;  /* 0xfffffffc00007812 */ /* 0x000fe200078ec0ff */
[----:B------:R-:W-:Y:S01]  /*1adb0*/  ULDC.64 UR4, c[0x0][0x438] ;  /* 0x00010e0000047ab9 */ /* 0x000fe20000000a00 */
[----:B------:R-:W-:Y:S01]  /*1adc0*/  LOP3.LUT R7, R6, 0xffffffe0, RZ, 0xc0, !PT ;  /* 0xffffffe006077812 */ /* 0x000fe200078ec0ff */
[----:B------:R-:W-:Y:S01]  /*1add0*/  UIMAD UR6, UR6, UR4, URZ ;  /* 0x00000004060672a4 */ /* 0x000fe2000f8e023f */
[----:B------:R-:W-:Y:S01]  /*1ade0*/  IADD3 R0, -R0, R16, RZ ;  /* 0x0000001000007210 */ /* 0x000fe20007ffe1ff */
[----:B------:R-:W-:Y:S01]  /*1adf0*/  UIMAD.WIDE.U32 UR8, UR11, UR4, URZ ;  /* 0x000000040b0872a5 */ /* 0x000fe2000f8e003f */
[--C-:B------:R-:W-:Y:S01]  /*1ae00*/  SHF.R.S32.HI R8, RZ, 0x5, R6.reuse ;  /* 0x00000005ff087819 */ /* 0x100fe20000011406 */
[----:B------:R-:W-:Y:S01]  /*1ae10*/  IMAD.IADD R16, R16, 0x1, -R7 ;  /* 0x0000000110107824 */ /* 0x000fe200078e0a07 */
[----:B------:R-:W-:Y:S01]  /*1ae20*/  LEA.HI R3, R0, R0, RZ, 0x1 ;  /* 0x0000000000037211 */ /* 0x000fe200078f08ff */
[----:B------:R-:W-:Y:S01]  /*1ae30*/  UIMAD UR4, UR11, UR5, UR6 ;  /* 0x000000050b0472a4 */ /* 0x000fe2000f8e0206 */
[----:B------:R-:W-:Y:S01]  /*1ae40*/  SHF.R.S32.HI R2, RZ, 0x1f, R6 ;  /* 0x0000001fff027819 */ /* 0x000fe20000011406 */
[----:B---3--:R-:W-:Y:S01]  /*1ae50*/  IMAD.WIDE.U32 R4, R9, c[0x0][0x4d8], R4 ;  /* 0x0001360009047a25 */ /* 0x008fe200078e0004 */
[----:B------:R-:W-:Y:S01]  /*1ae60*/  LOP3.LUT R7, R3, 0x1ffffffe, RZ, 0xc0, !PT ;  /* 0x1ffffffe03077812 */ /* 0x000fe200078ec0ff */
[----:B------:R-:W-:Y:S01]  /*1ae70*/  UIADD3 UR4, UR9, UR4, URZ ;  /* 0x0000000409047290 */ /* 0x000fe2000fffe03f */
[----:B------:R-:W-:-:S02]  /*1ae80*/  LEA.HI R2, R2, R8, RZ, 0x2 ;  /* 0x0000000802027211 */ /* 0x000fc400078f10ff */
[----:B------:R-:W-:Y:S01]  /*1ae90*/  IADD3 R7, R0, -R7, RZ ;  /* 0x8000000700077210 */ /* 0x000fe20007ffe0ff */
[----:B------:R-:W-:Y:S01]  /*1aea0*/  IMAD.SHL.U32 R0, R3, 0x20, RZ ;  /* 0x0000002003007824 */ /* 0x000fe200078e00ff */
[----:B------:R-:W-:Y:S02]  /*1aeb0*/  SHF.R.S32.HI R3, RZ, 0x1f, R16 ;  /* 0x0000001fff037819 */ /* 0x000fe40000011410 */
[----:B------:R-:W-:Y:S02]  /*1aec0*/  LOP3.LUT R2, R2, 0xffffffc, RZ, 0xc0, !PT ;  /* 0x0ffffffc02027812 */ /* 0x000fe400078ec0ff */
[----:B------:R-:W-:Y:S01]  /*1aed0*/  LEA.HI R18, R3, R16, RZ, 0x2 ;  /* 0x0000001003127211 */ /* 0x000fe200078f10ff */
[----:B------:R-:W-:Y:S01]  /*1aee0*/  IMAD.U32 R3, RZ, RZ, UR9 ;  /* 0x00000009ff037e24 */ /* 0x000fe2000f8e00ff */
[----:B------:R-:W-:Y:S01]  /*1aef0*/  LOP3.LUT R0, R0, 0xffffffc0, RZ, 0xc0, !PT ;  /* 0xffffffc000007812 */ /* 0x000fe200078ec0ff */
[----:B------:R-:W-:Y:S01]  /*1af00*/  IMAD.IADD R8, R8, 0x1, -R2 ;  /* 0x0000000108087824 */ /* 0x000fe200078e0a02 */
[----:B------:R-:W-:Y:S01]  /*1af10*/  SHF.R.S32.HI R6, RZ, 0x2, R18 ;  /* 0x00000002ff067819 */ /* 0x000fe20000011412 */
[----:B------:R-:W-:Y:S01]  /*1af20*/  IMAD.U32 R2, RZ, RZ, UR8 ;  /* 0x00000008ff027e24 */ /* 0x000fe2000f8e00ff */
[----:B------:R-:W-:Y:S01]  /*1af30*/  SHF.R.S32.HI R10, RZ, 0x1f, R9 ;  /* 0x0000001fff0a7819 */ /* 0x000fe20000011409 */
[----:B------:R-:W-:Y:S01]  /*1af40*/  IMAD R7, R7, 0x8, R0 ;  /* 0x0000000807077824 */ /* 0x000fe200078e0200 */
[----:B------:R-:W-:Y:S01]  /*1af50*/  MOV R3, UR4 ;  /* 0x0000000400037c02 */ /* 0x000fe20008000f00 */
[----:B------:R-:W-:-:S02]  /*1af60*/  IMAD R14, R8, 0x10, R6 ;  /* 0x00000010080e7824 */ /* 0x000fc400078e0206 */
[C---:B------:R-:W-:Y:S02]  /*1af70*/  IMAD R0, R10.reuse, c[0x0][0x4d8], RZ ;  /* 0x000136000a007a24 */ /* 0x040fe400078e02ff */
[----:B------:R-:W-:Y:S01]  /*1af80*/  IMAD R6, R10, c[0x0][0x440], RZ ;  /* 0x000110000a067a24 */ /* 0x000fe200078e02ff */
[----:B------:R-:W-:Y:S01]  /*1af90*/  IADD3 R8, R14, R7, RZ ;  /* 0x000000070e087210 */ /* 0x000fe20007ffe0ff */
[C---:B------:R-:W-:Y:S02]  /*1afa0*/  IMAD R0, R9.reuse, c[0x0][0x4dc], R0 ;  /* 0x0001370009007a24 */ /* 0x040fe400078e0200 */
[----:B------:R-:W-:Y:S02]  /*1afb0*/  IMAD R6, R9, c[0x0][0x444], R6 ;  /* 0x0001110009067a24 */ /* 0x000fe400078e0206 */
[----:B----4-:R-:W-:Y:S02]  /*1afc0*/  IMAD R8, R15, 0x80, R8 ;  /* 0x000000800f087824 */ /* 0x010fe400078e0208 */
[----:B------:R-:W-:-:S04]  /*1afd0*/  IMAD.WIDE.U32 R2, R9, c[0x0][0x440], R2 ;  /* 0x0001100009027a25 */ /* 0x000fc800078e0002 */
[----:B------:R-:W-:-:S04]  /*1afe0*/  @P0 IMAD.HI.U32 R11, R8, c[0x0][0x4ec], RZ ;  /* 0x00013b00080b0a27 */ /* 0x000fc800078e00ff */
[----:B------:R-:W-:Y:S01]  /*1aff0*/  IMAD.IADD R5, R5, 0x1, R0 ;  /* 0x0000000105057824 */ /* 0x000fe200078e0200 */
[----:B------:R-:W-:Y:S01]  /*1b000*/  SHF.R.S32.HI R0, RZ, 0x1f, R12 ;  /* 0x0000001fff007819 */ /* 0x000fe2000001140c */
[----:B------:R-:W-:Y:S01]  /*1b010*/  IMAD.IADD R3, R3, 0x1, R6 ;  /* 0x0000000103037824 */ /* 0x000fe200078e0206 */
[----:B------:R-:W-:Y:S01]  /*1b020*/  MOV R6, R8 ;  /* 0x0000000800067202 */ /* 0x000fe20000000f00 */
[----:B------:R-:W-:Y:S01]  /*1b030*/  @P0 IMAD.HI.U32 R10, R8, c[0x0][0x4ec], RZ ;  /* 0x00013b00080a0a27 */ /* 0x000fe200078e00ff */
[----:B------:R-:W-:-:S03]  /*1b040*/  @P0 SHF.R.U32.HI R6, RZ, c[0x0][0x4f0], R11 ;  /* 0x00013c00ff060a19 */ /* 0x000fc6000001160b */
[----:B------:R-:W-:Y:S01]  /*1b050*/  IMAD.MOV.U32 R7, RZ, RZ, R8 ;  /* 0x000000ffff077224 */ /* 0x000fe200078e0008 */
[----:B------:R-:W-:Y:S01]  /*1b060*/  @P0 SHF.R.U32.HI R7, RZ, c[0x0][0x4f0], R10 ;  /* 0x00013c00ff070a19 */ /* 0x000fe2000001160a */
[C---:B------:R-:W-:Y:S02]  /*1b070*/  IMAD R9, R0.reuse, c[0x0][0x448], RZ ;  /* 0x0001120000097a24 */ /* 0x040fe400078e02ff */
[----:B------:R-:W-:Y:S02]  /*1b080*/  IMAD R0, R0, c[0x0][0x4e0], RZ ;  /* 0x0001380000007a24 */ /* 0x000fe400078e02ff */
[----:B------:R-:W-:Y:S02]  /*1b090*/  IMAD.MOV R10, RZ, RZ, -R6 ;  /* 0x000000ffff0a7224 */ /* 0x000fe400078e0a06 */
        /* <DEDUP_REMOVED lines=11> */
[----:B------:R-:W-:Y:S01]  /*1b150*/  IMAD R10, R7, c[0x0][0x434], R9 ;  /* 0x00010d00070a7a24 */ /* 0x000fe200078e0209 */
[----:B------:R-:W-:Y:S01]  /*1b160*/  IADD3 R3, R3, R11, RZ ;  /* 0x0000000b03037210 */ /* 0x000fe20007ffe0ff */
[----:B------:R-:W-:-:S02]  /*1b170*/  IMAD R9, R6, c[0x0][0x4c8], RZ ;  /* 0x0001320006097a24 */ /* 0x000fc400078e02ff */
[----:B------:R-:W-:Y:S02]  /*1b180*/  IMAD.MOV R6, RZ, RZ, -R7 ;  /* 0x000000ffff067224 */ /* 0x000fe400078e0a07 */
[----:B------:R-:W-:-:S04]  /*1b190*/  IMAD.WIDE.U32 R4, R0, c[0x0][0x4c8], R4 ;  /* 0x0001320000047a25 */ /* 0x000fc800078e0004 */
[----:B------:R-:W-:Y:S02]  /*1b1a0*/  IMAD R0, R0, c[0x0][0x4cc], R9 ;  /* 0x0001330000007a24 */ /* 0x000fe400078e0209 */
[----:B------:R-:W-:Y:S01]  /*1b1b0*/  IMAD R13, R6, c[0x0][0x4e8], R8 ;  /* 0x00013a00060d7a24 */ /* 0x000fe200078e0208 */
[C---:B------:R-:W-:Y:S01]  /*1b1c0*/  LEA R6, P0, R4.reuse, c[0x0][0x4a8], 0x2 ;  /* 0x00012a0004067a11 */ /* 0x040fe200078010ff */
[----:B------:R-:W-:Y:S01]  /*1b1d0*/  IMAD.WIDE.U32 R2, R7, c[0x0][0x430], R2 ;  /* 0x00010c0007027a25 */ /* 0x000fe200078e0002 */
[----:B------:R-:W-:Y:S02]  /*1b1e0*/  IADD3 R0, R5, R0, RZ ;  /* 0x0000000005007210 */ /* 0x000fe40007ffe0ff */
[----:B------:R-:W-:Y:S01]  /*1b1f0*/  SHF.R.S32.HI R7, RZ, 0x1f, R13 ;  /* 0x0000001fff077819 */ /* 0x000fe2000001140d */
[----:B------:R-:W-:Y:S01]  /*1b200*/  IMAD.IADD R3, R3, 0x1, R10 ;  /* 0x0000000103037824 */ /* 0x000fe200078e020a */
[----:B------:R-:W-:Y:S01]  /*1b210*/  LEA.HI.X R0, R4, c[0x0][0x4ac], R0, 0x2, P0 ;  /* 0x00012b0004007a11 */ /* 0x000fe200000f1400 */
[----:B------:R-:W-:Y:S01]  /*1b220*/  IMAD R12, R15, 0x80, R14 ;  /* 0x000000800f0c7824 */ /* 0x000fe200078e020e */
[----:B------:R-:W-:Y:S01]  /*1b230*/  SHFL.IDX PT, R4, R6, RZ, 0x1c1f ;  /* 0x001c1fff06047589 */ /* 0x000fe200000e0000 */
[----:B------:R-:W-:Y:S01]  /*1b240*/  IMAD R7, R7, c[0x0][0x428], RZ ;  /* 0x00010a0007077a24 */ /* 0x000fe200078e02ff */
[----:B------:R-:W-:Y:S01]  /*1b250*/  LOP3.LUT P0, RZ, R16, 0x3, RZ, 0xc0, !PT ;  /* 0x0000000310ff7812 */ /* 0x000fe2000780c0ff */
[----:B------:R-:W-:Y:S01]  /*1b260*/  IMAD.WIDE.U32 R2, R13, c[0x0][0x428], R2 ;  /* 0x00010a000d027a25 */ /* 0x000fe200078e0002 */
[----:B------:R-:W1:Y:S01]  /*1b270*/  SHFL.IDX PT, R5, R0, RZ, 0x1c1f ;  /* 0x001c1fff00057589 */ /* 0x000e6200000e0000 */
[----:B------:R-:W-:-:S02]  /*1b280*/  IADD3 R14, R12, 0x40, RZ ;  /* 0x000000400c0e7810 */ /* 0x000fc40007ffe0ff */
[----:B------:R-:W-:Y:S01]  /*1b290*/  IMAD R15, R13, c[0x0][0x42c], R7 ;  /* 0x00010b000d0f7a24 */ /* 0x000fe200078e0207 */
[----:B------:R-:W-:Y:S01]  /*1b2a0*/  SHFL.IDX PT, R10, R6, 0x1, 0x1c1f ;  /* 0x003c1f00060a7f89 */ /* 0x000fe200000e0000 */
[C---:B------:R-:W-:Y:S02]  /*1b2b0*/  IADD3 R13, R12.reuse, 0x48, RZ ;  /* 0x000000480c0d7810 */ /* 0x040fe40007ffe0ff */
[-C--:B------:R-:W-:Y:S01]  /*1b2c0*/  ISETP.GE.OR P4, PT, R12, R24.reuse, P0 ;  /* 0x000000180c00720c */ /* 0x080fe20000786670 */
[----:B------:R-:W2:Y:S01]  /*1b2d0*/  SHFL.IDX PT, R11, R0, 0x1, 0x1c1f ;  /* 0x003c1f00000b7f89 */ /* 0x000ea200000e0000 */
[-C--:B------:R-:W-:Y:S01]  /*1b2e0*/  ISETP.GE.OR P2, PT, R14, R24.reuse, P0 ;  /* 0x000000180e00720c */ /* 0x080fe20000746670 */
[----:B------:R-:W-:Y:S01]  /*1b2f0*/  IMAD.IADD R3, R3, 0x1, R15 ;  /* 0x0000000103037824 */ /* 0x000fe200078e020f */
[----:B------:R-:W-:Y:S01]  /*1b300*/  LEA R19, P1, R2, c[0x0][0x400], 0x2 ;  /* 0x0001000002137a11 */ /* 0x000fe200078210ff */
[----:B------:R-:W-:Y:S01]  /*1b310*/  SHFL.IDX PT, R8, R6, 0x2, 0x1c1f ;  /* 0x005c1f0006087f89 */ /* 0x000fe200000e0000 */
[----:B------:R-:W-:-:S02]  /*1b320*/  ISETP.GE.AND P5, PT, R14, R24, PT ;  /* 0x000000180e00720c */ /* 0x000fc40003fa6270 */
[----:B------:R-:W-:Y:S01]  /*1b330*/  LEA.HI.X R17, R2, c[0x0][0x404], R3, 0x2, P1 ;  /* 0x0001010002117a11 */ /* 0x000fe200008f1403 */
[----:B------:R-:W3:Y:S01]  /*1b340*/  SHFL.IDX PT, R9, R0, 0x2, 0x1c1f ;  /* 0x005c1f0000097f89 */ /* 0x000ee200000e0000 */
[----:B------:R-:W-:-:S03]  /*1b350*/  ISETP.GE.AND P6, PT, R13, R24, PT ;  /* 0x000000180d00720c */ /* 0x000fc60003fc6270 */
[----:B------:R-:W-:Y:S04]  /*1b360*/  SHFL.IDX PT, R6, R6, 0x3, 0x1c1f ;  /* 0x007c1f0006067f89 */ /* 0x000fe800000e0000 */
        /* <DEDUP_REMOVED lines=8> */
[----:B------:R-:W-:-:S04]  /*1b3f0*/  LOP3.LUT R0, R18, 0x7ffffffc, RZ, 0xc0, !PT ;  /* 0x7ffffffc12007812 */ /* 0x000fc800078ec0ff */
[----:B------:R-:W-:-:S03]  /*1b400*/  IADD3 R0, R16, -R0, RZ ;  /* 0x8000000010007210 */ /* 0x000fc60007ffe0ff */
[----:B--2---:R2:W-:Y:S02]  /*1b410*/  @!P3 ST.E [R10.64], R21 ;  /* 0x000000150a00b985 */ /* 0x0045e4000c10190c */
[----:B------:R-:W-:Y:S02]  /*1b420*/  IMAD.SHL.U32 R0, R0, 0x2, RZ ;  /* 0x0000000200007824 */ /* 0x000fe400078e00ff */
        /* <DEDUP_REMOVED lines=49> */
.L_x_524:
[----:B-1----:R-:W-:Y:S05]  /*1b740*/  BSYNC B0 ;  /* 0x0000000000007941 */ /* 0x002fea0003800000 */
.L_x_523:
        /* <DEDUP_REMOVED lines=49> */
.L_x_526:
[----:B------:R-:W-:Y:S05]  /*1ba60*/  BSYNC B0 ;  /* 0x0000000000007941 */ /* 0x000fea0003800000 */
.L_x_525:
        /* <DEDUP_REMOVED lines=49> */
.L_x_528:
[----:B------:R-:W-:Y:S05]  /*1bd80*/  BSYNC B0 ;  /* 0x0000000000007941 */ /* 0x000fea0003800000 */
.L_x_527:
        /* <DEDUP_REMOVED lines=50> */
.L_x_522:
        /* <DEDUP_REMOVED lines=9> */
[----:B------:R-:W1:Y:S01]  /*1c140*/  S2R R7, SR_CTAID.Z ;  /* 0x0000000000077919 */ /* 0x000e620000002700 */
[----:B------:R-:W-:Y:S01]  /*1c150*/  USHF.R.S32.HI UR6, URZ, 0x1f, UR11 ;  /* 0x0000001f3f067899 */ /* 0x000fe2000801140b */
[----:B------:R-:W-:Y:S01]  /*1c160*/  ISETP.NE.AND P0, PT, R3, 0x1, PT ;  /* 0x000000010300780c */ /* 0x000fe20003f05270 */
[----:B------:R-:W-:Y:S01]  /*1c170*/  ULDC.64 UR4, c[0x0][0x4d0] ;  /* 0x0001340000047ab9 */ /* 0x000fe20000000a00 */
[----:B------:R-:W2:Y:S01]  /*1c180*/  S2R R9, SR_CTAID.Y ;  /* 0x0000000000097919 */ /* 0x000ea20000002600 */
[----:B------:R-:W-:Y:S01]  /*1c190*/  UIMAD UR6, UR6, UR4, URZ ;  /* 0x00000004060672a4 */ /* 0x000fe2000f8e023f */
[----:B------:R-:W-:Y:S01]  /*1c1a0*/  IADD3 R4, RZ, -UR11, RZ ;  /* 0x8000000bff047c10 */ /* 0x000fe2000fffe0ff */
[----:B------:R-:W-:Y:S01]  /*1c1b0*/  UIMAD.WIDE.U32 UR8, UR11, UR4, URZ ;  /* 0x000000040b0872a5 */ /* 0x000fe2000f8e003f */
[----:B------:R-:W-:Y:S01]  /*1c1c0*/  MOV R0, R8 ;  /* 0x0000000800007202 */ /* 0x000fe20000000f00 */
[----:B------:R-:W-:-:S04]  /*1c1d0*/  UIMAD UR4, UR11, UR5, UR6 ;  /* 0x000000050b0472a4 */ /* 0x000fc8000f8e0206 */
[----:B------:R-:W-:Y:S01]  /*1c1e0*/  UIADD3 UR4, UR9, UR4, URZ ;  /* 0x0000000409047290 */ /* 0x000fe2000fffe03f */
[----:B------:R-:W-:Y:S01]  /*1c1f0*/  MOV R3, UR9 ;  /* 0x0000000900037c02 */ /* 0x000fe20008000f00 */
[----:B------:R-:W-:-:S04]  /*1c200*/  @P0 IMAD.HI.U32 R5, R8, c[0x0][0x4ec], RZ ;  /* 0x00013b0008050a27 */ /* 0x000fc800078e00ff */
[----:B------:R-:W-:Y:S01]  /*1c210*/  IMAD.U32 R2, RZ, RZ, UR8 ;  /* 0x00000008ff027e24 */ /* 0x000fe2000f8e00ff */
[----:B------:R-:W-:Y:S01]  /*1c220*/  @P0 SHF.R.U32.HI R0, RZ, c[0x0][0x4f0], R5 ;  /* 0x00013c00ff000a19 */ /* 0x000fe20000011605 */
[----:B------:R-:W-:Y:S01]  /*1c230*/  IMAD.U32 R3, RZ, RZ, UR4 ;  /* 0x00000004ff037e24 */ /* 0x000fe2000f8e00ff */
[----:B-1----:R-:W-:-:S03]  /*1c240*/  SHF.R.S32.HI R6, RZ, 0x1f, R7 ;  /* 0x0000001fff067819 */ /* 0x002fc60000011407 */
[----:B------:R-:W-:-:S04]  /*1c250*/  IMAD.WIDE.U32 R2, R7, c[0x0][0x4d8], R2 ;  /* 0x0001360007027a25 */ /* 0x000fc800078e0002 */
[----:B------:R-:W-:Y:S02]  /*1c260*/  IMAD R6, R6, c[0x0][0x4d8], RZ ;  /* 0x0001360006067a24 */ /* 0x000fe400078e02ff */
[----:B--2---:R-:W-:Y:S02]  /*1c270*/  IMAD R4, R4, c[0x0][0x550], R9 ;  /* 0x0001540004047a24 */ /* 0x004fe400078e0209 */
[----:B------:R-:W-:Y:S01]  /*1c280*/  IMAD R5, R7, c[0x0][0x4dc], R6 ;  /* 0x0001370007057a24 */ /* 0x000fe200078e0206 */
[----:B------:R-:W-:Y:S02]  /*1c290*/  IADD3 R7, -R0, RZ, RZ ;  /* 0x000000ff00077210 */ /* 0x000fe40007ffe1ff */
[----:B------:R-:W-:Y:S01]  /*1c2a0*/  SHF.R.S32.HI R6, RZ, 0x1f, R4 ;  /* 0x0000001fff067819 */ /* 0x000fe20000011404 */
[----:B------:R-:W-:Y:S02]  /*1c2b0*/  IMAD.IADD R3, R5, 0x1, R3 ;  /* 0x0000000105037824 */ /* 0x000fe400078e0203 */
[----:B------:R-:W-:Y:S01]  /*1c2c0*/  IMAD R5, R7, c[0x0][0x4e8], R8 ;  /* 0x00013a0007057a24 */ /* 0x000fe200078e0208 */
[----:B------:R-:W-:Y:S01]  /*1c2d0*/  SHF.R.S32.HI R7, RZ, 0x1f, R0 ;  /* 0x0000001fff077819 */ /* 0x000fe20000011400 */
[----:B------:R-:W-:-:S02]  /*1c2e0*/  IMAD R6, R6, c[0x0][0x4e0], RZ ;  /* 0x0001380006067a24 */ /* 0x000fc400078e02ff */
[----:B------:R-:W-:-:S04]  /*1c2f0*/  IMAD.WIDE.U32 R2, R4, c[0x0][0x4e0], R2 ;  /* 0x0001380004027a25 */ /* 0x000fc800078e0002 */
[----:B------:R-:W-:Y:S01]  /*1c300*/  IMAD R6, R4, c[0x0][0x4e4], R6 ;  /* 0x0001390004067a24 */ /* 0x000fe200078e0206 */
[----:B------:R-:W-:Y:S02]  /*1c310*/  SHF.R.S32.HI R4, RZ, 0x1f, R5 ;  /* 0x0000001fff047819 */ /* 0x000fe40000011405 */
[----:B------:R-:W-:-:S03]  /*1c320*/  IADD3 R2, P0, R0, R2, RZ ;  /* 0x0000000200027210 */ /* 0x000fc60007f1e0ff */
[----:B------:R-:W-:Y:S01]  /*1c330*/  IMAD R0, R4, c[0x0][0x4c8], RZ ;  /* 0x0001320004007a24 */ /* 0x000fe200078e02ff */
[----:B------:R-:W-:-:S03]  /*1c340*/  IADD3.X R3, R7, R3, R6, P0, !PT ;  /* 0x0000000307037210 */ /* 0x000fc600007fe406 */
[C---:B------:R-:W-:Y:S02]  /*1c350*/  IMAD R0, R5.reuse, c[0x0][0x4cc], R0 ;  /* 0x0001330005007a24 */ /* 0x040fe400078e0200 */
[----:B------:R-:W-:-:S05]  /*1c360*/  IMAD.WIDE.U32 R2, R5, c[0x0][0x4c8], R2 ;  /* 0x0001320005027a25 */ /* 0x000fca00078e0002 */
[----:B------:R-:W-:Y:S02]  /*1c370*/  IADD3 R0, R3, R0, RZ ;  /* 0x0000000003007210 */ /* 0x000fe40007ffe0ff */
[----:B------:R-:W-:-:S04]  /*1c380*/  LEA R4, P0, R2, c[0x0][0x4a8], 0x2 ;  /* 0x00012a0002047a11 */ /* 0x000fc800078010ff */
[----:B------:R-:W-:Y:S02]  /*1c390*/  LEA.HI.X R5, R2, c[0x0][0x4ac], R0, 0x2, P0 ;  /* 0x00012b0002057a11 */ /* 0x000fe400000f1400 */
[----:B------:R-:W-:-:S05]  /*1c3a0*/  MOV R0, 0xff800000 ;  /* 0xff80000000007802 */ /* 0x000fca0000000f00 */
[----:B------:R-:W-:Y:S01]  /*1c3b0*/  STG.E [R4.64], R0 ;  /* 0x0000000004007986 */ /* 0x000fe2000c10190c */
[----:B------:R-:W-:Y:S05]  /*1c3c0*/  EXIT ;  /* 0x000000000000794d */ /* 0x000fea0003800000 */
.L_x_529:
        /* <DEDUP_REMOVED lines=11> */
.L_x_3239:


//--------------------- .text._ZN7cutlass13device_kernelIN5flash19enable_sm80_to_sm89INS1_16FlashAttnFwdSm80INS1_25CollectiveMainloopFwdSm80ILi4ELi1ELb0EN4cute5tupleIJNS5_1CILi128EEENS7_ILi80EEENS7_ILi64EEEEEELi64ENS_6half_tEfNS_4arch4Sm80ELb0ELb1ELb1ELb1ELb0ELb0ELb1ELb1EEENS1_21CollectiveEpilogueFwdINS6_IJS8_SA_S9_EEENS6_IJNS7_ILi1EEESI_SI_EEESC_SE_Li128ELb1ELb1ELb1ELb0EEENS1_36VarlenDynamicPersistentTileSchedulerILi128ELi80ELi128ELi128ELb1ELb1ELb0ELb1ELb0ELb1EEEEEEEEEvNT_6ParamsE --------------------------
	.section	.text._ZN7cutlass13device_kernelIN5flash19enable_sm80_to_sm89INS1_16FlashAttnFwdSm80INS1_25CollectiveMainloopFwdSm80ILi4ELi1ELb0EN4cute5tupleIJNS5_1CILi128EEENS7_ILi80EEENS7_ILi64EEEEEELi64ENS_6half_tEfNS_4arch4Sm80ELb0ELb1ELb1ELb1ELb0ELb0ELb1ELb1EEENS1_21CollectiveEpilogueFwdINS6_IJS8_SA_S9_EEENS6_IJNS7_ILi1EEESI_SI_EEESC_SE_Li128ELb1ELb1ELb1ELb0EEENS1_36VarlenDynamicPersistentTileSchedulerILi128ELi80ELi128ELi128ELb1ELb1ELb0ELb1ELb0ELb1EEEEEEEEEvNT_6ParamsE,"ax",@progbits
	.sectioninfo	@"SHI_REGISTERS=255"
	.align	128
.text._ZN7cutlass13device_kernelIN5flash19enable_sm80_to_sm89INS1_16FlashAttnFwdSm80INS1_25CollectiveMainloopFwdSm80ILi4ELi1ELb0EN4cute5tupleIJNS5_1CILi128EEENS7_ILi80EEENS7_ILi64EEEEEELi64ENS_6half_tEfNS_4arch4Sm80ELb0ELb1ELb1ELb1ELb0ELb0ELb1ELb1EEENS1_21CollectiveEpilogueFwdINS6_IJS8_SA_S9_EEENS6_IJNS7_ILi1EEESI_SI_EEESC_SE_Li128ELb1ELb1ELb1ELb0EEENS1_36VarlenDynamicPersistentTileSchedulerILi128ELi80ELi128ELi128ELb1ELb1ELb0ELb1ELb0ELb1EEEEEEEEEvNT_6ParamsE:
        .type           _ZN7cutlass13device_kernelIN5flash19enable_sm80_to_sm89INS1_16FlashAttnFwdSm80INS1_25CollectiveMainloopFwdSm80ILi4ELi1ELb0EN4cute5tupleIJNS5_1CILi128EEENS7_ILi80EEENS7_ILi64EEEEEELi64ENS_6half_tEfNS_4arch4Sm80ELb0ELb1ELb1ELb1ELb0ELb0ELb1ELb1EEENS1_21CollectiveEpilogueFwdINS6_IJS8_SA_S9_EEENS6_IJNS7_ILi1EEESI_SI_EEESC_SE_Li128ELb1ELb1ELb1ELb0EEENS1_36VarlenDynamicPersistentTileSchedulerILi128ELi80ELi128ELi128ELb1ELb1ELb0ELb1ELb0ELb1EEEEEEEEEvNT_6ParamsE,@function
        .size           _ZN7cutlass13device_kernelIN5flash19enable_sm80_to_sm89INS1_16FlashAttnFwdSm80INS1_25CollectiveMainloopFwdSm80ILi4ELi1ELb0EN4cute5tupleIJNS5_1CILi128EEENS7_ILi80EEENS7_ILi64EEEEEELi64ENS_6half_tEfNS_4arch4Sm80ELb0ELb1ELb1ELb1ELb0ELb0ELb1ELb1EEENS1_21CollectiveEpilogueFwdINS6_IJS8_SA_S9_EEENS6_IJNS7_ILi1EEESI_SI_EEESC_SE_Li128ELb1ELb1ELb1ELb0EEENS1_36VarlenDynamicPersistentTileSchedulerILi128ELi80ELi128ELi128ELb1ELb1ELb0ELb1ELb0ELb1EEEEEEEEEvNT_6ParamsE,(.L_x_3240 - _ZN7cutlass13device_kernelIN5flash19enable_sm80_to_sm89INS1_16FlashAttnFwdSm80INS1_25CollectiveMainloopFwdSm80ILi4ELi1ELb0EN4cute5tupleIJNS5_1CILi128EEENS7_ILi80EEENS7_ILi64EEEEEELi64ENS_6half_tEfNS_4arch4Sm80ELb0ELb1ELb1ELb1ELb0ELb0ELb1ELb1EEENS1_21CollectiveEpilogueFwdINS6_IJS8_SA_S9_EEENS6_IJNS7_ILi1EEESI_SI_EEESC_SE_Li128ELb1ELb1ELb1ELb0EEENS1_36VarlenDynamicPersistentTileSchedulerILi128ELi80ELi128ELi128ELb1ELb1ELb0ELb1ELb0ELb1EEEEEEEEEvNT_6ParamsE)
        .other          _ZN7cutlass13device_kernelIN5flash19enable_sm80_to_sm89INS1_16FlashAttnFwdSm80INS1_25CollectiveMainloopFwdSm80ILi4ELi1ELb0EN4cute5tupleIJNS5_1CILi128EEENS7_ILi80EEENS7_ILi64EEEEEELi64ENS_6half_tEfNS_4arch4Sm80ELb0ELb1ELb1ELb1ELb0ELb0ELb1ELb1EEENS1_21CollectiveEpilogueFwdINS6_IJS8_SA_S9_EEENS6_IJNS7_ILi1EEESI_SI_EEESC_SE_Li128ELb1ELb1ELb1ELb0EEENS1_36VarlenDynamicPersistentTileSchedulerILi128ELi80ELi128ELi128ELb1ELb1ELb0ELb1ELb0ELb1EEEEEEEEEvNT_6ParamsE,@"STO_CUDA_ENTRY STV_DEFAULT"
_ZN7cutlass13device_kernelIN5flash19enable_sm80_to_sm89INS1_16FlashAttnFwdSm80INS1_25CollectiveMainloopFwdSm80ILi4ELi1ELb0EN4cute5tupleIJNS5_1CILi128EEENS7_ILi80EEENS7_ILi64EEEEEELi64ENS_6half_tEfNS_4arch4Sm80ELb0ELb1ELb1ELb1ELb0ELb0ELb1ELb1EEENS1_21CollectiveEpilogueFwdINS6_IJS8_SA_S9_EEENS6_IJNS7_ILi1EEESI_SI_EEESC_SE_Li128ELb1ELb1ELb1ELb0EEENS1_36VarlenDynamicPersistentTileSchedulerILi128ELi80ELi128ELi128ELb1ELb1ELb0ELb1ELb0ELb1EEEEEEEEEvNT_6ParamsE:
        /* <DEDUP_REMOVED lines=16> */
[----:B------:R-:W-:Y:S01]  /*0100*/  IMAD.MOV.U32 R8, RZ, RZ, RZ ;  /* 0x000000ffff087224 */ /* 0x000fe200078e00ff */
[----:B------:R-:W-:-:S04]  /*0110*/  ISETP.NE.AND P6, PT, R14, 0x1f, PT ;  /* 0x0000001f0e00780c */ /* 0x000fc80003fc5270 */
[----:B------:R-:W-:-:S13]  /*0120*/  ISETP.GE.OR P0, PT, R14, c[0x0][0x53c], !P6 ;  /* 0x00014f000e007a0c */ /* 0x000fda0007706670 */
[----:B-1----:R-:W-:Y:S02]  /*0130*/  @!P0 IMAD.MOV.U32 R4, RZ, RZ, 0x4 ;  /* 0x00000004ff048424 */ /* 0x002fe400078e00ff */
        /* <DEDUP_REMOVED lines=35> */
.L_x_535:
        /* <DEDUP_REMOVED lines=17> */
.L_x_719:
        /* <DEDUP_REMOVED lines=16> */
.L_x_720:
[----:B--2---:R-:W-:-:S05]  /*0580*/  IMAD R0, R0, c[0x0][0x538], RZ ;  /* 0x00014e0000007a24 */ /* 0x004fca00078e02ff */
[----:B------:R-:W-:-:S04]  /*0590*/  IADD3 R6, R0, R6, RZ ;  /* 0x0000000600067210 */ /* 0x000fc80007ffe0ff */
[----:B------:R-:W-:-:S13]  /*05a0*/  ISETP.GT.AND P0, PT, R6, UR4, PT ;  /* 0x0000000406007c0c */ /* 0x000fda000bf04270 */
[----:B-1----:R-:W-:Y:S05]  /*05b0*/  @!P0 BRA `(.L_x_535) ;  /* 0xfffffdb000008947 */ /* 0x002fea000383ffff */
.L_x_531:
[----:B------:R-:W-:-:S05]  /*05c0*/  IADD3 R12, -R0, R6, RZ ;  /* 0x00000006000c7210 */ /* 0x000fca0007ffe1ff */
[----:B------:R-:W-:-:S05]  /*05d0*/  IMAD R0, R4, c[0x0][0x538], R12 ;  /* 0x00014e0004007a24 */ /* 0x000fca00078e020c */
[----:B------:R-:W-:Y:S01]  /*05e0*/  ISETP.GT.AND P0, PT, R0, UR4, PT ;  /* 0x0000000400007c0c */ /* 0x000fe2000bf04270 */
[----:B------:R-:W-:-:S12]  /*05f0*/  BRA.DIV ~URZ, `(.L_x_536) ;  /* 0x0001b9627f007947 */ /* 0x000fd8000b800000 */
[----:B------:R-:W-:-:S04]  /*0600*/  VOTE.ANY R11, PT, !P0 ;  /* 0x00000000000b7806 */ /* 0x000fc800040e0100 */
.L_x_721:
[----:B------:R-:W1:Y:S02]  /*0610*/  POPC R0, R11 ;  /* 0x0000000b00007309 */ /* 0x000e640000000000 */
[----:B-1----:R-:W-:-:S05]  /*0620*/  IADD3 R2, R0, R7, RZ ;  /* 0x0000000700027210 */ /* 0x002fca0007ffe0ff */
[----:B------:R1:W-:Y:S01]  /*0630*/  STL [R1+0x54], R2 ;  /* 0x0000540201007387 */ /* 0x0003e20000100800 */
[----:B------:R-:W-:Y:S05]  /*0640*/  BRA.DIV ~URZ, `(.L_x_537) ;  /* 0x0001b9627f007947 */ /* 0x000fea000b800000 */
[----:B------:R2:W3:Y:S01]  /*0650*/  SHFL.IDX PT, R13, R10, R0, 0x1f ;  /* 0x00001f000a0d7589 */ /* 0x0004e200000e0000 */
[----:B------:R-:W-:-:S03]  /*0660*/  MOV R6, RZ ;  /* 0x000000ff00067202 */ /* 0x000fc60000000f00 */
[----:B------:R2:W4:Y:S04]  /*0670*/  SHFL.IDX PT, R10, R8, R0, 0x1f ;  /* 0x00001f00080a7589 */ /* 0x00052800000e0000 */
.L_x_722:
[----:B------:R-:W-:Y:S01]  /*0680*/  ISETP.NE.AND P0, PT, R11, RZ, PT ;  /* 0x000000ff0b00720c */ /* 0x000fe20003f05270 */
[----:B------:R-:W-:-:S12]  /*0690*/  BSSY B0, `(.L_x_538) ;  /* 0x0000005000007945 */ /* 0x000fd80003800000 */
[----:B------:R-:W-:Y:S05]  /*06a0*/  @!P0 BRA `(.L_x_539) ;  /* 0x0000003000008947 */ /* 0x000fea0003800000 */
[----:B------:R-:W-:Y:S01]  /*06b0*/  IADD3 R5, R0, -0x1, RZ ;  /* 0xffffffff00057810 */ /* 0x000fe20007ffe0ff */
[----:B------:R-:W-:Y:S05]  /*06c0*/  BRA.DIV ~URZ, `(.L_x_540) ;  /* 0x0001b9c27f007947 */ /* 0x000fea000b800000 */
[----:B------:R1:W2:Y:S02]  /*06d0*/  SHFL.IDX PT, R6, R4, R5, 0x1f ;  /* 0x00001f0504067589 */ /* 0x0002a400000e0000 */
.L_x_539:
[----:B------:R-:W-:Y:S05]  /*06e0*/  BSYNC B0 ;  /* 0x0000000000007941 */ /* 0x000fea0003800000 */
.L_x_538:
[----:B--2---:R-:W-:Y:S01]  /*06f0*/  IMAD R0, R6, c[0x0][0x538], R12 ;  /* 0x00014e0006007a24 */ /* 0x004fe200078e020c */
[----:B----4-:R-:W-:Y:S01]  /*0700*/  ISETP.NE.AND P0, PT, R10, 0x1, PT ;  /* 0x000000010a00780c */ /* 0x010fe20003f05270 */
[----:B------:R-:W-:Y:S03]  /*0710*/  BSSY B0, `(.L_x_541) ;  /* 0x0000089000007945 */ /* 0x000fe60003800000 */
[----:B------:R2:W-:Y:S01]  /*0720*/  STL [R1+0x48], R0 ;  /* 0x0000480001007387 */ /* 0x0005e20000100800 */
[----:B------:R-:W-:-:S08]  /*0730*/  IADD3 R9, -R0, UR4, RZ ;  /* 0x0000000400097c10 */ /* 0x000fd0000fffe1ff */
[----:B------:R-:W-:Y:S05]  /*0740*/  @!P0 BRA `(.L_x_542) ;  /* 0x000003f000008947 */ /* 0x000fea0003800000 */
[-C--:B--23--:R-:W-:Y:S02]  /*0750*/  IABS R0, R13.reuse ;  /* 0x0000000d00007213 */ /* 0x08cfe40000000000 */
[----:B------:R-:W-:-:S03]  /*0760*/  IABS R6, R13 ;  /* 0x0000000d00067213 */ /* 0x000fc60000000000 */
[----:B-1----:R-:W-:Y:S01]  /*0770*/  IMAD.MOV.U32 R5, RZ, RZ, R0 ;  /* 0x000000ffff057224 */ /* 0x002fe200078e0000 */
[----:B------:R-:W-:-:S03]  /*0780*/  IABS R0, R10 ;  /* 0x0000000a00007213 */ /* 0x000fc60000000000 */
[----:B------:R-:W1:Y:S02]  /*0790*/  I2F.RP R2, R5 ;  /* 0x0000000500027306 */ /* 0x000e640000209400 */
[----:B------:R-:W-:Y:S01]  /*07a0*/  IMAD.MOV.U32 R8, RZ, RZ, R0 ;  /* 0x000000ffff087224 */ /* 0x000fe200078e0000 */
[----:B------:R-:W-:-:S05]  /*07b0*/  IABS R0, R9 ;  /* 0x0000000900007213 */ /* 0x000fca0000000000 */
[----:B------:R-:W-:Y:S08]  /*07c0*/  I2F.RP R7, R8 ;  /* 0x0000000800077306 */ /* 0x000ff00000209400 */
[----:B-1----:R-:W1:Y:S02]  /*07d0*/  MUFU.RCP R2, R2 ;  /* 0x0000000200027308 */ /* 0x002e640000001000 */
[----:B-1----:R-:W-:-:S06]  /*07e0*/  IADD3 R2, R2, 0xffffffe, RZ ;  /* 0x0ffffffe02027810 */ /* 0x002fcc0007ffe0ff */
[----:B------:R-:W1:Y:S02]  /*07f0*/  F2I.FTZ.U32.TRUNC.NTZ R3, R2 ;  /* 0x0000000200037305 */ /* 0x000e64000021f000 */
[----:B-1----:R-:W-:-:S04]  /*0800*/  IMAD.MOV R2, RZ, RZ, -R3 ;  /* 0x000000ffff027224 */ /* 0x002fc800078e0a03 */
[----:B------:R-:W-:Y:S02]  /*0810*/  IMAD R4, R2, R5, RZ ;  /* 0x0000000502047224 */ /* 0x000fe400078e02ff */
[----:B------:R-:W-:-:S04]  /*0820*/  IMAD.MOV.U32 R2, RZ, RZ, RZ ;  /* 0x000000ffff027224 */ /* 0x000fc800078e00ff */
[----:B------:R-:W-:Y:S01]  /*0830*/  IMAD.HI.U32 R2, R3, R4, R2 ;  /* 0x0000000403027227 */ /* 0x000fe200078e0002 */
[----:B------:R-:W-:-:S03]  /*0840*/  MOV R3, R0 ;  /* 0x0000000000037202 */ /* 0x000fc60000000f00 */
[----:B------:R-:W-:Y:S02]  /*0850*/  IMAD.MOV R0, RZ, RZ, -R6 ;  /* 0x000000ffff007224 */ /* 0x000fe400078e0a06 */
        /* <DEDUP_REMOVED lines=28> */
[----:B------:R-:W-:-:S03]  /*0a20*/  IMAD.MOV R5, RZ, RZ, -R4 ;  /* 0x000000ffff057224 */ /* 0x000fc600078e0a04 */
        /* <DEDUP_REMOVED lines=10> */
[----:B------:R-:W-:-:S04]  /*0ad0*/  IMAD.MOV R2, RZ, RZ, -R0 ;  /* 0x000000ffff027224 */ /* 0x000fc800078e0a00 */
[C---:B------:R-:W-:Y:S01]  /*0ae0*/  IMAD R3, R10.reuse, R2, R4 ;  /* 0x000000020a037224 */ /* 0x040fe200078e0204 */
[----:B------:R-:W-:Y:S01]  /*0af0*/  LEA R2, R10, R0, 0x18 ;  /* 0x000000000a027211 */ /* 0x000fe200078ec0ff */
[----:B------:R-:W-:-:S04]  /*0b00*/  IMAD R0, R13, R5, R9 ;  /* 0x000000050d007224 */ /* 0x000fc800078e0209 */
[----:B------:R-:W-:-:S05]  /*0b10*/  IMAD R2, R3, 0x10000, R2 ;  /* 0x0001000003027824 */ /* 0x000fca00078e0202 */
[----:B------:R1:W-:Y:S01]  /*0b20*/  STL [R1+0x50], R2 ;  /* 0x0000500201007387 */ /* 0x0003e20000100800 */
[----:B------:R-:W-:Y:S05]  /*0b30*/  BRA `(.L_x_543) ;  /* 0x0000046000007947 */ /* 0x000fea0003800000 */
.L_x_542:
[----:B------:R-:W4:Y:S01]  /*0b40*/  LDL R3, [R1+0x54] ;  /* 0x0000540001037983 */ /* 0x000f220000100800 */
[----:B-1----:R-:W-:-:S04]  /*0b50*/  IMAD.MOV.U32 R2, RZ, RZ, 0x4 ;  /* 0x00000004ff027424 */ /* 0x002fc800078e00ff */
[----:B----4-:R-:W-:-:S05]  /*0b60*/  IMAD.WIDE R2, R3, R2, c[0x0][0x590] ;  /* 0x0001640003027625 */ /* 0x010fca00078e0202 */
[----:B------:R-:W4:Y:S02]  /*0b70*/  LDG.E R7, [R2.64] ;  /* 0x0000000802077981 */ /* 0x000f24000c1e1900 */
[----:B---34-:R-:W-:-:S05]  /*0b80*/  IMAD R11, R7, R13, RZ ;  /* 0x0000000d070b7224 */ /* 0x018fca00078e02ff */
[-C--:B--2---:R-:W-:Y:S02]  /*0b90*/  IABS R0, R11.reuse ;  /* 0x0000000b00007213 */ /* 0x084fe40000000000 */
[----:B------:R-:W-:-:S03]  /*0ba0*/  IABS R8, R11 ;  /* 0x0000000b00087213 */ /* 0x000fc60000000000 */
[----:B------:R-:W-:-:S04]  /*0bb0*/  IMAD.MOV.U32 R6, RZ, RZ, R0 ;  /* 0x000000ffff067224 */ /* 0x000fc800078e0000 */
        /* <DEDUP_REMOVED lines=8> */
[----:B------:R-:W-:Y:S01]  /*0c40*/  MOV R5, R0 ;  /* 0x0000000000057202 */ /* 0x000fe20000000f00 */
[----:B------:R-:W-:-:S04]  /*0c50*/  IMAD.MOV.U32 R2, RZ, RZ, RZ ;  /* 0x000000ffff027224 */ /* 0x000fc800078e00ff */
[----:B------:R-:W-:-:S04]  /*0c60*/  IMAD.HI.U32 R0, R3, R4, R2 ;  /* 0x0000000403007227 */ /* 0x000fc800078e0002 */
[----:B------:R-:W-:Y:S02]  /*0c70*/  IMAD.MOV R2, RZ, RZ, -R8 ;  /* 0x000000ffff027224 */ /* 0x000fe400078e0a08 */
        /* <DEDUP_REMOVED lines=9> */
[----:B------:R-:W-:-:S04]  /*0d10*/  @P2 IADD3 R0, R0, 0x1, RZ ;  /* 0x0000000100002810 */ /* 0x000fc80007ffe0ff */
[----:B------:R-:W-:-:S05]  /*0d20*/  MOV R4, R0 ;  /* 0x0000000000047202 */ /* 0x000fca0000000f00 */
[----:B------:R-:W-:Y:S01]  /*0d30*/  @!P1 IMAD.MOV R4, RZ, RZ, -R4 ;  /* 0x000000ffff049224 */ /* 0x000fe200078e0a04 */
[----:B------:R-:W-:-:S05]  /*0d40*/  @!P0 LOP3.LUT R4, RZ, R11, RZ, 0x33, !PT ;  /* 0x0000000bff048212 */ /* 0x000fca00078e33ff */
[----:B------:R-:W-:-:S05]  /*0d50*/  IMAD R10, R7, R4, RZ ;  /* 0x00000004070a7224 */ /* 0x000fca00078e02ff */
[----:B------:R-:W-:-:S04]  /*0d60*/  IADD3 R0, -R10, c[0x0][0x538], RZ ;  /* 0x00014e000a007a10 */ /* 0x000fc80007ffe1ff */
[----:B------:R-:W-:-:S04]  /*0d70*/  IMNMX R6, R7, R0, PT ;  /* 0x0000000007067217 */ /* 0x000fc80003800200 */
[----:B------:R-:W-:-:S05]  /*0d80*/  IABS R0, R6 ;  /* 0x0000000600007213 */ /* 0x000fca0000000000 */
[----:B------:R-:W-:-:S04]  /*0d90*/  IMAD.MOV.U32 R5, RZ, RZ, R0 ;  /* 0x000000ffff057224 */ /* 0x000fc800078e0000 */
[----:B------:R-:W1:Y:S08]  /*0da0*/  I2F.RP R2, R5 ;  /* 0x0000000500027306 */ /* 0x000e700000209400 */
[----:B-1----:R-:W1:Y:S02]  /*0db0*/  MUFU.RCP R2, R2 ;  /* 0x0000000200027308 */ /* 0x002e640000001000 */
[----:B-1----:R-:W-:-:S06]  /*0dc0*/  IADD3 R2, R2, 0xffffffe, RZ ;  /* 0x0ffffffe02027810 */ /* 0x002fcc0007ffe0ff */
[----:B------:R1:W2:Y:S02]  /*0dd0*/  F2I.FTZ.U32.TRUNC.NTZ R3, R2 ;  /* 0x0000000200037305 */ /* 0x0002a4000021f000 */
[----:B-1----:R-:W-:Y:S01]  /*0de0*/  IMAD.MOV R2, RZ, RZ, -R4 ;  /* 0x000000ffff027224 */ /* 0x002fe200078e0a04 */
[----:B--2---:R-:W-:-:S03]  /*0df0*/  IADD3 R0, RZ, -R3, RZ ;  /* 0x80000003ff007210 */ /* 0x004fc60007ffe0ff */
[----:B------:R-:W-:Y:S01]  /*0e00*/  IMAD R8, R11, R2, R9 ;  /* 0x000000020b087224 */ /* 0x000fe200078e0209 */
[----:B------:R-:W-:Y:S01]  /*0e10*/  IABS R9, R6 ;  /* 0x0000000600097213 */ /* 0x000fe20000000000 */
[----:B------:R-:W-:-:S03]  /*0e20*/  IMAD.MOV.U32 R2, RZ, RZ, R0 ;  /* 0x000000ffff027224 */ /* 0x000fc600078e0000 */
[----:B------:R-:W-:Y:S01]  /*0e30*/  IABS R0, R8 ;  /* 0x0000000800007213 */ /* 0x000fe20000000000 */
[----:B------:R-:W-:Y:S02]  /*0e40*/  IMAD R7, R2, R5, RZ ;  /* 0x0000000502077224 */ /* 0x000fe400078e02ff */
[----:B------:R-:W-:Y:S02]  /*0e50*/  IMAD.MOV.U32 R2, RZ, RZ, RZ ;  /* 0x000000ffff027224 */ /* 0x000fe400078e00ff */
[----:B------:R-:W-:Y:S01]  /*0e60*/  IMAD.MOV.U32 R4, RZ, RZ, R0 ;  /* 0x000000ffff047224 */ /* 0x000fe200078e0000 */
[----:B------:R-:W-:Y:S01]  /*0e70*/  IADD3 R0, RZ, -R9, RZ ;  /* 0x80000009ff007210 */ /* 0x000fe20007ffe0ff */
[----:B------:R-:W-:-:S04]  /*0e80*/  IMAD.HI.U32 R3, R3, R7, R2 ;  /* 0x0000000703037227 */ /* 0x000fc800078e0002 */
[----:B------:R-:W-:Y:S02]  /*0e90*/  IMAD.MOV.U32 R2, RZ, RZ, R0 ;  /* 0x000000ffff027224 */ /* 0x000fe400078e0000 */
[----:B------:R-:W-:Y:S01]  /*0ea0*/  IMAD.HI.U32 R0, R3, R4, RZ ;  /* 0x0000000403007227 */ /* 0x000fe200078e00ff */
[----:B------:R-:W-:-:S03]  /*0eb0*/  IADD3 R3, R10, 0x1000000, R8 ;  /* 0x010000000a037810 */ /* 0x000fc60007ffe008 */
[----:B------:R-:W-:-:S05]  /*0ec0*/  IMAD R2, R0, R2, R4 ;  /* 0x0000000200027224 */ /* 0x000fca00078e0204 */
[----:B------:R-:W-:-:S13]  /*0ed0*/  ISETP.GT.U32.AND P0, PT, R5, R2, PT ;  /* 0x000000020500720c */ /* 0x000fda0003f04070 */
[----:B------:R-:W-:Y:S01]  /*0ee0*/  @!P0 IMAD.IADD R2, R2, 0x1, -R5 ;  /* 0x0000000102028824 */ /* 0x000fe200078e0a05 */
[----:B------:R-:W-:Y:S02]  /*0ef0*/  @!P0 IADD3 R0, R0, 0x1, RZ ;  /* 0x0000000100008810 */ /* 0x000fe40007ffe0ff */
[----:B------:R-:W-:Y:S02]  /*0f00*/  ISETP.NE.AND P0, PT, R6, RZ, PT ;  /* 0x000000ff0600720c */ /* 0x000fe40003f05270 */
[----:B------:R-:W-:Y:S02]  /*0f10*/  ISETP.GE.U32.AND P2, PT, R2, R5, PT ;  /* 0x000000050200720c */ /* 0x000fe40003f46070 */
[----:B------:R-:W-:-:S04]  /*0f20*/  LOP3.LUT R2, R8, R6, RZ, 0x3c, !PT ;  /* 0x0000000608027212 */ /* 0x000fc800078e3cff */
[----:B------:R-:W-:Y:S01]  /*0f30*/  ISETP.GE.AND P1, PT, R2, RZ, PT ;  /* 0x000000ff0200720c */ /* 0x000fe20003f26270 */
[----:B------:R-:W-:-:S06]  /*0f40*/  IMAD.MOV R2, RZ, RZ, -R6 ;  /* 0x000000ffff027224 */ /* 0x000fcc00078e0a06 */
[----:B------:R-:W-:-:S06]  /*0f50*/  @P2 IADD3 R0, R0, 0x1, RZ ;  /* 0x0000000100002810 */ /* 0x000fcc0007ffe0ff */
[----:B------:R-:W-:Y:S02]  /*0f60*/  @!P1 IADD3 R0, -R0, RZ, RZ ;  /* 0x000000ff00009210 */ /* 0x000fe40007ffe1ff */
[----:B------:R-:W-:-:S05]  /*0f70*/  @!P0 LOP3.LUT R0, RZ, R6, RZ, 0x33, !PT ;  /* 0x00000006ff008212 */ /* 0x000fca00078e33ff */
[----:B------:R-:W-:-:S05]  /*0f80*/  IMAD R2, R0, R2, R3 ;  /* 0x0000000200027224 */ /* 0x000fca00078e0203 */
[----:B------:R1:W-:Y:S02]  /*0f90*/  STL [R1+0x50], R2 ;  /* 0x0000500201007387 */ /* 0x0003e40000100800 */
.L_x_543:
[----:B------:R-:W-:Y:S05]  /*0fa0*/  BSYNC B0 ;  /* 0x0000000000007941 */ /* 0x000fea0003800000 */
.L_x_541:
[----:B------:R-:W-:-:S04]  /*0fb0*/  LOP3.LUT R0, RZ, R0, RZ, 0x33, !PT ;  /* 0x00000000ff007212 */ /* 0x000fc800078e33ff */
[----:B------:R-:W-:-:S05]  /*0fc0*/  IADD3 R0, R0, R13, RZ ;  /* 0x0000000d00007210 */ /* 0x000fca0007ffe0ff */
[----:B------:R2:W-:Y:S01]  /*0fd0*/  STL [R1+0x4c], R0 ;  /* 0x00004c0001007387 */ /* 0x0005e20000100800 */
[----:B------:R-:W-:Y:S05]  /*0fe0*/  BRA `(.L_x_544) ;  /* 0x0000006000007947 */ /* 0x000fea0003800000 */
.L_x_532:
[----:B------:R-:W-:Y:S01]  /*0ff0*/  MOV R0, UR4 ;  /* 0x0000000400007c02 */ /* 0x000fe20008000f00 */
[----:B------:R-:W-:Y:S04]  /*1000*/  STL [R1+0x4c], RZ ;  /* 0x00004cff01007387 */ /* 0x000fe80000100800 */
[----:B------:R-:W-:Y:S04]  /*1010*/  STL [R1+0x50], RZ ;  /* 0x000050ff01007387 */ /* 0x000fe80000100800 */
[----:B------:R1:W-:Y:S02]  /*1020*/  STL [R1+0x48], R0 ;  /* 0x0000480001007387 */ /* 0x0003e40000100800 */
[----:B-1----:R-:W-:-:S05]  /*1030*/  MOV R0, c[0x0][0x53c] ;  /* 0x00014f0000007a02 */ /* 0x002fca0000000f00 */
[----:B------:R1:W-:Y:S02]  /*1040*/  STL [R1+0x54], R0 ;  /* 0x0000540001007387 */ /* 0x0003e40000100800 */
.L_x_544:
[----:B------:R-:W3:Y:S04]  /*1050*/  LDL R4, [R1+0x48] ;  /* 0x0000480001047983 */ /* 0x000ee80000100800 */
[----:B------:R-:W3:Y:S04]  /*1060*/  LDL R5, [R1+0x4c] ;  /* 0x00004c0001057983 */ /* 0x000ee80000100800 */
[----:B------:R-:W3:Y:S04]  /*1070*/  LDL R6, [R1+0x50] ;  /* 0x0000500001067983 */ /* 0x000ee80000100800 */
[----:B------:R-:W3:Y:S01]  /*1080*/  LDL R7, [R1+0x54] ;  /* 0x0000540001077983 */ /* 0x000ee20000100800 */
[----:B------:R-:W-:Y:S01]  /*1090*/  ISETP.NE.AND P0, PT, R14, RZ, PT ;  /* 0x000000ff0e00720c */ /* 0x000fe20003f05270 */
[----:B------:R-:W-:-:S12]  /*10a0*/  WARPSYNC 0xffffffff ;  /* 0xffffffff00007948 */ /* 0x000fd80003800000 */
[----:B---3--:R3:W-:Y:S04]  /*10b0*/  @!P0 STS.128 [0x9100], R4 ;  /* 0x00910004ff008388 */ /* 0x0087e80000000c00 */
[----:B------:R-:W-:Y:S06]  /*10c0*/  BAR.ARV 0x5, 0x80 ;  /* 0x0142000000007b1d */ /* 0x000fec0000002000 */
.L_x_530:
[----:B-12---:R-:W2:Y:S02]  /*10d0*/  LDL R0, [R1+0x54] ;  /* 0x0000540001007983 */ /* 0x006ea40000100800 */
[----:B--2---:R-:W-:-:S13]  /*10e0*/  ISETP.GE.AND P0, PT, R0, c[0x0][0x53c], PT ;  /* 0x00014f0000007a0c */ /* 0x004fda0003f06270 */
[----:B------:R-:W-:Y:S05]  /*10f0*/  @P0 EXIT ;  /* 0x000000000000094d */ /* 0x000fea0003800000 */
[----:B------:R-:W1:Y:S02]  /*1100*/  S2R R16, SR_TID.X ;  /* 0x0000000000107919 */ /* 0x000e640000002100 */
[----:B-1----:R-:W-:-:S04]  /*1110*/  SHF.R.S32.HI R11, RZ, 0x1f, R16 ;  /* 0x0000001fff0b7819 */ /* 0x002fc80000011410 */
[CC--:B------:R-:W-:Y:S02]  /*1120*/  LEA.HI R2, R11.reuse, R16.reuse, RZ, 0x4 ;  /* 0x000000100b027211 */ /* 0x0c0fe400078f20ff */
[CC--:B------:R-:W-:Y:S02]  /*1130*/  LEA.HI R10, R11.reuse, R16.reuse, RZ, 0x3 ;  /* 0x000000100b0a7211 */ /* 0x0c0fe400078f18ff */
[----:B------:R-:W-:Y:S02]  /*1140*/  SHF.R.S32.HI R3, RZ, 0x4, R2 ;  /* 0x00000004ff037819 */ /* 0x000fe40000011402 */
[----:B------:R-:W-:Y:S02]  /*1150*/  LEA.HI R13, R11, R16, RZ, 0x2 ;  /* 0x000000100b0d7211 */ /* 0x000fe400078f10ff */
[----:B------:R-:W-:Y:S02]  /*1160*/  LEA.HI R0, R2, R3, RZ, 0x1 ;  /* 0x0000000302007211 */ /* 0x000fe400078f08ff */
[----:B------:R-:W-:-:S02]  /*1170*/  SHF.R.S32.HI R18, RZ, 0x3, R10 ;  /* 0x00000003ff127819 */ /* 0x000fc4000001140a */
[----:B------:R-:W-:Y:S02]  /*1180*/  LOP3.LUT R0, R0, 0xfffffffe, RZ, 0xc0, !PT ;  /* 0xfffffffe00007812 */ /* 0x000fe400078ec0ff */
[----:B---3--:R-:W-:Y:S01]  /*1190*/  LOP3.LUT R4, R10, 0xfffffff8, RZ, 0xc0, !PT ;  /* 0xfffffff80a047812 */ /* 0x008fe200078ec0ff */
[----:B------:R-:W-:Y:S01]  /*11a0*/  IMAD.SHL.U32 R5, R18, 0x40, RZ ;  /* 0x0000004012057824 */ /* 0x000fe200078e00ff */
        /* <DEDUP_REMOVED lines=13> */
[----:B------:R-:W-:Y:S02]  /*1280*/  LEA.HI R12, R6, R2, RZ, 0x3 ;  /* 0x00000002060c7211 */ /* 0x000fe400078f18ff */
[----:B------:R-:W-:Y:S01]  /*1290*/  SHF.R.U32.HI R5, RZ, 0x3, R0 ;  /* 0x00000003ff057819 */ /* 0x000fe20000011600 */
[----:B------:R-:W-:Y:S01]  /*12a0*/  IMAD.IADD R7, R7, 0x1, -R3 ;  /* 0x0000000107077824 */ /* 0x000fe200078e0a03 */
[----:B------:R-:W-:-:S02]  /*12b0*/  LOP3.LUT R4, R0, 0x38, R20, 0xf8, !PT ;  /* 0x0000003800047812 */ /* 0x000fc400078ef814 */
[----:B------:R-:W-:Y:S02]  /*12c0*/  LOP3.LUT R0, R8, 0x1c0, RZ, 0xc0, !PT ;  /* 0x000001c008007812 */ /* 0x000fe400078ec0ff */
[----:B------:R-:W-:Y:S02]  /*12d0*/  LOP3.LUT R3, R12, 0xfffffff8, RZ, 0xc0, !PT ;  /* 0xfffffff80c037812 */ /* 0x000fe400078ec0ff */
[CC--:B------:R-:W-:Y:S02]  /*12e0*/  LEA.HI R6, R11.reuse, R16.reuse, RZ, 0x6 ;  /* 0x000000100b067211 */ /* 0x0c0fe400078f30ff */
[----:B------:R-:W-:Y:S02]  /*12f0*/  LOP3.LUT R5, R4, R5, RZ, 0x3c, !PT ;  /* 0x0000000504057212 */ /* 0x000fe400078e3cff */
[----:B------:R-:W-:Y:S01]  /*1300*/  LOP3.LUT R4, R0, 0x8, R10, 0xf8, !PT ;  /* 0x0000000800047812 */ /* 0x000fe200078ef80a */
[----:B------:R-:W-:Y:S01]  /*1310*/  IMAD.IADD R10, R2, 0x1, -R3 ;  /* 0x00000001020a7824 */ /* 0x000fe200078e0a03 */
[----:B------:R-:W-:Y:S01]  /*1320*/  SHF.R.U32.HI R0, RZ, 0x3, R0 ;  /* 0x00000003ff007819 */ /* 0x000fe20000011600 */
[----:B------:R-:W-:Y:S01]  /*1330*/  IMAD.SHL.U32 R3, R6, 0x8, RZ ;  /* 0x0000000806037824 */ /* 0x000fe200078e00ff */
[----:B------:R-:W-:-:S02]  /*1340*/  LEA.HI R11, R11, R16, RZ, 0x5 ;  /* 0x000000100b0b7211 */ /* 0x000fc400078f28ff */
[----:B------:R-:W-:Y:S02]  /*1350*/  LOP3.LUT R2, R13, 0xfffffffc, RZ, 0xc0, !PT ;  /* 0xfffffffc0d027812 */ /* 0x000fe400078ec0ff */
[----:B------:R-:W-:Y:S02]  /*1360*/  LOP3.LUT R15, R4, R0, RZ, 0x3c, !PT ;  /* 0x00000000040f7212 */ /* 0x000fe400078e3cff */
[----:B------:R-:W-:Y:S01]  /*1370*/  LOP3.LUT R0, R11, 0xffffffe0, RZ, 0xc0, !PT ;  /* 0xffffffe00b007812 */ /* 0x000fe200078ec0ff */
[C---:B------:R-:W-:Y:S01]  /*1380*/  IMAD.IADD R8, R16.reuse, 0x1, -R2 ;  /* 0x0000000110087824 */ /* 0x040fe200078e0a02 */
[----:B------:R-:W-:Y:S02]  /*1390*/  LOP3.LUT R207, R5, 0x7ffffe00, R3, 0xf8, !PT ;  /* 0x7ffffe0005cf7812 */ /* 0x000fe400078ef803 */
        /* <DEDUP_REMOVED lines=8> */
[C---:B------:R-:W-:Y:S01]  /*1420*/  LOP3.LUT R2, R0.reuse, 0x1ffffffe, RZ, 0xc0, !PT ;  /* 0x1ffffffe00027812 */ /* 0x040fe200078ec0ff */
[----:B------:R-:W-:Y:S01]  /*1430*/  IMAD.SHL.U32 R0, R0, 0x20, RZ ;  /* 0x0000002000007824 */ /* 0x000fe200078e00ff */
[----:B------:R-:W-:Y:S02]  /*1440*/  LOP3.LUT R3, R3, 0xffffffc, RZ, 0xc0, !PT ;  /* 0x0ffffffc03037812 */ /* 0x000fe400078ec0ff */
[----:B------:R-:W-:Y:S01]  /*1450*/  SHF.R.S32.HI R11, RZ, 0x1f, R17 ;  /* 0x0000001fff0b7819 */ /* 0x000fe20000011411 */
[----:B------:R-:W-:Y:S01]  /*1460*/  IMAD.IADD R2, R8, 0x1, -R2 ;  /* 0x0000000108027824 */ /* 0x000fe200078e0a02 */
[----:B------:R-:W-:Y:S01]  /*1470*/  LOP3.LUT R0, R0, 0xffffffc0, RZ, 0xc0, !PT ;  /* 0xffffffc000007812 */ /* 0x000fe200078ec0ff */
[----:B------:R-:W-:Y:S01]  /*1480*/  IMAD.IADD R5, R6, 0x1, -R3 ;  /* 0x0000000106057824 */ /* 0x000fe200078e0a03 */
[----:B------:R-:W-:Y:S01]  /*1490*/  LEA.HI R11, R11, R17, RZ, 0x2 ;  /* 0x000000110b0b7211 */ /* 0x000fe200078f10ff */
[----:B------:R-:W-:Y:S01]  /*14a0*/  IMAD.SHL.U32 R3, R10, 0x40, RZ ;  /* 0x000000400a037824 */ /* 0x000fe200078e00ff */
[----:B------:R-:W-:Y:S01]  /*14b0*/  R2P PR, R7, 0x6 ;  /* 0x0000000607007804 */ /* 0x000fe20000000000 */
[----:B------:R-:W-:Y:S01]  /*14c0*/  IMAD R13, R2, 0x8, R0 ;  /* 0x00000008020d7824 */ /* 0x000fe200078e0200 */
[----:B------:R-:W-:Y:S01]  /*14d0*/  SHF.R.S32.HI R4, RZ, 0x2, R11 ;  /* 0x00000002ff047819 */ /* 0x000fe2000001140b */
[----:B------:R-:W-:Y:S01]  /*14e0*/  IMAD.SHL.U32 R2, R14, 0x8, RZ ;  /* 0x000000080e027824 */ /* 0x000fe200078e00ff */
[----:B------:R-:W-:Y:S01]  /*14f0*/  LOP3.LUT R0, R3, 0x1c0, RZ, 0xc0, !PT ;  /* 0x000001c003007812 */ /* 0x000fe200078ec0ff */
[----:B------:R-:W-:Y:S01]  /*1500*/  IMAD.SHL.U32 R3, R7, 0x40, RZ ;  /* 0x0000004007037824 */ /* 0x000fe200078e00ff */
[----:B------:R-:W-:Y:S01]  /*1510*/  LOP3.LUT P4, RZ, R9, 0x2, RZ, 0xc0, !PT ;  /* 0x0000000209ff7812 */ /* 0x000fe2000788c0ff */
[----:B------:R-:W-:Y:S01]  /*1520*/  IMAD R16, R5, 0x10, R4 ;  /* 0x0000001005107824 */ /* 0x000fe200078e0204 */
[----:B------:R-:W-:Y:S01]  /*1530*/  LOP3.LUT R2, R0, 0x8, R2, 0xf8, !PT ;  /* 0x0000000800027812 */ /* 0x000fe200078ef802 */
[----:B------:R-:W-:Y:S01]  /*1540*/  IMAD.SHL.U32 R6, R6, 0x400, RZ ;  /* 0x0000040006067824 */ /* 0x000fe200078e00ff */
[----:B------:R-:W-:Y:S01]  /*1550*/  LOP3.LUT R4, R3, 0x1c0, RZ, 0xc0, !PT ;  /* 0x000001c003047812 */ /* 0x000fe200078ec0ff */
[----:B------:R-:W-:Y:S01]  /*1560*/  IMAD.SHL.U32 R7, R12, 0x40, RZ ;  /* 0x000000400c077824 */ /* 0x000fe200078e00ff */
[----:B------:R-:W-:Y:S01]  /*1570*/  SHF.R.U32.HI R0, RZ, 0x3, R0 ;  /* 0x00000003ff007819 */ /* 0x000fe20000011600 */
[----:B------:R-:W-:Y:S01]  /*1580*/  IMAD R5, R8, 0x2, R6 ;  /* 0x0000000208057824 */ /* 0x000fe200078e0206 */
[----:B------:R-:W-:Y:S01]  /*1590*/  LEA.HI R4, R4, R4, RZ, 0x1d ;  /* 0x0000000404047211 */ /* 0x000fe200078fe8ff */
[----:B------:R-:W-:Y:S01]  /*15a0*/  IMAD.MOV.U32 R12, RZ, RZ, 0x40 ;  /* 0x00000040ff0c7424 */ /* 0x000fe200078e00ff */
[----:B------:R-:W-:Y:S01]  /*15b0*/  LOP3.LUT R2, R2, R0, RZ, 0x3c, !PT ;  /* 0x0000000002027212 */ /* 0x000fe200078e3cff */
[----:B------:R-:W-:Y:S01]  /*15c0*/  IMAD R0, R14, 0x200, R15 ;  /* 0x000002000e007824 */ /* 0x000fe200078e020f */
[----:B------:R-:W-:Y:S01]  /*15d0*/  LOP3.LUT R3, R7, 0xfffffe00, RZ, 0xc0, !PT ;  /* 0xfffffe0007037812 */ /* 0x000fe200078ec0ff */
[----:B------:R-:W-:Y:S01]  /*15e0*/  IMAD.IADD R8, R5, 0x1, R4 ;  /* 0x0000000105087824 */ /* 0x000fe200078e0204 */
[----:B------:R-:W-:Y:S01]  /*15f0*/  LOP3.LUT P6, RZ, R10, 0x2, RZ, 0xc0, !PT ;  /* 0x000000020aff7812 */ /* 0x000fe200078cc0ff */
[----:B------:R-:W-:Y:S01]  /*1600*/  IMAD.MOV.U32 R7, RZ, RZ, -0x10 ;  /* 0xfffffff0ff077424 */ /* 0x000fe200078e00ff */
[CC--:B------:R-:W-:Y:S01]  /*1610*/  IADD3 R4, R2.reuse, R3.reuse, R6 ;  /* 0x0000000302047210 */ /* 0x0c0fe20007ffe006 */
[----:B------:R-:W-:Y:S01]  /*1620*/  IMAD R6, R9, 0x10, R18 ;  /* 0x0000001009067824 */ /* 0x000fe200078e0212 */
[----:B------:R-:W-:Y:S01]  /*1630*/  LOP3.LUT R5, R2, R3, RZ, 0xfc, !PT ;  /* 0x0000000302057212 */ /* 0x000fe200078efcff */
[----:B------:R-:W-:Y:S01]  /*1640*/  STL [R1+0x88], R16 ;  /* 0x0000881001007387 */ /* 0x000fe20000100800 */
[----:B------:R-:W-:Y:S01]  /*1650*/  LOP3.LUT P5, RZ, R10, 0x4, RZ, 0xc0, !PT ;  /* 0x000000040aff7812 */ /* 0x000fe200078ac0ff */
[----:B------:R-:W-:Y:S01]  /*1660*/  IMAD.MOV.U32 R10, RZ, RZ, 0x20 ;  /* 0x00000020ff0a7424 */ /* 0x000fe200078e00ff */
[----:B------:R-:W-:Y:S01]  /*1670*/  LOP3.LUT R3, R11, 0x7ffffffc, RZ, 0xc0, !PT ;  /* 0x7ffffffc0b037812 */ /* 0x000fe200078ec0ff */
[----:B------:R1:W-:Y:S01]  /*1680*/  STL [R1+0x78], R6 ;  /* 0x0000780601007387 */ /* 0x0003e20000100800 */
[----:B------:R-:W-:-:S02]  /*1690*/  LEA R188, R0, 0x2900, 0x1 ;  /* 0x0000290000bc7811 */ /* 0x000fc400078e08ff */
[----:B------:R-:W-:Y:S01]  /*16a0*/  LOP3.LUT P3, RZ, R9, 0x4, RZ, 0xc0, !PT ;  /* 0x0000000409ff7812 */ /* 0x000fe2000786c0ff */
[----:B------:R-:W-:Y:S01]  /*16b0*/  IMAD.IADD R3, R17, 0x1, -R3 ;  /* 0x0000000111037824 */ /* 0x000fe200078e0a03 */
[----:B------:R-:W-:Y:S01]  /*16c0*/  SEL R7, R7, 0x10, !P0 ;  /* 0x0000001007077807 */ /* 0x000fe20004000000 */
[----:B------:R-:W-:Y:S01]  /*16d0*/  IMAD.IADD R9, R16, 0x1, R13 ;  /* 0x0000000110097824 */ /* 0x000fe200078e020d */
[----:B------:R-:W-:Y:S01]  /*16e0*/  LEA R8, R8, 0x80, 0x1 ;  /* 0x0000008008087811 */ /* 0x000fe200078e08ff */
[----:B------:R-:W-:Y:S01]  /*16f0*/  IMAD.SHL.U32 R3, R3, 0x2, RZ ;  /* 0x0000000203037824 */ /* 0x000fe200078e00ff */
[----:B------:R-:W-:Y:S02]  /*1700*/  IADD3 R199, R188, 0x20, RZ ;  /* 0x00000020bcc77810 */ /* 0x000fe40007ffe0ff */
[----:B------:R-:W-:Y:S01]  /*1710*/  SEL R2, R12, 0xffffffc0, !P3 ;  /* 0xffffffc00c027807 */ /* 0x000fe20005800000 */
[----:B------:R-:W-:Y:S01]  /*1720*/  IMAD.IADD R11, R8, 0x1, R7 ;  /* 0x00000001080b7824 */ /* 0x000fe200078e0207 */
[----:B------:R-:W-:Y:S01]  /*1730*/  @P4 IADD3 R199, R188, -0x20, RZ ;  /* 0xffffffe0bcc74810 */ /* 0x000fe20007ffe0ff */
[----:B------:R2:W-:Y:S01]  /*1740*/  STL [R1+0x44], R9 ;  /* 0x0000440901007387 */ /* 0x0005e20000100800 */
[----:B------:R-:W-:Y:S01]  /*1750*/  SEL R0, R10, 0xffffffe0, !P6 ;  /* 0xffffffe00a007807 */ /* 0x000fe20007000000 */
[----:B------:R-:W-:Y:S01]  /*1760*/  IMAD.IADD R194, R188, 0x1, R2 ;  /* 0x00000001bcc27824 */ /* 0x000fe200078e0202 */
[----:B------:R-:W-:Y:S01]  /*1770*/  LEA R195, R4, 0x5100, 0x1 ;  /* 0x0000510004c37811 */ /* 0x000fe200078e08ff */
[----:B------:R-:W-:Y:S01]  /*1780*/  IMAD.IADD R191, R2, 0x1, R199 ;  /* 0x0000000102bf7824 */ /* 0x000fe200078e02c7 */
[----:B------:R3:W-:Y:S01]  /*1790*/  STL [R1], R3 ;  /* 0x0000000301007387 */ /* 0x0007e20000100800 */
[----:B------:R-:W-:-:S02]  /*17a0*/  LEA R189, R5, 0x100, 0x1 ;  /* 0x0000010005bd7811 */ /* 0x000fc400078e08ff */
[C---:B------:R-:W-:Y:S01]  /*17b0*/  IADD3 R203, R199.reuse, 0x800, RZ ;  /* 0x00000800c7cb7810 */ /* 0x040fe20007ffe0ff */
[----:B------:R4:W-:Y:S01]  /*17c0*/  STL [R1+0x5c], R8 ;  /* 0x00005c0801007387 */ /* 0x0009e20000100800 */
[----:B------:R-:W-:Y:S01]  /*17d0*/  IADD3 R202, R199, 0x1000, RZ ;  /* 0x00001000c7ca7810 */ /* 0x000fe20007ffe0ff */
[----:B------:R-:W-:Y:S01]  /*17e0*/  IMAD.IADD R198, R195, 0x1, R0 ;  /* 0x00000001c3c67824 */ /* 0x000fe200078e0200 */
[----:B-1----:R-:W-:Y:S01]  /*17f0*/  SEL R6, R10, 0xffffffe0, !P1 ;  /* 0xffffffe00a067807 */ /* 0x002fe20004800000 */
[----:B------:R-:W-:Y:S01]  /*1800*/  IMAD.IADD R193, R0, 0x1, R189 ;  /* 0x0000000100c17824 */ /* 0x000fe200078e02bd */
[C---:B------:R-:W-:Y:S02]  /*1810*/  IADD3 R201, R199.reuse, 0x1800, RZ ;  /* 0x00001800c7c97810 */ /* 0x040fe40007ffe0ff */
[----:B------:R-:W-:Y:S01]  /*1820*/  IADD3 R200, R199, 0x2000, RZ ;  /* 0x00002000c7c87810 */ /* 0x000fe20007ffe0ff */
[--C-:B------:R-:W-:Y:S02]  /*1830*/  IMAD.IADD R10, R8, 0x1, R6.reuse ;  /* 0x00000001080a7824 */ /* 0x100fe400078e0206 */
[----:B------:R-:W-:-:S03]  /*1840*/  IMAD.IADD R2, R11, 0x1, R6 ;  /* 0x000000010b027824 */ /* 0x000fc600078e0206 */
[----:B------:R-:W-:Y:S01]  /*1850*/  STL [R1+0x74], R10 ;  /* 0x0000740a01007387 */ /* 0x000fe20000100800 */
[----:B--2---:R-:W-:-:S03]  /*1860*/  IADD3 R9, R8, 0x40, RZ ;  /* 0x0000004008097810 */ /* 0x004fc60007ffe0ff */
[----:B------:R-:W-:Y:S01]  /*1870*/  STL [R1+0x6c], R11 ;  /* 0x00006c0b01007387 */ /* 0x000fe20000100800 */
[----:B------:R-:W-:Y:S02]  /*1880*/  @P2 IADD3 R9, R8, -0x40, RZ ;  /* 0xffffffc008092810 */ /* 0x000fe40007ffe0ff */
[----:B---3--:R-:W-:Y:S01]  /*1890*/  SEL R3, R12, 0xffffffc0, !P5 ;  /* 0xffffffc00c037807 */ /* 0x008fe20006800000 */
[----:B------:R1:W-:Y:S02]  /*18a0*/  STL [R1+0x70], R2 ;  /* 0x0000700201007387 */ /* 0x0003e40000100800 */
[----:B----4-:R-:W-:Y:S02]  /*18b0*/  IMAD.IADD R8, R6, 0x1, R9 ;  /* 0x0000000106087824 */ /* 0x010fe400078e0209 */
[----:B------:R-:W-:Y:S01]  /*18c0*/  STL [R1+0x60], R9 ;  /* 0x0000600901007387 */ /* 0x000fe20000100800 */
[----:B------:R-:W-:Y:S02]  /*18d0*/  IMAD.IADD R196, R195, 0x1, R3 ;  /* 0x00000001c3c47824 */ /* 0x000fe400078e0203 */
[----:B------:R-:W-:Y:S01]  /*18e0*/  IMAD.IADD R190, R3, 0x1, R189 ;  /* 0x0000000103be7824 */ /* 0x000fe200078e02bd */
[----:B------:R-:W-:Y:S01]  /*18f0*/  STL [R1+0x64], R8 ;  /* 0x0000640801007387 */ /* 0x000fe20000100800 */
[----:B------:R-:W-:-:S02]  /*1900*/  IMAD.IADD R3, R7, 0x1, R8 ;  /* 0x0000000107037824 */ /* 0x000fc400078e0208 */
[C---:B------:R-:W-:Y:S02]  /*1910*/  IMAD.IADD R197, R0.reuse, 0x1, R196 ;  /* 0x0000000100c57824 */ /* 0x040fe400078e02c4 */
[----:B------:R-:W-:Y:S02]  /*1920*/  IMAD.IADD R192, R0, 0x1, R190 ;  /* 0x0000000100c07824 */ /* 0x000fe400078e02be */
[----:B-1----:R-:W-:-:S05]  /*1930*/  IMAD.IADD R2, R7, 0x1, R9 ;  /* 0x0000000107027824 */ /* 0x002fca00078e0209 */
[----:B------:R1:W-:Y:S04]  /*1940*/  STL [R1+0x68], R2 ;  /* 0x0000680201007387 */ /* 0x0003e80000100800 */
[----:B------:R2:W-:Y:S01]  /*1950*/  STL [R1+0x80], R3 ;  /* 0x0000800301007387 */ /* 0x0005e20000100800 */
[----:B-1----:R-:W-:-:S05]  /*1960*/  IMAD.IADD R2, R6, 0x1, R2 ;  /* 0x0000000106027824 */ /* 0x002fca00078e0202 */
[----:B------:R2:W-:Y:S02]  /*1970*/  STL [R1+0x7c], R2 ;  /* 0x00007c0201007387 */ /* 0x0005e40000100800 */
.L_x_718:
[----:B------:R-:W3:Y:S04]  /*1980*/  LDL R25, [R1+0x54] ;  /* 0x0000540001197983 */ /* 0x000ee80000100800 */
[----:B------:R-:W4:Y:S01]  /*1990*/  LDL R16, [R1+0x50] ;  /* 0x0000500001107983 */ /* 0x000f220000100800 */
[----:B------:R-:W-:Y:S02]  /*19a0*/  ISETP.NE.U32.AND P0, PT, RZ, c[0x0][0x370], PT ;  /* 0x0000dc00ff007a0c */ /* 0x000fe40003f05070 */
[----:B------:R-:W-:Y:S02]  /*19b0*/  ISETP.NE.U32.AND P2, PT, RZ, c[0x0][0x360], PT ;  /* 0x0000d800ff007a0c */ /* 0x000fe40003f45070 */
[----:B------:R-:W-:Y:S02]  /*19c0*/  ISETP.NE.AND.EX P1, PT, RZ, c[0x0][0x374], PT, P0 ;  /* 0x0000dd00ff007a0c */ /* 0x000fe40003f25300 */
[----:B------:R-:W-:-:S02]  /*19d0*/  ISETP.NE.AND.EX P0, PT, RZ, c[0x0][0x364], PT, P2 ;  /* 0x0000d900ff007a0c */ /* 0x000fc40003f05320 */
[----:B------:R-:W-:Y:S02]  /*19e0*/  ISETP.NE.U32.AND P4, PT, RZ, c[0x0][0x348], PT ;  /* 0x0000d200ff007a0c */ /* 0x000fe40003f85070 */
[----:B------:R-:W-:Y:S02]  /*19f0*/  ISETP.NE.U32.AND P3, PT, RZ, c[0x0][0x350], PT ;  /* 0x0000d400ff007a0c */ /* 0x000fe40003f65070 */
[----:B------:R-:W-:Y:S02]  /*1a00*/  ISETP.NE.AND.EX P4, PT, RZ, c[0x0][0x34c], PT, P4 ;  /* 0x0000d300ff007a0c */ /* 0x000fe40003f85340 */
[----:B------:R-:W-:Y:S01]  /*1a10*/  ISETP.NE.AND.EX P3, PT, RZ, c[0x0][0x354], PT, P3 ;  /* 0x0000d500ff007a0c */ /* 0x000fe20003f65330 */
[----:B------:R-:W-:Y:S01]  /*1a20*/  IMAD.MOV.U32 R15, RZ, RZ, 0x4 ;  /* 0x00000004ff0f7424 */ /* 0x000fe200078e00ff */
[----:B------:R-:W-:Y:S01]  /*1a30*/  CS2R R12, SRZ ;  /* 0x00000000000c7805 */ /* 0x000fe2000001ff00 */
[----:B------:R-:W-:Y:S02]  /*1a40*/  IMAD.MOV.U32 R4, RZ, RZ, RZ ;  /* 0x000000ffff047224 */ /* 0x000fe400078e00ff */
[----:B---3--:R-:W-:-:S04]  /*1a50*/  @P1 IMAD.WIDE R10, R25, R15, c[0x0][0x370] ;  /* 0x0000dc00190a1625 */ /* 0x008fc800078e020f */
[CC--:B------:R-:W-:Y:S01]  /*1a60*/  @P0 IMAD.WIDE R8, R25.reuse, R15.reuse, c[0x0][0x360] ;  /* 0x0000d80019080625 */ /* 0x0c0fe200078e020f */
[----:B------:R1:W5:Y:S03]  /*1a70*/  @P1 LDG.E R4, [R10.64] ;  /* 0x000000080a041981 */ /* 0x000366000c1e1900 */
[CC--:B------:R-:W-:Y:S01]  /*1a80*/  IMAD.WIDE R6, R25.reuse, R15.reuse, c[0x0][0x348] ;  /* 0x0000d20019067625 */ /* 0x0c0fe200078e020f */
[----:B------:R1:W5:Y:S03]  /*1a90*/  @P0 LDG.E R243, [R8.64] ;  /* 0x0000000808f30981 */ /* 0x000366000c1e1900 */
[----:B--2---:R-:W-:Y:S01]  /*1aa0*/  IMAD.WIDE R2, R25, R15, c[0x0][0x350] ;  /* 0x0000d40019027625 */ /* 0x004fe200078e020f */
[----:B------:R1:W5:Y:S04]  /*1ab0*/  @P4 LDG.E R13, [R6.64] ;  /* 0x00000008060d4981 */ /* 0x000368000c1e1900 */
[----:B------:R1:W5:Y:S01]  /*1ac0*/  @P3 LDG.E R12, [R2.64] ;  /* 0x00000008020c3981 */ /* 0x000362000c1e1900 */
[----:B----4-:R-:W-:-:S05]  /*1ad0*/  LOP3.LUT R26, R16, 0xffff, RZ, 0xc0, !PT ;  /* 0x0000ffff101a7812 */ /* 0x010fca00078ec0ff */
[----:B------:R1:W-:Y:S01]  /*1ae0*/  STL [R1+0x58], R26 ;  /* 0x0000581a01007387 */ /* 0x0003e20000100800 */
[----:B------:R-:W-:Y:S01]  /*1af0*/  YIELD ;  /* 0x0000000000007946 */ /* 0x000fe20003800000 */
[----:B------:R-:W-:Y:S05]  /*1b00*/  @P0 BRA `(.L_x_545) ;  /* 0x0000005000000947 */ /* 0x000fea0003800000 */
[----:B-----5:R-:W-:Y:S01]  /*1b10*/  MOV R243, c[0x0][0x168] ;  /* 0x00005a0000f37a02 */ /* 0x020fe20000000f00 */
[----:B------:R-:W-:Y:S05]  /*1b20*/  @!P4 BRA `(.L_x_545) ;  /* 0x000000300000c947 */ /* 0x000fea0003800000 */
[----:B------:R-:W2:Y:S04]  /*1b30*/  LDG.E R5, [R6.64] ;  /* 0x0000000806057981 */ /* 0x000ea8000c1e1900 */
[----:B------:R-:W2:Y:S02]  /*1b40*/  LDG.E R0, [R6.64+0x4] ;  /* 0x0000040806007981 */ /* 0x000ea4000c1e1900 */
[----:B--2---:R-:W-:Y:S02]  /*1b50*/  IADD3 R243, -R5, R0, RZ ;  /* 0x0000000005f37210 */ /* 0x004fe40007ffe1ff */
.L_x_545:
[----:B------:R-:W-:-:S04]  /*1b60*/  ISETP.NE.U32.AND P0, PT, RZ, c[0x0][0x368], PT ;  /* 0x0000da00ff007a0c */ /* 0x000fc80003f05070 */
[----:B------:R-:W-:-:S13]  /*1b70*/  ISETP.NE.AND.EX P0, PT, RZ, c[0x0][0x36c], PT, P0 ;  /* 0x0000db00ff007a0c */ /* 0x000fda0003f05300 */
[----:B------:R-:W-:Y:S05]  /*1b80*/  @!P0 BRA `(.L_x_546) ;  /* 0x0000003000008947 */ /* 0x000fea0003800000 */
[----:B-1----:R-:W-:-:S05]  /*1b90*/  IMAD.WIDE R2, R25, R15, c[0x0][0x368] ;  /* 0x0000da0019027625 */ /* 0x002fca00078e020f */
[----:B------:R1:W5:Y:S01]  /*1ba0*/  LDG.E R0, [R2.64] ;  /* 0x0000000802007981 */ /* 0x000362000c1e1900 */
[----:B------:R-:W-:Y:S05]  /*1bb0*/  BRA `(.L_x_547) ;  /* 0x0000005000007947 */ /* 0x000fea0003800000 */
.L_x_546:
[----:B------:R-:W-:Y:S01]  /*1bc0*/  MOV R0, c[0x0][0x1d0] ;  /* 0x0000740000007a02 */ /* 0x000fe20000000f00 */
[----:B------:R-:W-:Y:S05]  /*1bd0*/  @!P3 BRA `(.L_x_547) ;  /* 0x000000300000b947 */ /* 0x000fea0003800000 */
[----:B------:R-:W2:Y:S04]  /*1be0*/  LDG.E R5, [R2.64] ;  /* 0x0000000802057981 */ /* 0x000ea8000c1e1900 */
[----:B------:R-:W2:Y:S02]  /*1bf0*/  LDG.E R0, [R2.64+0x4] ;  /* 0x0000040802007981 */ /* 0x000ea4000c1e1900 */
[----:B--2---:R-:W-:Y:S02]  /*1c00*/  IADD3 R0, -R5, R0, RZ ;  /* 0x0000000005007210 */ /* 0x004fe40007ffe1ff */
.L_x_547:
[----:B-1----:R-:W2:Y:S01]  /*1c10*/  LDL.LU R2, [R1+0x4c] ;  /* 0x00004c0001027983 */ /* 0x002ea20000300800 */
[----:B------:R-:W-:Y:S01]  /*1c20*/  IMAD.MOV.U32 R3, RZ, RZ, c[0x0][0x2c4] ;  /* 0x0000b100ff037624 */ /* 0x000fe200078e00ff */
[----:B------:R-:W-:Y:S01]  /*1c30*/  LOP3.LUT R204, R204, 0xfffeffff, RZ, 0xc0, !PT ;  /* 0xfffeffffcccc7812 */ /* 0x000fe200078ec0ff */
[----:B------:R-:W-:-:S02]  /*1c40*/  IMAD.MOV.U32 R6, RZ, RZ, c[0x0][0x32c] ;  /* 0x0000cb00ff067624 */ /* 0x000fc400078e00ff */
[--C-:B-----5:R-:W-:Y:S01]  /*1c50*/  IMAD.IADD R244, R0, 0x1, -R4.reuse ;  /* 0x0000000100f47824 */ /* 0x120fe200078e0a04 */
[----:B------:R-:W-:Y:S01]  /*1c60*/  ISETP.NE.AND P5, PT, R3, 0x1, PT ;  /* 0x000000010300780c */ /* 0x000fe20003fa5270 */
[----:B------:R-:W-:Y:S01]  /*1c70*/  IMAD.IADD R14, R12, 0x1, R4 ;  /* 0x000000010c0e7824 */ /* 0x000fe200078e0204 */
[----:B------:R-:W-:-:S11]  /*1c80*/  ISETP.GE.AND P1, PT, R6, 0x1, PT ;  /* 0x000000010600780c */ /* 0x000fd60003f26270 */
[----:B------:R-:W-:-:S04]  /*1c90*/  @P5 LOP3.LUT R204, R204, 0x10000, RZ, 0xfc, !PT ;  /* 0x00010000cccc5812 */ /* 0x000fc800078efcff */
[----:B------:R-:W-:-:S04]  /*1ca0*/  LOP3.LUT R204, R204, 0xffff7fff, RZ, 0xc0, !PT ;  /* 0xffff7fffcccc7812 */ /* 0x000fc800078ec0ff */
[----:B------:R-:W-:Y:S01]  /*1cb0*/  @P1 LOP3.LUT R204, R204, 0x8000, RZ, 0xfc, !PT ;  /* 0x00008000cccc1812 */ /* 0x000fe200078efcff */
[----:B--2---:R-:W-:-:S05]  /*1cc0*/  IMAD.SHL.U32 R18, R2, 0x80, RZ ;  /* 0x0000008002127824 */ /* 0x004fca00078e00ff */
[----:B------:R1:W-:Y:S01]  /*1cd0*/  STL [R1+0x40], R18 ;  /* 0x0000401201007387 */ /* 0x0003e20000100800 */
[----:B------:R-:W-:-:S05]  /*1ce0*/  IADD3 R2, R18, 0x7f, RZ ;  /* 0x0000007f12027810 */ /* 0x000fca0007ffe0ff */
[----:B------:R-:W-:-:S04]  /*1cf0*/  @P5 IMAD.HI.U32 R3, R2, c[0x0][0x2c8], RZ ;  /* 0x0000b20002035a27 */ /* 0x000fc800078e00ff */
[----:B------:R-:W-:Y:S01]  /*1d00*/  IMAD.MOV.U32 R0, RZ, RZ, R2 ;  /* 0x000000ffff007224 */ /* 0x000fe200078e0002 */
[----:B------:R-:W-:Y:S02]  /*1d10*/  IADD3 R2, R244, 0x1, -R243 ;  /* 0x00000001f4027810 */ /* 0x000fe40007ffe8f3 */
[----:B------:R-:W-:-:S05]  /*1d20*/  @P5 SHF.R.U32.HI R0, RZ, c[0x0][0x2cc], R3 ;  /* 0x0000b300ff005a19 */ /* 0x000fca0000011603 */
[----:B------:R-:W-:-:S05]  /*1d30*/  IMAD.IADD R0, R2, 0x1, R0 ;  /* 0x0000000102007824 */ /* 0x000fca00078e0200 */
[----:B------:R-:W-:Y:S01]  /*1d40*/  IADD3 R3, R0, c[0x0][0x328], RZ ;  /* 0x0000ca0000037a10 */ /* 0x000fe20007ffe0ff */
[----:B------:R-:W-:Y:S05]  /*1d50*/  @!P1 BRA `(.L_x_548) ;  /* 0x0000010000009947 */ /* 0x000fea0003800000 */
[C---:B------:R-:W-:Y:S01]  /*1d60*/  ISETP.GT.AND P0, PT, R0.reuse, RZ, PT ;  /* 0x000000ff0000720c */ /* 0x040fe20003f04270 */
[----:B------:R-:W-:Y:S01]  /*1d70*/  BSSY B0, `(.L_x_549) ;  /* 0x000000c000007945 */ /* 0x000fe20003800000 */
[----:B------:R-:W-:-:S11]  /*1d80*/  IADD3 R2, R0, -0x1, RZ ;  /* 0xffffffff00027810 */ /* 0x000fd60007ffe0ff */
[----:B------:R-:W-:Y:S05]  /*1d90*/  @P0 BRA `(.L_x_550) ;  /* 0x0000006000000947 */ /* 0x000fea0003800000 */
[----:B------:R-:W-:Y:S01]  /*1da0*/  ISETP.NE.AND P0, PT, R6, 0x1, PT ;  /* 0x000000010600780c */ /* 0x000fe20003f05270 */
[----:B------:R-:W-:-:S12]  /*1db0*/  IMAD.MOV R0, RZ, RZ, -R0 ;  /* 0x000000ffff007224 */ /* 0x000fd800078e0a00 */
[----:B------:R-:W-:-:S05]  /*1dc0*/  @P0 IMAD.HI.U32 R2, R0, c[0x0][0x330], RZ ;  /* 0x0000cc0000020a27 */ /* 0x000fca00078e00ff */
[----:B------:R-:W-:-:S04]  /*1dd0*/  @P0 SHF.R.U32.HI R0, RZ, c[0x0][0x334], R2 ;  /* 0x0000cd00ff000a19 */ /* 0x000fc80000011602 */
[----:B------:R-:W-:Y:S01]  /*1de0*/  LOP3.LUT R2, RZ, R0, RZ, 0x33, !PT ;  /* 0x00000000ff027212 */ /* 0x000fe200078e33ff */
[----:B------:R-:W-:Y:S05]  /*1df0*/  BRA `(.L_x_551) ;  /* 0x0000003000007947 */ /* 0x000fea0003800000 */
.L_x_550:
[----:B------:R-:W-:-:S13]  /*1e00*/  ISETP.NE.AND P0, PT, R6, 0x1, PT ;  /* 0x000000010600780c */ /* 0x000fda0003f05270 */
[----:B------:R-:W-:-:S05]  /*1e10*/  @P0 IMAD.HI.U32 R0, R2, c[0x0][0x330], RZ ;  /* 0x0000cc0002000a27 */ /* 0x000fca00078e00ff */
[----:B------:R-:W-:Y:S02]  /*1e20*/  @P0 SHF.R.U32.HI R2, RZ, c[0x0][0x334], R0 ;  /* 0x0000cd00ff020a19 */ /* 0x000fe40000011600 */
.L_x_551:
[----:B------:R-:W-:Y:S05]  /*1e30*/  BSYNC B0 ;  /* 0x0000000000007941 */ /* 0x000fea0003800000 */
.L_x_549:
[----:B------:R-:W-:-:S05]  /*1e40*/  IMAD R2, R2, R6, c[0x0][0x32c] ;  /* 0x0000cb0002027624 */ /* 0x000fca00078e0206 */
[----:B------:R-:W-:-:S03]  /*1e50*/  IMNMX R3, R3, R2, PT ;  /* 0x0000000203037217 */ /* 0x000fc60003800200 */
.L_x_548:
[----:B------:R-:W-:Y:S01]  /*1e60*/  IMAD.IADD R7, R244, 0x1, -R243 ;  /* 0x00000001f4077824 */ /* 0x000fe200078e0af3 */
[----:B------:R-:W-:Y:S01]  /*1e70*/  IADD3 R3, R3, 0x4f, RZ ;  /* 0x0000004f03037810 */ /* 0x000fe20007ffe0ff */
[----:B------:R-:W-:Y:S01]  /*1e80*/  @P5 IMAD.HI.U32 R4, R18, c[0x0][0x2c8], RZ ;  /* 0x0000b20012045a27 */ /* 0x000fe200078e00ff */
[----:B------:R-:W-:Y:S02]  /*1e90*/  IADD3 R2, R244, 0x4f, RZ ;  /* 0x0000004ff4027810 */ /* 0x000fe40007ffe0ff */
[----:B------:R2:W-:Y:S01]  /*1ea0*/  STL [R1+0x4], R7 ;  /* 0x0000040701007387 */ /* 0x0005e20000100800 */
[----:B------:R-:W-:-:S04]  /*1eb0*/  IMAD.HI R5, R3, 0x66666667, RZ ;  /* 0x6666666703057827 */ /* 0x000fc800078e02ff */
[----:B------:R-:W-:-:S04]  /*1ec0*/  IMAD.HI R2, R2, 0x66666667, RZ ;  /* 0x6666666702027827 */ /* 0x000fc800078e02ff */
[----:B------:R-:W-:Y:S01]  /*1ed0*/  IMAD.MOV.U32 R0, RZ, RZ, R18 ;  /* 0x000000ffff007224 */ /* 0x000fe200078e0012 */
[----:B------:R-:W-:Y:S02]  /*1ee0*/  @P5 SHF.R.U32.HI R0, RZ, c[0x0][0x2cc], R4 ;  /* 0x0000b300ff005a19 */ /* 0x000fe40000011604 */
[----:B------:R-:W-:Y:S02]  /*1ef0*/  SHF.R.U32.HI R4, RZ, 0x1f, R5 ;  /* 0x0000001fff047819 */ /* 0x000fe40000011605 */
[----:B------:R-:W-:Y:S01]  /*1f00*/  SHF.R.U32.HI R3, RZ, 0x1f, R2 ;  /* 0x0000001fff037819 */ /* 0x000fe20000011602 */
[----:B------:R-:W-:Y:S01]  /*1f10*/  IMAD.IADD R0, R7, 0x1, R0 ;  /* 0x0000000107007824 */ /* 0x000fe200078e0200 */
[----:B------:R-:W-:Y:S02]  /*1f20*/  LEA.HI.SX32 R4, R5, R4, 0x1b ;  /* 0x0000000405047211 */ /* 0x000fe400078fdaff */
[----:B------:R-:W-:Y:S02]  /*1f30*/  LEA.HI.SX32 R3, R2, R3, 0x1b ;  /* 0x0000000302037211 */ /* 0x000fe400078fdaff */
[----:B------:R-:W-:-:S02]  /*1f40*/  IADD3 R2, R0, -c[0x0][0x324], RZ ;  /* 0x8000c90000027a10 */ /* 0x000fc40007ffe0ff */
[----:B------:R-:W-:Y:S01]  /*1f50*/  IMNMX R8, R3, R4, PT ;  /* 0x0000000403087217 */ /* 0x000fe20003800200 */
[----:B------:R-:W-:Y:S05]  /*1f60*/  @!P1 BRA `(.L_x_552) ;  /* 0x000000f000009947 */ /* 0x000fea0003800000 */
[----:B------:R-:W-:Y:S01]  /*1f70*/  ISETP.GT.AND P0, PT, R0, -0x1, PT ;  /* 0xffffffff0000780c */ /* 0x000fe20003f04270 */
[----:B------:R-:W-:-:S12]  /*1f80*/  BSSY B0, `(.L_x_553) ;  /* 0x000000b000007945 */ /* 0x000fd80003800000 */
[----:B------:R-:W-:Y:S05]  /*1f90*/  @P0 BRA `(.L_x_554) ;  /* 0x0000006000000947 */ /* 0x000fea0003800000 */
[----:B------:R-:W-:Y:S02]  /*1fa0*/  ISETP.NE.AND P0, PT, R6, 0x1, PT ;  /* 0x000000010600780c */ /* 0x000fe40003f05270 */
[----:B------:R-:W-:-:S11]  /*1fb0*/  LOP3.LUT R0, RZ, R0, RZ, 0x33, !PT ;  /* 0x00000000ff007212 */ /* 0x000fd600078e33ff */
[----:B------:R-:W-:-:S05]  /*1fc0*/  @P0 IMAD.HI.U32 R3, R0, c[0x0][0x330], RZ ;  /* 0x0000cc0000030a27 */ /* 0x000fca00078e00ff */
[----:B------:R-:W-:-:S04]  /*1fd0*/  @P0 SHF.R.U32.HI R0, RZ, c[0x0][0x334], R3 ;  /* 0x0000cd00ff000a19 */ /* 0x000fc80000011603 */
[----:B------:R-:W-:Y:S01]  /*1fe0*/  LOP3.LUT R0, RZ, R0, RZ, 0x33, !PT ;  /* 0x00000000ff007212 */ /* 0x000fe200078e33ff */
[----:B------:R-:W-:Y:S05]  /*1ff0*/  BRA `(.L_x_555) ;  /* 0x0000003000007947 */ /* 0x000fea0003800000 */
.L_x_554:
[----:B------:R-:W-:-:S13]  /*2000*/  ISETP.NE.AND P0, PT, R6, 0x1, PT ;  /* 0x000000010600780c */ /* 0x000fda0003f05270 */
[----:B------:R-:W-:-:S05]  /*2010*/  @P0 IMAD.HI.U32 R3, R0, c[0x0][0x330], RZ ;  /* 0x0000cc0000030a27 */ /* 0x000fca00078e00ff */
[----:B------:R-:W-:Y:S02]  /*2020*/  @P0 SHF.R.U32.HI R0, RZ, c[0x0][0x334], R3 ;  /* 0x0000cd00ff000a19 */ /* 0x000fe40000011603 */
.L_x_555:
[----:B------:R-:W-:Y:S05]  /*2030*/  BSYNC B0 ;  /* 0x0000000000007941 */ /* 0x000fea0003800000 */
.L_x_553:
[----:B------:R-:W-:-:S05]  /*2040*/  IMAD R0, R0, c[0x0][0x32c], RZ ;  /* 0x0000cb0000007a24 */ /* 0x000fca00078e02ff */
[----:B------:R-:W-:-:S05]  /*2050*/  IMNMX R2, R2, R0, !PT ;  /* 0x0000000002027217 */ /* 0x000fca0007800200 */
.L_x_552:
[----:B------:R-:W-:Y:S01]  /*2060*/  IMAD.HI R2, R2, 0x66666667, RZ ;  /* 0x6666666702027827 */ /* 0x000fe200078e02ff */
[----:B------:R-:W-:Y:S01]  /*2070*/  LOP3.LUT R3, R16, 0xff000000, RZ, 0xc0, !PT ;  /* 0xff00000010037812 */ /* 0x000fe200078ec0ff */
[----:B------:R-:W-:Y:S03]  /*2080*/  BSSY B0, `(.L_x_556) ;  /* 0x000002d000007945 */ /* 0x000fe60003800000 */
[----:B------:R-:W-:Y:S02]  /*2090*/  SHF.R.U32.HI R0, RZ, 0x1f, R2 ;  /* 0x0000001fff007819 */ /* 0x000fe40000011602 */
[----:B------:R-:W-:Y:S02]  /*20a0*/  SHF.R.U32.HI R3, RZ, 0x8, R3 ;  /* 0x00000008ff037819 */ /* 0x000fe40000011603 */
[----:B------:R-:W-:Y:S02]  /*20b0*/  LEA.HI.SX32 R2, R2, R0, 0x1b ;  /* 0x0000000002027211 */ /* 0x000fe400078fdaff */
[----:B------:R-:W-:-:S02]  /*20c0*/  LOP3.LUT R0, R16, 0xff0000, RZ, 0xc0, !PT ;  /* 0x00ff000010007812 */ /* 0x000fc400078ec0ff */
[----:B------:R-:W-:Y:S01]  /*20d0*/  IMNMX R6, RZ, R2, !PT ;  /* 0x00000002ff067217 */ /* 0x000fe20007800200 */
[----:B------:R-:W-:Y:S01]  /*20e0*/  IMAD.MOV.U32 R2, RZ, RZ, RZ ;  /* 0x000000ffff027224 */ /* 0x000fe200078e00ff */
[----:B------:R-:W-:Y:S02]  /*20f0*/  LEA.HI R0, R0, R3, RZ, 0x10 ;  /* 0x0000000300007211 */ /* 0x000fe400078f80ff */
[----:B------:R-:W-:Y:S02]  /*2100*/  ISETP.GT.AND P0, PT, R8, R6, PT ;  /* 0x000000060800720c */ /* 0x000fe40003f04270 */
[----:B------:R-:W-:Y:S02]  /*2110*/  LOP3.LUT R12, R0, 0xff, RZ, 0xc0, !PT ;  /* 0x000000ff000c7812 */ /* 0x000fe400078ec0ff */
[----:B------:R-:W-:-:S03]  /*2120*/  SHF.R.U32.HI R5, RZ, 0x10, R0 ;  /* 0x00000010ff057819 */ /* 0x000fc60000011600 */
[----:B------:R3:W-:Y:S04]  /*2130*/  STL [R1+0x50], R12 ;  /* 0x0000500c01007387 */ /* 0x0007e80000100800 */
[----:B------:R3:W-:Y:S02]  /*2140*/  STL [R1+0x4c], R5 ;  /* 0x00004c0501007387 */ /* 0x0007e40000100800 */
[----:B------:R-:W-:Y:S05]  /*2150*/  @!P0 BRA `(.L_x_557) ;  /* 0x000001f000008947 */ /* 0x000fea0003800000 */
[----:B------:R-:W-:-:S04]  /*2160*/  ISETP.NE.AND P0, PT, R5, RZ, PT ;  /* 0x000000ff0500720c */ /* 0x000fc80003f05270 */
[----:B------:R-:W-:-:S04]  /*2170*/  SEL R0, R5, c[0x0][0x338], P0 ;  /* 0x0000ce0005007a07 */ /* 0x000fc80000000000 */
[----:B------:R-:W-:Y:S02]  /*2180*/  IABS R3, R0 ;  /* 0x0000000000037213 */ /* 0x000fe40000000000 */
[----:B--2---:R-:W-:Y:S02]  /*2190*/  IADD3 R7, R0, -0x1, R8 ;  /* 0xffffffff00077810 */ /* 0x004fe40007ffe008 */
[----:B------:R-:W2:Y:S03]  /*21a0*/  I2F.RP R2, R3 ;  /* 0x0000000300027306 */ /* 0x000ea60000209400 */
[----:B------:R-:W-:-:S05]  /*21b0*/  IMAD.IADD R7, R7, 0x1, -R6 ;  /* 0x0000000107077824 */ /* 0x000fca00078e0a06 */
[----:B------:R-:W-:Y:S01]  /*21c0*/  IABS R11, R7 ;  /* 0x00000007000b7213 */ /* 0x000fe20000000000 */
[----:B--2---:R-:W2:Y:S02]  /*21d0*/  MUFU.RCP R2, R2 ;  /* 0x0000000200027308 */ /* 0x004ea40000001000 */
[----:B--2---:R-:W-:-:S06]  /*21e0*/  IADD3 R2, R2, 0xffffffe, RZ ;  /* 0x0ffffffe02027810 */ /* 0x004fcc0007ffe0ff */
[----:B---3--:R-:W2:Y:S02]  /*21f0*/  F2I.FTZ.U32.TRUNC.NTZ R5, R2 ;  /* 0x0000000200057305 */ /* 0x008ea4000021f000 */
[----:B--2---:R-:W-:-:S04]  /*2200*/  IMAD.MOV R2, RZ, RZ, -R5 ;  /* 0x000000ffff027224 */ /* 0x004fc800078e0a05 */
        /* <DEDUP_REMOVED lines=20> */
.L_x_557:
[----:B------:R-:W-:Y:S05]  /*2350*/  BSYNC B0 ;  /* 0x0000000000007941 */ /* 0x000fea0003800000 */
.L_x_556:
[----:B------:R-:W-:Y:S01]  /*2360*/  IMAD R239, R12, R2, R6 ;  /* 0x000000020cef7224 */ /* 0x000fe200078e0206 */
[----:B------:R-:W-:Y:S01]  /*2370*/  PRMT R0, RZ, 0x7610, R0 ;  /* 0x00007610ff007816 */ /* 0x000fe20000000000 */
[----:B------:R-:W-:Y:S01]  /*2380*/  IMAD.MOV.U32 R24, RZ, RZ, RZ ;  /* 0x000000ffff187224 */ /* 0x000fe200078e00ff */
[----:B------:R-:W-:Y:S01]  /*2390*/  MOV R19, RZ ;  /* 0x000000ff00137202 */ /* 0x000fe20000000f00 */
[----:B------:R-:W-:Y:S01]  /*23a0*/  IMAD.IADD R2, R239, 0x1, R2 ;  /* 0x00000001ef027824 */ /* 0x000fe200078e0202 */
[----:B------:R-:W-:Y:S01]  /*23b0*/  CS2R R22, SRZ ;  /* 0x0000000000167805 */ /* 0x000fe2000001ff00 */
        /* <DEDUP_REMOVED lines=35> */
[----:B------:R-:W4:Y:S04]  /*25f0*/  LDL R4, [R1+0x78] ;  /* 0x0000780001047983 */ /* 0x000f280000100800 */
[----:B------:R-:W5:Y:S04]  /*2600*/  LDL.64 R10, [R1+0x38] ;  /* 0x00003800010a7983 */ /* 0x000f680000100a00 */
[----:B------:R1:W5:Y:S01]  /*2610*/  LDL.64 R20, [R1+0x38] ;  /* 0x0000380001147983 */ /* 0x0003620000100a00 */
[----:B------:R-:W-:-:S04]  /*2620*/  ISETP.NE.U32.AND P0, PT, RZ, c[0x0][0x340], PT ;  /* 0x0000d000ff007a0c */ /* 0x000fc80003f05070 */
[----:B------:R-:W-:-:S13]  /*2630*/  ISETP.NE.AND.EX P0, PT, RZ, c[0x0][0x344], PT, P0 ;  /* 0x0000d100ff007a0c */ /* 0x000fda0003f05300 */
[----:B------:R-:W-:-:S05]  /*2640*/  @P0 IMAD.WIDE R2, R25, R15, c[0x0][0x340] ;  /* 0x0000d00019020625 */ /* 0x000fca00078e020f */
[----:B---3--:R2:W3:Y:S01]  /*2650*/  @P0 LDG.E R16, [R2.64] ;  /* 0x0000000802100981 */ /* 0x0084e2000c1e1900 */
[----:B------:R-:W-:Y:S02]  /*2660*/  SHF.R.S32.HI R0, RZ, 0x1f, R13 ;  /* 0x0000001fff007819 */ /* 0x000fe4000001140d */
[----:B------:R-:W-:Y:S01]  /*2670*/  SHF.R.S32.HI R15, RZ, 0x1f, R25 ;  /* 0x0000001fff0f7819 */ /* 0x000fe20000011419 */
[----:B--2---:R-:W2:Y:S01]  /*2680*/  S2R R7, SR_TID.X ;  /* 0x0000000000077919 */ /* 0x004ea20000002100 */
[----:B------:R-:W-:Y:S01]  /*2690*/  IADD3 R84, R205, -0x1, RZ ;  /* 0xffffffffcd547810 */ /* 0x000fe20007ffe0ff */
[----:B------:R-:W-:Y:S01]  /*26a0*/  IMAD R0, R0, c[0x0][0x178], RZ ;  /* 0x00005e0000007a24 */ /* 0x000fe200078e02ff */
[----:B------:R-:W-:-:S03]  /*26b0*/  SEL R6, R15, RZ, !P4 ;  /* 0x000000ff0f067207 */ /* 0x000fc60006000000 */
[----:B------:R-:W-:Y:S01]  /*26c0*/  IMAD R2, R13, c[0x0][0x17c], R0 ;  /* 0x00005f000d027a24 */ /* 0x000fe200078e0200 */
[----:B--2---:R-:W-:-:S04]  /*26d0*/  SHF.R.S32.HI R17, RZ, 0x1f, R7 ;  /* 0x0000001fff117819 */ /* 0x004fc80000011407 */
[----:B------:R-:W-:-:S04]  /*26e0*/  LEA.HI R17, R17, R7, RZ, 0x3 ;  /* 0x0000000711117211 */ /* 0x000fc800078f18ff */
[----:B------:R-:W-:Y:S02]  /*26f0*/  SHF.R.S32.HI R17, RZ, 0x3, R17 ;  /* 0x00000003ff117819 */ /* 0x000fe40000011411 */
[----:B----4-:R-:W-:Y:S01]  /*2700*/  IADD3 R12, R4, R18, RZ ;  /* 0x00000012040c7210 */ /* 0x010fe20007ffe0ff */
[----:B------:R-:W-:-:S03]  /*2710*/  IMAD.WIDE.U32 R4, R13, c[0x0][0x178], RZ ;  /* 0x00005e000d047a25 */ /* 0x000fc600078e00ff */
[----:B------:R-:W-:Y:S01]  /*2720*/  MOV R0, R12 ;  /* 0x0000000c00007202 */ /* 0x000fe20000000f00 */
[----:B------:R-:W-:Y:S01]  /*2730*/  @P5 IMAD.HI.U32 R3, R12, c[0x0][0x2c8], RZ ;  /* 0x0000b2000c035a27 */ /* 0x000fe200078e00ff */
[----:B------:R-:W-:Y:S02]  /*2740*/  IADD3 R5, R5, R2, RZ ;  /* 0x0000000205057210 */ /* 0x000fe40007ffe0ff */
[C---:B------:R-:W-:Y:S01]  /*2750*/  IADD3 R2, P1, R17.reuse, R14, RZ ;  /* 0x0000000e11027210 */ /* 0x040fe20007f3e0ff */
[----:B-----5:R-:W-:Y:S01]  /*2760*/  IMAD.MOV.U32 R20, RZ, RZ, R10 ;  /* 0x000000ffff147224 */ /* 0x020fe200078e000a */
[----:B------:R-:W-:Y:S01]  /*2770*/  @P5 SHF.R.U32.HI R0, RZ, c[0x0][0x2cc], R3 ;  /* 0x0000b300ff005a19 */ /* 0x000fe20000011603 */
[----:B------:R-:W-:Y:S01]  /*2780*/  IMAD.WIDE.U32 R4, R26, c[0x0][0x1b8], R4 ;  /* 0x00006e001a047a25 */ /* 0x000fe200078e0004 */
[----:B------:R-:W-:Y:S02]  /*2790*/  SHF.R.S32.HI R3, RZ, 0x1f, R14 ;  /* 0x0000001fff037819 */ /* 0x000fe4000001140e */
[----:B------:R-:W-:Y:S01]  /*27a0*/  SHF.R.S32.HI R21, RZ, 0x1f, R20 ;  /* 0x0000001fff157819 */ /* 0x000fe20000011414 */
[----:B------:R-:W-:Y:S01]  /*27b0*/  IMAD R11, R6, c[0x0][0x1c0], RZ ;  /* 0x00007000060b7a24 */ /* 0x000fe200078e02ff */
[----:B------:R-:W-:-:S02]  /*27c0*/  LEA.HI.X.SX32 R3, R17, R3, 0x1, P1 ;  /* 0x0000000311037211 */ /* 0x000fc400008f0eff */
[----:B------:R-:W-:Y:S01]  /*27d0*/  SEL R10, R25, RZ, !P4 ;  /* 0x000000ff190a7207 */ /* 0x000fe20006000000 */
[----:B------:R-:W-:Y:S01]  /*27e0*/  IMAD.WIDE.U32 R6, R2, c[0x0][0x1e0], R20 ;  /* 0x0000780002067a25 */ /* 0x000fe200078e0014 */
[----:B------:R1:W-:Y:S01]  /*27f0*/  STL [R1+0x3c], R21 ;  /* 0x00003c1501007387 */ /* 0x0003e20000100800 */
[----:B------:R-:W-:Y:S02]  /*2800*/  ISETP.GE.AND P2, PT, R20, c[0x0][0x198], PT ;  /* 0x0000660014007a0c */ /* 0x000fe40003f46270 */
[C---:B------:R-:W-:Y:S02]  /*2810*/  IMAD R14, R3.reuse, c[0x0][0x1e0], RZ ;  /* 0x00007800030e7a24 */ /* 0x040fe400078e02ff */
[----:B------:R-:W-:Y:S02]  /*2820*/  IMAD R13, R3, c[0x0][0x208], RZ ;  /* 0x00008200030d7a24 */ /* 0x000fe400078e02ff */
[----:B------:R-:W-:Y:S02]  /*2830*/  IMAD R3, R26, c[0x0][0x1bc], R5 ;  /* 0x00006f001a037a24 */ /* 0x000fe400078e0205 */
[----:B------:R-:W-:-:S04]  /*2840*/  IMAD.WIDE.U32 R8, R2, c[0x0][0x208], R20 ;  /* 0x0000820002087a25 */ /* 0x000fc800078e0014 */
[C---:B------:R-:W-:Y:S02]  /*2850*/  IMAD R5, R2.reuse, c[0x0][0x1e4], R14 ;  /* 0x0000790002057a24 */ /* 0x040fe400078e020e */
[----:B------:R-:W-:Y:S01]  /*2860*/  IMAD R13, R2, c[0x0][0x20c], R13 ;  /* 0x00008300020d7a24 */ /* 0x000fe200078e020d */
[----:B------:R-:W-:Y:S01]  /*2870*/  MOV R2, R4 ;  /* 0x0000000400027202 */ /* 0x000fe20000000f00 */
[C---:B------:R-:W-:Y:S01]  /*2880*/  IMAD R11, R10.reuse, c[0x0][0x1c4], R11 ;  /* 0x000071000a0b7a24 */ /* 0x040fe200078e020b */
[----:B------:R-:W-:Y:S02]  /*2890*/  SHF.R.S32.HI R4, RZ, 0x1f, R0 ;  /* 0x0000001fff047819 */ /* 0x000fe40000011400 */
[----:B------:R-:W-:Y:S01]  /*28a0*/  IADD3 R7, R7, R5, RZ ;  /* 0x0000000507077210 */ /* 0x000fe20007ffe0ff */
[----:B------:R-:W-:-:S04]  /*28b0*/  IMAD.WIDE.U32 R2, R10, c[0x0][0x1c0], R2 ;  /* 0x000070000a027a25 */ /* 0x000fc800078e0002 */
[----:B------:R-:W-:Y:S01]  /*28c0*/  IMAD.IADD R5, R9, 0x1, R13 ;  /* 0x0000000109057824 */ /* 0x000fe200078e020d */
[----:B------:R-:W-:Y:S01]  /*28d0*/  IADD3 R3, R3, R11, RZ ;  /* 0x0000000b03037210 */ /* 0x000fe20007ffe0ff */
[----:B------:R-:W-:Y:S01]  /*28e0*/  IMAD R9, R4, c[0x0][0x1b0], RZ ;  /* 0x00006c0004097a24 */ /* 0x000fe200078e02ff */
[----:B------:R-:W-:Y:S01]  /*28f0*/  MOV R4, R8 ;  /* 0x0000000800047202 */ /* 0x000fe20000000f00 */
[----:B------:R-:W-:Y:S02]  /*2900*/  IMAD.MOV R8, RZ, RZ, -R0 ;  /* 0x000000ffff087224 */ /* 0x000fe400078e0a00 */
[C---:B------:R-:W-:Y:S02]  /*2910*/  IMAD R13, R0.reuse, c[0x0][0x1b4], R9 ;  /* 0x00006d00000d7a24 */ /* 0x040fe400078e0209 */
[----:B------:R-:W-:-:S04]  /*2920*/  IMAD.WIDE.U32 R10, R0, c[0x0][0x1b0], R2 ;  /* 0x00006c00000a7a25 */ /* 0x000fc800078e0002 */
[----:B------:R-:W-:Y:S02]  /*2930*/  IMAD R0, R8, c[0x0][0x2c4], R12 ;  /* 0x0000b10008007a24 */ /* 0x000fe400078e020c */
[C---:B------:R-:W-:Y:S01]  /*2940*/  IMAD.WIDE.U32 R2, R26.reuse, c[0x0][0x210], R4 ;  /* 0x000084001a027a25 */ /* 0x040fe200078e0004 */
[----:B------:R-:W-:Y:S02]  /*2950*/  IADD3 R5, R11, R13, RZ ;  /* 0x0000000d0b057210 */ /* 0x000fe40007ffe0ff */
[----:B------:R-:W-:Y:S01]  /*2960*/  SHF.R.S32.HI R11, RZ, 0x1f, R0 ;  /* 0x0000001fff0b7819 */ /* 0x000fe20000011400 */
[C---:B------:R-:W-:Y:S01]  /*2970*/  IMAD R9, R26.reuse, c[0x0][0x214], R3 ;  /* 0x000085001a097a24 */ /* 0x040fe200078e0203 */
[----:B---3--:R-:W-:Y:S01]  /*2980*/  @P0 SHF.R.S32.HI R3, RZ, 0x1f, R16 ;  /* 0x0000001fff030819 */ /* 0x008fe20000011410 */
[C---:B------:R-:W-:Y:S01]  /*2990*/  IMAD.WIDE.U32 R6, R26.reuse, c[0x0][0x1e8], R6 ;  /* 0x00007a001a067a25 */ /* 0x040fe200078e0006 */
[----:B------:R-:W-:Y:S02]  /*29a0*/  @!P0 MOV R3, R15 ;  /* 0x0000000f00038202 */ /* 0x000fe40000000f00 */
[----:B------:R-:W-:Y:S01]  /*29b0*/  MOV R8, R2 ;  /* 0x0000000200087202 */ /* 0x000fe20000000f00 */
[----:B------:R-:W-:Y:S01]  /*29c0*/  IMAD R12, R11, c[0x0][0x1a8], RZ ;  /* 0x00006a000b0c7a24 */ /* 0x000fe200078e02ff */
[----:B------:R-:W-:Y:S01]  /*29d0*/  @P0 MOV R2, R16 ;  /* 0x0000001000020202 */ /* 0x000fe20000000f00 */
[----:B------:R-:W-:Y:S01]  /*29e0*/  IMAD.MOV.U32 R4, RZ, RZ, R10 ;  /* 0x000000ffff047224 */ /* 0x000fe200078e000a */
[----:B------:R-:W-:Y:S01]  /*29f0*/  @!P0 MOV R2, R25 ;  /* 0x0000001900028202 */ /* 0x000fe20000000f00 */
[----:B------:R-:W-:Y:S01]  /*2a00*/  IMAD R7, R26, c[0x0][0x1ec], R7 ;  /* 0x00007b001a077a24 */ /* 0x000fe200078e0207 */
[----:B------:R-:W-:Y:S01]  /*2a10*/  SEL R11, R3, RZ, !P3 ;  /* 0x000000ff030b7207 */ /* 0x000fe20005800000 */
[----:B------:R-:W-:Y:S01]  /*2a20*/  IMAD R12, R0, c[0x0][0x1ac], R12 ;  /* 0x00006b00000c7a24 */ /* 0x000fe200078e020c */
[----:B------:R-:W-:Y:S01]  /*2a30*/  SEL R10, R2, RZ, !P3 ;  /* 0x000000ff020a7207 */ /* 0x000fe20005800000 */
[----:B------:R-:W-:-:S04]  /*2a40*/  IMAD.WIDE.U32 R2, R0, c[0x0][0x1a8], R4 ;  /* 0x00006a0000027a25 */ /* 0x000fc800078e0004 */
[C---:B------:R-:W-:Y:S02]  /*2a50*/  IMAD R5, R11.reuse, c[0x0][0x218], RZ ;  /* 0x000086000b057a24 */ /* 0x040fe400078e02ff */
[----:B------:R-:W-:Y:S02]  /*2a60*/  IMAD R4, R11, c[0x0][0x1f0], RZ ;  /* 0x00007c000b047a24 */ /* 0x000fe400078e02ff */
[----:B------:R-:W-:Y:S01]  /*2a70*/  IMAD.WIDE.U32 R14, R10, c[0x0][0x1f0], R6 ;  /* 0x00007c000a0e7a25 */ /* 0x000fe200078e0006 */
[----:B------:R-:W-:-:S03]  /*2a80*/  LEA R7, P0, R2, c[0x0][0x160], 0x1 ;  /* 0x0000580002077a11 */ /* 0x000fc600078008ff */
[----:B------:R-:W-:Y:S01]  /*2a90*/  IMAD.IADD R0, R3, 0x1, R12 ;  /* 0x0000000103007824 */ /* 0x000fe200078e020c */
[----:B------:R1:W-:Y:S01]  /*2aa0*/  STL.64 [R1+0x20], R14 ;  /* 0x0000200e01007387 */ /* 0x0003e20000100a00 */
[----:B------:R-:W-:-:S03]  /*2ab0*/  IMAD.WIDE.U32 R8, R10, c[0x0][0x218], R8 ;  /* 0x000086000a087a25 */ /* 0x000fc600078e0008 */
[----:B------:R-:W-:Y:S01]  /*2ac0*/  LEA.HI.X R6, R2, c[0x0][0x164], R0, 0x1, P0 ;  /* 0x0000590002067a11 */ /* 0x000fe200000f0c00 */
[C---:B------:R-:W-:Y:S01]  /*2ad0*/  IMAD R3, R10.reuse, c[0x0][0x21c], R5 ;  /* 0x000087000a037a24 */ /* 0x040fe200078e0205 */
[----:B------:R1:W-:Y:S01]  /*2ae0*/  STL.64 [R1+0x28], R8 ;  /* 0x0000280801007387 */ /* 0x0003e20000100a00 */
[----:B------:R-:W-:Y:S01]  /*2af0*/  IMAD R4, R10, c[0x0][0x1f4], R4 ;  /* 0x00007d000a047a24 */ /* 0x000fe200078e0204 */
[----:B------:R-:W-:Y:S02]  /*2b00*/  IADD3 R0, R17, R18, RZ ;  /* 0x0000001211007210 */ /* 0x000fe40007ffe0ff */
[----:B------:R-:W-:Y:S02]  /*2b10*/  IADD3 R2, R9, R3, RZ ;  /* 0x0000000309027210 */ /* 0x000fe40007ffe0ff */
[----:B------:R-:W-:-:S03]  /*2b20*/  IADD3 R4, R15, R4, RZ ;  /* 0x000000040f047210 */ /* 0x000fc60007ffe0ff */
[----:B------:R1:W-:Y:S04]  /*2b30*/  STL [R1+0x34], R2 ;  /* 0x0000340201007387 */ /* 0x0003e80000100800 */
[----:B------:R1:W-:Y:S01]  /*2b40*/  STL [R1+0x30], R4 ;  /* 0x0000300401007387 */ /* 0x0003e20000100800 */
[----:B------:R-:W-:Y:S05]  /*2b50*/  BRA.DIV ~URZ, `(.L_x_559) ;  /* 0x000195927f007947 */ /* 0x000fea000b800000 */
[----:B-1----:R1:W2:Y:S02]  /*2b60*/  SHFL.IDX PT, R8, R6, RZ, 0x181f ;  /* 0x00181fff06087589 */ /* 0x0022a400000e0000 */
.L_x_723:
[----:B------:R-:W-:Y:S05]  /*2b70*/  BRA.DIV ~URZ, `(.L_x_560) ;  /* 0x000195e27f007947 */ /* 0x000fea000b800000 */
[----:B------:R3:W4:Y:S02]  /*2b80*/  SHFL.IDX PT, R2, R7, RZ, 0x181f ;  /* 0x00181fff07027589 */ /* 0x00072400000e0000 */
.L_x_724:
        /* <DEDUP_REMOVED lines=11> */
.L_x_562:
[----:B------:R-:W-:Y:S05]  /*2c40*/  BSYNC B0 ;  /* 0x0000000000007941 */ /* 0x000fea0003800000 */
.L_x_561:
[----:B------:R-:W-:Y:S05]  /*2c50*/  BRA.DIV ~URZ, `(.L_x_563) ;  /* 0x000195727f007947 */ /* 0x000fea000b800000 */
[----:B--2---:R2:W1:Y:S04]  /*2c60*/  SHFL.IDX PT, R8, R6, 0x1, 0x181f ;  /* 0x00381f0006087f89 */ /* 0x00446800000e0000 */
[----:B----4-:R2:W4:Y:S02]  /*2c70*/  SHFL.IDX PT, R2, R7, 0x1, 0x181f ;  /* 0x00381f0007027f89 */ /* 0x01052400000e0000 */
.L_x_725:
        /* <DEDUP_REMOVED lines=11> */
.L_x_565:
[----:B------:R-:W-:Y:S05]  /*2d30*/  BSYNC B0 ;  /* 0x0000000000007941 */ /* 0x000fea0003800000 */
.L_x_564:
[----:B------:R-:W-:Y:S05]  /*2d40*/  BRA.DIV ~URZ, `(.L_x_566) ;  /* 0x000195527f007947 */ /* 0x000fea000b800000 */
[----:B-1----:R1:W2:Y:S02]  /*2d50*/  SHFL.IDX PT, R8, R6, 0x2, 0x181f ;  /* 0x00581f0006087f89 */ /* 0x0022a400000e0000 */
.L_x_726:
[----:B------:R-:W-:Y:S05]  /*2d60*/  BRA.DIV ~URZ, `(.L_x_567) ;  /* 0x000195a27f007947 */ /* 0x000fea000b800000 */
[----:B----4-:R4:W1:Y:S02]  /*2d70*/  SHFL.IDX PT, R2, R7, 0x2, 0x181f ;  /* 0x00581f0007027f89 */ /* 0x01086400000e0000 */
.L_x_727:
        /* <DEDUP_REMOVED lines=11> */
.L_x_569:
[----:B------:R-:W-:Y:S05]  /*2e30*/  BSYNC B0 ;  /* 0x0000000000007941 */ /* 0x000fea0003800000 */
.L_x_568:
[----:B------:R-:W-:Y:S05]  /*2e40*/  BRA.DIV ~URZ, `(.L_x_570) ;  /* 0x000195327f007947 */ /* 0x000fea000b800000 */
[----:B--2---:R2:W3:Y:S04]  /*2e50*/  SHFL.IDX PT, R8, R6, 0x3, 0x181f ;  /* 0x00781f0006087f89 */ /* 0x0044e800000e0000 */
[----:B-1----:R2:W1:Y:S02]  /*2e60*/  SHFL.IDX PT, R2, R7, 0x3, 0x181f ;  /* 0x00781f0007027f89 */ /* 0x00246400000e0000 */
.L_x_728:
        /* <DEDUP_REMOVED lines=11> */
.L_x_572:
[----:B------:R-:W-:Y:S05]  /*2f20*/  BSYNC B0 ;  /* 0x0000000000007941 */ /* 0x000fea0003800000 */
.L_x_571:
[----:B------:R-:W-:Y:S05]  /*2f30*/  BRA.DIV ~URZ, `(.L_x_573) ;  /* 0x000195127f007947 */ /* 0x000fea000b800000 */
[----:B---3--:R3:W2:Y:S02]  /*2f40*/  SHFL.IDX PT, R8, R6, 0x4, 0x181f ;  /* 0x00981f0006087f89 */ /* 0x0086a400000e0000 */
.L_x_729:
[----:B------:R-:W-:Y:S05]  /*2f50*/  BRA.DIV ~URZ, `(.L_x_574) ;  /* 0x000195627f007947 */ /* 0x000fea000b800000 */
[----:B-1----:R1:W3:Y:S02]  /*2f60*/  SHFL.IDX PT, R2, R7, 0x4, 0x181f ;  /* 0x00981f0007027f89 */ /* 0x0022e400000e0000 */
.L_x_730:
        /* <DEDUP_REMOVED lines=11> */
.L_x_576:
[----:B------:R-:W-:Y:S05]  /*3020*/  BSYNC B0 ;  /* 0x0000000000007941 */ /* 0x000fea0003800000 */
.L_x_575:
[----:B------:R-:W-:Y:S05]  /*3030*/  BRA.DIV ~URZ, `(.L_x_577) ;  /* 0x000194f27f007947 */ /* 0x000fea000b800000 */
[----:B--2---:R2:W1:Y:S04]  /*3040*/  SHFL.IDX PT, R8, R6, 0x5, 0x181f ;  /* 0x00b81f0006087f89 */ /* 0x00446800000e0000 */
[----:B---3--:R2:W3:Y:S02]  /*3050*/  SHFL.IDX PT, R2, R7, 0x5, 0x181f ;  /* 0x00b81f0007027f89 */ /* 0x0084e400000e0000 */
.L_x_731:
        /* <DEDUP_REMOVED lines=11> */
.L_x_579:
[----:B------:R-:W-:Y:S05]  /*3110*/  BSYNC B0 ;  /* 0x0000000000007941 */ /* 0x000fea0003800000 */
.L_x_578:
[----:B------:R-:W-:Y:S05]  /*3120*/  BRA.DIV ~URZ, `(.L_x_580) ;  /* 0x000194d27f007947 */ /* 0x000fea000b800000 */
[----:B-1----:R1:W2:Y:S02]  /*3130*/  SHFL.IDX PT, R8, R6, 0x6, 0x181f ;  /* 0x00d81f0006087f89 */ /* 0x0022a400000e0000 */
.L_x_732:
[----:B------:R-:W-:Y:S05]  /*3140*/  BRA.DIV ~URZ, `(.L_x_581) ;  /* 0x000195227f007947 */ /* 0x000fea000b800000 */
[----:B---3--:R3:W1:Y:S02]  /*3150*/  SHFL.IDX PT, R2, R7, 0x6, 0x181f ;  /* 0x00d81f0007027f89 */ /* 0x00866400000e0000 */
.L_x_733:
        /* <DEDUP_REMOVED lines=11> */
.L_x_583:
[----:B------:R-:W-:Y:S05]  /*3210*/  BSYNC B0 ;  /* 0x0000000000007941 */ /* 0x000fea0003800000 */
.L_x_582:
[----:B------:R-:W-:Y:S05]  /*3220*/  BRA.DIV ~URZ, `(.L_x_584) ;  /* 0x000194b27f007947 */ /* 0x000fea000b800000 */
[----:B-12---:R-:W1:Y:S04]  /*3230*/  SHFL.IDX PT, R6, R6, 0x7, 0x181f ;  /* 0x00f81f0006067f89 */ /* 0x006e6800000e0000 */
[----:B------:R2:W3:Y:S02]  /*3240*/  SHFL.IDX PT, R2, R7, 0x7, 0x181f ;  /* 0x00f81f0007027f89 */ /* 0x0004e400000e0000 */
.L_x_734:
[----:B------:R-:W5:Y:S01]  /*3250*/  LDL.64 R14, [R1+0x38] ;  /* 0x00003800010e7983 */ /* 0x000f620000100a00 */
[----:B------:R-:W-:-:S04]  /*3260*/  IADD3 R0, R0, 0x70, RZ ;  /* 0x0000007000007810 */ /* 0x000fc80007ffe0ff */
[----:B------:R-:W-:-:S13]  /*3270*/  ISETP.GE.AND P0, PT, R0, R4, PT ;  /* 0x000000040000720c */ /* 0x000fda0003f06270 */
[C---:B---3-5:R-:W-:Y:S02]  /*3280*/  @!P0 LEA R2, P1, R14.reuse, R2, 0x1 ;  /* 0x000000020e028211 */ /* 0x068fe400078208ff */
[C---:B------:R-:W-:Y:S02]  /*3290*/  ISETP.GE.AND P4, PT, R14.reuse, c[0x0][0x1d4], PT ;  /* 0x000075000e007a0c */ /* 0x040fe40003f86270 */
        /* <DEDUP_REMOVED lines=16> */
[----:B------:R-:W-:Y:S02]  /*33a0*/  ULDC.64 UR4, c[0x0][0x208] ;  /* 0x0000820000047ab9 */ /* 0x000fe40000000a00 */
[----:B------:R-:W-:Y:S02]  /*33b0*/  IMAD R0, R205, R0, 0x50 ;  /* 0x00000050cd007424 */ /* 0x000fe400078e0200 */
[----:B------:R-:W-:Y:S01]  /*33c0*/  IMAD R4, R11, c[0x0][0x1e0], RZ ;  /* 0x000078000b047a24 */ /* 0x000fe200078e02ff */
[----:B------:R-:W-:-:S04]  /*33d0*/  SHF.R.S32.HI R7, RZ, 0x1f, R10 ;  /* 0x0000001fff077819 */ /* 0x000fc8000001140a */
[----:B------:R-:W-:-:S04]  /*33e0*/  LEA.HI R7, R7, R10, RZ, 0x3 ;  /* 0x0000000a07077211 */ /* 0x000fc800078f18ff */
[----:B------:R-:W-:Y:S01]  /*33f0*/  SHF.R.S32.HI R7, RZ, 0x3, R7 ;  /* 0x00000003ff077819 */ /* 0x000fe20000011407 */
[----:B------:R-:W-:-:S03]  /*3400*/  IMAD R4, R84, c[0x0][0x1e4], R4 ;  /* 0x0000790054047a24 */ /* 0x000fc600078e0204 */
[----:B------:R-:W-:-:S04]  /*3410*/  IADD3 R10, R0, R244, -R7 ;  /* 0x000000f4000a7210 */ /* 0x000fc80007ffe807 */
[C---:B------:R-:W-:Y:S02]  /*3420*/  ISETP.GE.AND P0, PT, R10.reuse, 0x1, PT ;  /* 0x000000010a00780c */ /* 0x040fe40003f06270 */
[----:B------:R-:W-:Y:S01]  /*3430*/  IADD3 R4, R3, R4, RZ ;  /* 0x0000000403047210 */ /* 0x000fe20007ffe0ff */
[----:B------:R-:W-:Y:S01]  /*3440*/  BAR.SYNC.DEFER_BLOCKING 0x0 ;  /* 0x0000000000007b1d */ /* 0x000fe20000010000 */
[----:B------:R-:W-:Y:S02]  /*3450*/  ISETP.GE.AND P1, PT, R10, 0x11, PT ;  /* 0x000000110a00780c */ /* 0x000fe40003f26270 */
[----:B------:R-:W-:-:S04]  /*3460*/  MOV R130, c[0x0][0x1e4] ;  /* 0x0000790000827a02 */ /* 0x000fc80000000f00 */
[----:B------:R-:W-:Y:S01]  /*3470*/  SHF.L.U32 R7, R130, 0x5, RZ ;  /* 0x0000000582077819 */ /* 0x000fe200000006ff */
[----:B------:R-:W-:Y:S02]  /*3480*/  USHF.L.U32 UR7, UR4, 0x5, URZ ;  /* 0x0000000504077899 */ /* 0x000fe4000800063f */
[----:B------:R-:W-:Y:S02]  /*3490*/  UMOV UR6, 0x5 ;  /* 0x0000000500067882 */ /* 0x000fe40000000000 */
[----:B------:R-:W-:Y:S01]  /*34a0*/  USHF.L.U64.HI UR5, UR4, UR6, UR5 ;  /* 0x0000000604057299 */ /* 0x000fe20008010205 */
[----:B---3--:R-:W-:Y:S02]  /*34b0*/  MOV R87, R5 ;  /* 0x0000000500577202 */ /* 0x008fe40000000f00 */
[----:B-----5:R-:W-:Y:S01]  /*34c0*/  MOV R86, R8 ;  /* 0x0000000800567202 */ /* 0x020fe20000000f00 */
[----:B------:R-:W-:-:S04]  /*34d0*/  IMAD R5, R4, 0x50, RZ ;  /* 0x0000005004057824 */ /* 0x000fc800078e02ff */
[----:B------:R-:W-:-:S05]  /*34e0*/  IMAD.WIDE.U32 R2, R2, 0x50, R86 ;  /* 0x0000005002027825 */ /* 0x000fca00078e0056 */
[C---:B------:R-:W-:Y:S02]  /*34f0*/  @P0 LEA R4, P2, R2.reuse, c[0x0][0x1c8], 0x1 ;  /* 0x0000720002040a11 */ /* 0x040fe400078408ff */
[----:B------:R-:W-:Y:S02]  /*3500*/  IADD3 R3, R3, R5, RZ ;  /* 0x0000000503037210 */ /* 0x000fe40007ffe0ff */
[----:B------:R-:W-:Y:S02]  /*3510*/  @P1 LEA R6, P5, R129, R2, 0x4 ;  /* 0x0000000281061211 */ /* 0x000fe400078a20ff */
[----:B------:R-:W-:Y:S02]  /*3520*/  @P0 LEA.HI.X R5, R2, c[0x0][0x1cc], R3, 0x1, P2 ;  /* 0x0000730002050a11 */ /* 0x000fe400010f0c03 */
[----:B------:R-:W-:-:S03]  /*3530*/  ISETP.GE.AND P2, PT, R10, 0x21, PT ;  /* 0x000000210a00780c */ /* 0x000fc60003f46270 */
[----:B------:R-:W-:Y:S01]  /*3540*/  @!PT LDS RZ, [RZ] ;  /* 0x00000000fffff984 */ /* 0x000fe20000000800 */
[----:B------:R-:W-:Y:S01]  /*3550*/  @!PT LDS RZ, [RZ] ;  /* 0x00000000fffff984 */ /* 0x000fe20000000800 */
[----:B------:R-:W-:Y:S01]  /*3560*/  @!PT LDS RZ, [RZ] ;  /* 0x00000000fffff984 */ /* 0x000fe20000000800 */
[----:B------:R1:W-:Y:S01]  /*3570*/  @P0 LDGSTS.E.BYPASS.LTC128B.128 [R207+0x2900], [R4.64], !P4 ;  /* 0x0290000004cf0fae */ /* 0x0003e2000e101d48 */
[----:B------:R-:W-:Y:S01]  /*3580*/  ISETP.GE.AND P0, PT, R10, 0x31, PT ;  /* 0x000000310a00780c */ /* 0x000fe20003f06270 */
[----:B------:R-:W-:-:S12]  /*3590*/  IMAD.WIDE.U32 R8, R129, 0x20, RZ ;  /* 0x0000002081087825 */ /* 0x000fd800078e00ff */
[----:B------:R-:W-:Y:S01]  /*35a0*/  @P0 IMAD R12, R130, 0x30, RZ ;  /* 0x00000030820c0824 */ /* 0x000fe200078e02ff */
[----:B-1----:R-:W-:Y:S02]  /*35b0*/  @P1 LEA R4, P3, R6, c[0x0][0x1c8], 0x1 ;  /* 0x0000720006041a11 */ /* 0x002fe400078608ff */
[----:B------:R-:W-:-:S04]  /*35c0*/  @P1 LEA.HI.X R5, R129, R3, R130, 0x4, P5 ;  /* 0x0000000381051211 */ /* 0x000fc800028f2482 */
[----:B------:R-:W-:Y:S02]  /*35d0*/  @P1 LEA.HI.X R5, R6, c[0x0][0x1cc], R5, 0x1, P3 ;  /* 0x0000730006051a11 */ /* 0x000fe400018f0c05 */
[----:B------:R-:W-:-:S03]  /*35e0*/  @P2 IADD3 R6, P3, R2, R8, RZ ;  /* 0x0000000802062210 */ /* 0x000fc60007f7e0ff */
[----:B------:R1:W-:Y:S01]  /*35f0*/  @P1 LDGSTS.E.BYPASS.LTC128B.128 [R207+0x3100], [R4.64], !P4 ;  /* 0x0310000004cf1fae */ /* 0x0003e2000e101d48 */
[----:B------:R-:W-:Y:S02]  /*3600*/  ISETP.GE.AND P1, PT, R10, 0x41, PT ;  /* 0x000000410a00780c */ /* 0x000fe40003f26270 */
[----:B------:R-:W-:Y:S02]  /*3610*/  @P2 IADD3.X R7, R3, R9, R7, P3, !PT ;  /* 0x0000000903072210 */ /* 0x000fe40001ffe407 */
[----:B------:R-:W-:-:S04]  /*3620*/  @P2 LEA R8, P3, R6, c[0x0][0x1c8], 0x1 ;  /* 0x0000720006082a11 */ /* 0x000fc800078608ff */
[----:B------:R-:W-:-:S05]  /*3630*/  @P2 LEA.HI.X R9, R6, c[0x0][0x1cc], R7, 0x1, P3 ;  /* 0x0000730006092a11 */ /* 0x000fca00018f0c07 */
[----:B------:R3:W-:Y:S01]  /*3640*/  @P2 LDGSTS.E.BYPASS.LTC128B.128 [R207+0x3900], [R8.64], !P4 ;  /* 0x0390000008cf2fae */ /* 0x0007e2000e101d48 */
[----:B-1----:R-:W-:-:S05]  /*3650*/  @P0 IMAD.WIDE.U32 R4, R129, 0x30, R2 ;  /* 0x0000003081040825 */ /* 0x002fca00078e0002 */
[----:B------:R-:W-:Y:S02]  /*3660*/  @P0 IADD3 R5, R5, R12, RZ ;  /* 0x0000000c05050210 */ /* 0x000fe40007ffe0ff */
[----:B------:R-:W-:-:S04]  /*3670*/  @P0 LEA R6, P3, R4, c[0x0][0x1c8], 0x1 ;  /* 0x0000720004060a11 */ /* 0x000fc800078608ff */
[----:B------:R-:W-:Y:S02]  /*3680*/  @P0 LEA.HI.X R7, R4, c[0x0][0x1cc], R5, 0x1, P3 ;  /* 0x0000730004070a11 */ /* 0x000fe400018f0c05 */
[----:B------:R-:W-:-:S03]  /*3690*/  @P1 LEA R2, P3, R129, R2, 0x6 ;  /* 0x0000000281021211 */ /* 0x000fc600078630ff */
[----:B------:R1:W-:Y:S01]  /*36a0*/  @P0 LDGSTS.E.BYPASS.LTC128B.128 [R207+0x4100], [R6.64], !P4 ;  /* 0x0410000006cf0fae */ /* 0x0003e2000e101d48 */
[----:B------:R-:W-:Y:S02]  /*36b0*/  @P1 LEA.HI.X R3, R129, R3, R130, 0x6, P3 ;  /* 0x0000000381031211 */ /* 0x000fe400018f3482 */
[----:B------:R-:W-:-:S04]  /*36c0*/  @P1 LEA R4, P3, R2, c[0x0][0x1c8], 0x1 ;  /* 0x0000720002041a11 */ /* 0x000fc800078608ff */
[----:B------:R-:W-:-:S05]  /*36d0*/  @P1 LEA.HI.X R5, R2, c[0x0][0x1cc], R3, 0x1, P3 ;  /* 0x0000730002051a11 */ /* 0x000fca00018f0c03 */
[----:B------:R4:W-:Y:S04]  /*36e0*/  @P1 LDGSTS.E.BYPASS.LTC128B.128 [R207+0x4900], [R4.64], !P4 ;  /* 0x0490000004cf1fae */ /* 0x0009e8000e101d48 */
[----:B------:R-:W0:Y:S01]  /*36f0*/  LDGDEPBAR ;  /* 0x00000000000079af */ /* 0x000e220000000000 */
[----:B---3--:R-:W-:Y:S02]  /*3700*/  IMAD R8, R11, c[0x0][0x208], RZ ;  /* 0x000082000b087a24 */ /* 0x008fe400078e02ff */
[----:B------:R-:W-:Y:S01]  /*3710*/  IMAD.WIDE.U32 R2, R84, c[0x0][0x208], RZ ;  /* 0x0000820054027a25 */ /* 0x000fe200078e00ff */
[----:B------:R-:W-:-:S04]  /*3720*/  DEPBAR.LE SB0, 0x1 ;  /* 0x000080400000791a */ /* 0x000fc80000000000 */
[----:B------:R-:W-:-:S04]  /*3730*/  DEPBAR.LE SB0, 0x0 ;  /* 0x000080000000791a */ /* 0x000fc80000000000 */
[----:B------:R-:W-:Y:S01]  /*3740*/  BAR.SYNC.DEFER_BLOCKING 0x0 ;  /* 0x0000000000007b1d */ /* 0x000fe20000010000 */
[----:B-1----:R-:W-:Y:S01]  /*3750*/  IMAD R6, R84, c[0x0][0x20c], R8 ;  /* 0x0000830054067a24 */ /* 0x002fe200078e0208 */
[----:B----4-:R-:W-:Y:S02]  /*3760*/  MOV R4, R16 ;  /* 0x0000001000047202 */ /* 0x010fe40000000f00 */
[----:B--2---:R-:W-:Y:S02]  /*3770*/  MOV R5, R13 ;  /* 0x0000000d00057202 */ /* 0x004fe40000000f00 */
[----:B------:R-:W-:-:S03]  /*3780*/  IADD3 R6, R3, R6, RZ ;  /* 0x0000000603067210 */ /* 0x000fc60007ffe0ff */
[----:B------:R-:W-:-:S04]  /*3790*/  IMAD.WIDE.U32 R2, R2, 0x50, R4 ;  /* 0x0000005002027825 */ /* 0x000fc800078e0004 */
[----:B------:R-:W-:Y:S01]  /*37a0*/  IMAD R4, R6, 0x50, RZ ;  /* 0x0000005006047824 */ /* 0x000fe200078e02ff */
[----:B------:R-:W-:Y:S01]  /*37b0*/  LEA R8, P0, R2, c[0x0][0x1f8], 0x1 ;  /* 0x00007e0002087a11 */ /* 0x000fe200078008ff */
[----:B------:R-:W-:Y:S04]  /*37c0*/  LDSM.16.M88.4 R32, [R195] ;  /* 0x00000000c320783b */ /* 0x000fe80000000200 */
[----:B------:R-:W1:Y:S01]  /*37d0*/  LDSM.16.M88.4 R44, [R188] ;  /* 0x00000000bc2c783b */ /* 0x000e620000000200 */
[----:B------:R-:W-:Y:S02]  /*37e0*/  IADD3 R3, R3, R4, RZ ;  /* 0x0000000403037210 */ /* 0x000fe40007ffe0ff */
[----:B------:R-:W-:Y:S01]  /*37f0*/  IADD3 R6, P1, R8, UR7, RZ ;  /* 0x0000000708067c10 */ /* 0x000fe2000ff3e0ff */
[----:B------:R-:W2:Y:S01]  /*3800*/  LDSM.16.M88.4 R28, [R195+0x2000] ;  /* 0x00200000c31c783b */ /* 0x000ea20000000200 */
[----:B------:R-:W-:-:S02]  /*3810*/  LEA.HI.X R9, R2, c[0x0][0x1fc], R3, 0x1, P0 ;  /* 0x00007f0002097a11 */ /* 0x000fc400000f0c03 */
[----:B------:R-:W-:Y:S01]  /*3820*/  IADD3 R4, P0, R6, UR7, RZ ;  /* 0x0000000706047c10 */ /* 0x000fe2000ff1e0ff */
[----:B------:R-:W-:Y:S01]  /*3830*/  LDSM.16.M88.4 R24, [R198] ;  /* 0x00000000c618783b */ /* 0x000fe20000000200 */
[----:B------:R-:W-:Y:S02]  /*3840*/  IADD3.X R7, R9, UR5, RZ, P1, !PT ;  /* 0x0000000509077c10 */ /* 0x000fe40008ffe4ff */
[----:B------:R-:W-:Y:S01]  /*3850*/  IADD3 R2, P2, R4, UR7, RZ ;  /* 0x0000000704027c10 */ /* 0x000fe2000ff5e0ff */
[----:B------:R-:W3:Y:S01]  /*3860*/  LDSM.16.M88.4 R48, [R199] ;  /* 0x00000000c730783b */ /* 0x000ee20000000200 */
[----:B------:R-:W-:Y:S02]  /*3870*/  IADD3.X R5, R7, UR5, RZ, P0, !PT ;  /* 0x0000000507057c10 */ /* 0x000fe400087fe4ff */
[----:B------:R-:W-:Y:S01]  /*3880*/  ISETP.GE.AND P0, PT, R14, c[0x0][0x1d4], PT ;  /* 0x000075000e007a0c */ /* 0x000fe20003f06270 */
[----:B------:R-:W-:Y:S01]  /*3890*/  LDSM.16.M88.4 R68, [R188+0x800] ;  /* 0x00080000bc44783b */ /* 0x000fe20000000200 */
[----:B------:R-:W-:-:S02]  /*38a0*/  IADD3.X R3, R5, UR5, RZ, P2, !PT ;  /* 0x0000000505037c10 */ /* 0x000fc400097fe4ff */
[----:B------:R-:W-:Y:S01]  /*38b0*/  ISETP.LT.OR P2, PT, R10, 0x1, P0 ;  /* 0x000000010a00780c */ /* 0x000fe20000741670 */
[----:B------:R-:W-:Y:S01]  /*38c0*/  LDSM.16.M88.4 R88, [R188+0x1000] ;  /* 0x00100000bc58783b */ /* 0x000fe20000000200 */
[----:B------:R-:W-:Y:S02]  /*38d0*/  IADD3 R12, P1, R2, UR7, RZ ;  /* 0x00000007020c7c10 */ /* 0x000fe4000ff3e0ff */
[C---:B------:R-:W-:Y:S01]  /*38e0*/  ISETP.LT.OR P5, PT, R10.reuse, 0x11, P0 ;  /* 0x000000110a00780c */ /* 0x040fe200007a1670 */
[----:B------:R-:W-:Y:S01]  /*38f0*/  LDSM.16.M88.4 R96, [R188+0x1800] ;  /* 0x00180000bc60783b */ /* 0x000fe20000000200 */
[----:B------:R-:W-:Y:S02]  /*3900*/  IADD3.X R13, R3, UR5, RZ, P1, !PT ;  /* 0x00000005030d7c10 */ /* 0x000fe40008ffe4ff */
[C---:B------:R-:W-:Y:S01]  /*3910*/  ISETP.LT.OR P3, PT, R10.reuse, 0x21, P0 ;  /* 0x000000210a00780c */ /* 0x040fe20000761670 */
[----:B------:R-:W-:Y:S01]  /*3920*/  LDSM.16.M88.4 R104, [R188+0x2000] ;  /* 0x00200000bc68783b */ /* 0x000fe20000000200 */
[----:B------:R-:W-:-:S02]  /*3930*/  ISETP.LT.OR P1, PT, R10, 0x31, P0 ;  /* 0x000000310a00780c */ /* 0x000fc40000721670 */
[----:B------:R-:W-:Y:S01]  /*3940*/  ISETP.LT.OR P0, PT, R10, 0x41, P0 ;  /* 0x000000410a00780c */ /* 0x000fe20000701670 */
[----:B------:R-:W4:Y:S04]  /*3950*/  LDSM.16.M88.4 R20, [R198+0x2000] ;  /* 0x00200000c614783b */ /* 0x000f280000000200 */
[----:B------:R-:W-:Y:S04]  /*3960*/  LDSM.16.M88.4 R80, [R203] ;  /* 0x00000000cb50783b */ /* 0x000fe80000000200 */
[----:B------:R-:W-:Y:S04]  /*3970*/  LDSM.16.M88.4 R92, [R202] ;  /* 0x00000000ca5c783b */ /* 0x000fe80000000200 */
        /* <DEDUP_REMOVED lines=8> */
[----:B------:R3:W-:Y:S04]  /*3a00*/  LDGSTS.E.BYPASS.LTC128B.128 [R207+0x1900], [R2.64], !P1 ;  /* 0x0190000002cf7fae */ /* 0x0007e8000c901d48 */
[----:B------:R3:W-:Y:S04]  /*3a10*/  LDGSTS.E.BYPASS.LTC128B.128 [R207+0x2100], [R12.64], !P0 ;  /* 0x021000000ccf7fae */ /* 0x0007e8000c101d48 */
[----:B------:R-:W-:Y:S04]  /*3a20*/  LDSM.16.M88.4 R36, [R194] ;  /* 0x00000000c224783b */ /* 0x000fe80000000200 */
[----:B------:R-:W4:Y:S01]  /*3a30*/  LDSM.16.M88.4 R16, [R196] ;  /* 0x00000000c410783b */ /* 0x000f220000000200 */
[-C--:B-1----:R-:W-:Y:S03]  /*3a40*/  HMMA.16816.F32 R8, R32, R44.reuse, RZ ;  /* 0x0000002c2008723c */ /* 0x082fe600000018ff */
[----:B------:R-:W-:Y:S04]  /*3a50*/  LDSM.16.M88.4 R40, [R191] ;  /* 0x00000000bf28783b */ /* 0x000fe80000000200 */
[----:B------:R-:W0:Y:S01]  /*3a60*/  LDGDEPBAR ;  /* 0x00000000000079af */ /* 0x000e220000000000 */
[----:B--2---:R-:W-:Y:S03]  /*3a70*/  HMMA.16816.F32 R52, R28, R44, RZ ;  /* 0x0000002c1c34723c */ /* 0x004fe600000018ff */
[----:B-----5:R-:W-:Y:S04]  /*3a80*/  LDSM.16.M88.4 R4, [R197+0x2000] ;  /* 0x00200000c504783b */ /* 0x020fe80000000200 */
[----:B---3--:R-:W1:Y:S09]  /*3a90*/  LDSM.16.M88.4 R12, [R196+0x2000] ;  /* 0x00200000c40c783b */ /* 0x008e720000000200 */
[-C--:B------:R-:W-:Y:S01]  /*3aa0*/  HMMA.16816.F32 R56, R24, R48.reuse, R8 ;  /* 0x000000301838723c */ /* 0x080fe20000001808 */
[----:B------:R-:W2:Y:S07]  /*3ab0*/  LDSM.16.M88.4 R8, [R197] ;  /* 0x00000000c508783b */ /* 0x000eae0000000200 */
[----:B----4-:R-:W-:Y:S08]  /*3ac0*/  HMMA.16816.F32 R52, R20, R48, R52 ;  /* 0x000000301434723c */ /* 0x010ff00000001834 */
[----:B------:R-:W-:Y:S08]  /*3ad0*/  HMMA.16816.F32 R64, R32, R46, RZ ;  /* 0x0000002e2040723c */ /* 0x000ff000000018ff */
[----:B------:R-:W-:Y:S08]  /*3ae0*/  HMMA.16816.F32 R60, R16, R36, R56 ;  /* 0x00000024103c723c */ /* 0x000ff00000001838 */
[----:B------:R-:W-:Y:S08]  /*3af0*/  HMMA.16816.F32 R56, R28, R46, RZ ;  /* 0x0000002e1c38723c */ /* 0x000ff000000018ff */
[----:B-1----:R-:W-:Y:S08]  /*3b00*/  HMMA.16816.F32 R44, R12, R36, R52 ;  /* 0x000000240c2c723c */ /* 0x002ff00000001834 */
[----:B------:R-:W-:Y:S08]  /*3b10*/  HMMA.16816.F32 R52, R24, R50, R64 ;  /* 0x000000321834723c */ /* 0x000ff00000001840 */
[----:B--2---:R-:W-:Y:S08]  /*3b20*/  HMMA.16816.F32 R64, R8, R40, R60 ;  /* 0x000000280840723c */ /* 0x004ff0000000183c */
[----:B------:R-:W-:Y:S08]  /*3b30*/  HMMA.16816.F32 R60, R20, R50, R56 ;  /* 0x00000032143c723c */ /* 0x000ff00000001838 */
[----:B------:R-:W-:Y:S08]  /*3b40*/  HMMA.16816.F32 R56, R32, R68, RZ ;  /* 0x000000442038723c */ /* 0x000ff000000018ff */
[----:B------:R-:W-:Y:S01]  /*3b50*/  HMMA.16816.F32 R76, R4, R40, R44 ;  /* 0x00000028044c723c */ /* 0x000fe2000000182c */
[----:B------:R-:W1:Y:S07]  /*3b60*/  LDSM.16.M88.4 R44, [R194+0x800] ;  /* 0x00080000c22c783b */ /* 0x000e6e0000000200 */
        /* <DEDUP_REMOVED lines=242> */
[----:B------:R-:W-:Y:S01]  /*4a90*/  SHF.R.S32.HI R3, RZ, 0x1f, R2 ;  /* 0x0000001fff037819 */ /* 0x000fe20000011402 */
[----:B------:R-:W-:-:S04]  /*4aa0*/  IMAD.WIDE.U32 R4, R2, c[0x0][0x1e0], RZ ;  /* 0x0000780002047a25 */ /* 0x000fc800078e00ff */
[----:B------:R-:W-:-:S04]  /*4ab0*/  IMAD R3, R3, c[0x0][0x1e0], RZ ;  /* 0x0000780003037a24 */ /* 0x000fc800078e02ff */
        /* <DEDUP_REMOVED lines=23> */
.L_x_586:
[----:B--234-:R-:W-:Y:S05]  /*4c30*/  BSYNC B0 ;  /* 0x0000000000007941 */ /* 0x01cfea0003800000 */
.L_x_585:
[----:B-1----:R-:W2:Y:S01]  /*4c40*/  LDL R2, [R1+0x44] ;  /* 0x0000440001027983 */ /* 0x002ea20000100800 */
[----:B------:R-:W-:-:S03]  /*4c50*/  IMAD.MOV.U32 R3, RZ, RZ, c[0x0][0x2c4] ;  /* 0x0000b100ff037624 */ /* 0x000fc600078e00ff */
[----:B------:R-:W2:Y:S04]  /*4c60*/  LDL R97, [R1+0x40] ;  /* 0x0000400001617983 */ /* 0x000ea80000100800 */
[----:B------:R-:W3:Y:S01]  /*4c70*/  LDL R9, [R1] ;  /* 0x0000000001097983 */ /* 0x000ee20000100800 */
[----:B------:R-:W-:Y:S01]  /*4c80*/  ISETP.NE.AND P0, PT, R3, 0x1, PT ;  /* 0x000000010300780c */ /* 0x000fe20003f05270 */
[----:B------:R-:W-:Y:S01]  /*4c90*/  IMAD.MOV.U32 R62, RZ, RZ, c[0x0][0x32c] ;  /* 0x0000cb00ff3e7624 */ /* 0x000fe200078e00ff */
[----:B------:R-:W-:Y:S01]  /*4ca0*/  ULDC UR4, c[0x0][0x324] ;  /* 0x0000c90000047ab9 */ /* 0x000fe20000000800 */
[----:B------:R-:W0:Y:S01]  /*4cb0*/  LDGDEPBAR ;  /* 0x00000000000079af */ /* 0x000e220000000000 */
[----:B------:R-:W-:Y:S01]  /*4cc0*/  ULOP3.LUT UR4, URZ, UR4, URZ, 0x33, !UPT ;  /* 0x000000043f047292 */ /* 0x000fe2000f8e333f */
[----:B--2---:R-:W-:-:S08]  /*4cd0*/  IMAD.IADD R2, R2, 0x1, R97 ;  /* 0x0000000102027824 */ /* 0x004fd000078e0261 */
[----:B------:R-:W-:-:S04]  /*4ce0*/  @P0 IMAD.HI.U32 R3, R2, c[0x0][0x2c8], RZ ;  /* 0x0000b20002030a27 */ /* 0x000fc800078e00ff */
[----:B------:R-:W-:Y:S01]  /*4cf0*/  IMAD.MOV.U32 R5, RZ, RZ, R2 ;  /* 0x000000ffff057224 */ /* 0x000fe200078e0002 */
[----:B------:R-:W-:-:S05]  /*4d00*/  @P0 SHF.R.U32.HI R5, RZ, c[0x0][0x2cc], R3 ;  /* 0x0000b300ff050a19 */ /* 0x000fca0000011603 */
[----:B------:R-:W1:Y:S01]  /*4d10*/  SHFL.IDX PT, R4, R5, RZ, 0x1c1f ;  /* 0x001c1fff05047589 */ /* 0x000e6200000e0000 */
[----:B------:R-:W-:-:S04]  /*4d20*/  IADD3 R2, R244, R0, RZ ;  /* 0x00000000f4027210 */ /* 0x000fc80007ffe0ff */
[----:B---3--:R-:W-:Y:S02]  /*4d30*/  IADD3 R3, -R9, 0x1, R2 ;  /* 0x0000000109037810 */ /* 0x008fe40007ffe102 */
[----:B------:R-:W-:-:S03]  /*4d40*/  ISETP.GE.AND P0, PT, R62, 0x1, PT ;  /* 0x000000013e00780c */ /* 0x000fc60003f06270 */
[----:B------:R-:W-:-:S05]  /*4d50*/  IMAD.IADD R3, R3, 0x1, -R243 ;  /* 0x0000000103037824 */ /* 0x000fca00078e0af3 */
[C---:B------:R-:W-:Y:S02]  /*4d60*/  IADD3 R6, R3.reuse, c[0x0][0x328], RZ ;  /* 0x0000ca0003067a10 */ /* 0x040fe40007ffe0ff */
[----:B------:R-:W-:Y:S02]  /*4d70*/  IADD3 R7, R3, UR4, RZ ;  /* 0x0000000403077c10 */ /* 0x000fe4000fffe0ff */
[----:B------:R-:W-:Y:S01]  /*4d80*/  IADD3 R8, -R9, R2, RZ ;  /* 0x0000000209087210 */ /* 0x000fe20007ffe1ff */
[----:B-1----:R-:W-:Y:S01]  /*4d90*/  IMAD.IADD R3, R6, 0x1, R4 ;  /* 0x0000000106037824 */ /* 0x002fe200078e0204 */
[----:B------:R-:W-:Y:S01]  /*4da0*/  IADD3 R2, R7, R4, RZ ;  /* 0x0000000407027210 */ /* 0x000fe20007ffe0ff */
[----:B------:R-:W-:-:S03]  /*4db0*/  IMAD.IADD R9, R0, 0x1, -R9 ;  /* 0x0000000100097824 */ /* 0x000fc600078e0a09 */
[----:B------:R-:W-:Y:S01]  /*4dc0*/  IMNMX R3, R8, R3, PT ;  /* 0x0000000308037217 */ /* 0x000fe20003800200 */
[----:B------:R-:W-:Y:S05]  /*4dd0*/  @!P0 BRA `(.L_x_587) ;  /* 0x0000014000008947 */ /* 0x000fea0003800000 */
[----:B------:R-:W-:Y:S01]  /*4de0*/  IADD3 R4, -R243, R244, R4 ;  /* 0x000000f4f3047210 */ /* 0x000fe20007ffe104 */
[----:B------:R-:W-:Y:S03]  /*4df0*/  BSSY B0, `(.L_x_588) ;  /* 0x000000e000007945 */ /* 0x000fe60003800000 */
        /* <DEDUP_REMOVED lines=9> */
.L_x_589:
[----:B------:R-:W-:-:S04]  /*4e90*/  MOV R10, c[0x0][0x32c] ;  /* 0x0000cb00000a7a02 */ /* 0x000fc80000000f00 */
[----:B------:R-:W-:-:S13]  /*4ea0*/  ISETP.NE.AND P0, PT, R10, 0x1, PT ;  /* 0x000000010a00780c */ /* 0x000fda0003f05270 */
[----:B------:R-:W-:-:S05]  /*4eb0*/  @P0 IMAD.HI.U32 R10, R4, c[0x0][0x330], RZ ;  /* 0x0000cc00040a0a27 */ /* 0x000fca00078e00ff */
[----:B------:R-:W-:Y:S02]  /*4ec0*/  @P0 SHF.R.U32.HI R4, RZ, c[0x0][0x334], R10 ;  /* 0x0000cd00ff040a19 */ /* 0x000fe4000001160a */
.L_x_590:
[----:B------:R-:W-:Y:S05]  /*4ed0*/  BSYNC B0 ;  /* 0x0000000000007941 */ /* 0x000fea0003800000 */
.L_x_588:
[----:B------:R-:W-:-:S05]  /*4ee0*/  IMAD R4, R4, c[0x0][0x32c], R9 ;  /* 0x0000cb0004047a24 */ /* 0x000fca00078e0209 */
[----:B------:R-:W-:Y:S02]  /*4ef0*/  IADD3 R10, R4, c[0x0][0x32c], RZ ;  /* 0x0000cb00040a7a10 */ /* 0x000fe40007ffe0ff */
[----:B------:R-:W-:Y:S02]  /*4f00*/  IMNMX R2, R2, R4, !PT ;  /* 0x0000000402027217 */ /* 0x000fe40007800200 */
[----:B------:R-:W-:Y:S02]  /*4f10*/  IMNMX R3, R3, R10, PT ;  /* 0x0000000a03037217 */ /* 0x000fe40003800200 */
.L_x_587:
[C---:B------:R-:W-:Y:S02]  /*4f20*/  ISETP.GE.AND P0, PT, R0.reuse, 0x9, PT ;  /* 0x000000090000780c */ /* 0x040fe40003f06270 */
[----:B------:R-:W-:Y:S02]  /*4f30*/  ISETP.GE.AND P1, PT, R0, 0x2, PT ;  /* 0x000000020000780c */ /* 0x000fe40003f26270 */
[----:B------:R-:W-:Y:S02]  /*4f40*/  P2R R22, PR, RZ, 0x1 ;  /* 0x00000001ff167803 */ /* 0x000fe40000000000 */
[----:B------:R-:W-:-:S02]  /*4f50*/  ISETP.GT.AND P0, PT, R2, 0x8, !P0 ;  /* 0x000000080200780c */ /* 0x000fc40004704270 */
[----:B------:R-:W-:Y:S02]  /*4f60*/  P2R R23, PR, RZ, 0x2 ;  /* 0x00000002ff177803 */ /* 0x000fe40000000000 */
[C---:B------:R-:W-:Y:S02]  /*4f70*/  ISETP.LT.OR P0, PT, R3.reuse, 0x9, P0 ;  /* 0x000000090300780c */ /* 0x040fe40000701670 */
[----:B------:R-:W-:Y:S02]  /*4f80*/  ISETP.GT.AND P1, PT, R2, 0x1, !P1 ;  /* 0x000000010200780c */ /* 0x000fe40004f24270 */
[----:B------:R-:W-:Y:S02]  /*4f90*/  ISETP.GE.AND P2, PT, R0, 0xa, PT ;  /* 0x0000000a0000780c */ /* 0x000fe40003f46270 */
[----:B------:R-:W-:Y:S02]  /*4fa0*/  FSEL R28, R120, -INF , !P0 ;  /* 0xff800000781c7808 */ /* 0x000fe40004000000 */
[----:B------:R-:W-:-:S02]  /*4fb0*/  ISETP.LT.OR P1, PT, R3, 0x2, P1 ;  /* 0x000000020300780c */ /* 0x000fc40000f21670 */
[----:B------:R-:W-:Y:S02]  /*4fc0*/  ISETP.GT.AND P0, PT, R2, 0x9, !P2 ;  /* 0x000000090200780c */ /* 0x000fe40005704270 */
[----:B------:R-:W-:Y:S02]  /*4fd0*/  FSEL R26, R127, -INF , !P1 ;  /* 0xff8000007f1a7808 */ /* 0x000fe40004800000 */
        /* <DEDUP_REMOVED lines=16> */
[----:B------:R-:W-:Y:S02]  /*50e0*/  ISETP.GE.AND P1, PT, R0, 0x1a, PT ;  /* 0x0000001a0000780c */ /* 0x000fe40003f26270 */
        /* <DEDUP_REMOVED lines=22> */
[----:B------:R-:W-:-:S02]  /*5250*/  ISETP.GE.AND P6, PT, R0, 0x31, PT ;  /* 0x000000310000780c */ /* 0x000fc40003fc6270 */
[C---:B------:R-:W-:Y:S02]  /*5260*/  ISETP.LT.OR P0, PT, R3.reuse, 0x2a, P0 ;  /* 0x0000002a0300780c */ /* 0x040fe40000701670 */
[----:B------:R-:W-:Y:S02]  /*5270*/  ISETP.GE.AND P5, PT, R0, 0x32, PT ;  /* 0x000000320000780c */ /* 0x000fe40003fa6270 */
        /* <DEDUP_REMOVED lines=16> */
[----:B------:R-:W-:-:S04]  /*5380*/  ISETP.GT.AND P0, PT, R2, 0x39, !P2 ;  /* 0x000000390200780c */ /* 0x000fc80005704270 */
[----:B------:R-:W-:-:S04]  /*5390*/  ISETP.LT.OR P0, PT, R3, 0x3a, P0 ;  /* 0x0000003a0300780c */ /* 0x000fc80000701670 */
[----:B------:R-:W-:Y:S02]  /*53a0*/  FSEL R145, R56, -INF , !P0 ;  /* 0xff80000038917808 */ /* 0x000fe40004000000 */
[----:B------:R-:W-:Y:S02]  /*53b0*/  ISETP.GT.AND P0, PT, R2, 0x40, !P1 ;  /* 0x000000400200780c */ /* 0x000fe40004f04270 */
[----:B------:R-:W-:Y:S02]  /*53c0*/  ISETP.GE.AND P1, PT, R0, 0x42, PT ;  /* 0x000000420000780c */ /* 0x000fe40003f26270 */
[----:B------:R-:W-:Y:S02]  /*53d0*/  ISETP.LT.OR P0, PT, R3, 0x41, P0 ;  /* 0x000000410300780c */ /* 0x000fe40000701670 */
[----:B------:R-:W-:Y:S02]  /*53e0*/  P2R R11, PR, RZ, 0x2 ;  /* 0x00000002ff0b7803 */ /* 0x000fe40000000000 */
        /* <DEDUP_REMOVED lines=8> */
[----:B------:R-:W-:-:S04]  /*5470*/  ISETP.LT.OR P0, PT, R3, 0x49, P0 ;  /* 0x000000490300780c */ /* 0x000fc80000701670 */
[----:B------:R-:W-:Y:S02]  /*5480*/  FSEL R176, R25, -INF , !P0 ;  /* 0xff80000019b07808 */ /* 0x000fe40004000000 */
[----:B------:R-:W-:-:S04]  /*5490*/  ISETP.GT.AND P0, PT, R2, RZ, !P1 ;  /* 0x000000ff0200720c */ /* 0x000fc80004f04270 */
[----:B------:R-:W-:-:S04]  /*54a0*/  ISETP.LT.OR P0, PT, R3, 0x1, P0 ;  /* 0x000000010300780c */ /* 0x000fc80000701670 */
[----:B------:R-:W-:Y:S02]  /*54b0*/  FSEL R25, R139, -INF , !P0 ;  /* 0xff8000008b197808 */ /* 0x000fe40004000000 */
[----:B------:R-:W-:-:S04]  /*54c0*/  ISETP.GE.AND P0, PT, R0, 0x4a, PT ;  /* 0x0000004a0000780c */ /* 0x000fc80003f06270 */
[----:B------:R-:W-:Y:S02]  /*54d0*/  P2R R4, PR, RZ, 0x1 ;  /* 0x00000001ff047803 */ /* 0x000fe40000000000 */
[----:B------:R-:W-:-:S04]  /*54e0*/  ISETP.GT.AND P0, PT, R2, 0x49, !P0 ;  /* 0x000000490200780c */ /* 0x000fc80004704270 */
[----:B------:R-:W-:Y:S02]  /*54f0*/  ISETP.LT.OR P0, PT, R3, 0x4a, P0 ;  /* 0x0000004a0300780c */ /* 0x000fe40000701670 */
[----:B------:R-:W1:Y:S02]  /*5500*/  SHFL.IDX PT, R3, R5, 0x1, 0x1c1f ;  /* 0x003c1f0005037f89 */ /* 0x000e6400000e0000 */
[----:B------:R-:W-:Y:S02]  /*5510*/  FSEL R175, R24, -INF , !P0 ;  /* 0xff80000018af7808 */ /* 0x000fe40004000000 */
[----:B------:R-:W-:Y:S01]  /*5520*/  ISETP.GE.AND P0, PT, R62, 0x1, PT ;  /* 0x000000013e00780c */ /* 0x000fe20003f06270 */
[--C-:B-1----:R-:W-:Y:S02]  /*5530*/  IMAD.IADD R2, R6, 0x1, R3.reuse ;  /* 0x0000000106027824 */ /* 0x102fe400078e0203 */
[----:B------:R-:W-:-:S03]  /*5540*/  IMAD.IADD R0, R7, 0x1, R3 ;  /* 0x0000000107007824 */ /* 0x000fc600078e0203 */
[----:B------:R-:W-:-:S07]  /*5550*/  IMNMX R2, R8, R2, PT ;  /* 0x0000000208027217 */ /* 0x000fce0003800200 */
        /* <DEDUP_REMOVED lines=12> */
.L_x_593:
[----:B------:R-:W-:-:S04]  /*5620*/  MOV R24, c[0x0][0x32c] ;  /* 0x0000cb0000187a02 */ /* 0x000fc80000000f00 */
[----:B------:R-:W-:-:S13]  /*5630*/  ISETP.NE.AND P0, PT, R24, 0x1, PT ;  /* 0x000000011800780c */ /* 0x000fda0003f05270 */
[----:B------:R-:W-:-:S05]  /*5640*/  @P0 IMAD.HI.U32 R24, R3, c[0x0][0x330], RZ ;  /* 0x0000cc0003180a27 */ /* 0x000fca00078e00ff */
[----:B------:R-:W-:Y:S02]  /*5650*/  @P0 SHF.R.U32.HI R3, RZ, c[0x0][0x334], R24 ;  /* 0x0000cd00ff030a19 */ /* 0x000fe40000011618 */
.L_x_594:
[----:B------:R-:W-:Y:S05]  /*5660*/  BSYNC B0 ;  /* 0x0000000000007941 */ /* 0x000fea0003800000 */
.L_x_592:
[----:B------:R-:W-:-:S05]  /*5670*/  IMAD R3, R3, c[0x0][0x32c], R9 ;  /* 0x0000cb0003037a24 */ /* 0x000fca00078e0209 */
[----:B------:R-:W-:Y:S02]  /*5680*/  IADD3 R24, R3, c[0x0][0x32c], RZ ;  /* 0x0000cb0003187a10 */ /* 0x000fe40007ffe0ff */
[----:B------:R-:W-:Y:S02]  /*5690*/  IMNMX R0, R0, R3, !PT ;  /* 0x0000000300007217 */ /* 0x000fe40007800200 */
[----:B------:R-:W-:Y:S02]  /*56a0*/  IMNMX R2, R2, R24, PT ;  /* 0x0000001802027217 */ /* 0x000fe40003800200 */
.L_x_591:
[----:B------:R-:W-:Y:S01]  /*56b0*/  ISETP.NE.AND P0, PT, R23, RZ, PT ;  /* 0x000000ff1700720c */ /* 0x000fe20003f05270 */
        /* <DEDUP_REMOVED lines=73> */
[----:B-1----:R-:W-:-:S03]  /*5b50*/  IMAD.IADD R0, R7, 0x1, R3 ;  /* 0x0000000107007824 */ /* 0x002fc600078e0203 */
[----:B------:R-:W-:Y:S01]  /*5b60*/  ISETP.LT.OR P0, PT, R2, 0x4a, P0 ;  /* 0x0000004a0200780c */ /* 0x000fe20000701670 */
[----:B------:R-:W-:-:S03]  /*5b70*/  IMAD.IADD R2, R6, 0x1, R3 ;  /* 0x0000000106027824 */ /* 0x000fc600078e0203 */
[----:B------:R-:W-:Y:S02]  /*5b80*/  FSEL R169, R31, -INF , !P0 ;  /* 0xff8000001fa97808 */ /* 0x000fe40004000000 */
[----:B------:R-:W-:Y:S02]  /*5b90*/  ISETP.GE.AND P0, PT, R62, 0x1, PT ;  /* 0x000000013e00780c */ /* 0x000fe40003f06270 */
[----:B------:R-:W-:-:S11]  /*5ba0*/  IMNMX R2, R8, R2, PT ;  /* 0x0000000208027217 */ /* 0x000fd60003800200 */
        /* <DEDUP_REMOVED lines=12> */
.L_x_597:
[----:B------:R-:W-:-:S04]  /*5c70*/  MOV R24, c[0x0][0x32c] ;  /* 0x0000cb0000187a02 */ /* 0x000fc80000000f00 */
[----:B------:R-:W-:-:S13]  /*5c80*/  ISETP.NE.AND P0, PT, R24, 0x1, PT ;  /* 0x000000011800780c */ /* 0x000fda0003f05270 */
[----:B------:R-:W-:-:S05]  /*5c90*/  @P0 IMAD.HI.U32 R24, R3, c[0x0][0x330], RZ ;  /* 0x0000cc0003180a27 */ /* 0x000fca00078e00ff */
[----:B------:R-:W-:Y:S02]  /*5ca0*/  @P0 SHF.R.U32.HI R3, RZ, c[0x0][0x334], R24 ;  /* 0x0000cd00ff030a19 */ /* 0x000fe40000011618 */
.L_x_598:
[----:B------:R-:W-:Y:S05]  /*5cb0*/  BSYNC B0 ;  /* 0x0000000000007941 */ /* 0x000fea0003800000 */
.L_x_596:
[----:B------:R-:W-:-:S05]  /*5cc0*/  IMAD R3, R3, c[0x0][0x32c], R9 ;  /* 0x0000cb0003037a24 */ /* 0x000fca00078e0209 */
[----:B------:R-:W-:Y:S02]  /*5cd0*/  IADD3 R24, R3, c[0x0][0x32c], RZ ;  /* 0x0000cb0003187a10 */ /* 0x000fe40007ffe0ff */
[----:B------:R-:W-:Y:S02]  /*5ce0*/  IMNMX R0, R0, R3, !PT ;  /* 0x0000000300007217 */ /* 0x000fe40007800200 */
[----:B------:R-:W-:Y:S02]  /*5cf0*/  IMNMX R2, R2, R24, PT ;  /* 0x0000001802027217 */ /* 0x000fe40003800200 */
.L_x_595:
        /* <DEDUP_REMOVED lines=92> */
.L_x_601:
[----:B------:R-:W-:-:S04]  /*62c0*/  MOV R5, c[0x0][0x32c] ;  /* 0x0000cb0000057a02 */ /* 0x000fc80000000f00 */
[----:B------:R-:W-:-:S13]  /*62d0*/  ISETP.NE.AND P0, PT, R5, 0x1, PT ;  /* 0x000000010500780c */ /* 0x000fda0003f05270 */
[----:B------:R-:W-:-:S05]  /*62e0*/  @P0 IMAD.HI.U32 R5, R3, c[0x0][0x330], RZ ;  /* 0x0000cc0003050a27 */ /* 0x000fca00078e00ff */
[----:B------:R-:W-:Y:S02]  /*62f0*/  @P0 SHF.R.U32.HI R3, RZ, c[0x0][0x334], R5 ;  /* 0x0000cd00ff030a19 */ /* 0x000fe40000011605 */
.L_x_602:
[----:B------:R-:W-:Y:S05]  /*6300*/  BSYNC B0 ;  /* 0x0000000000007941 */ /* 0x000fea0003800000 */
.L_x_600:
[----:B------:R-:W-:-:S05]  /*6310*/  IMAD R3, R3, c[0x0][0x32c], R9 ;  /* 0x0000cb0003037a24 */ /* 0x000fca00078e0209 */
[----:B------:R-:W-:Y:S02]  /*6320*/  IADD3 R5, R3, c[0x0][0x32c], RZ ;  /* 0x0000cb0003057a10 */ /* 0x000fe40007ffe0ff */
[----:B------:R-:W-:Y:S02]  /*6330*/  IMNMX R0, R0, R3, !PT ;  /* 0x0000000300007217 */ /* 0x000fe40007800200 */
[----:B------:R-:W-:Y:S02]  /*6340*/  IMNMX R2, R2, R5, PT ;  /* 0x0000000502027217 */ /* 0x000fe40003800200 */
.L_x_599:
[----:B------:R-:W-:Y:S01]  /*6350*/  ISETP.NE.AND P0, PT, R23, RZ, PT ;  /* 0x000000ff1700720c */ /* 0x000fe20003f05270 */
[----:B------:R-:W-:Y:S01]  /*6360*/  LDSM.16.MT88.4 R36, [R193] ;  /* 0x00000000c124783b */ /* 0x000fe20000004200 */
[----:B------:R-:W-:Y:S02]  /*6370*/  FMNMX.FTZ R3, R25, R26, !PT ;  /* 0x0000001a19037209 */ /* 0x000fe40007810000 */
[----:B------:R-:W-:Y:S01]  /*6380*/  ISETP.GT.AND P0, PT, R0, 0x1, !P0 ;  /* 0x000000010000780c */ /* 0x000fe20004704270 */
[----:B------:R-:W-:Y:S01]  /*6390*/  LDSM.16.MT88.4 R64, [R189+0x800] ;  /* 0x00080000bd40783b */ /* 0x000fe20000004200 */
[----:B------:R-:W-:-:S02]  /*63a0*/  FMNMX.FTZ R3, R28, R3, !PT ;  /* 0x000000031c037209 */ /* 0x000fc40007810000 */
[----:B------:R-:W-:Y:S01]  /*63b0*/  ISETP.LT.OR P0, PT, R2, 0x2, P0 ;  /* 0x000000020200780c */ /* 0x000fe20000701670 */
[----:B------:R-:W-:Y:S01]  /*63c0*/  LDSM.16.MT88.4 R80, [R190+0x800] ;  /* 0x00080000be50783b */ /* 0x000fe20000004200 */
[----:B------:R-:W-:Y:S02]  /*63d0*/  FMNMX.FTZ R3, R29, R3, !PT ;  /* 0x000000031d037209 */ /* 0x000fe40007810000 */
[----:B------:R-:W-:Y:S02]  /*63e0*/  FSEL R73, R142, -INF , !P0 ;  /* 0xff8000008e497808 */ /* 0x000fe40004000000 */
[----:B------:R-:W-:Y:S02]  /*63f0*/  ISETP.NE.AND P0, PT, R22, RZ, PT ;  /* 0x000000ff1600720c */ /* 0x000fe40003f05270 */
[----:B------:R-:W-:Y:S02]  /*6400*/  FMNMX.FTZ R3, R30, R3, !PT ;  /* 0x000000031e037209 */ /* 0x000fe40007810000 */
        /* <DEDUP_REMOVED lines=30> */
[----:B------:R-:W-:-:S02]  /*65f0*/  ISETP.LT.OR P0, PT, R2, 0x19, P0 ;  /* 0x000000190200780c */ /* 0x000fc40000701670 */
[----:B------:R-:W-:Y:S02]  /*6600*/  FMNMX.FTZ R3, R176, R3, !PT ;  /* 0x00000003b0037209 */ /* 0x000fe40007810000 */
[----:B------:R-:W-:Y:S02]  /*6610*/  FSEL R92, R92, -INF , !P0 ;  /* 0xff8000005c5c7808 */ /* 0x000fe40004000000 */
[----:B------:R-:W-:Y:S02]  /*6620*/  ISETP.NE.AND P0, PT, R17, RZ, PT ;  /* 0x000000ff1100720c */ /* 0x000fe40003f05270 */
[----:B------:R-:W-:Y:S02]  /*6630*/  FMNMX.FTZ R3, R175, R3, !PT ;  /* 0x00000003af037209 */ /* 0x000fe40007810000 */
        /* <DEDUP_REMOVED lines=19> */
[----:B------:R-:W-:Y:S02]  /*6770*/  ISETP.GT.AND P0, PT, R0, 0x30, !P6 ;  /* 0x000000300000780c */ /* 0x000fe40007704270 */
[----:B------:R-:W-:Y:S02]  /*6780*/  ISETP.NE.AND P6, PT, R4, RZ, PT ;  /* 0x000000ff0400720c */ /* 0x000fe40003fc5270 */
[----:B------:R-:W1:Y:S01]  /*6790*/  SHFL.BFLY PT, R4, R3, 0x2, 0x1f ;  /* 0x0c401f0003047f89 */ /* 0x000e6200000e0000 */
[----:B------:R-:W-:-:S04]  /*67a0*/  ISETP.LT.OR P0, PT, R2, 0x31, P0 ;  /* 0x000000310200780c */ /* 0x000fc80000701670 */
[----:B------:R-:W-:Y:S02]  /*67b0*/  FSEL R163, R78, -INF , !P0 ;  /* 0xff8000004ea37808 */ /* 0x000fe40004000000 */
[----:B------:R-:W-:Y:S01]  /*67c0*/  ISETP.GT.AND P0, PT, R0, 0x31, !P5 ;  /* 0x000000310000780c */ /* 0x000fe20006f04270 */
[----:B------:R-:W-:Y:S01]  /*67d0*/  LDSM.16.MT88.4 R76, [R192+0x800] ;  /* 0x00080000c04c783b */ /* 0x000fe20000004200 */
[----:B------:R-:W-:Y:S02]  /*67e0*/  ISETP.NE.AND P5, PT, R10, RZ, PT ;  /* 0x000000ff0a00720c */ /* 0x000fe40003fa5270 */
[----:B------:R-:W-:-:S04]  /*67f0*/  ISETP.LT.OR P0, PT, R2, 0x32, P0 ;  /* 0x000000320200780c */ /* 0x000fc80000701670 */
[----:B------:R-:W-:Y:S02]  /*6800*/  FSEL R164, R72, -INF , !P0 ;  /* 0xff80000048a47808 */ /* 0x000fe40004000000 */
[----:B------:R-:W-:Y:S02]  /*6810*/  ISETP.GT.AND P0, PT, R0, 0x38, !P3 ;  /* 0x000000380000780c */ /* 0x000fe40005f04270 */
[----:B------:R-:W-:Y:S02]  /*6820*/  ISETP.NE.AND P3, PT, R11, RZ, PT ;  /* 0x000000ff0b00720c */ /* 0x000fe40003f65270 */
[----:B------:R-:W-:Y:S02]  /*6830*/  ISETP.LT.OR P0, PT, R2, 0x39, P0 ;  /* 0x000000390200780c */ /* 0x000fe40000701670 */
[----:B-1----:R-:W-:Y:S02]  /*6840*/  FMNMX.FTZ R3, R3, R4, !PT ;  /* 0x0000000403037209 */ /* 0x002fe40007810000 */
[----:B------:R-:W-:-:S02]  /*6850*/  FSEL R165, R50, -INF , !P0 ;  /* 0xff80000032a57808 */ /* 0x000fc40004000000 */
[----:B------:R-:W-:Y:S01]  /*6860*/  ISETP.GT.AND P0, PT, R0, 0x39, !P2 ;  /* 0x000000390000780c */ /* 0x000fe20005704270 */
[----:B------:R-:W1:Y:S01]  /*6870*/  SHFL.BFLY PT, R4, R3, 0x1, 0x1f ;  /* 0x0c201f0003047f89 */ /* 0x000e6200000e0000 */
[----:B------:R-:W-:Y:S02]  /*6880*/  ISETP.NE.AND P2, PT, R12, RZ, PT ;  /* 0x000000ff0c00720c */ /* 0x000fe40003f45270 */
[----:B------:R-:W-:Y:S02]  /*6890*/  ISETP.LT.OR P0, PT, R2, 0x3a, P0 ;  /* 0x0000003a0200780c */ /* 0x000fe40000701670 */
[C---:B------:R-:W-:Y:S02]  /*68a0*/  ISETP.GT.AND P2, PT, R0.reuse, 0x40, !P2 ;  /* 0x000000400000780c */ /* 0x040fe40005744270 */
[----:B------:R-:W-:Y:S02]  /*68b0*/  FSEL R168, R49, -INF , !P0 ;  /* 0xff80000031a87808 */ /* 0x000fe40004000000 */
[----:B------:R-:W-:-:S02]  /*68c0*/  ISETP.GT.AND P0, PT, R0, RZ, !P1 ;  /* 0x000000ff0000720c */ /* 0x000fc40004f04270 */
[----:B------:R-:W-:Y:S02]  /*68d0*/  ISETP.GT.AND P1, PT, R0, 0x41, !P3 ;  /* 0x000000410000780c */ /* 0x000fe40005f24270 */
[C---:B------:R-:W-:Y:S02]  /*68e0*/  ISETP.LT.OR P0, PT, R2.reuse, 0x1, P0 ;  /* 0x000000010200780c */ /* 0x040fe40000701670 */
[----:B------:R-:W-:Y:S02]  /*68f0*/  ISETP.LT.OR P3, PT, R2, 0x41, P2 ;  /* 0x000000410200780c */ /* 0x000fe40001761670 */
[----:B------:R-:W-:Y:S02]  /*6900*/  FSEL R68, R148, -INF , !P0 ;  /* 0xff80000094447808 */ /* 0x000fe40004000000 */
[----:B------:R-:W-:Y:S02]  /*6910*/  ISETP.LT.OR P2, PT, R2, 0x42, P1 ;  /* 0x000000420200780c */ /* 0x000fe40000f41670 */
[----:B------:R-:W-:-:S02]  /*6920*/  FMNMX.FTZ R7, R68, R73, !PT ;  /* 0x0000004944077209 */ /* 0x000fc40007810000 */
[----:B------:R-:W-:Y:S02]  /*6930*/  FSEL R162, R61, -INF , !P3 ;  /* 0xff8000003da27808 */ /* 0x000fe40005800000 */
[----:B-1----:R-:W-:Y:S02]  /*6940*/  FMNMX.FTZ R72, R3, R4, !PT ;  /* 0x0000000403487209 */ /* 0x002fe40007810000 */
[----:B------:R-:W-:Y:S02]  /*6950*/  FSEL R161, R59, -INF , !P2 ;  /* 0xff8000003ba17808 */ /* 0x000fe40005000000 */
[C---:B------:R-:W-:Y:S01]  /*6960*/  FSETP.NEU.FTZ.AND P0, PT, R72.reuse, -INF , PT ;  /* 0xff8000004800780b */ /* 0x040fe20003f1d000 */
[----:B------:R-:W-:-:S05]  /*6970*/  FMUL.FTZ R3, R72, c[0x0][0x2d0] ;  /* 0x0000b40048037a20 */ /* 0x000fca0000410000 */
[----:B------:R-:W-:Y:S02]  /*6980*/  FSEL R4, R3, RZ, P0 ;  /* 0x000000ff03047208 */ /* 0x000fe40000000000 */
[----:B------:R-:W-:-:S03]  /*6990*/  FMNMX.FTZ R3, R27, R32, !PT ;  /* 0x000000201b037209 */ /* 0x000fc60007810000 */
[----:B------:R-:W-:Y:S01]  /*69a0*/  FFMA.FTZ R6, R25, c[0x0][0x2d0], -R4 ;  /* 0x0000b40019067a23 */ /* 0x000fe20000010804 */
[----:B------:R-:W-:-:S03]  /*69b0*/  FMNMX.FTZ R3, R33, R3, !PT ;  /* 0x0000000321037209 */ /* 0x000fc60007810000 */
[----:B------:R1:W-:Y:S01]  /*69c0*/  MUFU.EX2 R8, R6 ;  /* 0x0000000600087308 */ /* 0x0003e20000000800 */
[----:B------:R-:W-:-:S04]  /*69d0*/  FMNMX.FTZ R3, R34, R3, !PT ;  /* 0x0000000322037209 */ /* 0x000fc80007810000 */
[----:B------:R-:W-:-:S04]  /*69e0*/  FMNMX.FTZ R3, R45, R3, !PT ;  /* 0x000000032d037209 */ /* 0x000fc80007810000 */
[----:B------:R-:W-:-:S04]  /*69f0*/  FMNMX.FTZ R3, R47, R3, !PT ;  /* 0x000000032f037209 */ /* 0x000fc80007810000 */
[----:B------:R-:W-:Y:S02]  /*6a00*/  FMNMX.FTZ R3, R60, R3, !PT ;  /* 0x000000033c037209 */ /* 0x000fe40007810000 */
[----:B-1----:R-:W-:Y:S01]  /*6a10*/  FMNMX.FTZ R6, R85, R7, !PT ;  /* 0x0000000755067209 */ /* 0x002fe20007810000 */
[----:B------:R-:W-:Y:S01]  /*6a20*/  FFMA.FTZ R7, R26, c[0x0][0x2d0], -R4 ;  /* 0x0000b4001a077a23 */ /* 0x000fe20000010804 */
[----:B------:R-:W-:Y:S02]  /*6a30*/  FMNMX.FTZ R3, R75, R3, !PT ;  /* 0x000000034b037209 */ /* 0x000fe40007810000 */
[----:B------:R-:W-:Y:S01]  /*6a40*/  FMNMX.FTZ R6, R84, R6, !PT ;  /* 0x0000000654067209 */ /* 0x000fe20007810000 */
[----:B------:R1:W2:Y:S01]  /*6a50*/  MUFU.EX2 R9, R7 ;  /* 0x0000000700097308 */ /* 0x0002a20000000800 */
[----:B------:R-:W-:Y:S02]  /*6a60*/  FMNMX.FTZ R3, R118, R3, !PT ;  /* 0x0000000376037209 */ /* 0x000fe40007810000 */
[----:B------:R-:W-:-:S02]  /*6a70*/  FMNMX.FTZ R6, R87, R6, !PT ;  /* 0x0000000657067209 */ /* 0x000fc40007810000 */
[----:B------:R-:W-:Y:S02]  /*6a80*/  FMNMX.FTZ R3, R119, R3, !PT ;  /* 0x0000000377037209 */ /* 0x000fe40007810000 */
[----:B------:R-:W-:Y:S02]  /*6a90*/  FMNMX.FTZ R6, R89, R6, !PT ;  /* 0x0000000659067209 */ /* 0x000fe40007810000 */
[----:B------:R-:W-:Y:S02]  /*6aa0*/  FMNMX.FTZ R3, R131, R3, !PT ;  /* 0x0000000383037209 */ /* 0x000fe40007810000 */
[----:B------:R-:W-:Y:S02]  /*6ab0*/  FMNMX.FTZ R6, R92, R6, !PT ;  /* 0x000000065c067209 */ /* 0x000fe40007810000 */
[----:B------:R-:W-:Y:S02]  /*6ac0*/  FMNMX.FTZ R3, R132, R3, !PT ;  /* 0x0000000384037209 */ /* 0x000fe40007810000 */
[----:B------:R-:W-:Y:S01]  /*6ad0*/  FMNMX.FTZ R6, R93, R6, !PT ;  /* 0x000000065d067209 */ /* 0x000fe20007810000 */
[----:B-1----:R-:W-:Y:S01]  /*6ae0*/  FFMA.FTZ R7, R28, c[0x0][0x2d0], -R4 ;  /* 0x0000b4001c077a23 */ /* 0x002fe20000010804 */
[----:B------:R-:W-:-:S02]  /*6af0*/  FMNMX.FTZ R3, R134, R3, !PT ;  /* 0x0000000386037209 */ /* 0x000fc40007810000 */
[----:B------:R-:W-:Y:S01]  /*6b00*/  FMNMX.FTZ R6, R133, R6, !PT ;  /* 0x0000000685067209 */ /* 0x000fe20007810000 */
[----:B------:R1:W-:Y:S01]  /*6b10*/  MUFU.EX2 R185, R7 ;  /* 0x0000000700b97308 */ /* 0x0003e20000000800 */
[----:B------:R-:W-:Y:S02]  /*6b20*/  FMNMX.FTZ R3, R144, R3, !PT ;  /* 0x0000000390037209 */ /* 0x000fe40007810000 */
[----:B------:R-:W-:Y:S02]  /*6b30*/  FMNMX.FTZ R6, R153, R6, !PT ;  /* 0x0000000699067209 */ /* 0x000fe40007810000 */
[----:B------:R-:W-:Y:S02]  /*6b40*/  FMNMX.FTZ R3, R152, R3, !PT ;  /* 0x0000000398037209 */ /* 0x000fe40007810000 */
[----:B--2---:R-:W-:Y:S02]  /*6b50*/  F2FP.PACK_AB R12, R9, R8 ;  /* 0x00000008090c723e */ /* 0x004fe400000000ff */
[----:B------:R-:W-:-:S04]  /*6b60*/  FMNMX.FTZ R3, R154, R3, !PT ;  /* 0x000000039a037209 */ /* 0x000fc80007810000 */
[----:B------:R-:W-:Y:S01]  /*6b70*/  FMNMX.FTZ R3, R173, R3, !PT ;  /* 0x00000003ad037209 */ /* 0x000fe20007810000 */
[----:B-1----:R-:W-:-:S03]  /*6b80*/  FFMA.FTZ R7, R29, c[0x0][0x2d0], -R4 ;  /* 0x0000b4001d077a23 */ /* 0x002fc60000010804 */
[----:B------:R-:W-:Y:S01]  /*6b90*/  FMNMX.FTZ R3, R172, R3, !PT ;  /* 0x00000003ac037209 */ /* 0x000fe20007810000 */
[----:B------:R1:W2:Y:S03]  /*6ba0*/  MUFU.EX2 R184, R7 ;  /* 0x0000000700b87308 */ /* 0x0002a60000000800 */
[----:B------:R-:W-:-:S04]  /*6bb0*/  FMNMX.FTZ R3, R171, R3, !PT ;  /* 0x00000003ab037209 */ /* 0x000fc80007810000 */
[----:B------:R-:W-:-:S05]  /*6bc0*/  FMNMX.FTZ R3, R169, R3, !PT ;  /* 0x00000003a9037209 */ /* 0x000fca0007810000 */
[----:B------:R-:W3:Y:S01]  /*6bd0*/  SHFL.BFLY PT, R5, R3, 0x2, 0x1f ;  /* 0x0c401f0003057f89 */ /* 0x000ee200000e0000 */
[----:B-1----:R-:W-:Y:S01]  /*6be0*/  FFMA.FTZ R7, R30, c[0x0][0x2d0], -R4 ;  /* 0x0000b4001e077a23 */ /* 0x002fe20000010804 */
[----:B--2---:R-:W-:Y:S02]  /*6bf0*/  F2FP.PACK_AB R14, R184, R185 ;  /* 0x000000b9b80e723e */ /* 0x004fe400000000ff */
[----:B------:R-:W-:Y:S01]  /*6c00*/  LDSM.16.MT88.4 R28, [R189] ;  /* 0x00000000bd1c783b */ /* 0x000fe20000004200 */
[----:B------:R1:W-:Y:S01]  /*6c10*/  MUFU.EX2 R183, R7 ;  /* 0x0000000700b77308 */ /* 0x0003e20000000800 */
[----:B---3--:R-:W-:Y:S02]  /*6c20*/  FMNMX.FTZ R3, R3, R5, !PT ;  /* 0x0000000503037209 */ /* 0x008fe40007810000 */
[----:B-1----:R-:W-:-:S03]  /*6c30*/  FMNMX.FTZ R7, R155, R6, !PT ;  /* 0x000000069b077209 */ /* 0x002fc60007810000 */
[----:B------:R-:W1:Y:S01]  /*6c40*/  SHFL.BFLY PT, R5, R3, 0x1, 0x1f ;  /* 0x0c201f0003057f89 */ /* 0x000e6200000e0000 */
[----:B------:R-:W-:Y:S02]  /*6c50*/  FMNMX.FTZ R7, R157, R7, !PT ;  /* 0x000000079d077209 */ /* 0x000fe40007810000 */
[----:B-1----:R-:W-:Y:S02]  /*6c60*/  FMNMX.FTZ R71, R3, R5, !PT ;  /* 0x0000000503477209 */ /* 0x002fe40007810000 */
[----:B------:R-:W-:Y:S02]  /*6c70*/  FMNMX.FTZ R5, R69, R74, !PT ;  /* 0x0000004a45057209 */ /* 0x000fe40007810000 */
[C---:B------:R-:W-:Y:S01]  /*6c80*/  FSETP.NEU.FTZ.AND P0, PT, R71.reuse, -INF , PT ;  /* 0xff8000004700780b */ /* 0x040fe20003f1d000 */
[----:B------:R-:W-:Y:S01]  /*6c90*/  FMUL.FTZ R3, R71, c[0x0][0x2d0] ;  /* 0x0000b40047037a20 */ /* 0x000fe20000410000 */
[----:B------:R-:W-:-:S04]  /*6ca0*/  FMNMX.FTZ R5, R86, R5, !PT ;  /* 0x0000000556057209 */ /* 0x000fc80007810000 */
[----:B------:R-:W-:Y:S02]  /*6cb0*/  FMNMX.FTZ R5, R88, R5, !PT ;  /* 0x0000000558057209 */ /* 0x000fe40007810000 */
[----:B------:R-:W-:Y:S02]  /*6cc0*/  FSEL R3, R3, RZ, P0 ;  /* 0x000000ff03037208 */ /* 0x000fe40000000000 */
[----:B------:R-:W-:Y:S02]  /*6cd0*/  FMNMX.FTZ R5, R90, R5, !PT ;  /* 0x000000055a057209 */ /* 0x000fe40007810000 */
[C---:B------:R-:W-:Y:S01]  /*6ce0*/  ISETP.GT.AND P0, PT, R0.reuse, 0x48, !P5 ;  /* 0x000000480000780c */ /* 0x040fe20006f04270 */
[----:B------:R-:W-:Y:S01]  /*6cf0*/  FFMA.FTZ R6, R27, c[0x0][0x2d0], -R3 ;  /* 0x0000b4001b067a23 */ /* 0x000fe20000010803 */
[----:B------:R-:W-:Y:S02]  /*6d00*/  FMNMX.FTZ R5, R91, R5, !PT ;  /* 0x000000055b057209 */ /* 0x000fe40007810000 */
[----:B------:R-:W-:Y:S01]  /*6d10*/  ISETP.GT.AND P5, PT, R0, 0x49, !P6 ;  /* 0x000000490000780c */ /* 0x000fe200077a4270 */
[----:B------:R1:W-:Y:S01]  /*6d20*/  MUFU.EX2 R249, R6 ;  /* 0x0000000600f97308 */ /* 0x0003e20000000800 */
[----:B------:R-:W-:-:S02]  /*6d30*/  FMNMX.FTZ R5, R94, R5, !PT ;  /* 0x000000055e057209 */ /* 0x000fc40007810000 */
[C---:B------:R-:W-:Y:S02]  /*6d40*/  ISETP.LT.OR P1, PT, R2.reuse, 0x49, P0 ;  /* 0x000000490200780c */ /* 0x040fe40000721670 */
[----:B------:R-:W-:Y:S02]  /*6d50*/  FMNMX.FTZ R5, R95, R5, !PT ;  /* 0x000000055f057209 */ /* 0x000fe40007810000 */
[----:B------:R-:W-:Y:S01]  /*6d60*/  ISETP.LT.OR P0, PT, R2, 0x4a, P5 ;  /* 0x0000004a0200780c */ /* 0x000fe20002f01670 */
[----:B------:R-:W-:Y:S01]  /*6d70*/  FFMA.FTZ R2, R34, c[0x0][0x2d0], -R3 ;  /* 0x0000b40022027a23 */ /* 0x000fe20000010803 */
[----:B------:R-:W-:Y:S02]  /*6d80*/  FMNMX.FTZ R5, R135, R5, !PT ;  /* 0x0000000587057209 */ /* 0x000fe40007810000 */
[----:B------:R-:W-:Y:S01]  /*6d90*/  FSEL R160, R51, -INF , !P1 ;  /* 0xff80000033a07808 */ /* 0x000fe20004800000 */
[----:B------:R-:W-:Y:S01]  /*6da0*/  MUFU.EX2 R246, R2 ;  /* 0x0000000200f67308 */ /* 0x000fe20000000800 */
[----:B------:R-:W-:-:S02]  /*6db0*/  FMNMX.FTZ R5, R147, R5, !PT ;  /* 0x0000000593057209 */ /* 0x000fc40007810000 */
[----:B------:R-:W-:Y:S02]  /*6dc0*/  FSEL R159, R43, -INF , !P0 ;  /* 0xff8000002b9f7808 */ /* 0x000fe40004000000 */
[----:B------:R-:W-:Y:S02]  /*6dd0*/  FMNMX.FTZ R5, R156, R5, !PT ;  /* 0x000000059c057209 */ /* 0x000fe40007810000 */
[----:B-1----:R-:W-:Y:S02]  /*6de0*/  FMNMX.FTZ R6, R163, R7, !PT ;  /* 0x00000007a3067209 */ /* 0x002fe40007810000 */
[----:B------:R-:W-:Y:S02]  /*6df0*/  FMNMX.FTZ R5, R158, R5, !PT ;  /* 0x000000059e057209 */ /* 0x000fe40007810000 */
[----:B------:R-:W-:Y:S02]  /*6e00*/  FMNMX.FTZ R6, R164, R6, !PT ;  /* 0x00000006a4067209 */ /* 0x000fe40007810000 */
[----:B------:R-:W-:-:S02]  /*6e10*/  FMNMX.FTZ R5, R167, R5, !PT ;  /* 0x00000005a7057209 */ /* 0x000fc40007810000 */
[----:B------:R-:W-:Y:S02]  /*6e20*/  FMNMX.FTZ R6, R165, R6, !PT ;  /* 0x00000006a5067209 */ /* 0x000fe40007810000 */
[----:B------:R-:W-:-:S04]  /*6e30*/  FMNMX.FTZ R5, R166, R5, !PT ;  /* 0x00000005a6057209 */ /* 0x000fc80007810000 */
[----:B------:R-:W-:-:S04]  /*6e40*/  FMNMX.FTZ R5, R170, R5, !PT ;  /* 0x00000005aa057209 */ /* 0x000fc80007810000 */
[----:B------:R-:W-:-:S04]  /*6e50*/  FMNMX.FTZ R5, R174, R5, !PT ;  /* 0x00000005ae057209 */ /* 0x000fc80007810000 */
[----:B------:R-:W-:-:S04]  /*6e60*/  FMNMX.FTZ R5, R179, R5, !PT ;  /* 0x00000005b3057209 */ /* 0x000fc80007810000 */
[----:B------:R-:W-:Y:S01]  /*6e70*/  FMNMX.FTZ R0, R181, R5, !PT ;  /* 0x00000005b5007209 */ /* 0x000fe20007810000 */
[----:B------:R-:W-:-:S03]  /*6e80*/  FFMA.FTZ R5, R32, c[0x0][0x2d0], -R3 ;  /* 0x0000b40020057a23 */ /* 0x000fc60000010803 */
[----:B------:R-:W-:Y:S01]  /*6e90*/  FMNMX.FTZ R0, R182, R0, !PT ;  /* 0x00000000b6007209 */ /* 0x000fe20007810000 */
[----:B------:R1:W2:Y:S03]  /*6ea0*/  MUFU.EX2 R245, R5 ;  /* 0x0000000500f57308 */ /* 0x0002a60000000800 */
[----:B------:R-:W-:-:S05]  /*6eb0*/  FMNMX.FTZ R0, R180, R0, !PT ;  /* 0x00000000b4007209 */ /* 0x000fca0007810000 */
[----:B------:R-:W3:Y:S01]  /*6ec0*/  SHFL.BFLY PT, R7, R0, 0x2, 0x1f ;  /* 0x0c401f0000077f89 */ /* 0x000ee200000e0000 */
[----:B-1----:R-:W-:Y:S01]  /*6ed0*/  FFMA.FTZ R5, R33, c[0x0][0x2d0], -R3 ;  /* 0x0000b40021057a23 */ /* 0x002fe20000010803 */
[----:B--2---:R-:W-:Y:S02]  /*6ee0*/  F2FP.PACK_AB R13, R245, R249 ;  /* 0x000000f9f50d723e */ /* 0x004fe400000000ff */
[----:B------:R-:W-:Y:S01]  /*6ef0*/  LDSM.16.MT88.4 R32, [R190] ;  /* 0x00000000be20783b */ /* 0x000fe20000004200 */
[----:B------:R1:W2:Y:S01]  /*6f00*/  MUFU.EX2 R248, R5 ;  /* 0x0000000500f87308 */ /* 0x0002a20000000800 */
[----:B---3--:R-:W-:Y:S02]  /*6f10*/  FMNMX.FTZ R0, R0, R7, !PT ;  /* 0x0000000700007209 */ /* 0x008fe40007810000 */
[----:B-1----:R-:W-:-:S03]  /*6f20*/  FMNMX.FTZ R5, R168, R6, !PT ;  /* 0x00000006a8057209 */ /* 0x002fc60007810000 */
[----:B------:R-:W1:Y:S01]  /*6f30*/  SHFL.BFLY PT, R7, R0, 0x1, 0x1f ;  /* 0x0c201f0000077f89 */ /* 0x000e6200000e0000 */
[----:B--2---:R-:W-:Y:S02]  /*6f40*/  F2FP.PACK_AB R15, R246, R248 ;  /* 0x000000f8f60f723e */ /* 0x004fe400000000ff */
[----:B------:R-:W-:-:S04]  /*6f50*/  FMNMX.FTZ R5, R162, R5, !PT ;  /* 0x00000005a2057209 */ /* 0x000fc80007810000 */
[----:B------:R-:W-:Y:S01]  /*6f60*/  FMNMX.FTZ R2, R161, R5, !PT ;  /* 0x00000005a1027209 */ /* 0x000fe20007810000 */
[----:B------:R-:W-:Y:S01]  /*6f70*/  FFMA.FTZ R5, R40, c[0x0][0x2d0], -R4 ;  /* 0x0000b40028057a23 */ /* 0x000fe20000010804 */
[C---:B------:R-:W-:Y:S01]  /*6f80*/  HMMA.16816.F32 R48, R12.reuse, R28, RZ ;  /* 0x0000001c0c30723c */ /* 0x040fe200000018ff */
[----:B------:R-:W-:Y:S01]  /*6f90*/  LDSM.16.MT88.4 R40, [R192] ;  /* 0x00000000c028783b */ /* 0x000fe20000004200 */
[----:B------:R-:W-:Y:S01]  /*6fa0*/  FMNMX.FTZ R2, R160, R2, !PT ;  /* 0x00000002a0027209 */ /* 0x000fe20007810000 */
[----:B------:R2:W-:Y:S03]  /*6fb0*/  MUFU.EX2 R250, R5 ;  /* 0x0000000500fa7308 */ /* 0x0005e60000000800 */
[----:B------:R-:W-:Y:S02]  /*6fc0*/  FMNMX.FTZ R2, R159, R2, !PT ;  /* 0x000000029f027209 */ /* 0x000fe40007810000 */
[----:B------:R-:W-:Y:S03]  /*6fd0*/  HMMA.16816.F32 R56, R12, R36, RZ ;  /* 0x000000240c38723c */ /* 0x000fe600000018ff */
[----:B------:R-:W3:Y:S01]  /*6fe0*/  SHFL.BFLY PT, R6, R2, 0x2, 0x1f ;  /* 0x0c401f0002067f89 */ /* 0x000ee200000e0000 */
[----:B-1----:R-:W-:Y:S01]  /*6ff0*/  FMNMX.FTZ R70, R0, R7, !PT ;  /* 0x0000000700467209 */ /* 0x002fe20007810000 */
[----:B------:R-:W-:-:S03]  /*7000*/  FFMA.FTZ R0, R60, c[0x0][0x2d0], -R3 ;  /* 0x0000b4003c007a23 */ /* 0x000fc60000010803 */
[----:B------:R-:W-:Y:S01]  /*7010*/  HMMA.16816.F32 R20, R12, R38, RZ ;  /* 0x000000260c14723c */ /* 0x000fe200000018ff */
[----:B------:R-:W-:Y:S01]  /*7020*/  LDSM.16.MT88.4 R60, [R193+0x800] ;  /* 0x00080000c13c783b */ /* 0x000fe20000004200 */
[----:B--2---:R-:W-:Y:S01]  /*7030*/  FFMA.FTZ R5, R44, c[0x0][0x2d0], -R4 ;  /* 0x0000b4002c057a23 */ /* 0x004fe20000010804 */
[----:B------:R1:W-:Y:S01]  /*7040*/  MUFU.EX2 R242, R0 ;  /* 0x0000000000f27308 */ /* 0x0003e20000000800 */
[----:B------:R-:W-:-:S04]  /*7050*/  FSETP.NEU.FTZ.AND P0, PT, R70, -INF , PT ;  /* 0xff8000004600780b */ /* 0x000fc80003f1d000 */
[C---:B------:R-:W-:Y:S03]  /*7060*/  HMMA.16816.F32 R16, R12.reuse, R34, RZ ;  /* 0x000000220c10723c */ /* 0x040fe600000018ff */
[----:B------:R2:W-:Y:S01]  /*7070*/  MUFU.EX2 R251, R5 ;  /* 0x0000000500fb7308 */ /* 0x0005e20000000800 */
[----:B---3--:R-:W-:Y:S01]  /*7080*/  FMNMX.FTZ R2, R2, R6, !PT ;  /* 0x0000000602027209 */ /* 0x008fe20007810000 */
[----:B-1----:R-:W-:Y:S02]  /*7090*/  FMUL.FTZ R0, R70, c[0x0][0x2d0] ;  /* 0x0000b40046007a20 */ /* 0x002fe40000410000 */
[----:B------:R-:W-:Y:S02]  /*70a0*/  FFMA.FTZ R6, R75, c[0x0][0x2d0], -R3 ;  /* 0x0000b4004b067a23 */ /* 0x000fe40000010803 */
[----:B------:R-:W1:Y:S01]  /*70b0*/  SHFL.BFLY PT, R7, R2, 0x1, 0x1f ;  /* 0x0c201f0002077f89 */ /* 0x000e6200000e0000 */
[----:B------:R-:W-:Y:S01]  /*70c0*/  HMMA.16816.F32 R24, R12, R40, RZ ;  /* 0x000000280c18723c */ /* 0x000fe200000018ff */
[----:B------:R-:W3:Y:S01]  /*70d0*/  MUFU.EX2 R247, R6 ;  /* 0x0000000600f77308 */ /* 0x000ee20000000800 */
[----:B------:R-:W-:-:S02]  /*70e0*/  IMAD.MOV.U32 R75, RZ, RZ, R97 ;  /* 0x000000ffff4b7224 */ /* 0x000fc400078e0061 */
[----:B--2---:R-:W-:-:S05]  /*70f0*/  FFMA.FTZ R5, R46, c[0x0][0x2d0], -R4 ;  /* 0x0000b4002e057a23 */ /* 0x004fca0000010804 */
[----:B------:R2:W4:Y:S01]  /*7100*/  MUFU.EX2 R252, R5 ;  /* 0x0000000500fc7308 */ /* 0x0005220000000800 */
[----:B---3--:R-:W-:Y:S01]  /*7110*/  F2FP.PACK_AB R11, R247, R242 ;  /* 0x000000f2f70b723e */ /* 0x008fe200000000ff */
[----:B--2---:R-:W-:Y:S01]  /*7120*/  FFMA.FTZ R5, R52, c[0x0][0x2d0], -R4 ;  /* 0x0000b40034057a23 */ /* 0x004fe20000010804 */
[----:B----4-:R-:W-:Y:S01]  /*7130*/  F2FP.PACK_AB R10, R252, R251 ;  /* 0x000000fbfc0a723e */ /* 0x010fe200000000ff */
[----:B------:R-:W-:Y:S04]  /*7140*/  HMMA.16816.F32 R52, R12, R32, RZ ;  /* 0x000000200c34723c */ /* 0x000fe800000018ff */
[----:B------:R2:W-:Y:S02]  /*7150*/  MUFU.EX2 R96, R5 ;  /* 0x0000000500607308 */ /* 0x0005e40000000800 */
[----:B--2---:R-:W-:-:S06]  /*7160*/  FFMA.FTZ R5, R45, c[0x0][0x2d0], -R3 ;  /* 0x0000b4002d057a23 */ /* 0x004fcc0000010803 */
[----:B------:R2:W-:Y:S02]  /*7170*/  MUFU.EX2 R241, R5 ;  /* 0x0000000500f17308 */ /* 0x0005e40000000800 */
[----:B--2---:R-:W-:Y:S02]  /*7180*/  FFMA.FTZ R5, R47, c[0x0][0x2d0], -R3 ;  /* 0x0000b4002f057a23 */ /* 0x004fe40000010803 */
[C---:B------:R-:W-:Y:S04]  /*7190*/  HMMA.16816.F32 R44, R12.reuse, R30, RZ ;  /* 0x0000001e0c2c723c */ /* 0x040fe800000018ff */
[----:B------:R2:W3:Y:S04]  /*71a0*/  MUFU.EX2 R240, R5 ;  /* 0x0000000500f07308 */ /* 0x0004e80000000800 */
[----:B------:R-:W-:Y:S01]  /*71b0*/  HMMA.16816.F32 R12, R12, R42, RZ ;  /* 0x0000002a0c0c723c */ /* 0x000fe200000018ff */
[----:B--2---:R-:W-:-:S05]  /*71c0*/  FSEL R5, R0, RZ, P0 ;  /* 0x000000ff00057208 */ /* 0x004fca0000000000 */
[--C-:B------:R-:W-:Y:S02]  /*71d0*/  FFMA.FTZ R0, R69, c[0x0][0x2d0], -R5.reuse ;  /* 0x0000b40045007a23 */ /* 0x100fe40000010805 */
[----:B------:R-:W-:Y:S02]  /*71e0*/  FFMA.FTZ R6, R74, c[0x0][0x2d0], -R5 ;  /* 0x0000b4004a067a23 */ /* 0x000fe40000010805 */
[----:B------:R1:W-:Y:S01]  /*71f0*/  MUFU.EX2 R238, R0 ;  /* 0x0000000000ee7308 */ /* 0x0003e20000000800 */
[----:B------:R-:W-:Y:S01]  /*7200*/  IMAD.MOV.U32 R74, RZ, RZ, R9 ;  /* 0x000000ffff4a7224 */ /* 0x000fe200078e0009 */
[----:B---3--:R-:W-:-:S06]  /*7210*/  F2FP.PACK_AB R9, R240, R241 ;  /* 0x000000f1f009723e */ /* 0x008fcc00000000ff */
[----:B------:R2:W3:Y:S01]  /*7220*/  MUFU.EX2 R236, R6 ;  /* 0x0000000600ec7308 */ /* 0x0004e20000000800 */
[----:B-1----:R-:W-:Y:S01]  /*7230*/  FMNMX.FTZ R0, R2, R7, !PT ;  /* 0x0000000702007209 */ /* 0x002fe20007810000 */
[----:B------:R-:W-:Y:S02]  /*7240*/  FFMA.FTZ R2, R86, c[0x0][0x2d0], -R5 ;  /* 0x0000b40056027a23 */ /* 0x000fe40000010805 */
[----:B------:R-:W-:Y:S01]  /*7250*/  IMAD.MOV.U32 R7, RZ, RZ, R8 ;  /* 0x000000ffff077224 */ /* 0x000fe200078e0008 */
[----:B------:R-:W-:-:S03]  /*7260*/  FSETP.NEU.FTZ.AND P0, PT, R0, -INF , PT ;  /* 0xff8000000000780b */ /* 0x000fc60003f1d000 */
[----:B------:R1:W-:Y:S01]  /*7270*/  MUFU.EX2 R237, R2 ;  /* 0x0000000200ed7308 */ /* 0x0003e20000000800 */
[----:B------:R-:W-:Y:S01]  /*7280*/  F2FP.PACK_AB R8, R250, R183 ;  /* 0x000000b7fa08723e */ /* 0x000fe200000000ff */
[----:B--2---:R-:W-:-:S06]  /*7290*/  FFMA.FTZ R6, R88, c[0x0][0x2d0], -R5 ;  /* 0x0000b40058067a23 */ /* 0x004fcc0000010805 */
[----:B------:R2:W4:Y:S01]  /*72a0*/  MUFU.EX2 R235, R6 ;  /* 0x0000000600eb7308 */ /* 0x0005220000000800 */
[----:B------:R-:W-:Y:S01]  /*72b0*/  HMMA.16816.F32 R124, R8, R64, R48 ;  /* 0x00000040087c723c */ /* 0x000fe20000001830 */
[----:B-1----:R-:W-:-:S07]  /*72c0*/  FMUL.FTZ R2, R0, c[0x0][0x2d0] ;  /* 0x0000b40000027a20 */ /* 0x002fce0000410000 */
[----:B------:R-:W-:Y:S01]  /*72d0*/  HMMA.16816.F32 R120, R8, R60, R56 ;  /* 0x0000003c0878723c */ /* 0x000fe20000001838 */
[----:B------:R-:W-:-:S07]  /*72e0*/  FSEL R2, R2, RZ, P0 ;  /* 0x000000ff02027208 */ /* 0x000fce0000000000 */
[----:B------:R-:W-:Y:S01]  /*72f0*/  HMMA.16816.F32 R48, R8, R80, R52 ;  /* 0x000000500830723c */ /* 0x000fe20000001834 */
[----:B--2---:R-:W-:-:S04]  /*7300*/  FFMA.FTZ R6, R68, c[0x0][0x2d0], -R2 ;  /* 0x0000b40044067a23 */ /* 0x004fc80000010802 */
[----:B------:R1:W-:Y:S03]  /*7310*/  MUFU.EX2 R69, R6 ;  /* 0x0000000600457308 */ /* 0x0003e60000000800 */
[C---:B------:R-:W-:Y:S08]  /*7320*/  HMMA.16816.F32 R108, R8.reuse, R76, R24 ;  /* 0x0000004c086c723c */ /* 0x040ff00000001818 */
[----:B------:R-:W-:Y:S01]  /*7330*/  HMMA.16816.F32 R104, R8, R66, R44 ;  /* 0x000000420868723c */ /* 0x000fe2000000182c */
[----:B-1----:R-:W-:-:S02]  /*7340*/  FFMA.FTZ R6, R73, c[0x0][0x2d0], -R2 ;  /* 0x0000b40049067a23 */ /* 0x002fc40000010802 */
[----:B------:R-:W-:-:S05]  /*7350*/  IMAD.MOV.U32 R73, RZ, RZ, R96 ;  /* 0x000000ffff497224 */ /* 0x000fca00078e0060 */
[C---:B------:R-:W-:Y:S01]  /*7360*/  HMMA.16816.F32 R100, R8.reuse, R62, R20 ;  /* 0x0000003e0864723c */ /* 0x040fe20000001814 */
[----:B------:R1:W2:Y:S07]  /*7370*/  MUFU.EX2 R233, R6 ;  /* 0x0000000600e97308 */ /* 0x0002ae0000000800 */
[C---:B------:R-:W-:Y:S08]  /*7380*/  HMMA.16816.F32 R112, R8.reuse, R82, R16 ;  /* 0x000000520870723c */ /* 0x040ff00000001810 */
[----:B------:R-:W-:Y:S01]  /*7390*/  HMMA.16816.F32 R96, R8, R78, R12 ;  /* 0x0000004e0860723c */ /* 0x000fe2000000180c */
[----:B-1----:R-:W-:-:S04]  /*73a0*/  FFMA.FTZ R6, R85, c[0x0][0x2d0], -R2 ;  /* 0x0000b40055067a23 */ /* 0x002fc80000010802 */
[----:B------:R1:W-:Y:S02]  /*73b0*/  MUFU.EX2 R234, R6 ;  /* 0x0000000600ea7308 */ /* 0x0003e40000000800 */
[----:B---3--:R-:W-:Y:S02]  /*73c0*/  F2FP.PACK_AB R8, R236, R238 ;  /* 0x000000eeec08723e */ /* 0x008fe400000000ff */
[----:B----4-:R-:W-:Y:S02]  /*73d0*/  F2FP.PACK_AB R10, R235, R237 ;  /* 0x000000edeb0a723e */ /* 0x010fe400000000ff */
[----:B--2---:R-:W-:Y:S01]  /*73e0*/  F2FP.PACK_AB R9, R233, R69 ;  /* 0x00000045e909723e */ /* 0x004fe200000000ff */
[----:B-1----:R-:W-:-:S04]  /*73f0*/  FFMA.FTZ R6, R84, c[0x0][0x2d0], -R2 ;  /* 0x0000b40054067a23 */ /* 0x002fc80000010802 */
[----:B------:R1:W2:Y:S02]  /*7400*/  MUFU.EX2 R232, R6 ;  /* 0x0000000600e87308 */ /* 0x0002a40000000800 */
[----:B-1----:R-:W-:Y:S01]  /*7410*/  FFMA.FTZ R6, R90, c[0x0][0x2d0], -R5 ;  /* 0x0000b4005a067a23 */ /* 0x002fe20000010805 */
[----:B--2---:R-:W-:-:S05]  /*7420*/  F2FP.PACK_AB R11, R232, R234 ;  /* 0x000000eae80b723e */ /* 0x004fca00000000ff */
[----:B------:R1:W-:Y:S02]  /*7430*/  MUFU.EX2 R230, R6 ;  /* 0x0000000600e67308 */ /* 0x0003e40000000800 */
[C---:B------:R-:W-:Y:S08]  /*7440*/  HMMA.16816.F32 R16, R8.reuse, R32, RZ ;  /* 0x000000200810723c */ /* 0x040ff000000018ff */
[----:B------:R-:W-:Y:S01]  /*7450*/  HMMA.16816.F32 R24, R8, R28, RZ ;  /* 0x0000001c0818723c */ /* 0x000fe200000018ff */
[----:B-1----:R-:W-:-:S04]  /*7460*/  FFMA.FTZ R6, R91, c[0x0][0x2d0], -R5 ;  /* 0x0000b4005b067a23 */ /* 0x002fc80000010805 */
[----:B------:R1:W2:Y:S03]  /*7470*/  MUFU.EX2 R229, R6 ;  /* 0x0000000600e57308 */ /* 0x0002a60000000800 */
[C---:B------:R-:W-:Y:S08]  /*7480*/  HMMA.16816.F32 R20, R8.reuse, R36, RZ ;  /* 0x000000240814723c */ /* 0x040ff000000018ff */
[----:B------:R-:W-:Y:S01]  /*7490*/  HMMA.16816.F32 R44, R8, R34, RZ ;  /* 0x00000022082c723c */ /* 0x000fe200000018ff */
[----:B-1----:R-:W-:-:S07]  /*74a0*/  FFMA.FTZ R6, R94, c[0x0][0x2d0], -R5 ;  /* 0x0000b4005e067a23 */ /* 0x002fce0000010805 */
[C---:B------:R-:W-:Y:S01]  /*74b0*/  HMMA.16816.F32 R28, R8.reuse, R30, RZ ;  /* 0x0000001e081c723c */ /* 0x040fe200000018ff */
[----:B------:R1:W-:Y:S07]  /*74c0*/  MUFU.EX2 R228, R6 ;  /* 0x0000000600e47308 */ /* 0x0003ee0000000800 */
[C---:B------:R-:W-:Y:S08]  /*74d0*/  HMMA.16816.F32 R36, R8.reuse, R38, RZ ;  /* 0x000000260824723c */ /* 0x040ff000000018ff */
[----:B------:R-:W-:Y:S01]  /*74e0*/  HMMA.16816.F32 R12, R8, R40, RZ ;  /* 0x00000028080c723c */ /* 0x000fe200000018ff */
[----:B-1----:R-:W-:-:S04]  /*74f0*/  FFMA.FTZ R6, R95, c[0x0][0x2d0], -R5 ;  /* 0x0000b4005f067a23 */ /* 0x002fc80000010805 */
[----:B------:R1:W3:Y:S03]  /*7500*/  MUFU.EX2 R231, R6 ;  /* 0x0000000600e77308 */ /* 0x0002e60000000800 */
[----:B------:R-:W-:Y:S07]  /*7510*/  HMMA.16816.F32 R32, R8, R42, RZ ;  /* 0x0000002a0820723c */ /* 0x000fee00000018ff */
[----:B--2---:R-:W-:Y:S01]  /*7520*/  F2FP.PACK_AB R8, R229, R230 ;  /* 0x000000e6e508723e */ /* 0x004fe200000000ff */
[----:B-1----:R-:W-:Y:S01]  /*7530*/  FFMA.FTZ R6, R87, c[0x0][0x2d0], -R2 ;  /* 0x0000b40057067a23 */ /* 0x002fe20000010802 */
[----:B---3--:R-:W-:-:S03]  /*7540*/  F2FP.PACK_AB R10, R231, R228 ;  /* 0x000000e4e70a723e */ /* 0x008fc600000000ff */
        /* <DEDUP_REMOVED lines=11> */
[C---:B------:R-:W-:Y:S01]  /*7600*/  HMMA.16816.F32 R140, R8.reuse, R80, R16 ;  /* 0x00000050088c723c */ /* 0x040fe20000001810 */
[----:B------:R-:W3:Y:S07]  /*7610*/  LDSM.16.MT88.4 R16, [R189+0x1000] ;  /* 0x00100000bd10783b */ /* 0x000eee0000004200 */
[----:B------:R-:W-:Y:S01]  /*7620*/  HMMA.16816.F32 R92, R8, R64, R24 ;  /* 0x00000040085c723c */ /* 0x000fe20000001818 */
[----:B------:R-:W4:Y:S01]  /*7630*/  LDSM.16.MT88.4 R24, [R190+0x1000] ;  /* 0x00100000be18783b */ /* 0x000f220000004200 */
[----:B-1----:R-:W-:-:S04]  /*7640*/  FFMA.FTZ R6, R117, c[0x0][0x2d0], -R4 ;  /* 0x0000b40075067a23 */ /* 0x002fc80000010804 */
[----:B------:R1:W-:Y:S02]  /*7650*/  MUFU.EX2 R225, R6 ;  /* 0x0000000600e17308 */ /* 0x0003e40000000800 */
[C---:B------:R-:W-:Y:S01]  /*7660*/  HMMA.16816.F32 R136, R8.reuse, R60, R20 ;  /* 0x0000003c0888723c */ /* 0x040fe20000001814 */
[----:B------:R-:W5:Y:S07]  /*7670*/  LDSM.16.MT88.4 R20, [R193+0x1000] ;  /* 0x00100000c114783b */ /* 0x000f6e0000004200 */
[----:B------:R-:W-:Y:S01]  /*7680*/  HMMA.16816.F32 R148, R8, R76, R12 ;  /* 0x0000004c0894723c */ /* 0x000fe2000000180c */
[----:B-1----:R-:W-:-:S07]  /*7690*/  FFMA.FTZ R6, R128, c[0x0][0x2d0], -R4 ;  /* 0x0000b40080067a23 */ /* 0x002fce0000010804 */
[C---:B------:R-:W-:Y:S01]  /*76a0*/  HMMA.16816.F32 R84, R8.reuse, R66, R28 ;  /* 0x000000420854723c */ /* 0x040fe2000000181c */
[----:B------:R-:W1:Y:S01]  /*76b0*/  LDSM.16.MT88.4 R28, [R192+0x1000] ;  /* 0x00100000c01c783b */ /* 0x000e620000004200 */
[----:B------:R2:W-:Y:S03]  /*76c0*/  MUFU.EX2 R226, R6 ;  /* 0x0000000600e27308 */ /* 0x0005e60000000800 */
[----:B------:R-:W-:Y:S03]  /*76d0*/  LDSM.16.MT88.4 R64, [R193+0x1800] ;  /* 0x00180000c140783b */ /* 0x000fe60000004200 */
[----:B------:R-:W-:Y:S01]  /*76e0*/  HMMA.16816.F32 R88, R8, R62, R36 ;  /* 0x0000003e0858723c */ /* 0x000fe20000001824 */
[----:B------:R-:W1:Y:S01]  /*76f0*/  LDSM.16.MT88.4 R60, [R189+0x1800] ;  /* 0x00180000bd3c783b */ /* 0x000e620000004200 */
[----:B--2---:R-:W-:-:S04]  /*7700*/  FFMA.FTZ R6, R129, c[0x0][0x2d0], -R4 ;  /* 0x0000b40081067a23 */ /* 0x004fc80000010804 */
[----:B------:R2:W-:Y:S02]  /*7710*/  MUFU.EX2 R222, R6 ;  /* 0x0000000600de7308 */ /* 0x0005e40000000800 */
[----:B--2---:R-:W-:-:S06]  /*7720*/  FFMA.FTZ R6, R130, c[0x0][0x2d0], -R4 ;  /* 0x0000b40082067a23 */ /* 0x004fcc0000010804 */
[----:B------:R2:W-:Y:S02]  /*7730*/  MUFU.EX2 R219, R6 ;  /* 0x0000000600db7308 */ /* 0x0005e40000000800 */
[----:B--2---:R-:W-:-:S06]  /*7740*/  FFMA.FTZ R6, R118, c[0x0][0x2d0], -R3 ;  /* 0x0000b40076067a23 */ /* 0x004fcc0000010803 */
[----:B------:R2:W-:Y:S02]  /*7750*/  MUFU.EX2 R218, R6 ;  /* 0x0000000600da7308 */ /* 0x0005e40000000800 */
[--C-:B--2---:R-:W-:Y:S02]  /*7760*/  FFMA.FTZ R6, R119, c[0x0][0x2d0], -R3.reuse ;  /* 0x0000b40077067a23 */ /* 0x104fe40000010803 */
[----:B------:R-:W-:Y:S01]  /*7770*/  HMMA.16816.F32 R116, R8, R82, R44 ;  /* 0x000000520874723c */ /* 0x000fe2000000182c */
[----:B------:R-:W-:Y:S03]  /*7780*/  LDSM.16.MT88.4 R80, [R192+0x1800] ;  /* 0x00180000c050783b */ /* 0x000fe60000004200 */
[----:B------:R2:W1:Y:S02]  /*7790*/  MUFU.EX2 R217, R6 ;  /* 0x0000000600d97308 */ /* 0x0004640000000800 */
[----:B--2---:R-:W-:-:S02]  /*77a0*/  FFMA.FTZ R6, R131, c[0x0][0x2d0], -R3 ;  /* 0x0000b40083067a23 */ /* 0x004fc40000010803 */
[----:B------:R-:W-:Y:S01]  /*77b0*/  HMMA.16816.F32 R128, R8, R78, R32 ;  /* 0x0000004e0880723c */ /* 0x000fe20000001820 */
[----:B------:R-:W2:Y:S03]  /*77c0*/  LDSM.16.MT88.4 R76, [R190+0x1800] ;  /* 0x00180000be4c783b */ /* 0x000ea60000004200 */
[----:B------:R3:W-:Y:S03]  /*77d0*/  MUFU.EX2 R216, R6 ;  /* 0x0000000600d87308 */ /* 0x0007e60000000800 */
[----:B------:R-:W-:Y:S02]  /*77e0*/  F2FP.PACK_AB R8, R227, R73 ;  /* 0x00000049e308723e */ /* 0x000fe400000000ff */
[----:B-1----:R-:W-:Y:S02]  /*77f0*/  F2FP.PACK_AB R9, R217, R218 ;  /* 0x000000dad909723e */ /* 0x002fe400000000ff */
[----:B------:R-:W-:Y:S01]  /*7800*/  F2FP.PACK_AB R10, R226, R225 ;  /* 0x000000e1e20a723e */ /* 0x000fe200000000ff */
[----:B---3--:R-:W-:-:S04]  /*7810*/  FFMA.FTZ R6, R132, c[0x0][0x2d0], -R3 ;  /* 0x0000b40084067a23 */ /* 0x008fc80000010803 */
[----:B------:R1:W3:Y:S02]  /*7820*/  MUFU.EX2 R214, R6 ;  /* 0x0000000600d67308 */ /* 0x0002e40000000800 */
[----:B-1----:R-:W-:Y:S01]  /*7830*/  FFMA.FTZ R6, R146, c[0x0][0x2d0], -R4 ;  /* 0x0000b40092067a23 */ /* 0x002fe20000010804 */
[----:B---3--:R-:W-:Y:S01]  /*7840*/  F2FP.PACK_AB R11, R214, R216 ;  /* 0x000000d8d60b723e */ /* 0x008fe200000000ff */
[----:B------:R-:W-:-:S04]  /*7850*/  IMAD.MOV.U32 R146, RZ, RZ, R183 ;  /* 0x000000ffff927224 */ /* 0x000fc800078e00b7 */
[----:B------:R1:W-:Y:S02]  /*7860*/  MUFU.EX2 R215, R6 ;  /* 0x0000000600d77308 */ /* 0x0003e40000000800 */
[C---:B------:R-:W-:Y:S07]  /*7870*/  HMMA.16816.F32 R56, R8.reuse, R16, R124 ;  /* 0x000000100838723c */ /* 0x040fee000000187c */
[----:B------:R-:W-:Y:S01]  /*7880*/  IMAD.MOV.U32 R126, RZ, RZ, R184 ;  /* 0x000000ffff7e7224 */ /* 0x000fe200078e00b8 */
[----:B----4-:R-:W-:Y:S01]  /*7890*/  HMMA.16816.F32 R32, R8, R26, R112 ;  /* 0x0000001a0820723c */ /* 0x010fe20000001870 */
[----:B------:R-:W-:Y:S01]  /*78a0*/  IMAD.MOV.U32 R127, RZ, RZ, R185 ;  /* 0x000000ffff7f7224 */ /* 0x000fe200078e00b9 */
[----:B------:R-:W-:Y:S01]  /*78b0*/  LDSM.16.MT88.4 R112, [R193+0x2000] ;  /* 0x00200000c170783b */ /* 0x000fe20000004200 */
[----:B-1----:R-:W-:-:S04]  /*78c0*/  FFMA.FTZ R6, R145, c[0x0][0x2d0], -R4 ;  /* 0x0000b40091067a23 */ /* 0x002fc80000010804 */
[----:B------:R1:W3:Y:S01]  /*78d0*/  MUFU.EX2 R213, R6 ;  /* 0x0000000600d57308 */ /* 0x0002e20000000800 */
        /* <DEDUP_REMOVED lines=8> */
[----:B------:R1:W4:Y:S03]  /*7960*/  MUFU.EX2 R211, R6 ;  /* 0x0000000600d37308 */ /* 0x0003260000000800 */
[----:B------:R-:W-:Y:S01]  /*7970*/  HMMA.16816.F32 R12, R8, R30, R96 ;  /* 0x0000001e080c723c */ /* 0x000fe20000001860 */
[----:B------:R-:W5:Y:S06]  /*7980*/  LDSM.16.MT88.4 R96, [R189+0x2000] ;  /* 0x00200000bd60783b */ /* 0x000f6c0000004200 */
[----:B------:R-:W-:-:S02]  /*7990*/  F2FP.PACK_AB R8, R219, R222 ;  /* 0x000000dedb08723e */ /* 0x000fc400000000ff */
[----:B---3--:R-:W-:Y:S01]  /*79a0*/  F2FP.PACK_AB R10, R213, R215 ;  /* 0x000000d7d50a723e */ /* 0x008fe200000000ff */
[----:B-1----:R-:W-:Y:S01]  /*79b0*/  FFMA.FTZ R6, R152, c[0x0][0x2d0], -R3 ;  /* 0x0000b40098067a23 */ /* 0x002fe20000010803 */
[----:B----4-:R-:W-:-:S03]  /*79c0*/  F2FP.PACK_AB R9, R211, R212 ;  /* 0x000000d4d309723e */ /* 0x010fc600000000ff */
        /* <DEDUP_REMOVED lines=10> */
[C---:B------:R-:W-:Y:S08]  /*7a70*/  HMMA.16816.F32 R52, R8.reuse, R64, R52 ;  /* 0x000000400834723c */ /* 0x040ff00000001834 */
[----:B------:R-:W-:Y:S01]  /*7a80*/  HMMA.16816.F32 R36, R8, R66, R36 ;  /* 0x000000420824723c */ /* 0x000fe20000001824 */
[----:B-1----:R-:W-:-:S07]  /*7a90*/  FFMA.FTZ R6, R156, c[0x0][0x2d0], -R5 ;  /* 0x0000b4009c067a23 */ /* 0x002fce0000010805 */
[C---:B--2---:R-:W-:Y:S01]  /*7aa0*/  HMMA.16816.F32 R48, R8.reuse, R76, R48 ;  /* 0x0000004c0830723c */ /* 0x044fe20000001830 */
[----:B------:R1:W-:Y:S07]  /*7ab0*/  MUFU.EX2 R187, R6 ;  /* 0x0000000600bb7308 */ /* 0x0003ee0000000800 */
[----:B------:R-:W-:Y:S01]  /*7ac0*/  HMMA.16816.F32 R44, R8, R80, R44 ;  /* 0x00000050082c723c */ /* 0x000fe2000000182c */
[----:B-1----:R-:W-:-:S04]  /*7ad0*/  FFMA.FTZ R6, R158, c[0x0][0x2d0], -R5 ;  /* 0x0000b4009e067a23 */ /* 0x002fc80000010805 */
[----:B------:R1:W2:Y:S02]  /*7ae0*/  MUFU.EX2 R186, R6 ;  /* 0x0000000600ba7308 */ /* 0x0002a40000000800 */
[----:B-1----:R-:W-:Y:S02]  /*7af0*/  FFMA.FTZ R6, R133, c[0x0][0x2d0], -R2 ;  /* 0x0000b40085067a23 */ /* 0x002fe40000010802 */
[C---:B------:R-:W-:Y:S04]  /*7b00*/  HMMA.16816.F32 R132, R8.reuse, R78, R32 ;  /* 0x0000004e0884723c */ /* 0x040fe80000001820 */
[----:B------:R1:W-:Y:S04]  /*7b10*/  MUFU.EX2 R184, R6 ;  /* 0x0000000600b87308 */ /* 0x0003e80000000800 */
[----:B------:R-:W-:Y:S01]  /*7b20*/  HMMA.16816.F32 R32, R8, R82, R12 ;  /* 0x000000520820723c */ /* 0x000fe2000000180c */
[----:B------:R-:W-:Y:S06]  /*7b30*/  LDSM.16.MT88.4 R12, [R192+0x2000] ;  /* 0x00200000c00c783b */ /* 0x000fec0000004200 */
[----:B---3--:R-:W-:-:S02]  /*7b40*/  F2FP.PACK_AB R8, R208, R206 ;  /* 0x000000ced008723e */ /* 0x008fc400000000ff */
[----:B--2---:R-:W-:Y:S01]  /*7b50*/  F2FP.PACK_AB R10, R186, R187 ;  /* 0x000000bbba0a723e */ /* 0x004fe200000000ff */
[----:B-1----:R-:W-:-:S04]  /*7b60*/  FFMA.FTZ R6, R153, c[0x0][0x2d0], -R2 ;  /* 0x0000b40099067a23 */ /* 0x002fc80000010802 */
        /* <DEDUP_REMOVED lines=8> */
[----:B------:R1:W-:Y:S01]  /*7bf0*/  MUFU.EX2 R158, R6 ;  /* 0x00000006009e7308 */ /* 0x0003e20000000800 */
[----:B------:R-:W-:Y:S01]  /*7c00*/  IMAD.MOV.U32 R178, RZ, RZ, R73 ;  /* 0x000000ffffb27224 */ /* 0x000fe200078e0049 */
[C---:B------:R-:W-:Y:S08]  /*7c10*/  HMMA.16816.F32 R92, R8.reuse, R16, R92 ;  /* 0x00000010085c723c */ /* 0x040ff0000000185c */
[----:B------:R-:W-:Y:S01]  /*7c20*/  HMMA.16816.F32 R16, R8, R18, R84 ;  /* 0x000000120810723c */ /* 0x000fe20000001854 */
[----:B-1----:R-:W-:-:S04]  /*7c30*/  FFMA.FTZ R6, R177, c[0x0][0x2d0], -R4 ;  /* 0x0000b400b1067a23 */ /* 0x002fc80000010804 */
[----:B------:R1:W2:Y:S03]  /*7c40*/  MUFU.EX2 R177, R6 ;  /* 0x0000000600b17308 */ /* 0x0002a60000000800 */
[C---:B------:R-:W-:Y:S01]  /*7c50*/  HMMA.16816.F32 R108, R8.reuse, R20, R136 ;  /* 0x00000014086c723c */ /* 0x040fe20000001888 */
[--C-:B-1----:R-:W-:Y:S02]  /*7c60*/  FFMA.FTZ R6, R176, c[0x0][0x2d0], -R4.reuse ;  /* 0x0000b400b0067a23 */ /* 0x102fe40000010804 */
[----:B------:R-:W-:Y:S02]  /*7c70*/  FFMA.FTZ R4, R175, c[0x0][0x2d0], -R4 ;  /* 0x0000b400af047a23 */ /* 0x000fe40000010804 */
[----:B------:R-:W-:Y:S03]  /*7c80*/  MUFU.EX2 R176, R6 ;  /* 0x0000000600b07308 */ /* 0x000fe60000000800 */
[----:B------:R-:W-:Y:S01]  /*7c90*/  HMMA.16816.F32 R84, R8, R26, R116 ;  /* 0x0000001a0854723c */ /* 0x000fe20000001874 */
[----:B------:R-:W-:-:S04]  /*7ca0*/  IMAD.MOV.U32 R175, RZ, RZ, R146 ;  /* 0x000000ffffaf7224 */ /* 0x000fc800078e0092 */
[----:B------:R1:W-:Y:S03]  /*7cb0*/  MUFU.EX2 R157, R4 ;  /* 0x00000004009d7308 */ /* 0x0003e60000000800 */
[----:B------:R-:W-:Y:S01]  /*7cc0*/  HMMA.16816.F32 R144, R8, R22, R88 ;  /* 0x000000160890723c */ /* 0x000fe20000001858 */
[--C-:B-1----:R-:W-:Y:S02]  /*7cd0*/  FFMA.FTZ R4, R173, c[0x0][0x2d0], -R3.reuse ;  /* 0x0000b400ad047a23 */ /* 0x102fe40000010803 */
[----:B------:R-:W-:Y:S02]  /*7ce0*/  IMAD.MOV.U32 R173, RZ, RZ, R126 ;  /* 0x000000ffffad7224 */ /* 0x000fe400078e007e */
[----:B------:R1:W-:Y:S02]  /*7cf0*/  MUFU.EX2 R153, R4 ;  /* 0x0000000400997308 */ /* 0x0003e40000000800 */
[----:B-1----:R-:W-:-:S02]  /*7d00*/  FFMA.FTZ R4, R172, c[0x0][0x2d0], -R3 ;  /* 0x0000b400ac047a23 */ /* 0x002fc40000010803 */
[----:B------:R-:W3:Y:S01]  /*7d10*/  LDL.LU R172, [R1+0x4] ;  /* 0x0000040001ac7983 */ /* 0x000ee20000300800 */
[----:B------:R-:W-:-:S03]  /*7d20*/  IADD3 R205, R205, -0x2, RZ ;  /* 0xfffffffecdcd7810 */ /* 0x000fc60007ffe0ff */
[----:B------:R1:W4:Y:S02]  /*7d30*/  MUFU.EX2 R154, R4 ;  /* 0x00000004009a7308 */ /* 0x0003240000000800 */
[--C-:B-1----:R-:W-:Y:S02]  /*7d40*/  FFMA.FTZ R4, R171, c[0x0][0x2d0], -R3.reuse ;  /* 0x0000b400ab047a23 */ /* 0x102fe40000010803 */
[----:B------:R-:W-:Y:S02]  /*7d50*/  FFMA.FTZ R3, R169, c[0x0][0x2d0], -R3 ;  /* 0x0000b400a9037a23 */ /* 0x000fe40000010803 */
[----:B------:R-:W-:Y:S02]  /*7d60*/  IMAD.MOV.U32 R171, RZ, RZ, R127 ;  /* 0x000000ffffab7224 */ /* 0x000fe400078e007f */
[----:B------:R-:W-:Y:S01]  /*7d70*/  MUFU.EX2 R155, R4 ;  /* 0x00000004009b7308 */ /* 0x000fe20000000800 */
[----:B------:R-:W-:Y:S01]  /*7d80*/  HMMA.16816.F32 R124, R8, R24, R140 ;  /* 0x00000018087c723c */ /* 0x000fe2000000188c */
[----:B------:R-:W-:-:S06]  /*7d90*/  IMAD.MOV.U32 R169, RZ, RZ, R7 ;  /* 0x000000ffffa97224 */ /* 0x000fcc00078e0007 */
[----:B------:R1:W1:Y:S01]  /*7da0*/  MUFU.EX2 R156, R3 ;  /* 0x00000003009c7308 */ /* 0x0002620000000800 */
[C---:B------:R-:W-:Y:S07]  /*7db0*/  HMMA.16816.F32 R140, R8.reuse, R28, R148 ;  /* 0x0000001c088c723c */ /* 0x040fee0000001894 */
[----:B--2---:R-:W-:Y:S01]  /*7dc0*/  F2FP.PACK_AB R148, R177, R158 ;  /* 0x0000009eb194723e */ /* 0x004fe200000000ff */
[----:B------:R-:W-:Y:S01]  /*7dd0*/  HMMA.16816.F32 R28, R8, R30, R128 ;  /* 0x0000001e081c723c */ /* 0x000fe20000001880 */
[----:B------:R-:W2:Y:S01]  /*7de0*/  LDSM.16.MT88.4 R128, [R190+0x2000] ;  /* 0x00200000be80783b */ /* 0x000ea20000004200 */
[----:B----4-:R-:W-:-:S02]  /*7df0*/  F2FP.PACK_AB R149, R154, R153 ;  /* 0x000000999a95723e */ /* 0x010fc400000000ff */
[----:B------:R-:W-:Y:S01]  /*7e00*/  F2FP.PACK_AB R150, R157, R176 ;  /* 0x000000b09d96723e */ /* 0x000fe200000000ff */
[--C-:B-1----:R-:W-:Y:S01]  /*7e10*/  FFMA.FTZ R3, R167, c[0x0][0x2d0], -R5.reuse ;  /* 0x0000b400a7037a23 */ /* 0x102fe20000010805 */
[----:B------:R-:W-:Y:S01]  /*7e20*/  F2FP.PACK_AB R151, R156, R155 ;  /* 0x0000009b9c97723e */ /* 0x000fe200000000ff */
[----:B------:R-:W-:Y:S02]  /*7e30*/  IMAD.MOV.U32 R167, RZ, RZ, R74 ;  /* 0x000000ffffa77224 */ /* 0x000fe400078e004a */
[----:B------:R1:W-:Y:S04]  /*7e40*/  MUFU.EX2 R152, R3 ;  /* 0x0000000300987308 */ /* 0x0003e80000000800 */
[C---:B-----5:R-:W-:Y:S08]  /*7e50*/  HMMA.16816.F32 R88, R148.reuse, R96, R56 ;  /* 0x000000609458723c */ /* 0x060ff00000001838 */
[----:B------:R-:W-:Y:S01]  /*7e60*/  HMMA.16816.F32 R100, R148, R98, R40 ;  /* 0x000000629464723c */ /* 0x000fe20000001828 */
[----:B-1----:R-:W-:-:S02]  /*7e70*/  FFMA.FTZ R3, R166, c[0x0][0x2d0], -R5 ;  /* 0x0000b400a6037a23 */ /* 0x002fc40000010805 */
[----:B------:R-:W-:Y:S02]  /*7e80*/  IMAD.MOV.U32 R166, RZ, RZ, R75 ;  /* 0x000000ffffa67224 */ /* 0x000fe400078e004b */
[----:B------:R1:W4:Y:S03]  /*7e90*/  MUFU.EX2 R75, R3 ;  /* 0x00000003004b7308 */ /* 0x0003260000000800 */
[C---:B------:R-:W-:Y:S08]  /*7ea0*/  HMMA.16816.F32 R104, R148.reuse, R112, R52 ;  /* 0x000000709468723c */ /* 0x040ff00000001834 */
[----:B------:R-:W-:Y:S01]  /*7eb0*/  HMMA.16816.F32 R116, R148, R114, R36 ;  /* 0x000000729474723c */ /* 0x000fe20000001824 */
[----:B-1----:R-:W-:-:S07]  /*7ec0*/  FFMA.FTZ R3, R170, c[0x0][0x2d0], -R5 ;  /* 0x0000b400aa037a23 */ /* 0x002fce0000010805 */
[C---:B--2---:R-:W-:Y:S01]  /*7ed0*/  HMMA.16816.F32 R120, R148.reuse, R128, R48 ;  /* 0x000000809478723c */ /* 0x044fe20000001830 */
[----:B----4-:R-:W-:Y:S01]  /*7ee0*/  F2FP.PACK_AB R8, R75, R152 ;  /* 0x000000984b08723e */ /* 0x010fe200000000ff */
[----:B------:R-:W-:Y:S01]  /*7ef0*/  IMAD.MOV.U32 R170, RZ, RZ, c[0x0][0x2c4] ;  /* 0x0000b100ffaa7624 */ /* 0x000fe200078e00ff */
[----:B------:R1:W-:Y:S04]  /*7f00*/  MUFU.EX2 R73, R3 ;  /* 0x0000000300497308 */ /* 0x0003e80000000800 */
[----:B------:R-:W-:Y:S01]  /*7f10*/  ISETP.NE.AND P6, PT, R170, 0x1, PT ;  /* 0x00000001aa00780c */ /* 0x000fe20003fc5270 */
[C---:B------:R-:W-:Y:S08]  /*7f20*/  HMMA.16816.F32 R132, R148.reuse, R130, R132 ;  /* 0x000000829484723c */ /* 0x040ff00000001884 */
[----:B------:R-:W-:Y:S01]  /*7f30*/  HMMA.16816.F32 R136, R148, R12, R44 ;  /* 0x0000000c9488723c */ /* 0x000fe2000000182c */
[----:B-1----:R-:W-:-:S04]  /*7f40*/  FFMA.FTZ R3, R174, c[0x0][0x2d0], -R5 ;  /* 0x0000b400ae037a23 */ /* 0x002fc80000010805 */
[----:B------:R1:W2:Y:S03]  /*7f50*/  MUFU.EX2 R74, R3 ;  /* 0x00000003004a7308 */ /* 0x0002a60000000800 */
[----:B------:R-:W-:Y:S01]  /*7f60*/  HMMA.16816.F32 R148, R148, R14, R32 ;  /* 0x0000000e9494723c */ /* 0x000fe20000001820 */
        /* <DEDUP_REMOVED lines=22> */
[C---:B------:R-:W-:Y:S08]  /*80d0*/  HMMA.16816.F32 R76, R8.reuse, R78, R84 ;  /* 0x0000004e084c723c */ /* 0x040ff00000001854 */
[----:B------:R-:W-:Y:S01]  /*80e0*/  HMMA.16816.F32 R80, R8, R82, R28 ;  /* 0x000000520850723c */ /* 0x000fe2000000181c */
[----:B-1----:R-:W-:-:S04]  /*80f0*/  FFMA.FTZ R3, R180, c[0x0][0x2d0], -R5 ;  /* 0x0000b400b4037a23 */ /* 0x002fc80000010805 */
[----:B------:R-:W1:Y:S03]  /*8100*/  MUFU.EX2 R33, R3 ;  /* 0x0000000300217308 */ /* 0x000e660000000800 */
[----:B------:R-:W-:Y:S07]  /*8110*/  HMMA.16816.F32 R4, R8, R66, R144 ;  /* 0x000000420804723c */ /* 0x000fee0000001890 */
[----:B--2---:R-:W-:Y:S01]  /*8120*/  F2FP.PACK_AB R144, R34, R32 ;  /* 0x000000202290723e */ /* 0x004fe200000000ff */
[----:B------:R-:W-:-:S02]  /*8130*/  FADD.FTZ R8, R169, R167 ;  /* 0x000000a7a9087221 */ /* 0x000fc40000010000 */
[----:B------:R-:W-:Y:S02]  /*8140*/  FADD.FTZ R9, R249, R245 ;  /* 0x000000f5f9097221 */ /* 0x000fe40000010000 */
[----:B------:R-:W-:Y:S02]  /*8150*/  FADD.FTZ R10, R238, R236 ;  /* 0x000000ecee0a7221 */ /* 0x000fe40000010000 */
[----:B------:R-:W-:Y:S01]  /*8160*/  FADD.FTZ R8, R171, R8 ;  /* 0x00000008ab087221 */ /* 0x000fe20000010000 */
[----:B-1----:R-:W-:Y:S01]  /*8170*/  F2FP.PACK_AB R146, R33, R35 ;  /* 0x000000232192723e */ /* 0x002fe200000000ff */
[----:B------:R-:W-:-:S04]  /*8180*/  FFMA.FTZ R3, R162, c[0x0][0x2d0], -R2 ;  /* 0x0000b400a2037a23 */ /* 0x000fc80000010802 */
[----:B------:R1:W-:Y:S02]  /*8190*/  MUFU.EX2 R20, R3 ;  /* 0x0000000300147308 */ /* 0x0003e40000000800 */
[----:B-1----:R-:W-:-:S06]  /*81a0*/  FFMA.FTZ R3, R161, c[0x0][0x2d0], -R2 ;  /* 0x0000b400a1037a23 */ /* 0x002fcc0000010802 */
[----:B------:R1:W2:Y:S02]  /*81b0*/  MUFU.EX2 R21, R3 ;  /* 0x0000000300157308 */ /* 0x0002a40000000800 */
[--C-:B-1----:R-:W-:Y:S01]  /*81c0*/  FFMA.FTZ R3, R160, c[0x0][0x2d0], -R2.reuse ;  /* 0x0000b400a0037a23 */ /* 0x102fe20000010802 */
[----:B--2---:R-:W-:Y:S01]  /*81d0*/  F2FP.PACK_AB R145, R21, R20 ;  /* 0x000000141591723e */ /* 0x004fe200000000ff */
[----:B------:R-:W-:-:S04]  /*81e0*/  FFMA.FTZ R2, R159, c[0x0][0x2d0], -R2 ;  /* 0x0000b4009f027a23 */ /* 0x000fc80000010802 */
[----:B------:R1:W-:Y:S08]  /*81f0*/  MUFU.EX2 R23, R3 ;  /* 0x0000000300177308 */ /* 0x0003f00000000800 */
[----:B------:R-:W2:Y:S01]  /*8200*/  MUFU.EX2 R22, R2 ;  /* 0x0000000200167308 */ /* 0x000ea20000000800 */
[----:B-1----:R-:W-:Y:S01]  /*8210*/  @P6 IMAD.HI.U32 R3, R166, c[0x0][0x2c8], RZ ;  /* 0x0000b200a6036a27 */ /* 0x002fe200078e00ff */
[----:B--2---:R-:W-:-:S03]  /*8220*/  F2FP.PACK_AB R147, R22, R23 ;  /* 0x000000171693723e */ /* 0x004fc600000000ff */
[----:B------:R-:W-:Y:S01]  /*8230*/  IMAD.MOV.U32 R2, RZ, RZ, R166 ;  /* 0x000000ffff027224 */ /* 0x000fe200078e00a6 */
[----:B------:R-:W-:-:S05]  /*8240*/  @P6 SHF.R.U32.HI R2, RZ, c[0x0][0x2cc], R3 ;  /* 0x0000b300ff026a19 */ /* 0x000fca0000011603 */
[----:B---3--:R-:W-:Y:S01]  /*8250*/  IMAD.IADD R3, R172, 0x1, R2 ;  /* 0x00000001ac037824 */ /* 0x008fe200078e0202 */
[----:B------:R-:W-:Y:S01]  /*8260*/  HMMA.16816.F32 R108, R144, R112, R108 ;  /* 0x00000070906c723c */ /* 0x000fe2000000186c */
[----:B------:R-:W-:-:S04]  /*8270*/  FADD.FTZ R2, R69, R233 ;  /* 0x000000e945027221 */ /* 0x000fc80000010000 */
[----:B------:R-:W-:-:S03]  /*8280*/  FADD.FTZ R2, R234, R2 ;  /* 0x00000002ea027221 */ /* 0x000fc60000010000 */
[----:B------:R-:W-:Y:S01]  /*8290*/  HMMA.16816.F32 R112, R144, R114, R4 ;  /* 0x000000729070723c */ /* 0x000fe20000001804 */
[----:B------:R-:W-:-:S06]  /*82a0*/  FADD.FTZ R2, R232, R2 ;  /* 0x00000002e8027221 */ /* 0x000fcc0000010000 */
        /* <DEDUP_REMOVED lines=72> */
[----:B------:R-:W-:Y:S01]  /*8730*/  FADD.FTZ R5, R23, R5 ;  /* 0x0000000517057221 */ /* 0x000fe20000010000 */
[----:B------:R-:W-:Y:S01]  /*8740*/  STL [R1+0xc], R7 ;  /* 0x00000c0701007387 */ /* 0x000fe20000100800 */
[----:B------:R-:W-:Y:S02]  /*8750*/  FADD.FTZ R4, R33, R6 ;  /* 0x0000000621047221 */ /* 0x000fe40000010000 */
[----:B------:R-:W-:Y:S01]  /*8760*/  IMAD.MOV.U32 R178, RZ, RZ, c[0x0][0x32c] ;  /* 0x0000cb00ffb27624 */ /* 0x000fe200078e00ff */
[----:B------:R1:W-:Y:S04]  /*8770*/  STL [R1+0x10], R2 ;  /* 0x0000100201007387 */ /* 0x0003e80000100800 */
[----:B------:R2:W-:Y:S01]  /*8780*/  STL [R1+0x14], R4 ;  /* 0x0000140401007387 */ /* 0x0005e20000100800 */
[----:B------:R-:W-:Y:S01]  /*8790*/  ISETP.GE.AND P6, PT, R178, 0x1, PT ;  /* 0x00000001b200780c */ /* 0x000fe20003fc6270 */
[----:B-1----:R-:W-:Y:S01]  /*87a0*/  FADD.FTZ R2, R22, R5 ;  /* 0x0000000516027221 */ /* 0x002fe20000010000 */
[----:B--2---:R-:W-:-:S04]  /*87b0*/  IADD3 R4, R3, c[0x0][0x328], RZ ;  /* 0x0000ca0003047a10 */ /* 0x004fc80007ffe0ff */
[----:B------:R1:W-:Y:S07]  /*87c0*/  STL [R1+0x18], R2 ;  /* 0x0000180201007387 */ /* 0x0003ee0000100800 */
[----:B------:R-:W-:Y:S05]  /*87d0*/  @!P6 BRA `(.L_x_603) ;  /* 0x000001100000e947 */ /* 0x000fea0003800000 */
[C---:B------:R-:W-:Y:S01]  /*87e0*/  ISETP.GT.AND P0, PT, R3.reuse, RZ, PT ;  /* 0x000000ff0300720c */ /* 0x040fe20003f04270 */
[----:B------:R-:W-:Y:S01]  /*87f0*/  BSSY B0, `(.L_x_604) ;  /* 0x000000d000007945 */ /* 0x000fe20003800000 */
[----:B-1----:R-:W-:Y:S01]  /*8800*/  IADD3 R2, R3, -0x1, RZ ;  /* 0xffffffff03027810 */ /* 0x002fe20007ffe0ff */
[----:B------:R-:W-:-:S10]  /*8810*/  IMAD.MOV.U32 R5, RZ, RZ, c[0x0][0x32c] ;  /* 0x0000cb00ff057624 */ /* 0x000fd400078e00ff */
[----:B------:R-:W-:Y:S05]  /*8820*/  @P0 BRA `(.L_x_605) ;  /* 0x0000006000000947 */ /* 0x000fea0003800000 */
[----:B------:R-:W-:Y:S01]  /*8830*/  ISETP.NE.AND P0, PT, R5, 0x1, PT ;  /* 0x000000010500780c */ /* 0x000fe20003f05270 */
[----:B------:R-:W-:-:S12]  /*8840*/  IMAD.MOV R2, RZ, RZ, -R3 ;  /* 0x000000ffff027224 */ /* 0x000fd800078e0a03 */
[----:B------:R-:W-:-:S05]  /*8850*/  @P0 IMAD.HI.U32 R3, R2, c[0x0][0x330], RZ ;  /* 0x0000cc0002030a27 */ /* 0x000fca00078e00ff */
[----:B------:R-:W-:-:S04]  /*8860*/  @P0 SHF.R.U32.HI R2, RZ, c[0x0][0x334], R3 ;  /* 0x0000cd00ff020a19 */ /* 0x000fc80000011603 */
[----:B------:R-:W-:Y:S01]  /*8870*/  LOP3.LUT R2, RZ, R2, RZ, 0x33, !PT ;  /* 0x00000002ff027212 */ /* 0x000fe200078e33ff */
[----:B------:R-:W-:Y:S05]  /*8880*/  BRA `(.L_x_606) ;  /* 0x0000003000007947 */ /* 0x000fea0003800000 */
.L_x_605:
[----:B------:R-:W-:-:S13]  /*8890*/  ISETP.NE.AND P0, PT, R5, 0x1, PT ;  /* 0x000000010500780c */ /* 0x000fda0003f05270 */
[----:B------:R-:W-:-:S05]  /*88a0*/  @P0 IMAD.HI.U32 R3, R2, c[0x0][0x330], RZ ;  /* 0x0000cc0002030a27 */ /* 0x000fca00078e00ff */
[----:B------:R-:W-:Y:S02]  /*88b0*/  @P0 SHF.R.U32.HI R2, RZ, c[0x0][0x334], R3 ;  /* 0x0000cd00ff020a19 */ /* 0x000fe40000011603 */
.L_x_606:
[----:B------:R-:W-:Y:S05]  /*88c0*/  BSYNC B0 ;  /* 0x0000000000007941 */ /* 0x000fea0003800000 */
.L_x_604:
[----:B------:R-:W-:-:S05]  /*88d0*/  IMAD R2, R2, R5, c[0x0][0x32c] ;  /* 0x0000cb0002027624 */ /* 0x000fca00078e0205 */
[----:B------:R-:W-:-:S05]  /*88e0*/  IMNMX R4, R4, R2, PT ;  /* 0x0000000204047217 */ /* 0x000fca0003800200 */
.L_x_603:
[----:B-1----:R-:W-:-:S05]  /*88f0*/  IMAD.HI R2, R4, 0x66666667, RZ ;  /* 0x6666666704027827 */ /* 0x002fca00078e02ff */
[----:B------:R-:W-:-:S04]  /*8900*/  SHF.R.U32.HI R3, RZ, 0x1f, R2 ;  /* 0x0000001fff037819 */ /* 0x000fc80000011602 */
[----:B------:R-:W-:-:S04]  /*8910*/  LEA.HI.SX32 R2, R2, R3, 0x1b ;  /* 0x0000000302027211 */ /* 0x000fc800078fdaff */
[----:B------:R-:W-:-:S04]  /*8920*/  IMNMX R5, R239, R2, !PT ;  /* 0x00000002ef057217 */ /* 0x000fc80007800200 */
[----:B------:R-:W-:Y:S01]  /*8930*/  ISETP.GE.AND P0, PT, R205, R5, PT ;  /* 0x00000005cd00720c */ /* 0x000fe20003f06270 */
[----:B------:R1:W-:-:S12]  /*8940*/  STL [R1+0x8], R5 ;  /* 0x0000080501007387 */ /* 0x0003d80000100800 */
[----:B------:R-:W-:Y:S05]  /*8950*/  @!P0 BRA `(.L_x_607) ;  /* 0x0000579000008947 */ /* 0x000fea0003800000 */
[----:B------:R-:W-:Y:S01]  /*8960*/  IMAD.MOV.U32 R85, RZ, RZ, R71 ;  /* 0x000000ffff557224 */ /* 0x000fe200078e0047 */
[----:B------:R-:W-:Y:S01]  /*8970*/  MOV R87, R0 ;  /* 0x0000000000577202 */ /* 0x000fe20000000f00 */
[----:B------:R-:W-:Y:S01]  /*8980*/  IMAD.MOV.U32 R84, RZ, RZ, R72 ;  /* 0x000000ffff547224 */ /* 0x000fe200078e0048 */
[----:B------:R-:W-:Y:S02]  /*8990*/  MOV R86, R70 ;  /* 0x0000004600567202 */ /* 0x000fe40000000f00 */
.L_x_624:
[----:B------:R-:W2:Y:S01]  /*89a0*/  LDL R178, [R1+0x34] ;  /* 0x0000340001b27983 */ /* 0x000ea20000100800 */
[----:B------:R-:W-:Y:S04]  /*89b0*/  DEPBAR.LE SB0, 0x0 ;  /* 0x000080000000791a */ /* 0x000fe80000000000 */
[----:B------:R-:W3:Y:S01]  /*89c0*/  LDL.64 R176, [R1+0x28] ;  /* 0x0000280001b07983 */ /* 0x000ee20000100a00 */
[----:B------:R-:W-:Y:S05]  /*89d0*/  WARPSYNC 0xffffffff ;  /* 0xffffffff00007948 */ /* 0x000fea0003800000 */
[----:B------:R-:W-:Y:S01]  /*89e0*/  BAR.SYNC.DEFER_BLOCKING 0x0 ;  /* 0x0000000000007b1d */ /* 0x000fe20000010000 */
[----:B------:R-:W-:-:S13]  /*89f0*/  ISETP.GT.AND P0, PT, R239, R205, PT ;  /* 0x000000cdef00720c */ /* 0x000fda0003f04270 */
[----:B------:R-:W-:Y:S01]  /*8a00*/  @!P0 SHF.R.S32.HI R0, RZ, 0x1f, R205 ;  /* 0x0000001fff008819 */ /* 0x000fe200000114cd */
[C---:B------:R-:W-:Y:S04]  /*8a10*/  @!P0 IMAD.WIDE.U32 R2, R205.reuse, c[0x0][0x208], RZ ;  /* 0x00008200cd028a25 */ /* 0x040fe800078e00ff */
[----:B------:R-:W-:Y:S04]  /*8a20*/  @!P0 IMAD R0, R0, c[0x0][0x208], RZ ;  /* 0x0000820000008a24 */ /* 0x000fe800078e02ff */
[----:B------:R-:W-:Y:S01]  /*8a30*/  @!P0 IMAD R0, R205, c[0x0][0x20c], R0 ;  /* 0x00008300cd008a24 */ /* 0x000fe200078e0200 */
[----:B------:R-:W-:Y:S01]  /*8a40*/  LDSM.16.M88.4 R80, [R195] ;  /* 0x00000000c350783b */ /* 0x000fe20000000200 */
[----:B------:R-:W-:Y:S02]  /*8a50*/  ULDC UR4, c[0x0][0x324] ;  /* 0x0000c90000047ab9 */ /* 0x000fe40000000800 */
[----:B------:R-:W-:Y:S01]  /*8a60*/  ULOP3.LUT UR4, URZ, UR4, URZ, 0x33, !UPT ;  /* 0x000000043f047292 */ /* 0x000fe2000f8e333f */
[----:B------:R-:W-:Y:S04]  /*8a70*/  @!P0 IADD3 R0, R3, R0, RZ ;  /* 0x0000000003008210 */ /* 0x000fe80007ffe0ff */
[----:B------:R-:W4:Y:S01]  /*8a80*/  LDSM.16.M88.4 R16, [R188] ;  /* 0x00000000bc10783b */ /* 0x000f220000000200 */
[----:B------:R-:W-:Y:S07]  /*8a90*/  @!P0 IMAD R0, R0, 0x50, RZ ;  /* 0x0000005000008824 */ /* 0x000fee00078e02ff */
[----:B------:R-:W5:Y:S08]  /*8aa0*/  LDSM.16.M88.4 R76, [R195+0x2000] ;  /* 0x00200000c34c783b */ /* 0x000f700000000200 */
[----:B------:R-:W1:Y:S08]  /*8ab0*/  LDSM.16.M88.4 R32, [R188+0x800] ;  /* 0x00080000bc20783b */ /* 0x000e700000000200 */
[----:B------:R-:W1:Y:S08]  /*8ac0*/  LDSM.16.M88.4 R48, [R188+0x1000] ;  /* 0x00100000bc30783b */ /* 0x000e700000000200 */
[----:B------:R-:W1:Y:S08]  /*8ad0*/  LDSM.16.M88.4 R64, [R188+0x1800] ;  /* 0x00180000bc40783b */ /* 0x000e700000000200 */
[----:B------:R-:W1:Y:S08]  /*8ae0*/  LDSM.16.M88.4 R152, [R188+0x2000] ;  /* 0x00200000bc98783b */ /* 0x000e700000000200 */
[----:B------:R-:W-:Y:S08]  /*8af0*/  LDSM.16.M88.4 R156, [R198] ;  /* 0x00000000c69c783b */ /* 0x000ff00000000200 */
[----:B------:R-:W1:Y:S08]  /*8b00*/  LDSM.16.M88.4 R160, [R199] ;  /* 0x00000000c7a0783b */ /* 0x000e700000000200 */
[----:B------:R-:W1:Y:S08]  /*8b10*/  LDSM.16.M88.4 R164, [R198+0x2000] ;  /* 0x00200000c6a4783b */ /* 0x000e700000000200 */
[----:B------:R-:W1:Y:S08]  /*8b20*/  LDSM.16.M88.4 R168, [R203] ;  /* 0x00000000cba8783b */ /* 0x000e700000000200 */
[----:B------:R-:W1:Y:S08]  /*8b30*/  LDSM.16.M88.4 R172, [R202] ;  /* 0x00000000caac783b */ /* 0x000e700000000200 */
[----:B------:R-:W3:Y:S04]  /*8b40*/  LDL R209, [R1+0x30] ;  /* 0x0000300001d17983 */ /* 0x000ee80000100800 */
[----:B------:R-:W3:Y:S06]  /*8b50*/  LDL.64 R226, [R1+0x20] ;  /* 0x0000200001e27983 */ /* 0x000eec0000100a00 */
[----:B------:R-:W3:Y:S04]  /*8b60*/  LDL R213, [R1+0x40] ;  /* 0x0000400001d57983 */ /* 0x000ee80000100800 */
[----:B------:R-:W3:Y:S01]  /*8b70*/  LDL R210, [R1+0x44] ;  /* 0x0000440001d27983 */ /* 0x000ee20000100800 */
[-C--:B-1--4-:R-:W-:Y:S08]  /*8b80*/  HMMA.16816.F32 R4, R80, R16.reuse, RZ ;  /* 0x000000105004723c */ /* 0x092ff000000018ff */
[C---:B-----5:R-:W-:Y:S08]  /*8b90*/  HMMA.16816.F32 R8, R76.reuse, R16, RZ ;  /* 0x000000104c08723c */ /* 0x060ff000000018ff */
        /* <DEDUP_REMOVED lines=20> */
[C---:B------:R-:W-:Y:S08]  /*8ce0*/  HMMA.16816.F32 R8, R164.reuse, R160, R8 ;  /* 0x000000a0a408723c */ /* 0x040ff00000001808 */
[-C--:B------:R-:W-:Y:S08]  /*8cf0*/  HMMA.16816.F32 R12, R164, R162.reuse, R12 ;  /* 0x000000a2a40c723c */ /* 0x080ff0000000180c */
[C---:B------:R-:W-:Y:S01]  /*8d00*/  HMMA.16816.F32 R16, R156.reuse, R162, R16 ;  /* 0x000000a29c10723c */ /* 0x040fe20000001810 */
[----:B------:R-:W4:Y:S07]  /*8d10*/  LDSM.16.M88.4 R160, [R200] ;  /* 0x00000000c8a0783b */ /* 0x000f2e0000000200 */
[-C--:B------:R-:W-:Y:S08]  /*8d20*/  HMMA.16816.F32 R20, R156, R168.reuse, R20 ;  /* 0x000000a89c14723c */ /* 0x080ff00000001814 */
[C---:B------:R-:W-:Y:S07]  /*8d30*/  HMMA.16816.F32 R24, R164.reuse, R168, R24 ;  /* 0x000000a8a418723c */ /* 0x040fee0000001818 */
[----:B--2---:R-:W-:Y:S01]  /*8d40*/  @!P0 MOV R169, R178 ;  /* 0x000000b200a98202 */ /* 0x004fe20000000f00 */
[-C--:B------:R-:W-:Y:S04]  /*8d50*/  HMMA.16816.F32 R28, R164, R170.reuse, R28 ;  /* 0x000000aaa41c723c */ /* 0x080fe8000000181c */
[----:B---3--:R-:W-:Y:S04]  /*8d60*/  @!P0 MOV R168, R176 ;  /* 0x000000b000a88202 */ /* 0x008fe80000000f00 */
[C---:B------:R-:W-:Y:S04]  /*8d70*/  HMMA.16816.F32 R32, R156.reuse, R170, R32 ;  /* 0x000000aa9c20723c */ /* 0x040fe80000001820 */
[----:B------:R-:W-:Y:S03]  /*8d80*/  @!P0 IMAD.WIDE.U32 R168, R2, 0x50, R168 ;  /* 0x0000005002a88825 */ /* 0x000fe600078e00a8 */
[----:B------:R-:W-:Y:S01]  /*8d90*/  @!P0 MOV R170, c[0x0][0x208] ;  /* 0x0000820000aa8a02 */ /* 0x000fe20000000f00 */
[-C--:B------:R-:W-:Y:S01]  /*8da0*/  HMMA.16816.F32 R36, R156, R172.reuse, R36 ;  /* 0x000000ac9c24723c */ /* 0x080fe20000001824 */
[----:B------:R-:W-:Y:S03]  /*8db0*/  @!P0 MOV R171, 0x5 ;  /* 0x0000000500ab8802 */ /* 0x000fe60000000f00 */
[----:B------:R-:W-:Y:S02]  /*8dc0*/  @!P0 LEA R2, P1, R168, c[0x0][0x1f8], 0x1 ;  /* 0x00007e00a8028a11 */ /* 0x000fe400078208ff */
[----:B------:R-:W-:Y:S02]  /*8dd0*/  @!P0 IADD3 R3, R169, R0, RZ ;  /* 0x00000000a9038210 */ /* 0x000fe40007ffe0ff */
[C---:B------:R-:W-:Y:S04]  /*8de0*/  HMMA.16816.F32 R40, R164.reuse, R172, R40 ;  /* 0x000000aca428723c */ /* 0x040fe80000001828 */
[----:B------:R-:W-:Y:S02]  /*8df0*/  @!P0 SHF.L.U32 R176, R170, 0x5, RZ ;  /* 0x00000005aab08819 */ /* 0x000fe400000006ff */
[----:B------:R-:W-:Y:S02]  /*8e00*/  @!P0 LEA.HI.X R3, R168, c[0x0][0x1fc], R3, 0x1, P1 ;  /* 0x00007f00a8038a11 */ /* 0x000fe400008f0c03 */
[-C--:B------:R-:W-:Y:S01]  /*8e10*/  @!P0 IADD3 R172, P2, R2, R176.reuse, RZ ;  /* 0x000000b002ac8210 */ /* 0x080fe20007f5e0ff */
[-C--:B------:R-:W-:Y:S02]  /*8e20*/  HMMA.16816.F32 R44, R164, R174.reuse, R44 ;  /* 0x000000aea42c723c */ /* 0x080fe4000000182c */
[----:B------:R-:W-:Y:S01]  /*8e30*/  @!PT LDS RZ, [RZ] ;  /* 0x00000000fffff984 */ /* 0x000fe20000000800 */
[----:B------:R-:W-:Y:S01]  /*8e40*/  @!PT LDS RZ, [RZ] ;  /* 0x00000000fffff984 */ /* 0x000fe20000000800 */
[----:B------:R-:W-:Y:S01]  /*8e50*/  @!PT LDS RZ, [RZ] ;  /* 0x00000000fffff984 */ /* 0x000fe20000000800 */
[----:B------:R2:W-:Y:S01]  /*8e60*/  @!P0 LDGSTS.E.BYPASS.LTC128B.128 [R207+0x100], [R2.64], !P4 ;  /* 0x0010000002cf8fae */ /* 0x0005e2000e101d48 */
[----:B------:R-:W-:Y:S02]  /*8e70*/  @!P0 SHF.L.U64.HI R0, R170, R171, c[0x0][0x20c] ;  /* 0x00008300aa008619 */ /* 0x000fe400000102ab */
[----:B------:R-:W-:Y:S02]  /*8e80*/  @!P0 IADD3 R170, P1, R172, R176, RZ ;  /* 0x000000b0acaa8210 */ /* 0x000fe40007f3e0ff */
[-C--:B------:R-:W-:Y:S01]  /*8e90*/  @!P0 IADD3.X R173, R3, R0.reuse, RZ, P2, !PT ;  /* 0x0000000003ad8210 */ /* 0x080fe200017fe4ff */
[C---:B------:R-:W-:Y:S04]  /*8ea0*/  HMMA.16816.F32 R48, R156.reuse, R174, R48 ;  /* 0x000000ae9c30723c */ /* 0x040fe80000001830 */
[----:B------:R3:W-:Y:S01]  /*8eb0*/  @!P0 LDGSTS.E.BYPASS.LTC128B.128 [R207+0x900], [R172.64], !P4 ;  /* 0x00900000accf8fae */ /* 0x0007e2000e101d48 */
[----:B------:R-:W-:Y:S02]  /*8ec0*/  @!P0 IADD3.X R171, R173, R0, RZ, P1, !PT ;  /* 0x00000000adab8210 */ /* 0x000fe40000ffe4ff */
[----:B------:R-:W-:Y:S01]  /*8ed0*/  @!P0 IADD3 R168, P2, R170, R176, RZ ;  /* 0x000000b0aaa88210 */ /* 0x000fe20007f5e0ff */
[-C--:B-1----:R-:W-:Y:S04]  /*8ee0*/  HMMA.16816.F32 R52, R156, R152.reuse, R52 ;  /* 0x000000989c34723c */ /* 0x082fe80000001834 */
[----:B------:R1:W-:Y:S01]  /*8ef0*/  @!P0 LDGSTS.E.BYPASS.LTC128B.128 [R207+0x1100], [R170.64], !P4 ;  /* 0x01100000aacf8fae */ /* 0x0003e2000e101d48 */
[----:B------:R-:W-:Y:S03]  /*8f00*/  @!P0 IADD3.X R169, R171, R0, RZ, P2, !PT ;  /* 0x00000000aba98210 */ /* 0x000fe600017fe4ff */
[C---:B------:R-:W-:Y:S04]  /*8f10*/  HMMA.16816.F32 R56, R164.reuse, R152, R56 ;  /* 0x00000098a438723c */ /* 0x040fe80000001838 */
[----:B------:R1:W-:Y:S01]  /*8f20*/  @!P0 LDGSTS.E.BYPASS.LTC128B.128 [R207+0x1900], [R168.64], !P4 ;  /* 0x01900000a8cf8fae */ /* 0x0003e2000e101d48 */
[----:B--2---:R-:W-:Y:S03]  /*8f30*/  @!P0 IADD3 R2, P1, R168, R176, RZ ;  /* 0x000000b0a8028210 */ /* 0x004fe60007f3e0ff */
[-C--:B------:R-:W-:Y:S04]  /*8f40*/  HMMA.16816.F32 R60, R164, R154.reuse, R60 ;  /* 0x0000009aa43c723c */ /* 0x080fe8000000183c */
[----:B------:R-:W-:Y:S04]  /*8f50*/  @!P0 IADD3.X R3, R169, R0, RZ, P1, !PT ;  /* 0x00000000a9038210 */ /* 0x000fe80000ffe4ff */
[C---:B------:R-:W-:Y:S01]  /*8f60*/  HMMA.16816.F32 R64, R156.reuse, R154, R64 ;  /* 0x0000009a9c40723c */ /* 0x040fe20000001840 */
[----:B------:R2:W-:Y:S03]  /*8f70*/  @!P0 LDGSTS.E.BYPASS.LTC128B.128 [R207+0x2100], [R2.64], !P4 ;  /* 0x0210000002cf8fae */ /* 0x0005e6000e101d48 */
[----:B------:R-:W-:Y:S04]  /*8f80*/  ISETP.GT.AND P0, PT, R205, R239, PT ;  /* 0x000000efcd00720c */ /* 0x000fe80003f04270 */
[-C--:B----4-:R-:W-:Y:S01]  /*8f90*/  HMMA.16816.F32 R68, R156, R160.reuse, R68 ;  /* 0x000000a09c44723c */ /* 0x090fe20000001844 */
[----:B---3--:R-:W-:Y:S07]  /*8fa0*/  LDSM.16.M88.4 R172, [R194] ;  /* 0x00000000c2ac783b */ /* 0x008fee0000000200 */
[C---:B------:R-:W-:Y:S01]  /*8fb0*/  HMMA.16816.F32 R72, R164.reuse, R160, R72 ;  /* 0x000000a0a448723c */ /* 0x040fe20000001848 */
[----:B-1----:R-:W1:Y:S07]  /*8fc0*/  LDSM.16.M88.4 R168, [R196] ;  /* 0x00000000c4a8783b */ /* 0x002e6e0000000200 */
[-C--:B------:R-:W-:Y:S01]  /*8fd0*/  HMMA.16816.F32 R76, R164, R162.reuse, R76 ;  /* 0x000000a2a44c723c */ /* 0x080fe2000000184c */
[----:B------:R-:W3:Y:S07]  /*8fe0*/  LDSM.16.M88.4 R176, [R196+0x2000] ;  /* 0x00200000c4b0783b */ /* 0x000eee0000000200 */
[----:B------:R-:W-:Y:S01]  /*8ff0*/  HMMA.16816.F32 R80, R156, R162, R80 ;  /* 0x000000a29c50723c */ /* 0x000fe20000001850 */
[----:B------:R-:W4:Y:S08]  /*9000*/  LDSM.16.M88.4 R180, [R194+0x800] ;  /* 0x00080000c2b4783b */ /* 0x000f300000000200 */
[----:B------:R-:W5:Y:S08]  /*9010*/  LDSM.16.M88.4 R152, [R194+0x1000] ;  /* 0x00100000c298783b */ /* 0x000f700000000200 */
[----:B------:R-:W2:Y:S01]  /*9020*/  LDSM.16.M88.4 R164, [R194+0x1800] ;  /* 0x00180000c2a4783b */ /* 0x000ea20000000200 */
[-C--:B-1----:R-:W-:Y:S07]  /*9030*/  HMMA.16816.F32 R4, R168, R172.reuse, R4 ;  /* 0x000000aca804723c */ /* 0x082fee0000001804 */
[----:B------:R-:W1:Y:S01]  /*9040*/  LDSM.16.M88.4 R184, [R194+0x2000] ;  /* 0x00200000c2b8783b */ /* 0x000e620000000200 */
[C---:B---3--:R-:W-:Y:S07]  /*9050*/  HMMA.16816.F32 R8, R176.reuse, R172, R8 ;  /* 0x000000acb008723c */ /* 0x048fee0000001808 */
[----:B------:R-:W-:Y:S01]  /*9060*/  LDSM.16.M88.4 R156, [R197] ;  /* 0x00000000c59c783b */ /* 0x000fe20000000200 */
[-C--:B------:R-:W-:Y:S07]  /*9070*/  HMMA.16816.F32 R12, R176, R174.reuse, R12 ;  /* 0x000000aeb00c723c */ /* 0x080fee000000180c */
[----:B------:R-:W3:Y:S01]  /*9080*/  LDSM.16.M88.4 R160, [R191] ;  /* 0x00000000bfa0783b */ /* 0x000ee20000000200 */
[C---:B------:R-:W-:Y:S07]  /*9090*/  HMMA.16816.F32 R16, R168.reuse, R174, R16 ;  /* 0x000000aea810723c */ /* 0x040fee0000001810 */
[----:B------:R-:W1:Y:S01]  /*90a0*/  LDSM.16.M88.4 R172, [R197+0x2000] ;  /* 0x00200000c5ac783b */ /* 0x000e620000000200 */
[-C--:B----4-:R-:W-:Y:S07]  /*90b0*/  HMMA.16816.F32 R20, R168, R180.reuse, R20 ;  /* 0x000000b4a814723c */ /* 0x090fee0000001814 */
[----:B------:R-:W0:Y:S01]  /*90c0*/  LDGDEPBAR ;  /* 0x00000000000079af */ /* 0x000e220000000000 */
[C---:B------:R-:W-:Y:S08]  /*90d0*/  HMMA.16816.F32 R24, R176.reuse, R180, R24 ;  /* 0x000000b4b018723c */ /* 0x040ff00000001818 */
[-C--:B------:R-:W-:Y:S08]  /*90e0*/  HMMA.16816.F32 R28, R176, R182.reuse, R28 ;  /* 0x000000b6b01c723c */ /* 0x080ff0000000181c */
[C---:B------:R-:W-:Y:S08]  /*90f0*/  HMMA.16816.F32 R32, R168.reuse, R182, R32 ;  /* 0x000000b6a820723c */ /* 0x040ff00000001820 */
[-C--:B-----5:R-:W-:Y:S08]  /*9100*/  HMMA.16816.F32 R36, R168, R152.reuse, R36 ;  /* 0x00000098a824723c */ /* 0x0a0ff00000001824 */
[C---:B------:R-:W-:Y:S08]  /*9110*/  HMMA.16816.F32 R40, R176.reuse, R152, R40 ;  /* 0x00000098b028723c */ /* 0x040ff00000001828 */
[-C--:B------:R-:W-:Y:S08]  /*9120*/  HMMA.16816.F32 R44, R176, R154.reuse, R44 ;  /* 0x0000009ab02c723c */ /* 0x080ff0000000182c */
[C---:B------:R-:W-:Y:S08]  /*9130*/  HMMA.16816.F32 R48, R168.reuse, R154, R48 ;  /* 0x0000009aa830723c */ /* 0x040ff00000001830 */
[-C--:B--2---:R-:W-:Y:S08]  /*9140*/  HMMA.16816.F32 R52, R168, R164.reuse, R52 ;  /* 0x000000a4a834723c */ /* 0x084ff00000001834 */
[C---:B------:R-:W-:Y:S08]  /*9150*/  HMMA.16816.F32 R56, R176.reuse, R164, R56 ;  /* 0x000000a4b038723c */ /* 0x040ff00000001838 */
[-C--:B------:R-:W-:Y:S08]  /*9160*/  HMMA.16816.F32 R60, R176, R166.reuse, R60 ;  /* 0x000000a6b03c723c */ /* 0x080ff0000000183c */
[C---:B------:R-:W-:Y:S08]  /*9170*/  HMMA.16816.F32 R64, R168.reuse, R166, R64 ;  /* 0x000000a6a840723c */ /* 0x040ff00000001840 */
[-C--:B-1----:R-:W-:Y:S08]  /*9180*/  HMMA.16816.F32 R68, R168, R184.reuse, R68 ;  /* 0x000000b8a844723c */ /* 0x082ff00000001844 */
[C---:B------:R-:W-:Y:S08]  /*9190*/  HMMA.16816.F32 R72, R176.reuse, R184, R72 ;  /* 0x000000b8b048723c */ /* 0x040ff00000001848 */
[-C--:B------:R-:W-:Y:S08]  /*91a0*/  HMMA.16816.F32 R76, R176, R186.reuse, R76 ;  /* 0x000000bab04c723c */ /* 0x080ff0000000184c */
[----:B------:R-:W-:Y:S08]  /*91b0*/  HMMA.16816.F32 R80, R168, R186, R80 ;  /* 0x000000baa850723c */ /* 0x000ff00000001850 */
[-C--:B---3--:R-:W-:Y:S08]  /*91c0*/  HMMA.16816.F32 R4, R156, R160.reuse, R4 ;  /* 0x000000a09c04723c */ /* 0x088ff00000001804 */
[C---:B------:R-:W-:Y:S08]  /*91d0*/  HMMA.16816.F32 R8, R172.reuse, R160, R8 ;  /* 0x000000a0ac08723c */ /* 0x040ff00000001808 */
[-C--:B------:R-:W-:Y:S08]  /*91e0*/  HMMA.16816.F32 R12, R172, R162.reuse, R12 ;  /* 0x000000a2ac0c723c */ /* 0x080ff0000000180c */
[----:B------:R-:W-:Y:S01]  /*91f0*/  FMUL.FTZ R0, R4, c[0x0][0x320] ;  /* 0x0000c80004007a20 */ /* 0x000fe20000410000 */
[C---:B------:R-:W-:Y:S03]  /*9200*/  HMMA.16816.F32 R16, R156.reuse, R162, R16 ;  /* 0x000000a29c10723c */ /* 0x040fe60000001810 */
[----:B------:R1:W2:Y:S04]  /*9210*/  MUFU.TANH R183, R0 ;  /* 0x0000000000b77308 */ /* 0x0002a80000002400 */
[----:B------:R-:W-:Y:S02]  /*9220*/  FMUL.FTZ R3, R10, c[0x0][0x320] ;  /* 0x0000c8000a037a20 */ /* 0x000fe40000410000 */
[----:B------:R-:W-:Y:S04]  /*9230*/  FMUL.FTZ R2, R11, c[0x0][0x320] ;  /* 0x0000c8000b027a20 */ /* 0x000fe80000410000 */
[----:B------:R-:W3:Y:S10]  /*9240*/  MUFU.TANH R224, R2 ;  /* 0x0000000200e07308 */ /* 0x000ef40000002400 */
[----:B------:R-:W4:Y:S01]  /*9250*/  MUFU.TANH R225, R3 ;  /* 0x0000000300e17308 */ /* 0x000f220000002400 */
[----:B-1----:R-:W-:Y:S09]  /*9260*/  FMUL.FTZ R0, R5, c[0x0][0x320] ;  /* 0x0000c80005007a20 */ /* 0x002ff20000410000 */
[----:B------:R1:W1:Y:S02]  /*9270*/  MUFU.TANH R171, R0 ;  /* 0x0000000000ab7308 */ /* 0x0002640000002400 */
[----:B-1----:R-:W-:Y:S08]  /*9280*/  FMUL.FTZ R0, R6, c[0x0][0x320] ;  /* 0x0000c80006007a20 */ /* 0x002ff00000410000 */
[----:B------:R1:W1:Y:S02]  /*9290*/  MUFU.TANH R218, R0 ;  /* 0x0000000000da7308 */ /* 0x0002640000002400 */
[----:B-1----:R-:W-:Y:S02]  /*92a0*/  FMUL.FTZ R0, R7, c[0x0][0x320] ;  /* 0x0000c80007007a20 */ /* 0x002fe40000410000 */
[----:B------:R-:W1:Y:S06]  /*92b0*/  LDSM.16.M88.4 R4, [R191+0x800] ;  /* 0x00080000bf04783b */ /* 0x000e6c0000000200 */
[----:B------:R5:W1:Y:S02]  /*92c0*/  MUFU.TANH R208, R0 ;  /* 0x0000000000d07308 */ /* 0x000a640000002400 */
[----:B-----5:R-:W-:Y:S08]  /*92d0*/  FMUL.FTZ R0, R8, c[0x0][0x320] ;  /* 0x0000c80008007a20 */ /* 0x020ff00000410000 */
[----:B------:R5:W2:Y:S01]  /*92e0*/  MUFU.TANH R223, R0 ;  /* 0x0000000000df7308 */ /* 0x000aa20000002400 */
[-C--:B-1----:R-:W-:Y:S08]  /*92f0*/  HMMA.16816.F32 R20, R156, R4.reuse, R20 ;  /* 0x000000049c14723c */ /* 0x082ff00000001814 */
[C---:B------:R-:W-:Y:S04]  /*9300*/  HMMA.16816.F32 R24, R172.reuse, R4, R24 ;  /* 0x00000004ac18723c */ /* 0x040fe80000001818 */
[----:B-----5:R-:W-:Y:S02]  /*9310*/  FMUL.FTZ R0, R9, c[0x0][0x320] ;  /* 0x0000c80009007a20 */ /* 0x020fe40000410000 */
[----:B------:R-:W1:Y:S02]  /*9320*/  LDSM.16.M88.4 R8, [R191+0x1000] ;  /* 0x00100000bf08783b */ /* 0x000e640000000200 */
[-C--:B------:R-:W-:Y:S01]  /*9330*/  HMMA.16816.F32 R28, R172, R6.reuse, R28 ;  /* 0x00000006ac1c723c */ /* 0x080fe2000000181c */
[----:B------:R5:W1:Y:S07]  /*9340*/  MUFU.TANH R219, R0 ;  /* 0x0000000000db7308 */ /* 0x000a6e0000002400 */
[C---:B------:R-:W-:Y:S01]  /*9350*/  HMMA.16816.F32 R32, R156.reuse, R6, R32 ;  /* 0x000000069c20723c */ /* 0x040fe20000001820 */
[----:B------:R-:W2:Y:S07]  /*9360*/  LDSM.16.M88.4 R4, [R191+0x1800] ;  /* 0x00180000bf04783b */ /* 0x000eae0000000200 */
[----:B------:R-:W-:Y:S04]  /*9370*/  FMUL.FTZ R3, R26, c[0x0][0x320] ;  /* 0x0000c8001a037a20 */ /* 0x000fe80000410000 */
[----:B------:R-:W-:Y:S01]  /*9380*/  FMUL.FTZ R2, R27, c[0x0][0x320] ;  /* 0x0000c8001b027a20 */ /* 0x000fe20000410000 */
[----:B------:R-:W2:Y:S01]  /*9390*/  MUFU.TANH R212, R3 ;  /* 0x0000000300d47308 */ /* 0x000ea20000002400 */
[----:B-----5:R-:W-:Y:S09]  /*93a0*/  FMUL.FTZ R0, R12, c[0x0][0x320] ;  /* 0x0000c8000c007a20 */ /* 0x020ff20000410000 */
[----:B------:R5:W2:Y:S10]  /*93b0*/  MUFU.TANH R216, R0 ;  /* 0x0000000000d87308 */ /* 0x000ab40000002400 */
[----:B------:R2:W2:Y:S01]  /*93c0*/  MUFU.TANH R211, R2 ;  /* 0x0000000200d37308 */ /* 0x0004a20000002400 */
[-C--:B-1----:R-:W-:Y:S08]  /*93d0*/  HMMA.16816.F32 R36, R156, R8.reuse, R36 ;  /* 0x000000089c24723c */ /* 0x082ff00000001824 */
[C---:B------:R-:W-:Y:S04]  /*93e0*/  HMMA.16816.F32 R40, R172.reuse, R8, R40 ;  /* 0x00000008ac28723c */ /* 0x040fe80000001828 */
[----:B-----5:R-:W-:Y:S04]  /*93f0*/  FMUL.FTZ R0, R13, c[0x0][0x320] ;  /* 0x0000c8000d007a20 */ /* 0x020fe80000410000 */
[-C--:B------:R-:W-:Y:S01]  /*9400*/  HMMA.16816.F32 R44, R172, R10.reuse, R44 ;  /* 0x0000000aac2c723c */ /* 0x080fe2000000182c */
[----:B------:R1:W1:Y:S07]  /*9410*/  MUFU.TANH R214, R0 ;  /* 0x0000000000d67308 */ /* 0x00026e0000002400 */
[C---:B------:R-:W-:Y:S01]  /*9420*/  HMMA.16816.F32 R48, R156.reuse, R10, R48 ;  /* 0x0000000a9c30723c */ /* 0x040fe20000001830 */
[----:B------:R-:W5:Y:S01]  /*9430*/  LDSM.16.M88.4 R8, [R191+0x2000] ;  /* 0x00200000bf08783b */ /* 0x000f620000000200 */
[----:B------:R-:W-:Y:S06]  /*9440*/  DEPBAR.LE SB0, 0x0 ;  /* 0x000080000000791a */ /* 0x000fec0000000000 */
[-C--:B--2---:R-:W-:Y:S01]  /*9450*/  HMMA.16816.F32 R52, R156, R4.reuse, R52 ;  /* 0x000000049c34723c */ /* 0x084fe20000001834 */
[----:B------:R-:W-:Y:S04]  /*9460*/  BAR.SYNC.DEFER_BLOCKING 0x0 ;  /* 0x0000000000007b1d */ /* 0x000fe80000010000 */
[----:B------:R-:W-:Y:S02]  /*9470*/  FMUL.FTZ R3, R42, c[0x0][0x320] ;  /* 0x0000c8002a037a20 */ /* 0x000fe40000410000 */
[----:B------:R-:W-:Y:S01]  /*9480*/  FMUL.FTZ R2, R43, c[0x0][0x320] ;  /* 0x0000c8002b027a20 */ /* 0x000fe20000410000 */
[C---:B------:R-:W-:Y:S01]  /*9490*/  HMMA.16816.F32 R56, R172.reuse, R4, R56 ;  /* 0x00000004ac38723c */ /* 0x040fe20000001838 */
[----:B------:R2:W2:Y:S03]  /*94a0*/  MUFU.TANH R177, R3 ;  /* 0x0000000300b17308 */ /* 0x0004a60000002400 */
[----:B-1----:R-:W-:Y:S03]  /*94b0*/  FMUL.FTZ R0, R14, c[0x0][0x320] ;  /* 0x0000c8000e007a20 */ /* 0x002fe60000410000 */
[----:B------:R-:W-:Y:S01]  /*94c0*/  @P0 MOV R5, R209 ;  /* 0x000000d100050202 */ /* 0x000fe20000000f00 */
[-C--:B------:R-:W-:Y:S01]  /*94d0*/  HMMA.16816.F32 R60, R172, R6.reuse, R60 ;  /* 0x00000006ac3c723c */ /* 0x080fe2000000183c */
[----:B------:R-:W-:Y:S02]  /*94e0*/  MOV R209, c[0x0][0x2c4] ;  /* 0x0000b10000d17a02 */ /* 0x000fe40000000f00 */
[----:B------:R1:W1:Y:S02]  /*94f0*/  MUFU.TANH R222, R0 ;  /* 0x0000000000de7308 */ /* 0x0002640000002400 */
[----:B------:R-:W-:Y:S03]  /*9500*/  ISETP.NE.AND P3, PT, R209, 0x1, PT ;  /* 0x00000001d100780c */ /* 0x000fe60003f65270 */
[C---:B------:R-:W-:Y:S05]  /*9510*/  HMMA.16816.F32 R64, R156.reuse, R6, R64 ;  /* 0x000000069c40723c */ /* 0x040fea0000001840 */
[----:B------:R3:W3:Y:S02]  /*9520*/  MUFU.TANH R176, R2 ;  /* 0x0000000200b07308 */ /* 0x0006e40000002400 */
[----:B------:R-:W-:Y:S01]  /*9530*/  @P0 MOV R7, c[0x0][0x1e0] ;  /* 0x0000780000070a02 */ /* 0x000fe20000000f00 */
[-C--:B-----5:R-:W-:Y:S04]  /*9540*/  HMMA.16816.F32 R68, R156, R8.reuse, R68 ;  /* 0x000000089c44723c */ /* 0x0a0fe80000001844 */
[----:B--2---:R-:W-:Y:S01]  /*9550*/  FMUL.FTZ R3, R58, c[0x0][0x320] ;  /* 0x0000c8003a037a20 */ /* 0x004fe20000410000 */
[----:B------:R-:W-:Y:S03]  /*9560*/  MOV R58, c[0x0][0x32c] ;  /* 0x0000cb00003a7a02 */ /* 0x000fe60000000f00 */
[C---:B------:R-:W-:Y:S04]  /*9570*/  HMMA.16816.F32 R72, R172.reuse, R8, R72 ;  /* 0x00000008ac48723c */ /* 0x040fe80000001848 */
[----:B-1----:R-:W-:Y:S01]  /*9580*/  FMUL.FTZ R0, R15, c[0x0][0x320] ;  /* 0x0000c8000f007a20 */ /* 0x002fe20000410000 */
[----:B------:R-:W-:Y:S03]  /*9590*/  ISETP.GE.AND P5, PT, R58, 0x1, PT ;  /* 0x000000013a00780c */ /* 0x000fe60003fa6270 */
[----:B------:R1:W2:Y:S01]  /*95a0*/  MUFU.TANH R221, R0 ;  /* 0x0000000000dd7308 */ /* 0x0002a20000002400 */
[-C--:B------:R-:W-:Y:S03]  /*95b0*/  HMMA.16816.F32 R76, R172, R10.reuse, R76 ;  /* 0x0000000aac4c723c */ /* 0x080fe6000000184c */
[----:B---3--:R-:W-:Y:S05]  /*95c0*/  FMUL.FTZ R2, R59, c[0x0][0x320] ;  /* 0x0000c8003b027a20 */ /* 0x008fea0000410000 */
[----:B------:R-:W-:Y:S04]  /*95d0*/  HMMA.16816.F32 R80, R156, R10, R80 ;  /* 0x0000000a9c50723c */ /* 0x000fe80000001850 */
[----:B-1----:R-:W-:-:S12]  /*95e0*/  FMUL.FTZ R0, R16, c[0x0][0x320] ;  /* 0x0000c80010007a20 */ /* 0x002fd80000410000 */
[----:B------:R-:W-:Y:S01]  /*95f0*/  FMUL.FTZ R6, R79, c[0x0][0x320] ;  /* 0x0000c8004f067a20 */ /* 0x000fe20000410000 */
[----:B------:R1:W3:Y:S07]  /*9600*/  MUFU.TANH R15, R0 ;  /* 0x00000000000f7308 */ /* 0x0002ee0000002400 */
[----:B------:R-:W-:Y:S06]  /*9610*/  FMUL.FTZ R11, R80, c[0x0][0x320] ;  /* 0x0000c800500b7a20 */ /* 0x000fec0000410000 */
[----:B------:R-:W2:Y:S01]  /*9620*/  MUFU.TANH R11, R11 ;  /* 0x0000000b000b7308 */ /* 0x000ea20000002400 */
[----:B-1----:R-:W-:Y:S09]  /*9630*/  FMUL.FTZ R0, R17, c[0x0][0x320] ;  /* 0x0000c80011007a20 */ /* 0x002ff20000410000 */
[----:B------:R1:W1:Y:S02]  /*9640*/  MUFU.TANH R168, R0 ;  /* 0x0000000000a87308 */ /* 0x0002640000002400 */
[----:B-1----:R-:W-:Y:S08]  /*9650*/  FMUL.FTZ R0, R18, c[0x0][0x320] ;  /* 0x0000c80012007a20 */ /* 0x002ff00000410000 */
        /* <DEDUP_REMOVED lines=60> */
[----:B------:R1:W1:Y:S10]  /*9a20*/  MUFU.TANH R52, R2 ;  /* 0x0000000200347308 */ /* 0x0002740000002400 */
[----:B------:R5:W2:Y:S01]  /*9a30*/  MUFU.TANH R30, R0 ;  /* 0x00000000001e7308 */ /* 0x000aa20000002400 */
[----:B-1----:R-:W-:Y:S09]  /*9a40*/  FMUL.FTZ R2, R75, c[0x0][0x320] ;  /* 0x0000c8004b027a20 */ /* 0x002ff20000410000 */
[----:B------:R-:W1:Y:S01]  /*9a50*/  MUFU.TANH R59, R2 ;  /* 0x00000002003b7308 */ /* 0x000e620000002400 */
[----:B-----5:R-:W-:Y:S09]  /*9a60*/  FMUL.FTZ R0, R53, c[0x0][0x320] ;  /* 0x0000c80035007a20 */ /* 0x020ff20000410000 */
[----:B------:R5:W1:Y:S10]  /*9a70*/  MUFU.TANH R25, R0 ;  /* 0x0000000000197308 */ /* 0x000a740000002400 */
[----:B------:R1:W1:Y:S01]  /*9a80*/  MUFU.TANH R53, R3 ;  /* 0x0000000300357308 */ /* 0x0002620000002400 */
[----:B-----5:R-:W-:Y:S09]  /*9a90*/  FMUL.FTZ R0, R54, c[0x0][0x320] ;  /* 0x0000c80036007a20 */ /* 0x020ff20000410000 */
[----:B------:R5:W2:Y:S01]  /*9aa0*/  MUFU.TANH R39, R0 ;  /* 0x0000000000277308 */ /* 0x000aa20000002400 */
[----:B-1----:R-:W-:Y:S09]  /*9ab0*/  FMUL.FTZ R3, R76, c[0x0][0x320] ;  /* 0x0000c8004c037a20 */ /* 0x002ff20000410000 */
[----:B------:R-:W1:Y:S01]  /*9ac0*/  MUFU.TANH R22, R3 ;  /* 0x0000000300167308 */ /* 0x000e620000002400 */
[----:B-----5:R-:W-:Y:S09]  /*9ad0*/  FMUL.FTZ R0, R55, c[0x0][0x320] ;  /* 0x0000c80037007a20 */ /* 0x020ff20000410000 */
[----:B------:R5:W1:Y:S02]  /*9ae0*/  MUFU.TANH R35, R0 ;  /* 0x0000000000237308 */ /* 0x000a640000002400 */
[----:B-----5:R-:W-:Y:S02]  /*9af0*/  FMUL.FTZ R0, R56, c[0x0][0x320] ;  /* 0x0000c80038007a20 */ /* 0x020fe40000410000 */
[----:B------:R-:W5:Y:S06]  /*9b00*/  LDL R56, [R1] ;  /* 0x0000000001387983 */ /* 0x000f6c0000100800 */
[----:B------:R1:W1:Y:S02]  /*9b10*/  MUFU.TANH R51, R0 ;  /* 0x0000000000337308 */ /* 0x0002640000002400 */
[----:B-1----:R-:W-:Y:S08]  /*9b20*/  FMUL.FTZ R0, R57, c[0x0][0x320] ;  /* 0x0000c80039007a20 */ /* 0x002ff00000410000 */
[----:B------:R-:W1:Y:S10]  /*9b30*/  MUFU.TANH R57, R6 ;  /* 0x0000000600397308 */ /* 0x000e740000002400 */
        /* <DEDUP_REMOVED lines=31> */
[----:B-1----:R-:W-:Y:S04]  /*9d30*/  @P0 IADD3 R0, R205, -0x1, RZ ;  /* 0xffffffffcd000810 */ /* 0x002fe80007ffe0ff */
[----:B------:R-:W-:Y:S05]  /*9d40*/  @P0 SHF.R.S32.HI R2, RZ, 0x1f, R0 ;  /* 0x0000001fff020819 */ /* 0x000fea0000011400 */
[----:B------:R-:W-:Y:S04]  /*9d50*/  @P0 IMAD R2, R2, c[0x0][0x1e0], RZ ;  /* 0x0000780002020a24 */ /* 0x000fe800078e02ff */
[C---:B------:R-:W-:Y:S02]  /*9d60*/  @P0 IMAD R4, R0.reuse, c[0x0][0x1e4], R2 ;  /* 0x0000790000040a24 */ /* 0x040fe400078e0202 */
[----:B------:R-:W-:Y:S04]  /*9d70*/  @P0 IMAD.WIDE.U32 R2, R0, c[0x0][0x1e0], RZ ;  /* 0x0000780000020a25 */ /* 0x000fe800078e00ff */
[----:B------:R-:W-:Y:S04]  /*9d80*/  FMUL.FTZ R0, R77, c[0x0][0x320] ;  /* 0x0000c8004d007a20 */ /* 0x000fe80000410000 */
[----:B------:R1:W1:Y:S02]  /*9d90*/  MUFU.TANH R21, R0 ;  /* 0x0000000000157308 */ /* 0x0002640000002400 */
[----:B-1----:R-:W-:Y:S01]  /*9da0*/  @P0 IADD3 R0, R3, R4, RZ ;  /* 0x0000000403000210 */ /* 0x002fe20007ffe0ff */
[----:B------:R-:W-:Y:S01]  /*9db0*/  FMUL.FTZ R3, R78, c[0x0][0x320] ;  /* 0x0000c8004e037a20 */ /* 0x000fe20000410000 */
[----:B------:R-:W-:Y:S06]  /*9dc0*/  @P0 MOV R4, R226 ;  /* 0x000000e200040202 */ /* 0x000fec0000000f00 */
[----:B------:R1:W1:Y:S01]  /*9dd0*/  MUFU.TANH R55, R3 ;  /* 0x0000000300377308 */ /* 0x0002620000002400 */
[----:B------:R-:W-:Y:S02]  /*9de0*/  @P0 IMAD R0, R0, 0x50, RZ ;  /* 0x0000005000000824 */ /* 0x000fe400078e02ff */
[----:B------:R-:W-:Y:S05]  /*9df0*/  @P0 IMAD.WIDE.U32 R4, R2, 0x50, R4 ;  /* 0x0000005002040825 */ /* 0x000fea00078e0004 */
[----:B------:R-:W-:Y:S02]  /*9e00*/  @P0 LEA R2, P1, R4, c[0x0][0x1c8], 0x1 ;  /* 0x0000720004020a11 */ /* 0x000fe400078208ff */
[----:B------:R-:W-:Y:S02]  /*9e10*/  @P0 IADD3 R0, R5, R0, RZ ;  /* 0x0000000005000210 */ /* 0x000fe40007ffe0ff */
[----:B------:R-:W-:Y:S05]  /*9e20*/  IADD3 R5, R210, R213, RZ ;  /* 0x000000d5d2057210 */ /* 0x000fea0007ffe0ff */
[----:B------:R-:W-:Y:S05]  /*9e30*/  @P3 IMAD.HI.U32 R6, R5, c[0x0][0x2c8], RZ ;  /* 0x0000b20005063a27 */ /* 0x000fea00078e00ff */
[----:B------:R-:W-:Y:S02]  /*9e40*/  @P3 SHF.R.U32.HI R5, RZ, c[0x0][0x2cc], R6 ;  /* 0x0000b300ff053a19 */ /* 0x000fe40000011606 */
[----:B-1----:R-:W-:Y:S02]  /*9e50*/  @P0 LEA.HI.X R3, R4, c[0x0][0x1cc], R0, 0x1, P1 ;  /* 0x0000730004030a11 */ /* 0x002fe400008f0c00 */
[----:B------:R-:W-:Y:S02]  /*9e60*/  @P0 MOV R0, 0x5 ;  /* 0x0000000500000802 */ /* 0x000fe40000000f00 */
[C---:B------:R-:W-:Y:S01]  /*9e70*/  @P0 SHF.L.U32 R4, R7.reuse, 0x5, RZ ;  /* 0x0000000507040819 */ /* 0x040fe200000006ff */
[----:B------:R-:W-:Y:S01]  /*9e80*/  @!PT LDS RZ, [RZ] ;  /* 0x00000000fffff984 */ /* 0x000fe20000000800 */
[----:B------:R-:W-:Y:S01]  /*9e90*/  @!PT LDS RZ, [RZ] ;  /* 0x00000000fffff984 */ /* 0x000fe20000000800 */
[----:B------:R-:W-:Y:S01]  /*9ea0*/  @!PT LDS RZ, [RZ] ;  /* 0x00000000fffff984 */ /* 0x000fe20000000800 */
[----:B------:R1:W-:Y:S01]  /*9eb0*/  @P0 LDGSTS.E.BYPASS.LTC128B.128 [R207+0x2900], [R2.64], !P4 ;  /* 0x0290000002cf0fae */ /* 0x0003e2000e101d48 */
[----:B------:R-:W-:Y:S01]  /*9ec0*/  @P0 SHF.L.U64.HI R0, R7, R0, c[0x0][0x1e4] ;  /* 0x0000790007000619 */ /* 0x000fe20000010200 */
[----:B------:R-:W-:Y:S01]  /*9ed0*/  FMUL.FTZ R7, R81, c[0x0][0x320] ;  /* 0x0000c80051077a20 */ /* 0x000fe20000410000 */
[-C--:B------:R-:W-:Y:S03]  /*9ee0*/  @P0 IADD3 R8, P1, R2, R4.reuse, RZ ;  /* 0x0000000402080210 */ /* 0x080fe60007f3e0ff */
[----:B------:R2:W2:Y:S01]  /*9ef0*/  MUFU.TANH R10, R7 ;  /* 0x00000007000a7308 */ /* 0x0004a20000002400 */
[----:B------:R-:W-:Y:S02]  /*9f00*/  @P0 IADD3.X R9, R0, R3, RZ, P1, !PT ;  /* 0x0000000300090210 */ /* 0x000fe40000ffe4ff */
[-C--:B------:R-:W-:Y:S03]  /*9f10*/  @P0 IADD3 R6, P3, R8, R4.reuse, RZ ;  /* 0x0000000408060210 */ /* 0x080fe60007f7e0ff */
[----:B------:R3:W-:Y:S01]  /*9f20*/  @P0 LDGSTS.E.BYPASS.LTC128B.128 [R207+0x3100], [R8.64], !P4 ;  /* 0x0310000008cf0fae */ /* 0x0007e2000e101d48 */
[----:B-1----:R-:W-:Y:S02]  /*9f30*/  @P0 IADD3 R2, P2, R6, R4, RZ ;  /* 0x0000000406020210 */ /* 0x002fe40007f5e0ff */
[-C--:B--2---:R-:W-:Y:S04]  /*9f40*/  @P0 IADD3.X R7, R9, R0.reuse, RZ, P3, !PT ;  /* 0x0000000009070210 */ /* 0x084fe80001ffe4ff */
[----:B------:R-:W-:Y:S01]  /*9f50*/  @P0 IADD3.X R3, R7, R0, RZ, P2, !PT ;  /* 0x0000000007030210 */ /* 0x000fe200017fe4ff */
[----:B------:R1:W-:Y:S01]  /*9f60*/  @P0 LDGSTS.E.BYPASS.LTC128B.128 [R207+0x3900], [R6.64], !P4 ;  /* 0x0390000006cf0fae */ /* 0x0003e2000e101d48 */
[----:B---3--:R-:W-:Y:S01]  /*9f70*/  @P0 IADD3 R8, P1, R2, R4, RZ ;  /* 0x0000000402080210 */ /* 0x008fe20007f3e0ff */
[----:B------:R-:W-:Y:S06]  /*9f80*/  FMUL.FTZ R4, R82, c[0x0][0x320] ;  /* 0x0000c80052047a20 */ /* 0x000fec0000410000 */
[----:B------:R2:W-:Y:S01]  /*9f90*/  @P0 LDGSTS.E.BYPASS.LTC128B.128 [R207+0x4100], [R2.64], !P4 ;  /* 0x0410000002cf0fae */ /* 0x0005e2000e101d48 */
[----:B------:R-:W-:Y:S01]  /*9fa0*/  @P0 IADD3.X R9, R3, R0, RZ, P1, !PT ;  /* 0x0000000003090210 */ /* 0x000fe20000ffe4ff */
[----:B------:R3:W1:Y:S01]  /*9fb0*/  MUFU.TANH R12, R4 ;  /* 0x00000004000c7308 */ /* 0x0006620000002400 */
[----:B------:R-:W-:Y:S05]  /*9fc0*/  IMAD R0, R205, -0x50, RZ ;  /* 0xffffffb0cd007824 */ /* 0x000fea00078e02ff */
[----:B------:R1:W-:Y:S08]  /*9fd0*/  @P0 LDGSTS.E.BYPASS.LTC128B.128 [R207+0x4900], [R8.64], !P4 ;  /* 0x0490000008cf0fae */ /* 0x0003f0000e101d48 */
[----:B------:R-:W0:Y:S08]  /*9fe0*/  LDGDEPBAR ;  /* 0x00000000000079af */ /* 0x000e300000000000 */
[----:B---3--:R-:W3:Y:S01]  /*9ff0*/  SHFL.IDX PT, R4, R5, RZ, 0x1c1f ;  /* 0x001c1fff05047589 */ /* 0x008ee200000e0000 */
[----:B--2---:R-:W-:Y:S04]  /*a000*/  FMUL.FTZ R2, R83, c[0x0][0x320] ;  /* 0x0000c80053027a20 */ /* 0x004fe80000410000 */
[----:B-1----:R5:W1:Y:S02]  /*a010*/  MUFU.TANH R9, R2 ;  /* 0x0000000200097308 */ /* 0x002a640000002400 */
[----:B-----5:R-:W-:Y:S04]  /*a020*/  IADD3 R2, -R56, 0x1, R0 ;  /* 0x0000000138027810 */ /* 0x020fe80007ffe100 */
[----:B------:R-:W-:Y:S04]  /*a030*/  IADD3 R2, -R243, R2, R244 ;  /* 0x00000002f3027210 */ /* 0x000fe80007ffe1f4 */
[C---:B------:R-:W-:Y:S02]  /*a040*/  IADD3 R6, R2.reuse, c[0x0][0x328], RZ ;  /* 0x0000ca0002067a10 */ /* 0x040fe40007ffe0ff */
[----:B------:R-:W-:Y:S02]  /*a050*/  IADD3 R7, R2, UR4, RZ ;  /* 0x0000000402077c10 */ /* 0x000fe4000fffe0ff */
[----:B---3--:R-:W-:Y:S02]  /*a060*/  IADD3 R3, R6, R4, RZ ;  /* 0x0000000406037210 */ /* 0x008fe40007ffe0ff */
[----:B------:R-:W-:Y:S01]  /*a070*/  IADD3 R2, R4, R7, RZ ;  /* 0x0000000704027210 */ /* 0x000fe20007ffe0ff */
[----:B------:R-:W-:-:S05]  /*a080*/  @!P5 BRA `(.L_x_608) ;  /* 0x000001500000d947 */ /* 0x000fca0003800000 */
[----:B-1--4-:R-:W-:Y:S01]  /*a090*/  IADD3 R4, -R243, R244, R4 ;  /* 0x000000f4f3047210 */ /* 0x012fe20007ffe104 */
[----:B------:R-:W-:Y:S03]  /*a0a0*/  BSSY B0, `(.L_x_609) ;  /* 0x000000e000007945 */ /* 0x000fe60003800000 */
[----:B------:R-:W-:-:S13]  /*a0b0*/  ISETP.GT.AND P0, PT, R4, -0x1, PT ;  /* 0xffffffff0400780c */ /* 0x000fda0003f04270 */
[----:B------:R-:W-:-:S05]  /*a0c0*/  @P0 BRA `(.L_x_610) ;  /* 0x0000007000000947 */ /* 0x000fca0003800000 */
[----:B------:R-:W-:Y:S01]  /*a0d0*/  LOP3.LUT R4, RZ, R4, RZ, 0x33, !PT ;  /* 0x00000004ff047212 */ /* 0x000fe200078e33ff */
[----:B------:R-:W-:Y:S05]  /*a0e0*/  IMAD.MOV.U32 R8, RZ, RZ, c[0x0][0x32c] ;  /* 0x0000cb00ff087624 */ /* 0x000fea00078e00ff */
[----:B------:R-:W-:-:S13]  /*a0f0*/  ISETP.NE.AND P0, PT, R8, 0x1, PT ;  /* 0x000000010800780c */ /* 0x000fda0003f05270 */
[----:B------:R-:W-:Y:S05]  /*a100*/  @P0 IMAD.HI.U32 R8, R4, c[0x0][0x330], RZ ;  /* 0x0000cc0004080a27 */ /* 0x000fea00078e00ff */
[----:B------:R-:W-:Y:S04]  /*a110*/  @P0 SHF.R.U32.HI R4, RZ, c[0x0][0x334], R8 ;  /* 0x0000cd00ff040a19 */ /* 0x000fe80000011608 */
[----:B------:R-:W-:Y:S01]  /*a120*/  LOP3.LUT R4, RZ, R4, RZ, 0x33, !PT ;  /* 0x00000004ff047212 */ /* 0x000fe200078e33ff */
[----:B------:R-:W-:-:S05]  /*a130*/  BRA `(.L_x_611) ;  /* 0x0000004000007947 */ /* 0x000fca0003800000 */
.L_x_610:
[----:B------:R-:W-:Y:S04]  /*a140*/  MOV R8, c[0x0][0x32c] ;  /* 0x0000cb0000087a02 */ /* 0x000fe80000000f00 */
[----:B------:R-:W-:-:S13]  /*a150*/  ISETP.NE.AND P0, PT, R8, 0x1, PT ;  /* 0x000000010800780c */ /* 0x000fda0003f05270 */
[----:B------:R-:W-:Y:S05]  /*a160*/  @P0 IMAD.HI.U32 R8, R4, c[0x0][0x330], RZ ;  /* 0x0000cc0004080a27 */ /* 0x000fea00078e00ff */
[----:B------:R-:W-:Y:S02]  /*a170*/  @P0 SHF.R.U32.HI R4, RZ, c[0x0][0x334], R8 ;  /* 0x0000cd00ff040a19 */ /* 0x000fe40000011608 */
.L_x_611:
[----:B------:R-:W-:Y:S05]  /*a180*/  BSYNC B0 ;  /* 0x0000000000007941 */ /* 0x000fea0003800000 */
.L_x_609:
[----:B------:R-:W-:Y:S04]  /*a190*/  IMAD.IADD R8, R0, 0x1, -R56 ;  /* 0x0000000100087824 */ /* 0x000fe800078e0a38 */
[----:B------:R-:W-:Y:S05]  /*a1a0*/  IMAD R4, R4, c[0x0][0x32c], R8 ;  /* 0x0000cb0004047a24 */ /* 0x000fea00078e0208 */
[----:B------:R-:W-:Y:S02]  /*a1b0*/  IADD3 R8, R4, c[0x0][0x32c], RZ ;  /* 0x0000cb0004087a10 */ /* 0x000fe40007ffe0ff */
[----:B------:R-:W-:Y:S02]  /*a1c0*/  IMNMX R2, R2, R4, !PT ;  /* 0x0000000402027217 */ /* 0x000fe40007800200 */
[----:B------:R-:W-:Y:S02]  /*a1d0*/  IMNMX R3, R3, R8, PT ;  /* 0x0000000803037217 */ /* 0x000fe40003800200 */
.L_x_608:
[C---:B-1--4-:R-:W-:Y:S01]  /*a1e0*/  ISETP.GE.AND P1, PT, R0.reuse, 0x1, PT ;  /* 0x000000010000780c */ /* 0x052fe20003f26270 */
[----:B------:R-:W1:Y:S01]  /*a1f0*/  SHFL.IDX PT, R4, R5, 0x1, 0x1c1f ;  /* 0x003c1f0005047f89 */ /* 0x000e6200000e0000 */
[----:B------:R-:W-:Y:S02]  /*a200*/  ISETP.GE.AND P0, PT, R0, 0x2, PT ;  /* 0x000000020000780c */ /* 0x000fe40003f06270 */
[----:B------:R-:W-:Y:S02]  /*a210*/  LOP3.LUT R204, R204, 0xfffffdff, RZ, 0xc0, !PT ;  /* 0xfffffdffcccc7812 */ /* 0x000fe400078ec0ff */
[C---:B------:R-:W-:Y:S02]  /*a220*/  ISETP.GE.AND P2, PT, R0.reuse, 0x9, PT ;  /* 0x000000090000780c */ /* 0x040fe40003f46270 */
[C---:B------:R-:W-:Y:S02]  /*a230*/  ISETP.GE.AND P6, PT, R0.reuse, 0x31, PT ;  /* 0x000000310000780c */ /* 0x040fe40003fc6270 */
[C---:B------:R-:W-:Y:S02]  /*a240*/  ISETP.GE.AND P5, PT, R0.reuse, 0x32, PT ;  /* 0x000000320000780c */ /* 0x040fe40003fa6270 */
[----:B------:R-:W-:Y:S02]  /*a250*/  ISETP.GE.AND P3, PT, R0, 0x39, PT ;  /* 0x000000390000780c */ /* 0x000fe40003f66270 */
[----:B------:R-:W-:Y:S02]  /*a260*/  @P1 LOP3.LUT R204, R204, 0x200, RZ, 0xfc, !PT ;  /* 0x00000200cccc1812 */ /* 0x000fe400078efcff */
[----:B------:R-:W-:Y:S02]  /*a270*/  ISETP.GT.AND P1, PT, R2, RZ, !P1 ;  /* 0x000000ff0200720c */ /* 0x000fe40004f24270 */
[----:B------:R-:W-:Y:S02]  /*a280*/  LOP3.LUT R204, R204, 0xffffdfff, RZ, 0xc0, !PT ;  /* 0xffffdfffcccc7812 */ /* 0x000fe400078ec0ff */
[----:B------:R-:W-:Y:S02]  /*a290*/  ISETP.LT.OR P1, PT, R3, 0x1, P1 ;  /* 0x000000010300780c */ /* 0x000fe40000f21670 */
[----:B------:R-:W-:Y:S02]  /*a2a0*/  @P0 LOP3.LUT R204, R204, 0x2000, RZ, 0xfc, !PT ;  /* 0x00002000cccc0812 */ /* 0x000fe400078efcff */
[----:B------:R-:W-:Y:S02]  /*a2b0*/  ISETP.GT.AND P0, PT, R2, 0x1, !P0 ;  /* 0x000000010200780c */ /* 0x000fe40004704270 */
[----:B------:R-:W-:Y:S02]  /*a2c0*/  FSEL R13, R183, -INF , !P1 ;  /* 0xff800000b70d7808 */ /* 0x000fe40004800000 */
[----:B------:R-:W-:Y:S02]  /*a2d0*/  ISETP.GE.AND P1, PT, R0, 0xa, PT ;  /* 0x0000000a0000780c */ /* 0x000fe40003f26270 */
[----:B------:R-:W-:Y:S02]  /*a2e0*/  ISETP.LT.OR P0, PT, R3, 0x2, P0 ;  /* 0x000000020300780c */ /* 0x000fe40000701670 */
[----:B------:R-:W-:Y:S02]  /*a2f0*/  LOP3.LUT R204, R204, 0xfffff7ff, RZ, 0xc0, !PT ;  /* 0xfffff7ffcccc7812 */ /* 0x000fe400078ec0ff */
[----:B------:R-:W-:Y:S02]  /*a300*/  FSEL R14, R171, -INF , !P0 ;  /* 0xff800000ab0e7808 */ /* 0x000fe40004000000 */
[----:B------:R-:W-:Y:S02]  /*a310*/  @P2 LOP3.LUT R204, R204, 0x800, RZ, 0xfc, !PT ;  /* 0x00000800cccc2812 */ /* 0x000fe400078efcff */
[----:B------:R-:W-:Y:S02]  /*a320*/  ISETP.GT.AND P0, PT, R2, 0x8, !P2 ;  /* 0x000000080200780c */ /* 0x000fe40005704270 */
[----:B------:R-:W-:Y:S02]  /*a330*/  LOP3.LUT R204, R204, 0xfffffeff, RZ, 0xc0, !PT ;  /* 0xfffffeffcccc7812 */ /* 0x000fe400078ec0ff */
[----:B------:R-:W-:Y:S02]  /*a340*/  ISETP.LT.OR P0, PT, R3, 0x9, P0 ;  /* 0x000000090300780c */ /* 0x000fe40000701670 */
[----:B------:R-:W-:Y:S02]  /*a350*/  @P1 LOP3.LUT R204, R204, 0x100, RZ, 0xfc, !PT ;  /* 0x00000100cccc1812 */ /* 0x000fe400078efcff */
[----:B------:R-:W-:Y:S02]  /*a360*/  FSEL R15, R15, -INF , !P0 ;  /* 0xff8000000f0f7808 */ /* 0x000fe40004000000 */
[----:B------:R-:W-:Y:S02]  /*a370*/  ISETP.GT.AND P0, PT, R2, 0x9, !P1 ;  /* 0x000000090200780c */ /* 0x000fe40004f04270 */
[----:B------:R-:W-:Y:S02]  /*a380*/  ISETP.GE.AND P1, PT, R0, 0x11, PT ;  /* 0x000000110000780c */ /* 0x000fe40003f26270 */
[C---:B------:R-:W-:Y:S02]  /*a390*/  ISETP.LT.OR P0, PT, R3.reuse, 0xa, P0 ;  /* 0x0000000a0300780c */ /* 0x040fe40000701670 */
[----:B------:R-:W-:Y:S02]  /*a3a0*/  LOP3.LUT R204, R204, 0xffffff7f, RZ, 0xc0, !PT ;  /* 0xffffff7fcccc7812 */ /* 0x000fe400078ec0ff */
[----:B------:R-:W-:Y:S02]  /*a3b0*/  FSEL R18, R168, -INF , !P0 ;  /* 0xff800000a8127808 */ /* 0x000fe40004000000 */
[----:B------:R-:W-:Y:S02]  /*a3c0*/  ISETP.GT.AND P0, PT, R2, 0x10, !P1 ;  /* 0x000000100200780c */ /* 0x000fe40004f04270 */
[----:B------:R-:W-:Y:S02]  /*a3d0*/  ISETP.GE.AND P2, PT, R0, 0x3a, PT ;  /* 0x0000003a0000780c */ /* 0x000fe40003f46270 */
[C---:B------:R-:W-:Y:S02]  /*a3e0*/  ISETP.LT.OR P0, PT, R3.reuse, 0x11, P0 ;  /* 0x000000110300780c */ /* 0x040fe40000701670 */
[----:B------:R-:W-:Y:S02]  /*a3f0*/  @P1 LOP3.LUT R204, R204, 0x80, RZ, 0xfc, !PT ;  /* 0x00000080cccc1812 */ /* 0x000fe400078efcff */
[----:B------:R-:W-:Y:S02]  /*a400*/  ISETP.GE.AND P1, PT, R0, 0x12, PT ;  /* 0x000000120000780c */ /* 0x000fe40003f26270 */
[----:B------:R-:W-:Y:S02]  /*a410*/  LOP3.LUT R204, R204, 0xffffffbf, RZ, 0xc0, !PT ;  /* 0xffffffbfcccc7812 */ /* 0x000fe400078ec0ff */
[----:B------:R-:W-:Y:S02]  /*a420*/  FSEL R27, R166, -INF , !P0 ;  /* 0xff800000a61b7808 */ /* 0x000fe40004000000 */
[----:B------:R-:W-:Y:S04]  /*a430*/  ISETP.GT.AND P0, PT, R2, 0x11, !P1 ;  /* 0x000000110200780c */ /* 0x000fe80004f04270 */
[C---:B------:R-:W-:Y:S03]  /*a440*/  ISETP.LT.OR P0, PT, R3.reuse, 0x12, P0 ;  /* 0x000000120300780c */ /* 0x040fe60000701670 */
[----:B------:R-:W-:Y:S02]  /*a450*/  @P1 LOP3.LUT R204, R204, 0x40, RZ, 0xfc, !PT ;  /* 0x00000040cccc1812 */ /* 0x000fe400078efcff */
[----:B------:R-:W-:Y:S02]  /*a460*/  ISETP.GE.AND P1, PT, R0, 0x19, PT ;  /* 0x000000190000780c */ /* 0x000fe40003f26270 */
[----:B------:R-:W-:Y:S02]  /*a470*/  LOP3.LUT R204, R204, 0xffffffdf, RZ, 0xc0, !PT ;  /* 0xffffffdfcccc7812 */ /* 0x000fe400078ec0ff */
[----:B------:R-:W-:Y:S02]  /*a480*/  FSEL R28, R160, -INF , !P0 ;  /* 0xff800000a01c7808 */ /* 0x000fe40004000000 */
[----:B------:R-:W-:Y:S04]  /*a490*/  ISETP.GT.AND P0, PT, R2, 0x18, !P1 ;  /* 0x000000180200780c */ /* 0x000fe80004f04270 */
[----:B------:R-:W-:Y:S03]  /*a4a0*/  ISETP.LT.OR P0, PT, R3, 0x19, P0 ;  /* 0x000000190300780c */ /* 0x000fe60000701670 */
        /* <DEDUP_REMOVED lines=20> */
[----:B------:R-:W-:Y:S02]  /*a5f0*/  FSEL R43, R152, -INF , !P0 ;  /* 0xff800000982b7808 */ /* 0x000fe40004000000 */
[----:B------:R-:W-:Y:S02]  /*a600*/  LOP3.LUT R204, R204, 0xfffffffd, RZ, 0xc0, !PT ;  /* 0xfffffffdcccc7812 */ /* 0x000fe400078ec0ff */
[----:B------:R-:W-:Y:S04]  /*a610*/  ISETP.GT.AND P0, PT, R2, 0x28, !P1 ;  /* 0x000000280200780c */ /* 0x000fe80004f04270 */
[C---:B------:R-:W-:Y:S03]  /*a620*/  ISETP.LT.OR P0, PT, R3.reuse, 0x29, P0 ;  /* 0x000000290300780c */ /* 0x040fe60000701670 */
[----:B------:R-:W-:Y:S02]  /*a630*/  @P1 LOP3.LUT R204, R204, 0x2, RZ, 0xfc, !PT ;  /* 0x00000002cccc1812 */ /* 0x000fe400078efcff */
[----:B------:R-:W-:Y:S02]  /*a640*/  ISETP.GE.AND P1, PT, R0, 0x2a, PT ;  /* 0x0000002a0000780c */ /* 0x000fe40003f26270 */
[----:B------:R-:W-:Y:S02]  /*a650*/  FSEL R46, R40, -INF , !P0 ;  /* 0xff800000282e7808 */ /* 0x000fe40004000000 */
[----:B------:R-:W-:Y:S02]  /*a660*/  ISETP.GT.AND P0, PT, R2, 0x29, !P1 ;  /* 0x000000290200780c */ /* 0x000fe40004f04270 */
[----:B------:R-:W-:Y:S02]  /*a670*/  LOP3.LUT R204, R204, 0xfffffffe, RZ, 0xc0, !PT ;  /* 0xfffffffecccc7812 */ /* 0x000fe400078ec0ff */
[----:B------:R-:W-:Y:S04]  /*a680*/  ISETP.LT.OR P0, PT, R3, 0x2a, P0 ;  /* 0x0000002a0300780c */ /* 0x000fe80000701670 */
[----:B------:R-:W-:Y:S02]  /*a690*/  FSEL R160, R33, -INF , !P0 ;  /* 0xff80000021a07808 */ /* 0x000fe40004000000 */
[----:B------:R-:W-:Y:S02]  /*a6a0*/  ISETP.GT.AND P0, PT, R2, 0x30, !P6 ;  /* 0x000000300200780c */ /* 0x000fe40007704270 */
[----:B------:R-:W-:Y:S02]  /*a6b0*/  @P1 LOP3.LUT R204, R204, 0x1, RZ, 0xfc, !PT ;  /* 0x00000001cccc1812 */ /* 0x000fe400078efcff */
[C---:B------:R-:W-:Y:S02]  /*a6c0*/  ISETP.LT.OR P0, PT, R3.reuse, 0x31, P0 ;  /* 0x000000310300780c */ /* 0x040fe40000701670 */
[----:B------:R-:W-:Y:S02]  /*a6d0*/  ISETP.GE.AND P1, PT, R0, 0x41, PT ;  /* 0x000000410000780c */ /* 0x000fe40003f26270 */
[----:B------:R-:W-:Y:S02]  /*a6e0*/  FSEL R171, R30, -INF , !P0 ;  /* 0xff8000001eab7808 */ /* 0x000fe40004000000 */
[----:B------:R-:W-:Y:S02]  /*a6f0*/  ISETP.GT.AND P0, PT, R2, 0x31, !P5 ;  /* 0x000000310200780c */ /* 0x000fe40006f04270 */
[----:B------:R-:W-:Y:S02]  /*a700*/  LOP3.LUT R204, R204, 0xfffffbff, RZ, 0xc0, !PT ;  /* 0xfffffbffcccc7812 */ /* 0x000fe400078ec0ff */
[----:B------:R-:W-:Y:S04]  /*a710*/  ISETP.LT.OR P0, PT, R3, 0x32, P0 ;  /* 0x000000320300780c */ /* 0x000fe80000701670 */
[----:B------:R-:W-:Y:S02]  /*a720*/  FSEL R172, R25, -INF , !P0 ;  /* 0xff80000019ac7808 */ /* 0x000fe40004000000 */
[C---:B------:R-:W-:Y:S04]  /*a730*/  ISETP.GT.AND P0, PT, R2.reuse, 0x38, !P3 ;  /* 0x000000380200780c */ /* 0x040fe80005f04270 */
[----:B------:R-:W-:Y:S04]  /*a740*/  ISETP.LT.OR P0, PT, R3, 0x39, P0 ;  /* 0x000000390300780c */ /* 0x000fe80000701670 */
[----:B------:R-:W-:Y:S02]  /*a750*/  FSEL R173, R23, -INF , !P0 ;  /* 0xff80000017ad7808 */ /* 0x000fe40004000000 */
[C---:B------:R-:W-:Y:S04]  /*a760*/  ISETP.GT.AND P0, PT, R2.reuse, 0x39, !P2 ;  /* 0x000000390200780c */ /* 0x040fe80005704270 */
[----:B------:R-:W-:Y:S04]  /*a770*/  ISETP.LT.OR P0, PT, R3, 0x3a, P0 ;  /* 0x0000003a0300780c */ /* 0x000fe80000701670 */
[----:B------:R-:W-:Y:S02]  /*a780*/  FSEL R183, R19, -INF , !P0 ;  /* 0xff80000013b77808 */ /* 0x000fe40004000000 */
[----:B------:R-:W-:Y:S04]  /*a790*/  ISETP.GT.AND P0, PT, R2, 0x40, !P1 ;  /* 0x000000400200780c */ /* 0x000fe80004f04270 */
[----:B------:R-:W-:Y:S04]  /*a7a0*/  ISETP.LT.OR P0, PT, R3, 0x41, P0 ;  /* 0x000000410300780c */ /* 0x000fe80000701670 */
[----:B------:R-:W-:Y:S02]  /*a7b0*/  FSEL R210, R17, -INF , !P0 ;  /* 0xff80000011d27808 */ /* 0x000fe40004000000 */
[----:B------:R-:W-:-:S13]  /*a7c0*/  ISETP.GE.AND P0, PT, R0, 0x42, PT ;  /* 0x000000420000780c */ /* 0x000fda0003f06270 */
[----:B------:R-:W-:Y:S02]  /*a7d0*/  @P0 LOP3.LUT R204, R204, 0x400, RZ, 0xfc, !PT ;  /* 0x00000400cccc0812 */ /* 0x000fe400078efcff */
[----:B------:R-:W-:Y:S02]  /*a7e0*/  ISETP.GT.AND P0, PT, R2, 0x41, !P0 ;  /* 0x000000410200780c */ /* 0x000fe40004704270 */
[----:B------:R-:W-:Y:S02]  /*a7f0*/  LOP3.LUT R204, R204, 0xffffefff, RZ, 0xc0, !PT ;  /* 0xffffefffcccc7812 */ /* 0x000fe400078ec0ff */
        /* <DEDUP_REMOVED lines=10> */
[----:B------:R-:W-:Y:S01]  /*a8a0*/  ISETP.GT.AND P0, PT, R2, 0x49, !P0 ;  /* 0x000000490200780c */ /* 0x000fe20004704270 */
[--C-:B-1----:R-:W-:Y:S03]  /*a8b0*/  IMAD.IADD R2, R6, 0x1, R4.reuse ;  /* 0x0000000106027824 */ /* 0x102fe600078e0204 */
[----:B------:R-:W-:Y:S01]  /*a8c0*/  ISETP.LT.OR P0, PT, R3, 0x4a, P0 ;  /* 0x0000004a0300780c */ /* 0x000fe20000701670 */
[----:B------:R-:W-:Y:S03]  /*a8d0*/  IMAD.IADD R3, R7, 0x1, R4 ;  /* 0x0000000107037824 */ /* 0x000fe600078e0204 */
[----:B------:R-:W-:Y:S02]  /*a8e0*/  FSEL R220, R10, -INF , !P0 ;  /* 0xff8000000adc7808 */ /* 0x000fe40004000000 */
[----:B------:R-:W-:-:S13]  /*a8f0*/  ISETP.GE.AND P0, PT, R58, 0x1, PT ;  /* 0x000000013a00780c */ /* 0x000fda0003f06270 */
[----:B------:R-:W-:-:S05]  /*a900*/  @!P0 BRA `(.L_x_612) ;  /* 0x0000015000008947 */ /* 0x000fca0003800000 */
[----:B------:R-:W-:Y:S01]  /*a910*/  IADD3 R4, -R243, R244, R4 ;  /* 0x000000f4f3047210 */ /* 0x000fe20007ffe104 */
        /* <DEDUP_REMOVED lines=10> */
.L_x_614:
[----:B------:R-:W-:Y:S04]  /*a9c0*/  MOV R8, c[0x0][0x32c] ;  /* 0x0000cb0000087a02 */ /* 0x000fe80000000f00 */
[----:B------:R-:W-:-:S13]  /*a9d0*/  ISETP.NE.AND P0, PT, R8, 0x1, PT ;  /* 0x000000010800780c */ /* 0x000fda0003f05270 */
[----:B------:R-:W-:Y:S05]  /*a9e0*/  @P0 IMAD.HI.U32 R8, R4, c[0x0][0x330], RZ ;  /* 0x0000cc0004080a27 */ /* 0x000fea00078e00ff */
[----:B------:R-:W-:Y:S02]  /*a9f0*/  @P0 SHF.R.U32.HI R4, RZ, c[0x0][0x334], R8 ;  /* 0x0000cd00ff040a19 */ /* 0x000fe40000011608 */
.L_x_615:
[----:B------:R-:W-:Y:S05]  /*aa00*/  BSYNC B0 ;  /* 0x0000000000007941 */ /* 0x000fea0003800000 */
.L_x_613:
[----:B------:R-:W-:Y:S04]  /*aa10*/  IMAD.IADD R8, R0, 0x1, -R56 ;  /* 0x0000000100087824 */ /* 0x000fe800078e0a38 */
[----:B------:R-:W-:Y:S05]  /*aa20*/  IMAD R4, R4, c[0x0][0x32c], R8 ;  /* 0x0000cb0004047a24 */ /* 0x000fea00078e0208 */
[----:B------:R-:W-:Y:S02]  /*aa30*/  IADD3 R8, R4, c[0x0][0x32c], RZ ;  /* 0x0000cb0004087a10 */ /* 0x000fe40007ffe0ff */
[----:B------:R-:W-:Y:S02]  /*aa40*/  IMNMX R3, R3, R4, !PT ;  /* 0x0000000403037217 */ /* 0x000fe40007800200 */
[----:B------:R-:W-:Y:S02]  /*aa50*/  IMNMX R2, R2, R8, PT ;  /* 0x0000000802027217 */ /* 0x000fe40003800200 */
.L_x_612:
[----:B------:R-:W-:Y:S01]  /*aa60*/  LOP3.LUT P0, RZ, R204, 0x2000, RZ, 0xc0, !PT ;  /* 0x00002000ccff7812 */ /* 0x000fe2000780c0ff */
[----:B------:R-:W1:Y:S03]  /*aa70*/  SHFL.IDX PT, R4, R5, 0x2, 0x1c1f ;  /* 0x005c1f0005047f89 */ /* 0x000e6600000e0000 */
[C---:B------:R-:W-:Y:S04]  /*aa80*/  ISETP.GT.AND P0, PT, R3.reuse, 0x1, !P0 ;  /* 0x000000010300780c */ /* 0x040fe80004704270 */
[----:B------:R-:W-:Y:S04]  /*aa90*/  ISETP.LT.OR P0, PT, R2, 0x2, P0 ;  /* 0x000000020200780c */ /* 0x000fe80000701670 */
[----:B------:R-:W-:Y:S02]  /*aaa0*/  FSEL R11, R208, -INF , !P0 ;  /* 0xff800000d00b7808 */ /* 0x000fe40004000000 */
[----:B------:R-:W-:Y:S04]  /*aab0*/  LOP3.LUT P0, RZ, R204, 0x800, RZ, 0xc0, !PT ;  /* 0x00000800ccff7812 */ /* 0x000fe8000780c0ff */
        /* <DEDUP_REMOVED lines=8> */
[----:B------:R-:W-:Y:S04]  /*ab40*/  ISETP.GT.AND P0, PT, R3, 0x10, !P0 ;  /* 0x000000100300780c */ /* 0x000fe80004704270 */
        /* <DEDUP_REMOVED lines=30> */
[----:B------:R-:W-:Y:S04]  /*ad30*/  ISETP.GT.AND P0, PT, R3, 0x30, !P6 ;  /* 0x000000300300780c */ /* 0x000fe80007704270 */
[C---:B------:R-:W-:Y:S04]  /*ad40*/  ISETP.LT.OR P0, PT, R2.reuse, 0x31, P0 ;  /* 0x000000310200780c */ /* 0x040fe80000701670 */
[----:B------:R-:W-:Y:S02]  /*ad50*/  FSEL R166, R39, -INF , !P0 ;  /* 0xff80000027a67808 */ /* 0x000fe40004000000 */
[----:B------:R-:W-:Y:S04]  /*ad60*/  ISETP.GT.AND P0, PT, R3, 0x31, !P5 ;  /* 0x000000310300780c */ /* 0x000fe80006f04270 */
[C---:B------:R-:W-:Y:S04]  /*ad70*/  ISETP.LT.OR P0, PT, R2.reuse, 0x32, P0 ;  /* 0x000000320200780c */ /* 0x040fe80000701670 */
[----:B------:R-:W-:Y:S02]  /*ad80*/  FSEL R168, R35, -INF , !P0 ;  /* 0xff80000023a87808 */ /* 0x000fe40004000000 */
[C---:B------:R-:W-:Y:S04]  /*ad90*/  ISETP.GT.AND P0, PT, R3.reuse, 0x38, !P3 ;  /* 0x000000380300780c */ /* 0x040fe80005f04270 */
        /* <DEDUP_REMOVED lines=17> */
[C---:B------:R-:W-:Y:S04]  /*aeb0*/  ISETP.GT.AND P0, PT, R3.reuse, RZ, !P0 ;  /* 0x000000ff0300720c */ /* 0x040fe80004704270 */
[----:B------:R-:W-:Y:S04]  /*aec0*/  ISETP.LT.OR P0, PT, R2, 0x1, P0 ;  /* 0x000000010200780c */ /* 0x000fe80000701670 */
[----:B------:R-:W-:Y:S02]  /*aed0*/  FSEL R10, R218, -INF , !P0 ;  /* 0xff800000da0a7808 */ /* 0x000fe40004000000 */
[----:B------:R-:W-:Y:S04]  /*aee0*/  LOP3.LUT P0, RZ, R204, 0x4000, RZ, 0xc0, !PT ;  /* 0x00004000ccff7812 */ /* 0x000fe8000780c0ff */
        /* <DEDUP_REMOVED lines=18> */
.L_x_618:
[----:B------:R-:W-:Y:S04]  /*b010*/  MOV R8, c[0x0][0x32c] ;  /* 0x0000cb0000087a02 */ /* 0x000fe80000000f00 */
[----:B------:R-:W-:-:S13]  /*b020*/  ISETP.NE.AND P0, PT, R8, 0x1, PT ;  /* 0x000000010800780c */ /* 0x000fda0003f05270 */
[----:B------:R-:W-:Y:S05]  /*b030*/  @P0 IMAD.HI.U32 R8, R4, c[0x0][0x330], RZ ;  /* 0x0000cc0004080a27 */ /* 0x000fea00078e00ff */
[----:B------:R-:W-:Y:S02]  /*b040*/  @P0 SHF.R.U32.HI R4, RZ, c[0x0][0x334], R8 ;  /* 0x0000cd00ff040a19 */ /* 0x000fe40000011608 */
.L_x_619:
[----:B------:R-:W-:Y:S05]  /*b050*/  BSYNC B0 ;  /* 0x0000000000007941 */ /* 0x000fea0003800000 */
.L_x_617:
[----:B------:R-:W-:Y:S04]  /*b060*/  IMAD.IADD R8, R0, 0x1, -R56 ;  /* 0x0000000100087824 */ /* 0x000fe800078e0a38 */
[----:B------:R-:W-:Y:S05]  /*b070*/  IMAD R4, R4, c[0x0][0x32c], R8 ;  /* 0x0000cb0004047a24 */ /* 0x000fea00078e0208 */
[----:B------:R-:W-:Y:S02]  /*b080*/  IADD3 R8, R4, c[0x0][0x32c], RZ ;  /* 0x0000cb0004087a10 */ /* 0x000fe40007ffe0ff */
[----:B------:R-:W-:Y:S02]  /*b090*/  IMNMX R3, R3, R4, !PT ;  /* 0x0000000403037217 */ /* 0x000fe40007800200 */
[----:B------:R-:W-:Y:S02]  /*b0a0*/  IMNMX R2, R2, R8, PT ;  /* 0x0000000802027217 */ /* 0x000fe40003800200 */
.L_x_616:
[----:B------:R-:W-:Y:S01]  /*b0b0*/  LOP3.LUT P0, RZ, R204, 0x2000, RZ, 0xc0, !PT ;  /* 0x00002000ccff7812 */ /* 0x000fe2000780c0ff */
[----:B------:R-:W1:Y:S03]  /*b0c0*/  SHFL.IDX PT, R4, R5, 0x3, 0x1c1f ;  /* 0x007c1f0005047f89 */ /* 0x000e6600000e0000 */
        /* <DEDUP_REMOVED lines=41> */
[C---:B------:R-:W-:Y:S04]  /*b360*/  ISETP.LT.OR P0, PT, R2.reuse, 0x2a, P0 ;  /* 0x0000002a0200780c */ /* 0x040fe80000701670 */
        /* <DEDUP_REMOVED lines=10> */
[----:B------:R-:W-:Y:S04]  /*b410*/  ISETP.GT.AND P0, PT, R3, 0x39, !P2 ;  /* 0x000000390300780c */ /* 0x000fe80005704270 */
[C---:B------:R-:W-:Y:S04]  /*b420*/  ISETP.LT.OR P0, PT, R2.reuse, 0x3a, P0 ;  /* 0x0000003a0200780c */ /* 0x040fe80000701670 */
        /* <DEDUP_REMOVED lines=13> */
[----:B------:R-:W-:Y:S04]  /*b500*/  ISETP.GT.AND P0, PT, R3, RZ, !P0 ;  /* 0x000000ff0300720c */ /* 0x000fe80004704270 */
        /* <DEDUP_REMOVED lines=21> */
.L_x_622:
[----:B------:R-:W-:Y:S04]  /*b660*/  MOV R5, c[0x0][0x32c] ;  /* 0x0000cb0000057a02 */ /* 0x000fe80000000f00 */
[----:B------:R-:W-:-:S13]  /*b670*/  ISETP.NE.AND P0, PT, R5, 0x1, PT ;  /* 0x000000010500780c */ /* 0x000fda0003f05270 */
[----:B------:R-:W-:Y:S05]  /*b680*/  @P0 IMAD.HI.U32 R5, R4, c[0x0][0x330], RZ ;  /* 0x0000cc0004050a27 */ /* 0x000fea00078e00ff */
[----:B------:R-:W-:Y:S02]  /*b690*/  @P0 SHF.R.U32.HI R4, RZ, c[0x0][0x334], R5 ;  /* 0x0000cd00ff040a19 */ /* 0x000fe40000011605 */
.L_x_623:
[----:B------:R-:W-:Y:S05]  /*b6a0*/  BSYNC B0 ;  /* 0x0000000000007941 */ /* 0x000fea0003800000 */
.L_x_621:
[----:B------:R-:W-:Y:S04]  /*b6b0*/  IMAD.IADD R0, R0, 0x1, -R56 ;  /* 0x0000000100007824 */ /* 0x000fe800078e0a38 */
[----:B------:R-:W-:Y:S05]  /*b6c0*/  IMAD R0, R4, c[0x0][0x32c], R0 ;  /* 0x0000cb0004007a24 */ /* 0x000fea00078e0200 */
[----:B------:R-:W-:Y:S02]  /*b6d0*/  IADD3 R4, R0, c[0x0][0x32c], RZ ;  /* 0x0000cb0000047a10 */ /* 0x000fe40007ffe0ff */
[----:B------:R-:W-:Y:S02]  /*b6e0*/  IMNMX R2, R2, R0, !PT ;  /* 0x0000000002027217 */ /* 0x000fe40007800200 */
[----:B------:R-:W-:Y:S02]  /*b6f0*/  IMNMX R3, R3, R4, PT ;  /* 0x0000000403037217 */ /* 0x000fe40003800200 */
.L_x_620:
[----:B------:R-:W-:Y:S01]  /*b700*/  LOP3.LUT P0, RZ, R204, 0x200, RZ, 0xc0, !PT ;  /* 0x00000200ccff7812 */ /* 0x000fe2000780c0ff */
[----:B------:R-:W-:Y:S01]  /*b710*/  LDSM.16.MT88.4 R36, [R193] ;  /* 0x00000000c124783b */ /* 0x000fe20000004200 */
[----:B------:R-:W-:Y:S02]  /*b720*/  FMNMX.FTZ R0, R13, R84, !PT ;  /* 0x000000540d007209 */ /* 0x000fe40007810000 */
[----:B------:R-:W-:Y:S02]  /*b730*/  ISETP.GT.AND P0, PT, R2, RZ, !P0 ;  /* 0x000000ff0200720c */ /* 0x000fe40004704270 */
[----:B------:R-:W-:Y:S02]  /*b740*/  FMNMX.FTZ R0, R14, R0, !PT ;  /* 0x000000000e007209 */ /* 0x000fe40007810000 */
[----:B------:R-:W-:Y:S01]  /*b750*/  ISETP.LT.OR P0, PT, R3, 0x1, P0 ;  /* 0x000000010300780c */ /* 0x000fe20000701670 */
[----:B------:R-:W-:Y:S01]  /*b760*/  LDSM.16.MT88.4 R80, [R192] ;  /* 0x00000000c050783b */ /* 0x000fe20000004200 */
[----:B------:R-:W-:Y:S02]  /*b770*/  FMNMX.FTZ R0, R15, R0, !PT ;  /* 0x000000000f007209 */ /* 0x000fe40007810000 */
[----:B------:R-:W-:Y:S02]  /*b780*/  FSEL R21, R225, -INF , !P0 ;  /* 0xff800000e1157808 */ /* 0x000fe40004000000 */
[----:B------:R-:W-:Y:S02]  /*b790*/  LOP3.LUT P0, RZ, R204, 0x2000, RZ, 0xc0, !PT ;  /* 0x00002000ccff7812 */ /* 0x000fe4000780c0ff */
[----:B------:R-:W-:Y:S02]  /*b7a0*/  FMNMX.FTZ R0, R18, R0, !PT ;  /* 0x0000000012007209 */ /* 0x000fe40007810000 */
[----:B------:R-:W-:Y:S02]  /*b7b0*/  ISETP.GT.AND P0, PT, R2, 0x1, !P0 ;  /* 0x000000010200780c */ /* 0x000fe40004704270 */
[----:B------:R-:W-:Y:S02]  /*b7c0*/  FMNMX.FTZ R0, R27, R0, !PT ;  /* 0x000000001b007209 */ /* 0x000fe40007810000 */
[----:B------:R-:W-:Y:S02]  /*b7d0*/  ISETP.LT.OR P0, PT, R3, 0x2, P0 ;  /* 0x000000020300780c */ /* 0x000fe40000701670 */
        /* <DEDUP_REMOVED lines=46> */
[----:B------:R-:W-:Y:S02]  /*bac0*/  LOP3.LUT P0, RZ, R204, 0x8, RZ, 0xc0, !PT ;  /* 0x00000008ccff7812 */ /* 0x000fe4000780c0ff */
        /* <DEDUP_REMOVED lines=8> */
[----:B------:R-:W-:Y:S01]  /*bb50*/  FSEL R162, R177, -INF , !P0 ;  /* 0xff800000b1a27808 */ /* 0x000fe20004000000 */
[----:B------:R-:W1:Y:S01]  /*bb60*/  SHFL.BFLY PT, R6, R0, 0x2, 0x1f ;  /* 0x0c401f0000067f89 */ /* 0x000e6200000e0000 */
[----:B------:R-:W-:Y:S02]  /*bb70*/  LOP3.LUT P0, RZ, R204, 0x4, RZ, 0xc0, !PT ;  /* 0x00000004ccff7812 */ /* 0x000fe4000780c0ff */
        /* <DEDUP_REMOVED lines=20> */
[----:B-1----:R-:W-:Y:S02]  /*bcc0*/  FMNMX.FTZ R0, R0, R6, !PT ;  /* 0x0000000600007209 */ /* 0x002fe40007810000 */
[----:B------:R-:W-:Y:S02]  /*bcd0*/  FMNMX.FTZ R4, R217, R4, !PT ;  /* 0x00000004d9047209 */ /* 0x000fe40007810000 */
[----:B------:R-:W-:Y:S01]  /*bce0*/  FMNMX.FTZ R5, R35, R5, !PT ;  /* 0x0000000523057209 */ /* 0x000fe20007810000 */
[----:B------:R-:W1:Y:S01]  /*bcf0*/  SHFL.BFLY PT, R6, R0, 0x1, 0x1f ;  /* 0x0c201f0000067f89 */ /* 0x000e6200000e0000 */
[----:B------:R-:W-:Y:S02]  /*bd00*/  ISETP.GT.AND P0, PT, R2, 0x29, !P0 ;  /* 0x000000290200780c */ /* 0x000fe40004704270 */
[----:B------:R-:W-:Y:S02]  /*bd10*/  FMNMX.FTZ R4, R218, R4, !PT ;  /* 0x00000004da047209 */ /* 0x000fe40007810000 */
[----:B------:R-:W-:Y:S02]  /*bd20*/  ISETP.LT.OR P0, PT, R3, 0x2a, P0 ;  /* 0x0000002a0300780c */ /* 0x000fe40000701670 */
[----:B------:R-:W-:Y:S01]  /*bd30*/  FMNMX.FTZ R5, R40, R5, !PT ;  /* 0x0000000528057209 */ /* 0x000fe20007810000 */
[----:B------:R-:W2:Y:S01]  /*bd40*/  SHFL.BFLY PT, R7, R4, 0x2, 0x1f ;  /* 0x0c401f0004077f89 */ /* 0x000ea200000e0000 */
[----:B------:R-:W-:Y:S02]  /*bd50*/  FSEL R165, R169, -INF , !P0 ;  /* 0xff800000a9a57808 */ /* 0x000fe40004000000 */
        /* <DEDUP_REMOVED lines=11> */
[----:B------:R-:W-:Y:S02]  /*be10*/  ISETP.GT.AND P0, PT, R2, 0x38, !P3 ;  /* 0x000000380200780c */ /* 0x000fe40005f04270 */
[----:B-1----:R-:W-:Y:S02]  /*be20*/  FMNMX.FTZ R72, R0, R6, !PT ;  /* 0x0000000600487209 */ /* 0x002fe40007810000 */
[----:B------:R-:W-:Y:S02]  /*be30*/  ISETP.LT.OR P0, PT, R3, 0x39, P0 ;  /* 0x000000390300780c */ /* 0x000fe40000701670 */
[----:B------:R-:W-:Y:S02]  /*be40*/  FMNMX.FTZ R5, R175, R5, !PT ;  /* 0x00000005af057209 */ /* 0x000fe40007810000 */
[----:B--2---:R-:W-:Y:S01]  /*be50*/  FMNMX.FTZ R0, R4, R7, !PT ;  /* 0x0000000704007209 */ /* 0x004fe20007810000 */
[----:B------:R-:W-:Y:S01]  /*be60*/  FMUL.FTZ R4, R72, c[0x0][0x2d0] ;  /* 0x0000b40048047a20 */ /* 0x000fe20000410000 */
[----:B------:R-:W-:Y:S02]  /*be70*/  FSEL R181, R49, -INF , !P0 ;  /* 0xff80000031b57808 */ /* 0x000fe40004000000 */
[----:B------:R-:W-:Y:S01]  /*be80*/  ISETP.GT.AND P0, PT, R2, 0x39, !P2 ;  /* 0x000000390200780c */ /* 0x000fe20005704270 */
[----:B------:R-:W1:Y:S01]  /*be90*/  SHFL.BFLY PT, R8, R0, 0x1, 0x1f ;  /* 0x0c201f0000087f89 */ /* 0x000e6200000e0000 */
[----:B------:R-:W-:Y:S02]  /*bea0*/  FSETP.NEU.FTZ.AND P2, PT, R72, -INF , PT ;  /* 0xff8000004800780b */ /* 0x000fe40003f5d000 */
[----:B------:R-:W-:Y:S02]  /*beb0*/  FMNMX.FTZ R5, R178, R5, !PT ;  /* 0x00000005b2057209 */ /* 0x000fe40007810000 */
[----:B------:R-:W-:Y:S02]  /*bec0*/  FSEL R74, R4, RZ, P2 ;  /* 0x000000ff044a7208 */ /* 0x000fe40001000000 */
[----:B------:R-:W-:Y:S02]  /*bed0*/  FMNMX.FTZ R5, R179, R5, !PT ;  /* 0x00000005b3057209 */ /* 0x000fe40007810000 */
[----:B------:R-:W-:Y:S01]  /*bee0*/  ISETP.LT.OR P0, PT, R3, 0x3a, P0 ;  /* 0x0000003a0300780c */ /* 0x000fe20000701670 */
[--C-:B------:R-:W-:Y:S01]  /*bef0*/  FFMA.FTZ R4, R13, c[0x0][0x2d0], -R74.reuse ;  /* 0x0000b4000d047a23 */ /* 0x100fe2000001084a */
[----:B------:R-:W-:Y:S01]  /*bf00*/  FMNMX.FTZ R5, R185, R5, !PT ;  /* 0x00000005b9057209 */ /* 0x000fe20007810000 */
[--C-:B------:R-:W-:Y:S01]  /*bf10*/  FFMA.FTZ R6, R14, c[0x0][0x2d0], -R74.reuse ;  /* 0x0000b4000e067a23 */ /* 0x100fe2000001084a */
[----:B------:R-:W-:Y:S01]  /*bf20*/  FSEL R182, R47, -INF , !P0 ;  /* 0xff8000002fb67808 */ /* 0x000fe20004000000 */
[----:B------:R2:W-:Y:S01]  /*bf30*/  MUFU.EX2 R45, R4 ;  /* 0x00000004002d7308 */ /* 0x0005e20000000800 */
[----:B------:R-:W-:Y:S02]  /*bf40*/  FMNMX.FTZ R5, R186, R5, !PT ;  /* 0x00000005ba057209 */ /* 0x000fe40007810000 */
[----:B------:R-:W-:Y:S02]  /*bf50*/  ISETP.GT.AND P0, PT, R2, 0x40, !P1 ;  /* 0x000000400200780c */ /* 0x000fe40004f04270 */
[----:B------:R-:W-:Y:S02]  /*bf60*/  FMNMX.FTZ R5, R214, R5, !PT ;  /* 0x00000005d6057209 */ /* 0x000fe40007810000 */
[----:B------:R-:W-:Y:S02]  /*bf70*/  ISETP.LT.OR P0, PT, R3, 0x41, P0 ;  /* 0x000000410300780c */ /* 0x000fe40000701670 */
[----:B------:R-:W-:Y:S01]  /*bf80*/  FMNMX.FTZ R5, R216, R5, !PT ;  /* 0x00000005d8057209 */ /* 0x000fe20007810000 */
[----:B------:R3:W4:Y:S01]  /*bf90*/  MUFU.EX2 R50, R6 ;  /* 0x0000000600327308 */ /* 0x0007220000000800 */
[----:B-1----:R-:W-:Y:S02]  /*bfa0*/  FMNMX.FTZ R71, R0, R8, !PT ;  /* 0x0000000800477209 */ /* 0x002fe40007810000 */
[----:B------:R-:W-:Y:S01]  /*bfb0*/  LOP3.LUT P6, RZ, R204, 0x400, RZ, 0xc0, !PT ;  /* 0x00000400ccff7812 */ /* 0x000fe200078cc0ff */
[----:B------:R-:W1:Y:S01]  /*bfc0*/  SHFL.BFLY PT, R7, R5, 0x2, 0x1f ;  /* 0x0c401f0005077f89 */ /* 0x000e6200000e0000 */
[C---:B------:R-:W-:Y:S01]  /*bfd0*/  FSETP.NEU.FTZ.AND P1, PT, R71.reuse, -INF , PT ;  /* 0xff8000004700780b */ /* 0x040fe20003f3d000 */
[----:B------:R-:W-:Y:S01]  /*bfe0*/  FMUL.FTZ R0, R71, c[0x0][0x2d0] ;  /* 0x0000b40047007a20 */ /* 0x000fe20000410000 */
[----:B------:R-:W-:Y:S02]  /*bff0*/  FSEL R184, R54, -INF , !P0 ;  /* 0xff80000036b87808 */ /* 0x000fe40004000000 */
[----:B------:R-:W-:Y:S02]  /*c000*/  ISETP.GT.AND P0, PT, R2, 0x41, !P6 ;  /* 0x000000410200780c */ /* 0x000fe40007704270 */
[----:B------:R-:W-:Y:S02]  /*c010*/  FSEL R75, R0, RZ, P1 ;  /* 0x000000ff004b7208 */ /* 0x000fe40000800000 */
[----:B------:R-:W-:Y:S02]  /*c020*/  ISETP.LT.OR P0, PT, R3, 0x42, P0 ;  /* 0x000000420300780c */ /* 0x000fe40000701670 */
[----:B--2---:R-:W-:Y:S01]  /*c030*/  FMNMX.FTZ R4, R21, R87, !PT ;  /* 0x0000005715047209 */ /* 0x004fe20007810000 */
[--C-:B------:R-:W-:Y:S01]  /*c040*/  FFMA.FTZ R8, R30, c[0x0][0x2d0], -R75.reuse ;  /* 0x0000b4001e087a23 */ /* 0x100fe2000001084b */
[----:B------:R-:W-:Y:S01]  /*c050*/  LOP3.LUT P5, RZ, R204, 0x1000, RZ, 0xc0, !PT ;  /* 0x00001000ccff7812 */ /* 0x000fe200078ac0ff */
[--C-:B------:R-:W-:Y:S01]  /*c060*/  FFMA.FTZ R44, R44, c[0x0][0x2d0], -R75.reuse ;  /* 0x0000b4002c2c7a23 */ /* 0x100fe2000001084b */
[----:B------:R-:W-:Y:S01]  /*c070*/  FMNMX.FTZ R4, R22, R4, !PT ;  /* 0x0000000416047209 */ /* 0x000fe20007810000 */
[----:B------:R-:W-:Y:S01]  /*c080*/  MUFU.EX2 R241, R8 ;  /* 0x0000000800f17308 */ /* 0x000fe20000000800 */
[----:B------:R-:W-:Y:S02]  /*c090*/  FSEL R177, R59, -INF , !P0 ;  /* 0xff8000003bb17808 */ /* 0x000fe40004000000 */
[----:B------:R-:W-:Y:S02]  /*c0a0*/  ISETP.GT.AND P0, PT, R2, 0x48, !P5 ;  /* 0x000000480200780c */ /* 0x000fe40006f04270 */
[----:B---3--:R-:W-:Y:S02]  /*c0b0*/  FMNMX.FTZ R6, R24, R4, !PT ;  /* 0x0000000418067209 */ /* 0x008fe40007810000 */
[----:B------:R-:W-:Y:S02]  /*c0c0*/  ISETP.LT.OR P0, PT, R3, 0x49, P0 ;  /* 0x000000490300780c */ /* 0x000fe40000701670 */
[----:B-1----:R-:W-:Y:S01]  /*c0d0*/  FMNMX.FTZ R4, R5, R7, !PT ;  /* 0x0000000705047209 */ /* 0x002fe20007810000 */
[----:B------:R-:W-:Y:S01]  /*c0e0*/  MUFU.EX2 R229, R44 ;  /* 0x0000002c00e57308 */ /* 0x000fe20000000800 */
[----:B------:R-:W-:Y:S01]  /*c0f0*/  FMNMX.FTZ R5, R26, R6, !PT ;  /* 0x000000061a057209 */ /* 0x000fe20007810000 */
[--C-:B------:R-:W-:Y:S01]  /*c100*/  FFMA.FTZ R7, R15, c[0x0][0x2d0], -R74.reuse ;  /* 0x0000b4000f077a23 */ /* 0x100fe2000001084a */
[----:B------:R-:W-:Y:S02]  /*c110*/  FSEL R170, R55, -INF , !P0 ;  /* 0xff80000037aa7808 */ /* 0x000fe40004000000 */
[----:B------:R-:W-:Y:S01]  /*c120*/  FMNMX.FTZ R6, R56, R5, !PT ;  /* 0x0000000538067209 */ /* 0x000fe20007810000 */
[----:B------:R-:W-:Y:S01]  /*c130*/  FFMA.FTZ R5, R18, c[0x0][0x2d0], -R74 ;  /* 0x0000b40012057a23 */ /* 0x000fe2000001084a */
[----:B------:R-:W-:Y:S01]  /*c140*/  LDSM.16.MT88.4 R52, [R190] ;  /* 0x00000000be34783b */ /* 0x000fe20000004200 */
[----:B----4-:R-:W-:Y:S02]  /*c150*/  F2FP.PACK_AB R76, R50, R45 ;  /* 0x0000002d324c723e */ /* 0x010fe400000000ff */
[----:B------:R1:W-:Y:S01]  /*c160*/  MUFU.EX2 R63, R5 ;  /* 0x00000005003f7308 */ /* 0x0003e20000000800 */
[----:B------:R-:W-:Y:S02]  /*c170*/  FMNMX.FTZ R6, R58, R6, !PT ;  /* 0x000000063a067209 */ /* 0x000fe40007810000 */
[----:B------:R-:W-:Y:S02]  /*c180*/  LOP3.LUT P6, RZ, R204, 0x4000, RZ, 0xc0, !PT ;  /* 0x00004000ccff7812 */ /* 0x000fe400078cc0ff */
[----:B------:R-:W-:Y:S02]  /*c190*/  FMNMX.FTZ R0, R62, R6, !PT ;  /* 0x000000063e007209 */ /* 0x000fe40007810000 */
[----:B------:R-:W-:Y:S02]  /*c1a0*/  ISETP.GT.AND P3, PT, R2, 0x49, !P6 ;  /* 0x000000490200780c */ /* 0x000fe40007764270 */
[----:B------:R-:W-:Y:S01]  /*c1b0*/  FMNMX.FTZ R0, R154, R0, !PT ;  /* 0x000000009a007209 */ /* 0x000fe20007810000 */
[----:B------:R2:W3:Y:S01]  /*c1c0*/  MUFU.EX2 R60, R7 ;  /* 0x00000007003c7308 */ /* 0x0004e20000000800 */
[----:B------:R-:W-:Y:S02]  /*c1d0*/  ISETP.LT.OR P3, PT, R3, 0x4a, P3 ;  /* 0x0000004a0300780c */ /* 0x000fe40001f61670 */
[----:B------:R-:W-:Y:S02]  /*c1e0*/  FMNMX.FTZ R0, R162, R0, !PT ;  /* 0x00000000a2007209 */ /* 0x000fe40007810000 */
[----:B------:R-:W-:Y:S02]  /*c1f0*/  FSEL R73, R57, -INF , !P3 ;  /* 0xff80000039497808 */ /* 0x000fe40005800000 */
[----:B------:R-:W-:Y:S01]  /*c200*/  FMNMX.FTZ R0, R163, R0, !PT ;  /* 0x00000000a3007209 */ /* 0x000fe20007810000 */
[--C-:B-1----:R-:W-:Y:S04]  /*c210*/  FFMA.FTZ R5, R10, c[0x0][0x2d0], -R75.reuse ;  /* 0x0000b4000a057a23 */ /* 0x102fe8000001084b */
[----:B------:R1:W-:Y:S01]  /*c220*/  MUFU.EX2 R48, R5 ;  /* 0x0000000500307308 */ /* 0x0003e20000000800 */
[----:B--2---:R-:W2:Y:S01]  /*c230*/  SHFL.BFLY PT, R7, R4, 0x1, 0x1f ;  /* 0x0c201f0004077f89 */ /* 0x004ea200000e0000 */
[----:B---3--:R-:W-:Y:S01]  /*c240*/  F2FP.PACK_AB R78, R63, R60 ;  /* 0x0000003c3f4e723e */ /* 0x008fe200000000ff */
[--C-:B-1----:R-:W-:Y:S07]  /*c250*/  FFMA.FTZ R5, R11, c[0x0][0x2d0], -R75.reuse ;  /* 0x0000b4000b057a23 */ /* 0x102fee000001084b */
[----:B------:R1:W3:Y:S01]  /*c260*/  MUFU.EX2 R51, R5 ;  /* 0x0000000500337308 */ /* 0x0002e20000000800 */
[----:B--2---:R-:W-:Y:S01]  /*c270*/  FMNMX.FTZ R70, R4, R7, !PT ;  /* 0x0000000704467209 */ /* 0x004fe20007810000 */
[--C-:B------:R-:W-:Y:S03]  /*c280*/  FFMA.FTZ R4, R19, c[0x0][0x2d0], -R75.reuse ;  /* 0x0000b40013047a23 */ /* 0x100fe6000001084b */
[----:B------:R-:W-:Y:S05]  /*c290*/  FSETP.NEU.FTZ.AND P0, PT, R70, -INF , PT ;  /* 0xff8000004600780b */ /* 0x000fea0003f1d000 */
[----:B------:R2:W-:Y:S01]  /*c2a0*/  MUFU.EX2 R219, R4 ;  /* 0x0000000400db7308 */ /* 0x0005e20000000800 */
[----:B-1----:R-:W-:Y:S01]  /*c2b0*/  FMNMX.FTZ R5, R164, R0, !PT ;  /* 0x00000000a4057209 */ /* 0x002fe20007810000 */
[--C-:B------:R-:W-:Y:S01]  /*c2c0*/  FFMA.FTZ R0, R16, c[0x0][0x2d0], -R75.reuse ;  /* 0x0000b40010007a23 */ /* 0x100fe2000001084b */
[----:B---3--:R-:W-:Y:S02]  /*c2d0*/  F2FP.PACK_AB R77, R51, R48 ;  /* 0x00000030334d723e */ /* 0x008fe400000000ff */
[----:B------:R-:W-:Y:S05]  /*c2e0*/  FMNMX.FTZ R5, R165, R5, !PT ;  /* 0x00000005a5057209 */ /* 0x000fea0007810000 */
[----:B------:R1:W3:Y:S01]  /*c2f0*/  MUFU.EX2 R61, R0 ;  /* 0x00000000003d7308 */ /* 0x0002e20000000800 */
[----:B------:R-:W-:Y:S04]  /*c300*/  FMNMX.FTZ R5, R169, R5, !PT ;  /* 0x00000005a9057209 */ /* 0x000fe80007810000 */
[----:B------:R-:W-:Y:S04]  /*c310*/  FMNMX.FTZ R5, R176, R5, !PT ;  /* 0x00000005b0057209 */ /* 0x000fe80007810000 */
[----:B--2---:R-:W-:Y:S04]  /*c320*/  FMNMX.FTZ R4, R181, R5, !PT ;  /* 0x00000005b5047209 */ /* 0x004fe80007810000 */
[----:B------:R-:W-:Y:S01]  /*c330*/  FMNMX.FTZ R4, R182, R4, !PT ;  /* 0x00000004b6047209 */ /* 0x000fe20007810000 */
[----:B-1----:R-:W-:Y:S01]  /*c340*/  FMUL.FTZ R0, R70, c[0x0][0x2d0] ;  /* 0x0000b40046007a20 */ /* 0x002fe20000410000 */
[----:B---3--:R-:W-:Y:S04]  /*c350*/  F2FP.PACK_AB R79, R219, R61 ;  /* 0x0000003ddb4f723e */ /* 0x008fe800000000ff */
[----:B------:R-:W-:Y:S05]  /*c360*/  FSEL R152, R0, RZ, P0 ;  /* 0x000000ff00987208 */ /* 0x000fea0000000000 */
[--C-:B------:R-:W-:Y:S02]  /*c370*/  FFMA.FTZ R3, R20, c[0x0][0x2d0], -R152.reuse ;  /* 0x0000b40014037a23 */ /* 0x100fe40000010898 */
[--C-:B------:R-:W-:Y:S02]  /*c380*/  FFMA.FTZ R0, R9, c[0x0][0x2d0], -R152.reuse ;  /* 0x0000b40009007a23 */ /* 0x100fe40000010898 */
[----:B------:R1:W-:Y:S01]  /*c390*/  MUFU.EX2 R250, R3 ;  /* 0x0000000300fa7308 */ /* 0x0003e20000000800 */
[--C-:B------:R-:W-:Y:S02]  /*c3a0*/  FFMA.FTZ R2, R12, c[0x0][0x2d0], -R152.reuse ;  /* 0x0000b4000c027a23 */ /* 0x100fe40000010898 */
[--C-:B------:R-:W-:Y:S02]  /*c3b0*/  FFMA.FTZ R12, R33, c[0x0][0x2d0], -R75.reuse ;  /* 0x0000b400210c7a23 */ /* 0x100fe4000001084b */
[----:B------:R-:W-:Y:S02]  /*c3c0*/  FFMA.FTZ R16, R32, c[0x0][0x2d0], -R152 ;  /* 0x0000b40020107a23 */ /* 0x000fe40000010898 */
[--C-:B------:R-:W-:Y:S03]  /*c3d0*/  FFMA.FTZ R32, R42, c[0x0][0x2d0], -R74.reuse ;  /* 0x0000b4002a207a23 */ /* 0x100fe6000001084a */
[----:B------:R2:W-:Y:S10]  /*c3e0*/  MUFU.EX2 R249, R2 ;  /* 0x0000000200f97308 */ /* 0x0005f40000000800 */
[----:B------:R3:W4:Y:S01]  /*c3f0*/  MUFU.EX2 R247, R0 ;  /* 0x0000000000f77308 */ /* 0x0007220000000800 */
[----:B-1----:R-:W-:Y:S09]  /*c400*/  FFMA.FTZ R3, R27, c[0x0][0x2d0], -R74 ;  /* 0x0000b4001b037a23 */ /* 0x002ff2000001084a */
[----:B------:R1:W-:Y:S01]  /*c410*/  MUFU.EX2 R251, R3 ;  /* 0x0000000300fb7308 */ /* 0x0003e20000000800 */
[----:B--2---:R-:W-:Y:S09]  /*c420*/  FFMA.FTZ R2, R17, c[0x0][0x2d0], -R152 ;  /* 0x0000b40011027a23 */ /* 0x004ff20000010898 */
[----:B------:R2:W5:Y:S01]  /*c430*/  MUFU.EX2 R248, R2 ;  /* 0x0000000200f87308 */ /* 0x0005620000000800 */
[----:B---3--:R-:W-:Y:S01]  /*c440*/  FMNMX.FTZ R0, R184, R4, !PT ;  /* 0x00000004b8007209 */ /* 0x008fe20007810000 */
[--C-:B------:R-:W-:Y:S01]  /*c450*/  FFMA.FTZ R4, R25, c[0x0][0x2d0], -R75.reuse ;  /* 0x0000b40019047a23 */ /* 0x100fe2000001084b */
[----:B----4-:R-:W-:Y:S02]  /*c460*/  F2FP.PACK_AB R64, R249, R247 ;  /* 0x000000f7f940723e */ /* 0x010fe400000000ff */
[----:B------:R-:W-:Y:S05]  /*c470*/  FMNMX.FTZ R0, R177, R0, !PT ;  /* 0x00000000b1007209 */ /* 0x000fea0007810000 */
[----:B------:R-:W-:Y:S01]  /*c480*/  MUFU.EX2 R252, R4 ;  /* 0x0000000400fc7308 */ /* 0x000fe20000000800 */
[----:B------:R-:W-:Y:S01]  /*c490*/  FMNMX.FTZ R0, R170, R0, !PT ;  /* 0x00000000aa007209 */ /* 0x000fe20007810000 */
[----:B-1----:R-:W-:Y:S03]  /*c4a0*/  FFMA.FTZ R3, R28, c[0x0][0x2d0], -R74 ;  /* 0x0000b4001c037a23 */ /* 0x002fe6000001084a */
[----:B------:R-:W-:Y:S01]  /*c4b0*/  FMNMX.FTZ R0, R73, R0, !PT ;  /* 0x0000000049007209 */ /* 0x000fe20007810000 */
[----:B------:R-:W-:Y:S02]  /*c4c0*/  FFMA.FTZ R28, R40, c[0x0][0x2d0], -R152 ;  /* 0x0000b400281c7a23 */ /* 0x000fe40000010898 */
[--C-:B------:R-:W-:Y:S02]  /*c4d0*/  FFMA.FTZ R40, R41, c[0x0][0x2d0], -R75.reuse ;  /* 0x0000b40029287a23 */ /* 0x100fe4000001084b */
[----:B------:R1:W-:Y:S01]  /*c4e0*/  MUFU.EX2 R226, R3 ;  /* 0x0000000300e27308 */ /* 0x0003e20000000800 */
[----:B--2---:R-:W2:Y:S01]  /*c4f0*/  SHFL.BFLY PT, R2, R0, 0x2, 0x1f ;  /* 0x0c401f0000027f89 */ /* 0x004ea200000e0000 */
[----:B-----5:R-:W-:Y:S08]  /*c500*/  F2FP.PACK_AB R66, R250, R248 ;  /* 0x000000f8fa42723e */ /* 0x020ff000000000ff */
[----:B------:R-:W-:Y:S10]  /*c510*/  MUFU.EX2 R240, R12 ;  /* 0x0000000c00f07308 */ /* 0x000ff40000000800 */
[----:B------:R-:W-:Y:S01]  /*c520*/  MUFU.EX2 R236, R16 ;  /* 0x0000001000ec7308 */ /* 0x000fe20000000800 */
[----:B-1----:R-:W-:Y:S09]  /*c530*/  FFMA.FTZ R3, R23, c[0x0][0x2d0], -R75 ;  /* 0x0000b40017037a23 */ /* 0x002ff2000001084b */
[----:B------:R2:W-:Y:S10]  /*c540*/  MUFU.EX2 R223, R3 ;  /* 0x0000000300df7308 */ /* 0x0005f40000000800 */
[----:B------:R-:W-:Y:S10]  /*c550*/  MUFU.EX2 R233, R28 ;  /* 0x0000001c00e97308 */ /* 0x000ff40000000800 */
[----:B------:R-:W-:Y:S01]  /*c560*/  MUFU.EX2 R232, R32 ;  /* 0x0000002000e87308 */ /* 0x000fe20000000800 */
[----:B--2---:R-:W-:Y:S01]  /*c570*/  FMNMX.FTZ R3, R0, R2, !PT ;  /* 0x0000000200037209 */ /* 0x004fe20007810000 */
[----:B------:R-:W-:Y:S01]  /*c580*/  FFMA.FTZ R2, R29, c[0x0][0x2d0], -R74 ;  /* 0x0000b4001d027a23 */ /* 0x000fe2000001084a */
[----:B------:R-:W-:Y:S03]  /*c590*/  FSEL R0, R72, RZ, P2 ;  /* 0x000000ff48007208 */ /* 0x000fe60001000000 */
[----:B------:R-:W1:Y:S04]  /*c5a0*/  SHFL.BFLY PT, R4, R3, 0x1, 0x1f ;  /* 0x0c201f0003047f89 */ /* 0x000e6800000e0000 */
[----:B------:R2:W-:Y:S01]  /*c5b0*/  MUFU.EX2 R227, R2 ;  /* 0x0000000200e37308 */ /* 0x0005e20000000800 */
[----:B------:R-:W-:Y:S04]  /*c5c0*/  FADD.FTZ R0, -R0, R84 ;  /* 0x0000005400007221 */ /* 0x000fe80000010100 */
[----:B------:R-:W-:Y:S05]  /*c5d0*/  FMUL.FTZ R0, R0, c[0x0][0x2d0] ;  /* 0x0000b40000007a20 */ /* 0x000fea0000410000 */
[----:B------:R3:W4:Y:S10]  /*c5e0*/  MUFU.EX2 R69, R0 ;  /* 0x0000000000457308 */ /* 0x0007340000000800 */
[----:B------:R-:W-:Y:S01]  /*c5f0*/  MUFU.EX2 R230, R40 ;  /* 0x0000002800e67308 */ /* 0x000fe20000000800 */
[----:B-1----:R-:W-:Y:S02]  /*c600*/  FMNMX.FTZ R3, R3, R4, !PT ;  /* 0x0000000403037209 */ /* 0x002fe40007810000 */
[----:B--2---:R-:W-:Y:S03]  /*c610*/  FSEL R2, R71, RZ, P1 ;  /* 0x000000ff47027208 */ /* 0x004fe60000800000 */
[C---:B------:R-:W-:Y:S02]  /*c620*/  FMUL.FTZ R4, R3.reuse, c[0x0][0x2d0] ;  /* 0x0000b40003047a20 */ /* 0x040fe40000410000 */
[----:B------:R-:W-:Y:S01]  /*c630*/  FADD.FTZ R2, -R2, R85 ;  /* 0x0000005502027221 */ /* 0x000fe20000010100 */
[----:B---3--:R-:W-:Y:S03]  /*c640*/  FSEL R0, R70, RZ, P0 ;  /* 0x000000ff46007208 */ /* 0x008fe60000000000 */
[----:B------:R-:W-:Y:S01]  /*c650*/  FMUL.FTZ R2, R2, c[0x0][0x2d0] ;  /* 0x0000b40002027a20 */ /* 0x000fe20000410000 */
[----:B------:R-:W-:Y:S01]  /*c660*/  FSETP.NEU.FTZ.AND P0, PT, R3, -INF , PT ;  /* 0xff8000000300780b */ /* 0x000fe20003f1d000 */
[C---:B----4-:R-:W-:Y:S02]  /*c670*/  FMUL.FTZ R16, R69.reuse, R100 ;  /* 0x0000006445107220 */ /* 0x050fe40000410000 */
[----:B------:R-:W-:Y:S01]  /*c680*/  FADD.FTZ R0, -R0, R86 ;  /* 0x0000005600007221 */ /* 0x000fe20000010100 */
[----:B------:R-:W1:Y:S01]  /*c690*/  MUFU.EX2 R68, R2 ;  /* 0x0000000200447308 */ /* 0x000e620000000800 */
[----:B------:R-:W-:Y:S01]  /*c6a0*/  FSEL R153, R4, RZ, P0 ;  /* 0x000000ff04997208 */ /* 0x000fe20000000000 */
[----:B------:R-:W-:Y:S02]  /*c6b0*/  FMUL.FTZ R17, R69, R101 ;  /* 0x0000006545117220 */ /* 0x000fe40000410000 */
[----:B------:R-:W-:Y:S02]  /*c6c0*/  FMUL.FTZ R0, R0, c[0x0][0x2d0] ;  /* 0x0000b40000007a20 */ /* 0x000fe40000410000 */
[--C-:B------:R-:W-:Y:S02]  /*c6d0*/  FFMA.FTZ R4, R26, c[0x0][0x2d0], -R153.reuse ;  /* 0x0000b4001a047a23 */ /* 0x100fe40000010899 */
[--C-:B------:R-:W-:Y:S02]  /*c6e0*/  FFMA.FTZ R5, R24, c[0x0][0x2d0], -R153.reuse ;  /* 0x0000b40018057a23 */ /* 0x100fe40000010899 */
[----:B------:R2:W3:Y:S01]  /*c6f0*/  MUFU.EX2 R2, R0 ;  /* 0x0000000000027308 */ /* 0x0004e20000000800 */
[----:B------:R-:W-:Y:S02]  /*c700*/  FFMA.FTZ R24, R35, c[0x0][0x2d0], -R152 ;  /* 0x0000b40023187a23 */ /* 0x000fe40000010898 */
[C---:B------:R-:W-:Y:S02]  /*c710*/  FMUL.FTZ R32, R69.reuse, R116 ;  /* 0x0000007445207220 */ /* 0x040fe40000410000 */
[C---:B------:R-:W-:Y:S02]  /*c720*/  FMUL.FTZ R33, R69.reuse, R117 ;  /* 0x0000007545217220 */ /* 0x040fe40000410000 */
[--C-:B------:R-:W-:Y:S02]  /*c730*/  FFMA.FTZ R58, R58, c[0x0][0x2d0], -R153.reuse ;  /* 0x0000b4003a3a7a23 */ /* 0x100fe40000010899 */
[----:B------:R-:W-:Y:S01]  /*c740*/  FMUL.FTZ R49, R69, R133 ;  /* 0x0000008545317220 */ /* 0x000fe20000410000 */
[----:B------:R4:W-:Y:S01]  /*c750*/  MUFU.EX2 R246, R4 ;  /* 0x0000000400f67308 */ /* 0x0009e20000000800 */
[--C-:B------:R-:W-:Y:S02]  /*c760*/  FFMA.FTZ R62, R62, c[0x0][0x2d0], -R153.reuse ;  /* 0x0000b4003e3e7a23 */ /* 0x100fe40000010899 */
[C---:B-1----:R-:W-:Y:S02]  /*c770*/  FMUL.FTZ R6, R68.reuse, R90 ;  /* 0x0000005a44067220 */ /* 0x042fe40000410000 */
[C---:B------:R-:W-:Y:S02]  /*c780*/  FMUL.FTZ R7, R68.reuse, R91 ;  /* 0x0000005b44077220 */ /* 0x040fe40000410000 */
[C---:B------:R-:W-:Y:S03]  /*c790*/  FMUL.FTZ R18, R68.reuse, R102 ;  /* 0x0000006644127220 */ /* 0x040fe60000410000 */
[----:B------:R-:W1:Y:S01]  /*c7a0*/  MUFU.EX2 R242, R5 ;  /* 0x0000000500f27308 */ /* 0x000e620000000800 */
[C---:B------:R-:W-:Y:S02]  /*c7b0*/  FMUL.FTZ R19, R68.reuse, R103 ;  /* 0x0000006744137220 */ /* 0x040fe40000410000 */
[----:B------:R-:W-:Y:S01]  /*c7c0*/  FMUL.FTZ R35, R68, R119 ;  /* 0x0000007744237220 */ /* 0x000fe20000410000 */
[----:B------:R-:W-:Y:S01]  /*c7d0*/  LDSM.16.MT88.4 R100, [R189+0x2000] ;  /* 0x00200000bd64783b */ /* 0x000fe20000004200 */
[--C-:B--2---:R-:W-:Y:S02]  /*c7e0*/  FFMA.FTZ R0, R21, c[0x0][0x2d0], -R153.reuse ;  /* 0x0000b40015007a23 */ /* 0x104fe40000010899 */
[C---:B---3--:R-:W-:Y:S02]  /*c7f0*/  FMUL.FTZ R9, R2.reuse, R93 ;  /* 0x0000005d02097220 */ /* 0x048fe40000410000 */
[C---:B------:R-:W-:Y:S01]  /*c800*/  FMUL.FTZ R8, R2.reuse, R92 ;  /* 0x0000005c02087220 */ /* 0x040fe20000410000 */
[----:B------:R2:W-:Y:S01]  /*c810*/  MUFU.EX2 R237, R0 ;  /* 0x0000000000ed7308 */ /* 0x0005e20000000800 */
[C---:B------:R-:W-:Y:S02]  /*c820*/  FMUL.FTZ R13, R2.reuse, R97 ;  /* 0x00000061020d7220 */ /* 0x040fe40000410000 */
[C---:B------:R-:W-:Y:S01]  /*c830*/  FMUL.FTZ R12, R2.reuse, R96 ;  /* 0x00000060020c7220 */ /* 0x040fe20000410000 */
[----:B------:R-:W-:Y:S01]  /*c840*/  MOV R96, R50 ;  /* 0x0000003200607202 */ /* 0x000fe20000000f00 */
[----:B----4-:R-:W-:Y:S02]  /*c850*/  FFMA.FTZ R4, R31, c[0x0][0x2d0], -R74 ;  /* 0x0000b4001f047a23 */ /* 0x010fe4000001084a */
[C---:B------:R-:W-:Y:S02]  /*c860*/  FMUL.FTZ R25, R2.reuse, R109 ;  /* 0x0000006d02197220 */ /* 0x040fe40000410000 */
[C---:B------:R-:W-:Y:S01]  /*c870*/  FMUL.FTZ R28, R2.reuse, R112 ;  /* 0x00000070021c7220 */ /* 0x040fe20000410000 */
[----:B------:R3:W-:Y:S01]  /*c880*/  MUFU.EX2 R245, R4 ;  /* 0x0000000400f57308 */ /* 0x0007e20000000800 */
[C---:B------:R-:W-:Y:S01]  /*c890*/  FMUL.FTZ R29, R2.reuse, R113 ;  /* 0x00000071021d7220 */ /* 0x040fe20000410000 */
[----:B------:R-:W-:Y:S01]  /*c8a0*/  MOV R112, R61 ;  /* 0x0000003d00707202 */ /* 0x000fe20000000f00 */
[----:B------:R-:W-:Y:S01]  /*c8b0*/  FMUL.FTZ R40, R2, R124 ;  /* 0x0000007c02287220 */ /* 0x000fe20000410000 */
[----:B-1----:R-:W-:Y:S01]  /*c8c0*/  F2FP.PACK_AB R67, R246, R242 ;  /* 0x000000f2f643723e */ /* 0x002fe200000000ff */
[----:B------:R-:W-:Y:S01]  /*c8d0*/  FMUL.FTZ R5, R69, R89 ;  /* 0x0000005945057220 */ /* 0x000fe20000410000 */
[----:B------:R-:W-:Y:S01]  /*c8e0*/  MOV R113, R60 ;  /* 0x0000003c00717202 */ /* 0x000fe20000000f00 */
[C---:B------:R-:W-:Y:S01]  /*c8f0*/  FMUL.FTZ R41, R2.reuse, R125 ;  /* 0x0000007d02297220 */ /* 0x040fe20000410000 */
[----:B------:R-:W-:Y:S01]  /*c900*/  MOV R125, R227 ;  /* 0x000000e3007d7202 */ /* 0x000fe20000000f00 */
[----:B------:R-:W-:Y:S01]  /*c910*/  FMUL.FTZ R44, R2, R128 ;  /* 0x00000080022c7220 */ /* 0x000fe20000410000 */
[----:B------:R1:W-:Y:S01]  /*c920*/  MUFU.EX2 R234, R24 ;  /* 0x0000001800ea7308 */ /* 0x0003e20000000800 */
[----:B------:R-:W-:Y:S02]  /*c930*/  FMUL.FTZ R50, R68, R134 ;  /* 0x0000008644327220 */ /* 0x000fe40000410000 */
[----:B------:R-:W-:Y:S02]  /*c940*/  FMUL.FTZ R57, R2, R141 ;  /* 0x0000008d02397220 */ /* 0x000fe40000410000 */
[----:B--2---:R-:W-:Y:S02]  /*c950*/  FFMA.FTZ R0, R22, c[0x0][0x2d0], -R153 ;  /* 0x0000b40016007a23 */ /* 0x004fe40000010899 */
[----:B------:R-:W2:Y:S01]  /*c960*/  LDSM.16.MT88.4 R20, [R189] ;  /* 0x00000000bd14783b */ /* 0x000ea20000004200 */
[C---:B------:R-:W-:Y:S02]  /*c970*/  FMUL.FTZ R60, R2.reuse, R144 ;  /* 0x00000090023c7220 */ /* 0x040fe40000410000 */
[----:B------:R4:W5:Y:S01]  /*c980*/  MUFU.EX2 R238, R0 ;  /* 0x0000000000ee7308 */ /* 0x0009620000000800 */
[C---:B------:R-:W-:Y:S02]  /*c990*/  FMUL.FTZ R61, R2.reuse, R145 ;  /* 0x00000091023d7220 */ /* 0x040fe40000410000 */
[----:B------:R-:W-:Y:S02]  /*c9a0*/  FFMA.FTZ R92, R159, c[0x0][0x2d0], -R75 ;  /* 0x0000b4009f5c7a23 */ /* 0x000fe4000001084b */
[----:B---3--:R-:W-:Y:S02]  /*c9b0*/  FMUL.FTZ R4, R69, R88 ;  /* 0x0000005845047220 */ /* 0x008fe40000410000 */
[----:B------:R-:W-:Y:S03]  /*c9c0*/  LDSM.16.MT88.4 R88, [R193+0x800] ;  /* 0x00080000c158783b */ /* 0x000fe60000004200 */
[----:B------:R-:W-:Y:S01]  /*c9d0*/  MUFU.EX2 R225, R92 ;  /* 0x0000005c00e17308 */ /* 0x000fe20000000800 */
[----:B-1----:R-:W-:Y:S01]  /*c9e0*/  FMUL.FTZ R24, R2, R108 ;  /* 0x0000006c02187220 */ /* 0x002fe20000410000 */
[----:B----4-:R-:W-:Y:S02]  /*c9f0*/  FSEL R0, R3, RZ, P0 ;  /* 0x000000ff03007208 */ /* 0x010fe40000000000 */
[----:B-----5:R-:W-:Y:S03]  /*ca00*/  F2FP.PACK_AB R65, R238, R237 ;  /* 0x000000edee41723e */ /* 0x020fe600000000ff */
[----:B------:R-:W-:Y:S02]  /*ca10*/  FADD.FTZ R0, -R0, R87 ;  /* 0x0000005700007221 */ /* 0x000fe40000010100 */
[----:B------:R-:W1:Y:S02]  /*ca20*/  LDSM.16.MT88.4 R84, [R189+0x800] ;  /* 0x00080000bd54783b */ /* 0x000e640000004200 */
[----:B------:R-:W-:Y:S01]  /*ca30*/  FMUL.FTZ R0, R0, c[0x0][0x2d0] ;  /* 0x0000b40000007a20 */ /* 0x000fe20000410000 */
[-C--:B--2---:R-:W-:Y:S05]  /*ca40*/  HMMA.16816.F32 R4, R76, R20.reuse, R4 ;  /* 0x000000144c04723c */ /* 0x084fea0000001804 */
[----:B------:R-:W2:Y:S02]  /*ca50*/  MUFU.EX2 R0, R0 ;  /* 0x0000000000007308 */ /* 0x000ea40000000800 */
[C---:B--2---:R-:W-:Y:S02]  /*ca60*/  FMUL.FTZ R10, R0.reuse, R94 ;  /* 0x0000005e000a7220 */ /* 0x044fe40000410000 */
[C---:B------:R-:W-:Y:S02]  /*ca70*/  FMUL.FTZ R11, R0.reuse, R95 ;  /* 0x0000005f000b7220 */ /* 0x040fe40000410000 */
[----:B------:R-:W2:Y:S01]  /*ca80*/  LDSM.16.MT88.4 R92, [R190+0x800] ;  /* 0x00080000be5c783b */ /* 0x000ea20000004200 */
[C---:B------:R-:W-:Y:S02]  /*ca90*/  FMUL.FTZ R14, R0.reuse, R98 ;  /* 0x00000062000e7220 */ /* 0x040fe40000410000 */
[C---:B------:R-:W-:Y:S02]  /*caa0*/  FMUL.FTZ R42, R0.reuse, R126 ;  /* 0x0000007e002a7220 */ /* 0x040fe40000410000 */
[C---:B------:R-:W-:Y:S04]  /*cab0*/  HMMA.16816.F32 R8, R64.reuse, R20, R8 ;  /* 0x000000144008723c */ /* 0x040fe80000001808 */
[C---:B------:R-:W-:Y:S01]  /*cac0*/  FMUL.FTZ R15, R0.reuse, R99 ;  /* 0x00000063000f7220 */ /* 0x040fe20000410000 */
[----:B------:R-:W-:Y:S01]  /*cad0*/  MOV R99, R48 ;  /* 0x0000003000637202 */ /* 0x000fe20000000f00 */
[----:B------:R-:W-:Y:S02]  /*cae0*/  FMUL.FTZ R26, R0, R110 ;  /* 0x0000006e001a7220 */ /* 0x000fe40000410000 */
[----:B------:R-:W-:Y:S03]  /*caf0*/  FFMA.FTZ R20, R34, c[0x0][0x2d0], -R152 ;  /* 0x0000b40022147a23 */ /* 0x000fe60000010898 */
[-C--:B------:R-:W-:Y:S01]  /*cb00*/  HMMA.16816.F32 R12, R64, R22.reuse, R12 ;  /* 0x00000016400c723c */ /* 0x080fe2000000180c */
[----:B------:R3:W-:Y:S02]  /*cb10*/  MUFU.EX2 R235, R20 ;  /* 0x0000001400eb7308 */ /* 0x0007e40000000800 */
[----:B------:R-:W-:Y:S02]  /*cb20*/  FMUL.FTZ R34, R68, R118 ;  /* 0x0000007644227220 */ /* 0x000fe40000410000 */
[----:B------:R-:W-:Y:S01]  /*cb30*/  LDSM.16.MT88.4 R116, [R193+0x2000] ;  /* 0x00200000c174783b */ /* 0x000fe20000004200 */
[C---:B------:R-:W-:Y:S02]  /*cb40*/  FMUL.FTZ R27, R0.reuse, R111 ;  /* 0x0000006f001b7220 */ /* 0x040fe40000410000 */
[C---:B------:R-:W-:Y:S04]  /*cb50*/  HMMA.16816.F32 R16, R76.reuse, R22, R16 ;  /* 0x000000164c10723c */ /* 0x040fe80000001810 */
[C---:B------:R-:W-:Y:S01]  /*cb60*/  FMUL.FTZ R21, R69.reuse, R105 ;  /* 0x0000006945157220 */ /* 0x040fe20000410000 */
[----:B------:R-:W-:Y:S01]  /*cb70*/  MOV R105, R45 ;  /* 0x0000002d00697202 */ /* 0x000fe20000000f00 */
[----:B------:R-:W-:Y:S01]  /*cb80*/  FMUL.FTZ R30, R0, R114 ;  /* 0x00000072001e7220 */ /* 0x000fe20000410000 */
[----:B------:R-:W-:Y:S01]  /*cb90*/  MOV R114, R51 ;  /* 0x0000003300727202 */ /* 0x000fe20000000f00 */
[C---:B------:R-:W-:Y:S04]  /*cba0*/  FMUL.FTZ R22, R68.reuse, R106 ;  /* 0x0000006a44167220 */ /* 0x040fe80000410000 */
[----:B------:R-:W-:Y:S02]  /*cbb0*/  FMUL.FTZ R23, R68, R107 ;  /* 0x0000006b44177220 */ /* 0x000fe40000410000 */
[----:B------:R-:W-:Y:S02]  /*cbc0*/  FMUL.FTZ R31, R0, R115 ;  /* 0x00000073001f7220 */ /* 0x000fe40000410000 */
[--C-:B------:R-:W-:Y:S02]  /*cbd0*/  FFMA.FTZ R48, R46, c[0x0][0x2d0], -R74.reuse ;  /* 0x0000b4002e307a23 */ /* 0x100fe4000001084a */
[----:B---3--:R-:W-:Y:S02]  /*cbe0*/  FMUL.FTZ R20, R69, R104 ;  /* 0x0000006845147220 */ /* 0x008fe40000410000 */
[----:B------:R-:W3:Y:S01]  /*cbf0*/  LDL.LU R104, [R1+0xc] ;  /* 0x00000c0001687983 */ /* 0x000ee20000300800 */
[----:B------:R-:W-:Y:S01]  /*cc00*/  FMUL.FTZ R51, R68, R135 ;  /* 0x0000008744337220 */ /* 0x000fe20000410000 */
[----:B------:R4:W-:Y:S01]  /*cc10*/  MUFU.EX2 R228, R48 ;  /* 0x0000003000e47308 */ /* 0x0009e20000000800 */
[C---:B------:R-:W-:Y:S01]  /*cc20*/  FMUL.FTZ R46, R0.reuse, R130 ;  /* 0x00000082002e7220 */ /* 0x040fe20000410000 */
[----:B------:R-:W5:Y:S01]  /*cc30*/  LDL.LU R98, [R1+0x10] ;  /* 0x0000100001627983 */ /* 0x000f620000300800 */
[-C--:B------:R-:W-:Y:S03]  /*cc40*/  HMMA.16816.F32 R20, R76, R36.reuse, R20 ;  /* 0x000000244c14723c */ /* 0x080fe60000001814 */
[----:B------:R-:W5:Y:S01]  /*cc50*/  LDL.LU R97, [R1+0x14] ;  /* 0x0000140001617983 */ /* 0x000f620000300800 */
[C---:B------:R-:W-:Y:S02]  /*cc60*/  FMUL.FTZ R47, R0.reuse, R131 ;  /* 0x00000083002f7220 */ /* 0x040fe40000410000 */
[----:B------:R-:W-:Y:S01]  /*cc70*/  FMUL.FTZ R59, R0, R143 ;  /* 0x0000008f003b7220 */ /* 0x000fe20000410000 */
[----:B------:R-:W5:Y:S01]  /*cc80*/  LDL.LU R126, [R1+0x18] ;  /* 0x00001800017e7983 */ /* 0x000f620000300800 */
[C---:B------:R-:W-:Y:S01]  /*cc90*/  HMMA.16816.F32 R24, R64.reuse, R36, R24 ;  /* 0x000000244018723c */ /* 0x040fe20000001818 */
[----:B------:R1:W-:Y:S03]  /*cca0*/  MUFU.EX2 R130, R58 ;  /* 0x0000003a00827308 */ /* 0x0003e60000000800 */
[----:B------:R-:W-:Y:S03]  /*ccb0*/  FMUL.FTZ R45, R2, R129 ;  /* 0x00000081022d7220 */ /* 0x000fe60000410000 */
[--C-:B------:R-:W-:Y:S01]  /*ccc0*/  FFMA.FTZ R36, R43, c[0x0][0x2d0], -R74.reuse ;  /* 0x0000b4002b247a23 */ /* 0x100fe2000001084a */
[-C--:B------:R-:W-:Y:S03]  /*ccd0*/  HMMA.16816.F32 R28, R64, R38.reuse, R28 ;  /* 0x00000026401c723c */ /* 0x080fe6000000181c */
[----:B------:R2:W-:Y:S01]  /*cce0*/  MUFU.EX2 R231, R36 ;  /* 0x0000002400e77308 */ /* 0x0005e20000000800 */
[----:B------:R-:W-:Y:S02]  /*ccf0*/  FMUL.FTZ R43, R0, R127 ;  /* 0x0000007f002b7220 */ /* 0x000fe40000410000 */
[C---:B----4-:R-:W-:Y:S02]  /*cd00*/  FMUL.FTZ R48, R69.reuse, R132 ;  /* 0x0000008445307220 */ /* 0x050fe40000410000 */
[C---:B------:R-:W-:Y:S01]  /*cd10*/  HMMA.16816.F32 R32, R76.reuse, R38, R32 ;  /* 0x000000264c20723c */ /* 0x040fe20000001820 */
[----:B------:R-:W-:Y:S03]  /*cd20*/  LDSM.16.MT88.4 R132, [R190+0x2000] ;  /* 0x00200000be84783b */ /* 0x000fe60000004200 */
[C---:B------:R-:W-:Y:S01]  /*cd30*/  FMUL.FTZ R37, R69.reuse, R121 ;  /* 0x0000007945257220 */ /* 0x040fe20000410000 */
[----:B------:R4:W-:Y:S01]  /*cd40*/  MUFU.EX2 R129, R62 ;  /* 0x0000003e00817308 */ /* 0x0009e20000000800 */
[----:B------:R-:W-:Y:S01]  /*cd50*/  MOV R121, R223 ;  /* 0x000000df00797202 */ /* 0x000fe20000000f00 */
[C---:B------:R-:W-:Y:S01]  /*cd60*/  FMUL.FTZ R38, R68.reuse, R122 ;  /* 0x0000007a44267220 */ /* 0x040fe20000410000 */
[----:B------:R-:W-:Y:S01]  /*cd70*/  MOV R122, R219 ;  /* 0x000000db007a7202 */ /* 0x000fe20000000f00 */
[----:B------:R-:W-:Y:S03]  /*cd80*/  FMUL.FTZ R39, R68, R123 ;  /* 0x0000007b44277220 */ /* 0x000fe60000410000 */
[C---:B-1----:R-:W-:Y:S01]  /*cd90*/  FMUL.FTZ R58, R0.reuse, R142 ;  /* 0x0000008e003a7220 */ /* 0x042fe20000410000 */
[----:B------:R-:W-:Y:S01]  /*cda0*/  MOV R123, R63 ;  /* 0x0000003f007b7202 */ /* 0x000fe20000000f00 */
[C---:B------:R-:W-:Y:S02]  /*cdb0*/  FMUL.FTZ R63, R0.reuse, R147 ;  /* 0x00000093003f7220 */ /* 0x040fe40000410000 */
[C---:B--2---:R-:W-:Y:S01]  /*cdc0*/  FMUL.FTZ R36, R69.reuse, R120 ;  /* 0x0000007845247220 */ /* 0x044fe20000410000 */
[----:B------:R-:W-:Y:S06]  /*cdd0*/  MOV R120, R226 ;  /* 0x000000e200787202 */ /* 0x000fec0000000f00 */
[-C--:B------:R-:W-:Y:S03]  /*cde0*/  HMMA.16816.F32 R36, R76, R52.reuse, R36 ;  /* 0x000000344c24723c */ /* 0x080fe60000001824 */
[----:B----4-:R-:W-:Y:S05]  /*cdf0*/  FMUL.FTZ R62, R0, R146 ;  /* 0x00000092003e7220 */ /* 0x010fea0000410000 */
[C---:B------:R-:W-:Y:S07]  /*ce00*/  HMMA.16816.F32 R40, R64.reuse, R52, R40 ;  /* 0x000000344028723c */ /* 0x040fee0000001828 */
[--C-:B------:R-:W-:Y:S01]  /*ce10*/  FFMA.FTZ R52, R56, c[0x0][0x2d0], -R153.reuse ;  /* 0x0000b40038347a23 */ /* 0x100fe20000010899 */
[-C--:B------:R-:W-:Y:S03]  /*ce20*/  HMMA.16816.F32 R44, R64, R54.reuse, R44 ;  /* 0x00000036402c723c */ /* 0x080fe6000000182c */
[----:B------:R1:W2:Y:S01]  /*ce30*/  MUFU.EX2 R124, R52 ;  /* 0x00000034007c7308 */ /* 0x0002a20000000800 */
[----:B------:R-:W-:Y:S02]  /*ce40*/  FMUL.FTZ R56, R2, R140 ;  /* 0x0000008c02387220 */ /* 0x000fe40000410000 */
[C---:B------:R-:W-:Y:S02]  /*ce50*/  FMUL.FTZ R53, R69.reuse, R137 ;  /* 0x0000008945357220 */ /* 0x040fe40000410000 */
[C---:B------:R-:W-:Y:S07]  /*ce60*/  HMMA.16816.F32 R48, R76.reuse, R54, R48 ;  /* 0x000000364c30723c */ /* 0x040fee0000001830 */
[C---:B------:R-:W-:Y:S02]  /*ce70*/  FMUL.FTZ R55, R68.reuse, R139 ;  /* 0x0000008b44377220 */ /* 0x040fe40000410000 */
[----:B------:R-:W-:Y:S03]  /*ce80*/  FMUL.FTZ R54, R68, R138 ;  /* 0x0000008a44367220 */ /* 0x000fe60000410000 */
[C---:B-1----:R-:W-:Y:S07]  /*ce90*/  FMUL.FTZ R52, R69.reuse, R136 ;  /* 0x0000008845347220 */ /* 0x042fee0000410000 */
[-C--:B------:R-:W-:Y:S08]  /*cea0*/  HMMA.16816.F32 R52, R76, R80.reuse, R52 ;  /* 0x000000504c34723c */ /* 0x080ff00000001834 */
[C---:B------:R-:W-:Y:S07]  /*ceb0*/  HMMA.16816.F32 R56, R64.reuse, R80, R56 ;  /* 0x000000504038723c */ /* 0x040fee0000001838 */
[----:B------:R-:W-:Y:S01]  /*cec0*/  FFMA.FTZ R80, R154, c[0x0][0x2d0], -R153 ;  /* 0x0000b4009a507a23 */ /* 0x000fe20000010899 */
[-C--:B------:R-:W-:Y:S03]  /*ced0*/  HMMA.16816.F32 R60, R64, R82.reuse, R60 ;  /* 0x00000052403c723c */ /* 0x080fe6000000183c */
[----:B------:R1:W4:Y:S01]  /*cee0*/  MUFU.EX2 R227, R80 ;  /* 0x0000005000e37308 */ /* 0x0003220000000800 */
[----:B--2---:R-:W-:Y:S03]  /*cef0*/  F2FP.PACK_AB R81, R130, R124 ;  /* 0x0000007c8251723e */ /* 0x004fe600000000ff */
[C---:B------:R-:W-:Y:S02]  /*cf00*/  FMUL.FTZ R64, R69.reuse, R148 ;  /* 0x0000009445407220 */ /* 0x040fe40000410000 */
[----:B------:R-:W-:Y:S03]  /*cf10*/  FMUL.FTZ R65, R69, R149 ;  /* 0x0000009545417220 */ /* 0x000fe60000410000 */
[C---:B------:R-:W-:Y:S02]  /*cf20*/  FMUL.FTZ R66, R68.reuse, R150 ;  /* 0x0000009644427220 */ /* 0x040fe40000410000 */
[----:B------:R-:W-:Y:S07]  /*cf30*/  FMUL.FTZ R67, R68, R151 ;  /* 0x0000009744437220 */ /* 0x000fee0000410000 */
[----:B------:R-:W-:Y:S04]  /*cf40*/  HMMA.16816.F32 R64, R76, R82, R64 ;  /* 0x000000524c40723c */ /* 0x000fe80000001840 */
[----:B-1----:R-:W-:Y:S03]  /*cf50*/  FFMA.FTZ R80, R160, c[0x0][0x2d0], -R74 ;  /* 0x0000b400a0507a23 */ /* 0x002fe6000001084a */
[----:B------:R-:W-:Y:S02]  /*cf60*/  F2FP.PACK_AB R76, R120, R251 ;  /* 0x000000fb784c723e */ /* 0x000fe400000000ff */
[----:B------:R-:W-:Y:S01]  /*cf70*/  F2FP.PACK_AB R77, R252, R121 ;  /* 0x00000079fc4d723e */ /* 0x000fe200000000ff */
[----:B------:R1:W-:Y:S02]  /*cf80*/  MUFU.EX2 R226, R80 ;  /* 0x0000005000e27308 */ /* 0x0003e40000000800 */
[----:B------:R-:W-:Y:S02]  /*cf90*/  F2FP.PACK_AB R78, R245, R125 ;  /* 0x0000007df54e723e */ /* 0x000fe400000000ff */
[----:B------:R-:W-:Y:S02]  /*cfa0*/  F2FP.PACK_AB R79, R240, R241 ;  /* 0x000000f1f04f723e */ /* 0x000fe400000000ff */
[----:B------:R-:W-:Y:S02]  /*cfb0*/  F2FP.PACK_AB R82, R233, R234 ;  /* 0x000000eae952723e */ /* 0x000fe400000000ff */
[----:B----4-:R-:W-:Y:S03]  /*cfc0*/  F2FP.PACK_AB R83, R227, R129 ;  /* 0x00000081e353723e */ /* 0x010fe600000000ff */
[-C--:B------:R-:W-:Y:S03]  /*cfd0*/  HMMA.16816.F32 R4, R76, R84.reuse, R4 ;  /* 0x000000544c04723c */ /* 0x080fe60000001804 */
[----:B-1----:R-:W-:Y:S04]  /*cfe0*/  FFMA.FTZ R80, R156, c[0x0][0x2d0], -R75 ;  /* 0x0000b4009c507a23 */ /* 0x002fe8000001084b */
[----:B------:R1:W-:Y:S02]  /*cff0*/  MUFU.EX2 R224, R80 ;  /* 0x0000005000e07308 */ /* 0x0003e40000000800 */
[----:B-1----:R-:W-:Y:S07]  /*d000*/  F2FP.PACK_AB R80, R235, R236 ;  /* 0x000000eceb50723e */ /* 0x002fee00000000ff */
[C---:B------:R-:W-:Y:S07]  /*d010*/  HMMA.16816.F32 R8, R80.reuse, R84, R8 ;  /* 0x000000545008723c */ /* 0x040fee0000001808 */
[--C-:B------:R-:W-:Y:S01]  /*d020*/  FFMA.FTZ R84, R155, c[0x0][0x2d0], -R152.reuse ;  /* 0x0000b4009b547a23 */ /* 0x100fe20000010898 */
[-C--:B------:R-:W-:Y:S03]  /*d030*/  HMMA.16816.F32 R12, R80, R86.reuse, R12 ;  /* 0x00000056500c723c */ /* 0x080fe6000000180c */
[----:B------:R1:W-:Y:S05]  /*d040*/  MUFU.EX2 R128, R84 ;  /* 0x0000005400807308 */ /* 0x0003ea0000000800 */
[C---:B------:R-:W-:Y:S08]  /*d050*/  HMMA.16816.F32 R16, R76.reuse, R86, R16 ;  /* 0x000000564c10723c */ /* 0x040ff00000001810 */
[-C--:B------:R-:W-:Y:S08]  /*d060*/  HMMA.16816.F32 R20, R76, R88.reuse, R20 ;  /* 0x000000584c14723c */ /* 0x080ff00000001814 */
[C---:B------:R-:W-:Y:S04]  /*d070*/  HMMA.16816.F32 R24, R80.reuse, R88, R24 ;  /* 0x000000585018723c */ /* 0x040fe80000001818 */
[----:B-1----:R-:W-:Y:S03]  /*d080*/  FFMA.FTZ R84, R157, c[0x0][0x2d0], -R152 ;  /* 0x0000b4009d547a23 */ /* 0x002fe60000010898 */
[----:B------:R-:W-:Y:S01]  /*d090*/  FFMA.FTZ R88, R172, c[0x0][0x2d0], -R74 ;  /* 0x0000b400ac587a23 */ /* 0x000fe2000001084a */
[-C--:B------:R-:W-:Y:S01]  /*d0a0*/  HMMA.16816.F32 R28, R80, R90.reuse, R28 ;  /* 0x0000005a501c723c */ /* 0x080fe2000000181c */
[----:B------:R1:W-:Y:S07]  /*d0b0*/  MUFU.EX2 R223, R84 ;  /* 0x0000005400df7308 */ /* 0x0003ee0000000800 */
[C---:B------:R-:W-:Y:S03]  /*d0c0*/  HMMA.16816.F32 R32, R76.reuse, R90, R32 ;  /* 0x0000005a4c20723c */ /* 0x040fe60000001820 */
[----:B------:R2:W-:Y:S05]  /*d0d0*/  MUFU.EX2 R219, R88 ;  /* 0x0000005800db7308 */ /* 0x0005ea0000000800 */
[-C--:B------:R-:W-:Y:S08]  /*d0e0*/  HMMA.16816.F32 R36, R76, R92.reuse, R36 ;  /* 0x0000005c4c24723c */ /* 0x080ff00000001824 */
[C---:B------:R-:W-:Y:S04]  /*d0f0*/  HMMA.16816.F32 R40, R80.reuse, R92, R40 ;  /* 0x0000005c5028723c */ /* 0x040fe80000001828 */
[--C-:B-1----:R-:W-:Y:S03]  /*d100*/  FFMA.FTZ R84, R158, c[0x0][0x2d0], -R152.reuse ;  /* 0x0000b4009e547a23 */ /* 0x102fe60000010898 */
[----:B------:R-:W-:Y:S01]  /*d110*/  FFMA.FTZ R92, R163, c[0x0][0x2d0], -R153 ;  /* 0x0000b400a35c7a23 */ /* 0x000fe20000010899 */
[-C--:B------:R-:W-:Y:S01]  /*d120*/  HMMA.16816.F32 R44, R80, R94.reuse, R44 ;  /* 0x0000005e502c723c */ /* 0x080fe2000000182c */
[----:B------:R1:W-:Y:S03]  /*d130*/  MUFU.EX2 R221, R84 ;  /* 0x0000005400dd7308 */ /* 0x0003e60000000800 */
[----:B--2---:R-:W-:Y:S04]  /*d140*/  FFMA.FTZ R88, R166, c[0x0][0x2d0], -R75 ;  /* 0x0000b400a6587a23 */ /* 0x004fe8000001084b */
[C---:B------:R-:W-:Y:S03]  /*d150*/  HMMA.16816.F32 R48, R76.reuse, R94, R48 ;  /* 0x0000005e4c30723c */ /* 0x040fe60000001830 */
[----:B------:R2:W-:Y:S01]  /*d160*/  MUFU.EX2 R206, R88 ;  /* 0x0000005800ce7308 */ /* 0x0005e20000000800 */
[----:B---3--:R-:W-:Y:S09]  /*d170*/  FFMA.FTZ R69, R69, R104, R105 ;  /* 0x0000006845457223 */ /* 0x008ff20000010069 */
[----:B------:R3:W-:Y:S01]  /*d180*/  MUFU.EX2 R138, R92 ;  /* 0x0000005c008a7308 */ /* 0x0007e20000000800 */
[----:B------:R-:W-:Y:S02]  /*d190*/  FADD.FTZ R69, R96, R69 ;  /* 0x0000004560457221 */ /* 0x000fe40000010000 */
[----:B-1----:R-:W-:Y:S07]  /*d1a0*/  FFMA.FTZ R84, R161, c[0x0][0x2d0], -R152 ;  /* 0x0000b400a1547a23 */ /* 0x002fee0000010898 */
[----:B------:R1:W4:Y:S01]  /*d1b0*/  MUFU.EX2 R222, R84 ;  /* 0x0000005400de7308 */ /* 0x0003220000000800 */
[----:B--2---:R-:W-:Y:S09]  /*d1c0*/  FFMA.FTZ R88, R168, c[0x0][0x2d0], -R75 ;  /* 0x0000b400a8587a23 */ /* 0x004ff2000001084b */
[----:B------:R2:W-:Y:S01]  /*d1d0*/  MUFU.EX2 R211, R88 ;  /* 0x0000005800d37308 */ /* 0x0005e20000000800 */
[----:B---3--:R-:W-:Y:S09]  /*d1e0*/  FFMA.FTZ R92, R164, c[0x0][0x2d0], -R153 ;  /* 0x0000b400a45c7a23 */ /* 0x008ff20000010899 */
[----:B------:R3:W-:Y:S01]  /*d1f0*/  MUFU.EX2 R137, R92 ;  /* 0x0000005c00897308 */ /* 0x0007e20000000800 */
[--C-:B-1----:R-:W-:Y:S09]  /*d200*/  FFMA.FTZ R84, R171, c[0x0][0x2d0], -R74.reuse ;  /* 0x0000b400ab547a23 */ /* 0x102ff2000001084a */
[----:B------:R1:W-:Y:S01]  /*d210*/  MUFU.EX2 R212, R84 ;  /* 0x0000005400d47308 */ /* 0x0003e20000000800 */
[--C-:B--2---:R-:W-:Y:S09]  /*d220*/  FFMA.FTZ R88, R173, c[0x0][0x2d0], -R74.reuse ;  /* 0x0000b400ad587a23 */ /* 0x104ff2000001084a */
[----:B------:R2:W-:Y:S01]  /*d230*/  MUFU.EX2 R187, R88 ;  /* 0x0000005800bb7308 */ /* 0x0005e20000000800 */
[----:B---3--:R-:W-:Y:S01]  /*d240*/  FFMA.FTZ R92, R180, c[0x0][0x2d0], -R75 ;  /* 0x0000b400b45c7a23 */ /* 0x008fe2000001084b */
[----:B-1----:R-:W1:Y:S01]  /*d250*/  LDSM.16.MT88.4 R84, [R192+0x800] ;  /* 0x00080000c054783b */ /* 0x002e620000004200 */
[--C-:B--2---:R-:W-:Y:S07]  /*d260*/  FFMA.FTZ R88, R162, c[0x0][0x2d0], -R153.reuse ;  /* 0x0000b400a2587a23 */ /* 0x104fee0000010899 */
[----:B------:R2:W3:Y:S02]  /*d270*/  MUFU.EX2 R139, R88 ;  /* 0x00000058008b7308 */ /* 0x0004e40000000800 */
[----:B--2---:R-:W2:Y:S01]  /*d280*/  LDSM.16.MT88.4 R88, [R189+0x1000] ;  /* 0x00100000bd58783b */ /* 0x004ea20000004200 */
[-C--:B-1----:R-:W-:Y:S08]  /*d290*/  HMMA.16816.F32 R52, R76, R84.reuse, R52 ;  /* 0x000000544c34723c */ /* 0x082ff00000001834 */
[C---:B------:R-:W-:Y:S07]  /*d2a0*/  HMMA.16816.F32 R56, R80.reuse, R84, R56 ;  /* 0x000000545038723c */ /* 0x040fee0000001838 */
[----:B------:R-:W-:Y:S01]  /*d2b0*/  FFMA.FTZ R84, R165, c[0x0][0x2d0], -R153 ;  /* 0x0000b400a5547a23 */ /* 0x000fe20000010899 */
[-C--:B------:R-:W-:Y:S03]  /*d2c0*/  HMMA.16816.F32 R60, R80, R86.reuse, R60 ;  /* 0x00000056503c723c */ /* 0x080fe6000000183c */
[----:B------:R1:W1:Y:S04]  /*d2d0*/  MUFU.EX2 R141, R84 ;  /* 0x00000054008d7308 */ /* 0x0002680000000800 */
[----:B------:R-:W-:Y:S01]  /*d2e0*/  FFMA.FTZ R80, R183, c[0x0][0x2d0], -R74 ;  /* 0x0000b400b7507a23 */ /* 0x000fe2000001084a */
[----:B------:R-:W-:Y:S04]  /*d2f0*/  HMMA.16816.F32 R64, R76, R86, R64 ;  /* 0x000000564c40723c */ /* 0x000fe80000001840 */
[----:B----4-:R-:W-:Y:S01]  /*d300*/  F2FP.PACK_AB R82, R222, R221 ;  /* 0x000000ddde52723e */ /* 0x010fe200000000ff */
[----:B------:R4:W-:Y:S01]  /*d310*/  MUFU.EX2 R183, R80 ;  /* 0x0000005000b77308 */ /* 0x0009e20000000800 */
[----:B---3--:R-:W-:Y:S02]  /*d320*/  F2FP.PACK_AB R81, R138, R139 ;  /* 0x0000008b8a51723e */ /* 0x008fe400000000ff */
[----:B------:R-:W-:Y:S04]  /*d330*/  F2FP.PACK_AB R76, R231, R232 ;  /* 0x000000e8e74c723e */ /* 0x000fe800000000ff */
[----:B------:R-:W-:Y:S02]  /*d340*/  F2FP.PACK_AB R77, R229, R230 ;  /* 0x000000e6e54d723e */ /* 0x000fe400000000ff */
[----:B------:R-:W-:Y:S02]  /*d350*/  F2FP.PACK_AB R78, R226, R228 ;  /* 0x000000e4e24e723e */ /* 0x000fe400000000ff */
[----:B------:R-:W-:Y:S01]  /*d360*/  F2FP.PACK_AB R79, R225, R224 ;  /* 0x000000e0e14f723e */ /* 0x000fe200000000ff */
[----:B-1----:R-:W1:Y:S01]  /*d370*/  LDSM.16.MT88.4 R84, [R193+0x1000] ;  /* 0x00100000c154783b */ /* 0x002e620000004200 */
[----:B------:R-:W-:Y:S05]  /*d380*/  F2FP.PACK_AB R83, R141, R137 ;  /* 0x000000898d53723e */ /* 0x000fea00000000ff */
[-C--:B--2---:R-:W-:Y:S03]  /*d390*/  HMMA.16816.F32 R4, R76, R88.reuse, R4 ;  /* 0x000000584c04723c */ /* 0x084fe60000001804 */
[----:B----4-:R-:W-:Y:S02]  /*d3a0*/  FFMA.FTZ R80, R174, c[0x0][0x2d0], -R75 ;  /* 0x0000b400ae507a23 */ /* 0x010fe4000001084b */
[----:B------:R2:W-:Y:S10]  /*d3b0*/  MUFU.EX2 R174, R92 ;  /* 0x0000005c00ae7308 */ /* 0x0005f40000000800 */
[----:B------:R3:W-:Y:S01]  /*d3c0*/  MUFU.EX2 R143, R80 ;  /* 0x00000050008f7308 */ /* 0x0007e20000000800 */
[----:B--2---:R-:W2:Y:S01]  /*d3d0*/  LDSM.16.MT88.4 R92, [R190+0x1000] ;  /* 0x00100000be5c783b */ /* 0x004ea20000004200 */
        /* <DEDUP_REMOVED lines=9> */
[----:B------:R-:W-:Y:S01]  /*d470*/  FFMA.FTZ R84, R210, c[0x0][0x2d0], -R74 ;  /* 0x0000b400d2547a23 */ /* 0x000fe2000001084a */
        /* <DEDUP_REMOVED lines=8> */
[-C--:B------:R-:W-:Y:S01]  /*d500*/  HMMA.16816.F32 R44, R80, R94.reuse, R44 ;  /* 0x0000005e502c723c */ /* 0x080fe2000000182c */
[----:B------:R1:W-:Y:S03]  /*d510*/  MUFU.EX2 R173, R88 ;  /* 0x0000005800ad7308 */ /* 0x0003e60000000800 */
[----:B---3--:R-:W-:Y:S04]  /*d520*/  FFMA.FTZ R84, R213, c[0x0][0x2d0], -R74 ;  /* 0x0000b400d5547a23 */ /* 0x008fe8000001084a */
[C---:B------:R-:W-:Y:S03]  /*d530*/  HMMA.16816.F32 R48, R76.reuse, R94, R48 ;  /* 0x0000005e4c30723c */ /* 0x040fe60000001830 */
[----:B------:R2:W3:Y:S10]  /*d540*/  MUFU.EX2 R171, R84 ;  /* 0x0000005400ab7308 */ /* 0x0004f40000000800 */
[----:B------:R4:W-:Y:S01]  /*d550*/  MUFU.EX2 R157, R92 ;  /* 0x0000005c009d7308 */ /* 0x0009e20000000800 */
[----:B-1----:R-:W-:Y:S09]  /*d560*/  FFMA.FTZ R88, R179, c[0x0][0x2d0], -R152 ;  /* 0x0000b400b3587a23 */ /* 0x002ff20000010898 */
[----:B------:R1:W-:Y:S01]  /*d570*/  MUFU.EX2 R172, R88 ;  /* 0x0000005800ac7308 */ /* 0x0003e20000000800 */
[----:B--2---:R-:W-:Y:S01]  /*d580*/  FFMA.FTZ R84, R208, c[0x0][0x2d0], -R75 ;  /* 0x0000b400d0547a23 */ /* 0x004fe2000001084b */
[----:B---3--:R-:W-:Y:S08]  /*d590*/  F2FP.PACK_AB R148, R171, R168 ;  /* 0x000000a8ab94723e */ /* 0x008ff000000000ff */
[----:B------:R2:W-:Y:S01]  /*d5a0*/  MUFU.EX2 R167, R84 ;  /* 0x0000005400a77308 */ /* 0x0005e20000000800 */
[----:B----4-:R-:W-:Y:S09]  /*d5b0*/  FFMA.FTZ R92, R181, c[0x0][0x2d0], -R153 ;  /* 0x0000b400b55c7a23 */ /* 0x010ff20000010899 */
[----:B------:R3:W-:Y:S01]  /*d5c0*/  MUFU.EX2 R156, R92 ;  /* 0x0000005c009c7308 */ /* 0x0007e20000000800 */
[----:B-1----:R-:W1:Y:S01]  /*d5d0*/  LDSM.16.MT88.4 R88, [R192+0x1000] ;  /* 0x00100000c058783b */ /* 0x002e620000004200 */
[----:B--2---:R-:W-:Y:S08]  /*d5e0*/  FFMA.FTZ R84, R209, c[0x0][0x2d0], -R75 ;  /* 0x0000b400d1547a23 */ /* 0x004ff0000001084b */
[----:B------:R2:W4:Y:S01]  /*d5f0*/  MUFU.EX2 R166, R84 ;  /* 0x0000005400a67308 */ /* 0x0005220000000800 */
[----:B---3--:R-:W-:Y:S01]  /*d600*/  LDSM.16.MT88.4 R92, [R190+0x1800] ;  /* 0x00180000be5c783b */ /* 0x008fe20000004200 */
[--C-:B--2---:R-:W-:Y:S01]  /*d610*/  FFMA.FTZ R84, R215, c[0x0][0x2d0], -R74.reuse ;  /* 0x0000b400d7547a23 */ /* 0x104fe2000001084a */
[----:B----4-:R-:W-:Y:S01]  /*d620*/  F2FP.PACK_AB R149, R166, R167 ;  /* 0x000000a7a695723e */ /* 0x010fe200000000ff */
[-C--:B-1----:R-:W-:Y:S06]  /*d630*/  HMMA.16816.F32 R52, R76, R88.reuse, R52 ;  /* 0x000000584c34723c */ /* 0x082fec0000001834 */
[----:B------:R1:W-:Y:S01]  /*d640*/  MUFU.EX2 R165, R84 ;  /* 0x0000005400a57308 */ /* 0x0003e20000000800 */
[----:B------:R-:W-:Y:S01]  /*d650*/  FFMA.FTZ R74, R220, c[0x0][0x2d0], -R74 ;  /* 0x0000b400dc4a7a23 */ /* 0x000fe2000001084a */
[C---:B------:R-:W-:Y:S08]  /*d660*/  HMMA.16816.F32 R56, R80.reuse, R88, R56 ;  /* 0x000000585038723c */ /* 0x040ff00000001838 */
[----:B------:R2:W3:Y:S01]  /*d670*/  MUFU.EX2 R164, R74 ;  /* 0x0000004a00a47308 */ /* 0x0004e20000000800 */
[--C-:B------:R-:W-:Y:S01]  /*d680*/  FFMA.FTZ R88, R182, c[0x0][0x2d0], -R153.reuse ;  /* 0x0000b400b6587a23 */ /* 0x100fe20000010899 */
[-C--:B------:R-:W-:Y:S08]  /*d690*/  HMMA.16816.F32 R60, R80, R90.reuse, R60 ;  /* 0x0000005a503c723c */ /* 0x080ff0000000183c */
[----:B------:R4:W4:Y:S01]  /*d6a0*/  MUFU.EX2 R155, R88 ;  /* 0x00000058009b7308 */ /* 0x0009220000000800 */
[----:B------:R-:W-:Y:S01]  /*d6b0*/  F2FP.PACK_AB R80, R142, R136 ;  /* 0x000000888e50723e */ /* 0x000fe200000000ff */
[----:B------:R-:W-:Y:S04]  /*d6c0*/  HMMA.16816.F32 R64, R76, R90, R64 ;  /* 0x0000005a4c40723c */ /* 0x000fe80000001840 */
[----:B-1----:R-:W-:Y:S01]  /*d6d0*/  FFMA.FTZ R84, R169, c[0x0][0x2d0], -R153 ;  /* 0x0000b400a9547a23 */ /* 0x002fe20000010899 */
[----:B------:R-:W-:Y:S02]  /*d6e0*/  F2FP.PACK_AB R82, R172, R173 ;  /* 0x000000adac52723e */ /* 0x000fe400000000ff */
[----:B------:R-:W-:Y:S01]  /*d6f0*/  F2FP.PACK_AB R76, R219, R212 ;  /* 0x000000d4db4c723e */ /* 0x000fe200000000ff */
[----:B------:R1:W1:Y:S01]  /*d700*/  MUFU.EX2 R140, R84 ;  /* 0x00000054008c7308 */ /* 0x0002620000000800 */
[----:B------:R-:W-:Y:S03]  /*d710*/  F2FP.PACK_AB R77, R211, R206 ;  /* 0x000000ced34d723e */ /* 0x000fe600000000ff */
[--C-:B--2---:R-:W-:Y:S01]  /*d720*/  FFMA.FTZ R74, R217, c[0x0][0x2d0], -R75.reuse ;  /* 0x0000b400d94a7a23 */ /* 0x104fe2000001084b */
[----:B------:R-:W-:Y:S01]  /*d730*/  F2FP.PACK_AB R78, R183, R187 ;  /* 0x000000bbb74e723e */ /* 0x000fe200000000ff */
[----:B------:R-:W-:Y:S01]  /*d740*/  FFMA.FTZ R75, R218, c[0x0][0x2d0], -R75 ;  /* 0x0000b400da4b7a23 */ /* 0x000fe2000001084b */
[----:B------:R-:W-:Y:S02]  /*d750*/  F2FP.PACK_AB R79, R174, R143 ;  /* 0x0000008fae4f723e */ /* 0x000fe400000000ff */
[----:B---3--:R-:W-:Y:S01]  /*d760*/  F2FP.PACK_AB R150, R164, R165 ;  /* 0x000000a5a496723e */ /* 0x008fe200000000ff */
[----:B------:R2:W-:Y:S01]  /*d770*/  MUFU.EX2 R163, R74 ;  /* 0x0000004a00a37308 */ /* 0x0005e20000000800 */
[----:B----4-:R-:W-:Y:S01]  /*d780*/  LDSM.16.MT88.4 R88, [R193+0x1800] ;  /* 0x00180000c158783b */ /* 0x010fe20000004200 */
[----:B------:R-:W-:Y:S08]  /*d790*/  F2FP.PACK_AB R83, R155, R156 ;  /* 0x0000009c9b53723e */ /* 0x000ff000000000ff */
[----:B------:R-:W3:Y:S01]  /*d7a0*/  MUFU.EX2 R162, R75 ;  /* 0x0000004b00a27308 */ /* 0x000ee20000000800 */
[----:B-1----:R-:W1:Y:S01]  /*d7b0*/  LDSM.16.MT88.4 R84, [R189+0x1800] ;  /* 0x00180000bd54783b */ /* 0x002e620000004200 */
[----:B------:R-:W-:Y:S01]  /*d7c0*/  F2FP.PACK_AB R81, R157, R140 ;  /* 0x0000008c9d51723e */ /* 0x000fe200000000ff */
[--C-:B--2---:R-:W-:Y:S07]  /*d7d0*/  FFMA.FTZ R74, R185, c[0x0][0x2d0], -R152.reuse ;  /* 0x0000b400b94a7a23 */ /* 0x104fee0000010898 */
[----:B------:R2:W-:Y:S01]  /*d7e0*/  MUFU.EX2 R161, R74 ;  /* 0x0000004a00a17308 */ /* 0x0005e20000000800 */
[----:B---3--:R-:W-:Y:S01]  /*d7f0*/  F2FP.PACK_AB R151, R162, R163 ;  /* 0x000000a3a297723e */ /* 0x008fe200000000ff */
[--C-:B--2---:R-:W-:Y:S01]  /*d800*/  FFMA.FTZ R74, R186, c[0x0][0x2d0], -R152.reuse ;  /* 0x0000b400ba4a7a23 */ /* 0x104fe20000010898 */
[-C--:B-1----:R-:W-:Y:S07]  /*d810*/  HMMA.16816.F32 R4, R76, R84.reuse, R4 ;  /* 0x000000544c04723c */ /* 0x082fee0000001804 */
[----:B------:R1:W2:Y:S01]  /*d820*/  MUFU.EX2 R160, R74 ;  /* 0x0000004a00a07308 */ /* 0x0002a20000000800 */
[C---:B------:R-:W-:Y:S08]  /*d830*/  HMMA.16816.F32 R8, R80.reuse, R84, R8 ;  /* 0x000000545008723c */ /* 0x040ff00000001808 */
[-C--:B------:R-:W-:Y:S08]  /*d840*/  HMMA.16816.F32 R12, R80, R86.reuse, R12 ;  /* 0x00000056500c723c */ /* 0x080ff0000000180c */
[C---:B------:R-:W-:Y:S01]  /*d850*/  HMMA.16816.F32 R16, R76.reuse, R86, R16 ;  /* 0x000000564c10723c */ /* 0x040fe20000001810 */
[----:B------:R-:W3:Y:S03]  /*d860*/  LDSM.16.MT88.4 R84, [R192+0x1800] ;  /* 0x00180000c054783b */ /* 0x000ee60000004200 */
[--C-:B-1----:R-:W-:Y:S01]  /*d870*/  FFMA.FTZ R74, R214, c[0x0][0x2d0], -R152.reuse ;  /* 0x0000b400d64a7a23 */ /* 0x102fe20000010898 */
[----:B--2---:R-:W-:Y:S01]  /*d880*/  F2FP.PACK_AB R144, R160, R161 ;  /* 0x000000a1a090723e */ /* 0x004fe200000000ff */
[----:B------:R-:W-:Y:S02]  /*d890*/  FFMA.FTZ R152, R216, c[0x0][0x2d0], -R152 ;  /* 0x0000b400d8987a23 */ /* 0x000fe40000010898 */
[-C--:B------:R-:W-:Y:S01]  /*d8a0*/  HMMA.16816.F32 R20, R76, R88.reuse, R20 ;  /* 0x000000584c14723c */ /* 0x080fe20000001814 */
[----:B------:R1:W-:Y:S07]  /*d8b0*/  MUFU.EX2 R159, R74 ;  /* 0x0000004a009f7308 */ /* 0x0003ee0000000800 */
[C---:B------:R-:W-:Y:S03]  /*d8c0*/  HMMA.16816.F32 R24, R80.reuse, R88, R24 ;  /* 0x000000585018723c */ /* 0x040fe60000001818 */
[----:B------:R-:W2:Y:S05]  /*d8d0*/  MUFU.EX2 R158, R152 ;  /* 0x00000098009e7308 */ /* 0x000eaa0000000800 */
[-C--:B------:R-:W-:Y:S08]  /*d8e0*/  HMMA.16816.F32 R28, R80, R90.reuse, R28 ;  /* 0x0000005a501c723c */ /* 0x080ff0000000181c */
[C---:B------:R-:W-:Y:S04]  /*d8f0*/  HMMA.16816.F32 R32, R76.reuse, R90, R32 ;  /* 0x0000005a4c20723c */ /* 0x040fe80000001820 */
[--C-:B-1----:R-:W-:Y:S04]  /*d900*/  FFMA.FTZ R74, R184, c[0x0][0x2d0], -R153.reuse ;  /* 0x0000b400b84a7a23 */ /* 0x102fe80000010899 */
[-C--:B------:R-:W-:Y:S01]  /*d910*/  HMMA.16816.F32 R36, R76, R92.reuse, R36 ;  /* 0x0000005c4c24723c */ /* 0x080fe20000001824 */
[----:B------:R1:W-:Y:S03]  /*d920*/  MUFU.EX2 R154, R74 ;  /* 0x0000004a009a7308 */ /* 0x0003e60000000800 */
[----:B--2---:R-:W-:Y:S04]  /*d930*/  F2FP.PACK_AB R146, R158, R159 ;  /* 0x0000009f9e92723e */ /* 0x004fe800000000ff */
[C---:B------:R-:W-:Y:S08]  /*d940*/  HMMA.16816.F32 R40, R80.reuse, R92, R40 ;  /* 0x0000005c5028723c */ /* 0x040ff00000001828 */
[-C--:B------:R-:W-:Y:S08]  /*d950*/  HMMA.16816.F32 R44, R80, R94.reuse, R44 ;  /* 0x0000005e502c723c */ /* 0x080ff0000000182c */
[C---:B------:R-:W-:Y:S04]  /*d960*/  HMMA.16816.F32 R48, R76.reuse, R94, R48 ;  /* 0x0000005e4c30723c */ /* 0x040fe80000001830 */
[--C-:B-1----:R-:W-:Y:S04]  /*d970*/  FFMA.FTZ R74, R177, c[0x0][0x2d0], -R153.reuse ;  /* 0x0000b400b14a7a23 */ /* 0x102fe80000010899 */
[-C--:B---3--:R-:W-:Y:S01]  /*d980*/  HMMA.16816.F32 R52, R76, R84.reuse, R52 ;  /* 0x000000544c34723c */ /* 0x088fe20000001834 */
[----:B------:R1:W2:Y:S07]  /*d990*/  MUFU.EX2 R152, R74 ;  /* 0x0000004a00987308 */ /* 0x0002ae0000000800 */
[C---:B------:R-:W-:Y:S07]  /*d9a0*/  HMMA.16816.F32 R56, R80.reuse, R84, R56 ;  /* 0x000000545038723c */ /* 0x040fee0000001838 */
[----:B------:R-:W-:Y:S01]  /*d9b0*/  MOV R85, R71 ;  /* 0x0000004700557202 */ /* 0x000fe20000000f00 */
[-C--:B------:R-:W-:Y:S04]  /*d9c0*/  HMMA.16816.F32 R60, R80, R86.reuse, R60 ;  /* 0x00000056503c723c */ /* 0x080fe8000000183c */
[----:B------:R-:W-:Y:S04]  /*d9d0*/  MOV R84, R72 ;  /* 0x0000004800547202 */ /* 0x000fe80000000f00 */
[----:B------:R-:W-:Y:S04]  /*d9e0*/  HMMA.16816.F32 R64, R76, R86, R64 ;  /* 0x000000564c40723c */ /* 0x000fe80000001840 */
[--C-:B-1----:R-:W-:Y:S01]  /*d9f0*/  FFMA.FTZ R74, R170, c[0x0][0x2d0], -R153.reuse ;  /* 0x0000b400aa4a7a23 */ /* 0x102fe20000010899 */
[----:B--2---:R-:W-:Y:S01]  /*da00*/  F2FP.PACK_AB R145, R152, R154 ;  /* 0x0000009a9891723e */ /* 0x004fe200000000ff */
[----:B------:R-:W-:Y:S01]  /*da10*/  FFMA.FTZ R153, R73, c[0x0][0x2d0], -R153 ;  /* 0x0000b40049997a23 */ /* 0x000fe20000010899 */
[----:B------:R-:W-:Y:S01]  /*da20*/  MOV R86, R70 ;  /* 0x0000004600567202 */ /* 0x000fe20000000f00 */
[----:B-----5:R-:W-:Y:S01]  /*da30*/  FFMA.FTZ R73, R68, R98, R99 ;  /* 0x0000006244497223 */ /* 0x020fe20000010063 */
[----:B------:R-:W-:Y:S01]  /*da40*/  MUFU.EX2 R75, R74 ;  /* 0x0000004a004b7308 */ /* 0x000fe20000000800 */
[-C--:B------:R-:W-:Y:S05]  /*da50*/  HMMA.16816.F32 R88, R148, R100.reuse, R4 ;  /* 0x000000649458723c */ /* 0x080fea0000001804 */
[----:B------:R-:W-:Y:S01]  /*da60*/  FFMA.FTZ R68, R2, R97, R247 ;  /* 0x0000006102447223 */ /* 0x000fe200000100f7 */
[----:B------:R-:W-:Y:S01]  /*da70*/  MOV R87, R3 ;  /* 0x0000000300577202 */ /* 0x000fe20000000f00 */
[----:B------:R-:W-:Y:S02]  /*da80*/  FADD.FTZ R2, R114, R73 ;  /* 0x0000004972027221 */ /* 0x000fe40000010000 */
[----:B------:R-:W-:Y:S01]  /*da90*/  FADD.FTZ R4, R249, R68 ;  /* 0x00000044f9047221 */ /* 0x000fe20000010000 */
[----:B------:R-:W1:Y:S02]  /*daa0*/  MUFU.EX2 R74, R153 ;  /* 0x00000099004a7308 */ /* 0x000e640000000800 */
[----:B------:R-:W-:Y:S02]  /*dab0*/  FADD.FTZ R6, R113, R69 ;  /* 0x0000004571067221 */ /* 0x000fe40000010000 */
[----:B------:R-:W-:Y:S02]  /*dac0*/  FADD.FTZ R5, R112, R2 ;  /* 0x0000000270057221 */ /* 0x000fe40000010000 */
[----:B------:R-:W-:Y:S02]  /*dad0*/  FADD.FTZ R4, R248, R4 ;  /* 0x00000004f8047221 */ /* 0x000fe40000010000 */
[----:B------:R-:W-:Y:S02]  /*dae0*/  FFMA.FTZ R2, R0, R126, R237 ;  /* 0x0000007e00027223 */ /* 0x000fe400000100ed */
[----:B------:R-:W-:Y:S01]  /*daf0*/  FADD.FTZ R0, R123, R6 ;  /* 0x000000067b007221 */ /* 0x000fe20000010000 */
[----:B-1----:R-:W-:Y:S07]  /*db00*/  F2FP.PACK_AB R147, R74, R75 ;  /* 0x0000004b4a93723e */ /* 0x002fee00000000ff */
[C---:B------:R-:W-:Y:S07]  /*db10*/  HMMA.16816.F32 R92, R144.reuse, R100, R8 ;  /* 0x00000064905c723c */ /* 0x040fee0000001808 */
[----:B------:R-:W-:Y:S01]  /*db20*/  FADD.FTZ R10, R122, R5 ;  /* 0x000000057a0a7221 */ /* 0x000fe20000010000 */
[-C--:B------:R-:W-:Y:S01]  /*db30*/  HMMA.16816.F32 R96, R144, R102.reuse, R12 ;  /* 0x000000669060723c */ /* 0x080fe2000000180c */
[----:B------:R-:W2:Y:S03]  /*db40*/  LDL R13, [R1+0x8] ;  /* 0x00000800010d7983 */ /* 0x000ea60000100800 */
        /* <DEDUP_REMOVED lines=83> */
[----:B------:R-:W-:Y:S01]  /*e080*/  FADD.FTZ R2, R74, R0 ;  /* 0x000000004a027221 */ /* 0x000fe20000010000 */
[----:B------:R-:W-:Y:S02]  /*e090*/  MOV R0, R3 ;  /* 0x0000000300007202 */ /* 0x000fe40000000f00 */
[----:B------:R1:W-:Y:S04]  /*e0a0*/  STL [R1+0x14], R4 ;  /* 0x0000140401007387 */ /* 0x0003e80000100800 */
[----:B------:R1:W-:Y:S01]  /*e0b0*/  STL [R1+0x18], R2 ;  /* 0x0000180201007387 */ /* 0x0003e20000100800 */
[C---:B--2---:R-:W-:Y:S02]  /*e0c0*/  ISETP.GT.AND P0, PT, R205.reuse, R13, PT ;  /* 0x0000000dcd00720c */ /* 0x044fe40003f04270 */
[----:B------:R-:W-:Y:S11]  /*e0d0*/  IADD3 R205, R205, -0x1, RZ ;  /* 0xffffffffcdcd7810 */ /* 0x000ff60007ffe0ff */
[----:B-1----:R-:W-:-:S05]  /*e0e0*/  @P0 BRA `(.L_x_624) ;  /* 0xffffa8b000000947 */ /* 0x002fca000383ffff */
.L_x_607:
[----:B------:R-:W2:Y:S01]  /*e0f0*/  LDL R2, [R1+0x40] ;  /* 0x0000400001027983 */ /* 0x000ea20000100800 */
[----:B------:R-:W-:-:S02]  /*e100*/  IMAD.MOV.U32 R3, RZ, RZ, c[0x0][0x2c4] ;  /* 0x0000b100ff037624 */ /* 0x000fc400078e00ff */
[----:B-1----:R-:W-:-:S03]  /*e110*/  IMAD.MOV.U32 R5, RZ, RZ, c[0x0][0x32c] ;  /* 0x0000cb00ff057624 */ /* 0x002fc600078e00ff */
[----:B------:R-:W-:Y:S02]  /*e120*/  ISETP.NE.AND P1, PT, R3, 0x1, PT ;  /* 0x000000010300780c */ /* 0x000fe40003f25270 */
[----:B------:R-:W-:Y:S02]  /*e130*/  ISETP.GE.AND P0, PT, R5, 0x1, PT ;  /* 0x000000010500780c */ /* 0x000fe40003f06270 */
[----:B------:R-:W-:Y:S02]  /*e140*/  IADD3 R3, R244, 0x1, -R243 ;  /* 0x00000001f4037810 */ /* 0x000fe40007ffe8f3 */
[----:B--2---:R-:W-:-:S07]  /*e150*/  IADD3 R2, R2, 0x7f, RZ ;  /* 0x0000007f02027810 */ /* 0x004fce0007ffe0ff */
[----:B------:R-:W-:-:S05]  /*e160*/  @P1 IMAD.HI.U32 R4, R2, c[0x0][0x2c8], RZ ;  /* 0x0000b20002041a27 */ /* 0x000fca00078e00ff */
[----:B------:R-:W-:-:S05]  /*e170*/  @P1 SHF.R.U32.HI R2, RZ, c[0x0][0x2cc], R4 ;  /* 0x0000b300ff021a19 */ /* 0x000fca0000011604 */
[----:B------:R-:W-:-:S05]  /*e180*/  IMAD.IADD R2, R3, 0x1, R2 ;  /* 0x0000000103027824 */ /* 0x000fca00078e0202 */
[----:B------:R-:W-:Y:S01]  /*e190*/  IADD3 R3, R2, -c[0x0][0x324], RZ ;  /* 0x8000c90002037a10 */ /* 0x000fe20007ffe0ff */
[----:B------:R-:W-:Y:S05]  /*e1a0*/  @!P0 BRA `(.L_x_625) ;  /* 0x0000011000008947 */ /* 0x000fea0003800000 */
[----:B------:R-:W-:Y:S01]  /*e1b0*/  ISETP.GT.AND P0, PT, R2, -0x1, PT ;  /* 0xffffffff0200780c */ /* 0x000fe20003f04270 */
[----:B------:R-:W-:-:S12]  /*e1c0*/  BSSY B0, `(.L_x_626) ;  /* 0x000000d000007945 */ /* 0x000fd80003800000 */
        /* <DEDUP_REMOVED lines=8> */
.L_x_627:
[----:B------:R-:W-:-:S04]  /*e250*/  MOV R4, c[0x0][0x32c] ;  /* 0x0000cb0000047a02 */ /* 0x000fc80000000f00 */
[----:B------:R-:W-:-:S13]  /*e260*/  ISETP.NE.AND P0, PT, R4, 0x1, PT ;  /* 0x000000010400780c */ /* 0x000fda0003f05270 */
[----:B------:R-:W-:-:S05]  /*e270*/  @P0 IMAD.HI.U32 R4, R2, c[0x0][0x330], RZ ;  /* 0x0000cc0002040a27 */ /* 0x000fca00078e00ff */
[----:B------:R-:W-:Y:S02]  /*e280*/  @P0 SHF.R.U32.HI R2, RZ, c[0x0][0x334], R4 ;  /* 0x0000cd00ff020a19 */ /* 0x000fe40000011604 */
.L_x_628:
[----:B------:R-:W-:Y:S05]  /*e290*/  BSYNC B0 ;  /* 0x0000000000007941 */ /* 0x000fea0003800000 */
.L_x_626:
[----:B------:R-:W-:-:S05]  /*e2a0*/  IMAD R2, R2, c[0x0][0x32c], RZ ;  /* 0x0000cb0002027a24 */ /* 0x000fca00078e02ff */
[----:B------:R-:W-:-:S04]  /*e2b0*/  IMNMX R3, R3, R2, !PT ;  /* 0x0000000203037217 */ /* 0x000fc80007800200 */
.L_x_625:
[----:B------:R-:W-:-:S05]  /*e2c0*/  IADD3 R3, R3, 0x4f, RZ ;  /* 0x0000004f03037810 */ /* 0x000fca0007ffe0ff */
[----:B------:R-:W-:-:S05]  /*e2d0*/  IMAD.HI R3, R3, 0x66666667, RZ ;  /* 0x6666666703037827 */ /* 0x000fca00078e02ff */
[----:B------:R-:W-:-:S04]  /*e2e0*/  SHF.R.U32.HI R2, RZ, 0x1f, R3 ;  /* 0x0000001fff027819 */ /* 0x000fc80000011603 */
[----:B------:R-:W-:-:S04]  /*e2f0*/  LEA.HI.SX32 R2, R3, R2, 0x1b ;  /* 0x0000000203027211 */ /* 0x000fc800078fdaff */
[----:B------:R-:W-:-:S04]  /*e300*/  IMNMX R4, R239, R2, !PT ;  /* 0x00000002ef047217 */ /* 0x000fc80007800200 */
        /* <DEDUP_REMOVED lines=8> */
.L_x_630:
[----:B------:R-:W2:Y:S01]  /*e390*/  LDL R178, [R1+0x34] ;  /* 0x0000340001b27983 */ /* 0x000ea20000100800 */
[----:B------:R-:W-:Y:S04]  /*e3a0*/  DEPBAR.LE SB0, 0x0 ;  /* 0x000080000000791a */ /* 0x000fe80000000000 */
[----:B------:R-:W3:Y:S01]  /*e3b0*/  LDL.64 R176, [R1+0x28] ;  /* 0x0000280001b07983 */ /* 0x000ee20000100a00 */
[----:B------:R-:W-:Y:S05]  /*e3c0*/  WARPSYNC 0xffffffff ;  /* 0xffffffff00007948 */ /* 0x000fea0003800000 */
[----:B------:R-:W-:Y:S01]  /*e3d0*/  BAR.SYNC.DEFER_BLOCKING 0x0 ;  /* 0x0000000000007b1d */ /* 0x000fe20000010000 */
[----:B------:R-:W-:Y:S02]  /*e3e0*/  ISETP.GT.AND P0, PT, R239, R206, PT ;  /* 0x000000ceef00720c */ /* 0x000fe40003f04270 */
[C---:B------:R-:W-:Y:S11]  /*e3f0*/  IADD3 R205, R206.reuse, -0x1, RZ ;  /* 0xffffffffcecd7810 */ /* 0x040ff60007ffe0ff */
[----:B------:R-:W-:Y:S01]  /*e400*/  @!P0 SHF.R.S32.HI R0, RZ, 0x1f, R206 ;  /* 0x0000001fff008819 */ /* 0x000fe200000114ce */
[----:B------:R-:W-:Y:S04]  /*e410*/  @!P0 IMAD.WIDE.U32 R86, R206, c[0x0][0x208], RZ ;  /* 0x00008200ce568a25 */ /* 0x000fe800078e00ff */
[----:B------:R-:W-:Y:S04]  /*e420*/  @!P0 IMAD R0, R0, c[0x0][0x208], RZ ;  /* 0x0000820000008a24 */ /* 0x000fe800078e02ff */
[----:B------:R-:W-:Y:S01]  /*e430*/  @!P0 IMAD R0, R206, c[0x0][0x20c], R0 ;  /* 0x00008300ce008a24 */ /* 0x000fe200078e0200 */
[----:B------:R-:W-:Y:S04]  /*e440*/  LDSM.16.M88.4 R80, [R195] ;  /* 0x00000000c350783b */ /* 0x000fe80000000200 */
        /* <DEDUP_REMOVED lines=14> */
[----:B------:R-:W3:Y:S01]  /*e530*/  LDL.64 R220, [R1+0x20] ;  /* 0x0000200001dc7983 */ /* 0x000ee20000100a00 */
        /* <DEDUP_REMOVED lines=155> */
[----:B------:R-:W-:Y:S01]  /*eef0*/  MUFU.TANH R210, R4 ;  /* 0x0000000400d27308 */ /* 0x000fe20000002400 */
[----:B-1----:R-:W-:Y:S02]  /*ef00*/  FMUL.FTZ R0, R16, c[0x0][0x320] ;  /* 0x0000c80010007a20 */ /* 0x002fe40000410000 */
[----:B------:R-:W-:Y:S07]  /*ef10*/  FMUL.FTZ R5, R56, c[0x0][0x320] ;  /* 0x0000c80038057a20 */ /* 0x000fee0000410000 */
[----:B------:R1:W-:Y:S10]  /*ef20*/  MUFU.TANH R15, R0 ;  /* 0x00000000000f7308 */ /* 0x0003f40000002400 */
[----:B------:R2:W-:Y:S01]  /*ef30*/  MUFU.TANH R211, R5 ;  /* 0x0000000500d37308 */ /* 0x0005e20000002400 */
[-C--:B---3--:R-:W-:Y:S08]  /*ef40*/  HMMA.16816.F32 R68, R156, R8.reuse, R68 ;  /* 0x000000089c44723c */ /* 0x088ff00000001844 */
[C---:B------:R-:W-:Y:S04]  /*ef50*/  HMMA.16816.F32 R72, R172.reuse, R8, R72 ;  /* 0x00000008ac48723c */ /* 0x040fe80000001848 */
[----:B-1----:R-:W-:Y:S03]  /*ef60*/  FMUL.FTZ R0, R17, c[0x0][0x320] ;  /* 0x0000c80011007a20 */ /* 0x002fe60000410000 */
[----:B------:R-:W-:Y:S01]  /*ef70*/  FMUL.FTZ R8, R62, c[0x0][0x320] ;  /* 0x0000c8003e087a20 */ /* 0x000fe20000410000 */
[-C--:B------:R-:W-:Y:S01]  /*ef80*/  HMMA.16816.F32 R76, R172, R10.reuse, R76 ;  /* 0x0000000aac4c723c */ /* 0x080fe2000000184c */
[----:B------:R1:W-:Y:S03]  /*ef90*/  MUFU.TANH R12, R0 ;  /* 0x00000000000c7308 */ /* 0x0003e60000002400 */
[----:B------:R-:W-:Y:S01]  /*efa0*/  FMUL.FTZ R9, R63, c[0x0][0x320] ;  /* 0x0000c8003f097a20 */ /* 0x000fe20000410000 */
[----:B--2---:R-:W-:Y:S03]  /*efb0*/  FMNMX.FTZ R5, R161, R3, !PT ;  /* 0x00000003a1057209 */ /* 0x004fe60007810000 */
[----:B------:R-:W-:Y:S03]  /*efc0*/  HMMA.16816.F32 R80, R156, R10, R80 ;  /* 0x0000000a9c50723c */ /* 0x000fe60000001850 */
[----:B------:R-:W-:Y:S01]  /*efd0*/  MUFU.TANH R156, R8 ;  /* 0x00000008009c7308 */ /* 0x000fe20000002400 */
[----:B----4-:R-:W-:Y:S04]  /*efe0*/  FMNMX.FTZ R5, R155, R5, !PT ;  /* 0x000000059b057209 */ /* 0x010fe80007810000 */
[----:B------:R-:W-:Y:S04]  /*eff0*/  FMUL.FTZ R6, R73, c[0x0][0x320] ;  /* 0x0000c80049067a20 */ /* 0x000fe80000410000 */
[----:B------:R-:W-:Y:S01]  /*f000*/  FMUL.FTZ R4, R72, c[0x0][0x320] ;  /* 0x0000c80048047a20 */ /* 0x000fe20000410000 */
[----:B------:R-:W-:Y:S01]  /*f010*/  MUFU.TANH R157, R9 ;  /* 0x00000009009d7308 */ /* 0x000fe20000002400 */
[----:B------:R-:W-:Y:S02]  /*f020*/  FMUL.FTZ R11, R75, c[0x0][0x320] ;  /* 0x0000c8004b0b7a20 */ /* 0x000fe40000410000 */
[----:B------:R-:W-:Y:S02]  /*f030*/  FMUL.FTZ R7, R76, c[0x0][0x320] ;  /* 0x0000c8004c077a20 */ /* 0x000fe40000410000 */
[----:B-1----:R-:W-:Y:S05]  /*f040*/  FMUL.FTZ R0, R18, c[0x0][0x320] ;  /* 0x0000c80012007a20 */ /* 0x002fea0000410000 */
[----:B------:R1:W2:Y:S10]  /*f050*/  MUFU.TANH R14, R0 ;  /* 0x00000000000e7308 */ /* 0x0002b40000002400 */
[----:B------:R-:W-:Y:S10]  /*f060*/  MUFU.TANH R216, R11 ;  /* 0x0000000b00d87308 */ /* 0x000ff40000002400 */
[----:B------:R3:W-:Y:S01]  /*f070*/  MUFU.TANH R218, R4 ;  /* 0x0000000400da7308 */ /* 0x0007e20000002400 */
[----:B-1----:R-:W-:Y:S01]  /*f080*/  FMUL.FTZ R0, R19, c[0x0][0x320] ;  /* 0x0000c80013007a20 */ /* 0x002fe20000410000 */
[----:B--2---:R-:W-:Y:S08]  /*f090*/  FMNMX.FTZ R5, R14, R5, !PT ;  /* 0x000000050e057209 */ /* 0x004ff00007810000 */
[----:B------:R1:W2:Y:S01]  /*f0a0*/  MUFU.TANH R13, R0 ;  /* 0x00000000000d7308 */ /* 0x0002a20000002400 */
[----:B---3--:R-:W-:Y:S04]  /*f0b0*/  FMNMX.FTZ R4, R164, R84, !PT ;  /* 0x00000054a4047209 */ /* 0x008fe80007810000 */
[----:B------:R-:W-:Y:S04]  /*f0c0*/  FMNMX.FTZ R4, R160, R4, !PT ;  /* 0x00000004a0047209 */ /* 0x000fe80007810000 */
[----:B------:R-:W-:Y:S01]  /*f0d0*/  FMNMX.FTZ R4, R87, R4, !PT ;  /* 0x0000000457047209 */ /* 0x000fe20007810000 */
[----:B-1----:R-:W-:Y:S01]  /*f0e0*/  FMUL.FTZ R0, R20, c[0x0][0x320] ;  /* 0x0000c80014007a20 */ /* 0x002fe20000410000 */
[----:B--2---:R-:W-:Y:S02]  /*f0f0*/  FMNMX.FTZ R5, R13, R5, !PT ;  /* 0x000000050d057209 */ /* 0x004fe40007810000 */
[----:B------:R-:W-:Y:S01]  /*f100*/  FMNMX.FTZ R4, R86, R4, !PT ;  /* 0x0000000456047209 */ /* 0x000fe20007810000 */
        /* <DEDUP_REMOVED lines=24> */
[----:B------:R1:W-:Y:S10]  /*f290*/  MUFU.TANH R31, R7 ;  /* 0x00000007001f7308 */ /* 0x0003f40000002400 */
[----:B------:R2:W-:Y:S01]  /*f2a0*/  MUFU.TANH R181, R0 ;  /* 0x0000000000b57308 */ /* 0x0005e20000002400 */
[----:B-1----:R-:W-:Y:S09]  /*f2b0*/  FMUL.FTZ R7, R77, c[0x0][0x320] ;  /* 0x0000c8004d077a20 */ /* 0x002ff20000410000 */
[----:B------:R-:W-:Y:S01]  /*f2c0*/  MUFU.TANH R27, R7 ;  /* 0x00000007001b7308 */ /* 0x000fe20000002400 */
[----:B--2---:R-:W-:Y:S09]  /*f2d0*/  FMUL.FTZ R0, R32, c[0x0][0x320] ;  /* 0x0000c80020007a20 */ /* 0x004ff20000410000 */
[----:B------:R1:W-:Y:S10]  /*f2e0*/  MUFU.TANH R17, R0 ;  /* 0x0000000000117308 */ /* 0x0003f40000002400 */
[----:B------:R2:W-:Y:S01]  /*f2f0*/  MUFU.TANH R32, R6 ;  /* 0x0000000600207308 */ /* 0x0005e20000002400 */
        /* <DEDUP_REMOVED lines=16> */
[----:B--2---:R-:W-:Y:S09]  /*f400*/  FMUL.FTZ R6, R83, c[0x0][0x320] ;  /* 0x0000c80053067a20 */ /* 0x004ff20000410000 */
[----:B------:R2:W-:Y:S01]  /*f410*/  MUFU.TANH R25, R6 ;  /* 0x0000000600197308 */ /* 0x0005e20000002400 */
[----:B-1----:R-:W-:Y:S09]  /*f420*/  FMUL.FTZ R0, R37, c[0x0][0x320] ;  /* 0x0000c80025007a20 */ /* 0x002ff20000410000 */
[----:B------:R1:W-:Y:S01]  /*f430*/  MUFU.TANH R180, R0 ;  /* 0x0000000000b47308 */ /* 0x0003e20000002400 */
[----:B--2---:R-:W-:Y:S04]  /*f440*/  FMNMX.FTZ R6, R165, R85, !PT ;  /* 0x00000055a5067209 */ /* 0x004fe80007810000 */
        /* <DEDUP_REMOVED lines=80> */
[----:B---3--:R-:W-:Y:S07]  /*f950*/  FMNMX.FTZ R5, R252, R5, !PT ;  /* 0x00000005fc057209 */ /* 0x008fee0007810000 */
[----:B------:R1:W-:Y:S02]  /*f960*/  MUFU.TANH R215, R0 ;  /* 0x0000000000d77308 */ /* 0x0003e40000002400 */
[----:B-1----:R-:W-:Y:S08]  /*f970*/  FMUL.FTZ R0, R69, c[0x0][0x320] ;  /* 0x0000c80045007a20 */ /* 0x002ff00000410000 */
[----:B------:R1:W-:Y:S02]  /*f980*/  MUFU.TANH R26, R0 ;  /* 0x00000000001a7308 */ /* 0x0003e40000002400 */
[----:B-1----:R-:W-:Y:S01]  /*f990*/  FMUL.FTZ R0, R70, c[0x0][0x320] ;  /* 0x0000c80046007a20 */ /* 0x002fe20000410000 */
[----:B--2---:R-:W-:Y:S07]  /*f9a0*/  FMNMX.FTZ R70, R6, R9, !PT ;  /* 0x0000000906467209 */ /* 0x004fee0007810000 */
        /* <DEDUP_REMOVED lines=29> */
[----:B------:R-:W-:Y:S02]  /*fb80*/  @P0 MOV R5, R219 ;  /* 0x000000db00050202 */ /* 0x000fe40000000f00 */
        /* <DEDUP_REMOVED lines=16> */
[----:B------:R1:W2:Y:S03]  /*fc90*/  MUFU.TANH R75, R0 ;  /* 0x00000000004b7308 */ /* 0x0002a60000002400 */
        /* <DEDUP_REMOVED lines=8> */
[----:B------:R-:W-:Y:S02]  /*fd20*/  FFMA.FTZ R4, R154, c[0x0][0x2d0], -R153 ;  /* 0x0000b4009a047a23 */ /* 0x000fe40000010899 */
[----:B---3--:R-:W-:Y:S01]  /*fd30*/  FMNMX.FTZ R0, R74, R0, !PT ;  /* 0x000000004a007209 */ /* 0x008fe20007810000 */
[----:B------:R-:W-:Y:S03]  /*fd40*/  FMUL.FTZ R154, R71, c[0x0][0x2d0] ;  /* 0x0000b400479a7a20 */ /* 0x000fe60000410000 */
[----:B--2---:R-:W-:Y:S03]  /*fd50*/  FMNMX.FTZ R0, R75, R0, !PT ;  /* 0x000000004b007209 */ /* 0x004fe60007810000 */
        /* <DEDUP_REMOVED lines=16> */
[----:B------:R-:W-:Y:S01]  /*fe60*/  MOV R161, R32 ;  /* 0x0000002000a17202 */ /* 0x000fe20000000f00 */
[----:B------:R-:W-:Y:S07]  /*fe70*/  FMUL.FTZ R32, R73, R116 ;  /* 0x0000007449207220 */ /* 0x000fee0000410000 */
[----:B------:R1:W-:Y:S01]  /*fe80*/  MUFU.EX2 R228, R3 ;  /* 0x0000000300e47308 */ /* 0x0003e20000000800 */
[----:B--2---:R-:W-:Y:S02]  /*fe90*/  FFMA.FTZ R2, R152, c[0x0][0x2d0], -R153 ;  /* 0x0000b40098027a23 */ /* 0x004fe40000010899 */
[C---:B---3--:R-:W-:Y:S07]  /*fea0*/  FMUL.FTZ R44, R69.reuse, R128 ;  /* 0x00000080452c7220 */ /* 0x048fee0000410000 */
[----:B------:R2:W3:Y:S01]  /*feb0*/  MUFU.EX2 R236, R2 ;  /* 0x0000000200ec7308 */ /* 0x0004e20000000800 */
[C---:B------:R-:W-:Y:S02]  /*fec0*/  FMUL.FTZ R45, R69.reuse, R129 ;  /* 0x00000081452d7220 */ /* 0x040fe40000410000 */
[C---:B------:R-:W-:Y:S02]  /*fed0*/  FMUL.FTZ R41, R69.reuse, R125 ;  /* 0x0000007d45297220 */ /* 0x040fe40000410000 */
[C---:B------:R-:W-:Y:S02]  /*fee0*/  FMUL.FTZ R56, R69.reuse, R140 ;  /* 0x0000008c45387220 */ /* 0x040fe40000410000 */
[C---:B------:R-:W-:Y:S02]  /*fef0*/  FMUL.FTZ R57, R69.reuse, R141 ;  /* 0x0000008d45397220 */ /* 0x040fe40000410000 */
[C---:B------:R-:W-:Y:S02]  /*ff00*/  FMUL.FTZ R60, R69.reuse, R144 ;  /* 0x00000090453c7220 */ /* 0x040fe40000410000 */
[----:B------:R-:W-:Y:S02]  /*ff10*/  FMUL.FTZ R61, R69, R145 ;  /* 0x00000091453d7220 */ /* 0x000fe40000410000 */
[--C-:B-1----:R-:W-:Y:S02]  /*ff20*/  FFMA.FTZ R3, R155, c[0x0][0x2d0], -R154.reuse ;  /* 0x0000b4009b037a23 */ /* 0x102fe4000001089a */
[----:B------:R-:W-:Y:S02]  /*ff30*/  FMUL.FTZ R155, R70, c[0x0][0x2d0] ;  /* 0x0000b400469b7a20 */ /* 0x000fe40000410000 */
[----:B------:R1:W4:Y:S02]  /*ff40*/  MUFU.EX2 R233, R3 ;  /* 0x0000000300e97308 */ /* 0x0003240000000800 */
[----:B------:R-:W-:Y:S02]  /*ff50*/  FFMA.FTZ R4, R86, c[0x0][0x2d0], -R155 ;  /* 0x0000b40056047a23 */ /* 0x000fe4000001089b */
[----:B--2---:R-:W-:Y:S01]  /*ff60*/  FFMA.FTZ R2, R15, c[0x0][0x2d0], -R153 ;  /* 0x0000b4000f027a23 */ /* 0x004fe20000010899 */
[----:B---3--:R-:W-:Y:S05]  /*ff70*/  F2FP.PACK_AB R76, R236, R231 ;  /* 0x000000e7ec4c723e */ /* 0x008fea00000000ff */
[----:B------:R2:W-:Y:S10]  /*ff80*/  MUFU.EX2 R232, R4 ;  /* 0x0000000400e87308 */ /* 0x0005f40000000800 */
[----:B------:R3:W5:Y:S01]  /*ff90*/  MUFU.EX2 R237, R2 ;  /* 0x0000000200ed7308 */ /* 0x0007620000000800 */
[----:B-1----:R-:W-:Y:S01]  /*ffa0*/  FFMA.FTZ R3, R14, c[0x0][0x2d0], -R154 ;  /* 0x0000b4000e037a23 */ /* 0x002fe2000001089a */
[----:B----4-:R-:W-:Y:S08]  /*ffb0*/  F2FP.PACK_AB R77, R233, R228 ;  /* 0x000000e4e94d723e */ /* 0x010ff000000000ff */
[----:B------:R1:W-:Y:S01]  /*ffc0*/  MUFU.EX2 R235, R3 ;  /* 0x0000000300eb7308 */ /* 0x0003e20000000800 */
[----:B--2---:R-:W-:Y:S05]  /*ffd0*/  @P0 MOV R4, R220 ;  /* 0x000000dc00040202 */ /* 0x004fea0000000f00 */
[----:B------:R-:W-:Y:S01]  /*ffe0*/  @P0 IMAD.WIDE.U32 R4, R6, 0x50, R4 ;  /* 0x0000005006040825 */ /* 0x000fe200078e0004 */
[----:B---3--:R-:W2:Y:S04]  /*fff0*/  SHFL.BFLY PT, R2, R0, 0x1, 0x1f ;  /* 0x0c201f0000027f89 */ /* 0x008ea800000e0000 */
[----:B------:R-:W-:Y:S02]  /*10000*/  @P0 LEA R10, P1, R4, c[0x0][0x1c8], 0x1 ;  /* 0x00007200040a0a11 */ /* 0x000fe400078208ff */
[----:B-----5:R-:W-:Y:S01]  /*10010*/  F2FP.PACK_AB R78, R238, R237 ;  /* 0x000000edee4e723e */ /* 0x020fe200000000ff */
[--C-:B-1----:R-:W-:Y:S01]  /*10020*/  FFMA.FTZ R3, R164, c[0x0][0x2d0], -R155.reuse ;  /* 0x0000b400a4037a23 */ /* 0x102fe2000001089b */
[----:B------:R-:W-:Y:S03]  /*10030*/  MOV R164, R30 ;  /* 0x0000001e00a47202 */ /* 0x000fe60000000f00 */
[----:B------:R1:W-:Y:S01]  /*10040*/  MUFU.EX2 R227, R3 ;  /* 0x0000000300e37308 */ /* 0x0003e20000000800 */
[----:B--2---:R-:W-:Y:S01]  /*10050*/  FMNMX.FTZ R2, R0, R2, !PT ;  /* 0x0000000200027209 */ /* 0x004fe20007810000 */
[----:B------:R-:W-:Y:S02]  /*10060*/  FFMA.FTZ R0, R13, c[0x0][0x2d0], -R154 ;  /* 0x0000b4000d007a23 */ /* 0x000fe4000001089a */
[----:B------:R-:W-:Y:S01]  /*10070*/  FMUL.FTZ R13, R69, R97 ;  /* 0x00000061450d7220 */ /* 0x000fe20000410000 */
[----:B------:R-:W-:Y:S05]  /*10080*/  MOV R97, R213 ;  /* 0x000000d500617202 */ /* 0x000fea0000000f00 */
[----:B------:R2:W3:Y:S01]  /*10090*/  MUFU.EX2 R234, R0 ;  /* 0x0000000000ea7308 */ /* 0x0004e20000000800 */
[----:B------:R-:W-:Y:S04]  /*100a0*/  FMUL.FTZ R152, R2, c[0x0][0x2d0] ;  /* 0x0000b40002987a20 */ /* 0x000fe80000410000 */
[--C-:B------:R-:W-:Y:S01]  /*100b0*/  FFMA.FTZ R6, R167, c[0x0][0x2d0], -R152.reuse ;  /* 0x0000b400a7067a23 */ /* 0x100fe20000010898 */
[----:B------:R-:W-:Y:S01]  /*100c0*/  MOV R167, R25 ;  /* 0x0000001900a77202 */ /* 0x000fe20000000f00 */
[----:B------:R-:W-:Y:S02]  /*100d0*/  FMUL.FTZ R25, R69, R109 ;  /* 0x0000006d45197220 */ /* 0x000fe40000410000 */
[----:B-1----:R-:W-:Y:S01]  /*100e0*/  FFMA.FTZ R3, R160, c[0x0][0x2d0], -R155 ;  /* 0x0000b400a0037a23 */ /* 0x002fe2000001089b */
[----:B------:R1:W-:Y:S01]  /*100f0*/  MUFU.EX2 R173, R6 ;  /* 0x0000000600ad7308 */ /* 0x0003e20000000800 */
[----:B------:R-:W-:Y:S09]  /*10100*/  MOV R160, R218 ;  /* 0x000000da00a07202 */ /* 0x000ff20000000f00 */
[----:B------:R4:W5:Y:S01]  /*10110*/  MUFU.EX2 R229, R3 ;  /* 0x0000000300e57308 */ /* 0x0009620000000800 */
[----:B--2---:R-:W-:Y:S01]  /*10120*/  FADD.FTZ R0, -R2, R85 ;  /* 0x0000005502007221 */ /* 0x004fe20000010100 */
[----:B---3--:R-:W-:Y:S03]  /*10130*/  F2FP.PACK_AB R79, R234, R235 ;  /* 0x000000ebea4f723e */ /* 0x008fe600000000ff */
[----:B------:R-:W-:Y:S06]  /*10140*/  FMUL.FTZ R0, R0, c[0x0][0x2d0] ;  /* 0x0000b40000007a20 */ /* 0x000fec0000410000 */
[----:B------:R-:W2:Y:S01]  /*10150*/  MUFU.EX2 R0, R0 ;  /* 0x0000000000007308 */ /* 0x000ea20000000800 */
[--C-:B-1----:R-:W-:Y:S09]  /*10160*/  FFMA.FTZ R6, R166, c[0x0][0x2d0], -R152.reuse ;  /* 0x0000b400a6067a23 */ /* 0x102ff20000010898 */
[----:B------:R-:W-:Y:S01]  /*10170*/  MUFU.EX2 R174, R6 ;  /* 0x0000000600ae7308 */ /* 0x000fe20000000800 */
[----:B----4-:R-:W-:Y:S01]  /*10180*/  FFMA.FTZ R3, R87, c[0x0][0x2d0], -R155 ;  /* 0x0000b40057037a23 */ /* 0x010fe2000001089b */
[----:B-----5:R-:W-:Y:S08]  /*10190*/  F2FP.PACK_AB R64, R229, R227 ;  /* 0x000000e3e540723e */ /* 0x020ff000000000ff */
[----:B------:R1:W3:Y:S01]  /*101a0*/  MUFU.EX2 R230, R3 ;  /* 0x0000000300e67308 */ /* 0x0002e20000000800 */
[C---:B--2---:R-:W-:Y:S02]  /*101b0*/  FMUL.FTZ R47, R0.reuse, R131 ;  /* 0x00000083002f7220 */ /* 0x044fe40000410000 */
[C---:B------:R-:W-:Y:S01]  /*101c0*/  FMUL.FTZ R14, R0.reuse, R98 ;  /* 0x00000062000e7220 */ /* 0x040fe20000410000 */
[----:B------:R-:W-:Y:S01]  /*101d0*/  MOV R98, R27 ;  /* 0x0000001b00627202 */ /* 0x000fe20000000f00 */
[C---:B------:R-:W-:Y:S01]  /*101e0*/  FMUL.FTZ R15, R0.reuse, R99 ;  /* 0x00000063000f7220 */ /* 0x040fe20000410000 */
[----:B------:R-:W-:Y:S01]  /*101f0*/  MOV R99, R26 ;  /* 0x0000001a00637202 */ /* 0x000fe20000000f00 */
[C---:B------:R-:W-:Y:S02]  /*10200*/  FMUL.FTZ R46, R0.reuse, R130 ;  /* 0x00000082002e7220 */ /* 0x040fe40000410000 */
[C---:B------:R-:W-:Y:S02]  /*10210*/  FMUL.FTZ R26, R0.reuse, R110 ;  /* 0x0000006e001a7220 */ /* 0x040fe40000410000 */
[C---:B------:R-:W-:Y:S02]  /*10220*/  FMUL.FTZ R27, R0.reuse, R111 ;  /* 0x0000006f001b7220 */ /* 0x040fe40000410000 */
[C---:B------:R-:W-:Y:S02]  /*10230*/  FMUL.FTZ R30, R0.reuse, R114 ;  /* 0x00000072001e7220 */ /* 0x040fe40000410000 */
[C---:B------:R-:W-:Y:S02]  /*10240*/  FMUL.FTZ R42, R0.reuse, R126 ;  /* 0x0000007e002a7220 */ /* 0x040fe40000410000 */
[C---:B------:R-:W-:Y:S02]  /*10250*/  FMUL.FTZ R43, R0.reuse, R127 ;  /* 0x0000007f002b7220 */ /* 0x040fe40000410000 */
[C---:B------:R-:W-:Y:S01]  /*10260*/  FMUL.FTZ R58, R0.reuse, R142 ;  /* 0x0000008e003a7220 */ /* 0x040fe20000410000 */
[----:B-1----:R-:W-:Y:S01]  /*10270*/  @P0 SHF.R.S32.HI R3, RZ, 0x1f, R205 ;  /* 0x0000001fff030819 */ /* 0x002fe200000114cd */
[----:B------:R-:W-:Y:S01]  /*10280*/  FMUL.FTZ R59, R0, R143 ;  /* 0x0000008f003b7220 */ /* 0x000fe20000410000 */
[----:B---3--:R-:W-:Y:S01]  /*10290*/  F2FP.PACK_AB R66, R232, R230 ;  /* 0x000000e6e842723e */ /* 0x008fe200000000ff */
[C---:B------:R-:W-:Y:S02]  /*102a0*/  FMUL.FTZ R62, R0.reuse, R146 ;  /* 0x00000092003e7220 */ /* 0x040fe40000410000 */
[----:B------:R-:W-:Y:S02]  /*102b0*/  @P0 IMAD R8, R3, c[0x0][0x1e0], RZ ;  /* 0x0000780003080a24 */ /* 0x000fe400078e02ff */
[----:B------:R-:W-:Y:S01]  /*102c0*/  FFMA.FTZ R3, R165, c[0x0][0x2d0], -R152 ;  /* 0x0000b400a5037a23 */ /* 0x000fe20000010898 */
[----:B------:R-:W-:Y:S01]  /*102d0*/  MOV R165, R33 ;  /* 0x0000002100a57202 */ /* 0x000fe20000000f00 */
[----:B------:R-:W-:Y:S02]  /*102e0*/  FMUL.FTZ R33, R73, R117 ;  /* 0x0000007549217220 */ /* 0x000fe40000410000 */
[----:B------:R1:W2:Y:S01]  /*102f0*/  MUFU.EX2 R172, R3 ;  /* 0x0000000300ac7308 */ /* 0x0002a20000000800 */
[----:B------:R-:W-:Y:S02]  /*10300*/  @P0 IMAD R8, R205, c[0x0][0x1e4], R8 ;  /* 0x00007900cd080a24 */ /* 0x000fe400078e0208 */
[----:B------:R-:W-:Y:S03]  /*10310*/  FMUL.FTZ R63, R0, R147 ;  /* 0x00000093003f7220 */ /* 0x000fe60000410000 */
[----:B-1----:R-:W-:Y:S02]  /*10320*/  @P0 IADD3 R3, R7, R8, RZ ;  /* 0x0000000807030210 */ /* 0x002fe40007ffe0ff */
[----:B------:R-:W-:Y:S02]  /*10330*/  @P0 MOV R7, c[0x0][0x1e0] ;  /* 0x0000780000070a02 */ /* 0x000fe40000000f00 */
[----:B--2---:R-:W-:Y:S01]  /*10340*/  F2FP.PACK_AB R65, R173, R172 ;  /* 0x000000acad41723e */ /* 0x004fe200000000ff */
[----:B------:R-:W-:Y:S01]  /*10350*/  @P0 IMAD R3, R3, 0x50, RZ ;  /* 0x0000005003030824 */ /* 0x000fe200078e02ff */
[----:B------:R-:W-:Y:S04]  /*10360*/  @P0 SHF.L.U32 R12, R7, 0x5, RZ ;  /* 0x00000005070c0819 */ /* 0x000fe800000006ff */
[----:B------:R-:W-:Y:S02]  /*10370*/  @P0 IADD3 R3, R5, R3, RZ ;  /* 0x0000000305030210 */ /* 0x000fe40007ffe0ff */
[----:B------:R-:W-:Y:S02]  /*10380*/  @P0 MOV R5, 0x5 ;  /* 0x0000000500050802 */ /* 0x000fe40000000f00 */
[----:B------:R-:W-:Y:S02]  /*10390*/  @P0 LEA.HI.X R11, R4, c[0x0][0x1cc], R3, 0x1, P1 ;  /* 0x00007300040b0a11 */ /* 0x000fe400008f0c03 */
[-C--:B------:R-:W-:Y:S02]  /*103a0*/  @P0 IADD3 R8, P3, R10, R12.reuse, RZ ;  /* 0x0000000c0a080210 */ /* 0x080fe40007f7e0ff */
[----:B------:R-:W-:Y:S01]  /*103b0*/  @P0 SHF.L.U64.HI R3, R7, R5, c[0x0][0x1e4] ;  /* 0x0000790007030619 */ /* 0x000fe20000010205 */
[----:B------:R1:W-:Y:S01]  /*103c0*/  @P0 LDGSTS.E.BYPASS.LTC128B.128 [R207+0x2900], [R10.64], !P4 ;  /* 0x029000000acf0fae */ /* 0x0003e2000e101d48 */
[----:B------:R-:W-:Y:S01]  /*103d0*/  FFMA.FTZ R5, R168, c[0x0][0x2d0], -R152 ;  /* 0x0000b400a8057a23 */ /* 0x000fe20000010898 */
[-C--:B------:R-:W-:Y:S02]  /*103e0*/  @P0 IADD3 R6, P1, R8, R12.reuse, RZ ;  /* 0x0000000c08060210 */ /* 0x080fe40007f3e0ff */
[-C--:B------:R-:W-:Y:S01]  /*103f0*/  @P0 IADD3.X R9, R11, R3.reuse, RZ, P3, !PT ;  /* 0x000000030b090210 */ /* 0x080fe20001ffe4ff */
[----:B------:R2:W3:Y:S01]  /*10400*/  MUFU.EX2 R175, R5 ;  /* 0x0000000500af7308 */ /* 0x0004e20000000800 */
[-C--:B------:R-:W-:Y:S02]  /*10410*/  @P0 IADD3 R4, P2, R6, R12.reuse, RZ ;  /* 0x0000000c06040210 */ /* 0x080fe40007f5e0ff */
[----:B------:R-:W-:Y:S01]  /*10420*/  @P0 IADD3.X R7, R9, R3, RZ, P1, !PT ;  /* 0x0000000309070210 */ /* 0x000fe20000ffe4ff */
[----:B------:R4:W-:Y:S08]  /*10430*/  @P0 LDGSTS.E.BYPASS.LTC128B.128 [R207+0x3100], [R8.64], !P4 ;  /* 0x0310000008cf0fae */ /* 0x0009f0000e101d48 */
[----:B------:R5:W-:Y:S01]  /*10440*/  @P0 LDGSTS.E.BYPASS.LTC128B.128 [R207+0x3900], [R6.64], !P4 ;  /* 0x0390000006cf0fae */ /* 0x000be2000e101d48 */
[--C-:B-1----:R-:W-:Y:S01]  /*10450*/  FFMA.FTZ R11, R20, c[0x0][0x2d0], -R153.reuse ;  /* 0x0000b400140b7a23 */ /* 0x102fe20000010899 */
[----:B------:R-:W-:Y:S01]  /*10460*/  @P0 IADD3 R10, P1, R4, R12, RZ ;  /* 0x0000000c040a0210 */ /* 0x000fe20007f3e0ff */
[----:B------:R-:W-:Y:S01]  /*10470*/  FMUL.FTZ R12, R69, R96 ;  /* 0x00000060450c7220 */ /* 0x000fe20000410000 */
[----:B------:R-:W-:Y:S01]  /*10480*/  MOV R96, R217 ;  /* 0x000000d900607202 */ /* 0x000fe20000000f00 */
[----:B------:R1:W-:Y:S01]  /*10490*/  MUFU.EX2 R226, R11 ;  /* 0x0000000b00e27308 */ /* 0x0003e20000000800 */
[----:B--2---:R-:W-:Y:S02]  /*104a0*/  @P0 IADD3.X R5, R7, R3, RZ, P2, !PT ;  /* 0x0000000307050210 */ /* 0x004fe400017fe4ff */
[----:B---3--:R-:W-:Y:S01]  /*104b0*/  F2FP.PACK_AB R67, R175, R174 ;  /* 0x000000aeaf43723e */ /* 0x008fe200000000ff */
[C---:B----4-:R-:W-:Y:S02]  /*104c0*/  FMUL.FTZ R8, R69.reuse, R92 ;  /* 0x0000005c45087220 */ /* 0x050fe40000410000 */
[----:B------:R2:W-:Y:S01]  /*104d0*/  @P0 LDGSTS.E.BYPASS.LTC128B.128 [R207+0x4100], [R4.64], !P4 ;  /* 0x0410000004cf0fae */ /* 0x0005e2000e101d48 */
[----:B------:R-:W-:Y:S02]  /*104e0*/  FMUL.FTZ R9, R69, R93 ;  /* 0x0000005d45097220 */ /* 0x000fe40000410000 */
[C---:B-----5:R-:W-:Y:S02]  /*104f0*/  FMUL.FTZ R6, R68.reuse, R90 ;  /* 0x0000005a44067220 */ /* 0x060fe40000410000 */
[----:B------:R-:W-:Y:S01]  /*10500*/  FMUL.FTZ R7, R68, R91 ;  /* 0x0000005b44077220 */ /* 0x000fe20000410000 */
[----:B-1----:R-:W-:Y:S01]  /*10510*/  @P0 IADD3.X R11, R5, R3, RZ, P1, !PT ;  /* 0x00000003050b0210 */ /* 0x002fe20000ffe4ff */
[--C-:B------:R-:W-:Y:S04]  /*10520*/  FFMA.FTZ R3, R21, c[0x0][0x2d0], -R153.reuse ;  /* 0x0000b40015037a23 */ /* 0x100fe80000010899 */
[----:B------:R1:W-:Y:S01]  /*10530*/  MUFU.EX2 R223, R3 ;  /* 0x0000000300df7308 */ /* 0x0003e20000000800 */
[----:B------:R3:W-:Y:S01]  /*10540*/  @P0 LDGSTS.E.BYPASS.LTC128B.128 [R207+0x4900], [R10.64], !P4 ;  /* 0x049000000acf0fae */ /* 0x0007e2000e101d48 */
[C---:B--2---:R-:W-:Y:S02]  /*10550*/  FMUL.FTZ R4, R73.reuse, R88 ;  /* 0x0000005849047220 */ /* 0x044fe40000410000 */
[----:B------:R-:W-:Y:S05]  /*10560*/  FMUL.FTZ R5, R73, R89 ;  /* 0x0000005949057220 */ /* 0x000fea0000410000 */
[----:B------:R-:W2:Y:S08]  /*10570*/  LDSM.16.MT88.4 R20, [R189] ;  /* 0x00000000bd14783b */ /* 0x000eb00000004200 */
[----:B------:R-:W4:Y:S01]  /*10580*/  LDSM.16.MT88.4 R36, [R193] ;  /* 0x00000000c124783b */ /* 0x000f220000004200 */
[--C-:B-1----:R-:W-:Y:S07]  /*10590*/  FFMA.FTZ R3, R17, c[0x0][0x2d0], -R153.reuse ;  /* 0x0000b40011037a23 */ /* 0x102fee0000010899 */
[----:B------:R-:W1:Y:S01]  /*105a0*/  LDSM.16.MT88.4 R52, [R190] ;  /* 0x00000000be34783b */ /* 0x000e620000004200 */
[C---:B------:R-:W-:Y:S01]  /*105b0*/  FMUL.FTZ R17, R73.reuse, R101 ;  /* 0x0000006549117220 */ /* 0x040fe20000410000 */
[----:B------:R-:W-:Y:S01]  /*105c0*/  MOV R101, R34 ;  /* 0x0000002200657202 */ /* 0x000fe20000000f00 */
[----:B------:R5:W-:Y:S01]  /*105d0*/  MUFU.EX2 R224, R3 ;  /* 0x0000000300e07308 */ /* 0x000be20000000800 */
[C---:B---3--:R-:W-:Y:S02]  /*105e0*/  FMUL.FTZ R10, R0.reuse, R94 ;  /* 0x0000005e000a7220 */ /* 0x048fe40000410000 */
[----:B------:R-:W-:Y:S02]  /*105f0*/  FMUL.FTZ R11, R0, R95 ;  /* 0x0000005f000b7220 */ /* 0x000fe40000410000 */
[----:B------:R-:W3:Y:S01]  /*10600*/  LDSM.16.MT88.4 R80, [R192] ;  /* 0x00000000c050783b */ /* 0x000ee20000004200 */
[----:B------:R-:W-:Y:S07]  /*10610*/  FMUL.FTZ R34, R68, R118 ;  /* 0x0000007644227220 */ /* 0x000fee0000410000 */
[----:B------:R-:W1:Y:S01]  /*10620*/  LDSM.16.MT88.4 R84, [R189+0x800] ;  /* 0x00080000bd54783b */ /* 0x000e620000004200 */
[-C--:B--2---:R-:W-:Y:S07]  /*10630*/  HMMA.16816.F32 R4, R76, R20.reuse, R4 ;  /* 0x000000144c04723c */ /* 0x084fee0000001804 */
[----:B------:R-:W2:Y:S01]  /*10640*/  LDSM.16.MT88.4 R88, [R193+0x800] ;  /* 0x00080000c158783b */ /* 0x000ea20000004200 */
[----:B-----5:R-:W-:Y:S04]  /*10650*/  FFMA.FTZ R3, R16, c[0x0][0x2d0], -R153 ;  /* 0x0000b40010037a23 */ /* 0x020fe80000010899 */
[C---:B------:R-:W-:Y:S01]  /*10660*/  FMUL.FTZ R16, R73.reuse, R100 ;  /* 0x0000006449107220 */ /* 0x040fe20000410000 */
[C---:B------:R-:W-:Y:S01]  /*10670*/  HMMA.16816.F32 R8, R64.reuse, R20, R8 ;  /* 0x000000144008723c */ /* 0x040fe20000001808 */
[----:B------:R5:W-:Y:S01]  /*10680*/  MUFU.EX2 R225, R3 ;  /* 0x0000000300e17308 */ /* 0x000be20000000800 */
[----:B------:R-:W1:Y:S02]  /*10690*/  LDSM.16.MT88.4 R92, [R190+0x800] ;  /* 0x00080000be5c783b */ /* 0x000e640000004200 */
[----:B------:R-:W-:Y:S03]  /*106a0*/  MOV R100, R215 ;  /* 0x000000d700647202 */ /* 0x000fe60000000f00 */
[C---:B------:R-:W-:Y:S01]  /*106b0*/  FMUL.FTZ R21, R73.reuse, R105 ;  /* 0x0000006949157220 */ /* 0x040fe20000410000 */
[-C--:B------:R-:W-:Y:S02]  /*106c0*/  HMMA.16816.F32 R12, R64, R22.reuse, R12 ;  /* 0x00000016400c723c */ /* 0x080fe4000000180c */
[----:B------:R-:W-:Y:S02]  /*106d0*/  LDSM.16.MT88.4 R132, [R190+0x2000] ;  /* 0x00200000be84783b */ /* 0x000fe40000004200 */
[----:B------:R-:W-:Y:S01]  /*106e0*/  MOV R105, R211 ;  /* 0x000000d300697202 */ /* 0x000fe20000000f00 */
[----:B------:R-:W-:Y:S01]  /*106f0*/  FMUL.FTZ R20, R73, R104 ;  /* 0x0000006849147220 */ /* 0x000fe20000410000 */
[----:B------:R-:W-:Y:S04]  /*10700*/  MOV R104, R210 ;  /* 0x000000d200687202 */ /* 0x000fe80000000f00 */
[----:B------:R-:W0:Y:S02]  /*10710*/  LDGDEPBAR ;  /* 0x00000000000079af */ /* 0x000e240000000000 */
[--C-:B-----5:R-:W-:Y:S01]  /*10720*/  FFMA.FTZ R3, R163, c[0x0][0x2d0], -R154.reuse ;  /* 0x0000b400a3037a23 */ /* 0x120fe2000001089a */
[----:B------:R-:W-:Y:S03]  /*10730*/  MOV R163, R216 ;  /* 0x000000d800a37202 */ /* 0x000fe60000000f00 */
[----:B------:R5:W-:Y:S02]  /*10740*/  MUFU.EX2 R221, R3 ;  /* 0x0000000300dd7308 */ /* 0x000be40000000800 */
[--C-:B-----5:R-:W-:Y:S01]  /*10750*/  FFMA.FTZ R3, R162, c[0x0][0x2d0], -R154.reuse ;  /* 0x0000b400a2037a23 */ /* 0x120fe2000001089a */
[----:B------:R-:W-:Y:S01]  /*10760*/  MOV R162, R31 ;  /* 0x0000001f00a27202 */ /* 0x000fe20000000f00 */
[----:B------:R-:W-:Y:S06]  /*10770*/  FMUL.FTZ R31, R0, R115 ;  /* 0x00000073001f7220 */ /* 0x000fec0000410000 */
[----:B------:R5:W-:Y:S02]  /*10780*/  MUFU.EX2 R222, R3 ;  /* 0x0000000300de7308 */ /* 0x000be40000000800 */
[--C-:B-----5:R-:W-:Y:S02]  /*10790*/  FFMA.FTZ R3, R18, c[0x0][0x2d0], -R154.reuse ;  /* 0x0000b40012037a23 */ /* 0x120fe4000001089a */
[C---:B------:R-:W-:Y:S01]  /*107a0*/  FMUL.FTZ R18, R68.reuse, R102 ;  /* 0x0000006644127220 */ /* 0x040fe20000410000 */
[----:B------:R-:W-:Y:S05]  /*107b0*/  MOV R102, R40 ;  /* 0x0000002800667202 */ /* 0x000fea0000000f00 */
[----:B------:R5:W-:Y:S01]  /*107c0*/  MUFU.EX2 R220, R3 ;  /* 0x0000000300dc7308 */ /* 0x000be20000000800 */
[----:B------:R-:W-:Y:S02]  /*107d0*/  FMUL.FTZ R40, R69, R124 ;  /* 0x0000007c45287220 */ /* 0x000fe40000410000 */
[----:B-----5:R-:W-:Y:S02]  /*107e0*/  FFMA.FTZ R3, R19, c[0x0][0x2d0], -R154 ;  /* 0x0000b40013037a23 */ /* 0x020fe4000001089a */
[C---:B------:R-:W-:Y:S01]  /*107f0*/  FMUL.FTZ R19, R68.reuse, R103 ;  /* 0x0000006744137220 */ /* 0x040fe20000410000 */
[----:B------:R-:W-:Y:S04]  /*10800*/  MOV R103, R35 ;  /* 0x0000002300677202 */ /* 0x000fe80000000f00 */
[----:B------:R5:W-:Y:S01]  /*10810*/  MUFU.EX2 R219, R3 ;  /* 0x0000000300db7308 */ /* 0x000be20000000800 */
[C---:B------:R-:W-:Y:S02]  /*10820*/  FMUL.FTZ R35, R68.reuse, R119 ;  /* 0x0000007744237220 */ /* 0x040fe40000410000 */
[----:B------:R-:W-:Y:S01]  /*10830*/  LDSM.16.MT88.4 R116, [R193+0x2000] ;  /* 0x00200000c174783b */ /* 0x000fe20000004200 */
[C---:B------:R-:W-:Y:S07]  /*10840*/  HMMA.16816.F32 R16, R76.reuse, R22, R16 ;  /* 0x000000164c10723c */ /* 0x040fee0000001810 */
[C---:B------:R-:W-:Y:S01]  /*10850*/  FMUL.FTZ R22, R68.reuse, R106 ;  /* 0x0000006a44167220 */ /* 0x040fe20000410000 */
[----:B------:R-:W-:Y:S01]  /*10860*/  MOV R106, R212 ;  /* 0x000000d4006a7202 */ /* 0x000fe20000000f00 */
[----:B------:R-:W-:Y:S03]  /*10870*/  FMUL.FTZ R23, R68, R107 ;  /* 0x0000006b44177220 */ /* 0x000fe60000410000 */
[----:B------:R-:W-:Y:S04]  /*10880*/  MOV R107, R209 ;  /* 0x000000d1006b7202 */ /* 0x000fe80000000f00 */
[-C--:B----4-:R-:W-:Y:S03]  /*10890*/  HMMA.16816.F32 R20, R76, R36.reuse, R20 ;  /* 0x000000244c14723c */ /* 0x090fe60000001814 */
[--C-:B-----5:R-:W-:Y:S01]  /*108a0*/  FFMA.FTZ R3, R169, c[0x0][0x2d0], -R155.reuse ;  /* 0x0000b400a9037a23 */ /* 0x120fe2000001089b */
[----:B------:R-:W-:Y:S03]  /*108b0*/  MOV R169, R214 ;  /* 0x000000d600a97202 */ /* 0x000fe60000000f00 */
[----:B------:R4:W-:Y:S02]  /*108c0*/  MUFU.EX2 R218, R3 ;  /* 0x0000000300da7308 */ /* 0x0009e40000000800 */
[--C-:B----4-:R-:W-:Y:S03]  /*108d0*/  FFMA.FTZ R3, R24, c[0x0][0x2d0], -R155.reuse ;  /* 0x0000b40018037a23 */ /* 0x110fe6000001089b */
[----:B------:R-:W-:Y:S05]  /*108e0*/  FMUL.FTZ R24, R69, R108 ;  /* 0x0000006c45187220 */ /* 0x000fea0000410000 */
[----:B------:R4:W5:Y:S02]  /*108f0*/  MUFU.EX2 R217, R3 ;  /* 0x0000000300d97308 */ /* 0x0009640000000800 */
[C---:B------:R-:W-:Y:S07]  /*10900*/  HMMA.16816.F32 R24, R64.reuse, R36, R24 ;  /* 0x000000244018723c */ /* 0x040fee0000001818 */
[C---:B------:R-:W-:Y:S02]  /*10910*/  FMUL.FTZ R36, R73.reuse, R120 ;  /* 0x0000007849247220 */ /* 0x040fe40000410000 */
[----:B------:R-:W-:Y:S03]  /*10920*/  FMUL.FTZ R37, R73, R121 ;  /* 0x0000007949257220 */ /* 0x000fe60000410000 */
[--C-:B----4-:R-:W-:Y:S02]  /*10930*/  FFMA.FTZ R3, R28, c[0x0][0x2d0], -R155.reuse ;  /* 0x0000b4001c037a23 */ /* 0x110fe4000001089b */
[----:B------:R-:W-:Y:S02]  /*10940*/  FMUL.FTZ R28, R69, R112 ;  /* 0x00000070451c7220 */ /* 0x000fe40000410000 */
[----:B------:R4:W-:Y:S02]  /*10950*/  MUFU.EX2 R216, R3 ;  /* 0x0000000300d87308 */ /* 0x0009e40000000800 */
[----:B----4-:R-:W-:Y:S02]  /*10960*/  FFMA.FTZ R3, R29, c[0x0][0x2d0], -R155 ;  /* 0x0000b4001d037a23 */ /* 0x010fe4000001089b */
[----:B------:R-:W-:Y:S06]  /*10970*/  FMUL.FTZ R29, R69, R113 ;  /* 0x00000071451d7220 */ /* 0x000fec0000410000 */
[----:B------:R4:W-:Y:S01]  /*10980*/  MUFU.EX2 R215, R3 ;  /* 0x0000000300d77308 */ /* 0x0009e20000000800 */
[-C--:B------:R-:W-:Y:S08]  /*10990*/  HMMA.16816.F32 R28, R64, R38.reuse, R28 ;  /* 0x00000026401c723c */ /* 0x080ff0000000181c */
[C---:B------:R-:W-:Y:S07]  /*109a0*/  HMMA.16816.F32 R32, R76.reuse, R38, R32 ;  /* 0x000000264c20723c */ /* 0x040fee0000001820 */
[C---:B------:R-:W-:Y:S02]  /*109b0*/  FMUL.FTZ R38, R68.reuse, R122 ;  /* 0x0000007a44267220 */ /* 0x040fe40000410000 */
[C---:B------:R-:W-:Y:S03]  /*109c0*/  FMUL.FTZ R39, R68.reuse, R123 ;  /* 0x0000007b44277220 */ /* 0x040fe60000410000 */
[--C-:B----4-:R-:W-:Y:S04]  /*109d0*/  FFMA.FTZ R3, R171, c[0x0][0x2d0], -R152.reuse ;  /* 0x0000b400ab037a23 */ /* 0x110fe80000010898 */
[-C--:B-1----:R-:W-:Y:S01]  /*109e0*/  HMMA.16816.F32 R36, R76, R52.reuse, R36 ;  /* 0x000000344c24723c */ /* 0x082fe20000001824 */
[----:B------:R1:W-:Y:S07]  /*109f0*/  MUFU.EX2 R168, R3 ;  /* 0x0000000300a87308 */ /* 0x0003ee0000000800 */
[C---:B------:R-:W-:Y:S07]  /*10a00*/  HMMA.16816.F32 R40, R64.reuse, R52, R40 ;  /* 0x000000344028723c */ /* 0x040fee0000001828 */
[C---:B------:R-:W-:Y:S01]  /*10a10*/  FMUL.FTZ R53, R73.reuse, R137 ;  /* 0x0000008949357220 */ /* 0x040fe20000410000 */
[-C--:B------:R-:W-:Y:S04]  /*10a20*/  HMMA.16816.F32 R44, R64, R54.reuse, R44 ;  /* 0x00000036402c723c */ /* 0x080fe8000000182c */
[----:B------:R-:W-:Y:S04]  /*10a30*/  FMUL.FTZ R52, R73, R136 ;  /* 0x0000008849347220 */ /* 0x000fe80000410000 */
[C---:B------:R-:W-:Y:S04]  /*10a40*/  HMMA.16816.F32 R48, R76.reuse, R54, R48 ;  /* 0x000000364c30723c */ /* 0x040fe80000001830 */
[--C-:B-1----:R-:W-:Y:S03]  /*10a50*/  FFMA.FTZ R3, R177, c[0x0][0x2d0], -R152.reuse ;  /* 0x0000b400b1037a23 */ /* 0x102fe60000010898 */
[C---:B------:R-:W-:Y:S01]  /*10a60*/  FMUL.FTZ R55, R68.reuse, R139 ;  /* 0x0000008b44377220 */ /* 0x040fe20000410000 */
[----:B------:R1:W4:Y:S01]  /*10a70*/  MUFU.EX2 R166, R3 ;  /* 0x0000000300a67308 */ /* 0x0003220000000800 */
[----:B------:R-:W-:Y:S07]  /*10a80*/  FMUL.FTZ R54, R68, R138 ;  /* 0x0000008a44367220 */ /* 0x000fee0000410000 */
[-C--:B---3--:R-:W-:Y:S08]  /*10a90*/  HMMA.16816.F32 R52, R76, R80.reuse, R52 ;  /* 0x000000504c34723c */ /* 0x088ff00000001834 */
[C---:B------:R-:W-:Y:S07]  /*10aa0*/  HMMA.16816.F32 R56, R64.reuse, R80, R56 ;  /* 0x000000504038723c */ /* 0x040fee0000001838 */
[----:B-----5:R-:W-:Y:S01]  /*10ab0*/  F2FP.PACK_AB R80, R217, R218 ;  /* 0x000000dad950723e */ /* 0x020fe200000000ff */
[-C--:B------:R-:W-:Y:S04]  /*10ac0*/  HMMA.16816.F32 R60, R64, R82.reuse, R60 ;  /* 0x00000052403c723c */ /* 0x080fe8000000183c */
[--C-:B-1----:R-:W-:Y:S01]  /*10ad0*/  FFMA.FTZ R3, R179, c[0x0][0x2d0], -R152.reuse ;  /* 0x0000b400b3037a23 */ /* 0x102fe20000010898 */
[----:B----4-:R-:W-:Y:S02]  /*10ae0*/  F2FP.PACK_AB R81, R166, R168 ;  /* 0x000000a8a651723e */ /* 0x010fe400000000ff */
[C---:B------:R-:W-:Y:S01]  /*10af0*/  FMUL.FTZ R64, R73.reuse, R148 ;  /* 0x0000009449407220 */ /* 0x040fe20000410000 */
[----:B------:R1:W-:Y:S01]  /*10b00*/  MUFU.EX2 R124, R3 ;  /* 0x00000003007c7308 */ /* 0x0003e20000000800 */
[----:B------:R-:W-:Y:S03]  /*10b10*/  FMUL.FTZ R65, R73, R149 ;  /* 0x0000009549417220 */ /* 0x000fe60000410000 */
[C---:B------:R-:W-:Y:S02]  /*10b20*/  FMUL.FTZ R66, R68.reuse, R150 ;  /* 0x0000009644427220 */ /* 0x040fe40000410000 */
[----:B------:R-:W-:Y:S07]  /*10b30*/  FMUL.FTZ R67, R68, R151 ;  /* 0x0000009744437220 */ /* 0x000fee0000410000 */
[----:B------:R-:W-:Y:S07]  /*10b40*/  HMMA.16816.F32 R64, R76, R82, R64 ;  /* 0x000000524c40723c */ /* 0x000fee0000001840 */
[----:B------:R-:W-:Y:S02]  /*10b50*/  F2FP.PACK_AB R76, R223, R226 ;  /* 0x000000e2df4c723e */ /* 0x000fe400000000ff */
[----:B------:R-:W-:Y:S03]  /*10b60*/  F2FP.PACK_AB R78, R225, R224 ;  /* 0x000000e0e14e723e */ /* 0x000fe600000000ff */
[----:B-1----:R-:W-:Y:S01]  /*10b70*/  FFMA.FTZ R3, R181, c[0x0][0x2d0], -R152 ;  /* 0x0000b400b5037a23 */ /* 0x002fe20000010898 */
[----:B------:R-:W-:Y:S02]  /*10b80*/  F2FP.PACK_AB R77, R222, R221 ;  /* 0x000000ddde4d723e */ /* 0x000fe400000000ff */
[----:B------:R-:W-:Y:S01]  /*10b90*/  F2FP.PACK_AB R79, R219, R220 ;  /* 0x000000dcdb4f723e */ /* 0x000fe200000000ff */
[----:B------:R1:W3:Y:S01]  /*10ba0*/  MUFU.EX2 R128, R3 ;  /* 0x0000000300807308 */ /* 0x0002e20000000800 */
[----:B------:R-:W-:Y:S05]  /*10bb0*/  F2FP.PACK_AB R82, R215, R216 ;  /* 0x000000d8d752723e */ /* 0x000fea00000000ff */
[-C--:B------:R-:W-:Y:S03]  /*10bc0*/  HMMA.16816.F32 R4, R76, R84.reuse, R4 ;  /* 0x000000544c04723c */ /* 0x080fe60000001804 */
[--C-:B-1----:R-:W-:Y:S01]  /*10bd0*/  FFMA.FTZ R3, R178, c[0x0][0x2d0], -R153.reuse ;  /* 0x0000b400b2037a23 */ /* 0x102fe20000010899 */
[----:B---3--:R-:W-:Y:S03]  /*10be0*/  F2FP.PACK_AB R83, R128, R124 ;  /* 0x0000007c8053723e */ /* 0x008fe600000000ff */
[----:B------:R1:W-:Y:S04]  /*10bf0*/  MUFU.EX2 R131, R3 ;  /* 0x0000000300837308 */ /* 0x0003e80000000800 */
[C---:B------:R-:W-:Y:S08]  /*10c00*/  HMMA.16816.F32 R8, R80.reuse, R84, R8 ;  /* 0x000000545008723c */ /* 0x040ff00000001808 */
[-C--:B------:R-:W-:Y:S08]  /*10c10*/  HMMA.16816.F32 R12, R80, R86.reuse, R12 ;  /* 0x00000056500c723c */ /* 0x080ff0000000180c */
[C---:B------:R-:W-:Y:S01]  /*10c20*/  HMMA.16816.F32 R16, R76.reuse, R86, R16 ;  /* 0x000000564c10723c */ /* 0x040fe20000001810 */
[----:B------:R-:W3:Y:S03]  /*10c30*/  LDSM.16.MT88.4 R84, [R192+0x800] ;  /* 0x00080000c054783b */ /* 0x000ee60000004200 */
[----:B-1----:R-:W-:Y:S04]  /*10c40*/  FFMA.FTZ R3, R180, c[0x0][0x2d0], -R153 ;  /* 0x0000b400b4037a23 */ /* 0x002fe80000010899 */
[-C--:B--2---:R-:W-:Y:S01]  /*10c50*/  HMMA.16816.F32 R20, R76, R88.reuse, R20 ;  /* 0x000000584c14723c */ /* 0x084fe20000001814 */
[----:B------:R1:W2:Y:S07]  /*10c60*/  MUFU.EX2 R214, R3 ;  /* 0x0000000300d67308 */ /* 0x0002ae0000000800 */
[C---:B------:R-:W-:Y:S07]  /*10c70*/  HMMA.16816.F32 R24, R80.reuse, R88, R24 ;  /* 0x000000585018723c */ /* 0x040fee0000001818 */
[----:B------:R-:W-:Y:S01]  /*10c80*/  FFMA.FTZ R88, R242, c[0x0][0x2d0], -R155 ;  /* 0x0000b400f2587a23 */ /* 0x000fe2000001089b */
[-C--:B------:R-:W-:Y:S08]  /*10c90*/  HMMA.16816.F32 R28, R80, R90.reuse, R28 ;  /* 0x0000005a501c723c */ /* 0x080ff0000000181c */
[C---:B------:R-:W-:Y:S04]  /*10ca0*/  HMMA.16816.F32 R32, R76.reuse, R90, R32 ;  /* 0x0000005a4c20723c */ /* 0x040fe80000001820 */
[--C-:B-1----:R-:W-:Y:S04]  /*10cb0*/  FFMA.FTZ R3, R170, c[0x0][0x2d0], -R153.reuse ;  /* 0x0000b400aa037a23 */ /* 0x102fe80000010899 */
[----:B------:R1:W-:Y:S01]  /*10cc0*/  MUFU.EX2 R213, R3 ;  /* 0x0000000300d57308 */ /* 0x0003e20000000800 */
[-C--:B------:R-:W-:Y:S08]  /*10cd0*/  HMMA.16816.F32 R36, R76, R92.reuse, R36 ;  /* 0x0000005c4c24723c */ /* 0x080ff00000001824 */
[C---:B------:R-:W-:Y:S07]  /*10ce0*/  HMMA.16816.F32 R40, R80.reuse, R92, R40 ;  /* 0x0000005c5028723c */ /* 0x040fee0000001828 */
[--C-:B------:R-:W-:Y:S01]  /*10cf0*/  FFMA.FTZ R92, R245, c[0x0][0x2d0], -R153.reuse ;  /* 0x0000b400f55c7a23 */ /* 0x100fe20000010899 */
[-C--:B------:R-:W-:Y:S04]  /*10d00*/  HMMA.16816.F32 R44, R80, R94.reuse, R44 ;  /* 0x0000005e502c723c */ /* 0x080fe8000000182c */
[----:B-1----:R-:W-:Y:S04]  /*10d10*/  FFMA.FTZ R3, R176, c[0x0][0x2d0], -R153 ;  /* 0x0000b400b0037a23 */ /* 0x002fe80000010899 */
[C---:B------:R-:W-:Y:S01]  /*10d20*/  HMMA.16816.F32 R48, R76.reuse, R94, R48 ;  /* 0x0000005e4c30723c */ /* 0x040fe20000001830 */
[----:B------:R1:W4:Y:S07]  /*10d30*/  MUFU.EX2 R212, R3 ;  /* 0x0000000300d47308 */ /* 0x00032e0000000800 */
[-C--:B---3--:R-:W-:Y:S08]  /*10d40*/  HMMA.16816.F32 R52, R76, R84.reuse, R52 ;  /* 0x000000544c34723c */ /* 0x088ff00000001834 */
[C---:B------:R-:W-:Y:S08]  /*10d50*/  HMMA.16816.F32 R56, R80.reuse, R84, R56 ;  /* 0x000000545038723c */ /* 0x040ff00000001838 */
[-C--:B------:R-:W-:Y:S04]  /*10d60*/  HMMA.16816.F32 R60, R80, R86.reuse, R60 ;  /* 0x00000056503c723c */ /* 0x080fe8000000183c */
[--C-:B-1----:R-:W-:Y:S04]  /*10d70*/  FFMA.FTZ R3, R184, c[0x0][0x2d0], -R154.reuse ;  /* 0x0000b400b8037a23 */ /* 0x102fe8000001089a */
[----:B------:R1:W-:Y:S01]  /*10d80*/  MUFU.EX2 R130, R3 ;  /* 0x0000000300827308 */ /* 0x0003e20000000800 */
[----:B------:R-:W-:Y:S01]  /*10d90*/  HMMA.16816.F32 R64, R76, R86, R64 ;  /* 0x000000564c40723c */ /* 0x000fe20000001840 */
[----:B------:R-:W-:Y:S06]  /*10da0*/  LDSM.16.MT88.4 R84, [R193+0x1000] ;  /* 0x00100000c154783b */ /* 0x000fec0000004200 */
[----:B--2---:R-:W-:Y:S02]  /*10db0*/  F2FP.PACK_AB R76, R214, R131 ;  /* 0x00000083d64c723e */ /* 0x004fe400000000ff */
[----:B----4-:R-:W-:Y:S03]  /*10dc0*/  F2FP.PACK_AB R78, R212, R213 ;  /* 0x000000d5d44e723e */ /* 0x010fe600000000ff */
[--C-:B-1----:R-:W-:Y:S04]  /*10dd0*/  FFMA.FTZ R3, R185, c[0x0][0x2d0], -R154.reuse ;  /* 0x0000b400b9037a23 */ /* 0x102fe8000001089a */
[----:B------:R1:W2:Y:S02]  /*10de0*/  MUFU.EX2 R211, R3 ;  /* 0x0000000300d37308 */ /* 0x0002a40000000800 */
[--C-:B-1----:R-:W-:Y:S01]  /*10df0*/  FFMA.FTZ R3, R182, c[0x0][0x2d0], -R154.reuse ;  /* 0x0000b400b6037a23 */ /* 0x102fe2000001089a */
[----:B--2---:R-:W-:Y:S07]  /*10e00*/  F2FP.PACK_AB R77, R211, R130 ;  /* 0x00000082d34d723e */ /* 0x004fee00000000ff */
[----:B------:R1:W-:Y:S02]  /*10e10*/  MUFU.EX2 R209, R3 ;  /* 0x0000000300d17308 */ /* 0x0003e40000000800 */
[----:B-1----:R-:W-:Y:S08]  /*10e20*/  FFMA.FTZ R3, R183, c[0x0][0x2d0], -R154 ;  /* 0x0000b400b7037a23 */ /* 0x002ff0000001089a */
[----:B------:R1:W-:Y:S10]  /*10e30*/  MUFU.EX2 R183, R92 ;  /* 0x0000005c00b77308 */ /* 0x0003f40000000800 */
[----:B------:R2:W3:Y:S01]  /*10e40*/  MUFU.EX2 R210, R3 ;  /* 0x0000000300d27308 */ /* 0x0004e20000000800 */
[----:B-1----:R-:W-:Y:S01]  /*10e50*/  LDSM.16.MT88.4 R92, [R190+0x1000] ;  /* 0x00100000be5c783b */ /* 0x002fe20000004200 */
[--C-:B--2---:R-:W-:Y:S01]  /*10e60*/  FFMA.FTZ R3, R187, c[0x0][0x2d0], -R155.reuse ;  /* 0x0000b400bb037a23 */ /* 0x104fe2000001089b */
[----:B---3--:R-:W-:Y:S07]  /*10e70*/  F2FP.PACK_AB R79, R210, R209 ;  /* 0x000000d1d24f723e */ /* 0x008fee00000000ff */
[----:B------:R1:W-:Y:S02]  /*10e80*/  MUFU.EX2 R129, R3 ;  /* 0x0000000300817308 */ /* 0x0003e40000000800 */
[--C-:B-1----:R-:W-:Y:S08]  /*10e90*/  FFMA.FTZ R3, R208, c[0x0][0x2d0], -R155.reuse ;  /* 0x0000b400d0037a23 */ /* 0x102ff0000001089b */
[----:B------:R1:W2:Y:S02]  /*10ea0*/  MUFU.EX2 R187, R3 ;  /* 0x0000000300bb7308 */ /* 0x0002a40000000800 */
[----:B-1----:R-:W-:Y:S01]  /*10eb0*/  FFMA.FTZ R3, R186, c[0x0][0x2d0], -R155 ;  /* 0x0000b400ba037a23 */ /* 0x002fe2000001089b */
[----:B--2---:R-:W-:Y:S07]  /*10ec0*/  F2FP.PACK_AB R80, R187, R129 ;  /* 0x00000081bb50723e */ /* 0x004fee00000000ff */
[----:B------:R1:W-:Y:S10]  /*10ed0*/  MUFU.EX2 R186, R88 ;  /* 0x0000005800ba7308 */ /* 0x0003f40000000800 */
[----:B------:R2:W3:Y:S01]  /*10ee0*/  MUFU.EX2 R208, R3 ;  /* 0x0000000300d07308 */ /* 0x0004e20000000800 */
[----:B-1----:R-:W1:Y:S01]  /*10ef0*/  LDSM.16.MT88.4 R88, [R189+0x1000] ;  /* 0x00100000bd58783b */ /* 0x002e620000004200 */
[--C-:B--2---:R-:W-:Y:S01]  /*10f00*/  FFMA.FTZ R3, R248, c[0x0][0x2d0], -R152.reuse ;  /* 0x0000b400f8037a23 */ /* 0x104fe20000010898 */
[----:B---3--:R-:W-:Y:S07]  /*10f10*/  F2FP.PACK_AB R82, R186, R208 ;  /* 0x000000d0ba52723e */ /* 0x008fee00000000ff */
[----:B------:R2:W-:Y:S02]  /*10f20*/  MUFU.EX2 R139, R3 ;  /* 0x00000003008b7308 */ /* 0x0005e40000000800 */
[--C-:B--2---:R-:W-:Y:S01]  /*10f30*/  FFMA.FTZ R3, R250, c[0x0][0x2d0], -R152.reuse ;  /* 0x0000b400fa037a23 */ /* 0x104fe20000010898 */
        /* <DEDUP_REMOVED lines=14> */
[----:B-1----:R-:W-:Y:S04]  /*11020*/  FFMA.FTZ R3, R240, c[0x0][0x2d0], -R153 ;  /* 0x0000b400f0037a23 */ /* 0x002fe80000010899 */
[-C--:B------:R-:W-:Y:S01]  /*11030*/  HMMA.16816.F32 R20, R76, R84.reuse, R20 ;  /* 0x000000544c14723c */ /* 0x080fe20000001814 */
[----:B------:R1:W-:Y:S07]  /*11040*/  MUFU.EX2 R185, R3 ;  /* 0x0000000300b97308 */ /* 0x0003ee0000000800 */
[C---:B------:R-:W-:Y:S07]  /*11050*/  HMMA.16816.F32 R24, R80.reuse, R84, R24 ;  /* 0x000000545018723c */ /* 0x040fee0000001818 */
[----:B------:R-:W-:Y:S01]  /*11060*/  FFMA.FTZ R84, R169, c[0x0][0x2d0], -R155 ;  /* 0x0000b400a9547a23 */ /* 0x000fe2000001089b */
[-C--:B------:R-:W-:Y:S03]  /*11070*/  HMMA.16816.F32 R28, R80, R86.reuse, R28 ;  /* 0x00000056501c723c */ /* 0x080fe6000000181c */
[----:B------:R4:W-:Y:S05]  /*11080*/  MUFU.EX2 R177, R84 ;  /* 0x0000005400b17308 */ /* 0x0009ea0000000800 */
[C---:B------:R-:W-:Y:S04]  /*11090*/  HMMA.16816.F32 R32, R76.reuse, R86, R32 ;  /* 0x000000564c20723c */ /* 0x040fe80000001820 */
[----:B-1----:R-:W-:Y:S04]  /*110a0*/  FFMA.FTZ R3, R241, c[0x0][0x2d0], -R153 ;  /* 0x0000b400f1037a23 */ /* 0x002fe80000010899 */
[-C--:B------:R-:W-:Y:S01]  /*110b0*/  HMMA.16816.F32 R36, R76, R92.reuse, R36 ;  /* 0x0000005c4c24723c */ /* 0x080fe20000001824 */
[----:B------:R1:W5:Y:S07]  /*110c0*/  MUFU.EX2 R182, R3 ;  /* 0x0000000300b67308 */ /* 0x00036e0000000800 */
[C---:B------:R-:W-:Y:S01]  /*110d0*/  HMMA.16816.F32 R40, R80.reuse, R92, R40 ;  /* 0x0000005c5028723c */ /* 0x040fe20000001828 */
[----:B----4-:R-:W4:Y:S07]  /*110e0*/  LDSM.16.MT88.4 R84, [R189+0x1800] ;  /* 0x00180000bd54783b */ /* 0x010f2e0000004200 */
        /* <DEDUP_REMOVED lines=9> */
[----:B------:R-:W3:Y:S03]  /*11180*/  LDSM.16.MT88.4 R88, [R193+0x1800] ;  /* 0x00180000c158783b */ /* 0x000ee60000004200 */
[--C-:B-1----:R-:W-:Y:S03]  /*11190*/  FFMA.FTZ R3, R106, c[0x0][0x2d0], -R154.reuse ;  /* 0x0000b4006a037a23 */ /* 0x102fe6000001089a */
[----:B--2---:R-:W-:Y:S01]  /*111a0*/  F2FP.PACK_AB R76, R184, R183 ;  /* 0x000000b7b84c723e */ /* 0x004fe200000000ff */
[----:B------:R1:W2:Y:S01]  /*111b0*/  MUFU.EX2 R179, R3 ;  /* 0x0000000300b37308 */ /* 0x0002a20000000800 */
[----:B-----5:R-:W-:Y:S03]  /*111c0*/  F2FP.PACK_AB R78, R182, R185 ;  /* 0x000000b9b64e723e */ /* 0x020fe600000000ff */
[--C-:B-1----:R-:W-:Y:S01]  /*111d0*/  FFMA.FTZ R3, R251, c[0x0][0x2d0], -R154.reuse ;  /* 0x0000b400fb037a23 */ /* 0x102fe2000001089a */
[----:B--2---:R-:W-:Y:S05]  /*111e0*/  F2FP.PACK_AB R77, R179, R181 ;  /* 0x000000b5b34d723e */ /* 0x004fea00000000ff */
[----:B------:R1:W-:Y:S02]  /*111f0*/  MUFU.EX2 R180, R3 ;  /* 0x0000000300b47308 */ /* 0x0003e40000000800 */
[----:B-1----:R-:W-:Y:S08]  /*11200*/  FFMA.FTZ R3, R252, c[0x0][0x2d0], -R154 ;  /* 0x0000b400fc037a23 */ /* 0x002ff0000001089a */
[----:B------:R1:W2:Y:S02]  /*11210*/  MUFU.EX2 R178, R3 ;  /* 0x0000000300b27308 */ /* 0x0002a40000000800 */
[--C-:B-1----:R-:W-:Y:S01]  /*11220*/  FFMA.FTZ R3, R105, c[0x0][0x2d0], -R155.reuse ;  /* 0x0000b40069037a23 */ /* 0x102fe2000001089b */
[----:B--2---:R-:W-:Y:S07]  /*11230*/  F2FP.PACK_AB R79, R178, R180 ;  /* 0x000000b4b24f723e */ /* 0x004fee00000000ff */
[----:B------:R1:W-:Y:S01]  /*11240*/  MUFU.EX2 R143, R3 ;  /* 0x00000003008f7308 */ /* 0x0003e20000000800 */
[-C--:B----4-:R-:W-:Y:S03]  /*11250*/  HMMA.16816.F32 R4, R76, R84.reuse, R4 ;  /* 0x000000544c04723c */ /* 0x090fe60000001804 */
[--C-:B-1----:R-:W-:Y:S06]  /*11260*/  FFMA.FTZ R3, R104, c[0x0][0x2d0], -R155.reuse ;  /* 0x0000b40068037a23 */ /* 0x102fec000001089b */
[----:B------:R1:W2:Y:S03]  /*11270*/  MUFU.EX2 R142, R3 ;  /* 0x00000003008e7308 */ /* 0x0002a60000000800 */
[----:B-1----:R-:W-:Y:S01]  /*11280*/  FFMA.FTZ R3, R103, c[0x0][0x2d0], -R155 ;  /* 0x0000b40067037a23 */ /* 0x002fe2000001089b */
[----:B--2---:R-:W-:Y:S06]  /*11290*/  F2FP.PACK_AB R80, R142, R143 ;  /* 0x0000008f8e50723e */ /* 0x004fec00000000ff */
[----:B------:R1:W2:Y:S02]  /*112a0*/  MUFU.EX2 R176, R3 ;  /* 0x0000000300b07308 */ /* 0x0002a40000000800 */
[--C-:B-1----:R-:W-:Y:S01]  /*112b0*/  FFMA.FTZ R3, R102, c[0x0][0x2d0], -R152.reuse ;  /* 0x0000b40066037a23 */ /* 0x102fe20000010898 */
[----:B--2---:R-:W-:Y:S02]  /*112c0*/  F2FP.PACK_AB R82, R176, R177 ;  /* 0x000000b1b052723e */ /* 0x004fe400000000ff */
[----:B------:R-:W-:Y:S05]  /*112d0*/  MOV R102, R162 ;  /* 0x000000a200667202 */ /* 0x000fea0000000f00 */
[----:B------:R1:W-:Y:S01]  /*112e0*/  MUFU.EX2 R141, R3 ;  /* 0x00000003008d7308 */ /* 0x0003e20000000800 */
[----:B------:R-:W-:Y:S01]  /*112f0*/  MOV R162, R167 ;  /* 0x000000a700a27202 */ /* 0x000fe20000000f00 */
[--C-:B-1----:R-:W-:Y:S01]  /*11300*/  FFMA.FTZ R3, R101, c[0x0][0x2d0], -R152.reuse ;  /* 0x0000b40065037a23 */ /* 0x102fe20000010898 */
[----:B------:R-:W-:Y:S02]  /*11310*/  MOV R101, R98 ;  /* 0x0000006200657202 */ /* 0x000fe40000000f00 */
[----:B------:R-:W2:Y:S05]  /*11320*/  LDL R98, [R1+0x1c] ;  /* 0x00001c0001627983 */ /* 0x000eaa0000100800 */
[----:B------:R1:W4:Y:S02]  /*11330*/  MUFU.EX2 R140, R3 ;  /* 0x00000003008c7308 */ /* 0x0003240000000800 */
[--C-:B-1----:R-:W-:Y:S01]  /*11340*/  FFMA.FTZ R3, R156, c[0x0][0x2d0], -R152.reuse ;  /* 0x0000b4009c037a23 */ /* 0x102fe20000010898 */
[----:B----4-:R-:W-:Y:S07]  /*11350*/  F2FP.PACK_AB R81, R140, R141 ;  /* 0x0000008d8c51723e */ /* 0x010fee00000000ff */
[----:B------:R1:W-:Y:S02]  /*11360*/  MUFU.EX2 R156, R3 ;  /* 0x00000003009c7308 */ /* 0x0003e40000000800 */
[----:B-1----:R-:W-:Y:S08]  /*11370*/  FFMA.FTZ R3, R157, c[0x0][0x2d0], -R152 ;  /* 0x0000b4009d037a23 */ /* 0x002ff00000010898 */
[----:B------:R1:W4:Y:S02]  /*11380*/  MUFU.EX2 R157, R3 ;  /* 0x00000003009d7308 */ /* 0x0003240000000800 */
[--C-:B-1----:R-:W-:Y:S01]  /*11390*/  FFMA.FTZ R3, R100, c[0x0][0x2d0], -R153.reuse ;  /* 0x0000b40064037a23 */ /* 0x102fe20000010899 */
[----:B----4-:R-:W-:Y:S02]  /*113a0*/  F2FP.PACK_AB R83, R157, R156 ;  /* 0x0000009c9d53723e */ /* 0x010fe400000000ff */
[----:B------:R-:W-:Y:S05]  /*113b0*/  MOV R100, R165 ;  /* 0x000000a500647202 */ /* 0x000fea0000000f00 */
[----:B------:R1:W-:Y:S01]  /*113c0*/  MUFU.EX2 R171, R3 ;  /* 0x0000000300ab7308 */ /* 0x0003e20000000800 */
[C---:B------:R-:W-:Y:S08]  /*113d0*/  HMMA.16816.F32 R8, R80.reuse, R84, R8 ;  /* 0x000000545008723c */ /* 0x040ff00000001808 */
[-C--:B------:R-:W-:Y:S08]  /*113e0*/  HMMA.16816.F32 R12, R80, R86.reuse, R12 ;  /* 0x00000056500c723c */ /* 0x080ff0000000180c */
[C---:B------:R-:W-:Y:S01]  /*113f0*/  HMMA.16816.F32 R16, R76.reuse, R86, R16 ;  /* 0x000000564c10723c */ /* 0x040fe20000001810 */
[----:B------:R-:W4:Y:S03]  /*11400*/  LDSM.16.MT88.4 R84, [R192+0x1800] ;  /* 0x00180000c054783b */ /* 0x000f260000004200 */
[----:B-1----:R-:W-:Y:S01]  /*11410*/  FFMA.FTZ R3, R99, c[0x0][0x2d0], -R153 ;  /* 0x0000b40063037a23 */ /* 0x002fe20000010899 */
[----:B------:R-:W-:Y:S03]  /*11420*/  MOV R99, R163 ;  /* 0x000000a300637202 */ /* 0x000fe60000000f00 */
[-C--:B---3--:R-:W-:Y:S01]  /*11430*/  HMMA.16816.F32 R20, R76, R88.reuse, R20 ;  /* 0x000000584c14723c */ /* 0x088fe20000001814 */
[----:B------:R1:W3:Y:S07]  /*11440*/  MUFU.EX2 R170, R3 ;  /* 0x0000000300aa7308 */ /* 0x0002ee0000000800 */
[C---:B------:R-:W-:Y:S07]  /*11450*/  HMMA.16816.F32 R24, R80.reuse, R88, R24 ;  /* 0x000000585018723c */ /* 0x040fee0000001818 */
[----:B------:R-:W-:Y:S01]  /*11460*/  FFMA.FTZ R88, R161, c[0x0][0x2d0], -R155 ;  /* 0x0000b400a1587a23 */ /* 0x000fe2000001089b */
[-C--:B------:R-:W-:Y:S03]  /*11470*/  HMMA.16816.F32 R28, R80, R90.reuse, R28 ;  /* 0x0000005a501c723c */ /* 0x080fe6000000181c */
[----:B------:R-:W-:Y:S05]  /*11480*/  MUFU.EX2 R161, R88 ;  /* 0x0000005800a17308 */ /* 0x000fea0000000800 */
[C---:B------:R-:W-:Y:S04]  /*11490*/  HMMA.16816.F32 R32, R76.reuse, R90, R32 ;  /* 0x0000005a4c20723c */ /* 0x040fe80000001820 */
[--C-:B-1----:R-:W-:Y:S01]  /*114a0*/  FFMA.FTZ R3, R159, c[0x0][0x2d0], -R153.reuse ;  /* 0x0000b4009f037a23 */ /* 0x102fe20000010899 */
[----:B---3--:R-:W-:Y:S03]  /*114b0*/  F2FP.PACK_AB R148, R170, R171 ;  /* 0x000000abaa94723e */ /* 0x008fe600000000ff */
[-C--:B------:R-:W-:Y:S01]  /*114c0*/  HMMA.16816.F32 R36, R76, R92.reuse, R36 ;  /* 0x0000005c4c24723c */ /* 0x080fe20000001824 */
[----:B------:R1:W-:Y:S07]  /*114d0*/  MUFU.EX2 R169, R3 ;  /* 0x0000000300a97308 */ /* 0x0003ee0000000800 */
[C---:B------:R-:W-:Y:S08]  /*114e0*/  HMMA.16816.F32 R40, R80.reuse, R92, R40 ;  /* 0x0000005c5028723c */ /* 0x040ff00000001828 */
[-C--:B------:R-:W-:Y:S08]  /*114f0*/  HMMA.16816.F32 R44, R80, R94.reuse, R44 ;  /* 0x0000005e502c723c */ /* 0x080ff0000000182c */
[C---:B------:R-:W-:Y:S04]  /*11500*/  HMMA.16816.F32 R48, R76.reuse, R94, R48 ;  /* 0x0000005e4c30723c */ /* 0x040fe80000001830 */
[----:B-1----:R-:W-:Y:S04]  /*11510*/  FFMA.FTZ R3, R158, c[0x0][0x2d0], -R153 ;  /* 0x0000b4009e037a23 */ /* 0x002fe80000010899 */
[----:B------:R1:W3:Y:S01]  /*11520*/  MUFU.EX2 R167, R3 ;  /* 0x0000000300a77308 */ /* 0x0002e20000000800 */
[-C--:B----4-:R-:W-:Y:S08]  /*11530*/  HMMA.16816.F32 R52, R76, R84.reuse, R52 ;  /* 0x000000544c34723c */ /* 0x090ff00000001834 */
[C---:B------:R-:W-:Y:S07]  /*11540*/  HMMA.16816.F32 R56, R80.reuse, R84, R56 ;  /* 0x000000545038723c */ /* 0x040fee0000001838 */
[----:B------:R-:W-:Y:S01]  /*11550*/  MOV R85, R2 ;  /* 0x0000000200557202 */ /* 0x000fe20000000f00 */
[-C--:B------:R-:W-:Y:S04]  /*11560*/  HMMA.16816.F32 R60, R80, R86.reuse, R60 ;  /* 0x00000056503c723c */ /* 0x080fe8000000183c */
[----:B------:R-:W-:Y:S01]  /*11570*/  MOV R84, R70 ;  /* 0x0000004600547202 */ /* 0x000fe20000000f00 */
[--C-:B-1----:R-:W-:Y:S03]  /*11580*/  FFMA.FTZ R3, R97, c[0x0][0x2d0], -R154.reuse ;  /* 0x0000b40061037a23 */ /* 0x102fe6000001089a */
[----:B------:R-:W-:Y:S01]  /*11590*/  HMMA.16816.F32 R64, R76, R86, R64 ;  /* 0x000000564c40723c */ /* 0x000fe20000001840 */
[----:B------:R-:W4:Y:S01]  /*115a0*/  LDL.LU R97, [R1+0xc] ;  /* 0x00000c0001617983 */ /* 0x000f220000300800 */
[----:B------:R1:W-:Y:S02]  /*115b0*/  MUFU.EX2 R165, R3 ;  /* 0x0000000300a57308 */ /* 0x0003e40000000800 */
[----:B---3--:R-:W-:Y:S01]  /*115c0*/  F2FP.PACK_AB R150, R167, R169 ;  /* 0x000000a9a796723e */ /* 0x008fe200000000ff */
[--C-:B-1----:R-:W-:Y:S02]  /*115d0*/  FFMA.FTZ R3, R96, c[0x0][0x2d0], -R154.reuse ;  /* 0x0000b40060037a23 */ /* 0x102fe4000001089a */
[----:B------:R-:W3:Y:S05]  /*115e0*/  LDL.LU R96, [R1+0x10] ;  /* 0x0000100001607983 */ /* 0x000eea0000300800 */
[----:B------:R1:W5:Y:S01]  /*115f0*/  MUFU.EX2 R163, R3 ;  /* 0x0000000300a37308 */ /* 0x0003620000000800 */
[----:B------:R-:W3:Y:S04]  /*11600*/  LDL.LU R89, [R1+0x14] ;  /* 0x0000140001597983 */ /* 0x000ee80000300800 */
[----:B------:R-:W3:Y:S01]  /*11610*/  LDL.LU R88, [R1+0x18] ;  /* 0x0000180001587983 */ /* 0x000ee20000300800 */
[--C-:B-1----:R-:W-:Y:S01]  /*11620*/  FFMA.FTZ R3, R164, c[0x0][0x2d0], -R154.reuse ;  /* 0x0000b400a4037a23 */ /* 0x102fe2000001089a */
[----:B-----5:R-:W-:Y:S03]  /*11630*/  F2FP.PACK_AB R149, R163, R165 ;  /* 0x000000a5a395723e */ /* 0x020fe600000000ff */
[----:B------:R1:W-:Y:S02]  /*11640*/  MUFU.EX2 R164, R3 ;  /* 0x0000000300a47308 */ /* 0x0003e40000000800 */
[----:B-1----:R-:W-:Y:S08]  /*11650*/  FFMA.FTZ R3, R162, c[0x0][0x2d0], -R154 ;  /* 0x0000b400a2037a23 */ /* 0x002ff0000001089a */
[----:B------:R1:W5:Y:S01]  /*11660*/  MUFU.EX2 R162, R3 ;  /* 0x0000000300a27308 */ /* 0x0003620000000800 */
[----:B--2---:R-:W-:Y:S02]  /*11670*/  ISETP.GT.AND P0, PT, R206, R98, PT ;  /* 0x00000062ce00720c */ /* 0x004fe40003f04270 */
[----:B------:R-:W-:Y:S01]  /*11680*/  MOV R206, R205 ;  /* 0x000000cd00ce7202 */ /* 0x000fe20000000f00 */
[--C-:B-1----:R-:W-:Y:S01]  /*11690*/  FFMA.FTZ R3, R160, c[0x0][0x2d0], -R155.reuse ;  /* 0x0000b400a0037a23 */ /* 0x102fe2000001089b */
[----:B-----5:R-:W-:Y:S05]  /*116a0*/  F2FP.PACK_AB R151, R162, R164 ;  /* 0x000000a4a297723e */ /* 0x020fea00000000ff */
        /* <DEDUP_REMOVED lines=8> */
[----:B------:R-:W1:Y:S06]  /*11730*/  LDSM.16.MT88.4 R100, [R189+0x2000] ;  /* 0x00200000bd64783b */ /* 0x000e6c0000004200 */
[----:B------:R2:W-:Y:S02]  /*11740*/  MUFU.EX2 R155, R3 ;  /* 0x00000003009b7308 */ /* 0x0005e40000000800 */
[--C-:B--2---:R-:W-:Y:S08]  /*11750*/  FFMA.FTZ R3, R99, c[0x0][0x2d0], -R152.reuse ;  /* 0x0000b40063037a23 */ /* 0x104ff00000010898 */
[----:B------:R2:W5:Y:S02]  /*11760*/  MUFU.EX2 R154, R3 ;  /* 0x00000003009a7308 */ /* 0x0005640000000800 */
[--C-:B--2---:R-:W-:Y:S01]  /*11770*/  FFMA.FTZ R3, R74, c[0x0][0x2d0], -R152.reuse ;  /* 0x0000b4004a037a23 */ /* 0x104fe20000010898 */
[----:B-----5:R-:W-:Y:S01]  /*11780*/  F2FP.PACK_AB R145, R154, R155 ;  /* 0x0000009b9a91723e */ /* 0x020fe200000000ff */
[----:B------:R-:W-:Y:S06]  /*11790*/  FFMA.FTZ R152, R75, c[0x0][0x2d0], -R152 ;  /* 0x0000b4004b987a23 */ /* 0x000fec0000010898 */
[----:B------:R-:W-:Y:S10]  /*117a0*/  MUFU.EX2 R153, R3 ;  /* 0x0000000300997308 */ /* 0x000ff40000000800 */
[----:B------:R-:W2:Y:S02]  /*117b0*/  MUFU.EX2 R74, R152 ;  /* 0x00000098004a7308 */ /* 0x000ea40000000800 */
[----:B--2---:R-:W-:Y:S01]  /*117c0*/  F2FP.PACK_AB R147, R74, R153 ;  /* 0x000000994a93723e */ /* 0x004fe200000000ff */
[----:B----4-:R-:W-:Y:S04]  /*117d0*/  FFMA.FTZ R3, R73, R97, R231 ;  /* 0x0000006149037223 */ /* 0x010fe800000100e7 */
[----:B------:R-:W-:Y:S04]  /*117e0*/  FADD.FTZ R3, R236, R3 ;  /* 0x00000003ec037221 */ /* 0x000fe80000010000 */
[----:B------:R-:W-:Y:S02]  /*117f0*/  FADD.FTZ R3, R237, R3 ;  /* 0x00000003ed037221 */ /* 0x000fe40000010000 */
[----:B---3--:R-:W-:Y:S02]  /*11800*/  FFMA.FTZ R73, R68, R96, R228 ;  /* 0x0000006044497223 */ /* 0x008fe400000100e4 */
[----:B------:R-:W-:Y:S02]  /*11810*/  FFMA.FTZ R69, R69, R89, R227 ;  /* 0x0000005945457223 */ /* 0x000fe400000100e3 */
[----:B------:R-:W-:Y:S02]  /*11820*/  FFMA.FTZ R68, R0, R88, R172 ;  /* 0x0000005800447223 */ /* 0x000fe400000100ac */
[----:B------:R-:W-:Y:S01]  /*11830*/  FADD.FTZ R0, R233, R73 ;  /* 0x00000049e9007221 */ /* 0x000fe20000010000 */
[-C--:B-1----:R-:W-:Y:S05]  /*11840*/  HMMA.16816.F32 R88, R148, R100.reuse, R4 ;  /* 0x000000649458723c */ /* 0x082fea0000001804 */
[----:B------:R-:W-:Y:S02]  /*11850*/  FADD.FTZ R0, R235, R0 ;  /* 0x00000000eb007221 */ /* 0x000fe40000010000 */
[----:B------:R-:W-:Y:S01]  /*11860*/  FADD.FTZ R5, R229, R69 ;  /* 0x00000045e5057221 */ /* 0x000fe20000010000 */
[C---:B------:R-:W-:Y:S04]  /*11870*/  HMMA.16816.F32 R92, R144.reuse, R100, R8 ;  /* 0x00000064905c723c */ /* 0x040fe80000001808 */
[----:B------:R-:W-:Y:S03]  /*11880*/  FADD.FTZ R4, R173, R68 ;  /* 0x00000044ad047221 */ /* 0x000fe60000010000 */
        /* <DEDUP_REMOVED lines=83> */
[----:B------:R-:W-:Y:S02]  /*11dc0*/  FADD.FTZ R4, R162, R5 ;  /* 0x00000005a2047221 */ /* 0x000fe40000010000 */
[----:B------:R-:W-:Y:S02]  /*11dd0*/  FADD.FTZ R3, R158, R3 ;  /* 0x000000039e037221 */ /* 0x000fe40000010000 */
[----:B------:R-:W-:Y:S01]  /*11de0*/  FADD.FTZ R0, R74, R0 ;  /* 0x000000004a007221 */ /* 0x000fe20000010000 */
[----:B------:R-:W-:Y:S04]  /*11df0*/  STL [R1+0x10], R4 ;  /* 0x0000100401007387 */ /* 0x000fe80000100800 */
[----:B------:R1:W-:Y:S04]  /*11e00*/  STL [R1+0x14], R3 ;  /* 0x0000140301007387 */ /* 0x0003e80000100800 */
[----:B------:R2:W-:Y:S01]  /*11e10*/  STL [R1+0x18], R0 ;  /* 0x0000180001007387 */ /* 0x0005e20000100800 */
[----:B-1----:R-:W-:Y:S02]  /*11e20*/  MOV R3, R71 ;  /* 0x0000004700037202 */ /* 0x002fe40000000f00 */
[----:B--2---:R-:W-:Y:S02]  /*11e30*/  MOV R0, R2 ;  /* 0x0000000200007202 */ /* 0x004fe40000000f00 */
[----:B------:R-:W-:Y:S01]  /*11e40*/  MOV R2, R72 ;  /* 0x0000004800027202 */ /* 0x000fe20000000f00 */
[----:B------:R-:W-:-:S05]  /*11e50*/  @P0 BRA `(.L_x_630) ;  /* 0xffffc53000000947 */ /* 0x000fca000383ffff */
.L_x_629:
[----:B------:R-:W-:-:S13]  /*11e60*/  ISETP.GE.AND P0, PT, R205, R239, PT ;  /* 0x000000efcd00720c */ /* 0x000fda0003f06270 */
[----:B------:R-:W-:Y:S05]  /*11e70*/  @!P0 BRA `(.L_x_631) ;  /* 0x0000576000008947 */ /* 0x000fea0003800000 */
[----:B------:R-:W-:Y:S01]  /*11e80*/  IMAD.MOV.U32 R85, RZ, RZ, R71 ;  /* 0x000000ffff557224 */ /* 0x000fe200078e0047 */
[----:B------:R-:W-:Y:S01]  /*11e90*/  MOV R87, R0 ;  /* 0x0000000000577202 */ /* 0x000fe20000000f00 */
[----:B------:R-:W-:Y:S01]  /*11ea0*/  IMAD.MOV.U32 R84, RZ, RZ, R72 ;  /* 0x000000ffff547224 */ /* 0x000fe200078e0048 */
[----:B------:R-:W-:Y:S02]  /*11eb0*/  MOV R86, R70 ;  /* 0x0000004600567202 */ /* 0x000fe40000000f00 */
.L_x_648:
[----:B--2---:R-:W2:Y:S01]  /*11ec0*/  LDL R176, [R1+0x34] ;  /* 0x0000340001b07983 */ /* 0x004ea20000100800 */
[----:B------:R-:W-:Y:S04]  /*11ed0*/  DEPBAR.LE SB0, 0x0 ;  /* 0x000080000000791a */ /* 0x000fe80000000000 */
[----:B------:R-:W2:Y:S01]  /*11ee0*/  LDL.64 R2, [R1+0x28] ;  /* 0x0000280001027983 */ /* 0x000ea20000100a00 */
[----:B------:R-:W-:Y:S01]  /*11ef0*/  WARPSYNC 0xffffffff ;  /* 0xffffffff00007948 */ /* 0x000fe20003800000 */
[----:B------:R-:W-:Y:S01]  /*11f00*/  SHF.R.S32.HI R0, RZ, 0x1f, R205 ;  /* 0x0000001fff007819 */ /* 0x000fe200000114cd */
[----:B------:R-:W-:Y:S01]  /*11f10*/  ULDC UR4, c[0x0][0x324] ;  /* 0x0000c90000047ab9 */ /* 0x000fe20000000800 */
[----:B------:R-:W-:Y:S01]  /*11f20*/  MOV R211, 0x5 ;  /* 0x0000000500d37802 */ /* 0x000fe20000000f00 */
[----:B------:R-:W-:Y:S01]  /*11f30*/  ULOP3.LUT UR4, URZ, UR4, URZ, 0x33, !UPT ;  /* 0x000000043f047292 */ /* 0x000fe2000f8e333f */
[----:B------:R-:W-:Y:S01]  /*11f40*/  BAR.SYNC.DEFER_BLOCKING 0x0 ;  /* 0x0000000000007b1d */ /* 0x000fe20000010000 */
[----:B------:R-:W-:Y:S04]  /*11f50*/  IMAD R0, R0, c[0x0][0x208], RZ ;  /* 0x0000820000007a24 */ /* 0x000fe800078e02ff */
[C---:B------:R-:W-:Y:S03]  /*11f60*/  IMAD R0, R205.reuse, c[0x0][0x20c], R0 ;  /* 0x00008300cd007a24 */ /* 0x040fe600078e0200 */
[----:B------:R-:W-:Y:S08]  /*11f70*/  LDSM.16.M88.4 R80, [R195] ;  /* 0x00000000c350783b */ /* 0x000ff00000000200 */
[----:B------:R-:W3:Y:S08]  /*11f80*/  LDSM.16.M88.4 R16, [R188] ;  /* 0x00000000bc10783b */ /* 0x000ef00000000200 */
[----:B------:R-:W4:Y:S08]  /*11f90*/  LDSM.16.M88.4 R76, [R195+0x2000] ;  /* 0x00200000c34c783b */ /* 0x000f300000000200 */
[----:B------:R-:W5:Y:S08]  /*11fa0*/  LDSM.16.M88.4 R32, [R188+0x800] ;  /* 0x00080000bc20783b */ /* 0x000f700000000200 */
        /* <DEDUP_REMOVED lines=8> */
[----:B------:R-:W2:Y:S04]  /*12030*/  LDL R217, [R1+0x30] ;  /* 0x0000300001d97983 */ /* 0x000ea80000100800 */
[----:B------:R-:W2:Y:S06]  /*12040*/  LDL.64 R226, [R1+0x20] ;  /* 0x0000200001e27983 */ /* 0x000eac0000100a00 */
[----:B------:R-:W2:Y:S04]  /*12050*/  LDL R215, [R1+0x40] ;  /* 0x0000400001d77983 */ /* 0x000ea80000100800 */
[----:B------:R-:W2:Y:S01]  /*12060*/  LDL R213, [R1+0x44] ;  /* 0x0000440001d57983 */ /* 0x000ea20000100800 */
[-C--:B-1-3--:R-:W-:Y:S08]  /*12070*/  HMMA.16816.F32 R4, R80, R16.reuse, RZ ;  /* 0x000000105004723c */ /* 0x08aff000000018ff */
[C---:B----4-:R-:W-:Y:S08]  /*12080*/  HMMA.16816.F32 R8, R76.reuse, R16, RZ ;  /* 0x000000104c08723c */ /* 0x050ff000000018ff */
        /* <DEDUP_REMOVED lines=18> */
[----:B------:R-:W1:Y:S03]  /*121b0*/  LDSM.16.M88.4 R152, [R201] ;  /* 0x00000000c998783b */ /* 0x000e660000000200 */
[----:B--2---:R-:W-:Y:S04]  /*121c0*/  MOV R3, R176 ;  /* 0x000000b000037202 */ /* 0x004fe80000000f00 */
[-C--:B------:R-:W-:Y:S08]  /*121d0*/  HMMA.16816.F32 R4, R156, R160.reuse, R4 ;  /* 0x000000a09c04723c */ /* 0x080ff00000001804 */
[C---:B------:R-:W-:Y:S07]  /*121e0*/  HMMA.16816.F32 R8, R164.reuse, R160, R8 ;  /* 0x000000a0a408723c */ /* 0x040fee0000001808 */
[----:B------:R-:W-:Y:S01]  /*121f0*/  IMAD.WIDE.U32 R160, R205, c[0x0][0x208], RZ ;  /* 0x00008200cda07a25 */ /* 0x000fe200078e00ff */
[-C--:B------:R-:W-:Y:S04]  /*12200*/  HMMA.16816.F32 R12, R164, R162.reuse, R12 ;  /* 0x000000a2a40c723c */ /* 0x080fe8000000180c */
[----:B------:R-:W-:Y:S01]  /*12210*/  IADD3 R0, R161, R0, RZ ;  /* 0x00000000a1007210 */ /* 0x000fe20007ffe0ff */
[----:B------:R-:W-:Y:S03]  /*12220*/  IMAD.WIDE.U32 R2, R160, 0x50, R2 ;  /* 0x00000050a0027825 */ /* 0x000fe600078e0002 */
[C---:B------:R-:W-:Y:S01]  /*12230*/  HMMA.16816.F32 R16, R156.reuse, R162, R16 ;  /* 0x000000a29c10723c */ /* 0x040fe20000001810 */
[----:B------:R-:W2:Y:S03]  /*12240*/  LDSM.16.M88.4 R160, [R200] ;  /* 0x00000000c8a0783b */ /* 0x000ea60000000200 */
[----:B------:R-:W-:Y:S01]  /*12250*/  IMAD R0, R0, 0x50, RZ ;  /* 0x0000005000007824 */ /* 0x000fe200078e02ff */
[C---:B------:R-:W-:Y:S03]  /*12260*/  LEA R176, P0, R2.reuse, c[0x0][0x1f8], 0x1 ;  /* 0x00007e0002b07a11 */ /* 0x040fe600078008ff */
[-C--:B------:R-:W-:Y:S04]  /*12270*/  HMMA.16816.F32 R20, R156, R168.reuse, R20 ;  /* 0x000000a89c14723c */ /* 0x080fe80000001814 */
[----:B------:R-:W-:Y:S04]  /*12280*/  IADD3 R0, R3, R0, RZ ;  /* 0x0000000003007210 */ /* 0x000fe80007ffe0ff */
[C---:B------:R-:W-:Y:S04]  /*12290*/  HMMA.16816.F32 R24, R164.reuse, R168, R24 ;  /* 0x000000a8a418723c */ /* 0x040fe80000001818 */
[----:B------:R-:W-:Y:S03]  /*122a0*/  LEA.HI.X R177, R2, c[0x0][0x1fc], R0, 0x1, P0 ;  /* 0x00007f0002b17a11 */ /* 0x000fe600000f0c00 */
[----:B------:R-:W-:Y:S01]  /*122b0*/  MOV R168, c[0x0][0x208] ;  /* 0x0000820000a87a02 */ /* 0x000fe20000000f00 */
[-C--:B------:R-:W-:Y:S01]  /*122c0*/  HMMA.16816.F32 R28, R164, R170.reuse, R28 ;  /* 0x000000aaa41c723c */ /* 0x080fe2000000181c */
[----:B------:R-:W-:Y:S01]  /*122d0*/  @!PT LDS RZ, [RZ] ;  /* 0x00000000fffff984 */ /* 0x000fe20000000800 */
[----:B------:R-:W-:Y:S01]  /*122e0*/  @!PT LDS RZ, [RZ] ;  /* 0x00000000fffff984 */ /* 0x000fe20000000800 */
[----:B------:R-:W-:Y:S01]  /*122f0*/  @!PT LDS RZ, [RZ] ;  /* 0x00000000fffff984 */ /* 0x000fe20000000800 */
[----:B------:R3:W-:Y:S03]  /*12300*/  LDGSTS.E.BYPASS.LTC128B.128 [R207+0x100], [R176.64], !P4 ;  /* 0x00100000b0cf7fae */ /* 0x0007e6000e101d48 */
[C---:B------:R-:W-:Y:S02]  /*12310*/  SHF.L.U32 R178, R168.reuse, 0x5, RZ ;  /* 0x00000005a8b27819 */ /* 0x040fe400000006ff */
[----:B------:R-:W-:Y:S02]  /*12320*/  SHF.L.U64.HI R0, R168, R211, c[0x0][0x20c] ;  /* 0x00008300a8007619 */ /* 0x000fe400000102d3 */
[C---:B------:R-:W-:Y:S07]  /*12330*/  HMMA.16816.F32 R32, R156.reuse, R170, R32 ;  /* 0x000000aa9c20723c */ /* 0x040fee0000001820 */
[----:B------:R-:W-:Y:S01]  /*12340*/  IADD3 R170, P1, R176, R178, RZ ;  /* 0x000000b2b0aa7210 */ /* 0x000fe20007f3e0ff */
[-C--:B------:R-:W-:Y:S04]  /*12350*/  HMMA.16816.F32 R36, R156, R172.reuse, R36 ;  /* 0x000000ac9c24723c */ /* 0x080fe80000001824 */
[----:B------:R-:W-:Y:S02]  /*12360*/  IADD3.X R171, R177, R0, RZ, P1, !PT ;  /* 0x00000000b1ab7210 */ /* 0x000fe40000ffe4ff */
[----:B------:R-:W-:Y:S02]  /*12370*/  IADD3 R168, P0, R170, R178, RZ ;  /* 0x000000b2aaa87210 */ /* 0x000fe40007f1e0ff */
[C---:B------:R-:W-:Y:S01]  /*12380*/  HMMA.16816.F32 R40, R164.reuse, R172, R40 ;  /* 0x000000aca428723c */ /* 0x040fe20000001828 */
[----:B------:R4:W-:Y:S03]  /*12390*/  LDGSTS.E.BYPASS.LTC128B.128 [R207+0x900], [R170.64], !P4 ;  /* 0x00900000aacf7fae */ /* 0x0009e6000e101d48 */
[----:B------:R-:W-:Y:S02]  /*123a0*/  IADD3.X R169, R171, R0, RZ, P0, !PT ;  /* 0x00000000aba97210 */ /* 0x000fe400007fe4ff */
[----:B------:R-:W-:Y:S02]  /*123b0*/  IADD3 R2, P1, R168, R178, RZ ;  /* 0x000000b2a8027210 */ /* 0x000fe40007f3e0ff */
[-C--:B------:R-:W-:Y:S01]  /*123c0*/  HMMA.16816.F32 R44, R164, R174.reuse, R44 ;  /* 0x000000aea42c723c */ /* 0x080fe2000000182c */
[----:B------:R4:W-:Y:S03]  /*123d0*/  LDGSTS.E.BYPASS.LTC128B.128 [R207+0x1100], [R168.64], !P4 ;  /* 0x01100000a8cf7fae */ /* 0x0009e6000e101d48 */
[----:B------:R-:W-:Y:S02]  /*123e0*/  IADD3.X R3, R169, R0, RZ, P1, !PT ;  /* 0x00000000a9037210 */ /* 0x000fe40000ffe4ff */
[----:B------:R-:W-:Y:S02]  /*123f0*/  IADD3 R172, P0, R2, R178, RZ ;  /* 0x000000b202ac7210 */ /* 0x000fe40007f1e0ff */
[C---:B------:R-:W-:Y:S01]  /*12400*/  HMMA.16816.F32 R48, R156.reuse, R174, R48 ;  /* 0x000000ae9c30723c */ /* 0x040fe20000001830 */
[----:B------:R5:W-:Y:S03]  /*12410*/  LDGSTS.E.BYPASS.LTC128B.128 [R207+0x1900], [R2.64], !P4 ;  /* 0x0190000002cf7fae */ /* 0x000be6000e101d48 */
[----:B------:R-:W-:Y:S02]  /*12420*/  IADD3.X R173, R3, R0, RZ, P0, !PT ;  /* 0x0000000003ad7210 */ /* 0x000fe400007fe4ff */
[----:B------:R-:W-:Y:S02]  /*12430*/  ISETP.GT.AND P0, PT, R205, R239, PT ;  /* 0x000000efcd00720c */ /* 0x000fe40003f04270 */
[-C--:B-1----:R-:W-:Y:S01]  /*12440*/  HMMA.16816.F32 R52, R156, R152.reuse, R52 ;  /* 0x000000989c34723c */ /* 0x082fe20000001834 */
[----:B------:R1:W-:Y:S07]  /*12450*/  LDGSTS.E.BYPASS.LTC128B.128 [R207+0x2100], [R172.64], !P4 ;  /* 0x02100000accf7fae */ /* 0x0003ee000e101d48 */
[C---:B------:R-:W-:Y:S01]  /*12460*/  HMMA.16816.F32 R56, R164.reuse, R152, R56 ;  /* 0x00000098a438723c */ /* 0x040fe20000001838 */
[----:B---3--:R-:W-:Y:S07]  /*12470*/  LDSM.16.M88.4 R176, [R196+0x2000] ;  /* 0x00200000c4b0783b */ /* 0x008fee0000000200 */
[-C--:B------:R-:W-:Y:S01]  /*12480*/  HMMA.16816.F32 R60, R164, R154.reuse, R60 ;  /* 0x0000009aa43c723c */ /* 0x080fe2000000183c */
[----:B----4-:R-:W-:Y:S07]  /*12490*/  LDSM.16.M88.4 R168, [R196] ;  /* 0x00000000c4a8783b */ /* 0x010fee0000000200 */
[C---:B------:R-:W-:Y:S01]  /*124a0*/  HMMA.16816.F32 R64, R156.reuse, R154, R64 ;  /* 0x0000009a9c40723c */ /* 0x040fe20000001840 */
[----:B------:R-:W-:Y:S07]  /*124b0*/  LDSM.16.M88.4 R180, [R194+0x800] ;  /* 0x00080000c2b4783b */ /* 0x000fee0000000200 */
[-C--:B--2---:R-:W-:Y:S01]  /*124c0*/  HMMA.16816.F32 R68, R156, R160.reuse, R68 ;  /* 0x000000a09c44723c */ /* 0x084fe20000001844 */
[----:B-1----:R-:W1:Y:S07]  /*124d0*/  LDSM.16.M88.4 R172, [R194] ;  /* 0x00000000c2ac783b */ /* 0x002e6e0000000200 */
[C---:B------:R-:W-:Y:S01]  /*124e0*/  HMMA.16816.F32 R72, R164.reuse, R160, R72 ;  /* 0x000000a0a448723c */ /* 0x040fe20000001848 */
[----:B------:R-:W2:Y:S07]  /*124f0*/  LDSM.16.M88.4 R152, [R194+0x1000] ;  /* 0x00100000c298783b */ /* 0x000eae0000000200 */
[-C--:B------:R-:W-:Y:S01]  /*12500*/  HMMA.16816.F32 R76, R164, R162.reuse, R76 ;  /* 0x000000a2a44c723c */ /* 0x080fe2000000184c */
[----:B------:R-:W3:Y:S07]  /*12510*/  LDSM.16.M88.4 R164, [R194+0x1800] ;  /* 0x00180000c2a4783b */ /* 0x000eee0000000200 */
[----:B------:R-:W-:Y:S01]  /*12520*/  HMMA.16816.F32 R80, R156, R162, R80 ;  /* 0x000000a29c50723c */ /* 0x000fe20000001850 */
[----:B------:R-:W4:Y:S08]  /*12530*/  LDSM.16.M88.4 R184, [R194+0x2000] ;  /* 0x00200000c2b8783b */ /* 0x000f300000000200 */
[----:B------:R-:W-:Y:S01]  /*12540*/  LDSM.16.M88.4 R156, [R197] ;  /* 0x00000000c59c783b */ /* 0x000fe20000000200 */
[-C--:B-1----:R-:W-:Y:S07]  /*12550*/  HMMA.16816.F32 R4, R168, R172.reuse, R4 ;  /* 0x000000aca804723c */ /* 0x082fee0000001804 */
[----:B------:R-:W1:Y:S01]  /*12560*/  LDSM.16.M88.4 R160, [R191] ;  /* 0x00000000bfa0783b */ /* 0x000e620000000200 */
[C---:B------:R-:W-:Y:S07]  /*12570*/  HMMA.16816.F32 R8, R176.reuse, R172, R8 ;  /* 0x000000acb008723c */ /* 0x040fee0000001808 */
[----:B------:R-:W0:Y:S01]  /*12580*/  LDGDEPBAR ;  /* 0x00000000000079af */ /* 0x000e220000000000 */
[-C--:B------:R-:W-:Y:S08]  /*12590*/  HMMA.16816.F32 R12, R176, R174.reuse, R12 ;  /* 0x000000aeb00c723c */ /* 0x080ff0000000180c */
[C---:B------:R-:W-:Y:S01]  /*125a0*/  HMMA.16816.F32 R16, R168.reuse, R174, R16 ;  /* 0x000000aea810723c */ /* 0x040fe20000001810 */
[----:B------:R-:W1:Y:S07]  /*125b0*/  LDSM.16.M88.4 R172, [R197+0x2000] ;  /* 0x00200000c5ac783b */ /* 0x000e6e0000000200 */
[-C--:B------:R-:W-:Y:S08]  /*125c0*/  HMMA.16816.F32 R20, R168, R180.reuse, R20 ;  /* 0x000000b4a814723c */ /* 0x080ff00000001814 */
[C---:B------:R-:W-:Y:S08]  /*125d0*/  HMMA.16816.F32 R24, R176.reuse, R180, R24 ;  /* 0x000000b4b018723c */ /* 0x040ff00000001818 */
[-C--:B------:R-:W-:Y:S08]  /*125e0*/  HMMA.16816.F32 R28, R176, R182.reuse, R28 ;  /* 0x000000b6b01c723c */ /* 0x080ff0000000181c */
[C---:B------:R-:W-:Y:S08]  /*125f0*/  HMMA.16816.F32 R32, R168.reuse, R182, R32 ;  /* 0x000000b6a820723c */ /* 0x040ff00000001820 */
[-C--:B--2---:R-:W-:Y:S08]  /*12600*/  HMMA.16816.F32 R36, R168, R152.reuse, R36 ;  /* 0x00000098a824723c */ /* 0x084ff00000001824 */
        /* <DEDUP_REMOVED lines=16> */
[----:B------:R1:W2:Y:S04]  /*12710*/  MUFU.TANH R187, R0 ;  /* 0x0000000000bb7308 */ /* 0x0002a80000002400 */
[----:B-----5:R-:W-:Y:S02]  /*12720*/  FMUL.FTZ R3, R10, c[0x0][0x320] ;  /* 0x0000c8000a037a20 */ /* 0x020fe40000410000 */
        /* <DEDUP_REMOVED lines=41> */
[----:B------:R-:W-:Y:S01]  /*129c0*/  IADD3 R5, R213, R215, RZ ;  /* 0x000000d7d5057210 */ /* 0x000fe20007ffe0ff */
[-C--:B------:R-:W-:Y:S01]  /*129d0*/  HMMA.16816.F32 R60, R172, R6.reuse, R60 ;  /* 0x00000006ac3c723c */ /* 0x080fe2000000183c */
[----:B------:R-:W-:Y:S02]  /*129e0*/  MOV R213, c[0x0][0x2c4] ;  /* 0x0000b10000d57a02 */ /* 0x000fe40000000f00 */
[----:B------:R1:W1:Y:S02]  /*129f0*/  MUFU.TANH R222, R0 ;  /* 0x0000000000de7308 */ /* 0x0002640000002400 */
[----:B------:R-:W-:Y:S03]  /*12a00*/  ISETP.NE.AND P2, PT, R213, 0x1, PT ;  /* 0x00000001d500780c */ /* 0x000fe60003f45270 */
[C---:B------:R-:W-:Y:S05]  /*12a10*/  HMMA.16816.F32 R64, R156.reuse, R6, R64 ;  /* 0x000000069c40723c */ /* 0x040fea0000001840 */
[----:B------:R3:W3:Y:S02]  /*12a20*/  MUFU.TANH R176, R2 ;  /* 0x0000000200b07308 */ /* 0x0006e40000002400 */
[----:B------:R-:W-:Y:S01]  /*12a30*/  @P0 MOV R6, R226 ;  /* 0x000000e200060202 */ /* 0x000fe20000000f00 */
[-C--:B-----5:R-:W-:Y:S04]  /*12a40*/  HMMA.16816.F32 R68, R156, R8.reuse, R68 ;  /* 0x000000089c44723c */ /* 0x0a0fe80000001844 */
[----:B------:R-:W-:Y:S01]  /*12a50*/  @P0 MOV R7, R217 ;  /* 0x000000d900070202 */ /* 0x000fe20000000f00 */
[----:B--2---:R-:W-:Y:S03]  /*12a60*/  FMUL.FTZ R3, R57, c[0x0][0x320] ;  /* 0x0000c80039037a20 */ /* 0x004fe60000410000 */
[C---:B------:R-:W-:Y:S04]  /*12a70*/  HMMA.16816.F32 R72, R172.reuse, R8, R72 ;  /* 0x00000008ac48723c */ /* 0x040fe80000001848 */
[----:B-1----:R-:W-:Y:S03]  /*12a80*/  FMUL.FTZ R0, R15, c[0x0][0x320] ;  /* 0x0000c8000f007a20 */ /* 0x002fe60000410000 */
[----:B------:R-:W-:Y:S01]  /*12a90*/  @P0 MOV R9, c[0x0][0x1e0] ;  /* 0x0000780000090a02 */ /* 0x000fe20000000f00 */
[----:B------:R1:W2:Y:S01]  /*12aa0*/  MUFU.TANH R221, R0 ;  /* 0x0000000000dd7308 */ /* 0x0002a20000002400 */
[-C--:B------:R-:W-:Y:S03]  /*12ab0*/  HMMA.16816.F32 R76, R172, R10.reuse, R76 ;  /* 0x0000000aac4c723c */ /* 0x080fe6000000184c */
[----:B---3--:R-:W-:Y:S01]  /*12ac0*/  FMUL.FTZ R2, R58, c[0x0][0x320] ;  /* 0x0000c8003a027a20 */ /* 0x008fe20000410000 */
[----:B------:R-:W-:Y:S04]  /*12ad0*/  MOV R58, c[0x0][0x32c] ;  /* 0x0000cb00003a7a02 */ /* 0x000fe80000000f00 */
[----:B------:R-:W-:Y:S04]  /*12ae0*/  HMMA.16816.F32 R80, R156, R10, R80 ;  /* 0x0000000a9c50723c */ /* 0x000fe80000001850 */
[----:B------:R-:W-:Y:S01]  /*12af0*/  ISETP.GE.AND P5, PT, R58, 0x1, PT ;  /* 0x000000013a00780c */ /* 0x000fe20003fa6270 */
[----:B-1----:R-:W-:Y:S11]  /*12b00*/  FMUL.FTZ R0, R16, c[0x0][0x320] ;  /* 0x0000c80010007a20 */ /* 0x002ff60000410000 */
[----:B------:R-:W-:Y:S01]  /*12b10*/  FMUL.FTZ R4, R78, c[0x0][0x320] ;  /* 0x0000c8004e047a20 */ /* 0x000fe20000410000 */
[----:B------:R1:W3:Y:S02]  /*12b20*/  MUFU.TANH R15, R0 ;  /* 0x00000000000f7308 */ /* 0x0002e40000002400 */
        /* <DEDUP_REMOVED lines=54> */
[----:B------:R5:W1:Y:S02]  /*12e90*/  MUFU.TANH R171, R0 ;  /* 0x0000000000ab7308 */ /* 0x000a640000002400 */
[----:B-----5:R-:W-:Y:S08]  /*12ea0*/  FMUL.FTZ R0, R47, c[0x0][0x320] ;  /* 0x0000c8002f007a20 */ /* 0x020ff00000410000 */
        /* <DEDUP_REMOVED lines=10> */
[----:B------:R5:W1:Y:S10]  /*12f50*/  MUFU.TANH R52, R2 ;  /* 0x0000000200347308 */ /* 0x000a740000002400 */
[----:B------:R1:W1:Y:S01]  /*12f60*/  MUFU.TANH R30, R0 ;  /* 0x00000000001e7308 */ /* 0x0002620000002400 */
[----:B-----5:R-:W-:Y:S01]  /*12f70*/  @P0 IADD3 R2, R205, -0x1, RZ ;  /* 0xffffffffcd020810 */ /* 0x020fe20007ffe0ff */
[----:B-1----:R-:W-:Y:S08]  /*12f80*/  FMUL.FTZ R0, R53, c[0x0][0x320] ;  /* 0x0000c80035007a20 */ /* 0x002ff00000410000 */
[----:B------:R1:W1:Y:S02]  /*12f90*/  MUFU.TANH R25, R0 ;  /* 0x0000000000197308 */ /* 0x0002640000002400 */
[----:B-1----:R-:W-:Y:S08]  /*12fa0*/  FMUL.FTZ R0, R54, c[0x0][0x320] ;  /* 0x0000c80036007a20 */ /* 0x002ff00000410000 */
[----:B------:R1:W1:Y:S10]  /*12fb0*/  MUFU.TANH R54, R4 ;  /* 0x0000000400367308 */ /* 0x0002740000002400 */
[----:B------:R5:W2:Y:S01]  /*12fc0*/  MUFU.TANH R39, R0 ;  /* 0x0000000000277308 */ /* 0x000aa20000002400 */
[----:B-1----:R-:W-:Y:S01]  /*12fd0*/  @P0 SHF.L.U32 R4, R9, 0x5, RZ ;  /* 0x0000000509040819 */ /* 0x002fe200000006ff */
[----:B-----5:R-:W-:Y:S08]  /*12fe0*/  FMUL.FTZ R0, R55, c[0x0][0x320] ;  /* 0x0000c80037007a20 */ /* 0x020ff00000410000 */
[----:B------:R1:W1:Y:S02]  /*12ff0*/  MUFU.TANH R35, R0 ;  /* 0x0000000000237308 */ /* 0x0002640000002400 */
[----:B-1----:R-:W-:Y:S02]  /*13000*/  FMUL.FTZ R0, R56, c[0x0][0x320] ;  /* 0x0000c80038007a20 */ /* 0x002fe40000410000 */
[----:B------:R-:W5:Y:S06]  /*13010*/  LDL R56, [R1] ;  /* 0x0000000001387983 */ /* 0x000f6c0000100800 */
        /* <DEDUP_REMOVED lines=37> */
[----:B-1----:R-:W-:Y:S05]  /*13270*/  @P0 SHF.R.S32.HI R0, RZ, 0x1f, R2 ;  /* 0x0000001fff000819 */ /* 0x002fea0000011402 */
[----:B------:R-:W-:Y:S04]  /*13280*/  @P0 IMAD R0, R0, c[0x0][0x1e0], RZ ;  /* 0x0000780000000a24 */ /* 0x000fe800078e02ff */
[C---:B------:R-:W-:Y:S02]  /*13290*/  @P0 IMAD R0, R2.reuse, c[0x0][0x1e4], R0 ;  /* 0x0000790002000a24 */ /* 0x040fe400078e0200 */
[----:B------:R-:W-:Y:S05]  /*132a0*/  @P0 IMAD.WIDE.U32 R2, R2, c[0x0][0x1e0], RZ ;  /* 0x0000780002020a25 */ /* 0x000fea00078e00ff */
[----:B------:R-:W-:Y:S01]  /*132b0*/  @P0 IADD3 R0, R3, R0, RZ ;  /* 0x0000000003000210 */ /* 0x000fe20007ffe0ff */
[----:B------:R-:W-:Y:S04]  /*132c0*/  @P0 IMAD.WIDE.U32 R6, R2, 0x50, R6 ;  /* 0x0000005002060825 */ /* 0x000fe800078e0006 */
[----:B------:R-:W-:Y:S01]  /*132d0*/  @P0 IMAD R0, R0, 0x50, RZ ;  /* 0x0000005000000824 */ /* 0x000fe200078e02ff */
[----:B------:R-:W-:Y:S01]  /*132e0*/  @P0 LEA R2, P1, R6, c[0x0][0x1c8], 0x1 ;  /* 0x0000720006020a11 */ /* 0x000fe200078208ff */
[----:B------:R-:W-:Y:S03]  /*132f0*/  FMUL.FTZ R3, R79, c[0x0][0x320] ;  /* 0x0000c8004f037a20 */ /* 0x000fe60000410000 */
[----:B------:R-:W-:Y:S01]  /*13300*/  @P0 IADD3 R0, R7, R0, RZ ;  /* 0x0000000007000210 */ /* 0x000fe20007ffe0ff */
[----:B------:R-:W-:Y:S01]  /*13310*/  FMUL.FTZ R7, R80, c[0x0][0x320] ;  /* 0x0000c80050077a20 */ /* 0x000fe20000410000 */
[----:B------:R1:W1:Y:S10]  /*13320*/  MUFU.TANH R55, R3 ;  /* 0x0000000300377308 */ /* 0x0002740000002400 */
[----:B------:R2:W2:Y:S01]  /*13330*/  MUFU.TANH R11, R7 ;  /* 0x00000007000b7308 */ /* 0x0004a20000002400 */
[----:B-1----:R-:W-:Y:S01]  /*13340*/  @P0 LEA.HI.X R3, R6, c[0x0][0x1cc], R0, 0x1, P1 ;  /* 0x0000730006030a11 */ /* 0x002fe200008f0c00 */
[----:B------:R-:W-:Y:S01]  /*13350*/  @P2 IMAD.HI.U32 R6, R5, c[0x0][0x2c8], RZ ;  /* 0x0000b20005062a27 */ /* 0x000fe200078e00ff */
[----:B------:R-:W-:Y:S02]  /*13360*/  @P0 IADD3 R8, P1, R2, R4, RZ ;  /* 0x0000000402080210 */ /* 0x000fe40007f3e0ff */
[----:B------:R-:W-:Y:S01]  /*13370*/  @P0 SHF.L.U64.HI R0, R9, R211, c[0x0][0x1e4] ;  /* 0x0000790009000619 */ /* 0x000fe200000102d3 */
[----:B------:R-:W-:Y:S01]  /*13380*/  @!PT LDS RZ, [RZ] ;  /* 0x00000000fffff984 */ /* 0x000fe20000000800 */
[----:B------:R-:W-:Y:S01]  /*13390*/  @!PT LDS RZ, [RZ] ;  /* 0x00000000fffff984 */ /* 0x000fe20000000800 */
[----:B------:R-:W-:Y:S01]  /*133a0*/  @!PT LDS RZ, [RZ] ;  /* 0x00000000fffff984 */ /* 0x000fe20000000800 */
[----:B------:R1:W-:Y:S01]  /*133b0*/  @P0 LDGSTS.E.BYPASS.LTC128B.128 [R207+0x2900], [R2.64], !P4 ;  /* 0x0290000002cf0fae */ /* 0x0003e2000e101d48 */
[----:B------:R-:W-:Y:S02]  /*133c0*/  @P2 SHF.R.U32.HI R5, RZ, c[0x0][0x2cc], R6 ;  /* 0x0000b300ff052a19 */ /* 0x000fe40000011606 */
[----:B------:R-:W-:Y:S01]  /*133d0*/  @P0 IADD3.X R9, R3, R0, RZ, P1, !PT ;  /* 0x0000000003090210 */ /* 0x000fe20000ffe4ff */
[----:B--2---:R-:W-:Y:S01]  /*133e0*/  FMUL.FTZ R7, R81, c[0x0][0x320] ;  /* 0x0000c80051077a20 */ /* 0x004fe20000410000 */
[-C--:B------:R-:W-:Y:S03]  /*133f0*/  @P0 IADD3 R6, P3, R8, R4.reuse, RZ ;  /* 0x0000000408060210 */ /* 0x080fe60007f7e0ff */
[----:B------:R2:W-:Y:S01]  /*13400*/  @P0 LDGSTS.E.BYPASS.LTC128B.128 [R207+0x3100], [R8.64], !P4 ;  /* 0x0310000008cf0fae */ /* 0x0005e2000e101d48 */
[----:B------:R3:W2:Y:S01]  /*13410*/  MUFU.TANH R10, R7 ;  /* 0x00000007000a7308 */ /* 0x0006a20000002400 */
[----:B-1----:R-:W-:Y:S02]  /*13420*/  @P0 IADD3 R2, P2, R6, R4, RZ ;  /* 0x0000000406020210 */ /* 0x002fe40007f5e0ff */
[----:B---3--:R-:W-:Y:S02]  /*13430*/  @P0 IADD3.X R7, R9, R0, RZ, P3, !PT ;  /* 0x0000000009070210 */ /* 0x008fe40001ffe4ff */
[----:B--2---:R-:W-:Y:S01]  /*13440*/  @P0 IADD3 R8, P1, R2, R4, RZ ;  /* 0x0000000402080210 */ /* 0x004fe20007f3e0ff */
[----:B------:R-:W-:Y:S01]  /*13450*/  FMUL.FTZ R4, R82, c[0x0][0x320] ;  /* 0x0000c80052047a20 */ /* 0x000fe20000410000 */
[-C--:B------:R-:W-:Y:S01]  /*13460*/  @P0 IADD3.X R3, R7, R0.reuse, RZ, P2, !PT ;  /* 0x0000000007030210 */ /* 0x080fe200017fe4ff */
[----:B------:R1:W-:Y:S02]  /*13470*/  @P0 LDGSTS.E.BYPASS.LTC128B.128 [R207+0x3900], [R6.64], !P4 ;  /* 0x0390000006cf0fae */ /* 0x0003e4000e101d48 */
[----:B------:R2:W3:Y:S01]  /*13480*/  MUFU.TANH R12, R4 ;  /* 0x00000004000c7308 */ /* 0x0004e20000002400 */
[----:B------:R-:W-:Y:S01]  /*13490*/  @P0 IADD3.X R9, R3, R0, RZ, P1, !PT ;  /* 0x0000000003090210 */ /* 0x000fe20000ffe4ff */
[----:B------:R-:W-:Y:S04]  /*134a0*/  IMAD R0, R205, -0x50, RZ ;  /* 0xffffffb0cd007824 */ /* 0x000fe800078e02ff */
[----:B------:R1:W-:Y:S08]  /*134b0*/  @P0 LDGSTS.E.BYPASS.LTC128B.128 [R207+0x4100], [R2.64], !P4 ;  /* 0x0410000002cf0fae */ /* 0x0003f0000e101d48 */
[----:B------:R3:W-:Y:S08]  /*134c0*/  @P0 LDGSTS.E.BYPASS.LTC128B.128 [R207+0x4900], [R8.64], !P4 ;  /* 0x0490000008cf0fae */ /* 0x0007f0000e101d48 */
[----:B------:R-:W0:Y:S08]  /*134d0*/  LDGDEPBAR ;  /* 0x00000000000079af */ /* 0x000e300000000000 */
[----:B--2---:R-:W2:Y:S01]  /*134e0*/  SHFL.IDX PT, R4, R5, RZ, 0x1c1f ;  /* 0x001c1fff05047589 */ /* 0x004ea200000e0000 */
[----:B-1----:R-:W-:Y:S04]  /*134f0*/  FMUL.FTZ R2, R83, c[0x0][0x320] ;  /* 0x0000c80053027a20 */ /* 0x002fe80000410000 */
[----:B---3--:R5:W1:Y:S02]  /*13500*/  MUFU.TANH R9, R2 ;  /* 0x0000000200097308 */ /* 0x008a640000002400 */
[----:B-----5:R-:W-:Y:S04]  /*13510*/  IADD3 R2, -R56, 0x1, R0 ;  /* 0x0000000138027810 */ /* 0x020fe80007ffe100 */
[----:B------:R-:W-:Y:S04]  /*13520*/  IADD3 R2, -R243, R2, R244 ;  /* 0x00000002f3027210 */ /* 0x000fe80007ffe1f4 */
[C---:B------:R-:W-:Y:S02]  /*13530*/  IADD3 R6, R2.reuse, c[0x0][0x328], RZ ;  /* 0x0000ca0002067a10 */ /* 0x040fe40007ffe0ff */
[----:B------:R-:W-:Y:S02]  /*13540*/  IADD3 R7, R2, UR4, RZ ;  /* 0x0000000402077c10 */ /* 0x000fe4000fffe0ff */
[----:B--2---:R-:W-:Y:S02]  /*13550*/  IADD3 R3, R6, R4, RZ ;  /* 0x0000000406037210 */ /* 0x004fe40007ffe0ff */
        /* <DEDUP_REMOVED lines=13> */
.L_x_634:
[----:B------:R-:W-:Y:S04]  /*13630*/  MOV R8, c[0x0][0x32c] ;  /* 0x0000cb0000087a02 */ /* 0x000fe80000000f00 */
[----:B------:R-:W-:-:S13]  /*13640*/  ISETP.NE.AND P0, PT, R8, 0x1, PT ;  /* 0x000000010800780c */ /* 0x000fda0003f05270 */
[----:B------:R-:W-:Y:S05]  /*13650*/  @P0 IMAD.HI.U32 R8, R4, c[0x0][0x330], RZ ;  /* 0x0000cc0004080a27 */ /* 0x000fea00078e00ff */
[----:B------:R-:W-:Y:S02]  /*13660*/  @P0 SHF.R.U32.HI R4, RZ, c[0x0][0x334], R8 ;  /* 0x0000cd00ff040a19 */ /* 0x000fe40000011608 */
.L_x_635:
[----:B------:R-:W-:Y:S05]  /*13670*/  BSYNC B0 ;  /* 0x0000000000007941 */ /* 0x000fea0003800000 */
.L_x_633:
[----:B------:R-:W-:Y:S04]  /*13680*/  IMAD.IADD R8, R0, 0x1, -R56 ;  /* 0x0000000100087824 */ /* 0x000fe800078e0a38 */
[----:B------:R-:W-:Y:S05]  /*13690*/  IMAD R4, R4, c[0x0][0x32c], R8 ;  /* 0x0000cb0004047a24 */ /* 0x000fea00078e0208 */
[----:B------:R-:W-:Y:S02]  /*136a0*/  IADD3 R8, R4, c[0x0][0x32c], RZ ;  /* 0x0000cb0004087a10 */ /* 0x000fe40007ffe0ff */
[----:B------:R-:W-:Y:S02]  /*136b0*/  IMNMX R2, R2, R4, !PT ;  /* 0x0000000402027217 */ /* 0x000fe40007800200 */
[----:B------:R-:W-:Y:S02]  /*136c0*/  IMNMX R3, R3, R8, PT ;  /* 0x0000000803037217 */ /* 0x000fe40003800200 */
.L_x_632:
        /* <DEDUP_REMOVED lines=27> */
[----:B------:R-:W-:Y:S02]  /*13880*/  ISETP.LT.OR P0, PT, R3, 0xa, P0 ;  /* 0x0000000a0300780c */ /* 0x000fe40000701670 */
[----:B------:R-:W-:Y:S02]  /*13890*/  LOP3.LUT R204, R204, 0xffffff7f, RZ, 0xc0, !PT ;  /* 0xffffff7fcccc7812 */ /* 0x000fe400078ec0ff */
[----:B------:R-:W-:Y:S02]  /*138a0*/  FSEL R18, R169, -INF , !P0 ;  /* 0xff800000a9127808 */ /* 0x000fe40004000000 */
[----:B------:R-:W-:Y:S02]  /*138b0*/  ISETP.GT.AND P0, PT, R2, 0x10, !P1 ;  /* 0x000000100200780c */ /* 0x000fe40004f04270 */
[----:B------:R-:W-:Y:S02]  /*138c0*/  ISETP.GE.AND P2, PT, R0, 0x3a, PT ;  /* 0x0000003a0000780c */ /* 0x000fe40003f46270 */
[----:B------:R-:W-:Y:S02]  /*138d0*/  ISETP.LT.OR P0, PT, R3, 0x11, P0 ;  /* 0x000000110300780c */ /* 0x000fe40000701670 */
        /* <DEDUP_REMOVED lines=93> */
.L_x_638:
[----:B------:R-:W-:Y:S04]  /*13eb0*/  MOV R8, c[0x0][0x32c] ;  /* 0x0000cb0000087a02 */ /* 0x000fe80000000f00 */
[----:B------:R-:W-:-:S13]  /*13ec0*/  ISETP.NE.AND P0, PT, R8, 0x1, PT ;  /* 0x000000010800780c */ /* 0x000fda0003f05270 */
[----:B------:R-:W-:Y:S05]  /*13ed0*/  @P0 IMAD.HI.U32 R8, R4, c[0x0][0x330], RZ ;  /* 0x0000cc0004080a27 */ /* 0x000fea00078e00ff */
[----:B------:R-:W-:Y:S02]  /*13ee0*/  @P0 SHF.R.U32.HI R4, RZ, c[0x0][0x334], R8 ;  /* 0x0000cd00ff040a19 */ /* 0x000fe40000011608 */
.L_x_639:
[----:B------:R-:W-:Y:S05]  /*13ef0*/  BSYNC B0 ;  /* 0x0000000000007941 */ /* 0x000fea0003800000 */
.L_x_637:
[----:B------:R-:W-:Y:S04]  /*13f00*/  IMAD.IADD R8, R0, 0x1, -R56 ;  /* 0x0000000100087824 */ /* 0x000fe800078e0a38 */
[----:B------:R-:W-:Y:S05]  /*13f10*/  IMAD R4, R4, c[0x0][0x32c], R8 ;  /* 0x0000cb0004047a24 */ /* 0x000fea00078e0208 */
[----:B------:R-:W-:Y:S02]  /*13f20*/  IADD3 R8, R4, c[0x0][0x32c], RZ ;  /* 0x0000cb0004087a10 */ /* 0x000fe40007ffe0ff */
[----:B------:R-:W-:Y:S02]  /*13f30*/  IMNMX R3, R3, R4, !PT ;  /* 0x0000000403037217 */ /* 0x000fe40007800200 */
[----:B------:R-:W-:Y:S02]  /*13f40*/  IMNMX R2, R2, R8, PT ;  /* 0x0000000802027217 */ /* 0x000fe40003800200 */
.L_x_636:
        /* <DEDUP_REMOVED lines=91> */
.L_x_642:
[----:B------:R-:W-:Y:S04]  /*14500*/  MOV R8, c[0x0][0x32c] ;  /* 0x0000cb0000087a02 */ /* 0x000fe80000000f00 */
[----:B------:R-:W-:-:S13]  /*14510*/  ISETP.NE.AND P0, PT, R8, 0x1, PT ;  /* 0x000000010800780c */ /* 0x000fda0003f05270 */
[----:B------:R-:W-:Y:S05]  /*14520*/  @P0 IMAD.HI.U32 R8, R4, c[0x0][0x330], RZ ;  /* 0x0000cc0004080a27 */ /* 0x000fea00078e00ff */
[----:B------:R-:W-:Y:S02]  /*14530*/  @P0 SHF.R.U32.HI R4, RZ, c[0x0][0x334], R8 ;  /* 0x0000cd00ff040a19 */ /* 0x000fe40000011608 */
.L_x_643:
[----:B------:R-:W-:Y:S05]  /*14540*/  BSYNC B0 ;  /* 0x0000000000007941 */ /* 0x000fea0003800000 */
.L_x_641:
[----:B------:R-:W-:Y:S04]  /*14550*/  IMAD.IADD R8, R0, 0x1, -R56 ;  /* 0x0000000100087824 */ /* 0x000fe800078e0a38 */
[----:B------:R-:W-:Y:S05]  /*14560*/  IMAD R4, R4, c[0x0][0x32c], R8 ;  /* 0x0000cb0004047a24 */ /* 0x000fea00078e0208 */
[----:B------:R-:W-:Y:S02]  /*14570*/  IADD3 R8, R4, c[0x0][0x32c], RZ ;  /* 0x0000cb0004087a10 */ /* 0x000fe40007ffe0ff */
[----:B------:R-:W-:Y:S02]  /*14580*/  IMNMX R3, R3, R4, !PT ;  /* 0x0000000403037217 */ /* 0x000fe40007800200 */
[----:B------:R-:W-:Y:S02]  /*14590*/  IMNMX R2, R2, R8, PT ;  /* 0x0000000802027217 */ /* 0x000fe40003800200 */
.L_x_640:
        /* <DEDUP_REMOVED lines=91> */
.L_x_646:
[----:B------:R-:W-:Y:S04]  /*14b50*/  MOV R5, c[0x0][0x32c] ;  /* 0x0000cb0000057a02 */ /* 0x000fe80000000f00 */
[----:B------:R-:W-:-:S13]  /*14b60*/  ISETP.NE.AND P0, PT, R5, 0x1, PT ;  /* 0x000000010500780c */ /* 0x000fda0003f05270 */
[----:B------:R-:W-:Y:S05]  /*14b70*/  @P0 IMAD.HI.U32 R5, R4, c[0x0][0x330], RZ ;  /* 0x0000cc0004050a27 */ /* 0x000fea00078e00ff */
[----:B------:R-:W-:Y:S02]  /*14b80*/  @P0 SHF.R.U32.HI R4, RZ, c[0x0][0x334], R5 ;  /* 0x0000cd00ff040a19 */ /* 0x000fe40000011605 */
.L_x_647:
[----:B------:R-:W-:Y:S05]  /*14b90*/  BSYNC B0 ;  /* 0x0000000000007941 */ /* 0x000fea0003800000 */
.L_x_645:
[----:B------:R-:W-:Y:S04]  /*14ba0*/  IMAD.IADD R0, R0, 0x1, -R56 ;  /* 0x0000000100007824 */ /* 0x000fe800078e0a38 */
[----:B------:R-:W-:Y:S05]  /*14bb0*/  IMAD R0, R4, c[0x0][0x32c], R0 ;  /* 0x0000cb0004007a24 */ /* 0x000fea00078e0200 */
[----:B------:R-:W-:Y:S02]  /*14bc0*/  IADD3 R4, R0, c[0x0][0x32c], RZ ;  /* 0x0000cb0000047a10 */ /* 0x000fe40007ffe0ff */
[----:B------:R-:W-:Y:S02]  /*14bd0*/  IMNMX R2, R2, R0, !PT ;  /* 0x0000000002027217 */ /* 0x000fe40007800200 */
[----:B------:R-:W-:Y:S02]  /*14be0*/  IMNMX R3, R3, R4, PT ;  /* 0x0000000403037217 */ /* 0x000fe40003800200 */
.L_x_644:
        /* <DEDUP_REMOVED lines=164> */
[----:B----4-:R-:W-:Y:S02]  /*15630*/  F2FP.PACK_AB R76, R48, R45 ;  /* 0x0000002d304c723e */ /* 0x010fe400000000ff */
[----:B------:R-:W-:Y:S01]  /*15640*/  FMNMX.FTZ R6, R58, R6, !PT ;  /* 0x000000063a067209 */ /* 0x000fe20007810000 */
[----:B------:R1:W-:Y:S01]  /*15650*/  MUFU.EX2 R63, R5 ;  /* 0x00000005003f7308 */ /* 0x0003e20000000800 */
[----:B------:R-:W-:Y:S02]  /*15660*/  LOP3.LUT P6, RZ, R204, 0x4000, RZ, 0xc0, !PT ;  /* 0x00004000ccff7812 */ /* 0x000fe400078cc0ff */
[----:B------:R-:W-:Y:S02]  /*15670*/  FMNMX.FTZ R0, R62, R6, !PT ;  /* 0x000000063e007209 */ /* 0x000fe40007810000 */
[----:B------:R-:W-:Y:S02]  /*15680*/  ISETP.GT.AND P3, PT, R2, 0x49, !P6 ;  /* 0x000000490200780c */ /* 0x000fe40007764270 */
[----:B------:R-:W-:Y:S02]  /*15690*/  FMNMX.FTZ R0, R154, R0, !PT ;  /* 0x000000009a007209 */ /* 0x000fe40007810000 */
[----:B------:R-:W-:Y:S01]  /*156a0*/  ISETP.LT.OR P3, PT, R3, 0x4a, P3 ;  /* 0x0000004a0300780c */ /* 0x000fe20001f61670 */
[----:B------:R2:W3:Y:S01]  /*156b0*/  MUFU.EX2 R60, R7 ;  /* 0x00000007003c7308 */ /* 0x0004e20000000800 */
[----:B------:R-:W-:Y:S02]  /*156c0*/  FMNMX.FTZ R0, R162, R0, !PT ;  /* 0x00000000a2007209 */ /* 0x000fe40007810000 */
[----:B------:R-:W-:Y:S02]  /*156d0*/  FSEL R73, R55, -INF , !P3 ;  /* 0xff80000037497808 */ /* 0x000fe40005800000 */
[----:B------:R-:W-:Y:S01]  /*156e0*/  FMNMX.FTZ R0, R163, R0, !PT ;  /* 0x00000000a3007209 */ /* 0x000fe20007810000 */
[----:B------:R-:W-:Y:S01]  /*156f0*/  LDSM.16.MT88.4 R52, [R190] ;  /* 0x00000000be34783b */ /* 0x000fe20000004200 */
[--C-:B-1----:R-:W-:Y:S04]  /*15700*/  FFMA.FTZ R5, R10, c[0x0][0x2d0], -R75.reuse ;  /* 0x0000b4000a057a23 */ /* 0x102fe8000001084b */
[----:B------:R1:W-:Y:S03]  /*15710*/  MUFU.EX2 R47, R5 ;  /* 0x00000005002f7308 */ /* 0x0003e60000000800 */
[----:B--2---:R-:W2:Y:S01]  /*15720*/  SHFL.BFLY PT, R7, R4, 0x1, 0x1f ;  /* 0x0c201f0004077f89 */ /* 0x004ea200000e0000 */
[----:B---3--:R-:W-:Y:S01]  /*15730*/  F2FP.PACK_AB R78, R63, R60 ;  /* 0x0000003c3f4e723e */ /* 0x008fe200000000ff */
[--C-:B-1----:R-:W-:Y:S05]  /*15740*/  FFMA.FTZ R5, R11, c[0x0][0x2d0], -R75.reuse ;  /* 0x0000b4000b057a23 */ /* 0x102fea000001084b */
        /* <DEDUP_REMOVED lines=76> */
[----:B------:R-:W-:Y:S02]  /*15c10*/  FMUL.FTZ R33, R69, R117 ;  /* 0x0000007545217220 */ /* 0x000fe40000410000 */
[--C-:B------:R-:W-:Y:S02]  /*15c20*/  FFMA.FTZ R58, R58, c[0x0][0x2d0], -R153.reuse ;  /* 0x0000b4003a3a7a23 */ /* 0x100fe40000010899 */
[--C-:B------:R-:W-:Y:S01]  /*15c30*/  FFMA.FTZ R62, R62, c[0x0][0x2d0], -R153.reuse ;  /* 0x0000b4003e3e7a23 */ /* 0x100fe20000010899 */
[----:B------:R4:W-:Y:S01]  /*15c40*/  MUFU.EX2 R246, R4 ;  /* 0x0000000400f67308 */ /* 0x0009e20000000800 */
[C---:B-1----:R-:W-:Y:S02]  /*15c50*/  FMUL.FTZ R6, R68.reuse, R90 ;  /* 0x0000005a44067220 */ /* 0x042fe40000410000 */
[C---:B------:R-:W-:Y:S02]  /*15c60*/  FMUL.FTZ R7, R68.reuse, R91 ;  /* 0x0000005b44077220 */ /* 0x040fe40000410000 */
[C---:B------:R-:W-:Y:S05]  /*15c70*/  FMUL.FTZ R18, R68.reuse, R102 ;  /* 0x0000006644127220 */ /* 0x040fea0000410000 */
        /* <DEDUP_REMOVED lines=9> */
[C---:B------:R-:W-:Y:S02]  /*15d10*/  FMUL.FTZ R13, R2.reuse, R97 ;  /* 0x00000061020d7220 */ /* 0x040fe40000410000 */
        /* <DEDUP_REMOVED lines=8> */
[C---:B------:R-:W-:Y:S01]  /*15da0*/  FMUL.FTZ R5, R69.reuse, R89 ;  /* 0x0000005945057220 */ /* 0x040fe20000410000 */
[----:B------:R-:W-:Y:S01]  /*15db0*/  MOV R113, R60 ;  /* 0x0000003c00717202 */ /* 0x000fe20000000f00 */
[C---:B------:R-:W-:Y:S01]  /*15dc0*/  FMUL.FTZ R41, R2.reuse, R125 ;  /* 0x0000007d02297220 */ /* 0x040fe20000410000 */
[----:B------:R-:W-:Y:S01]  /*15dd0*/  MOV R125, R227 ;  /* 0x000000e3007d7202 */ /* 0x000fe20000000f00 */
[----:B------:R-:W-:Y:S01]  /*15de0*/  FMUL.FTZ R44, R2, R128 ;  /* 0x00000080022c7220 */ /* 0x000fe20000410000 */
[----:B------:R1:W-:Y:S01]  /*15df0*/  MUFU.EX2 R234, R24 ;  /* 0x0000001800ea7308 */ /* 0x0003e20000000800 */
[C---:B------:R-:W-:Y:S02]  /*15e00*/  FMUL.FTZ R50, R68.reuse, R134 ;  /* 0x0000008644327220 */ /* 0x040fe40000410000 */
[----:B------:R-:W-:Y:S02]  /*15e10*/  FMUL.FTZ R51, R68, R135 ;  /* 0x0000008744337220 */ /* 0x000fe40000410000 */
[----:B--2---:R-:W-:Y:S02]  /*15e20*/  FFMA.FTZ R0, R22, c[0x0][0x2d0], -R153 ;  /* 0x0000b40016007a23 */ /* 0x004fe40000010899 */
[----:B------:R-:W2:Y:S01]  /*15e30*/  LDSM.16.MT88.4 R20, [R189] ;  /* 0x00000000bd14783b */ /* 0x000ea20000004200 */
[C---:B------:R-:W-:Y:S02]  /*15e40*/  FMUL.FTZ R57, R2.reuse, R141 ;  /* 0x0000008d02397220 */ /* 0x040fe40000410000 */
[----:B------:R4:W5:Y:S01]  /*15e50*/  MUFU.EX2 R238, R0 ;  /* 0x0000000000ee7308 */ /* 0x0009620000000800 */
[C---:B------:R-:W-:Y:S02]  /*15e60*/  FMUL.FTZ R60, R2.reuse, R144 ;  /* 0x00000090023c7220 */ /* 0x040fe40000410000 */
[C---:B------:R-:W-:Y:S02]  /*15e70*/  FMUL.FTZ R61, R2.reuse, R145 ;  /* 0x00000091023d7220 */ /* 0x040fe40000410000 */
[----:B---3--:R-:W-:Y:S02]  /*15e80*/  FMUL.FTZ R4, R69, R88 ;  /* 0x0000005845047220 */ /* 0x008fe40000410000 */
[----:B------:R-:W-:Y:S01]  /*15e90*/  LDSM.16.MT88.4 R88, [R193+0x800] ;  /* 0x00080000c158783b */ /* 0x000fe20000004200 */
[----:B------:R-:W-:Y:S04]  /*15ea0*/  FFMA.FTZ R92, R159, c[0x0][0x2d0], -R75 ;  /* 0x0000b4009f5c7a23 */ /* 0x000fe8000001084b */
[----:B------:R-:W-:Y:S01]  /*15eb0*/  MUFU.EX2 R225, R92 ;  /* 0x0000005c00e17308 */ /* 0x000fe20000000800 */
[----:B-1----:R-:W-:Y:S01]  /*15ec0*/  FMUL.FTZ R24, R2, R108 ;  /* 0x0000006c02187220 */ /* 0x002fe20000410000 */
[----:B----4-:R-:W-:Y:S02]  /*15ed0*/  FSEL R0, R3, RZ, P0 ;  /* 0x000000ff03007208 */ /* 0x010fe40000000000 */
[----:B-----5:R-:W-:Y:S02]  /*15ee0*/  F2FP.PACK_AB R65, R238, R237 ;  /* 0x000000edee41723e */ /* 0x020fe400000000ff */
[----:B------:R-:W-:Y:S01]  /*15ef0*/  ISETP.GT.AND P0, PT, R205, R239, PT ;  /* 0x000000efcd00720c */ /* 0x000fe20003f04270 */
        /* <DEDUP_REMOVED lines=10> */
[C---:B------:R-:W-:Y:S03]  /*15fa0*/  HMMA.16816.F32 R8, R64.reuse, R20, R8 ;  /* 0x000000144008723c */ /* 0x040fe60000001808 */
[----:B------:R-:W3:Y:S01]  /*15fb0*/  LDL.LU R99, [R1+0xc] ;  /* 0x00000c0001637983 */ /* 0x000ee20000300800 */
[C---:B------:R-:W-:Y:S01]  /*15fc0*/  FMUL.FTZ R14, R0.reuse, R98 ;  /* 0x00000062000e7220 */ /* 0x040fe20000410000 */
[----:B------:R-:W-:Y:S01]  /*15fd0*/  MOV R98, R47 ;  /* 0x0000002f00627202 */ /* 0x000fe20000000f00 */
[----:B------:R-:W-:Y:S01]  /*15fe0*/  FMUL.FTZ R26, R0, R110 ;  /* 0x0000006e001a7220 */ /* 0x000fe20000410000 */
[----:B------:R-:W4:Y:S01]  /*15ff0*/  LDL.LU R97, [R1+0x10] ;  /* 0x0000100001617983 */ /* 0x000f220000300800 */
[----:B------:R-:W-:Y:S03]  /*16000*/  FFMA.FTZ R20, R34, c[0x0][0x2d0], -R152 ;  /* 0x0000b40022147a23 */ /* 0x000fe60000010898 */
[-C--:B------:R-:W-:Y:S01]  /*16010*/  HMMA.16816.F32 R12, R64, R22.reuse, R12 ;  /* 0x00000016400c723c */ /* 0x080fe2000000180c */
[----:B------:R5:W-:Y:S01]  /*16020*/  MUFU.EX2 R235, R20 ;  /* 0x0000001400eb7308 */ /* 0x000be20000000800 */
[----:B------:R-:W3:Y:S01]  /*16030*/  LDL.LU R96, [R1+0x14] ;  /* 0x0000140001607983 */ /* 0x000ee20000300800 */
[----:B------:R-:W-:Y:S02]  /*16040*/  FMUL.FTZ R34, R68, R118 ;  /* 0x0000007644227220 */ /* 0x000fe40000410000 */
[C---:B------:R-:W-:Y:S01]  /*16050*/  FMUL.FTZ R27, R0.reuse, R111 ;  /* 0x0000006f001b7220 */ /* 0x040fe20000410000 */
[----:B------:R-:W3:Y:S01]  /*16060*/  LDL.LU R126, [R1+0x18] ;  /* 0x00001800017e7983 */ /* 0x000ee20000300800 */
[C---:B------:R-:W-:Y:S01]  /*16070*/  FMUL.FTZ R30, R0.reuse, R114 ;  /* 0x00000072001e7220 */ /* 0x040fe20000410000 */
[C---:B------:R-:W-:Y:S02]  /*16080*/  HMMA.16816.F32 R16, R76.reuse, R22, R16 ;  /* 0x000000164c10723c */ /* 0x040fe40000001810 */
[----:B------:R-:W-:Y:S02]  /*16090*/  LDSM.16.MT88.4 R116, [R193+0x2000] ;  /* 0x00200000c174783b */ /* 0x000fe40000004200 */
[----:B------:R-:W-:Y:S01]  /*160a0*/  FMUL.FTZ R21, R69, R105 ;  /* 0x0000006945157220 */ /* 0x000fe20000410000 */
[----:B------:R-:W-:Y:S01]  /*160b0*/  MOV R114, R59 ;  /* 0x0000003b00727202 */ /* 0x000fe20000000f00 */
[----:B------:R-:W-:Y:S01]  /*160c0*/  FMUL.FTZ R31, R0, R115 ;  /* 0x00000073001f7220 */ /* 0x000fe20000410000 */
[----:B------:R-:W-:Y:S01]  /*160d0*/  MOV R115, R48 ;  /* 0x0000003000737202 */ /* 0x000fe20000000f00 */
[C---:B------:R-:W-:Y:S04]  /*160e0*/  FMUL.FTZ R22, R68.reuse, R106 ;  /* 0x0000006a44167220 */ /* 0x040fe80000410000 */
[----:B------:R-:W-:Y:S02]  /*160f0*/  FMUL.FTZ R23, R68, R107 ;  /* 0x0000006b44177220 */ /* 0x000fe40000410000 */
[--C-:B------:R-:W-:Y:S02]  /*16100*/  FFMA.FTZ R48, R49, c[0x0][0x2d0], -R74.reuse ;  /* 0x0000b40031307a23 */ /* 0x100fe4000001084a */
[C---:B------:R-:W-:Y:S02]  /*16110*/  FMUL.FTZ R46, R0.reuse, R130 ;  /* 0x00000082002e7220 */ /* 0x040fe40000410000 */
[C---:B-----5:R-:W-:Y:S01]  /*16120*/  FMUL.FTZ R20, R69.reuse, R104 ;  /* 0x0000006845147220 */ /* 0x060fe20000410000 */
[----:B------:R5:W-:Y:S01]  /*16130*/  MUFU.EX2 R228, R48 ;  /* 0x0000003000e47308 */ /* 0x000be20000000800 */
[----:B------:R-:W-:Y:S01]  /*16140*/  FMUL.FTZ R49, R69, R133 ;  /* 0x0000008545317220 */ /* 0x000fe20000410000 */
[----:B------:R-:W-:Y:S01]  /*16150*/  MOV R104, R45 ;  /* 0x0000002d00687202 */ /* 0x000fe20000000f00 */
[C---:B------:R-:W-:Y:S02]  /*16160*/  FMUL.FTZ R47, R0.reuse, R131 ;  /* 0x00000083002f7220 */ /* 0x040fe40000410000 */
[----:B------:R-:W-:Y:S01]  /*16170*/  FMUL.FTZ R59, R0, R143 ;  /* 0x0000008f003b7220 */ /* 0x000fe20000410000 */
[-C--:B------:R-:W-:Y:S03]  /*16180*/  HMMA.16816.F32 R20, R76, R36.reuse, R20 ;  /* 0x000000244c14723c */ /* 0x080fe60000001814 */
[----:B------:R-:W-:Y:S01]  /*16190*/  FMUL.FTZ R45, R2, R129 ;  /* 0x00000081022d7220 */ /* 0x000fe20000410000 */
[----:B------:R1:W-:Y:S04]  /*161a0*/  MUFU.EX2 R130, R58 ;  /* 0x0000003a00827308 */ /* 0x0003e80000000800 */
[C---:B------:R-:W-:Y:S06]  /*161b0*/  HMMA.16816.F32 R24, R64.reuse, R36, R24 ;  /* 0x000000244018723c */ /* 0x040fec0000001818 */
[----:B------:R2:W-:Y:S01]  /*161c0*/  MUFU.EX2 R129, R62 ;  /* 0x0000003e00817308 */ /* 0x0005e20000000800 */
[--C-:B------:R-:W-:Y:S01]  /*161d0*/  FFMA.FTZ R36, R43, c[0x0][0x2d0], -R74.reuse ;  /* 0x0000b4002b247a23 */ /* 0x100fe2000001084a */
[-C--:B------:R-:W-:Y:S04]  /*161e0*/  HMMA.16816.F32 R28, R64, R38.reuse, R28 ;  /* 0x00000026401c723c */ /* 0x080fe8000000181c */
[C---:B-----5:R-:W-:Y:S02]  /*161f0*/  FMUL.FTZ R48, R69.reuse, R132 ;  /* 0x0000008445307220 */ /* 0x060fe40000410000 */
[----:B------:R-:W-:Y:S01]  /*16200*/  LDSM.16.MT88.4 R132, [R190+0x2000] ;  /* 0x00200000be84783b */ /* 0x000fe20000004200 */
[C---:B------:R-:W-:Y:S01]  /*16210*/  FMUL.FTZ R43, R0.reuse, R127 ;  /* 0x0000007f002b7220 */ /* 0x040fe20000410000 */
[C---:B------:R-:W-:Y:S01]  /*16220*/  HMMA.16816.F32 R32, R76.reuse, R38, R32 ;  /* 0x000000264c20723c */ /* 0x040fe20000001820 */
[----:B------:R5:W-:Y:S03]  /*16230*/  MUFU.EX2 R231, R36 ;  /* 0x0000002400e77308 */ /* 0x000be60000000800 */
[C---:B------:R-:W-:Y:S01]  /*16240*/  FMUL.FTZ R37, R69.reuse, R121 ;  /* 0x0000007945257220 */ /* 0x040fe20000410000 */
[----:B------:R-:W-:Y:S01]  /*16250*/  MOV R121, R223 ;  /* 0x000000df00797202 */ /* 0x000fe20000000f00 */
[----:B-1----:R-:W-:Y:S02]  /*16260*/  FMUL.FTZ R58, R0, R142 ;  /* 0x0000008e003a7220 */ /* 0x002fe40000410000 */
[C---:B------:R-:W-:Y:S01]  /*16270*/  FMUL.FTZ R38, R68.reuse, R122 ;  /* 0x0000007a44267220 */ /* 0x040fe20000410000 */
[----:B------:R-:W-:Y:S03]  /*16280*/  MOV R122, R219 ;  /* 0x000000db007a7202 */ /* 0x000fe60000000f00 */
[----:B------:R-:W-:Y:S01]  /*16290*/  FMUL.FTZ R39, R68, R123 ;  /* 0x0000007b44277220 */ /* 0x000fe20000410000 */
[----:B------:R-:W-:Y:S01]  /*162a0*/  MOV R123, R63 ;  /* 0x0000003f007b7202 */ /* 0x000fe20000000f00 */
[C---:B--2---:R-:W-:Y:S02]  /*162b0*/  FMUL.FTZ R62, R0.reuse, R146 ;  /* 0x00000092003e7220 */ /* 0x044fe40000410000 */
[----:B------:R-:W-:Y:S02]  /*162c0*/  FMUL.FTZ R63, R0, R147 ;  /* 0x00000093003f7220 */ /* 0x000fe40000410000 */
[C---:B-----5:R-:W-:Y:S01]  /*162d0*/  FMUL.FTZ R36, R69.reuse, R120 ;  /* 0x0000007845247220 */ /* 0x060fe20000410000 */
[----:B------:R-:W-:Y:S06]  /*162e0*/  MOV R120, R226 ;  /* 0x000000e200787202 */ /* 0x000fec0000000f00 */
[-C--:B------:R-:W-:Y:S08]  /*162f0*/  HMMA.16816.F32 R36, R76, R52.reuse, R36 ;  /* 0x000000344c24723c */ /* 0x080ff00000001824 */
        /* <DEDUP_REMOVED lines=14> */
[----:B------:R1:W5:Y:S01]  /*163e0*/  MUFU.EX2 R227, R80 ;  /* 0x0000005000e37308 */ /* 0x0003620000000800 */
        /* <DEDUP_REMOVED lines=13> */
[----:B-----5:R-:W-:Y:S03]  /*164c0*/  F2FP.PACK_AB R83, R227, R129 ;  /* 0x00000081e353723e */ /* 0x020fe600000000ff */
        /* <DEDUP_REMOVED lines=28> */
[----:B------:R1:W1:Y:S01]  /*16690*/  MUFU.EX2 R222, R84 ;  /* 0x0000005400de7308 */ /* 0x0002620000000800 */
[----:B--2---:R-:W-:Y:S09]  /*166a0*/  FFMA.FTZ R88, R169, c[0x0][0x2d0], -R75 ;  /* 0x0000b400a9587a23 */ /* 0x004ff2000001084b */
[----:B------:R2:W-:Y:S01]  /*166b0*/  MUFU.EX2 R210, R88 ;  /* 0x0000005800d27308 */ /* 0x0005e20000000800 */
[----:B-----5:R-:W-:Y:S09]  /*166c0*/  FFMA.FTZ R92, R164, c[0x0][0x2d0], -R153 ;  /* 0x0000b400a45c7a23 */ /* 0x020ff20000010899 */
[----:B------:R5:W-:Y:S01]  /*166d0*/  MUFU.EX2 R137, R92 ;  /* 0x0000005c00897308 */ /* 0x000be20000000800 */
[--C-:B-1----:R-:W-:Y:S09]  /*166e0*/  FFMA.FTZ R84, R172, c[0x0][0x2d0], -R74.reuse ;  /* 0x0000b400ac547a23 */ /* 0x102ff2000001084a */
[----:B------:R1:W-:Y:S01]  /*166f0*/  MUFU.EX2 R212, R84 ;  /* 0x0000005400d47308 */ /* 0x0003e20000000800 */
[--C-:B--2---:R-:W-:Y:S09]  /*16700*/  FFMA.FTZ R88, R174, c[0x0][0x2d0], -R74.reuse ;  /* 0x0000b400ae587a23 */ /* 0x104ff2000001084a */
[----:B------:R2:W-:Y:S01]  /*16710*/  MUFU.EX2 R206, R88 ;  /* 0x0000005800ce7308 */ /* 0x0005e20000000800 */
[----:B-----5:R-:W-:Y:S09]  /*16720*/  FFMA.FTZ R92, R181, c[0x0][0x2d0], -R75 ;  /* 0x0000b400b55c7a23 */ /* 0x020ff2000001084b */
[----:B------:R5:W-:Y:S01]  /*16730*/  MUFU.EX2 R174, R92 ;  /* 0x0000005c00ae7308 */ /* 0x000be20000000800 */
[----:B-1----:R-:W1:Y:S01]  /*16740*/  LDSM.16.MT88.4 R84, [R192+0x800] ;  /* 0x00080000c054783b */ /* 0x002e620000004200 */
[--C-:B--2---:R-:W-:Y:S08]  /*16750*/  FFMA.FTZ R88, R162, c[0x0][0x2d0], -R153.reuse ;  /* 0x0000b400a2587a23 */ /* 0x104ff00000010899 */
[----:B------:R2:W1:Y:S01]  /*16760*/  MUFU.EX2 R139, R88 ;  /* 0x00000058008b7308 */ /* 0x0004620000000800 */
[----:B-----5:R-:W-:Y:S08]  /*16770*/  LDSM.16.MT88.4 R92, [R190+0x1000] ;  /* 0x00100000be5c783b */ /* 0x020ff00000004200 */
[----:B--2---:R-:W2:Y:S01]  /*16780*/  LDSM.16.MT88.4 R88, [R189+0x1000] ;  /* 0x00100000bd58783b */ /* 0x004ea20000004200 */
[-C--:B-1----:R-:W-:Y:S08]  /*16790*/  HMMA.16816.F32 R52, R76, R84.reuse, R52 ;  /* 0x000000544c34723c */ /* 0x082ff00000001834 */
[C---:B------:R-:W-:Y:S07]  /*167a0*/  HMMA.16816.F32 R56, R80.reuse, R84, R56 ;  /* 0x000000545038723c */ /* 0x040fee0000001838 */
[----:B------:R-:W-:Y:S01]  /*167b0*/  FFMA.FTZ R84, R165, c[0x0][0x2d0], -R153 ;  /* 0x0000b400a5547a23 */ /* 0x000fe20000010899 */
[-C--:B------:R-:W-:Y:S03]  /*167c0*/  HMMA.16816.F32 R60, R80, R86.reuse, R60 ;  /* 0x00000056503c723c */ /* 0x080fe6000000183c */
[----:B------:R1:W5:Y:S04]  /*167d0*/  MUFU.EX2 R141, R84 ;  /* 0x00000054008d7308 */ /* 0x0003680000000800 */
[----:B------:R-:W-:Y:S01]  /*167e0*/  FFMA.FTZ R80, R183, c[0x0][0x2d0], -R74 ;  /* 0x0000b400b7507a23 */ /* 0x000fe2000001084a */
[----:B------:R-:W-:Y:S04]  /*167f0*/  HMMA.16816.F32 R64, R76, R86, R64 ;  /* 0x000000564c40723c */ /* 0x000fe80000001840 */
[----:B------:R-:W-:Y:S01]  /*16800*/  F2FP.PACK_AB R82, R222, R221 ;  /* 0x000000ddde52723e */ /* 0x000fe200000000ff */
[----:B------:R3:W-:Y:S01]  /*16810*/  MUFU.EX2 R183, R80 ;  /* 0x0000005000b77308 */ /* 0x0007e20000000800 */
[----:B------:R-:W-:Y:S02]  /*16820*/  F2FP.PACK_AB R81, R138, R139 ;  /* 0x0000008b8a51723e */ /* 0x000fe400000000ff */
[----:B------:R-:W-:Y:S04]  /*16830*/  F2FP.PACK_AB R76, R231, R232 ;  /* 0x000000e8e74c723e */ /* 0x000fe800000000ff */
[----:B------:R-:W-:Y:S02]  /*16840*/  F2FP.PACK_AB R77, R229, R230 ;  /* 0x000000e6e54d723e */ /* 0x000fe400000000ff */
[----:B------:R-:W-:Y:S02]  /*16850*/  F2FP.PACK_AB R78, R226, R228 ;  /* 0x000000e4e24e723e */ /* 0x000fe400000000ff */
[----:B------:R-:W-:Y:S01]  /*16860*/  F2FP.PACK_AB R79, R225, R224 ;  /* 0x000000e0e14f723e */ /* 0x000fe200000000ff */
[----:B-1----:R-:W1:Y:S01]  /*16870*/  LDSM.16.MT88.4 R84, [R193+0x1000] ;  /* 0x00100000c154783b */ /* 0x002e620000004200 */
[----:B-----5:R-:W-:Y:S05]  /*16880*/  F2FP.PACK_AB R83, R141, R137 ;  /* 0x000000898d53723e */ /* 0x020fea00000000ff */
[-C--:B--2---:R-:W-:Y:S03]  /*16890*/  HMMA.16816.F32 R4, R76, R88.reuse, R4 ;  /* 0x000000584c04723c */ /* 0x084fe60000001804 */
[----:B---3--:R-:W-:Y:S04]  /*168a0*/  FFMA.FTZ R80, R175, c[0x0][0x2d0], -R75 ;  /* 0x0000b400af507a23 */ /* 0x008fe8000001084b */
        /* <DEDUP_REMOVED lines=9> */
[----:B--2---:R-:W-:Y:S03]  /*16940*/  FFMA.FTZ R88, R168, c[0x0][0x2d0], -R152 ;  /* 0x0000b400a8587a23 */ /* 0x004fe60000010898 */
[----:B------:R-:W-:Y:S01]  /*16950*/  FFMA.FTZ R84, R211, c[0x0][0x2d0], -R74 ;  /* 0x0000b400d3547a23 */ /* 0x000fe2000001084a */
        /* <DEDUP_REMOVED lines=10> */
[----:B--2---:R-:W-:Y:S04]  /*16a00*/  FFMA.FTZ R84, R213, c[0x0][0x2d0], -R74 ;  /* 0x0000b400d5547a23 */ /* 0x004fe8000001084a */
        /* <DEDUP_REMOVED lines=8> */
[----:B-----5:R-:W-:Y:S09]  /*16a90*/  FFMA.FTZ R92, R180, c[0x0][0x2d0], -R153 ;  /* 0x0000b400b45c7a23 */ /* 0x020ff20000010899 */
[----:B------:R3:W-:Y:S01]  /*16aa0*/  MUFU.EX2 R156, R92 ;  /* 0x0000005c009c7308 */ /* 0x0007e20000000800 */
[----:B-1----:R-:W1:Y:S01]  /*16ab0*/  LDSM.16.MT88.4 R88, [R192+0x1000] ;  /* 0x00100000c058783b */ /* 0x002e620000004200 */
[----:B--2---:R-:W-:Y:S08]  /*16ac0*/  FFMA.FTZ R84, R209, c[0x0][0x2d0], -R75 ;  /* 0x0000b400d1547a23 */ /* 0x004ff0000001084b */
[----:B------:R2:W5:Y:S01]  /*16ad0*/  MUFU.EX2 R166, R84 ;  /* 0x0000005400a67308 */ /* 0x0005620000000800 */
[----:B---3--:R-:W-:Y:S01]  /*16ae0*/  LDSM.16.MT88.4 R92, [R193+0x1800] ;  /* 0x00180000c15c783b */ /* 0x008fe20000004200 */
[--C-:B--2---:R-:W-:Y:S01]  /*16af0*/  FFMA.FTZ R84, R215, c[0x0][0x2d0], -R74.reuse ;  /* 0x0000b400d7547a23 */ /* 0x104fe2000001084a */
[----:B-----5:R-:W-:Y:S01]  /*16b00*/  F2FP.PACK_AB R149, R166, R167 ;  /* 0x000000a7a695723e */ /* 0x020fe200000000ff */
[-C--:B-1----:R-:W-:Y:S06]  /*16b10*/  HMMA.16816.F32 R52, R76, R88.reuse, R52 ;  /* 0x000000584c34723c */ /* 0x082fec0000001834 */
[----:B------:R1:W-:Y:S01]  /*16b20*/  MUFU.EX2 R165, R84 ;  /* 0x0000005400a57308 */ /* 0x0003e20000000800 */
[----:B------:R-:W-:Y:S01]  /*16b30*/  FFMA.FTZ R74, R220, c[0x0][0x2d0], -R74 ;  /* 0x0000b400dc4a7a23 */ /* 0x000fe2000001084a */
[C---:B------:R-:W-:Y:S08]  /*16b40*/  HMMA.16816.F32 R56, R80.reuse, R88, R56 ;  /* 0x000000585038723c */ /* 0x040ff00000001838 */
[----:B------:R2:W3:Y:S01]  /*16b50*/  MUFU.EX2 R164, R74 ;  /* 0x0000004a00a47308 */ /* 0x0004e20000000800 */
[--C-:B------:R-:W-:Y:S01]  /*16b60*/  FFMA.FTZ R88, R182, c[0x0][0x2d0], -R153.reuse ;  /* 0x0000b400b6587a23 */ /* 0x100fe20000010899 */
[-C--:B------:R-:W-:Y:S08]  /*16b70*/  HMMA.16816.F32 R60, R80, R90.reuse, R60 ;  /* 0x0000005a503c723c */ /* 0x080ff0000000183c */
[----:B------:R-:W5:Y:S01]  /*16b80*/  MUFU.EX2 R155, R88 ;  /* 0x00000058009b7308 */ /* 0x000f620000000800 */
        /* <DEDUP_REMOVED lines=13> */
[----:B-----5:R-:W-:Y:S01]  /*16c60*/  F2FP.PACK_AB R83, R155, R156 ;  /* 0x0000009c9b53723e */ /* 0x020fe200000000ff */
[----:B------:R-:W-:Y:S08]  /*16c70*/  LDSM.16.MT88.4 R88, [R190+0x1800] ;  /* 0x00180000be58783b */ /* 0x000ff00000004200 */
        /* <DEDUP_REMOVED lines=30> */
[----:B------:R1:W2:Y:S01]  /*16e60*/  MUFU.EX2 R152, R74 ;  /* 0x0000004a00987308 */ /* 0x0002a20000000800 */
[-C--:B---3--:R-:W-:Y:S08]  /*16e70*/  HMMA.16816.F32 R52, R76, R84.reuse, R52 ;  /* 0x000000544c34723c */ /* 0x088ff00000001834 */
[C---:B------:R-:W-:Y:S07]  /*16e80*/  HMMA.16816.F32 R56, R80.reuse, R84, R56 ;  /* 0x000000545038723c */ /* 0x040fee0000001838 */
[----:B------:R-:W-:Y:S01]  /*16e90*/  MOV R85, R71 ;  /* 0x0000004700557202 */ /* 0x000fe20000000f00 */
[-C--:B------:R-:W-:Y:S04]  /*16ea0*/  HMMA.16816.F32 R60, R80, R86.reuse, R60 ;  /* 0x00000056503c723c */ /* 0x080fe8000000183c */
[----:B------:R-:W-:Y:S01]  /*16eb0*/  MOV R84, R72 ;  /* 0x0000004800547202 */ /* 0x000fe20000000f00 */
[--C-:B-1----:R-:W-:Y:S01]  /*16ec0*/  FFMA.FTZ R74, R171, c[0x0][0x2d0], -R153.reuse ;  /* 0x0000b400ab4a7a23 */ /* 0x102fe20000010899 */
[----:B--2---:R-:W-:Y:S01]  /*16ed0*/  F2FP.PACK_AB R145, R152, R154 ;  /* 0x0000009a9891723e */ /* 0x004fe200000000ff */
[----:B------:R-:W-:Y:S01]  /*16ee0*/  FFMA.FTZ R153, R73, c[0x0][0x2d0], -R153 ;  /* 0x0000b40049997a23 */ /* 0x000fe20000010899 */
[----:B------:R-:W-:Y:S01]  /*16ef0*/  HMMA.16816.F32 R64, R76, R86, R64 ;  /* 0x000000564c40723c */ /* 0x000fe20000001840 */
[----:B------:R-:W-:Y:S03]  /*16f00*/  MUFU.EX2 R75, R74 ;  /* 0x0000004a004b7308 */ /* 0x000fe60000000800 */
[----:B------:R-:W-:Y:S02]  /*16f10*/  FFMA.FTZ R73, R69, R99, R104 ;  /* 0x0000006345497223 */ /* 0x000fe40000010068 */
[----:B----4-:R-:W-:Y:S01]  /*16f20*/  FFMA.FTZ R69, R68, R97, R98 ;  /* 0x0000006144457223 */ /* 0x010fe20000010062 */
[----:B------:R-:W-:Y:S01]  /*16f30*/  MOV R86, R70 ;  /* 0x0000004600567202 */ /* 0x000fe20000000f00 */
[----:B------:R-:W-:Y:S01]  /*16f40*/  FFMA.FTZ R68, R2, R96, R247 ;  /* 0x0000006002447223 */ /* 0x000fe200000100f7 */
[-C--:B------:R-:W-:Y:S02]  /*16f50*/  HMMA.16816.F32 R88, R148, R100.reuse, R4 ;  /* 0x000000649458723c */ /* 0x080fe40000001804 */
[----:B------:R-:W1:Y:S03]  /*16f60*/  MUFU.EX2 R74, R153 ;  /* 0x00000099004a7308 */ /* 0x000e660000000800 */
[----:B------:R-:W-:Y:S01]  /*16f70*/  FADD.FTZ R2, R114, R69 ;  /* 0x0000004572027221 */ /* 0x000fe20000010000 */
[----:B------:R-:W-:Y:S01]  /*16f80*/  MOV R87, R3 ;  /* 0x0000000300577202 */ /* 0x000fe20000000f00 */
[----:B------:R-:W-:Y:S02]  /*16f90*/  FADD.FTZ R4, R115, R73 ;  /* 0x0000004973047221 */ /* 0x000fe40000010000 */
[----:B------:R-:W-:Y:S03]  /*16fa0*/  FADD.FTZ R5, R249, R68 ;  /* 0x00000044f9057221 */ /* 0x000fe60000010000 */
        /* <DEDUP_REMOVED lines=91> */
[----:B------:R-:W-:Y:S03]  /*17560*/  FADD.FTZ R2, R75, R2 ;  /* 0x000000024b027221 */ /* 0x000fe60000010000 */
[----:B------:R2:W-:Y:S01]  /*17570*/  STL [R1+0x14], R4 ;  /* 0x0000140401007387 */ /* 0x0005e20000100800 */
[----:B------:R-:W-:Y:S05]  /*17580*/  FADD.FTZ R2, R74, R2 ;  /* 0x000000024a027221 */ /* 0x000fea0000010000 */
[----:B------:R2:W-:Y:S01]  /*17590*/  STL [R1+0x18], R2 ;  /* 0x0000180201007387 */ /* 0x0005e20000100800 */
[----:B-1----:R-:W-:Y:S04]  /*175a0*/  IADD3 R0, R205, -0x1, RZ ;  /* 0xffffffffcd007810 */ /* 0x002fe80007ffe0ff */
[----:B------:R-:W-:Y:S02]  /*175b0*/  MOV R205, R0 ;  /* 0x0000000000cd7202 */ /* 0x000fe40000000f00 */
[----:B------:R-:W-:Y:S01]  /*175c0*/  MOV R0, R3 ;  /* 0x0000000300007202 */ /* 0x000fe20000000f00 */
[----:B------:R-:W-:-:S05]  /*175d0*/  @P0 BRA `(.L_x_648) ;  /* 0xffffa8e000000947 */ /* 0x000fca000383ffff */
.L_x_631:
[----:B------:R-:W-:Y:S02]  /*175e0*/  MOV R10, 0x1f ;  /* 0x0000001f000a7802 */ /* 0x000fe40000000f00 */
[----:B------:R-:W-:Y:S01]  /*175f0*/  MOV R9, 0xffffffff ;  /* 0xffffffff00097802 */ /* 0x000fe20000000f00 */
[----:B------:R-:W-:Y:S05]  /*17600*/  BRA.DIV ~URZ, `(.L_x_649) ;  /* 0x000051a27f007947 */ /* 0x000fea000b800000 */
[----:B------:R-:W3:Y:S04]  /*17610*/  LDL R3, [R1+0xc] ;  /* 0x00000c0001037983 */ /* 0x000ee80000100800 */
[----:B--23--:R2:W3:Y:S02]  /*17620*/  SHFL.BFLY PT, R2, R3, 0x2, 0x1f ;  /* 0x0c401f0003027f89 */ /* 0x00c4e400000e0000 */
.L_x_735:
[----:B--2---:R-:W2:Y:S02]  /*17630*/  LDL.LU R3, [R1+0xc] ;  /* 0x00000c0001037983 */ /* 0x004ea40000300800 */
[----:B-123--:R-:W-:Y:S01]  /*17640*/  FADD.FTZ R4, R2, R3 ;  /* 0x0000000302047221 */ /* 0x00efe20000010000 */
[----:B------:R-:W-:Y:S05]  /*17650*/  BRA.DIV ~URZ, `(.L_x_650) ;  /* 0x000051b27f007947 */ /* 0x000fea000b800000 */
[----:B------:R-:W2:Y:S04]  /*17660*/  LDL.LU R11, [R1+0x10] ;  /* 0x00001000010b7983 */ /* 0x000ea80000300800 */
[----:B------:R-:W3:Y:S04]  /*17670*/  LDL.LU R8, [R1+0x14] ;  /* 0x0000140001087983 */ /* 0x000ee80000300800 */
[----:B------:R-:W4:Y:S04]  /*17680*/  LDL.LU R10, [R1+0x18] ;  /* 0x00001800010a7983 */ /* 0x000f280000300800 */
[----:B------:R-:W1:Y:S02]  /*17690*/  SHFL.BFLY PT, R6, R4, 0x1, 0x1f ;  /* 0x0c201f0004067f89 */ /* 0x000e6400000e0000 */
[----:B-1----:R-:W-:-:S02]  /*176a0*/  FADD.FTZ R4, R4, R6 ;  /* 0x0000000604047221 */ /* 0x002fc40000010000 */
[----:B--2---:R-:W1:Y:S04]  /*176b0*/  SHFL.BFLY PT, R2, R11, 0x2, 0x1f ;  /* 0x0c401f000b027f89 */ /* 0x004e6800000e0000 */
[----:B---3--:R-:W2:Y:S04]  /*176c0*/  SHFL.BFLY PT, R3, R8, 0x2, 0x1f ;  /* 0x0c401f0008037f89 */ /* 0x008ea800000e0000 */
[----:B----4-:R-:W3:Y:S01]  /*176d0*/  SHFL.BFLY PT, R5, R10, 0x2, 0x1f ;  /* 0x0c401f000a057f89 */ /* 0x010ee200000e0000 */
[----:B-1----:R-:W-:Y:S02]  /*176e0*/  FADD.FTZ R2, R2, R11 ;  /* 0x0000000b02027221 */ /* 0x002fe40000010000 */
[----:B--2---:R-:W-:-:S03]  /*176f0*/  FADD.FTZ R3, R3, R8 ;  /* 0x0000000803037221 */ /* 0x004fc60000010000 */
[----:B------:R-:W1:Y:S01]  /*17700*/  SHFL.BFLY PT, R7, R2, 0x1, 0x1f ;  /* 0x0c201f0002077f89 */ /* 0x000e6200000e0000 */
[----:B---3--:R-:W-:-:S03]  /*17710*/  FADD.FTZ R5, R5, R10 ;  /* 0x0000000a05057221 */ /* 0x008fc60000010000 */
[----:B------:R-:W2:Y:S04]  /*17720*/  SHFL.BFLY PT, R8, R3, 0x1, 0x1f ;  /* 0x0c201f0003087f89 */ /* 0x000ea800000e0000 */
[----:B------:R3:W4:Y:S01]  /*17730*/  SHFL.BFLY PT, R9, R5, 0x1, 0x1f ;  /* 0x0c201f0005097f89 */ /* 0x00072200000e0000 */
[----:B-1----:R-:W-:Y:S02]  /*17740*/  FADD.FTZ R6, R2, R7 ;  /* 0x0000000702067221 */ /* 0x002fe40000010000 */
[----:B--2---:R-:W-:-:S03]  /*17750*/  FADD.FTZ R7, R3, R8 ;  /* 0x0000000803077221 */ /* 0x004fc60000010000 */
.L_x_736:
[----:B------:R-:W-:Y:S01]  /*17760*/  FSETP.NE.FTZ.AND P3, PT, R4, RZ, PT ;  /* 0x000000ff0400720b */ /* 0x000fe20003f75000 */
[----:B------:R-:W-:Y:S01]  /*17770*/  CS2R R2, SRZ ;  /* 0x0000000000027805 */ /* 0x000fe2000001ff00 */
[----:B------:R-:W-:Y:S01]  /*17780*/  FSETP.NE.FTZ.AND P1, PT, R7, RZ, PT ;  /* 0x000000ff0700720b */ /* 0x000fe20003f35000 */
[----:B---34-:R-:W-:Y:S01]  /*17790*/  FADD.FTZ R5, R9, R5 ;  /* 0x0000000509057221 */ /* 0x018fe20000010000 */
[----:B------:R-:W-:-:S02]  /*177a0*/  FSETP.NE.FTZ.AND P2, PT, R6, RZ, PT ;  /* 0x000000ff0600720b */ /* 0x000fc40003f55000 */
[----:B------:R-:W-:Y:S02]  /*177b0*/  MOV R24, 0xff800000 ;  /* 0xff80000000187802 */ /* 0x000fe40000000f00 */
[----:B------:R-:W-:Y:S02]  /*177c0*/  FSETP.NE.FTZ.AND P0, PT, R5, RZ, PT ;  /* 0x000000ff0500720b */ /* 0x000fe40003f15000 */
[----:B------:R-:W-:Y:S02]  /*177d0*/  MOV R19, 0xff800000 ;  /* 0xff80000000137802 */ /* 0x000fe40000000f00 */
[----:B------:R-:W-:Y:S01]  /*177e0*/  MOV R22, 0xff800000 ;  /* 0xff80000000167802 */ /* 0x000fe20000000f00 */
[----:B------:R-:W1:Y:S01]  /*177f0*/  @P3 MUFU.RCP R2, R4 ;  /* 0x0000000400023308 */ /* 0x000e620000001000 */
[----:B------:R-:W-:-:S07]  /*17800*/  MOV R23, 0xff800000 ;  /* 0xff80000000177802 */ /* 0x000fce0000000f00 */
[----:B------:R2:W-:Y:S01]  /*17810*/  @P3 MUFU.LG2 R10, R4 ;  /* 0x00000004000a3308 */ /* 0x0005e20000000c00 */
[----:B-1----:R-:W-:-:S07]  /*17820*/  FMUL.FTZ R74, R2, R100 ;  /* 0x00000064024a7220 */ /* 0x002fce0000410000 */
[----:B------:R-:W-:Y:S01]  /*17830*/  @P1 MUFU.RCP R3, R7 ;  /* 0x0000000700031308 */ /* 0x000fe20000001000 */
[C---:B------:R-:W-:Y:S02]  /*17840*/  FMUL.FTZ R75, R2.reuse, R101 ;  /* 0x00000065024b7220 */ /* 0x040fe40000410000 */
[C---:B------:R-:W-:Y:S02]  /*17850*/  FMUL.FTZ R68, R2.reuse, R88 ;  /* 0x0000005802447220 */ /* 0x040fe40000410000 */
[C---:B------:R-:W-:Y:S01]  /*17860*/  FMUL.FTZ R69, R2.reuse, R89 ;  /* 0x0000005902457220 */ /* 0x040fe20000410000 */
[----:B--2---:R-:W-:Y:S01]  /*17870*/  MOV R4, RZ ;  /* 0x000000ff00047202 */ /* 0x004fe20000000f00 */
[C---:B------:R-:W-:Y:S01]  /*17880*/  FMUL.FTZ R76, R2.reuse, R104 ;  /* 0x00000068024c7220 */ /* 0x040fe20000410000 */
[----:B------:R-:W-:Y:S01]  /*17890*/  @P2 MUFU.LG2 R9, R6 ;  /* 0x0000000600092308 */ /* 0x000fe20000000c00 */
[C---:B------:R-:W-:Y:S02]  /*178a0*/  FMUL.FTZ R77, R2.reuse, R105 ;  /* 0x00000069024d7220 */ /* 0x040fe40000410000 */
[----:B------:R-:W-:-:S02]  /*178b0*/  FMUL.FTZ R78, R2, R116 ;  /* 0x00000074024e7220 */ /* 0x000fc40000410000 */
[C---:B------:R-:W-:Y:S02]  /*178c0*/  FMUL.FTZ R79, R2.reuse, R117 ;  /* 0x00000075024f7220 */ /* 0x040fe40000410000 */
[C---:B------:R-:W-:Y:S01]  /*178d0*/  FMUL.FTZ R66, R2.reuse, R120 ;  /* 0x0000007802427220 */ /* 0x040fe20000410000 */
[----:B------:R-:W1:Y:S01]  /*178e0*/  @P2 MUFU.RCP R4, R6 ;  /* 0x0000000600042308 */ /* 0x000e620000001000 */
[C---:B------:R-:W-:Y:S02]  /*178f0*/  FMUL.FTZ R67, R2.reuse, R121 ;  /* 0x0000007902437220 */ /* 0x040fe40000410000 */
[C---:B------:R-:W-:Y:S02]  /*17900*/  FMUL.FTZ R100, R2.reuse, R132 ;  /* 0x0000008402647220 */ /* 0x040fe40000410000 */
[C---:B------:R-:W-:Y:S02]  /*17910*/  FMUL.FTZ R101, R2.reuse, R133 ;  /* 0x0000008502657220 */ /* 0x040fe40000410000 */
[----:B------:R-:W-:-:S02]  /*17920*/  FMUL.FTZ R80, R2, R136 ;  /* 0x0000008802507220 */ /* 0x000fc40000410000 */
[C---:B------:R-:W-:Y:S02]  /*17930*/  FMUL.FTZ R81, R2.reuse, R137 ;  /* 0x0000008902517220 */ /* 0x040fe40000410000 */
[C---:B------:R-:W-:Y:S02]  /*17940*/  FMUL.FTZ R62, R2.reuse, R148 ;  /* 0x00000094023e7220 */ /* 0x040fe40000410000 */
[----:B------:R-:W-:Y:S02]  /*17950*/  FMUL.FTZ R63, R2, R149 ;  /* 0x00000095023f7220 */ /* 0x000fe40000410000 */
[----:B------:R2:W3:Y:S01]  /*17960*/  @P1 MUFU.LG2 R2, R7 ;  /* 0x0000000700021308 */ /* 0x0004e20000000c00 */
[C---:B-1----:R-:W-:Y:S01]  /*17970*/  FMUL.FTZ R84, R4.reuse, R90 ;  /* 0x0000005a04547220 */ /* 0x042fe20000410000 */
[----:B------:R-:W-:Y:S01]  /*17980*/  @P2 MOV R6, 0x3f317218 ;  /* 0x3f31721800062802 */ /* 0x000fe20000000f00 */
[C---:B------:R-:W-:Y:S02]  /*17990*/  FMUL.FTZ R85, R4.reuse, R91 ;  /* 0x0000005b04557220 */ /* 0x040fe40000410000 */
[----:B------:R-:W-:-:S02]  /*179a0*/  FMUL.FTZ R86, R4, R102 ;  /* 0x0000006604567220 */ /* 0x000fc40000410000 */
[----:B------:R-:W-:Y:S02]  /*179b0*/  FMUL.FTZ R87, R4, R103 ;  /* 0x0000006704577220 */ /* 0x000fe40000410000 */
[C---:B------:R-:W-:Y:S02]  /*179c0*/  FMUL.FTZ R48, R3.reuse, R92 ;  /* 0x0000005c03307220 */ /* 0x040fe40000410000 */
[C---:B------:R-:W-:Y:S02]  /*179d0*/  FMUL.FTZ R49, R3.reuse, R93 ;  /* 0x0000005d03317220 */ /* 0x040fe40000410000 */
[C---:B------:R-:W-:Y:S02]  /*179e0*/  FMUL.FTZ R38, R3.reuse, R96 ;  /* 0x0000006003267220 */ /* 0x040fe40000410000 */
[C---:B------:R-:W-:Y:S01]  /*179f0*/  FMUL.FTZ R39, R3.reuse, R97 ;  /* 0x0000006103277220 */ /* 0x040fe20000410000 */
[----:B--2---:R-:W-:Y:S01]  /*17a00*/  @P3 MOV R7, 0x3f317218 ;  /* 0x3f31721800073802 */ /* 0x004fe20000000f00 */
[----:B---3--:R-:W-:Y:S01]  /*17a10*/  @P1 FMUL.FTZ R8, R2, 0.69314718246459960938 ;  /* 0x3f31721802081820 */ /* 0x008fe20000410000 */
        /* <DEDUP_REMOVED lines=14> */
[C---:B------:R-:W-:Y:S01]  /*17b00*/  FMUL.FTZ R88, R4.reuse, R106 ;  /* 0x0000006a04587220 */ /* 0x040fe20000410000 */
[----:B------:R1:W2:Y:S01]  /*17b10*/  @P0 MUFU.LG2 R3, R5 ;  /* 0x0000000500030308 */ /* 0x0002a20000000c00 */
[----:B------:R-:W-:-:S02]  /*17b20*/  FMUL.FTZ R89, R4, R107 ;  /* 0x0000006b04597220 */ /* 0x000fc40000410000 */
[C---:B------:R-:W-:Y:S02]  /*17b30*/  FMUL.FTZ R90, R4.reuse, R118 ;  /* 0x00000076045a7220 */ /* 0x040fe40000410000 */
[C---:B------:R-:W-:Y:S02]  /*17b40*/  FMUL.FTZ R91, R4.reuse, R119 ;  /* 0x00000077045b7220 */ /* 0x040fe40000410000 */
[C---:B------:R-:W-:Y:S02]  /*17b50*/  FMUL.FTZ R104, R4.reuse, R122 ;  /* 0x0000007a04687220 */ /* 0x040fe40000410000 */
[C---:B------:R-:W-:Y:S02]  /*17b60*/  FMUL.FTZ R105, R4.reuse, R123 ;  /* 0x0000007b04697220 */ /* 0x040fe40000410000 */
[C---:B------:R-:W-:Y:S02]  /*17b70*/  FMUL.FTZ R102, R4.reuse, R134 ;  /* 0x0000008604667220 */ /* 0x040fe40000410000 */
[----:B------:R-:W-:-:S02]  /*17b80*/  FMUL.FTZ R103, R4, R135 ;  /* 0x0000008704677220 */ /* 0x000fc40000410000 */
[C---:B------:R-:W-:Y:S01]  /*17b90*/  FMUL.FTZ R82, R4.reuse, R138 ;  /* 0x0000008a04527220 */ /* 0x040fe20000410000 */
[----:B-1----:R-:W-:Y:S01]  /*17ba0*/  MOV R5, 0x1 ;  /* 0x0000000100057802 */ /* 0x002fe20000000f00 */
[C---:B------:R-:W-:Y:S02]  /*17bb0*/  FMUL.FTZ R83, R4.reuse, R139 ;  /* 0x0000008b04537220 */ /* 0x040fe40000410000 */
[C---:B------:R-:W-:Y:S02]  /*17bc0*/  FMUL.FTZ R64, R4.reuse, R150 ;  /* 0x0000009604407220 */ /* 0x040fe40000410000 */
[----:B------:R-:W-:Y:S01]  /*17bd0*/  FMUL.FTZ R65, R4, R151 ;  /* 0x0000009704417220 */ /* 0x000fe20000410000 */
[----:B------:R-:W-:Y:S01]  /*17be0*/  @P1 MOV R4, 0x3f317218 ;  /* 0x3f31721800041802 */ /* 0x000fe20000000f00 */
[----:B--2---:R-:W-:Y:S02]  /*17bf0*/  @P0 FMUL.FTZ R3, R3, 0.69314718246459960938 ;  /* 0x3f31721803030820 */ /* 0x004fe40000410000 */
[----:B------:R-:W-:-:S02]  /*17c00*/  @P3 FMUL.FTZ R10, R10, 0.69314718246459960938 ;  /* 0x3f3172180a0a3820 */ /* 0x000fc40000410000 */
[----:B------:R-:W-:Y:S02]  /*17c10*/  @P1 FMUL.FTZ R4, R4, c[0x0][0x2d0] ;  /* 0x0000b40004041a20 */ /* 0x000fe40000410000 */
[----:B------:R-:W-:Y:S02]  /*17c20*/  @P3 FMUL.FTZ R7, R7, c[0x0][0x2d0] ;  /* 0x0000b40007073a20 */ /* 0x000fe40000410000 */
[----:B------:R-:W-:Y:S01]  /*17c30*/  @P1 FFMA.FTZ R24, R4, R70, R8 ;  /* 0x0000004604181223 */ /* 0x000fe20000010008 */
[----:B------:R-:W-:Y:S01]  /*17c40*/  @P0 MOV R4, 0x3f317218 ;  /* 0x3f31721800040802 */ /* 0x000fe20000000f00 */
[----:B------:R-:W-:Y:S02]  /*17c50*/  @P2 FMUL.FTZ R9, R9, 0.69314718246459960938 ;  /* 0x3f31721809092820 */ /* 0x000fe40000410000 */
[----:B------:R-:W-:Y:S02]  /*17c60*/  @P2 FMUL.FTZ R6, R6, c[0x0][0x2d0] ;  /* 0x0000b40006062a20 */ /* 0x000fe40000410000 */
[----:B------:R-:W-:-:S02]  /*17c70*/  @P0 FMUL.FTZ R4, R4, c[0x0][0x2d0] ;  /* 0x0000b40004040a20 */ /* 0x000fc40000410000 */
[----:B------:R-:W-:Y:S02]  /*17c80*/  @P3 FFMA.FTZ R22, R7, R72, R10 ;  /* 0x0000004807163223 */ /* 0x000fe4000001000a */
[----:B------:R-:W-:Y:S01]  /*17c90*/  @P0 FFMA.FTZ R19, R4, R0, R3 ;  /* 0x0000000004130223 */ /* 0x000fe20000010003 */
[----:B------:R-:W-:Y:S01]  /*17ca0*/  PRMT R0, R5, 0x7610, R0 ;  /* 0x0000761005007816 */ /* 0x000fe20000000000 */
[----:B------:R-:W-:Y:S02]  /*17cb0*/  @P2 FFMA.FTZ R23, R6, R71, R9 ;  /* 0x0000004706172223 */ /* 0x000fe40000010009 */
        /* <DEDUP_REMOVED lines=15> */
[----:B------:R-:W-:Y:S02]  /*17db0*/  FMUL.FTZ R31, R2, R147 ;  /* 0x00000093021f7220 */ /* 0x000fe40000410000 */
.L_x_558:
[----:B------:R4:W5:Y:S04]  /*17dc0*/  LDL R6, [R1+0x48] ;  /* 0x0000480001067983 */ /* 0x0009680000100800 */
[----:B------:R-:W1:Y:S01]  /*17dd0*/  S2R R2, SR_TID.X ;  /* 0x0000000000027919 */ /* 0x000e620000002100 */
[----:B------:R-:W-:Y:S01]  /*17de0*/  BSSY B0, `(.L_x_651) ;  /* 0x0000011000007945 */ /* 0x000fe20003800000 */
[----:B-1----:R-:W-:-:S13]  /*17df0*/  LOP3.LUT P0, RZ, R2, 0x7f, RZ, 0xc0, !PT ;  /* 0x0000007f02ff7812 */ /* 0x002fda000780c0ff */
[----:B------:R-:W-:Y:S05]  /*17e00*/  @P0 BRA `(.L_x_652) ;  /* 0x000000e000000947 */ /* 0x000fea0003800000 */
[----:B----4-:R-:W1:Y:S01]  /*17e10*/  S2R R4, SR_LANEID ;  /* 0x0000000000047919 */ /* 0x010e620000000000 */
[----:B------:R-:W-:Y:S01]  /*17e20*/  VOTEU.ANY UR4, UPT, PT ;  /* 0x0000000000047886 */ /* 0x000fe200038e0100 */
[----:B---3--:R-:W-:Y:S01]  /*17e30*/  IMAD.MOV.U32 R5, RZ, RZ, c[0x0][0x564] ;  /* 0x00015900ff057624 */ /* 0x008fe200078e00ff */
[----:B------:R-:W1:Y:S08]  /*17e40*/  FLO.U32 R3, UR4 ;  /* 0x0000000400037d00 */ /* 0x000e7000080e0000 */
[----:B------:R-:W3:Y:S01]  /*17e50*/  POPC R2, UR4 ;  /* 0x0000000400027d09 */ /* 0x000ee20008000000 */
[----:B-1----:R-:W-:Y:S01]  /*17e60*/  ISETP.EQ.U32.AND P0, PT, R3, R4, PT ;  /* 0x000000040300720c */ /* 0x002fe20003f02070 */
[----:B------:R-:W-:-:S12]  /*17e70*/  IMAD.MOV.U32 R4, RZ, RZ, c[0x0][0x560] ;  /* 0x00015800ff047624 */ /* 0x000fd800078e00ff */
[----:B---3--:R1:W3:Y:S04]  /*17e80*/  @P0 ATOMG.E.ADD.STRONG.GPU PT, R2, [R4.64], R2 ;  /* 0x00000002040209a8 */ /* 0x0082e800081ee1c8 */
[----:B-1----:R-:W1:Y:S04]  /*17e90*/  S2R R4, SR_LTMASK ;  /* 0x0000000000047919 */ /* 0x002e680000003900 */
[----:B---3--:R1:W3:Y:S02]  /*17ea0*/  SHFL.IDX PT, R3, R2, R3, 0x1f ;  /* 0x00001f0302037589 */ /* 0x0082e400000e0000 */
[----:B-1----:R-:W-:-:S06]  /*17eb0*/  LOP3.LUT R2, R4, UR4, RZ, 0xc0, !PT ;  /* 0x0000000404027c12 */ /* 0x002fcc000f8ec0ff */
[----:B------:R-:W3:Y:S02]  /*17ec0*/  POPC R2, R2 ;  /* 0x0000000200027309 */ /* 0x000ee40000000000 */
[----:B---3-5:R-:W-:-:S05]  /*17ed0*/  IADD3 R6, R3, c[0x0][0xc], R2 ;  /* 0x0000030003067a10 */ /* 0x028fca0007ffe002 */
[----:B------:R1:W-:Y:S02]  /*17ee0*/  STL [R1+0x48], R6 ;  /* 0x0000480601007387 */ /* 0x0003e40000100800 */
.L_x_652:
[----:B----4-:R-:W-:Y:S05]  /*17ef0*/  BSYNC B0 ;  /* 0x0000000000007941 */ /* 0x010fea0003800000 */
.L_x_651:
[----:B------:R-:W4:Y:S01]  /*17f00*/  LDL.64 R2, [R1+0x38] ;  /* 0x0000380001027983 */ /* 0x000f220000100a00 */
[----:B------:R-:W-:Y:S01]  /*17f10*/  PRMT R0, R0, 0x9910, RZ ;  /* 0x0000991000007816 */ /* 0x000fe200000000ff */
[----:B------:R-:W-:Y:S01]  /*17f20*/  BSSY B1, `(.L_x_653) ;  /* 0x00002cf000017945 */ /* 0x000fe20003800000 */
[----:B-----5:R-:W-:Y:S02]  /*17f30*/  IMAD.MOV.U32 R70, RZ, RZ, R6 ;  /* 0x000000ffff467224 */ /* 0x020fe400078e0006 */
[----:B------:R-:W-:Y:S02]  /*17f40*/  ISETP.NE.AND P0, PT, R0, RZ, PT ;  /* 0x000000ff0000720c */ /* 0x000fe40003f05270 */
[----:B----4-:R-:W-:-:S11]  /*17f50*/  SHF.R.S32.HI R18, RZ, 0x1f, R2 ;  /* 0x0000001fff127819 */ /* 0x010fd60000011402 */
[----:B------:R-:W-:Y:S05]  /*17f60*/  @!P0 BRA `(.L_x_654) ;  /* 0x0000203000008947 */ /* 0x000fea0003800000 */
[----:B--2---:R-:W2:Y:S04]  /*17f70*/  LDL R7, [R1+0x5c] ;  /* 0x00005c0001077983 */ /* 0x004ea80000100800 */
[----:B-1----:R-:W4:Y:S04]  /*17f80*/  LDL R6, [R1+0x6c] ;  /* 0x00006c0001067983 */ /* 0x002f280000100800 */
[----:B---3--:R-:W3:Y:S04]  /*17f90*/  LDL R8, [R1+0x74] ;  /* 0x0000740001087983 */ /* 0x008ee80000100800 */
[----:B------:R-:W3:Y:S01]  /*17fa0*/  LDL R5, [R1+0x70] ;  /* 0x0000700001057983 */ /* 0x000ee20000100800 */
[----:B------:R-:W-:Y:S01]  /*17fb0*/  WARPSYNC 0xffffffff ;  /* 0xffffffff00007948 */ /* 0x000fe20003800000 */
[----:B------:R-:W-:-:S02]  /*17fc0*/  F2FP.PACK_AB R0, R69, R68 ;  /* 0x000000444500723e */ /* 0x000fc400000000ff */
[----:B------:R-:W-:Y:S01]  /*17fd0*/  BAR.SYNC.DEFER_BLOCKING 0x1, 0x80 ;  /* 0x0042000000007b1d */ /* 0x000fe20000010000 */
[----:B------:R-:W-:Y:S02]  /*17fe0*/  F2FP.PACK_AB R3, R85, R84 ;  /* 0x000000545503723e */ /* 0x000fe400000000ff */
[----:B------:R-:W-:-:S03]  /*17ff0*/  F2FP.PACK_AB R2, R75, R74 ;  /* 0x0000004a4b02723e */ /* 0x000fc600000000ff */
[----:B------:R-:W3:Y:S01]  /*18000*/  LDL R9, [R1+0x60] ;  /* 0x0000600001097983 */ /* 0x000ee20000100800 */
[----:B------:R-:W-:-:S03]  /*18010*/  F2FP.PACK_AB R4, R61, R60 ;  /* 0x0000003c3d04723e */ /* 0x000fc600000000ff */
[----:B------:R-:W3:Y:S04]  /*18020*/  LDL R12, [R1+0x7c] ;  /* 0x00007c00010c7983 */ /* 0x000ee80000100800 */
[----:B------:R-:W3:Y:S04]  /*18030*/  LDL R10, [R1+0x80] ;  /* 0x00008000010a7983 */ /* 0x000ee80000100800 */
[----:B--2---:R1:W-:Y:S04]  /*18040*/  STS [R7], R0 ;  /* 0x0000000007007388 */ /* 0x0043e80000000800 */
[----:B------:R2:W-:Y:S04]  /*18050*/  STS [R7+0x400], R3 ;  /* 0x0004000307007388 */ /* 0x0005e80000000800 */
[----:B----4-:R4:W-:Y:S01]  /*18060*/  STS [R6], R2 ;  /* 0x0000000206007388 */ /* 0x0109e20000000800 */
[----:B-1----:R-:W-:-:S02]  /*18070*/  F2FP.PACK_AB R0, R87, R86 ;  /* 0x000000565700723e */ /* 0x002fc400000000ff */
[----:B--2---:R-:W-:-:S03]  /*18080*/  F2FP.PACK_AB R3, R49, R48 ;  /* 0x000000303103723e */ /* 0x004fc600000000ff */
[----:B------:R1:W-:Y:S01]  /*18090*/  STS [R6+0x400], R0 ;  /* 0x0004000006007388 */ /* 0x0003e20000000800 */
[----:B----4-:R-:W-:-:S03]  /*180a0*/  F2FP.PACK_AB R2, R35, R34 ;  /* 0x000000222302723e */ /* 0x010fc600000000ff */
[----:B------:R-:W-:Y:S04]  /*180b0*/  STS [R7+0x2000], R3 ;  /* 0x0020000307007388 */ /* 0x000fe80000000800 */
[----:B------:R2:W-:Y:S01]  /*180c0*/  STS [R7+0x2400], R2 ;  /* 0x0024000207007388 */ /* 0x0005e20000000800 */
[----:B-1----:R-:W-:-:S03]  /*180d0*/  F2FP.PACK_AB R0, R39, R38 ;  /* 0x000000262700723e */ /* 0x002fc600000000ff */
[----:B--2---:R-:W2:Y:S01]  /*180e0*/  LDL R7, [R1+0x68] ;  /* 0x0000680001077983 */ /* 0x004ea20000100800 */
[----:B------:R-:W-:Y:S02]  /*180f0*/  F2FP.PACK_AB R3, R77, R76 ;  /* 0x0000004c4d03723e */ /* 0x000fe400000000ff */
[----:B------:R-:W-:Y:S01]  /*18100*/  F2FP.PACK_AB R2, R89, R88 ;  /* 0x000000585902723e */ /* 0x000fe200000000ff */
[----:B------:R-:W-:Y:S04]  /*18110*/  STS [R6+0x2000], R0 ;  /* 0x0020000006007388 */ /* 0x000fe80000000800 */
[----:B------:R1:W-:Y:S04]  /*18120*/  STS [R6+0x2400], R4 ;  /* 0x0024000406007388 */ /* 0x0003e80000000800 */
[----:B-1----:R-:W4:Y:S01]  /*18130*/  LDL R6, [R1+0x64] ;  /* 0x0000640001067983 */ /* 0x002f220000100800 */
[----:B------:R-:W-:-:S02]  /*18140*/  F2FP.PACK_AB R0, R79, R78 ;  /* 0x0000004e4f00723e */ /* 0x000fc400000000ff */
[----:B------:R-:W-:Y:S01]  /*18150*/  F2FP.PACK_AB R4, R41, R40 ;  /* 0x000000282904723e */ /* 0x000fe200000000ff */
[----:B---3--:R1:W-:Y:S04]  /*18160*/  STS [R8], R3 ;  /* 0x0000000308007388 */ /* 0x0083e80000000800 */
[----:B------:R3:W-:Y:S04]  /*18170*/  STS [R8+0x400], R2 ;  /* 0x0004000208007388 */ /* 0x0007e80000000800 */
[----:B------:R3:W-:Y:S01]  /*18180*/  STS [R5], R0 ;  /* 0x0000000005007388 */ /* 0x0007e20000000800 */
[----:B-1----:R-:W-:-:S02]  /*18190*/  F2FP.PACK_AB R3, R91, R90 ;  /* 0x0000005a5b03723e */ /* 0x002fc400000000ff */
[----:B---3--:R-:W-:-:S03]  /*181a0*/  F2FP.PACK_AB R2, R43, R42 ;  /* 0x0000002a2b02723e */ /* 0x008fc600000000ff */
[----:B------:R1:W-:Y:S01]  /*181b0*/  STS [R5+0x400], R3 ;  /* 0x0004000305007388 */ /* 0x0003e20000000800 */
[----:B------:R-:W-:-:S03]  /*181c0*/  F2FP.PACK_AB R0, R59, R58 ;  /* 0x0000003a3b00723e */ /* 0x000fc600000000ff */
[----:B------:R-:W-:Y:S04]  /*181d0*/  STS [R8+0x2000], R4 ;  /* 0x0020000408007388 */ /* 0x000fe80000000800 */
[----:B------:R3:W-:Y:S01]  /*181e0*/  STS [R8+0x2400], R0 ;  /* 0x0024000008007388 */ /* 0x0007e20000000800 */
[----:B-1----:R-:W-:-:S03]  /*181f0*/  F2FP.PACK_AB R3, R57, R56 ;  /* 0x000000383903723e */ /* 0x002fc600000000ff */
[----:B---3--:R-:W3:Y:S01]  /*18200*/  LDL R8, [R1+0x54] ;  /* 0x0000540001087983 */ /* 0x008ee20000100800 */
[----:B------:R-:W-:-:S03]  /*18210*/  F2FP.PACK_AB R0, R67, R66 ;  /* 0x000000424300723e */ /* 0x000fc600000000ff */
[----:B------:R1:W-:Y:S04]  /*18220*/  STS [R5+0x2000], R2 ;  /* 0x0020000205007388 */ /* 0x0003e80000000800 */
[----:B------:R1:W-:Y:S04]  /*18230*/  STS [R5+0x2400], R3 ;  /* 0x0024000305007388 */ /* 0x0003e80000000800 */
[----:B------:R1:W-:Y:S01]  /*18240*/  STS [R9], R0 ;  /* 0x0000000009007388 */ /* 0x0003e20000000800 */
[----:B------:R-:W-:Y:S02]  /*18250*/  F2FP.PACK_AB R4, R53, R52 ;  /* 0x000000343504723e */ /* 0x000fe400000000ff */
[----:B-1----:R-:W-:-:S02]  /*18260*/  F2FP.PACK_AB R2, R105, R104 ;  /* 0x000000686902723e */ /* 0x002fc400000000ff */
[----:B------:R-:W-:-:S03]  /*18270*/  F2FP.PACK_AB R3, R101, R100 ;  /* 0x000000646503723e */ /* 0x000fc600000000ff */
[----:B------:R1:W-:Y:S01]  /*18280*/  STS [R9+0x400], R2 ;  /* 0x0004000209007388 */ /* 0x0003e20000000800 */
[----:B------:R-:W-:Y:S02]  /*18290*/  F2FP.PACK_AB R0, R103, R102 ;  /* 0x000000666700723e */ /* 0x000fe400000000ff */
[----:B------:R-:W-:Y:S02]  /*182a0*/  F2FP.PACK_AB R5, R51, R50 ;  /* 0x000000323305723e */ /* 0x000fe400000000ff */
[----:B-1----:R-:W-:Y:S02]  /*182b0*/  F2FP.PACK_AB R2, R55, R54 ;  /* 0x000000363702723e */ /* 0x002fe400000000ff */
[----:B------:R-:W-:Y:S02]  /*182c0*/  ISETP.NE.U32.AND P0, PT, RZ, c[0x0][0x508], PT ;  /* 0x00014200ff007a0c */ /* 0x000fe40003f05070 */
[----:B------:R-:W-:Y:S02]  /*182d0*/  ISETP.NE.U32.AND P2, PT, RZ, c[0x0][0x500], PT ;  /* 0x00014000ff007a0c */ /* 0x000fe40003f45070 */
[----:B------:R-:W-:-:S02]  /*182e0*/  ISETP.NE.AND.EX P1, PT, RZ, c[0x0][0x50c], PT, P0 ;  /* 0x00014300ff007a0c */ /* 0x000fc40003f25300 */
[----:B------:R-:W-:Y:S01]  /*182f0*/  ISETP.NE.AND.EX P2, PT, RZ, c[0x0][0x504], PT, P2 ;  /* 0x00014100ff007a0c */ /* 0x000fe20003f45320 */
[----:B------:R-:W-:Y:S01]  /*18300*/  IMAD.MOV.U32 R11, RZ, RZ, c[0x0][0x388] ;  /* 0x0000e200ff0b7624 */ /* 0x000fe200078e00ff */
[----:B--2---:R1:W-:Y:S04]  /*18310*/  STS [R7], R3 ;  /* 0x0000000307007388 */ /* 0x0043e80000000800 */
[----:B------:R2:W-:Y:S04]  /*18320*/  STS [R7+0x400], R0 ;  /* 0x0004000007007388 */ /* 0x0005e80000000800 */
[----:B------:R4:W-:Y:S04]  /*18330*/  STS [R9+0x2000], R2 ;  /* 0x0020000209007388 */ /* 0x0009e80000000800 */
[----:B------:R4:W-:Y:S04]  /*18340*/  STS [R9+0x2400], R4 ;  /* 0x0024000409007388 */ /* 0x0009e80000000800 */
[----:B------:R-:W-:Y:S01]  /*18350*/  STS [R7+0x2000], R5 ;  /* 0x0020000507007388 */ /* 0x000fe20000000800 */
[----:B-1----:R-:W-:-:S02]  /*18360*/  F2FP.PACK_AB R3, R47, R46 ;  /* 0x0000002e2f03723e */ /* 0x002fc400000000ff */
[----:B--2---:R-:W-:Y:S02]  /*18370*/  F2FP.PACK_AB R0, R83, R82 ;  /* 0x000000525300723e */ /* 0x004fe400000000ff */
[----:B----4-:R-:W-:Y:S01]  /*18380*/  F2FP.PACK_AB R2, R81, R80 ;  /* 0x000000505102723e */ /* 0x010fe200000000ff */
[----:B------:R-:W-:Y:S04]  /*18390*/  STS [R7+0x2400], R3 ;  /* 0x0024000307007388 */ /* 0x000fe80000000800 */
[----:B------:R1:W-:Y:S04]  /*183a0*/  STS [R6], R2 ;  /* 0x0000000206007388 */ /* 0x0003e80000000800 */
[----:B------:R2:W-:Y:S01]  /*183b0*/  STS [R6+0x400], R0 ;  /* 0x0004000006007388 */ /* 0x0005e20000000800 */
[----:B------:R-:W-:-:S03]  /*183c0*/  F2FP.PACK_AB R4, R45, R44 ;  /* 0x0000002c2d04723e */ /* 0x000fc600000000ff */
[----:B------:R-:W4:Y:S01]  /*183d0*/  LDL.LU R9, [R1+0x4c] ;  /* 0x00004c0001097983 */ /* 0x000f220000300800 */
[----:B-1----:R-:W-:Y:S02]  /*183e0*/  F2FP.PACK_AB R2, R63, R62 ;  /* 0x0000003e3f02723e */ /* 0x002fe400000000ff */
[----:B--2---:R-:W-:-:S03]  /*183f0*/  F2FP.PACK_AB R0, R65, R64 ;  /* 0x000000404100723e */ /* 0x004fc600000000ff */
[----:B------:R1:W-:Y:S01]  /*18400*/  STS [R12], R2 ;  /* 0x000000020c007388 */ /* 0x0003e20000000800 */
[----:B------:R-:W-:-:S03]  /*18410*/  F2FP.PACK_AB R3, R37, R36 ;  /* 0x000000242503723e */ /* 0x000fc600000000ff */
[----:B------:R2:W-:Y:S04]  /*18420*/  STS [R10+0x400], R0 ;  /* 0x000400000a007388 */ /* 0x0005e80000000800 */
[----:B------:R3:W-:Y:S04]  /*18430*/  STS [R6+0x2000], R4 ;  /* 0x0020000406007388 */ /* 0x0007e80000000800 */
[----:B------:R3:W-:Y:S01]  /*18440*/  STS [R6+0x2400], R3 ;  /* 0x0024000306007388 */ /* 0x0007e20000000800 */
[----:B-1----:R-:W-:Y:S02]  /*18450*/  F2FP.PACK_AB R2, R33, R32 ;  /* 0x000000202102723e */ /* 0x002fe400000000ff */
[----:B--2---:R-:W-:-:S03]  /*18460*/  F2FP.PACK_AB R0, R31, R30 ;  /* 0x0000001e1f00723e */ /* 0x004fc600000000ff */
[----:B------:R1:W-:Y:S04]  /*18470*/  STS [R12+0x2000], R2 ;  /* 0x002000020c007388 */ /* 0x0003e80000000800 */
[----:B------:R2:W-:Y:S01]  /*18480*/  STS [R10+0x2400], R0 ;  /* 0x002400000a007388 */ /* 0x0005e20000000800 */
[----:B---3--:R-:W-:Y:S02]  /*18490*/  IMAD.MOV.U32 R4, RZ, RZ, 0x4 ;  /* 0x00000004ff047424 */ /* 0x008fe400078e00ff */
[----:B------:R-:W-:Y:S02]  /*184a0*/  IMAD.MOV.U32 R3, RZ, RZ, RZ ;  /* 0x000000ffff037224 */ /* 0x000fe400078e00ff */
[CC--:B------:R-:W-:Y:S01]  /*184b0*/  @P1 IMAD.WIDE R6, R8.reuse, R4.reuse, c[0x0][0x508] ;  /* 0x0001420008061625 */ /* 0x0c0fe200078e0204 */
[----:B------:R-:W-:Y:S03]  /*184c0*/  BAR.SYNC.DEFER_BLOCKING 0x1, 0x80 ;  /* 0x0042000000007b1d */ /* 0x000fe60000010000 */
[----:B------:R-:W-:-:S03]  /*184d0*/  IMAD.WIDE R4, R8, R4, c[0x0][0x500] ;  /* 0x0001400008047625 */ /* 0x000fc600078e0204 */
[----:B------:R2:W5:Y:S04]  /*184e0*/  @P1 LDG.E R11, [R6.64] ;  /* 0x00000008060b1981 */ /* 0x000568000c1e1900 */
[----:B------:R2:W5:Y:S01]  /*184f0*/  @P2 LDG.E R3, [R4.64] ;  /* 0x0000000804032981 */ /* 0x000562000c1e1900 */
[----:B----4-:R-:W-:-:S04]  /*18500*/  ISETP.NE.AND P0, PT, R9, RZ, PT ;  /* 0x000000ff0900720c */ /* 0x010fc80003f05270 */
[----:B-1----:R-:W-:Y:S01]  /*18510*/  SEL R2, R9, c[0x0][0x3d4], P0 ;  /* 0x0000f50009027a07 */ /* 0x002fe20000000000 */
[----:B------:R-:W-:Y:S05]  /*18520*/  @P1 BRA `(.L_x_655) ;  /* 0x0000004000001947 */ /* 0x000fea0003800000 */
[----:B--2---:R-:W-:Y:S05]  /*18530*/  @!P2 BRA `(.L_x_655) ;  /* 0x000000300000a947 */ /* 0x004fea0003800000 */
[----:B------:R1:W2:Y:S04]  /*18540*/  LDG.E R0, [R4.64] ;  /* 0x0000000804007981 */ /* 0x0002a8000c1e1900 */
[----:B-1----:R-:W2:Y:S02]  /*18550*/  LDG.E R4, [R4.64+0x4] ;  /* 0x0000040804047981 */ /* 0x002ea4000c1e1900 */
[----:B--2--5:R-:W-:Y:S02]  /*18560*/  IADD3 R11, -R0, R4, RZ ;  /* 0x00000004000b7210 */ /* 0x024fe40007ffe1ff */
.L_x_655:
[----:B--2---:R-:W2:Y:S04]  /*18570*/  LDL R4, [R1+0x44] ;  /* 0x0000440001047983 */ /* 0x004ea80000100800 */
        /* <DEDUP_REMOVED lines=15> */
[----:B------:R-:W-:Y:S02]  /*18670*/  SHF.R.S32.HI R0, RZ, 0x1f, R8 ;  /* 0x0000001fff007819 */ /* 0x000fe40000011408 */
[----:B------:R-:W-:Y:S02]  /*18680*/  SEL R2, R8, RZ, !P0 ;  /* 0x000000ff08027207 */ /* 0x000fe40004000000 */
[----:B------:R-:W-:Y:S01]  /*18690*/  SEL R5, R0, RZ, !P0 ;  /* 0x000000ff00057207 */ /* 0x000fe20004000000 */
[----:B------:R-:W1:Y:S02]  /*186a0*/  S2R R28, SR_TID.X ;  /* 0x00000000001c7919 */ /* 0x000e640000002100 */
[----:B-1----:R-:W-:-:S04]  /*186b0*/  IMAD R0, R7, R2, RZ ;  /* 0x0000000207007224 */ /* 0x002fc800078e02ff */
[C---:B------:R-:W-:Y:S02]  /*186c0*/  IMAD R10, R6.reuse, R5, R0 ;  /* 0x00000005060a7224 */ /* 0x040fe400078e0200 */
[----:B------:R-:W-:Y:S01]  /*186d0*/  IMAD.WIDE.U32 R6, R6, R2, RZ ;  /* 0x0000000206067225 */ /* 0x000fe200078e00ff */
[----:B------:R-:W-:-:S04]  /*186e0*/  SHF.R.S32.HI R26, RZ, 0x1f, R28 ;  /* 0x0000001fff1a7819 */ /* 0x000fc8000001141c */
[----:B------:R-:W-:-:S04]  /*186f0*/  LEA.HI R26, R26, R28, RZ, 0x5 ;  /* 0x0000001c1a1a7211 */ /* 0x000fc800078f28ff */
[----:B------:R-:W-:-:S05]  /*18700*/  LOP3.LUT R26, R26, 0xffffffe0, RZ, 0xc0, !PT ;  /* 0xffffffe01a1a7812 */ /* 0x000fca00078ec0ff */
[----:B------:R-:W-:Y:S01]  /*18710*/  IMAD.IADD R26, R28, 0x1, -R26 ;  /* 0x000000011c1a7824 */ /* 0x000fe200078e0a1a */
[----:B------:R-:W-:-:S04]  /*18720*/  LOP3.LUT R204, R204, 0xfffffffd, RZ, 0xc0, !PT ;  /* 0xfffffffdcccc7812 */ /* 0x000fc800078ec0ff */
[----:B------:R-:W-:Y:S01]  /*18730*/  LOP3.LUT R204, R204, 0xfffffffe, RZ, 0xc0, !PT ;  /* 0xfffffffecccc7812 */ /* 0x000fe200078ec0ff */
[----:B--2---:R-:W-:-:S04]  /*18740*/  IMAD.IADD R4, R4, 0x1, R71 ;  /* 0x0000000104047824 */ /* 0x004fc800078e0247 */
[----:B------:R-:W-:-:S04]  /*18750*/  @P5 IMAD.HI.U32 R5, R4, c[0x0][0x4ec], RZ ;  /* 0x00013b0004055a27 */ /* 0x000fc800078e00ff */
[----:B---3--:R-:W-:-:S04]  /*18760*/  IMAD.WIDE.U32 R8, R12, R25, RZ ;  /* 0x000000190c087225 */ /* 0x008fc800078e00ff */
        /* <DEDUP_REMOVED lines=34> */
[----:B------:R3:W-:Y:S01]  /*18990*/  SHFL.IDX PT, R7, R5, 0x3, 0x1c1f ;  /* 0x007c1f0005077f89 */ /* 0x0007e200000e0000 */
[----:B------:R-:W-:-:S03]  /*189a0*/  LOP3.LUT P0, RZ, R26, 0x3, RZ, 0xc0, !PT ;  /* 0x000000031aff7812 */ /* 0x000fc6000780c0ff */
[----:B------:R-:W4:Y:S04]  /*189b0*/  SHFL.IDX PT, R8, R6, 0x2, 0x1c1f ;  /* 0x005c1f0006087f89 */ /* 0x000f2800000e0000 */
[----:B------:R-:W1:Y:S01]  /*189c0*/  SHFL.IDX PT, R6, R6, 0x3, 0x1c1f ;  /* 0x007c1f0006067f89 */ /* 0x000e6200000e0000 */
[----:B---3--:R-:W-:-:S05]  /*189d0*/  IMAD.IADD R5, R27, 0x1, R71 ;  /* 0x000000011b057824 */ /* 0x008fca00078e0247 */
[C---:B------:R-:W-:Y:S02]  /*189e0*/  IADD3 R17, R5.reuse, 0x8, RZ ;  /* 0x0000000805117810 */ /* 0x040fe40007ffe0ff */
[CC--:B------:R-:W-:Y:S02]  /*189f0*/  ISETP.GE.OR P4, PT, R5.reuse, R0.reuse, P0 ;  /* 0x000000000500720c */ /* 0x0c0fe40000786670 */
[----:B------:R-:W-:Y:S02]  /*18a00*/  IADD3 R16, R5, 0x40, RZ ;  /* 0x0000004005107810 */ /* 0x000fe40007ffe0ff */
[-C--:B------:R-:W-:Y:S02]  /*18a10*/  ISETP.GE.OR P3, PT, R17, R0.reuse, P0 ;  /* 0x000000001100720c */ /* 0x080fe40000766670 */
[----:B------:R-:W-:Y:S02]  /*18a20*/  ISETP.GE.OR P1, PT, R16, R0, P0 ;  /* 0x000000001000720c */ /* 0x000fe40000726670 */
[----:B------:R-:W-:-:S05]  /*18a30*/  IADD3 R15, R5, 0x48, RZ ;  /* 0x00000048050f7810 */ /* 0x000fca0007ffe0ff */
[----:B-1----:R1:W-:Y:S04]  /*18a40*/  @!P4 ST.E [R12.64], R22 ;  /* 0x000000160c00c985 */ /* 0x0023e8000c101908 */
[----:B--2---:R1:W-:Y:S01]  /*18a50*/  @!P3 ST.E [R10.64], R23 ;  /* 0x000000170a00b985 */ /* 0x0043e2000c101908 */
[-C--:B------:R-:W-:Y:S02]  /*18a60*/  ISETP.GE.AND P3, PT, R16, R0.reuse, PT ;  /* 0x000000001000720c */ /* 0x080fe40003f66270 */
[CC--:B------:R-:W-:Y:S01]  /*18a70*/  ISETP.GE.OR P0, PT, R15.reuse, R0.reuse, P0 ;  /* 0x000000000f00720c */ /* 0x0c0fe20000706670 */
[----:B----4-:R1:W-:Y:S01]  /*18a80*/  @!P1 ST.E [R8.64], R24 ;  /* 0x0000001808009985 */ /* 0x0103e2000c101908 */
[-C--:B------:R-:W-:Y:S02]  /*18a90*/  ISETP.GE.AND P1, PT, R15, R0.reuse, PT ;  /* 0x000000000f00720c */ /* 0x080fe40003f26270 */
[----:B------:R-:W-:-:S07]  /*18aa0*/  ISETP.GE.AND P6, PT, R17, R0, PT ;  /* 0x000000001100720c */ /* 0x000fce0003fc6270 */
[----:B------:R-:W-:Y:S02]  /*18ab0*/  @P3 LOP3.LUT R204, R204, 0x1, RZ, 0xfc, !PT ;  /* 0x00000001cccc3812 */ /* 0x000fe400078efcff */
[----:B------:R1:W-:Y:S01]  /*18ac0*/  @!P0 ST.E [R6.64], R19 ;  /* 0x0000001306008985 */ /* 0x0003e2000c101908 */
[----:B------:R-:W-:Y:S02]  /*18ad0*/  ISETP.GE.AND P0, PT, R5, R0, PT ;  /* 0x000000000500720c */ /* 0x000fe40003f06270 */
[----:B------:R-:W-:Y:S01]  /*18ae0*/  @P1 LOP3.LUT R204, R204, 0x2, RZ, 0xfc, !PT ;  /* 0x00000002cccc1812 */ /* 0x000fe200078efcff */
        /* <DEDUP_REMOVED lines=18> */
[----:B------:R-:W5:Y:S02]  /*18c10*/  S2R R10, SR_TID.X ;  /* 0x00000000000a7919 */ /* 0x000f640000002100 */
[----:B-----5:R-:W-:-:S04]  /*18c20*/  SHF.R.S32.HI R9, RZ, 0x1f, R10 ;  /* 0x0000001fff097819 */ /* 0x020fc8000001140a */
[----:B------:R-:W-:-:S04]  /*18c30*/  LEA.HI R9, R9, R10, RZ, 0x3 ;  /* 0x0000000a09097211 */ /* 0x000fc800078f18ff */
[----:B------:R-:W-:Y:S02]  /*18c40*/  SHF.R.S32.HI R9, RZ, 0x3, R9 ;  /* 0x00000003ff097819 */ /* 0x000fe40000011409 */
[----:B--2---:R-:W-:Y:S02]  /*18c50*/  IADD3 R6, R26, R71, RZ ;  /* 0x000000471a067210 */ /* 0x004fe40007ffe0ff */
[----:B------:R2:W1:Y:S02]  /*18c60*/  LDS.128 R24, [R207+0x1080] ;  /* 0x00108000cf187984 */ /* 0x0004640000000c00 */
        /* <DEDUP_REMOVED lines=17> */
[----:B------:R-:W-:Y:S02]  /*18d80*/  IADD3 R4, R9, R71, RZ ;  /* 0x0000004709047210 */ /* 0x000fe40007ffe0ff */
[----:B------:R-:W-:-:S04]  /*18d90*/  IADD3 R3, R3, R6, RZ ;  /* 0x0000000603037210 */ /* 0x000fc80007ffe0ff */
[----:B------:R-:W-:Y:S01]  /*18da0*/  LEA.HI.X R6, R2, c[0x0][0x384], R3, 0x1, P0 ;  /* 0x0000e10002067a11 */ /* 0x000fe200000f0c03 */
[----:B------:R-:W-:Y:S05]  /*18db0*/  BRA.DIV ~URZ, `(.L_x_657) ;  /* 0x00003cc27f007947 */ /* 0x000fea000b800000 */
[----:B-1234-:R1:W2:Y:S02]  /*18dc0*/  SHFL.IDX PT, R8, R6, RZ, 0x181f ;  /* 0x00181fff06087589 */ /* 0x01e2a400000e0000 */
.L_x_737:
[----:B------:R-:W-:Y:S05]  /*18dd0*/  BRA.DIV ~URZ, `(.L_x_658) ;  /* 0x00003d127f007947 */ /* 0x000fea000b800000 */
[----:B------:R3:W4:Y:S02]  /*18de0*/  SHFL.IDX PT, R2, R7, RZ, 0x181f ;  /* 0x00181fff07027589 */ /* 0x00072400000e0000 */
.L_x_738:
        /* <DEDUP_REMOVED lines=9> */
.L_x_739:
        /* <DEDUP_REMOVED lines=8> */
.L_x_740:
[----:B------:R-:W-:Y:S05]  /*18f00*/  BRA.DIV ~URZ, `(.L_x_661) ;  /* 0x00003d927f007947 */ /* 0x000fea000b800000 */
[----:B-1----:R1:W2:Y:S02]  /*18f10*/  SHFL.IDX PT, R2, R7, 0x2, 0x181f ;  /* 0x00581f0007027f89 */ /* 0x0022a400000e0000 */
.L_x_741:
        /* <DEDUP_REMOVED lines=9> */
.L_x_742:
        /* <DEDUP_REMOVED lines=8> */
.L_x_743:
[----:B------:R-:W-:Y:S05]  /*19030*/  BRA.DIV ~URZ, `(.L_x_664) ;  /* 0x00003e127f007947 */ /* 0x000fea000b800000 */
[----:B--2---:R2:W1:Y:S02]  /*19040*/  SHFL.IDX PT, R2, R7, 0x4, 0x181f ;  /* 0x00981f0007027f89 */ /* 0x00446400000e0000 */
.L_x_744:
        /* <DEDUP_REMOVED lines=9> */
.L_x_745:
        /* <DEDUP_REMOVED lines=8> */
.L_x_746:
[----:B------:R-:W-:Y:S05]  /*19160*/  BRA.DIV ~URZ, `(.L_x_667) ;  /* 0x00003e927f007947 */ /* 0x000fea000b800000 */
[----:B--2---:R2:W3:Y:S02]  /*19170*/  SHFL.IDX PT, R2, R7, 0x6, 0x181f ;  /* 0x00d81f0007027f89 */ /* 0x0044e400000e0000 */
.L_x_747:
        /* <DEDUP_REMOVED lines=9> */
.L_x_748:
        /* <DEDUP_REMOVED lines=8> */
.L_x_656:
        /* <DEDUP_REMOVED lines=34> */
.L_x_749:
[----:B------:R-:W-:Y:S05]  /*194b0*/  BRA.DIV ~URZ, `(.L_x_671) ;  /* 0x00003cf27f007947 */ /* 0x000fea000b800000 */
[----:B------:R3:W4:Y:S02]  /*194c0*/  SHFL.IDX PT, R2, R21, RZ, 0x1c1f ;  /* 0x001c1fff15027589 */ /* 0x00072400000e0000 */
.L_x_750:
[----:B------:R-:W5:Y:S01]  /*194d0*/  LDL R3, [R1] ;  /* 0x0000000001037983 */ /* 0x000f620000100800 */
        /* <DEDUP_REMOVED lines=14> */
[----:B------:R-:W-:Y:S02]  /*195c0*/  SHF.R.S32.HI R28, RZ, 0x1f, R0 ;  /* 0x0000001fff1c7819 */ /* 0x000fe40000011400 */
[----:B------:R-:W-:Y:S01]  /*195d0*/  SHF.R.S32.HI R22, RZ, 0x1f, R11 ;  /* 0x0000001fff167819 */ /* 0x000fe2000001140b */
[----:B------:R-:W-:Y:S05]  /*195e0*/  @P0 BRA `(.L_x_673) ;  /* 0x0000020000000947 */ /* 0x000fea0003800000 */
[----:B------:R-:W-:Y:S02]  /*195f0*/  ISETP.GE.AND P1, PT, R3, c[0x0][0x3c8], PT ;  /* 0x0000f20003007a0c */ /* 0x000fe40003f26270 */
[----:B------:R-:W-:Y:S02]  /*19600*/  ISETP.GE.AND P2, PT, R11, c[0x0][0x3c8], PT ;  /* 0x0000f2000b007a0c */ /* 0x000fe40003f46270 */
[----:B------:R-:W-:-:S02]  /*19610*/  ISETP.GE.AND P3, PT, R10, c[0x0][0x3c8], PT ;  /* 0x0000f2000a007a0c */ /* 0x000fc40003f66270 */
[----:B------:R-:W-:-:S07]  /*19620*/  ISETP.GE.AND P4, PT, R6, c[0x0][0x3c8], PT ;  /* 0x0000f20006007a0c */ /* 0x000fce0003f86270 */
[----:B----4-:R-:W-:-:S04]  /*19630*/  @!P1 LEA R14, P0, R3, R2, 0x2 ;  /* 0x00000002030e9211 */ /* 0x010fc800078010ff */
[----:B--2---:R-:W-:Y:S02]  /*19640*/  @!P1 LEA.HI.X R15, R3, R12, R20, 0x2, P0 ;  /* 0x0000000c030f9211 */ /* 0x004fe400000f1414 */
[----:B------:R-:W-:-:S03]  /*19650*/  @!P2 LEA R16, P0, R11, R2, 0x2 ;  /* 0x000000020b10a211 */ /* 0x000fc600078010ff */
[----:B------:R2:W-:Y:S01]  /*19660*/  @!P1 ST.E.64 [R14.64], R68 ;  /* 0x000000440e009985 */ /* 0x0005e2000c101b08 */
[----:B------:R-:W-:Y:S02]  /*19670*/  ISETP.GE.AND P1, PT, R8, c[0x0][0x3c8], PT ;  /* 0x0000f20008007a0c */ /* 0x000fe40003f26270 */
[----:B------:R-:W-:-:S05]  /*19680*/  @!P2 LEA.HI.X R17, R11, R12, R22, 0x2, P0 ;  /* 0x0000000c0b11a211 */ /* 0x000fca00000f1416 */
[----:B------:R4:W-:Y:S01]  /*19690*/  @!P2 ST.E.64 [R16.64], R74 ;  /* 0x0000004a1000a985 */ /* 0x0009e2000c101b08 */
[----:B------:R-:W-:Y:S02]  /*196a0*/  ISETP.GE.AND P2, PT, R7, c[0x0][0x3c8], PT ;  /* 0x0000f20007007a0c */ /* 0x000fe40003f46270 */
[----:B--2---:R-:W-:-:S04]  /*196b0*/  @!P3 LEA R14, P0, R10, R2, 0x2 ;  /* 0x000000020a0eb211 */ /* 0x004fc800078010ff */
[----:B------:R-:W-:Y:S02]  /*196c0*/  @!P3 LEA.HI.X R15, R10, R12, R24, 0x2, P0 ;  /* 0x0000000c0a0fb211 */ /* 0x000fe400000f1418 */
[----:B----4-:R-:W-:-:S03]  /*196d0*/  @!P1 LEA R16, P0, R8, R2, 0x2 ;  /* 0x0000000208109211 */ /* 0x010fc600078010ff */
        /* <DEDUP_REMOVED lines=13> */
[----:B------:R-:W-:-:S03]  /*197b0*/  @!P1 LEA R2, P0, R0, R2, 0x2 ;  /* 0x0000000200029211 */ /* 0x000fc600078010ff */
[----:B------:R4:W-:Y:S01]  /*197c0*/  @!P3 ST.E.64 [R14.64], R80 ;  /* 0x000000500e00b985 */ /* 0x0009e2000c101b08 */
[----:B------:R-:W-:-:S05]  /*197d0*/  @!P1 LEA.HI.X R3, R0, R12, R28, 0x2, P0 ;  /* 0x0000000c00039211 */ /* 0x000fca00000f141c */
[----:B------:R4:W-:Y:S04]  /*197e0*/  @!P1 ST.E.64 [R2.64], R62 ;  /* 0x0000003e02009985 */ /* 0x0009e8000c101b08 */
.L_x_673:
[----:B------:R-:W-:Y:S05]  /*197f0*/  BSYNC B0 ;  /* 0x0000000000007941 */ /* 0x000fea0003800000 */
.L_x_672:
[----:B------:R-:W-:Y:S05]  /*19800*/  BRA.DIV ~URZ, `(.L_x_674) ;  /* 0x00003a127f007947 */ /* 0x000fea000b800000 */
[----:B--2---:R2:W1:Y:S04]  /*19810*/  SHFL.IDX PT, R12, R13, 0x1, 0x1c1f ;  /* 0x003c1f000d0c7f89 */ /* 0x00446800000e0000 */
[----:B----4-:R2:W4:Y:S02]  /*19820*/  SHFL.IDX PT, R2, R21, 0x1, 0x1c1f ;  /* 0x003c1f0015027f89 */ /* 0x01052400000e0000 */
.L_x_751:
[----:B------:R-:W-:Y:S01]  /*19830*/  BSSY B0, `(.L_x_675) ;  /* 0x0000023000007945 */ /* 0x000fe20003800000 */
[----:B------:R-:W-:Y:S05]  /*19840*/  @P6 BRA `(.L_x_676) ;  /* 0x0000021000006947 */ /* 0x000fea0003800000 */
[----:B------:R-:W5:Y:S01]  /*19850*/  LDL R3, [R1] ;  /* 0x0000000001037983 */ /* 0x000f620000100800 */
[----:B------:R-:W-:Y:S02]  /*19860*/  ISETP.GE.AND P0, PT, R11, c[0x0][0x3c8], PT ;  /* 0x0000f2000b007a0c */ /* 0x000fe40003f06270 */
[----:B------:R-:W-:Y:S02]  /*19870*/  ISETP.GE.AND P2, PT, R10, c[0x0][0x3c8], PT ;  /* 0x0000f2000a007a0c */ /* 0x000fe40003f46270 */
[----:B------:R-:W-:-:S02]  /*19880*/  ISETP.GE.AND P4, PT, R8, c[0x0][0x3c8], PT ;  /* 0x0000f20008007a0c */ /* 0x000fc40003f86270 */
[----:B------:R-:W-:Y:S02]  /*19890*/  ISETP.GE.AND P5, PT, R7, c[0x0][0x3c8], PT ;  /* 0x0000f20007007a0c */ /* 0x000fe40003fa6270 */
[----:B-----5:R-:W-:-:S13]  /*198a0*/  ISETP.GE.AND P1, PT, R3, c[0x0][0x3c8], PT ;  /* 0x0000f20003007a0c */ /* 0x020fda0003f26270 */
[----:B----4-:R-:W-:-:S04]  /*198b0*/  @!P1 LEA R14, P3, R3, R2, 0x2 ;  /* 0x00000002030e9211 */ /* 0x010fc800078610ff */
[----:B-1----:R-:W-:Y:S02]  /*198c0*/  @!P1 LEA.HI.X R15, R3, R12, R20, 0x2, P3 ;  /* 0x0000000c030f9211 */ /* 0x002fe400018f1414 */
[----:B------:R-:W-:-:S03]  /*198d0*/  @!P0 LEA R18, P3, R11, R2, 0x2 ;  /* 0x000000020b128211 */ /* 0x000fc600078610ff */
[----:B------:R1:W-:Y:S01]  /*198e0*/  @!P1 ST.E.64 [R14.64], R84 ;  /* 0x000000540e009985 */ /* 0x0003e2000c101b08 */
[C---:B------:R-:W-:Y:S02]  /*198f0*/  @!P2 LEA R16, P1, R10.reuse, R2, 0x2 ;  /* 0x000000020a10a211 */ /* 0x040fe400078210ff */
[-C--:B------:R-:W-:Y:S02]  /*19900*/  @!P0 LEA.HI.X R19, R11, R12.reuse, R22, 0x2, P3 ;  /* 0x0000000c0b138211 */ /* 0x080fe400018f1416 */
[----:B------:R-:W-:Y:S02]  /*19910*/  @!P2 LEA.HI.X R17, R10, R12, R24, 0x2, P1 ;  /* 0x0000000c0a11a211 */ /* 0x000fe400008f1418 */
[----:B------:R-:W-:Y:S01]  /*19920*/  ISETP.GE.AND P3, PT, R6, c[0x0][0x3c8], PT ;  /* 0x0000f20006007a0c */ /* 0x000fe20003f66270 */
[----:B------:R4:W-:Y:S01]  /*19930*/  @!P0 ST.E.64 [R18.64], R86 ;  /* 0x0000005612008985 */ /* 0x0009e2000c101b08 */
[----:B------:R-:W-:-:S03]  /*19940*/  ISETP.GE.AND P1, PT, R0, c[0x0][0x3c8], PT ;  /* 0x0000f20000007a0c */ /* 0x000fc60003f26270 */
[----:B------:R5:W-:Y:S01]  /*19950*/  @!P2 ST.E.64 [R16.64], R88 ;  /* 0x000000581000a985 */ /* 0x000be2000c101b08 */
[----:B------:R-:W-:Y:S02]  /*19960*/  ISETP.GE.AND P2, PT, R4, c[0x0][0x3c8], PT ;  /* 0x0000f20004007a0c */ /* 0x000fe40003f46270 */
[----:B-1----:R-:W-:-:S04]  /*19970*/  @!P4 LEA R14, P0, R8, R2, 0x2 ;  /* 0x00000002080ec211 */ /* 0x002fc800078010ff */
[----:B------:R-:W-:Y:S02]  /*19980*/  @!P4 LEA.HI.X R15, R8, R12, R23, 0x2, P0 ;  /* 0x0000000c080fc211 */ /* 0x000fe400000f1417 */
[----:B----4-:R-:W-:-:S03]  /*19990*/  @!P5 LEA R18, P0, R7, R2, 0x2 ;  /* 0x000000020712d211 */ /* 0x010fc600078010ff */
[----:B------:R1:W-:Y:S01]  /*199a0*/  @!P4 ST.E.64 [R14.64], R90 ;  /* 0x0000005a0e00c985 */ /* 0x0003e2000c101b08 */
[----:B------:R-:W-:Y:S02]  /*199b0*/  @!P5 LEA.HI.X R19, R7, R12, R25, 0x2, P0 ;  /* 0x0000000c0713d211 */ /* 0x000fe400000f1419 */
[----:B-----5:R-:W-:-:S03]  /*199c0*/  @!P3 LEA R16, P0, R6, R2, 0x2 ;  /* 0x000000020610b211 */ /* 0x020fc600078010ff */
[----:B------:R4:W-:Y:S01]  /*199d0*/  @!P5 ST.E.64 [R18.64], R104 ;  /* 0x000000681200d985 */ /* 0x0009e2000c101b08 */
[----:B------:R-:W-:-:S05]  /*199e0*/  @!P3 LEA.HI.X R17, R6, R12, R26, 0x2, P0 ;  /* 0x0000000c0611b211 */ /* 0x000fca00000f141a */
[----:B------:R4:W-:Y:S01]  /*199f0*/  @!P3 ST.E.64 [R16.64], R102 ;  /* 0x000000661000b985 */ /* 0x0009e2000c101b08 */
[----:B-1----:R-:W-:-:S04]  /*19a00*/  @!P2 LEA R14, P0, R4, R2, 0x2 ;  /* 0x00000002040ea211 */ /* 0x002fc800078010ff */
[----:B------:R-:W-:Y:S02]  /*19a10*/  @!P2 LEA.HI.X R15, R4, R12, R27, 0x2, P0 ;  /* 0x0000000c040fa211 */ /* 0x000fe400000f141b */
[----:B------:R-:W-:-:S03]  /*19a20*/  @!P1 LEA R2, P0, R0, R2, 0x2 ;  /* 0x0000000200029211 */ /* 0x000fc600078010ff */
[----:B------:R4:W-:Y:S01]  /*19a30*/  @!P2 ST.E.64 [R14.64], R82 ;  /* 0x000000520e00a985 */ /* 0x0009e2000c101b08 */
[----:B------:R-:W-:-:S05]  /*19a40*/  @!P1 LEA.HI.X R3, R0, R12, R28, 0x2, P0 ;  /* 0x0000000c00039211 */ /* 0x000fca00000f141c */
[----:B------:R4:W-:Y:S04]  /*19a50*/  @!P1 ST.E.64 [R2.64], R64 ;  /* 0x0000004002009985 */ /* 0x0009e8000c101b08 */
.L_x_676:
[----:B------:R-:W-:Y:S05]  /*19a60*/  BSYNC B0 ;  /* 0x0000000000007941 */ /* 0x000fea0003800000 */
.L_x_675:
[----:B------:R-:W-:Y:S05]  /*19a70*/  BRA.DIV ~URZ, `(.L_x_677) ;  /* 0x000038727f007947 */ /* 0x000fea000b800000 */
[----:B-1----:R1:W2:Y:S02]  /*19a80*/  SHFL.IDX PT, R12, R13, 0x2, 0x1c1f ;  /* 0x005c1f000d0c7f89 */ /* 0x0022a400000e0000 */
.L_x_752:
[----:B------:R-:W-:Y:S05]  /*19a90*/  BRA.DIV ~URZ, `(.L_x_678) ;  /* 0x000038c27f007947 */ /* 0x000fea000b800000 */
[----:B----4-:R4:W1:Y:S02]  /*19aa0*/  SHFL.IDX PT, R2, R21, 0x2, 0x1c1f ;  /* 0x005c1f0015027f89 */ /* 0x01086400000e0000 */
.L_x_753:
[----:B------:R-:W-:Y:S01]  /*19ab0*/  LOP3.LUT P0, RZ, R204, 0x1, RZ, 0xc0, !PT ;  /* 0x00000001ccff7812 */ /* 0x000fe2000780c0ff */
[----:B------:R-:W-:-:S12]  /*19ac0*/  BSSY B0, `(.L_x_679) ;  /* 0x0000023000007945 */ /* 0x000fd80003800000 */
[----:B------:R-:W-:Y:S05]  /*19ad0*/  @P0 BRA `(.L_x_680) ;  /* 0x0000021000000947 */ /* 0x000fea0003800000 */
[----:B------:R-:W5:Y:S01]  /*19ae0*/  LDL R3, [R1] ;  /* 0x0000000001037983 */ /* 0x000f620000100800 */
[----:B------:R-:W-:Y:S02]  /*19af0*/  ISETP.GE.AND P0, PT, R11, c[0x0][0x3c8], PT ;  /* 0x0000f2000b007a0c */ /* 0x000fe40003f06270 */
[----:B------:R-:W-:Y:S02]  /*19b00*/  ISETP.GE.AND P4, PT, R10, c[0x0][0x3c8], PT ;  /* 0x0000f2000a007a0c */ /* 0x000fe40003f86270 */
[----:B------:R-:W-:-:S09]  /*19b10*/  ISETP.GE.AND P5, PT, R8, c[0x0][0x3c8], PT ;  /* 0x0000f20008007a0c */ /* 0x000fd20003fa6270 */
[----:B-1----:R-:W-:-:S04]  /*19b20*/  @!P0 LEA R14, P3, R11, R2, 0x2 ;  /* 0x000000020b0e8211 */ /* 0x002fc800078610ff */
[----:B--2---:R-:W-:Y:S02]  /*19b30*/  @!P0 LEA.HI.X R15, R11, R12, R22, 0x2, P3 ;  /* 0x0000000c0b0f8211 */ /* 0x004fe400018f1416 */
[----:B------:R-:W-:Y:S02]  /*19b40*/  ISETP.GE.AND P3, PT, R7, c[0x0][0x3c8], PT ;  /* 0x0000f20007007a0c */ /* 0x000fe40003f66270 */
[----:B-----5:R-:W-:-:S13]  /*19b50*/  ISETP.GE.AND P1, PT, R3, c[0x0][0x3c8], PT ;  /* 0x0000f20003007a0c */ /* 0x020fda0003f26270 */
[----:B------:R-:W-:-:S04]  /*19b60*/  @!P1 LEA R16, P2, R3, R2, 0x2 ;  /* 0x0000000203109211 */ /* 0x000fc800078410ff */
[----:B------:R-:W-:Y:S02]  /*19b70*/  @!P1 LEA.HI.X R17, R3, R12, R20, 0x2, P2 ;  /* 0x0000000c03119211 */ /* 0x000fe400010f1414 */
[----:B------:R-:W-:-:S03]  /*19b80*/  @!P4 LEA R18, P2, R10, R2, 0x2 ;  /* 0x000000020a12c211 */ /* 0x000fc600078410ff */
[----:B------:R1:W-:Y:S01]  /*19b90*/  @!P1 ST.E.64 [R16.64], R48 ;  /* 0x0000003010009985 */ /* 0x0003e2000c101b08 */
[----:B------:R-:W-:Y:S02]  /*19ba0*/  @!P4 LEA.HI.X R19, R10, R12, R24, 0x2, P2 ;  /* 0x0000000c0a13c211 */ /* 0x000fe400010f1418 */
[----:B------:R-:W-:Y:S01]  /*19bb0*/  ISETP.GE.AND P2, PT, R6, c[0x0][0x3c8], PT ;  /* 0x0000f20006007a0c */ /* 0x000fe20003f46270 */
[----:B------:R2:W-:Y:S01]  /*19bc0*/  @!P0 ST.E.64 [R14.64], R38 ;  /* 0x000000260e008985 */ /* 0x0005e2000c101b08 */
[----:B------:R-:W-:Y:S02]  /*19bd0*/  ISETP.GE.AND P1, PT, R4, c[0x0][0x3c8], PT ;  /* 0x0000f20004007a0c */ /* 0x000fe40003f26270 */
[----:B------:R-:W-:Y:S01]  /*19be0*/  ISETP.GE.AND P0, PT, R0, c[0x0][0x3c8], PT ;  /* 0x0000f20000007a0c */ /* 0x000fe20003f06270 */
[----:B------:R5:W-:Y:S08]  /*19bf0*/  @!P4 ST.E.64 [R18.64], R40 ;  /* 0x000000281200c985 */ /* 0x000bf0000c101b08 */
[----:B-1----:R-:W-:-:S02]  /*19c00*/  @!P2 LEA R16, P4, R6, R2, 0x2 ;  /* 0x000000020610a211 */ /* 0x002fc400078810ff */
[----:B--2---:R-:W-:Y:S02]  /*19c10*/  @!P5 LEA R14, P6, R8, R2, 0x2 ;  /* 0x00000002080ed211 */ /* 0x004fe400078c10ff */
[-C--:B------:R-:W-:Y:S02]  /*19c20*/  @!P2 LEA.HI.X R17, R6, R12.reuse, R26, 0x2, P4 ;  /* 0x0000000c0611a211 */ /* 0x080fe400020f141a */
[----:B------:R-:W-:Y:S02]  /*19c30*/  @!P5 LEA.HI.X R15, R8, R12, R23, 0x2, P6 ;  /* 0x0000000c080fd211 */ /* 0x000fe400030f1417 */
[----:B-----5:R-:W-:-:S03]  /*19c40*/  @!P3 LEA R18, P6, R7, R2, 0x2 ;  /* 0x000000020712b211 */ /* 0x020fc600078c10ff */
[----:B------:R1:W-:Y:S01]  /*19c50*/  @!P5 ST.E.64 [R14.64], R42 ;  /* 0x0000002a0e00d985 */ /* 0x0003e2000c101b08 */
[----:B------:R-:W-:-:S05]  /*19c60*/  @!P3 LEA.HI.X R19, R7, R12, R25, 0x2, P6 ;  /* 0x0000000c0713b211 */ /* 0x000fca00030f1419 */
[----:B------:R2:W-:Y:S04]  /*19c70*/  @!P3 ST.E.64 [R18.64], R54 ;  /* 0x000000361200b985 */ /* 0x0005e8000c101b08 */
[----:B------:R2:W-:Y:S01]  /*19c80*/  @!P2 ST.E.64 [R16.64], R50 ;  /* 0x000000321000a985 */ /* 0x0005e2000c101b08 */
[-C--:B-1----:R-:W-:Y:S02]  /*19c90*/  @!P1 LEA R14, P5, R4, R2.reuse, 0x2 ;  /* 0x00000002040e9211 */ /* 0x082fe400078a10ff */
[----:B------:R-:W-:Y:S02]  /*19ca0*/  @!P0 LEA R2, P4, R0, R2, 0x2 ;  /* 0x0000000200028211 */ /* 0x000fe400078810ff */
[-C--:B------:R-:W-:Y:S02]  /*19cb0*/  @!P1 LEA.HI.X R15, R4, R12.reuse, R27, 0x2, P5 ;  /* 0x0000000c040f9211 */ /* 0x080fe400028f141b */
[----:B------:R-:W-:-:S03]  /*19cc0*/  @!P0 LEA.HI.X R3, R0, R12, R28, 0x2, P4 ;  /* 0x0000000c00038211 */ /* 0x000fc600020f141c */
[----:B------:R2:W-:Y:S04]  /*19cd0*/  @!P1 ST.E.64 [R14.64], R44 ;  /* 0x0000002c0e009985 */ /* 0x0005e8000c101b08 */
[----:B------:R2:W-:Y:S02]  /*19ce0*/  @!P0 ST.E.64 [R2.64], R32 ;  /* 0x0000002002008985 */ /* 0x0005e4000c101b08 */
.L_x_680:
[----:B------:R-:W-:Y:S05]  /*19cf0*/  BSYNC B0 ;  /* 0x0000000000007941 */ /* 0x000fea0003800000 */
.L_x_679:
[----:B------:R-:W-:Y:S05]  /*19d00*/  BRA.DIV ~URZ, `(.L_x_681) ;  /* 0x000036c27f007947 */ /* 0x000fea000b800000 */
[----:B--2---:R2:W3:Y:S04]  /*19d10*/  SHFL.IDX PT, R12, R13, 0x3, 0x1c1f ;  /* 0x007c1f000d0c7f89 */ /* 0x0044e800000e0000 */
[----:B-1----:R2:W1:Y:S02]  /*19d20*/  SHFL.IDX PT, R2, R21, 0x3, 0x1c1f ;  /* 0x007c1f0015027f89 */ /* 0x00246400000e0000 */
.L_x_754:
[----:B------:R-:W-:-:S13]  /*19d30*/  LOP3.LUT P0, RZ, R204, 0x2, RZ, 0xc0, !PT ;  /* 0x00000002ccff7812 */ /* 0x000fda000780c0ff */
[----:B------:R-:W-:Y:S05]  /*19d40*/  @P0 BRA `(.L_x_669) ;  /* 0x00000ec000000947 */ /* 0x000fea0003800000 */
[----:B------:R-:W5:Y:S01]  /*19d50*/  LDL R3, [R1] ;  /* 0x0000000001037983 */ /* 0x000f620000100800 */
[----:B------:R-:W-:Y:S02]  /*19d60*/  ISETP.GE.AND P4, PT, R10, c[0x0][0x3c8], PT ;  /* 0x0000f2000a007a0c */ /* 0x000fe40003f86270 */
[----:B------:R-:W-:Y:S02]  /*19d70*/  ISETP.GE.AND P5, PT, R11, c[0x0][0x3c8], PT ;  /* 0x0000f2000b007a0c */ /* 0x000fe40003fa6270 */
[----:B------:R-:W-:Y:S02]  /*19d80*/  ISETP.GE.AND P3, PT, R8, c[0x0][0x3c8], PT ;  /* 0x0000f20008007a0c */ /* 0x000fe40003f66270 */
[----:B------:R-:W-:-:S07]  /*19d90*/  ISETP.GE.AND P2, PT, R7, c[0x0][0x3c8], PT ;  /* 0x0000f20007007a0c */ /* 0x000fce0003f46270 */
[----:B-1----:R-:W-:Y:S02]  /*19da0*/  @!P4 LEA R16, P6, R10, R2, 0x2 ;  /* 0x000000020a10c211 */ /* 0x002fe400078c10ff */
[----:B-----5:R-:W-:-:S13]  /*19db0*/  ISETP.GE.AND P0, PT, R3, c[0x0][0x3c8], PT ;  /* 0x0000f20003007a0c */ /* 0x020fda0003f06270 */
[----:B------:R-:W-:-:S04]  /*19dc0*/  @!P0 LEA R14, P1, R3, R2, 0x2 ;  /* 0x00000002030e8211 */ /* 0x000fc800078210ff */
[----:B---3--:R-:W-:Y:S02]  /*19dd0*/  @!P0 LEA.HI.X R15, R3, R12, R20, 0x2, P1 ;  /* 0x0000000c030f8211 */ /* 0x008fe400008f1414 */
[----:B------:R-:W-:Y:S02]  /*19de0*/  P2R R3, PR, RZ, 0x40 ;  /* 0x00000040ff037803 */ /* 0x000fe40000000000 */
[----:B------:R-:W-:Y:S01]  /*19df0*/  ISETP.GE.AND P1, PT, R6, c[0x0][0x3c8], PT ;  /* 0x0000f20006007a0c */ /* 0x000fe20003f26270 */
[----:B------:R1:W-:Y:S01]  /*19e00*/  @!P0 ST.E.64 [R14.64], R34 ;  /* 0x000000220e008985 */ /* 0x0003e2000c101b08 */
[----:B------:R-:W-:-:S04]  /*19e10*/  @!P5 LEA R18, P0, R11, R2, 0x2 ;  /* 0x000000020b12d211 */ /* 0x000fc800078010ff */
[----:B------:R-:W-:Y:S02]  /*19e20*/  @!P5 LEA.HI.X R19, R11, R12, R22, 0x2, P0 ;  /* 0x0000000c0b13d211 */ /* 0x000fe400000f1416 */
[----:B------:R-:W-:-:S03]  /*19e30*/  ISETP.NE.AND P0, PT, R3, RZ, PT ;  /* 0x000000ff0300720c */ /* 0x000fc60003f05270 */
[----:B------:R3:W-:Y:S01]  /*19e40*/  @!P5 ST.E.64 [R18.64], R60 ;  /* 0x0000003c1200d985 */ /* 0x0007e2000c101b08 */
[----:B------:R-:W-:Y:S02]  /*19e50*/  @!P4 LEA.HI.X R17, R10, R12, R24, 0x2, P0 ;  /* 0x0000000c0a11c211 */ /* 0x000fe400000f1418 */
[----:B------:R-:W-:-:S03]  /*19e60*/  ISETP.GE.AND P0, PT, R4, c[0x0][0x3c8], PT ;  /* 0x0000f20004007a0c */ /* 0x000fc60003f06270 */
        /* <DEDUP_REMOVED lines=19> */
.L_x_654:
[----:B--2---:R-:W2:Y:S04]  /*19fa0*/  LDL.LU R7, [R1+0x4c] ;  /* 0x00004c0001077983 */ /* 0x004ea80000300800 */
[----:B-1----:R-:W4:Y:S01]  /*19fb0*/  LDL R6, [R1+0x54] ;  /* 0x0000540001067983 */ /* 0x002f220000100800 */
[----:B------:R-:W-:Y:S01]  /*19fc0*/  ISETP.NE.U32.AND P0, PT, RZ, c[0x0][0x508], PT ;  /* 0x00014200ff007a0c */ /* 0x000fe20003f05070 */
[----:B------:R-:W-:Y:S01]  /*19fd0*/  IMAD.MOV.U32 R4, RZ, RZ, 0x4 ;  /* 0x00000004ff047424 */ /* 0x000fe200078e00ff */
[----:B------:R-:W-:Y:S01]  /*19fe0*/  ISETP.NE.U32.AND P2, PT, RZ, c[0x0][0x500], PT ;  /* 0x00014000ff007a0c */ /* 0x000fe20003f45070 */
[----:B------:R-:W-:Y:S01]  /*19ff0*/  IMAD.MOV.U32 R20, RZ, RZ, c[0x0][0x388] ;  /* 0x0000e200ff147624 */ /* 0x000fe200078e00ff */
[----:B------:R-:W-:Y:S01]  /*1a000*/  ISETP.NE.AND.EX P0, PT, RZ, c[0x0][0x50c], PT, P0 ;  /* 0x00014300ff007a0c */ /* 0x000fe20003f05300 */
[----:B------:R-:W-:Y:S01]  /*1a010*/  IMAD.MOV.U32 R0, RZ, RZ, RZ ;  /* 0x000000ffff007224 */ /* 0x000fe200078e00ff */
[----:B------:R-:W-:Y:S01]  /*1a020*/  ISETP.NE.AND.EX P2, PT, RZ, c[0x0][0x504], PT, P2 ;  /* 0x00014100ff007a0c */ /* 0x000fe20003f45320 */
[----:B----4-:R-:W-:-:S10]  /*1a030*/  IMAD.WIDE R2, R6, R4, c[0x0][0x500] ;  /* 0x0001400006027625 */ /* 0x010fd400078e0204 */
[----:B---3--:R-:W-:Y:S02]  /*1a040*/  @P0 IMAD.WIDE R4, R6, R4, c[0x0][0x508] ;  /* 0x0001420006040625 */ /* 0x008fe400078e0204 */
        /* <DEDUP_REMOVED lines=9> */
.L_x_682:
[----:B-1----:R-:W1:Y:S01]  /*1a0e0*/  S2R R4, SR_TID.X ;  /* 0x0000000000047919 */ /* 0x002e620000002100 */
[----:B------:R-:W-:Y:S01]  /*1a0f0*/  SHF.R.S32.HI R2, RZ, 0x1f, R6 ;  /* 0x0000001fff027819 */ /* 0x000fe20000011406 */
[----:B------:R-:W-:Y:S01]  /*1a100*/  BSSY B0, `(.L_x_683) ;  /* 0x0000038000007945 */ /* 0x000fe20003800000 */
[----:B-----5:R-:W-:-:S02]  /*1a110*/  SHF.R.S32.HI R17, RZ, 0x1f, R0 ;  /* 0x0000001fff117819 */ /* 0x020fc40000011400 */
[----:B------:R-:W-:Y:S02]  /*1a120*/  SEL R10, R6, RZ, !P2 ;  /* 0x000000ff060a7207 */ /* 0x000fe40005000000 */
[----:B------:R-:W-:Y:S02]  /*1a130*/  SEL R21, R2, RZ, !P2 ;  /* 0x000000ff02157207 */ /* 0x000fe40005000000 */
[----:B-1----:R-:W-:-:S13]  /*1a140*/  ISETP.GT.AND P0, PT, R4, 0x7f, PT ;  /* 0x0000007f0400780c */ /* 0x002fda0003f04270 */
[----:B------:R-:W-:Y:S05]  /*1a150*/  @P0 BRA `(.L_x_684) ;  /* 0x0000032000000947 */ /* 0x000fea0003800000 */
[----:B------:R-:W2:Y:S01]  /*1a160*/  LDL R3, [R1+0x40] ;  /* 0x0000400001037983 */ /* 0x000ea20000100800 */
[----:B------:R-:W-:Y:S01]  /*1a170*/  IMAD R2, R20, c[0x0][0x4e8], RZ ;  /* 0x00013a0014027a24 */ /* 0x000fe200078e02ff */
[----:B--2---:R-:W-:-:S04]  /*1a180*/  IADD3 R11, R3, R4, RZ ;  /* 0x00000004030b7210 */ /* 0x004fc80007ffe0ff */
        /* <DEDUP_REMOVED lines=47> */
.L_x_684:
[----:B------:R-:W-:Y:S05]  /*1a480*/  BSYNC B0 ;  /* 0x0000000000007941 */ /* 0x000fea0003800000 */
.L_x_683:
        /* <DEDUP_REMOVED lines=17> */
[----:B----4-:R-:W-:-:S03]  /*1a5a0*/  IADD3 R4, R5, R9, RZ ;  /* 0x0000000905047210 */ /* 0x010fc60007ffe0ff */
        /* <DEDUP_REMOVED lines=24> */
[----:B------:R-:W-:Y:S02]  /*1a730*/  IADD3 R0, R8, R9, RZ ;  /* 0x0000000908007210 */ /* 0x000fe40007ffe0ff */
[----:B------:R-:W-:Y:S01]  /*1a740*/  LEA.HI.X R6, R2, c[0x0][0x384], R4, 0x1, P0 ;  /* 0x0000e10002067a11 */ /* 0x000fe200000f0c04 */
[----:B------:R-:W-:Y:S06]  /*1a750*/  BRA.DIV ~URZ, `(.L_x_685) ;  /* 0x00002d427f007947 */ /* 0x000fec000b800000 */
[----:B------:R1:W2:Y:S02]  /*1a760*/  SHFL.IDX PT, R8, R6, RZ, 0x181f ;  /* 0x00181fff06087589 */ /* 0x0002a400000e0000 */
.L_x_755:
[----:B------:R-:W-:Y:S05]  /*1a770*/  BRA.DIV ~URZ, `(.L_x_686) ;  /* 0x00002d927f007947 */ /* 0x000fea000b800000 */
[----:B------:R3:W4:Y:S02]  /*1a780*/  SHFL.IDX PT, R2, R7, RZ, 0x181f ;  /* 0x00181fff07027589 */ /* 0x00072400000e0000 */
.L_x_756:
        /* <DEDUP_REMOVED lines=9> */
.L_x_757:
        /* <DEDUP_REMOVED lines=8> */
.L_x_758:
[----:B------:R-:W-:Y:S05]  /*1a8a0*/  BRA.DIV ~URZ, `(.L_x_689) ;  /* 0x00002e127f007947 */ /* 0x000fea000b800000 */
[----:B-1----:R1:W2:Y:S02]  /*1a8b0*/  SHFL.IDX PT, R2, R7, 0x2, 0x181f ;  /* 0x00581f0007027f89 */ /* 0x0022a400000e0000 */
.L_x_759:
        /* <DEDUP_REMOVED lines=9> */
.L_x_760:
        /* <DEDUP_REMOVED lines=8> */
.L_x_761:
[----:B------:R-:W-:Y:S05]  /*1a9d0*/  BRA.DIV ~URZ, `(.L_x_692) ;  /* 0x00002e927f007947 */ /* 0x000fea000b800000 */
[----:B--2---:R2:W1:Y:S02]  /*1a9e0*/  SHFL.IDX PT, R2, R7, 0x4, 0x181f ;  /* 0x00981f0007027f89 */ /* 0x00446400000e0000 */
.L_x_762:
        /* <DEDUP_REMOVED lines=9> */
.L_x_763:
        /* <DEDUP_REMOVED lines=8> */
.L_x_764:
[----:B------:R-:W-:Y:S05]  /*1ab00*/  BRA.DIV ~URZ, `(.L_x_695) ;  /* 0x00002f127f007947 */ /* 0x000fea000b800000 */
[----:B--2---:R2:W3:Y:S02]  /*1ab10*/  SHFL.IDX PT, R2, R7, 0x6, 0x181f ;  /* 0x00d81f0007027f89 */ /* 0x0044e400000e0000 */
.L_x_765:
        /* <DEDUP_REMOVED lines=9> */
.L_x_766:
[----:B------:R-:W5:Y:S01]  /*1abb0*/  LDL.64 R8, [R1+0x38] ;  /* 0x0000380001087983 */ /* 0x000f620000100a00 */
[----:B------:R-:W-:-:S04]  /*1abc0*/  IADD3 R0, R0, 0x70, RZ ;  /* 0x0000007000007810 */ /* 0x000fc80007ffe0ff */
[----:B------:R-:W-:-:S13]  /*1abd0*/  ISETP.GE.OR P0, PT, R0, R4, P2 ;  /* 0x000000040000720c */ /* 0x000fda0001706670 */
[----:B----45:R-:W-:-:S04]  /*1abe0*/  @!P0 LEA R2, P1, R8, R2, 0x1 ;  /* 0x0000000208028211 */ /* 0x030fc800078208ff */
[----:B---3--:R-:W-:-:S05]  /*1abf0*/  @!P0 LEA.HI.X R3, R8, R6, R18, 0x1, P1 ;  /* 0x0000000608038211 */ /* 0x008fca00008f0c12 */
[----:B------:R3:W-:Y:S04]  /*1ac00*/  @!P0 ST.E.128 [R2.64], RZ ;  /* 0x000000ff02008985 */ /* 0x0007e8000c101d08 */
.L_x_669:
[----:B------:R-:W-:Y:S05]  /*1ac10*/  BSYNC B1 ;  /* 0x0000000000017941 */ /* 0x000fea0003800000 */
.L_x_653:
        /* <DEDUP_REMOVED lines=15> */
.L_x_767:
[----:B------:R-:W-:Y:S05]  /*1ad10*/  BRA.DIV ~URZ, `(.L_x_699) ;  /* 0x00002eb27f007947 */ /* 0x000fea000b800000 */
[----:B------:R3:W1:Y:S02]  /*1ad20*/  SHFL.IDX PT, R8, R70, 0x1, 0x1f ;  /* 0x00201f0046087f89 */ /* 0x00066400000e0000 */
.L_x_768:
[----:B------:R-:W5:Y:S01]  /*1ad30*/  LDL R0, [R1+0x54] ;  /* 0x0000540001007983 */ /* 0x000f620000100800 */
[----:B------:R-:W-:Y:S02]  /*1ad40*/  IMAD.MOV.U32 R6, RZ, RZ, RZ ;  /* 0x000000ffff067224 */ /* 0x000fe400078e00ff */
[----:B-----5:R-:W-:-:S05]  /*1ad50*/  IMAD.IADD R0, R0, 0x1, R14 ;  /* 0x0000000100007824 */ /* 0x020fca00078e020e */
[----:B------:R-:W-:-:S13]  /*1ad60*/  ISETP.GE.OR P0, PT, R0, c[0x0][0x53c], !P6 ;  /* 0x00014f0000007a0c */ /* 0x000fda0007706670 */
[----:B------:R-:W-:Y:S01]  /*1ad70*/  @!P0 IMAD.MOV.U32 R2, RZ, RZ, 0x4 ;  /* 0x00000004ff028424 */ /* 0x000fe200078e00ff */
[----:B----4-:R-:W-:-:S03]  /*1ad80*/  @!P0 MOV R3, 0x4 ;  /* 0x0000000400038802 */ /* 0x010fc60000000f00 */
        /* <DEDUP_REMOVED lines=13> */
.L_x_769:
        /* <DEDUP_REMOVED lines=16> */
.L_x_770:
[----:B----4-:R-:W-:Y:S01]  /*1af60*/  IMAD R0, R0, c[0x0][0x538], RZ ;  /* 0x00014e0000007a24 */ /* 0x010fe200078e02ff */
[----:B------:R-:W-:Y:S04]  /*1af70*/  BSSY B1, `(.L_x_702) ;  /* 0x00000ce000017945 */ /* 0x000fe80003800000 */
[----:B-1----:R-:W-:-:S04]  /*1af80*/  IADD3 R8, R0, R8, RZ ;  /* 0x0000000800087210 */ /* 0x002fc80007ffe0ff */
[----:B--2---:R-:W-:-:S13]  /*1af90*/  ISETP.GT.AND P0, PT, R8, R10, PT ;  /* 0x0000000a0800720c */ /* 0x004fda0003f04270 */
[----:B------:R-:W-:Y:S05]  /*1afa0*/  @P0 BRA `(.L_x_703) ;  /* 0x0000025000000947 */ /* 0x000fea0003800000 */
.L_x_707:
        /* <DEDUP_REMOVED lines=17> */
.L_x_771:
        /* <DEDUP_REMOVED lines=16> */
.L_x_772:
[----:B--2---:R-:W-:-:S05]  /*1b1c0*/  IMAD R0, R0, c[0x0][0x538], RZ ;  /* 0x00014e0000007a24 */ /* 0x004fca00078e02ff */
[----:B------:R-:W-:-:S04]  /*1b1d0*/  IADD3 R8, R0, R8, RZ ;  /* 0x0000000800087210 */ /* 0x000fc80007ffe0ff */
[----:B------:R-:W-:-:S13]  /*1b1e0*/  ISETP.GT.AND P0, PT, R8, R10, PT ;  /* 0x0000000a0800720c */ /* 0x000fda0003f04270 */
[----:B-1----:R-:W-:Y:S05]  /*1b1f0*/  @!P0 BRA `(.L_x_707) ;  /* 0xfffffdb000008947 */ /* 0x002fea000383ffff */
.L_x_703:
[----:B------:R-:W-:-:S05]  /*1b200*/  IADD3 R12, -R0, R8, RZ ;  /* 0x00000008000c7210 */ /* 0x000fca0007ffe1ff */
[----:B------:R-:W-:-:S05]  /*1b210*/  IMAD R0, R4, c[0x0][0x538], R12 ;  /* 0x00014e0004007a24 */ /* 0x000fca00078e020c */
[----:B------:R-:W-:Y:S01]  /*1b220*/  ISETP.GT.AND P0, PT, R0, R10, PT ;  /* 0x0000000a0000720c */ /* 0x000fe20003f04270 */
[----:B------:R-:W-:-:S12]  /*1b230*/  BRA.DIV ~URZ, `(.L_x_708) ;  /* 0x00002df27f007947 */ /* 0x000fd8000b800000 */
[----:B------:R-:W-:-:S03]  /*1b240*/  VOTE.ANY R8, PT, !P0 ;  /* 0x0000000000087806 */ /* 0x000fc600040e0100 */
.L_x_773:
[----:B------:R-:W2:Y:S01]  /*1b250*/  LDL.LU R2, [R1+0x54] ;  /* 0x0000540001027983 */ /* 0x000ea20000300800 */
[----:B------:R-:W2:Y:S02]  /*1b260*/  POPC R0, R8 ;  /* 0x0000000800007309 */ /* 0x000ea40000000000 */
[----:B--2---:R-:W-:-:S05]  /*1b270*/  IADD3 R2, R0, R2, RZ ;  /* 0x0000000200027210 */ /* 0x004fca0007ffe0ff */
[----:B------:R1:W-:Y:S01]  /*1b280*/  STL [R1+0x54], R2 ;  /* 0x0000540201007387 */ /* 0x0003e20000100800 */
[----:B------:R-:W-:Y:S05]  /*1b290*/  BRA.DIV ~URZ, `(.L_x_709) ;  /* 0x00002de27f007947 */ /* 0x000fea000b800000 */
[----:B------:R2:W4:Y:S04]  /*1b2a0*/  SHFL.IDX PT, R11, R6, R0, 0x1f ;  /* 0x00001f00060b7589 */ /* 0x00052800000e0000 */
[----:B------:R2:W1:Y:S02]  /*1b2b0*/  SHFL.IDX PT, R7, R7, R0, 0x1f ;  /* 0x00001f0007077589 */ /* 0x00046400000e0000 */
.L_x_774:
[----:B------:R-:W-:Y:S01]  /*1b2c0*/  ISETP.NE.AND P0, PT, R8, RZ, PT ;  /* 0x000000ff0800720c */ /* 0x000fe20003f05270 */
[----:B------:R-:W-:-:S12]  /*1b2d0*/  BSSY B0, `(.L_x_710) ;  /* 0x0000005000007945 */ /* 0x000fd80003800000 */
[----:B------:R-:W-:Y:S05]  /*1b2e0*/  @!P0 BRA `(.L_x_711) ;  /* 0x0000003000008947 */ /* 0x000fea0003800000 */
[----:B--2---:R-:W-:Y:S01]  /*1b2f0*/  IADD3 R0, R0, -0x1, RZ ;  /* 0xffffffff00007810 */ /* 0x004fe20007ffe0ff */
[----:B------:R-:W-:Y:S05]  /*1b300*/  BRA.DIV ~URZ, `(.L_x_712) ;  /* 0x00002e427f007947 */ /* 0x000fea000b800000 */
[----:B------:R2:W3:Y:S02]  /*1b310*/  SHFL.IDX PT, R13, R4, R0, 0x1f ;  /* 0x00001f00040d7589 */ /* 0x0004e400000e0000 */
.L_x_711:
[----:B------:R-:W-:Y:S05]  /*1b320*/  BSYNC B0 ;  /* 0x0000000000007941 */ /* 0x000fea0003800000 */
.L_x_710:
[----:B--23--:R-:W-:Y:S01]  /*1b330*/  IMAD R0, R13, c[0x0][0x538], R12 ;  /* 0x00014e000d007a24 */ /* 0x00cfe200078e020c */
[----:B-1----:R-:W-:Y:S01]  /*1b340*/  ISETP.NE.AND P0, PT, R7, 0x1, PT ;  /* 0x000000010700780c */ /* 0x002fe20003f05270 */
[----:B------:R-:W-:Y:S03]  /*1b350*/  BSSY B0, `(.L_x_713) ;  /* 0x0000086000007945 */ /* 0x000fe60003800000 */
[----:B------:R1:W-:Y:S01]  /*1b360*/  STL [R1+0x48], R0 ;  /* 0x0000480001007387 */ /* 0x0003e20000100800 */
[----:B------:R-:W-:-:S08]  /*1b370*/  IADD3 R8, -R0, R10, RZ ;  /* 0x0000000a00087210 */ /* 0x000fd00007ffe1ff */
[----:B------:R-:W-:Y:S05]  /*1b380*/  @!P0 BRA `(.L_x_714) ;  /* 0x000003e000008947 */ /* 0x000fea0003800000 */
[-C--:B----4-:R-:W-:Y:S02]  /*1b390*/  IABS R2, R11.reuse ;  /* 0x0000000b00027213 */ /* 0x090fe40000000000 */
[----:B------:R-:W-:Y:S02]  /*1b3a0*/  IABS R9, R11 ;  /* 0x0000000b00097213 */ /* 0x000fe40000000000 */
[----:B-1----:R-:W1:Y:S08]  /*1b3b0*/  I2F.RP R0, R2 ;  /* 0x0000000200007306 */ /* 0x002e700000209400 */
[----:B-1----:R-:W1:Y:S02]  /*1b3c0*/  MUFU.RCP R0, R0 ;  /* 0x0000000000007308 */ /* 0x002e640000001000 */
[----:B-1----:R-:W-:-:S06]  /*1b3d0*/  IADD3 R0, R0, 0xffffffe, RZ ;  /* 0x0ffffffe00007810 */ /* 0x002fcc0007ffe0ff */
[----:B------:R-:W1:Y:S02]  /*1b3e0*/  F2I.FTZ.U32.TRUNC.NTZ R5, R0 ;  /* 0x0000000000057305 */ /* 0x000e64000021f000 */
[----:B-1----:R-:W-:Y:S01]  /*1b3f0*/  IMAD.MOV R3, RZ, RZ, -R5 ;  /* 0x000000ffff037224 */ /* 0x002fe200078e0a05 */
[----:B------:R-:W-:-:S03]  /*1b400*/  IABS R0, R7 ;  /* 0x0000000700007213 */ /* 0x000fc60000000000 */
[----:B------:R-:W-:Y:S01]  /*1b410*/  IMAD.MOV.U32 R4, RZ, RZ, R3 ;  /* 0x000000ffff047224 */ /* 0x000fe200078e0003 */
[----:B------:R-:W-:Y:S01]  /*1b420*/  IABS R3, R8 ;  /* 0x0000000800037213 */ /* 0x000fe20000000000 */
[----:B------:R-:W-:Y:S02]  /*1b430*/  IMAD.MOV.U32 R6, RZ, RZ, R0 ;  /* 0x000000ffff067224 */ /* 0x000fe400078e0000 */
[----:B------:R-:W-:Y:S02]  /*1b440*/  IMAD R0, R4, R2, RZ ;  /* 0x0000000204007224 */ /* 0x000fe400078e02ff */
[----:B------:R-:W-:Y:S01]  /*1b450*/  IMAD.MOV.U32 R4, RZ, RZ, RZ ;  /* 0x000000ffff047224 */ /* 0x000fe200078e00ff */
[----:B------:R-:W1:Y:S03]  /*1b460*/  I2F.RP R10, R6 ;  /* 0x00000006000a7306 */ /* 0x000e660000209400 */
[----:B------:R-:W-:-:S04]  /*1b470*/  IMAD.HI.U32 R5, R5, R0, R4 ;  /* 0x0000000005057227 */ /* 0x000fc800078e0004 */
[----:B------:R-:W-:-:S05]  /*1b480*/  IMAD.MOV R0, RZ, RZ, -R9 ;  /* 0x000000ffff007224 */ /* 0x000fca00078e0a09 */
[----:B------:R-:W-:Y:S01]  /*1b490*/  MOV R4, R0 ;  /* 0x0000000000047202 */ /* 0x000fe20000000f00 */
[----:B------:R-:W-:-:S04]  /*1b4a0*/  IMAD.HI.U32 R0, R5, R3, RZ ;  /* 0x0000000305007227 */ /* 0x000fc800078e00ff */
[----:B------:R-:W-:Y:S02]  /*1b4b0*/  IMAD R3, R0, R4, R3 ;  /* 0x0000000400037224 */ /* 0x000fe400078e0203 */
[----:B-1----:R-:W1:Y:S03]  /*1b4c0*/  MUFU.RCP R4, R10 ;  /* 0x0000000a00047308 */ /* 0x002e660000001000 */
        /* <DEDUP_REMOVED lines=9> */
[----:B------:R-:W-:Y:S01]  /*1b560*/  @P2 IADD3 R0, R0, 0x1, RZ ;  /* 0x0000000100002810 */ /* 0x000fe20007ffe0ff */
[----:B-1----:R-:W-:-:S06]  /*1b570*/  IMAD.MOV R2, RZ, RZ, -R3 ;  /* 0x000000ffff027224 */ /* 0x002fcc00078e0a03 */
[----:B------:R-:W-:Y:S01]  /*1b580*/  @!P1 IMAD.MOV R0, RZ, RZ, -R0 ;  /* 0x000000ffff009224 */ /* 0x000fe200078e0a00 */
[----:B------:R-:W-:Y:S02]  /*1b590*/  @!P0 LOP3.LUT R0, RZ, R11, RZ, 0x33, !PT ;  /* 0x0000000bff008212 */ /* 0x000fe400078e33ff */
[----:B------:R-:W-:Y:S02]  /*1b5a0*/  MOV R4, R2 ;  /* 0x0000000200047202 */ /* 0x000fe40000000f00 */
[----:B------:R-:W-:Y:S02]  /*1b5b0*/  IABS R2, R7 ;  /* 0x0000000700027213 */ /* 0x000fe40000000000 */
[----:B------:R-:W-:Y:S01]  /*1b5c0*/  IABS R9, R0 ;  /* 0x0000000000097213 */ /* 0x000fe20000000000 */
[----:B------:R-:W-:Y:S02]  /*1b5d0*/  IMAD R4, R4, R6, RZ ;  /* 0x0000000604047224 */ /* 0x000fe400078e02ff */
[----:B------:R-:W-:-:S02]  /*1b5e0*/  IMAD.MOV R5, RZ, RZ, -R2 ;  /* 0x000000ffff057224 */ /* 0x000fc400078e0a02 */
[----:B------:R-:W-:-:S04]  /*1b5f0*/  IMAD.MOV.U32 R2, RZ, RZ, RZ ;  /* 0x000000ffff027224 */ /* 0x000fc800078e00ff */
[----:B------:R-:W-:Y:S01]  /*1b600*/  IMAD.HI.U32 R2, R3, R4, R2 ;  /* 0x0000000403027227 */ /* 0x000fe200078e0002 */
[----:B------:R-:W-:-:S03]  /*1b610*/  MOV R4, R5 ;  /* 0x0000000500047202 */ /* 0x000fc60000000f00 */
[----:B------:R-:W-:-:S04]  /*1b620*/  IMAD.MOV.U32 R3, RZ, RZ, R9 ;  /* 0x000000ffff037224 */ /* 0x000fc800078e0009 */
[----:B------:R-:W-:-:S04]  /*1b630*/  IMAD.HI.U32 R2, R2, R3, RZ ;  /* 0x0000000302027227 */ /* 0x000fc800078e00ff */
[----:B------:R-:W-:Y:S01]  /*1b640*/  IMAD R3, R2, R4, R3 ;  /* 0x0000000402037224 */ /* 0x000fe200078e0203 */
[----:B------:R-:W-:-:S04]  /*1b650*/  IADD3 R4, -R0, RZ, RZ ;  /* 0x000000ff00047210 */ /* 0x000fc80007ffe1ff */
        /* <DEDUP_REMOVED lines=9> */
[----:B------:R-:W-:-:S05]  /*1b6f0*/  @!P0 LOP3.LUT R2, RZ, R7, RZ, 0x33, !PT ;  /* 0x00000007ff028212 */ /* 0x000fca00078e33ff */
[----:B------:R-:W-:-:S04]  /*1b700*/  IMAD.MOV R3, RZ, RZ, -R2 ;  /* 0x000000ffff037224 */ /* 0x000fc800078e0a02 */
[C---:B------:R-:W-:Y:S02]  /*1b710*/  IMAD R3, R7.reuse, R3, R0 ;  /* 0x0000000307037224 */ /* 0x040fe400078e0200 */
[----:B------:R-:W-:Y:S02]  /*1b720*/  IMAD R0, R7, 0x1000000, R2 ;  /* 0x0100000007007824 */ /* 0x000fe400078e0202 */
[----:B------:R-:W-:Y:S02]  /*1b730*/  IMAD R2, R11, R4, R8 ;  /* 0x000000040b027224 */ /* 0x000fe400078e0208 */
[----:B------:R-:W-:-:S05]  /*1b740*/  IMAD R0, R3, 0x10000, R0 ;  /* 0x0001000003007824 */ /* 0x000fca00078e0200 */
[----:B------:R1:W-:Y:S01]  /*1b750*/  STL [R1+0x50], R0 ;  /* 0x0000500001007387 */ /* 0x0003e20000100800 */
[----:B------:R-:W-:Y:S05]  /*1b760*/  BRA `(.L_x_715) ;  /* 0x0000044000007947 */ /* 0x000fea0003800000 */
.L_x_714:
[----:B-1----:R-:W2:Y:S01]  /*1b770*/  LDL R0, [R1+0x54] ;  /* 0x0000540001007983 */ /* 0x002ea20000100800 */
[----:B------:R-:W-:-:S04]  /*1b780*/  IMAD.MOV.U32 R2, RZ, RZ, 0x4 ;  /* 0x00000004ff027424 */ /* 0x000fc800078e00ff */
[----:B--2---:R-:W-:-:S05]  /*1b790*/  IMAD.WIDE R2, R0, R2, c[0x0][0x590] ;  /* 0x0001640000027625 */ /* 0x004fca00078e0202 */
[----:B------:R-:W2:Y:S02]  /*1b7a0*/  LDG.E R4, [R2.64] ;  /* 0x0000000802047981 */ /* 0x000ea4000c1e1900 */
[----:B--2-4-:R-:W-:-:S05]  /*1b7b0*/  IMAD R9, R4, R11, RZ ;  /* 0x0000000b04097224 */ /* 0x014fca00078e02ff */
[-C--:B------:R-:W-:Y:S02]  /*1b7c0*/  IABS R0, R9.reuse ;  /* 0x0000000900007213 */ /* 0x080fe40000000000 */
        /* <DEDUP_REMOVED lines=27> */
[----:B------:R-:W-:Y:S02]  /*1b980*/  IMAD R10, R4, R2, RZ ;  /* 0x00000002040a7224 */ /* 0x000fe400078e02ff */
[----:B------:R-:W-:-:S03]  /*1b990*/  IMAD.MOV R2, RZ, RZ, -R2 ;  /* 0x000000ffff027224 */ /* 0x000fc600078e0a02 */
[----:B------:R-:W-:Y:S01]  /*1b9a0*/  IADD3 R0, -R10, c[0x0][0x538], RZ ;  /* 0x00014e000a007a10 */ /* 0x000fe20007ffe1ff */
[----:B------:R-:W-:-:S03]  /*1b9b0*/  IMAD R6, R9, R2, R8 ;  /* 0x0000000209067224 */ /* 0x000fc600078e0208 */
[----:B------:R-:W-:Y:S02]  /*1b9c0*/  IMNMX R0, R4, R0, PT ;  /* 0x0000000004007217 */ /* 0x000fe40003800200 */
[----:B------:R-:W-:Y:S02]  /*1b9d0*/  IABS R2, R6 ;  /* 0x0000000600027213 */ /* 0x000fe40000000000 */
[-C--:B------:R-:W-:Y:S02]  /*1b9e0*/  IABS R3, R0.reuse ;  /* 0x0000000000037213 */ /* 0x080fe40000000000 */
[----:B------:R-:W-:Y:S02]  /*1b9f0*/  IABS R9, R0 ;  /* 0x0000000000097213 */ /* 0x000fe40000000000 */
[----:B------:R-:W1:Y:S01]  /*1ba00*/  I2F.RP R4, R3 ;  /* 0x0000000300047306 */ /* 0x000e620000209400 */
[----:B------:R-:W-:Y:S02]  /*1ba10*/  MOV R7, R2 ;  /* 0x0000000200077202 */ /* 0x000fe40000000f00 */
[----:B------:R-:W-:-:S05]  /*1ba20*/  IMAD.MOV R2, RZ, RZ, -R9 ;  /* 0x000000ffff027224 */ /* 0x000fca00078e0a09 */
[----:B-1----:R-:W1:Y:S02]  /*1ba30*/  MUFU.RCP R4, R4 ;  /* 0x0000000400047308 */ /* 0x002e640000001000 */
[----:B-1----:R-:W-:-:S06]  /*1ba40*/  IADD3 R4, R4, 0xffffffe, RZ ;  /* 0x0ffffffe04047810 */ /* 0x002fcc0007ffe0ff */
[----:B------:R-:W1:Y:S02]  /*1ba50*/  F2I.FTZ.U32.TRUNC.NTZ R5, R4 ;  /* 0x0000000400057305 */ /* 0x000e64000021f000 */
[----:B-1----:R-:W-:-:S04]  /*1ba60*/  IMAD.MOV R4, RZ, RZ, -R5 ;  /* 0x000000ffff047224 */ /* 0x002fc800078e0a05 */
[----:B------:R-:W-:Y:S02]  /*1ba70*/  IMAD R8, R4, R3, RZ ;  /* 0x0000000304087224 */ /* 0x000fe400078e02ff */
[----:B------:R-:W-:-:S04]  /*1ba80*/  IMAD.MOV.U32 R4, RZ, RZ, RZ ;  /* 0x000000ffff047224 */ /* 0x000fc800078e00ff */
[----:B------:R-:W-:-:S04]  /*1ba90*/  IMAD.HI.U32 R5, R5, R8, R4 ;  /* 0x0000000805057227 */ /* 0x000fc800078e0004 */
[----:B------:R-:W-:Y:S02]  /*1baa0*/  IMAD.MOV.U32 R4, RZ, RZ, R2 ;  /* 0x000000ffff047224 */ /* 0x000fe400078e0002 */
[----:B------:R-:W-:-:S04]  /*1bab0*/  IMAD.HI.U32 R2, R5, R7, RZ ;  /* 0x0000000705027227 */ /* 0x000fc800078e00ff */
[----:B------:R-:W-:-:S05]  /*1bac0*/  IMAD R4, R2, R4, R7 ;  /* 0x0000000402047224 */ /* 0x000fca00078e0207 */
[----:B------:R-:W-:-:S13]  /*1bad0*/  ISETP.GT.U32.AND P0, PT, R3, R4, PT ;  /* 0x000000040300720c */ /* 0x000fda0003f04070 */
[-C--:B------:R-:W-:Y:S02]  /*1bae0*/  @!P0 IADD3 R4, R4, -R3.reuse, RZ ;  /* 0x8000000304048210 */ /* 0x080fe40007ffe0ff */
[----:B------:R-:W-:Y:S02]  /*1baf0*/  @!P0 IADD3 R2, R2, 0x1, RZ ;  /* 0x0000000102028810 */ /* 0x000fe40007ffe0ff */
[----:B------:R-:W-:Y:S02]  /*1bb00*/  ISETP.GE.U32.AND P2, PT, R4, R3, PT ;  /* 0x000000030400720c */ /* 0x000fe40003f46070 */
[----:B------:R-:W-:Y:S02]  /*1bb10*/  LOP3.LUT R3, R6, R0, RZ, 0x3c, !PT ;  /* 0x0000000006037212 */ /* 0x000fe400078e3cff */
[----:B------:R-:W-:Y:S02]  /*1bb20*/  ISETP.NE.AND P0, PT, R0, RZ, PT ;  /* 0x000000ff0000720c */ /* 0x000fe40003f05270 */
[----:B------:R-:W-:Y:S01]  /*1bb30*/  ISETP.GE.AND P1, PT, R3, RZ, PT ;  /* 0x000000ff0300720c */ /* 0x000fe20003f26270 */
[----:B------:R-:W-:Y:S01]  /*1bb40*/  IMAD.MOV R3, RZ, RZ, -R0 ;  /* 0x000000ffff037224 */ /* 0x000fe200078e0a00 */
[----:B------:R-:W-:-:S05]  /*1bb50*/  IADD3 R6, R10, 0x1000000, R6 ;  /* 0x010000000a067810 */ /* 0x000fca0007ffe006 */
[----:B------:R-:W-:-:S06]  /*1bb60*/  @P2 IADD3 R2, R2, 0x1, RZ ;  /* 0x0000000102022810 */ /* 0x000fcc0007ffe0ff */
[----:B------:R-:W-:Y:S01]  /*1bb70*/  @!P1 IMAD.MOV R2, RZ, RZ, -R2 ;  /* 0x000000ffff029224 */ /* 0x000fe200078e0a02 */
[----:B------:R-:W-:-:S05]  /*1bb80*/  @!P0 LOP3.LUT R2, RZ, R0, RZ, 0x33, !PT ;  /* 0x00000000ff028212 */ /* 0x000fca00078e33ff */
[----:B------:R-:W-:-:S05]  /*1bb90*/  IMAD R0, R2, R3, R6 ;  /* 0x0000000302007224 */ /* 0x000fca00078e0206 */
[----:B------:R1:W-:Y:S02]  /*1bba0*/  STL [R1+0x50], R0 ;  /* 0x0000500001007387 */ /* 0x0003e40000100800 */
.L_x_715:
[----:B------:R-:W-:Y:S05]  /*1bbb0*/  BSYNC B0 ;  /* 0x0000000000007941 */ /* 0x000fea0003800000 */
.L_x_713:
[----:B------:R-:W-:-:S04]  /*1bbc0*/  LOP3.LUT R2, RZ, R2, RZ, 0x33, !PT ;  /* 0x00000002ff027212 */ /* 0x000fc800078e33ff */
[----:B-1----:R-:W-:-:S05]  /*1bbd0*/  IADD3 R0, R2, R11, RZ ;  /* 0x0000000b02007210 */ /* 0x002fca0007ffe0ff */
[----:B------:R1:W-:Y:S01]  /*1bbe0*/  STL [R1+0x4c], R0 ;  /* 0x00004c0001007387 */ /* 0x0003e20000100800 */
[----:B------:R-:W-:Y:S05]  /*1bbf0*/  BRA `(.L_x_716) ;  /* 0x0000005000007947 */ /* 0x000fea0003800000 */
.L_x_704:
[----:B------:R-:W-:Y:S01]  /*1bc00*/  MOV R0, c[0x0][0x53c] ;  /* 0x00014f0000007a02 */ /* 0x000fe20000000f00 */
[----:B------:R1:W-:Y:S04]  /*1bc10*/  STL [R1+0x48], R10 ;  /* 0x0000480a01007387 */ /* 0x0003e80000100800 */
[----:B------:R1:W-:Y:S04]  /*1bc20*/  STL [R1+0x4c], RZ ;  /* 0x00004cff01007387 */ /* 0x0003e80000100800 */
[----:B------:R1:W-:Y:S04]  /*1bc30*/  STL [R1+0x50], RZ ;  /* 0x000050ff01007387 */ /* 0x0003e80000100800 */
[----:B------:R1:W-:Y:S02]  /*1bc40*/  STL [R1+0x54], R0 ;  /* 0x0000540001007387 */ /* 0x0003e40000100800 */
.L_x_716:
[----:B------:R-:W-:Y:S05]  /*1bc50*/  BSYNC B1 ;  /* 0x0000000000017941 */ /* 0x000fea0003800000 */
.L_x_702:
        /* <DEDUP_REMOVED lines=9> */
.L_x_697:
[----:B-1----:R-:W3:Y:S02]  /*1bcf0*/  LDL R0, [R1+0x54] ;  /* 0x0000540001007983 */ /* 0x002ee40000100800 */
[----:B---3--:R-:W-:-:S13]  /*1bd00*/  ISETP.GE.AND P0, PT, R0, c[0x0][0x53c], PT ;  /* 0x00014f0000007a0c */ /* 0x008fda0003f06270 */
[----:B--2-4-:R-:W-:Y:S01]  /*1bd10*/  @P0 CALL.REL.NOINC `(.L_x_717) ;  /* 0x0000001000000944 */ /* 0x014fe20003c00000 */
[----:B------:R-:W-:Y:S05]  /*1bd20*/  BRA `(.L_x_718) ;  /* 0xfffe5c5000007947 */ /* 0x000fea000383ffff */
.L_x_717:
[----:B------:R-:W-:Y:S05]  /*1bd30*/  EXIT ;  /* 0x000000000000794d */ /* 0x000fea0003800000 */
.L_x_533:
[----:B------:R-:W-:Y:S01]  /*1bd40*/  IMAD.MOV.U32 R0, RZ, RZ, R5 ;  /* 0x000000ffff007224 */ /* 0x000fe200078e0005 */
[----:B------:R-:W-:Y:S02]  /*1bd50*/  MOV R2, 0x1 ;  /* 0x0000000100027802 */ /* 0x000fe40000000f00 */
[----:B------:R-:W-:Y:S02]  /*1bd60*/  MOV R3, 0x1bd80 ;  /* 0x0001bd8000037802 */ /* 0x000fe40000000f00 */
[----:B------:R-:W-:Y:S05]  /*1bd70*/  CALL.REL.NOINC `($__internal_10_$__cuda_sm70_shflsync_up_p) ;  /* 0x000024e000007944 */ /* 0x000fea0003c00000 */
[----:B------:R-:W-:Y:S01]  /*1bd80*/  MOV R0, R4 ;  /* 0x0000000400007202 */ /* 0x000fe20000000f00 */
[----:B------:R-:W-:Y:S05]  /*1bd90*/  BRA `(.L_x_719) ;  /* 0xfffe46e000007947 */ /* 0x000fea000383ffff */
.L_x_534:
[----:B------:R-:W-:Y:S01]  /*1bda0*/  IMAD.MOV.U32 R0, RZ, RZ, R5 ;  /* 0x000000ffff007224 */ /* 0x000fe200078e0005 */
[----:B------:R-:W-:Y:S02]  /*1bdb0*/  MOV R2, 0x2 ;  /* 0x0000000200027802 */ /* 0x000fe40000000f00 */
[----:B------:R-:W-:Y:S02]  /*1bdc0*/  MOV R3, 0x1bde0 ;  /* 0x0001bde000037802 */ /* 0x000fe40000000f00 */
[----:B------:R-:W-:Y:S05]  /*1bdd0*/  CALL.REL.NOINC `($__internal_10_$__cuda_sm70_shflsync_up_p) ;  /* 0x0000248000007944 */ /* 0x000fea0003c00000 */
[----:B------:R-:W-:Y:S01]  /*1bde0*/  SEL R0, R4, RZ, P4 ;  /* 0x000000ff04007207 */ /* 0x000fe20002000000 */
[----:B------:R-:W-:Y:S01]  /*1bdf0*/  IMAD.MOV.U32 R2, RZ, RZ, 0x4 ;  /* 0x00000004ff027424 */ /* 0x000fe200078e00ff */
[----:B------:R-:W-:-:S03]  /*1be00*/  MOV R3, 0x1be30 ;  /* 0x0001be3000037802 */ /* 0x000fc60000000f00 */
[----:B------:R-:W-:Y:S02]  /*1be10*/  IMAD.IADD R0, R5, 0x1, R0 ;  /* 0x0000000105007824 */ /* 0x000fe400078e0200 */
        /* <DEDUP_REMOVED lines=13> */
[----:B------:R-:W-:Y:S02]  /*1bef0*/  MOV R3, 0x1f ;  /* 0x0000001f00037802 */ /* 0x000fe40000000f00 */
[----:B------:R-:W-:Y:S01]  /*1bf00*/  MOV R2, 0x1bf40 ;  /* 0x0001bf4000027802 */ /* 0x000fe20000000f00 */
[----:B------:R-:W-:-:S04]  /*1bf10*/  IMAD.IADD R4, R0, 0x1, R4 ;  /* 0x0000000100047824 */ /* 0x000fc800078e0204 */
[----:B------:R-:W-:Y:S02]  /*1bf20*/  IMAD.MOV.U32 R9, RZ, RZ, R4 ;  /* 0x000000ffff097224 */ /* 0x000fe400078e0004 */
[----:B------:R-:W-:Y:S05]  /*1bf30*/  CALL.REL.NOINC `($__internal_9_$__cuda_sm70_shflsync_idx_p) ;  /* 0x000022d000007944 */ /* 0x000fea0003c00000 */
[----:B------:R-:W-:Y:S01]  /*1bf40*/  MOV R0, R5 ;  /* 0x0000000500007202 */ /* 0x000fe20000000f00 */
[----:B------:R-:W-:Y:S05]  /*1bf50*/  BRA `(.L_x_720) ;  /* 0xfffe462000007947 */ /* 0x000fea000383ffff */
.L_x_536:
[----:B------:R-:W-:Y:S02]  /*1bf60*/  SEL R0, RZ, 0x1, P0 ;  /* 0x00000001ff007807 */ /* 0x000fe40000000000 */
[----:B------:R-:W-:Y:S02]  /*1bf70*/  MOV R2, 0x1bf90 ;  /* 0x0001bf9000027802 */ /* 0x000fe40000000f00 */
[----:B------:R-:W-:Y:S05]  /*1bf80*/  CALL.REL.NOINC `($__internal_11_$__cuda_sm70_votesync_ballot) ;  /* 0x0000234000007944 */ /* 0x000fea0003c00000 */
[----:B------:R-:W-:Y:S01]  /*1bf90*/  MOV R11, R0 ;  /* 0x00000000000b7202 */ /* 0x000fe20000000f00 */
[----:B------:R-:W-:Y:S05]  /*1bfa0*/  BRA `(.L_x_721) ;  /* 0xfffe466000007947 */ /* 0x000fea000383ffff */
.L_x_537:
[----:B------:R-:W-:Y:S01]  /*1bfb0*/  IMAD.MOV.U32 R9, RZ, RZ, R10 ;  /* 0x000000ffff097224 */ /* 0x000fe200078e000a */
[----:B------:R-:W-:Y:S01]  /*1bfc0*/  MOV R5, R0 ;  /* 0x0000000000057202 */ /* 0x000fe20000000f00 */
[----:B------:R-:W-:Y:S01]  /*1bfd0*/  IMAD.MOV.U32 R3, RZ, RZ, 0x1f ;  /* 0x0000001fff037424 */ /* 0x000fe200078e00ff */
[----:B-1----:R-:W-:Y:S02]  /*1bfe0*/  MOV R2, 0x1c000 ;  /* 0x0001c00000027802 */ /* 0x002fe40000000f00 */
[----:B------:R-:W-:Y:S05]  /*1bff0*/  CALL.REL.NOINC `($__internal_9_$__cuda_sm70_shflsync_idx_p) ;  /* 0x0000221000007944 */ /* 0x000fea0003c00000 */
[----:B------:R-:W-:Y:S01]  /*1c000*/  IMAD.MOV.U32 R13, RZ, RZ, R5 ;  /* 0x000000ffff0d7224 */ /* 0x000fe200078e0005 */
[----:B------:R-:W-:Y:S01]  /*1c010*/  MOV R9, R8 ;  /* 0x0000000800097202 */ /* 0x000fe20000000f00 */
[----:B------:R-:W-:Y:S01]  /*1c020*/  IMAD.MOV.U32 R6, RZ, RZ, RZ ;  /* 0x000000ffff067224 */ /* 0x000fe200078e00ff */
[----:B------:R-:W-:Y:S01]  /*1c030*/  MOV R5, R0 ;  /* 0x0000000000057202 */ /* 0x000fe20000000f00 */
[----:B------:R-:W-:Y:S01]  /*1c040*/  IMAD.MOV.U32 R3, RZ, RZ, 0x1f ;  /* 0x0000001fff037424 */ /* 0x000fe200078e00ff */
[----:B------:R-:W-:-:S02]  /*1c050*/  MOV R2, 0x1c070 ;  /* 0x0001c07000027802 */ /* 0x000fc40000000f00 */
[----:B------:R-:W-:Y:S05]  /*1c060*/  CALL.REL.NOINC `($__internal_9_$__cuda_sm70_shflsync_idx_p) ;  /* 0x000021a000007944 */ /* 0x000fea0003c00000 */
[----:B------:R-:W-:Y:S01]  /*1c070*/  MOV R10, R5 ;  /* 0x00000005000a7202 */ /* 0x000fe20000000f00 */
[----:B------:R-:W-:Y:S05]  /*1c080*/  BRA `(.L_x_722) ;  /* 0xfffe45f000007947 */ /* 0x000fea000383ffff */
.L_x_540:
[----:B------:R-:W-:Y:S01]  /*1c090*/  IMAD.MOV.U32 R9, RZ, RZ, R4 ;  /* 0x000000ffff097224 */ /* 0x000fe200078e0004 */
[----:B------:R-:W-:-:S02]  /*1c0a0*/  MOV R3, 0x1f ;  /* 0x0000001f00037802 */ /* 0x000fc40000000f00 */
[----:B-1----:R-:W-:Y:S02]  /*1c0b0*/  MOV R2, 0x1c0d0 ;  /* 0x0001c0d000027802 */ /* 0x002fe40000000f00 */
[----:B--234-:R-:W-:Y:S05]  /*1c0c0*/  CALL.REL.NOINC `($__internal_9_$__cuda_sm70_shflsync_idx_p) ;  /* 0x0000214000007944 */ /* 0x01cfea0003c00000 */
[----:B------:R-:W-:Y:S01]  /*1c0d0*/  MOV R6, R5 ;  /* 0x0000000500067202 */ /* 0x000fe20000000f00 */
[----:B------:R-:W-:Y:S05]  /*1c0e0*/  BRA `(.L_x_539) ;  /* 0xfffe45f000007947 */ /* 0x000fea000383ffff */
.L_x_559:
[----:B-1----:R-:W-:Y:S01]  /*1c0f0*/  IMAD.MOV.U32 R9, RZ, RZ, R6 ;  /* 0x000000ffff097224 */ /* 0x002fe200078e0006 */
[----:B------:R-:W-:Y:S01]  /*1c100*/  MOV R5, RZ ;  /* 0x000000ff00057202 */ /* 0x000fe20000000f00 */
[----:B------:R-:W-:Y:S01]  /*1c110*/  IMAD.MOV.U32 R3, RZ, RZ, 0x181f ;  /* 0x0000181fff037424 */ /* 0x000fe200078e00ff */
[----:B------:R-:W-:Y:S02]  /*1c120*/  MOV R2, 0x1c140 ;  /* 0x0001c14000027802 */ /* 0x000fe40000000f00 */
[----:B------:R-:W-:Y:S05]  /*1c130*/  CALL.REL.NOINC `($__internal_9_$__cuda_sm70_shflsync_idx_p) ;  /* 0x000020d000007944 */ /* 0x000fea0003c00000 */
[----:B------:R-:W-:Y:S01]  /*1c140*/  MOV R8, R5 ;  /* 0x0000000500087202 */ /* 0x000fe20000000f00 */
[----:B------:R-:W-:Y:S05]  /*1c150*/  BRA `(.L_x_723) ;  /* 0xfffe6a1000007947 */ /* 0x000fea000383ffff */
.L_x_560:
[----:B------:R-:W-:Y:S01]  /*1c160*/  IMAD.MOV.U32 R9, RZ, RZ, R7 ;  /* 0x000000ffff097224 */ /* 0x000fe200078e0007 */
[----:B------:R-:W-:Y:S01]  /*1c170*/  MOV R5, RZ ;  /* 0x000000ff00057202 */ /* 0x000fe20000000f00 */
[----:B------:R-:W-:Y:S01]  /*1c180*/  IMAD.MOV.U32 R3, RZ, RZ, 0x181f ;  /* 0x0000181fff037424 */ /* 0x000fe200078e00ff */
[----:B------:R-:W-:Y:S02]  /*1c190*/  MOV R2, 0x1c1b0 ;  /* 0x0001c1b000027802 */ /* 0x000fe40000000f00 */
[----:B-12---:R-:W-:Y:S05]  /*1c1a0*/  CALL.REL.NOINC `($__internal_9_$__cuda_sm70_shflsync_idx_p) ;  /* 0x0000206000007944 */ /* 0x006fea0003c00000 */
[----:B------:R-:W-:Y:S01]  /*1c1b0*/  MOV R2, R5 ;  /* 0x0000000500027202 */ /* 0x000fe20000000f00 */
[----:B------:R-:W-:Y:S05]  /*1c1c0*/  BRA `(.L_x_724) ;  /* 0xfffe69c000007947 */ /* 0x000fea000383ffff */
.L_x_563:
[----:B------:R-:W-:Y:S01]  /*1c1d0*/  IMAD.MOV.U32 R9, RZ, RZ, R6 ;  /* 0x000000ffff097224 */ /* 0x000fe200078e0006 */
[----:B------:R-:W-:Y:S01]  /*1c1e0*/  MOV R5, 0x1 ;  /* 0x0000000100057802 */ /* 0x000fe20000000f00 */
[----:B--2---:R-:W-:Y:S01]  /*1c1f0*/  IMAD.MOV.U32 R3, RZ, RZ, 0x181f ;  /* 0x0000181fff037424 */ /* 0x004fe200078e00ff */
[----:B----4-:R-:W-:-:S02]  /*1c200*/  MOV R2, 0x1c220 ;  /* 0x0001c22000027802 */ /* 0x010fc40000000f00 */
[----:B-1-3--:R-:W-:Y:S05]  /*1c210*/  CALL.REL.NOINC `($__internal_9_$__cuda_sm70_shflsync_idx_p) ;  /* 0x00001ff000007944 */ /* 0x00afea0003c00000 */
[----:B------:R-:W-:Y:S01]  /*1c220*/  IMAD.MOV.U32 R8, RZ, RZ, R5 ;  /* 0x000000ffff087224 */ /* 0x000fe200078e0005 */
[----:B------:R-:W-:Y:S01]  /*1c230*/  MOV R5, 0x1 ;  /* 0x0000000100057802 */ /* 0x000fe20000000f00 */
[----:B------:R-:W-:Y:S01]  /*1c240*/  IMAD.MOV.U32 R9, RZ, RZ, R7 ;  /* 0x000000ffff097224 */ /* 0x000fe200078e0007 */
[----:B------:R-:W-:-:S02]  /*1c250*/  MOV R3, 0x181f ;  /* 0x0000181f00037802 */ /* 0x000fc40000000f00 */
[----:B------:R-:W-:Y:S02]  /*1c260*/  MOV R2, 0x1c280 ;  /* 0x0001c28000027802 */ /* 0x000fe40000000f00 */
[----:B------:R-:W-:Y:S05]  /*1c270*/  CALL.REL.NOINC `($__internal_9_$__cuda_sm70_shflsync_idx_p) ;  /* 0x00001f9000007944 */ /* 0x000fea0003c00000 */
[----:B------:R-:W-:Y:S01]  /*1c280*/  MOV R2, R5 ;  /* 0x0000000500027202 */ /* 0x000fe20000000f00 */
[----:B------:R-:W-:Y:S05]  /*1c290*/  BRA `(.L_x_725) ;  /* 0xfffe69e000007947 */ /* 0x000fea000383ffff */
.L_x_566:
[----:B------:R-:W-:Y:S01]  /*1c2a0*/  IMAD.MOV.U32 R9, RZ, RZ, R6 ;  /* 0x000000ffff097224 */ /* 0x000fe200078e0006 */
[----:B------:R-:W-:Y:S01]  /*1c2b0*/  MOV R5, 0x2 ;  /* 0x0000000200057802 */ /* 0x000fe20000000f00 */
[----:B-1----:R-:W-:Y:S01]  /*1c2c0*/  IMAD.MOV.U32 R3, RZ, RZ, 0x181f ;  /* 0x0000181fff037424 */ /* 0x002fe200078e00ff */
[----:B----4-:R-:W-:Y:S02]  /*1c2d0*/  MOV R2, 0x1c2f0 ;  /* 0x0001c2f000027802 */ /* 0x010fe40000000f00 */
[----:B--23--:R-:W-:Y:S05]  /*1c2e0*/  CALL.REL.NOINC `($__internal_9_$__cuda_sm70_shflsync_idx_p) ;  /* 0x00001f2000007944 */ /* 0x00cfea0003c00000 */
[----:B------:R-:W-:Y:S01]  /*1c2f0*/  MOV R8, R5 ;  /* 0x0000000500087202 */ /* 0x000fe20000000f00 */
[----:B------:R-:W-:Y:S05]  /*1c300*/  BRA `(.L_x_726) ;  /* 0xfffe6a5000007947 */ /* 0x000fea000383ffff */
.L_x_567:
[----:B------:R-:W-:Y:S01]  /*1c310*/  IMAD.MOV.U32 R9, RZ, RZ, R7 ;  /* 0x000000ffff097224 */ /* 0x000fe200078e0007 */
[----:B------:R-:W-:Y:S01]  /*1c320*/  MOV R5, 0x2 ;  /* 0x0000000200057802 */ /* 0x000fe20000000f00 */
[----:B------:R-:W-:Y:S01]  /*1c330*/  IMAD.MOV.U32 R3, RZ, RZ, 0x181f ;  /* 0x0000181fff037424 */ /* 0x000fe200078e00ff */
[----:B----4-:R-:W-:Y:S02]  /*1c340*/  MOV R2, 0x1c360 ;  /* 0x0001c36000027802 */ /* 0x010fe40000000f00 */
[----:B-123--:R-:W-:Y:S05]  /*1c350*/  CALL.REL.NOINC `($__internal_9_$__cuda_sm70_shflsync_idx_p) ;  /* 0x00001eb000007944 */ /* 0x00efea0003c00000 */
[----:B------:R-:W-:Y:S01]  /*1c360*/  MOV R2, R5 ;  /* 0x0000000500027202 */ /* 0x000fe20000000f00 */
[----:B------:R-:W-:Y:S05]  /*1c370*/  BRA `(.L_x_727) ;  /* 0xfffe6a0000007947 */ /* 0x000fea000383ffff */
.L_x_570:
[----:B------:R-:W-:Y:S01]  /*1c380*/  IMAD.MOV.U32 R9, RZ, RZ, R6 ;  /* 0x000000ffff097224 */ /* 0x000fe200078e0006 */
[----:B------:R-:W-:Y:S01]  /*1c390*/  MOV R5, 0x3 ;  /* 0x0000000300057802 */ /* 0x000fe20000000f00 */
[----:B-1----:R-:W-:Y:S01]  /*1c3a0*/  IMAD.MOV.U32 R3, RZ, RZ, 0x181f ;  /* 0x0000181fff037424 */ /* 0x002fe200078e00ff */
[----:B------:R-:W-:-:S02]  /*1c3b0*/  MOV R2, 0x1c3d0 ;  /* 0x0001c3d000027802 */ /* 0x000fc40000000f00 */
[----:B--234-:R-:W-:Y:S05]  /*1c3c0*/  CALL.REL.NOINC `($__internal_9_$__cuda_sm70_shflsync_idx_p) ;  /* 0x00001e4000007944 */ /* 0x01cfea0003c00000 */
        /* <DEDUP_REMOVED lines=8> */
.L_x_573:
[----:B------:R-:W-:Y:S01]  /*1c450*/  IMAD.MOV.U32 R9, RZ, RZ, R6 ;  /* 0x000000ffff097224 */ /* 0x000fe200078e0006 */
[----:B------:R-:W-:Y:S01]  /*1c460*/  MOV R5, 0x4 ;  /* 0x0000000400057802 */ /* 0x000fe20000000f00 */
[----:B-1----:R-:W-:Y:S01]  /*1c470*/  IMAD.MOV.U32 R3, RZ, RZ, 0x181f ;  /* 0x0000181fff037424 */ /* 0x002fe200078e00ff */
[----:B------:R-:W-:Y:S02]  /*1c480*/  MOV R2, 0x1c4a0 ;  /* 0x0001c4a000027802 */ /* 0x000fe40000000f00 */
[----:B--234-:R-:W-:Y:S05]  /*1c490*/  CALL.REL.NOINC `($__internal_9_$__cuda_sm70_shflsync_idx_p) ;  /* 0x00001d7000007944 */ /* 0x01cfea0003c00000 */
[----:B------:R-:W-:Y:S01]  /*1c4a0*/  MOV R8, R5 ;  /* 0x0000000500087202 */ /* 0x000fe20000000f00 */
[----:B------:R-:W-:Y:S05]  /*1c4b0*/  BRA `(.L_x_729) ;  /* 0xfffe6a9000007947 */ /* 0x000fea000383ffff */
.L_x_574:
[----:B------:R-:W-:Y:S01]  /*1c4c0*/  IMAD.MOV.U32 R9, RZ, RZ, R7 ;  /* 0x000000ffff097224 */ /* 0x000fe200078e0007 */
[----:B------:R-:W-:Y:S01]  /*1c4d0*/  MOV R5, 0x4 ;  /* 0x0000000400057802 */ /* 0x000fe20000000f00 */
[----:B-1----:R-:W-:Y:S01]  /*1c4e0*/  IMAD.MOV.U32 R3, RZ, RZ, 0x181f ;  /* 0x0000181fff037424 */ /* 0x002fe200078e00ff */
[----:B------:R-:W-:Y:S02]  /*1c4f0*/  MOV R2, 0x1c510 ;  /* 0x0001c51000027802 */ /* 0x000fe40000000f00 */
[----:B--234-:R-:W-:Y:S05]  /*1c500*/  CALL.REL.NOINC `($__internal_9_$__cuda_sm70_shflsync_idx_p) ;  /* 0x00001d0000007944 */ /* 0x01cfea0003c00000 */
[----:B------:R-:W-:Y:S01]  /*1c510*/  MOV R2, R5 ;  /* 0x0000000500027202 */ /* 0x000fe20000000f00 */
[----:B------:R-:W-:Y:S05]  /*1c520*/  BRA `(.L_x_730) ;  /* 0xfffe6a4000007947 */ /* 0x000fea000383ffff */
.L_x_577:
[----:B------:R-:W-:Y:S01]  /*1c530*/  IMAD.MOV.U32 R9, RZ, RZ, R6 ;  /* 0x000000ffff097224 */ /* 0x000fe200078e0006 */
[----:B------:R-:W-:Y:S01]  /*1c540*/  MOV R5, 0x5 ;  /* 0x0000000500057802 */ /* 0x000fe20000000f00 */
[----:B--2---:R-:W-:Y:S01]  /*1c550*/  IMAD.MOV.U32 R3, RZ, RZ, 0x181f ;  /* 0x0000181fff037424 */ /* 0x004fe200078e00ff */
[----:B---3--:R-:W-:-:S02]  /*1c560*/  MOV R2, 0x1c580 ;  /* 0x0001c58000027802 */ /* 0x008fc40000000f00 */
[----:B-1--4-:R-:W-:Y:S05]  /*1c570*/  CALL.REL.NOINC `($__internal_9_$__cuda_sm70_shflsync_idx_p) ;  /* 0x00001c9000007944 */ /* 0x012fea0003c00000 */
        /* <DEDUP_REMOVED lines=8> */
.L_x_580:
[----:B------:R-:W-:Y:S01]  /*1c600*/  IMAD.MOV.U32 R9, RZ, RZ, R6 ;  /* 0x000000ffff097224 */ /* 0x000fe200078e0006 */
[----:B------:R-:W-:Y:S01]  /*1c610*/  MOV R5, 0x6 ;  /* 0x0000000600057802 */ /* 0x000fe20000000f00 */
[----:B-1----:R-:W-:Y:S01]  /*1c620*/  IMAD.MOV.U32 R3, RZ, RZ, 0x181f ;  /* 0x0000181fff037424 */ /* 0x002fe200078e00ff */
[----:B---3--:R-:W-:Y:S02]  /*1c630*/  MOV R2, 0x1c650 ;  /* 0x0001c65000027802 */ /* 0x008fe40000000f00 */
[----:B--2-4-:R-:W-:Y:S05]  /*1c640*/  CALL.REL.NOINC `($__internal_9_$__cuda_sm70_shflsync_idx_p) ;  /* 0x00001bc000007944 */ /* 0x014fea0003c00000 */
[----:B------:R-:W-:Y:S01]  /*1c650*/  MOV R8, R5 ;  /* 0x0000000500087202 */ /* 0x000fe20000000f00 */
[----:B------:R-:W-:Y:S05]  /*1c660*/  BRA `(.L_x_732) ;  /* 0xfffe6ad000007947 */ /* 0x000fea000383ffff */
.L_x_581:
[----:B------:R-:W-:Y:S01]  /*1c670*/  IMAD.MOV.U32 R9, RZ, RZ, R7 ;  /* 0x000000ffff097224 */ /* 0x000fe200078e0007 */
[----:B------:R-:W-:Y:S01]  /*1c680*/  MOV R5, 0x6 ;  /* 0x0000000600057802 */ /* 0x000fe20000000f00 */
[----:B------:R-:W-:Y:S01]  /*1c690*/  IMAD.MOV.U32 R3, RZ, RZ, 0x181f ;  /* 0x0000181fff037424 */ /* 0x000fe200078e00ff */
[----:B---3--:R-:W-:Y:S02]  /*1c6a0*/  MOV R2, 0x1c6c0 ;  /* 0x0001c6c000027802 */ /* 0x008fe40000000f00 */
[----:B-12-4-:R-:W-:Y:S05]  /*1c6b0*/  CALL.REL.NOINC `($__internal_9_$__cuda_sm70_shflsync_idx_p) ;  /* 0x00001b5000007944 */ /* 0x016fea0003c00000 */
[----:B------:R-:W-:Y:S01]  /*1c6c0*/  MOV R2, R5 ;  /* 0x0000000500027202 */ /* 0x000fe20000000f00 */
[----:B------:R-:W-:Y:S05]  /*1c6d0*/  BRA `(.L_x_733) ;  /* 0xfffe6a8000007947 */ /* 0x000fea000383ffff */
.L_x_584:
        /* <DEDUP_REMOVED lines=13> */
.L_x_649:
[----:B--2---:R2:W5:Y:S01]  /*1c7b0*/  LDL R2, [R1+0xc] ;  /* 0x00000c0001027983 */ /* 0x0045620000100800 */
[----:B------:R-:W-:Y:S02]  /*1c7c0*/  MOV R8, 0x2 ;  /* 0x0000000200087802 */ /* 0x000fe40000000f00 */
[----:B------:R-:W-:Y:S02]  /*1c7d0*/  MOV R3, 0x1c7f0 ;  /* 0x0001c7f000037802 */ /* 0x000fe40000000f00 */
[----:B-12--5:R-:W-:Y:S05]  /*1c7e0*/  CALL.REL.NOINC `($__internal_8_$__cuda_sm70_shflsync_bfly_p) ;  /* 0x000019d000007944 */ /* 0x026fea0003c00000 */
[----:B------:R-:W-:Y:S01]  /*1c7f0*/  MOV R2, R8 ;  /* 0x0000000800027202 */ /* 0x000fe20000000f00 */
[----:B------:R-:W-:Y:S05]  /*1c800*/  BRA `(.L_x_735) ;  /* 0xffffae2000007947 */ /* 0x000fea000383ffff */
.L_x_650:
[----:B------:R-:W-:Y:S01]  /*1c810*/  IMAD.MOV.U32 R2, RZ, RZ, R4 ;  /* 0x000000ffff027224 */ /* 0x000fe200078e0004 */
[----:B------:R-:W-:Y:S02]  /*1c820*/  MOV R8, 0x1 ;  /* 0x0000000100087802 */ /* 0x000fe40000000f00 */
[----:B------:R-:W-:Y:S02]  /*1c830*/  MOV R3, 0x1c850 ;  /* 0x0001c85000037802 */ /* 0x000fe40000000f00 */
[----:B------:R-:W-:Y:S05]  /*1c840*/  CALL.REL.NOINC `($__internal_8_$__cuda_sm70_shflsync_bfly_p) ;  /* 0x0000197000007944 */ /* 0x000fea0003c00000 */
[----:B------:R1:W5:Y:S01]  /*1c850*/  LDL R2, [R1+0x10] ;  /* 0x0000100001027983 */ /* 0x0003620000100800 */
[----:B------:R-:W-:Y:S01]  /*1c860*/  FADD.FTZ R4, R4, R8 ;  /* 0x0000000804047221 */ /* 0x000fe20000010000 */
[----:B------:R-:W-:-:S02]  /*1c870*/  MOV R8, 0x2 ;  /* 0x0000000200087802 */ /* 0x000fc40000000f00 */
[----:B------:R-:W-:Y:S02]  /*1c880*/  MOV R3, 0x1c8a0 ;  /* 0x0001c8a000037802 */ /* 0x000fe40000000f00 */
[----:B-1---5:R-:W-:Y:S05]  /*1c890*/  CALL.REL.NOINC `($__internal_8_$__cuda_sm70_shflsync_bfly_p) ;  /* 0x0000192000007944 */ /* 0x022fea0003c00000 */
[----:B------:R-:W2:Y:S01]  /*1c8a0*/  LDL.LU R2, [R1+0x10] ;  /* 0x0000100001027983 */ /* 0x000ea20000300800 */
[----:B------:R-:W-:Y:S01]  /*1c8b0*/  MOV R3, 0x1c900 ;  /* 0x0001c90000037802 */ /* 0x000fe20000000f00 */
[----:B--2---:R-:W-:Y:S01]  /*1c8c0*/  FADD.FTZ R5, R2, R8 ;  /* 0x0000000802057221 */ /* 0x004fe20000010000 */
[----:B------:R-:W-:-:S04]  /*1c8d0*/  MOV R8, 0x1 ;  /* 0x0000000100087802 */ /* 0x000fc80000000f00 */
[----:B------:R-:W-:Y:S02]  /*1c8e0*/  MOV R2, R5 ;  /* 0x0000000500027202 */ /* 0x000fe40000000f00 */
[----:B------:R-:W-:Y:S05]  /*1c8f0*/  CALL.REL.NOINC `($__internal_8_$__cuda_sm70_shflsync_bfly_p) ;  /* 0x000018c000007944 */ /* 0x000fea0003c00000 */
[----:B------:R1:W5:Y:S01]  /*1c900*/  LDL R2, [R1+0x14] ;  /* 0x0000140001027983 */ /* 0x0003620000100800 */
[----:B------:R-:W-:Y:S01]  /*1c910*/  FADD.FTZ R6, R5, R8 ;  /* 0x0000000805067221 */ /* 0x000fe20000010000 */
[----:B------:R-:W-:Y:S02]  /*1c920*/  MOV R8, 0x2 ;  /* 0x0000000200087802 */ /* 0x000fe40000000f00 */
        /* <DEDUP_REMOVED lines=19> */
[----:B------:R-:W-:Y:S01]  /*1ca60*/  MOV R9, R8 ;  /* 0x0000000800097202 */ /* 0x000fe20000000f00 */
[----:B------:R-:W-:Y:S05]  /*1ca70*/  BRA `(.L_x_736) ;  /* 0xfffface000007947 */ /* 0x000fea000383ffff */
.L_x_657:
[----:B-1234-:R-:W-:Y:S01]  /*1ca80*/  IMAD.MOV.U32 R9, RZ, RZ, R6 ;  /* 0x000000ffff097224 */ /* 0x01efe200078e0006 */
[----:B------:R-:W-:Y:S01]  /*1ca90*/  MOV R5, RZ ;  /* 0x000000ff00057202 */ /* 0x000fe20000000f00 */
[----:B------:R-:W-:Y:S01]  /*1caa0*/  IMAD.MOV.U32 R3, RZ, RZ, 0x181f ;  /* 0x0000181fff037424 */ /* 0x000fe200078e00ff */
[----:B------:R-:W-:Y:S02]  /*1cab0*/  MOV R2, 0x1cad0 ;  /* 0x0001cad000027802 */ /* 0x000fe40000000f00 */
[----:B------:R-:W-:Y:S05]  /*1cac0*/  CALL.REL.NOINC `($__internal_9_$__cuda_sm70_shflsync_idx_p) ;  /* 0x0000174000007944 */ /* 0x000fea0003c00000 */
[----:B------:R-:W-:Y:S01]  /*1cad0*/  MOV R8, R5 ;  /* 0x0000000500087202 */ /* 0x000fe20000000f00 */
[----:B------:R-:W-:Y:S05]  /*1cae0*/  BRA `(.L_x_737) ;  /* 0xffffc2e000007947 */ /* 0x000fea000383ffff */
.L_x_658:
[----:B------:R-:W-:Y:S01]  /*1caf0*/  IMAD.MOV.U32 R9, RZ, RZ, R7 ;  /* 0x000000ffff097224 */ /* 0x000fe200078e0007 */
[----:B------:R-:W-:Y:S01]  /*1cb00*/  MOV R5, RZ ;  /* 0x000000ff00057202 */ /* 0x000fe20000000f00 */
[----:B------:R-:W-:Y:S01]  /*1cb10*/  IMAD.MOV.U32 R3, RZ, RZ, 0x181f ;  /* 0x0000181fff037424 */ /* 0x000fe200078e00ff */
[----:B------:R-:W-:Y:S02]  /*1cb20*/  MOV R2, 0x1cb40 ;  /* 0x0001cb4000027802 */ /* 0x000fe40000000f00 */
[----:B-12---:R-:W-:Y:S05]  /*1cb30*/  CALL.REL.NOINC `($__internal_9_$__cuda_sm70_shflsync_idx_p) ;  /* 0x000016d000007944 */ /* 0x006fea0003c00000 */
[----:B------:R-:W-:Y:S01]  /*1cb40*/  MOV R2, R5 ;  /* 0x0000000500027202 */ /* 0x000fe20000000f00 */
[----:B------:R-:W-:Y:S05]  /*1cb50*/  BRA `(.L_x_738) ;  /* 0xffffc29000007947 */ /* 0x000fea000383ffff */
.L_x_659:
[----:B------:R-:W-:Y:S01]  /*1cb60*/  IMAD.MOV.U32 R9, RZ, RZ, R6 ;  /* 0x000000ffff097224 */ /* 0x000fe200078e0006 */
[----:B------:R-:W-:Y:S01]  /*1cb70*/  MOV R5, 0x1 ;  /* 0x0000000100057802 */ /* 0x000fe20000000f00 */
[----:B--2---:R-:W-:Y:S01]  /*1cb80*/  IMAD.MOV.U32 R3, RZ, RZ, 0x181f ;  /* 0x0000181fff037424 */ /* 0x004fe200078e00ff */
[----:B------:R-:W-:-:S02]  /*1cb90*/  MOV R2, 0x1cbb0 ;  /* 0x0001cbb000027802 */ /* 0x000fc40000000f00 */
        /* <DEDUP_REMOVED lines=9> */
.L_x_660:
[----:B------:R-:W-:Y:S01]  /*1cc30*/  IMAD.MOV.U32 R9, RZ, RZ, R6 ;  /* 0x000000ffff097224 */ /* 0x000fe200078e0006 */
[----:B------:R-:W-:Y:S01]  /*1cc40*/  MOV R5, 0x2 ;  /* 0x0000000200057802 */ /* 0x000fe20000000f00 */
[----:B-1----:R-:W-:Y:S01]  /*1cc50*/  IMAD.MOV.U32 R3, RZ, RZ, 0x181f ;  /* 0x0000181fff037424 */ /* 0x002fe200078e00ff */
[----:B------:R-:W-:Y:S02]  /*1cc60*/  MOV R2, 0x1cc80 ;  /* 0x0001cc8000027802 */ /* 0x000fe40000000f00 */
[----:B---34-:R-:W-:Y:S05]  /*1cc70*/  CALL.REL.NOINC `($__internal_9_$__cuda_sm70_shflsync_idx_p) ;  /* 0x0000159000007944 */ /* 0x018fea0003c00000 */
[----:B------:R-:W-:Y:S01]  /*1cc80*/  MOV R8, R5 ;  /* 0x0000000500087202 */ /* 0x000fe20000000f00 */
[----:B------:R-:W-:Y:S05]  /*1cc90*/  BRA `(.L_x_740) ;  /* 0xffffc26000007947 */ /* 0x000fea000383ffff */
.L_x_661:
[----:B------:R-:W-:Y:S01]  /*1cca0*/  IMAD.MOV.U32 R9, RZ, RZ, R7 ;  /* 0x000000ffff097224 */ /* 0x000fe200078e0007 */
[----:B------:R-:W-:Y:S01]  /*1ccb0*/  MOV R5, 0x2 ;  /* 0x0000000200057802 */ /* 0x000fe20000000f00 */
[----:B-1----:R-:W-:Y:S01]  /*1ccc0*/  IMAD.MOV.U32 R3, RZ, RZ, 0x181f ;  /* 0x0000181fff037424 */ /* 0x002fe200078e00ff */
[----:B------:R-:W-:Y:S02]  /*1ccd0*/  MOV R2, 0x1ccf0 ;  /* 0x0001ccf000027802 */ /* 0x000fe40000000f00 */
[----:B--234-:R-:W-:Y:S05]  /*1cce0*/  CALL.REL.NOINC `($__internal_9_$__cuda_sm70_shflsync_idx_p) ;  /* 0x0000152000007944 */ /* 0x01cfea0003c00000 */
[----:B------:R-:W-:Y:S01]  /*1ccf0*/  MOV R2, R5 ;  /* 0x0000000500027202 */ /* 0x000fe20000000f00 */
[----:B------:R-:W-:Y:S05]  /*1cd00*/  BRA `(.L_x_741) ;  /* 0xffffc21000007947 */ /* 0x000fea000383ffff */
.L_x_662:
[----:B------:R-:W-:Y:S01]  /*1cd10*/  IMAD.MOV.U32 R9, RZ, RZ, R6 ;  /* 0x000000ffff097224 */ /* 0x000fe200078e0006 */
[----:B------:R-:W-:Y:S01]  /*1cd20*/  MOV R5, 0x3 ;  /* 0x0000000300057802 */ /* 0x000fe20000000f00 */
[----:B--2---:R-:W-:Y:S01]  /*1cd30*/  IMAD.MOV.U32 R3, RZ, RZ, 0x181f ;  /* 0x0000181fff037424 */ /* 0x004fe200078e00ff */
[----:B------:R-:W-:-:S02]  /*1cd40*/  MOV R2, 0x1cd60 ;  /* 0x0001cd6000027802 */ /* 0x000fc40000000f00 */
[----:B-1-34-:R-:W-:Y:S05]  /*1cd50*/  CALL.REL.NOINC `($__internal_9_$__cuda_sm70_shflsync_idx_p) ;  /* 0x000014b000007944 */ /* 0x01afea0003c00000 */
        /* <DEDUP_REMOVED lines=8> */
.L_x_663:
[----:B------:R-:W-:Y:S01]  /*1cde0*/  IMAD.MOV.U32 R9, RZ, RZ, R6 ;  /* 0x000000ffff097224 */ /* 0x000fe200078e0006 */
[----:B------:R-:W-:Y:S01]  /*1cdf0*/  MOV R5, 0x4 ;  /* 0x0000000400057802 */ /* 0x000fe20000000f00 */
[----:B--2---:R-:W-:Y:S01]  /*1ce00*/  IMAD.MOV.U32 R3, RZ, RZ, 0x181f ;  /* 0x0000181fff037424 */ /* 0x004fe200078e00ff */
[----:B------:R-:W-:Y:S02]  /*1ce10*/  MOV R2, 0x1ce30 ;  /* 0x0001ce3000027802 */ /* 0x000fe40000000f00 */
[----:B-1-34-:R-:W-:Y:S05]  /*1ce20*/  CALL.REL.NOINC `($__internal_9_$__cuda_sm70_shflsync_idx_p) ;  /* 0x000013e000007944 */ /* 0x01afea0003c00000 */
[----:B------:R-:W-:Y:S01]  /*1ce30*/  MOV R8, R5 ;  /* 0x0000000500087202 */ /* 0x000fe20000000f00 */
[----:B------:R-:W-:Y:S05]  /*1ce40*/  BRA `(.L_x_743) ;  /* 0xffffc1e000007947 */ /* 0x000fea000383ffff */
.L_x_664:
[----:B------:R-:W-:Y:S01]  /*1ce50*/  IMAD.MOV.U32 R9, RZ, RZ, R7 ;  /* 0x000000ffff097224 */ /* 0x000fe200078e0007 */
[----:B------:R-:W-:Y:S01]  /*1ce60*/  MOV R5, 0x4 ;  /* 0x0000000400057802 */ /* 0x000fe20000000f00 */
[----:B--2---:R-:W-:Y:S01]  /*1ce70*/  IMAD.MOV.U32 R3, RZ, RZ, 0x181f ;  /* 0x0000181fff037424 */ /* 0x004fe200078e00ff */
[----:B------:R-:W-:Y:S02]  /*1ce80*/  MOV R2, 0x1cea0 ;  /* 0x0001cea000027802 */ /* 0x000fe40000000f00 */
[----:B-1-34-:R-:W-:Y:S05]  /*1ce90*/  CALL.REL.NOINC `($__internal_9_$__cuda_sm70_shflsync_idx_p) ;  /* 0x0000137000007944 */ /* 0x01afea0003c00000 */
[----:B------:R-:W-:Y:S01]  /*1cea0*/  MOV R2, R5 ;  /* 0x0000000500027202 */ /* 0x000fe20000000f00 */
[----:B------:R-:W-:Y:S05]  /*1ceb0*/  BRA `(.L_x_744) ;  /* 0xffffc19000007947 */ /* 0x000fea000383ffff */
.L_x_665:
        /* <DEDUP_REMOVED lines=13> */
.L_x_666:
[----:B------:R-:W-:Y:S01]  /*1cf90*/  IMAD.MOV.U32 R9, RZ, RZ, R6 ;  /* 0x000000ffff097224 */ /* 0x000fe200078e0006 */
[----:B------:R-:W-:Y:S01]  /*1cfa0*/  MOV R5, 0x6 ;  /* 0x0000000600057802 */ /* 0x000fe20000000f00 */
[----:B--2---:R-:W-:Y:S01]  /*1cfb0*/  IMAD.MOV.U32 R3, RZ, RZ, 0x181f ;  /* 0x0000181fff037424 */ /* 0x004fe200078e00ff */
[----:B------:R-:W-:Y:S02]  /*1cfc0*/  MOV R2, 0x1cfe0 ;  /* 0x0001cfe000027802 */ /* 0x000fe40000000f00 */
[----:B-1--4-:R-:W-:Y:S05]  /*1cfd0*/  CALL.REL.NOINC `($__internal_9_$__cuda_sm70_shflsync_idx_p) ;  /* 0x0000123000007944 */ /* 0x012fea0003c00000 */
[----:B------:R-:W-:Y:S01]  /*1cfe0*/  MOV R8, R5 ;  /* 0x0000000500087202 */ /* 0x000fe20000000f00 */
[----:B------:R-:W-:Y:S05]  /*1cff0*/  BRA `(.L_x_746) ;  /* 0xffffc16000007947 */ /* 0x000fea000383ffff */
.L_x_667:
[----:B------:R-:W-:Y:S01]  /*1d000*/  IMAD.MOV.U32 R9, RZ, RZ, R7 ;  /* 0x000000ffff097224 */ /* 0x000fe200078e0007 */
[----:B------:R-:W-:Y:S01]  /*1d010*/  MOV R5, 0x6 ;  /* 0x0000000600057802 */ /* 0x000fe20000000f00 */
[----:B--2---:R-:W-:Y:S01]  /*1d020*/  IMAD.MOV.U32 R3, RZ, RZ, 0x181f ;  /* 0x0000181fff037424 */ /* 0x004fe200078e00ff */
[----:B------:R-:W-:Y:S02]  /*1d030*/  MOV R2, 0x1d050 ;  /* 0x0001d05000027802 */ /* 0x000fe40000000f00 */
[----:B-1-34-:R-:W-:Y:S05]  /*1d040*/  CALL.REL.NOINC `($__internal_9_$__cuda_sm70_shflsync_idx_p) ;  /* 0x000011c000007944 */ /* 0x01afea0003c00000 */
[----:B------:R-:W-:Y:S01]  /*1d050*/  MOV R2, R5 ;  /* 0x0000000500027202 */ /* 0x000fe20000000f00 */
[----:B------:R-:W-:Y:S05]  /*1d060*/  BRA `(.L_x_747) ;  /* 0xffffc11000007947 */ /* 0x000fea000383ffff */
.L_x_668:
[----:B------:R-:W-:Y:S01]  /*1d070*/  IMAD.MOV.U32 R9, RZ, RZ, R6 ;  /* 0x000000ffff097224 */ /* 0x000fe200078e0006 */
[----:B------:R-:W-:Y:S01]  /*1d080*/  MOV R5, 0x7 ;  /* 0x0000000700057802 */ /* 0x000fe20000000f00 */
[----:B-1----:R-:W-:Y:S01]  /*1d090*/  IMAD.MOV.U32 R3, RZ, RZ, 0x181f ;  /* 0x0000181fff037424 */ /* 0x002fe200078e00ff */
[----:B------:R-:W-:-:S02]  /*1d0a0*/  MOV R2, 0x1d0c0 ;  /* 0x0001d0c000027802 */ /* 0x000fc40000000f00 */
[----:B--2-4-:R-:W-:Y:S05]  /*1d0b0*/  CALL.REL.NOINC `($__internal_9_$__cuda_sm70_shflsync_idx_p) ;  /* 0x0000115000007944 */ /* 0x014fea0003c00000 */
        /* <DEDUP_REMOVED lines=8> */
.L_x_670:
[----:B------:R-:W-:Y:S01]  /*1d140*/  IMAD.MOV.U32 R9, RZ, RZ, R13 ;  /* 0x000000ffff097224 */ /* 0x000fe200078e000d */
[----:B------:R-:W-:Y:S01]  /*1d150*/  MOV R5, RZ ;  /* 0x000000ff00057202 */ /* 0x000fe20000000f00 */
[----:B------:R-:W-:Y:S01]  /*1d160*/  IMAD.MOV.U32 R3, RZ, RZ, 0x1c1f ;  /* 0x00001c1fff037424 */ /* 0x000fe200078e00ff */
[----:B------:R-:W-:Y:S02]  /*1d170*/  MOV R2, 0x1d190 ;  /* 0x0001d19000027802 */ /* 0x000fe40000000f00 */
[----:B------:R-:W-:Y:S05]  /*1d180*/  CALL.REL.NOINC `($__internal_9_$__cuda_sm70_shflsync_idx_p) ;  /* 0x0000108000007944 */ /* 0x000fea0003c00000 */
[----:B------:R-:W-:Y:S01]  /*1d190*/  MOV R12, R5 ;  /* 0x00000005000c7202 */ /* 0x000fe20000000f00 */
[----:B------:R-:W-:Y:S05]  /*1d1a0*/  BRA `(.L_x_749) ;  /* 0xffffc30000007947 */ /* 0x000fea000383ffff */
.L_x_671:
[----:B------:R-:W-:Y:S01]  /*1d1b0*/  IMAD.MOV.U32 R9, RZ, RZ, R21 ;  /* 0x000000ffff097224 */ /* 0x000fe200078e0015 */
[----:B------:R-:W-:Y:S01]  /*1d1c0*/  MOV R5, RZ ;  /* 0x000000ff00057202 */ /* 0x000fe20000000f00 */
[----:B------:R-:W-:Y:S01]  /*1d1d0*/  IMAD.MOV.U32 R3, RZ, RZ, 0x1c1f ;  /* 0x00001c1fff037424 */ /* 0x000fe200078e00ff */
[----:B------:R-:W-:Y:S02]  /*1d1e0*/  MOV R2, 0x1d200 ;  /* 0x0001d20000027802 */ /* 0x000fe40000000f00 */
[----:B-12---:R-:W-:Y:S05]  /*1d1f0*/  CALL.REL.NOINC `($__internal_9_$__cuda_sm70_shflsync_idx_p) ;  /* 0x0000101000007944 */ /* 0x006fea0003c00000 */
[----:B------:R-:W-:Y:S01]  /*1d200*/  MOV R2, R5 ;  /* 0x0000000500027202 */ /* 0x000fe20000000f00 */
[----:B------:R-:W-:Y:S05]  /*1d210*/  BRA `(.L_x_750) ;  /* 0xffffc2b000007947 */ /* 0x000fea000383ffff */
.L_x_674:
[----:B------:R-:W-:Y:S01]  /*1d220*/  IMAD.MOV.U32 R9, RZ, RZ, R13 ;  /* 0x000000ffff097224 */ /* 0x000fe200078e000d */
[----:B------:R-:W-:Y:S01]  /*1d230*/  MOV R5, 0x1 ;  /* 0x0000000100057802 */ /* 0x000fe20000000f00 */
[----:B----4-:R-:W-:Y:S01]  /*1d240*/  IMAD.MOV.U32 R3, RZ, RZ, 0x1c1f ;  /* 0x00001c1fff037424 */ /* 0x010fe200078e00ff */
[----:B------:R-:W-:-:S02]  /*1d250*/  MOV R2, 0x1d270 ;  /* 0x0001d27000027802 */ /* 0x000fc40000000f00 */
[----:B-123--:R-:W-:Y:S05]  /*1d260*/  CALL.REL.NOINC `($__internal_9_$__cuda_sm70_shflsync_idx_p) ;  /* 0x00000fa000007944 */ /* 0x00efea0003c00000 */
        /* <DEDUP_REMOVED lines=8> */
.L_x_677:
[----:B------:R-:W-:Y:S01]  /*1d2f0*/  IMAD.MOV.U32 R9, RZ, RZ, R13 ;  /* 0x000000ffff097224 */ /* 0x000fe200078e000d */
[----:B------:R-:W-:Y:S01]  /*1d300*/  MOV R5, 0x2 ;  /* 0x0000000200057802 */ /* 0x000fe20000000f00 */
[----:B----4-:R-:W-:Y:S01]  /*1d310*/  IMAD.MOV.U32 R3, RZ, RZ, 0x1c1f ;  /* 0x00001c1fff037424 */ /* 0x010fe200078e00ff */
[----:B------:R-:W-:Y:S02]  /*1d320*/  MOV R2, 0x1d340 ;  /* 0x0001d34000027802 */ /* 0x000fe40000000f00 */
[----:B-123--:R-:W-:Y:S05]  /*1d330*/  CALL.REL.NOINC `($__internal_9_$__cuda_sm70_shflsync_idx_p) ;  /* 0x00000ed000007944 */ /* 0x00efea0003c00000 */
[----:B------:R-:W-:Y:S01]  /*1d340*/  MOV R12, R5 ;  /* 0x00000005000c7202 */ /* 0x000fe20000000f00 */
[----:B------:R-:W-:Y:S05]  /*1d350*/  BRA `(.L_x_752) ;  /* 0xffffc73000007947 */ /* 0x000fea000383ffff */
.L_x_678:
[----:B------:R-:W-:Y:S01]  /*1d360*/  IMAD.MOV.U32 R9, RZ, RZ, R21 ;  /* 0x000000ffff097224 */ /* 0x000fe200078e0015 */
[----:B------:R-:W-:Y:S01]  /*1d370*/  MOV R5, 0x2 ;  /* 0x0000000200057802 */ /* 0x000fe20000000f00 */
[----:B----4-:R-:W-:Y:S01]  /*1d380*/  IMAD.MOV.U32 R3, RZ, RZ, 0x1c1f ;  /* 0x00001c1fff037424 */ /* 0x010fe200078e00ff */
[----:B------:R-:W-:Y:S02]  /*1d390*/  MOV R2, 0x1d3b0 ;  /* 0x0001d3b000027802 */ /* 0x000fe40000000f00 */
[----:B-123--:R-:W-:Y:S05]  /*1d3a0*/  CALL.REL.NOINC `($__internal_9_$__cuda_sm70_shflsync_idx_p) ;  /* 0x00000e6000007944 */ /* 0x00efea0003c00000 */
[----:B------:R-:W-:Y:S01]  /*1d3b0*/  MOV R2, R5 ;  /* 0x0000000500027202 */ /* 0x000fe20000000f00 */
[----:B------:R-:W-:Y:S05]  /*1d3c0*/  BRA `(.L_x_753) ;  /* 0xffffc6e000007947 */ /* 0x000fea000383ffff */
.L_x_681:
[----:B------:R-:W-:Y:S01]  /*1d3d0*/  IMAD.MOV.U32 R9, RZ, RZ, R13 ;  /* 0x000000ffff097224 */ /* 0x000fe200078e000d */
[----:B------:R-:W-:Y:S01]  /*1d3e0*/  MOV R5, 0x3 ;  /* 0x0000000300057802 */ /* 0x000fe20000000f00 */
[----:B--2---:R-:W-:Y:S01]  /*1d3f0*/  IMAD.MOV.U32 R3, RZ, RZ, 0x1c1f ;  /* 0x00001c1fff037424 */ /* 0x004fe200078e00ff */
[----:B-1----:R-:W-:-:S02]  /*1d400*/  MOV R2, 0x1d420 ;  /* 0x0001d42000027802 */ /* 0x002fc40000000f00 */
[----:B---34-:R-:W-:Y:S05]  /*1d410*/  CALL.REL.NOINC `($__internal_9_$__cuda_sm70_shflsync_idx_p) ;  /* 0x00000df000007944 */ /* 0x018fea0003c00000 */
        /* <DEDUP_REMOVED lines=8> */
.L_x_685:
[----:B------:R-:W-:Y:S01]  /*1d4a0*/  IMAD.MOV.U32 R9, RZ, RZ, R6 ;  /* 0x000000ffff097224 */ /* 0x000fe200078e0006 */
[----:B------:R-:W-:Y:S01]  /*1d4b0*/  MOV R5, RZ ;  /* 0x000000ff00057202 */ /* 0x000fe20000000f00 */
[----:B------:R-:W-:Y:S01]  /*1d4c0*/  IMAD.MOV.U32 R3, RZ, RZ, 0x181f ;  /* 0x0000181fff037424 */ /* 0x000fe200078e00ff */
[----:B------:R-:W-:Y:S02]  /*1d4d0*/  MOV R2, 0x1d4f0 ;  /* 0x0001d4f000027802 */ /* 0x000fe40000000f00 */
[----:B------:R-:W-:Y:S05]  /*1d4e0*/  CALL.REL.NOINC `($__internal_9_$__cuda_sm70_shflsync_idx_p) ;  /* 0x00000d2000007944 */ /* 0x000fea0003c00000 */
[----:B------:R-:W-:Y:S01]  /*1d4f0*/  MOV R8, R5 ;  /* 0x0000000500087202 */ /* 0x000fe20000000f00 */
[----:B------:R-:W-:Y:S05]  /*1d500*/  BRA `(.L_x_755) ;  /* 0xffffd26000007947 */ /* 0x000fea000383ffff */
.L_x_686:
[----:B------:R-:W-:Y:S01]  /*1d510*/  IMAD.MOV.U32 R9, RZ, RZ, R7 ;  /* 0x000000ffff097224 */ /* 0x000fe200078e0007 */
[----:B------:R-:W-:Y:S01]  /*1d520*/  MOV R5, RZ ;  /* 0x000000ff00057202 */ /* 0x000fe20000000f00 */
[----:B------:R-:W-:Y:S01]  /*1d530*/  IMAD.MOV.U32 R3, RZ, RZ, 0x181f ;  /* 0x0000181fff037424 */ /* 0x000fe200078e00ff */
[----:B------:R-:W-:Y:S02]  /*1d540*/  MOV R2, 0x1d560 ;  /* 0x0001d56000027802 */ /* 0x000fe40000000f00 */
[----:B-12---:R-:W-:Y:S05]  /*1d550*/  CALL.REL.NOINC `($__internal_9_$__cuda_sm70_shflsync_idx_p) ;  /* 0x00000cb000007944 */ /* 0x006fea0003c00000 */
[----:B------:R-:W-:Y:S01]  /*1d560*/  MOV R2, R5 ;  /* 0x0000000500027202 */ /* 0x000fe20000000f00 */
[----:B------:R-:W-:Y:S05]  /*1d570*/  BRA `(.L_x_756) ;  /* 0xffffd21000007947 */ /* 0x000fea000383ffff */
.L_x_687:
        /* <DEDUP_REMOVED lines=13> */
.L_x_688:
[----:B------:R-:W-:Y:S01]  /*1d650*/  IMAD.MOV.U32 R9, RZ, RZ, R6 ;  /* 0x000000ffff097224 */ /* 0x000fe200078e0006 */
[----:B------:R-:W-:Y:S01]  /*1d660*/  MOV R5, 0x2 ;  /* 0x0000000200057802 */ /* 0x000fe20000000f00 */
[----:B-1----:R-:W-:Y:S01]  /*1d670*/  IMAD.MOV.U32 R3, RZ, RZ, 0x181f ;  /* 0x0000181fff037424 */ /* 0x002fe200078e00ff */
[----:B------:R-:W-:Y:S02]  /*1d680*/  MOV R2, 0x1d6a0 ;  /* 0x0001d6a000027802 */ /* 0x000fe40000000f00 */
[----:B---34-:R-:W-:Y:S05]  /*1d690*/  CALL.REL.NOINC `($__internal_9_$__cuda_sm70_shflsync_idx_p) ;  /* 0x00000b7000007944 */ /* 0x018fea0003c00000 */
[----:B------:R-:W-:Y:S01]  /*1d6a0*/  MOV R8, R5 ;  /* 0x0000000500087202 */ /* 0x000fe20000000f00 */
[----:B------:R-:W-:Y:S05]  /*1d6b0*/  BRA `(.L_x_758) ;  /* 0xffffd1e000007947 */ /* 0x000fea000383ffff */
.L_x_689:
[----:B------:R-:W-:Y:S01]  /*1d6c0*/  IMAD.MOV.U32 R9, RZ, RZ, R7 ;  /* 0x000000ffff097224 */ /* 0x000fe200078e0007 */
[----:B------:R-:W-:Y:S01]  /*1d6d0*/  MOV R5, 0x2 ;  /* 0x0000000200057802 */ /* 0x000fe20000000f00 */
[----:B-1----:R-:W-:Y:S01]  /*1d6e0*/  IMAD.MOV.U32 R3, RZ, RZ, 0x181f ;  /* 0x0000181fff037424 */ /* 0x002fe200078e00ff */
[----:B------:R-:W-:Y:S02]  /*1d6f0*/  MOV R2, 0x1d710 ;  /* 0x0001d71000027802 */ /* 0x000fe40000000f00 */
[----:B--234-:R-:W-:Y:S05]  /*1d700*/  CALL.REL.NOINC `($__internal_9_$__cuda_sm70_shflsync_idx_p) ;  /* 0x00000b0000007944 */ /* 0x01cfea0003c00000 */
[----:B------:R-:W-:Y:S01]  /*1d710*/  MOV R2, R5 ;  /* 0x0000000500027202 */ /* 0x000fe20000000f00 */
[----:B------:R-:W-:Y:S05]  /*1d720*/  BRA `(.L_x_759) ;  /* 0xffffd19000007947 */ /* 0x000fea000383ffff */
.L_x_690:
        /* <DEDUP_REMOVED lines=13> */
.L_x_691:
[----:B------:R-:W-:Y:S01]  /*1d800*/  IMAD.MOV.U32 R9, RZ, RZ, R6 ;  /* 0x000000ffff097224 */ /* 0x000fe200078e0006 */
[----:B------:R-:W-:Y:S01]  /*1d810*/  MOV R5, 0x4 ;  /* 0x0000000400057802 */ /* 0x000fe20000000f00 */
[----:B--2---:R-:W-:Y:S01]  /*1d820*/  IMAD.MOV.U32 R3, RZ, RZ, 0x181f ;  /* 0x0000181fff037424 */ /* 0x004fe200078e00ff */
[----:B------:R-:W-:Y:S02]  /*1d830*/  MOV R2, 0x1d850 ;  /* 0x0001d85000027802 */ /* 0x000fe40000000f00 */
[----:B-1-34-:R-:W-:Y:S05]  /*1d840*/  CALL.REL.NOINC `($__internal_9_$__cuda_sm70_shflsync_idx_p) ;  /* 0x000009c000007944 */ /* 0x01afea0003c00000 */
[----:B------:R-:W-:Y:S01]  /*1d850*/  MOV R8, R5 ;  /* 0x0000000500087202 */ /* 0x000fe20000000f00 */
[----:B------:R-:W-:Y:S05]  /*1d860*/  BRA `(.L_x_761) ;  /* 0xffffd16000007947 */ /* 0x000fea000383ffff */
.L_x_692:
[----:B------:R-:W-:Y:S01]  /*1d870*/  IMAD.MOV.U32 R9, RZ, RZ, R7 ;  /* 0x000000ffff097224 */ /* 0x000fe200078e0007 */
[----:B------:R-:W-:Y:S01]  /*1d880*/  MOV R5, 0x4 ;  /* 0x0000000400057802 */ /* 0x000fe20000000f00 */
[----:B--2---:R-:W-:Y:S01]  /*1d890*/  IMAD.MOV.U32 R3, RZ, RZ, 0x181f ;  /* 0x0000181fff037424 */ /* 0x004fe200078e00ff */
[----:B------:R-:W-:Y:S02]  /*1d8a0*/  MOV R2, 0x1d8c0 ;  /* 0x0001d8c000027802 */ /* 0x000fe40000000f00 */
[----:B-1-34-:R-:W-:Y:S05]  /*1d8b0*/  CALL.REL.NOINC `($__internal_9_$__cuda_sm70_shflsync_idx_p) ;  /* 0x0000095000007944 */ /* 0x01afea0003c00000 */
[----:B------:R-:W-:Y:S01]  /*1d8c0*/  MOV R2, R5 ;  /* 0x0000000500027202 */ /* 0x000fe20000000f00 */
[----:B------:R-:W-:Y:S05]  /*1d8d0*/  BRA `(.L_x_762) ;  /* 0xffffd11000007947 */ /* 0x000fea000383ffff */
.L_x_693:
        /* <DEDUP_REMOVED lines=13> */
.L_x_694:
[----:B------:R-:W-:Y:S01]  /*1d9b0*/  IMAD.MOV.U32 R9, RZ, RZ, R6 ;  /* 0x000000ffff097224 */ /* 0x000fe200078e0006 */
[----:B------:R-:W-:Y:S01]  /*1d9c0*/  MOV R5, 0x6 ;  /* 0x0000000600057802 */ /* 0x000fe20000000f00 */
[----:B--2---:R-:W-:Y:S01]  /*1d9d0*/  IMAD.MOV.U32 R3, RZ, RZ, 0x181f ;  /* 0x0000181fff037424 */ /* 0x004fe200078e00ff */
[----:B------:R-:W-:Y:S02]  /*1d9e0*/  MOV R2, 0x1da00 ;  /* 0x0001da0000027802 */ /* 0x000fe40000000f00 */
[----:B-1--4-:R-:W-:Y:S05]  /*1d9f0*/  CALL.REL.NOINC `($__internal_9_$__cuda_sm70_shflsync_idx_p) ;  /* 0x0000081000007944 */ /* 0x012fea0003c00000 */
[----:B------:R-:W-:Y:S01]  /*1da00*/  MOV R8, R5 ;  /* 0x0000000500087202 */ /* 0x000fe20000000f00 */
[----:B------:R-:W-:Y:S05]  /*1da10*/  BRA `(.L_x_764) ;  /* 0xffffd0e000007947 */ /* 0x000fea000383ffff */
.L_x_695:
[----:B------:R-:W-:Y:S01]  /*1da20*/  IMAD.MOV.U32 R9, RZ, RZ, R7 ;  /* 0x000000ffff097224 */ /* 0x000fe200078e0007 */
[----:B------:R-:W-:Y:S01]  /*1da30*/  MOV R5, 0x6 ;  /* 0x0000000600057802 */ /* 0x000fe20000000f00 */
[----:B--2---:R-:W-:Y:S01]  /*1da40*/  IMAD.MOV.U32 R3, RZ, RZ, 0x181f ;  /* 0x0000181fff037424 */ /* 0x004fe200078e00ff */
[----:B------:R-:W-:Y:S02]  /*1da50*/  MOV R2, 0x1da70 ;  /* 0x0001da7000027802 */ /* 0x000fe40000000f00 */
[----:B-1-34-:R-:W-:Y:S05]  /*1da60*/  CALL.REL.NOINC `($__internal_9_$__cuda_sm70_shflsync_idx_p) ;  /* 0x000007a000007944 */ /* 0x01afea0003c00000 */
[----:B------:R-:W-:Y:S01]  /*1da70*/  MOV R2, R5 ;  /* 0x0000000500027202 */ /* 0x000fe20000000f00 */
[----:B------:R-:W-:Y:S05]  /*1da80*/  BRA `(.L_x_765) ;  /* 0xffffd09000007947 */ /* 0x000fea000383ffff */
.L_x_696:
        /* <DEDUP_REMOVED lines=13> */
.L_x_698:
[----:B------:R-:W-:Y:S01]  /*1db60*/  IMAD.MOV.U32 R9, RZ, RZ, R70 ;  /* 0x000000ffff097224 */ /* 0x000fe200078e0046 */
[----:B------:R-:W-:Y:S01]  /*1db70*/  MOV R5, RZ ;  /* 0x000000ff00057202 */ /* 0x000fe20000000f00 */
[----:B----4-:R-:W-:Y:S01]  /*1db80*/  IMAD.MOV.U32 R3, RZ, RZ, 0x1f ;  /* 0x0000001fff037424 */ /* 0x010fe200078e00ff */
[----:B------:R-:W-:Y:S02]  /*1db90*/  MOV R2, 0x1dbb0 ;  /* 0x0001dbb000027802 */ /* 0x000fe40000000f00 */
[----:B------:R-:W-:Y:S05]  /*1dba0*/  CALL.REL.NOINC `($__internal_9_$__cuda_sm70_shflsync_idx_p) ;  /* 0x0000066000007944 */ /* 0x000fea0003c00000 */
[----:B------:R-:W-:Y:S01]  /*1dbb0*/  MOV R10, R5 ;  /* 0x00000005000a7202 */ /* 0x000fe20000000f00 */
[----:B------:R-:W-:Y:S05]  /*1dbc0*/  BRA `(.L_x_767) ;  /* 0xffffd14000007947 */ /* 0x000fea000383ffff */
.L_x_699:
[----:B------:R-:W-:Y:S01]  /*1dbd0*/  IMAD.MOV.U32 R9, RZ, RZ, R70 ;  /* 0x000000ffff097224 */ /* 0x000fe200078e0046 */
[----:B------:R-:W-:Y:S01]  /*1dbe0*/  MOV R5, 0x1 ;  /* 0x0000000100057802 */ /* 0x000fe20000000f00 */
[----:B----4-:R-:W-:Y:S01]  /*1dbf0*/  IMAD.MOV.U32 R3, RZ, RZ, 0x1f ;  /* 0x0000001fff037424 */ /* 0x010fe200078e00ff */
[----:B------:R-:W-:Y:S02]  /*1dc00*/  MOV R2, 0x1dc20 ;  /* 0x0001dc2000027802 */ /* 0x000fe40000000f00 */
[----:B-12---:R-:W-:Y:S05]  /*1dc10*/  CALL.REL.NOINC `($__internal_9_$__cuda_sm70_shflsync_idx_p) ;  /* 0x000005f000007944 */ /* 0x006fea0003c00000 */
[----:B------:R-:W-:Y:S01]  /*1dc20*/  MOV R8, R5 ;  /* 0x0000000500087202 */ /* 0x000fe20000000f00 */
[----:B------:R-:W-:Y:S05]  /*1dc30*/  BRA `(.L_x_768) ;  /* 0xffffd0f000007947 */ /* 0x000fea000383ffff */
.L_x_700:
[----:B------:R-:W-:Y:S02]  /*1dc40*/  MOV R2, 0x1 ;  /* 0x0000000100027802 */ /* 0x000fe40000000f00 */
[----:B------:R-:W-:-:S02]  /*1dc50*/  MOV R3, 0x1dc70 ;  /* 0x0001dc7000037802 */ /* 0x000fc40000000f00 */
[----:B-123--:R-:W-:Y:S05]  /*1dc60*/  CALL.REL.NOINC `($__internal_10_$__cuda_sm70_shflsync_up_p) ;  /* 0x000005f000007944 */ /* 0x00efea0003c00000 */
[----:B------:R-:W-:Y:S05]  /*1dc70*/  BRA `(.L_x_769) ;  /* 0xffffd1e000007947 */ /* 0x000fea000383ffff */
.L_x_701:
[----:B------:R-:W-:Y:S02]  /*1dc80*/  MOV R2, 0x2 ;  /* 0x0000000200027802 */ /* 0x000fe40000000f00 */
[----:B------:R-:W-:-:S02]  /*1dc90*/  MOV R3, 0x1dcb0 ;  /* 0x0001dcb000037802 */ /* 0x000fc40000000f00 */
[----:B-12---:R-:W-:Y:S05]  /*1dca0*/  CALL.REL.NOINC `($__internal_10_$__cuda_sm70_shflsync_up_p) ;  /* 0x000005b000007944 */ /* 0x006fea0003c00000 */
        /* <DEDUP_REMOVED lines=24> */
.L_x_705:
[----:B------:R-:W-:Y:S02]  /*1de30*/  MOV R2, 0x1 ;  /* 0x0000000100027802 */ /* 0x000fe40000000f00 */
[----:B------:R-:W-:Y:S02]  /*1de40*/  MOV R3, 0x1de60 ;  /* 0x0001de6000037802 */ /* 0x000fe40000000f00 */
[----:B------:R-:W-:Y:S05]  /*1de50*/  CALL.REL.NOINC `($__internal_10_$__cuda_sm70_shflsync_up_p) ;  /* 0x0000040000007944 */ /* 0x000fea0003c00000 */
[----:B------:R-:W-:Y:S01]  /*1de60*/  MOV R2, R4 ;  /* 0x0000000400027202 */ /* 0x000fe20000000f00 */
[----:B------:R-:W-:Y:S05]  /*1de70*/  BRA `(.L_x_771) ;  /* 0xffffd24000007947 */ /* 0x000fea000383ffff */
.L_x_706:
        /* <DEDUP_REMOVED lines=27> */
.L_x_708:
[----:B------:R-:W-:Y:S02]  /*1e030*/  SEL R0, RZ, 0x1, P0 ;  /* 0x00000001ff007807 */ /* 0x000fe40000000000 */
[----:B------:R-:W-:Y:S02]  /*1e040*/  MOV R2, 0x1e060 ;  /* 0x0001e06000027802 */ /* 0x000fe40000000f00 */
[----:B---3--:R-:W-:Y:S05]  /*1e050*/  CALL.REL.NOINC `($__internal_11_$__cuda_sm70_votesync_ballot) ;  /* 0x0000027000007944 */ /* 0x008fea0003c00000 */
[----:B------:R-:W-:Y:S01]  /*1e060*/  MOV R8, R0 ;  /* 0x0000000000087202 */ /* 0x000fe20000000f00 */
[----:B------:R-:W-:Y:S05]  /*1e070*/  BRA `(.L_x_773) ;  /* 0xffffd1d000007947 */ /* 0x000fea000383ffff */
.L_x_709:
[----:B------:R-:W-:Y:S01]  /*1e080*/  IMAD.MOV.U32 R9, RZ, RZ, R6 ;  /* 0x000000ffff097224 */ /* 0x000fe200078e0006 */
[----:B------:R-:W-:Y:S01]  /*1e090*/  MOV R5, R0 ;  /* 0x0000000000057202 */ /* 0x000fe20000000f00 */
[----:B------:R-:W-:Y:S01]  /*1e0a0*/  IMAD.MOV.U32 R3, RZ, RZ, 0x1f ;  /* 0x0000001fff037424 */ /* 0x000fe200078e00ff */
[----:B-1----:R-:W-:Y:S02]  /*1e0b0*/  MOV R2, 0x1e0d0 ;  /* 0x0001e0d000027802 */ /* 0x002fe40000000f00 */
[----:B---3--:R-:W-:Y:S05]  /*1e0c0*/  CALL.REL.NOINC `($__internal_9_$__cuda_sm70_shflsync_idx_p) ;  /* 0x0000014000007944 */ /* 0x008fea0003c00000 */
[----:B------:R-:W-:Y:S01]  /*1e0d0*/  IMAD.MOV.U32 R11, RZ, RZ, R5 ;  /* 0x000000ffff0b7224 */ /* 0x000fe200078e0005 */
[----:B------:R-:W-:Y:S01]  /*1e0e0*/  MOV R5, R0 ;  /* 0x0000000000057202 */ /* 0x000fe20000000f00 */
[----:B------:R-:W-:Y:S01]  /*1e0f0*/  IMAD.MOV.U32 R9, RZ, RZ, R7 ;  /* 0x000000ffff097224 */ /* 0x000fe200078e0007 */
[----:B------:R-:W-:-:S02]  /*1e100*/  MOV R3, 0x1f ;  /* 0x0000001f00037802 */ /* 0x000fc40000000f00 */
[----:B------:R-:W-:Y:S02]  /*1e110*/  MOV R2, 0x1e130 ;  /* 0x0001e13000027802 */ /* 0x000fe40000000f00 */
[----:B------:R-:W-:Y:S05]  /*1e120*/  CALL.REL.NOINC `($__internal_9_$__cuda_sm70_shflsync_idx_p) ;  /* 0x000000e000007944 */ /* 0x000fea0003c00000 */
[----:B------:R-:W-:Y:S01]  /*1e130*/  MOV R7, R5 ;  /* 0x0000000500077202 */ /* 0x000fe20000000f00 */
[----:B------:R-:W-:Y:S05]  /*1e140*/  BRA `(.L_x_774) ;  /* 0xffffd17000007947 */ /* 0x000fea000383ffff */
.L_x_712:
[----:B------:R-:W-:Y:S01]  /*1e150*/  IMAD.MOV.U32 R9, RZ, RZ, R4 ;  /* 0x000000ffff097224 */ /* 0x000fe200078e0004 */
[----:B------:R-:W-:Y:S01]  /*1e160*/  MOV R5, R0 ;  /* 0x0000000000057202 */ /* 0x000fe20000000f00 */
[----:B------:R-:W-:Y:S01]  /*1e170*/  IMAD.MOV.U32 R3, RZ, RZ, 0x1f ;  /* 0x0000001fff037424 */ /* 0x000fe200078e00ff */
[----:B-1----:R-:W-:Y:S02]  /*1e180*/  MOV R2, 0x1e1a0 ;  /* 0x0001e1a000027802 */ /* 0x002fe40000000f00 */
[----:B---34-:R-:W-:Y:S05]  /*1e190*/  CALL.REL.NOINC `($__internal_9_$__cuda_sm70_shflsync_idx_p) ;  /* 0x0000007000007944 */ /* 0x018fea0003c00000 */
[----:B------:R-:W-:Y:S01]  /*1e1a0*/  MOV R13, R5 ;  /* 0x00000005000d7202 */ /* 0x000fe20000000f00 */
[----:B------:R-:W-:Y:S05]  /*1e1b0*/  BRA `(.L_x_711) ;  /* 0xffffd16000007947 */ /* 0x000fea000383ffff */
        .weak           $__internal_8_$__cuda_sm70_shflsync_bfly_p
        .type           $__internal_8_$__cuda_sm70_shflsync_bfly_p,@function
        .size           $__internal_8_$__cuda_sm70_shflsync_bfly_p,($__internal_9_$__cuda_sm70_shflsync_idx_p - $__internal_8_$__cuda_sm70_shflsync_bfly_p)
$__internal_8_$__cuda_sm70_shflsync_bfly_p:
[----:B------:R-:W-:Y:S04]  /*1e1c0*/  WARPSYNC R9 ;  /* 0x0000000900007348 */ /* 0x000fe80003800000 */
[----:B------:R1:W2:Y:S02]  /*1e1d0*/  SHFL.BFLY PT, R8, R2, R8, R10 ;  /* 0x0c00000802087389 */ /* 0x0002a400000e000a */
[----:B-1----:R-:W-:-:S02]  /*1e1e0*/  MOV R2, R3 ;  /* 0x0000000300027202 */ /* 0x002fc40000000f00 */
[----:B------:R-:W-:-:S04]  /*1e1f0*/  MOV R3, 0x0 ;  /* 0x0000000000037802 */ /* 0x000fc80000000f00 */
[----:B--2---:R-:W-:Y:S05]  /*1e200*/  RET.REL.NODEC R2 `(_ZN7cutlass13device_kernelIN5flash19enable_sm80_to_sm89INS1_16FlashAttnFwdSm80INS1_25CollectiveMainloopFwdSm80ILi4ELi1ELb0EN4cute5tupleIJNS5_1CILi128EEENS7_ILi80EEENS7_ILi64EEEEEELi64ENS_6half_tEfNS_4arch4Sm80ELb0ELb1ELb1ELb1ELb0ELb0ELb1ELb1EEENS1_21CollectiveEpilogueFwdINS6_IJS8_SA_S9_EEENS6_IJNS7_ILi1EEESI_SI_EEESC_SE_Li128ELb1ELb1ELb1ELb0EEENS1_36VarlenDynamicPersistentTileSchedulerILi128ELi80ELi128ELi128ELb1ELb1ELb0ELb1ELb0ELb1EEEEEEEEEvNT_6ParamsE) ;  /* 0xfffe1df002007950 */ /* 0x004fea0003c3ffff */
        .weak           $__internal_9_$__cuda_sm70_shflsync_idx_p
        .type           $__internal_9_$__cuda_sm70_shflsync_idx_p,@function
        .size           $__internal_9_$__cuda_sm70_shflsync_idx_p,($__internal_10_$__cuda_sm70_shflsync_up_p - $__internal_9_$__cuda_sm70_shflsync_idx_p)
$__internal_9_$__cuda_sm70_shflsync_idx_p:
[----:B------:R-:W-:-:S04]  /*1e210*/  MOV R16, 0xffffffff ;  /* 0xffffffff00107802 */ /* 0x000fc80000000f00 */
[----:B------:R-:W-:Y:S04]  /*1e220*/  WARPSYNC R16 ;  /* 0x0000001000007348 */ /* 0x000fe80003800000 */
[----:B------:R1:W2:Y:S02]  /*1e230*/  SHFL.IDX PT, R5, R9, R5, R3 ;  /* 0x0000000509057389 */ /* 0x0002a400000e0003 */
[----:B-1----:R-:W-:-:S04]  /*1e240*/  MOV R3, 0x0 ;  /* 0x0000000000037802 */ /* 0x002fc80000000f00 */
[----:B--2---:R-:W-:Y:S05]  /*1e250*/  RET.REL.NODEC R2 `(_ZN7cutlass13device_kernelIN5flash19enable_sm80_to_sm89INS1_16FlashAttnFwdSm80INS1_25CollectiveMainloopFwdSm80ILi4ELi1ELb0EN4cute5tupleIJNS5_1CILi128EEENS7_ILi80EEENS7_ILi64EEEEEELi64ENS_6half_tEfNS_4arch4Sm80ELb0ELb1ELb1ELb1ELb0ELb0ELb1ELb1EEENS1_21CollectiveEpilogueFwdINS6_IJS8_SA_S9_EEENS6_IJNS7_ILi1EEESI_SI_EEESC_SE_Li128ELb1ELb1ELb1ELb0EEENS1_36VarlenDynamicPersistentTileSchedulerILi128ELi80ELi128ELi128ELb1ELb1ELb0ELb1ELb0ELb1EEEEEEEEEvNT_6ParamsE) ;  /* 0xfffe1da002007950 */ /* 0x004fea0003c3ffff */
        .weak           $__internal_10_$__cuda_sm70_shflsync_up_p
        .type           $__internal_10_$__cuda_sm70_shflsync_up_p,@function
        .size           $__internal_10_$__cuda_sm70_shflsync_up_p,($__internal_11_$__cuda_sm70_votesync_ballot - $__internal_10_$__cuda_sm70_shflsync_up_p)
$__internal_10_$__cuda_sm70_shflsync_up_p:
[----:B------:R-:W-:Y:S02]  /*1e260*/  IMAD.MOV.U32 R4, RZ, RZ, RZ ;  /* 0x000000ffff047224 */ /* 0x000fe400078e00ff */
[----:B------:R-:W-:-:S04]  /*1e270*/  IMAD.MOV.U32 R9, RZ, RZ, -0x1 ;  /* 0xffffffffff097424 */ /* 0x000fc800078e00ff */
[----:B------:R-:W-:Y:S04]  /*1e280*/  WARPSYNC R9 ;  /* 0x0000000900007348 */ /* 0x000fe80003800000 */
[----:B------:R1:W2:Y:S02]  /*1e290*/  SHFL.UP PT, R4, R0, R2, R4 ;  /* 0x0400000200047389 */ /* 0x0002a400000e0004 */
[----:B-1----:R-:W-:Y:S02]  /*1e2a0*/  MOV R2, R3 ;  /* 0x0000000300027202 */ /* 0x002fe40000000f00 */
[----:B------:R-:W-:-:S04]  /*1e2b0*/  MOV R3, 0x0 ;  /* 0x0000000000037802 */ /* 0x000fc80000000f00 */
[----:B--2---:R-:W-:Y:S05]  /*1e2c0*/  RET.REL.NODEC R2 `(_ZN7cutlass13device_kernelIN5flash19enable_sm80_to_sm89INS1_16FlashAttnFwdSm80INS1_25CollectiveMainloopFwdSm80ILi4ELi1ELb0EN4cute5tupleIJNS5_1CILi128EEENS7_ILi80EEENS7_ILi64EEEEEELi64ENS_6half_tEfNS_4arch4Sm80ELb0ELb1ELb1ELb1ELb0ELb0ELb1ELb1EEENS1_21CollectiveEpilogueFwdINS6_IJS8_SA_S9_EEENS6_IJNS7_ILi1EEESI_SI_EEESC_SE_Li128ELb1ELb1ELb1ELb0EEENS1_36VarlenDynamicPersistentTileSchedulerILi128ELi80ELi128ELi128ELb1ELb1ELb0ELb1ELb0ELb1EEEEEEEEEvNT_6ParamsE) ;  /* 0xfffe1d3002007950 */ /* 0x004fea0003c3ffff */
        .weak           $__internal_11_$__cuda_sm70_votesync_ballot
        .type           $__internal_11_$__cuda_sm70_votesync_ballot,@function
        .size           $__internal_11_$__cuda_sm70_votesync_ballot,(.L_x_3240 - $__internal_11_$__cuda_sm70_votesync_ballot)
$__internal_11_$__cuda_sm70_votesync_ballot:
[----:B------:R-:W-:Y:S01]  /*1e2d0*/  ISETP.NE.U32.AND P0, PT, R0, 0x1, PT ;  /* 0x000000010000780c */ /* 0x000fe20003f05070 */
[----:B------:R-:W-:-:S04]  /*1e2e0*/  IMAD.MOV.U32 R3, RZ, RZ, -0x1 ;  /* 0xffffffffff037424 */ /* 0x000fc800078e00ff */
[----:B------:R-:W-:Y:S08]  /*1e2f0*/  WARPSYNC R3 ;  /* 0x0000000300007348 */ /* 0x000ff00003800000 */
[----:B------:R-:W-:-:S04]  /*1e300*/  VOTE.ANY R0, PT, !P0 ;  /* 0x0000000000007806 */ /* 0x000fc800040e0100 */
[----:B------:R-:W-:Y:S01]  /*1e310*/  LOP3.LUT R0, R0, R3, RZ, 0xc0, !PT ;  /* 0x0000000300007212 */ /* 0x000fe200078ec0ff */
[----:B------:R-:W-:-:S04]  /*1e320*/  IMAD.MOV.U32 R3, RZ, RZ, 0x0 ;  /* 0x00000000ff037424 */ /* 0x000fc800078e00ff */
[----:B------:R-:W-:Y:S05]  /*1e330*/  RET.REL.NODEC R2 `(_ZN7cutlass13device_kernelIN5flash19enable_sm80_to_sm89INS1_16FlashAttnFwdSm80INS1_25CollectiveMainloopFwdSm80ILi4ELi1ELb0EN4cute5tupleIJNS5_1CILi128EEENS7_ILi80EEENS7_ILi64EEEEEELi64ENS_6half_tEfNS_4arch4Sm80ELb0ELb1ELb1ELb1ELb0ELb0ELb1ELb1EEENS1_21CollectiveEpilogueFwdINS6_IJS8_SA_S9_EEENS6_IJNS7_ILi1EEESI_SI_EEESC_SE_Li128ELb1ELb1ELb1ELb0EEENS1_36VarlenDynamicPersistentTileSchedulerILi128ELi80ELi128ELi128ELb1ELb1ELb0ELb1ELb0ELb1EEEEEEEEEvNT_6ParamsE) ;  /* 0xfffe1cc002007950 */ /* 0x000fea0003c3ffff */
.L_x_775:
        /* <DEDUP_REMOVED lines=12> */
.L_x_3240:


//--------------------- .text._ZN7cutlass13device_kernelIN5flash19enable_sm80_to_sm89INS1_16FlashAttnFwdSm80INS1_25CollectiveMainloopFwdSm80ILi4ELi1ELb0EN4cute5tupleIJNS5_1CILi128EEENS7_ILi80EEENS7_ILi64EEEEEELi64ENS_6half_tEfNS_4arch4Sm80ELb0ELb1ELb1ELb1ELb0ELb1ELb1ELb1EEENS1_21CollectiveEpilogueFwdINS6_IJS8_SA_S9_EEENS6_IJNS7_ILi1EEESI_SI_EEESC_SE_Li128ELb1ELb1ELb1ELb0EEENS1_36VarlenDynamicPersistentTileSchedulerILi128ELi80ELi128ELi128ELb1ELb1ELb0ELb1ELb0ELb1EEEEEEEEEvNT_6ParamsE --------------------------
	.section	.text._ZN7cutlass13device_kernelIN5flash19enable_sm80_to_sm89INS1_16FlashAttnFwdSm80INS1_25CollectiveMainloopFwdSm80ILi4ELi1ELb0EN4cute5tupleIJNS5_1CILi128EEENS7_ILi80EEENS7_ILi64EEEEEELi64ENS_6half_tEfNS_4arch4Sm80ELb0ELb1ELb1ELb1ELb0ELb1ELb1ELb1EEENS1_21CollectiveEpilogueFwdINS6_IJS8_SA_S9_EEENS6_IJNS7_ILi1EEESI_SI_EEESC_SE_Li128ELb1ELb1ELb1ELb0EEENS1_36VarlenDynamicPersistentTileSchedulerILi128ELi80ELi128ELi128ELb1ELb1ELb0ELb1ELb0ELb1EEEEEEEEEvNT_6ParamsE,"ax",@progbits
	.sectioninfo	@"SHI_REGISTERS=255"
	.align	128
.text._ZN7cutlass13device_kernelIN5flash19enable_sm80_to_sm89INS1_16FlashAttnFwdSm80INS1_25CollectiveMainloopFwdSm80ILi4ELi1ELb0EN4cute5tupleIJNS5_1CILi128EEENS7_ILi80EEENS7_ILi64EEEEEELi64ENS_6half_tEfNS_4arch4Sm80ELb0ELb1ELb1ELb1ELb0ELb1ELb1ELb1EEENS1_21CollectiveEpilogueFwdINS6_IJS8_SA_S9_EEENS6_IJNS7_ILi1EEESI_SI_EEESC_SE_Li128ELb1ELb1ELb1ELb0EEENS1_36VarlenDynamicPersistentTileSchedulerILi128ELi80ELi128ELi128ELb1ELb1ELb0ELb1ELb0ELb1EEEEEEEEEvNT_6ParamsE:
        .type           _ZN7cutlass13device_kernelIN5flash19enable_sm80_to_sm89INS1_16FlashAttnFwdSm80INS1_25CollectiveMainloopFwdSm80ILi4ELi1ELb0EN4cute5tupleIJNS5_1CILi128EEENS7_ILi80EEENS7_ILi64EEEEEELi64ENS_6half_tEfNS_4arch4Sm80ELb0ELb1ELb1ELb1ELb0ELb1ELb1ELb1EEENS1_21CollectiveEpilogueFwdINS6_IJS8_SA_S9_EEENS6_IJNS7_ILi1EEESI_SI_EEESC_SE_Li128ELb1ELb1ELb1ELb0EEENS1_36VarlenDynamicPersistentTileSchedulerILi128ELi80ELi128ELi128ELb1ELb1ELb0ELb1ELb0ELb1EEEEEEEEEvNT_6ParamsE,@function
        .size           _ZN7cutlass13device_kernelIN5flash19enable_sm80_to_sm89INS1_16FlashAttnFwdSm80INS1_25CollectiveMainloopFwdSm80ILi4ELi1ELb0EN4cute5tupleIJNS5_1CILi128EEENS7_ILi80EEENS7_ILi64EEEEEELi64ENS_6half_tEfNS_4arch4Sm80ELb0ELb1ELb1ELb1ELb0ELb1ELb1ELb1EEENS1_21CollectiveEpilogueFwdINS6_IJS8_SA_S9_EEENS6_IJNS7_ILi1EEESI_SI_EEESC_SE_Li128ELb1ELb1ELb1ELb0EEENS1_36VarlenDynamicPersistentTileSchedulerILi128ELi80ELi128ELi128ELb1ELb1ELb0ELb1ELb0ELb1EEEEEEEEEvNT_6ParamsE,(.L_x_3245 - _ZN7cutlass13device_kernelIN5flash19enable_sm80_to_sm89INS1_16FlashAttnFwdSm80INS1_25CollectiveMainloopFwdSm80ILi4ELi1ELb0EN4cute5tupleIJNS5_1CILi128EEENS7_ILi80EEENS7_ILi64EEEEEELi64ENS_6half_tEfNS_4arch4Sm80ELb0ELb1ELb1ELb1ELb0ELb1ELb1ELb1EEENS1_21CollectiveEpilogueFwdINS6_IJS8_SA_S9_EEENS6_IJNS7_ILi1EEESI_SI_EEESC_SE_Li128ELb1ELb1ELb1ELb0EEENS1_36VarlenDynamicPersistentTileSchedulerILi128ELi80ELi128ELi128ELb1ELb1ELb0ELb1ELb0ELb1EEEEEEEEEvNT_6ParamsE)
        .other          _ZN7cutlass13device_kernelIN5flash19enable_sm80_to_sm89INS1_16FlashAttnFwdSm80INS1_25CollectiveMainloopFwdSm80ILi4ELi1ELb0EN4cute5tupleIJNS5_1CILi128EEENS7_ILi80EEENS7_ILi64EEEEEELi64ENS_6half_tEfNS_4arch4Sm80ELb0ELb1ELb1ELb1ELb0ELb1ELb1ELb1EEENS1_21CollectiveEpilogueFwdINS6_IJS8_SA_S9_EEENS6_IJNS7_ILi1EEESI_SI_EEESC_SE_Li128ELb1ELb1ELb1ELb0EEENS1_36VarlenDynamicPersistentTileSchedulerILi128ELi80ELi128ELi128ELb1ELb1ELb0ELb1ELb0ELb1EEEEEEEEEvNT_6ParamsE,@"STO_CUDA_ENTRY STV_DEFAULT"
_ZN7cutlass13device_kernelIN5flash19enable_sm80_to_sm89INS1_16FlashAttnFwdSm80INS1_25CollectiveMainloopFwdSm80ILi4ELi1ELb0EN4cute5tupleIJNS5_1CILi128EEENS7_ILi80EEENS7_ILi64EEEEEELi64ENS_6half_tEfNS_4arch4Sm80ELb0ELb1ELb1ELb1ELb0ELb1ELb1ELb1EEENS1_21CollectiveEpilogueFwdINS6_IJS8_SA_S9_EEENS6_IJNS7_ILi1EEESI_SI_EEESC_SE_Li128ELb1ELb1ELb1ELb0EEENS1_36VarlenDynamicPersistentTileSchedulerILi128ELi80ELi128ELi128ELb1ELb1ELb0ELb1ELb0ELb1EEEEEEEEEvNT_6ParamsE:
        /* <DEDUP_REMOVED lines=15> */
[----:B------:R-:W-:-:S03]  /*00f0*/  CS2R R8, SRZ ;  /* 0x0000000000087805 */ /* 0x000fc6000001ff00 */
        /* <DEDUP_REMOVED lines=10> */
[C---:B------:R-:W-:Y:S01]  /*01a0*/  ISETP.GE.U32.AND P4, PT, R14.reuse, 0x2, PT ;  /* 0x000000020e00780c */ /* 0x040fe20003f86070 */
[----:B------:R-:W-:Y:S01]  /*01b0*/  IMAD.MOV.U32 R7, RZ, RZ, RZ ;  /* 0x000000ffff077224 */ /* 0x000fe200078e00ff */
        /* <DEDUP_REMOVED lines=26> */
.L_x_781:
[----:B------:R-:W-:-:S04]  /*0360*/  IADD3 R0, R7, 0x1f, RZ ;  /* 0x0000001f07007810 */ /* 0x000fc80007ffe0ff */
[----:B------:R-:W-:-:S13]  /*0370*/  ISETP.GE.AND P0, PT, R0, c[0x0][0x53c], PT ;  /* 0x00014f0000007a0c */ /* 0x000fda0003f06270 */
[----:B------:R-:W-:Y:S05]  /*0380*/  @P0 BRA `(.L_x_778) ;  /* 0x00000c4000000947 */ /* 0x000fea0003800000 */
[----:B------:R-:W-:Y:S01]  /*0390*/  MOV R7, R0 ;  /* 0x0000000000077202 */ /* 0x000fe20000000f00 */
[----:B------:R-:W-:-:S03]  /*03a0*/  CS2R R8, SRZ ;  /* 0x0000000000087805 */ /* 0x000fc6000001ff00 */
[----:B------:R-:W-:-:S04]  /*03b0*/  IADD3 R0, R14, R7, RZ ;  /* 0x000000070e007210 */ /* 0x000fc80007ffe0ff */
[----:B------:R-:W-:-:S13]  /*03c0*/  ISETP.GE.OR P0, PT, R0, c[0x0][0x53c], !P6 ;  /* 0x00014f0000007a0c */ /* 0x000fda0007706670 */
[----:B------:R-:W-:Y:S02]  /*03d0*/  @!P0 MOV R2, 0x4 ;  /* 0x0000000400028802 */ /* 0x000fe40000000f00 */
[----:B------:R-:W-:-:S03]  /*03e0*/  @!P0 MOV R3, 0x4 ;  /* 0x0000000400038802 */ /* 0x000fc60000000f00 */
[----:B------:R-:W-:-:S04]  /*03f0*/  @!P0 IMAD.WIDE R4, R0, R2, c[0x0][0x580] ;  /* 0x0001600000048625 */ /* 0x000fc800078e0202 */
[----:B------:R-:W-:Y:S01]  /*0400*/  @!P0 IMAD.WIDE R2, R0, R3, c[0x0][0x578] ;  /* 0x00015e0000028625 */ /* 0x000fe200078e0203 */
[----:B------:R-:W2:Y:S04]  /*0410*/  @!P0 LDG.E R9, [R4.64] ;  /* 0x0000000804098981 */ /* 0x000ea8000c1e1900 */
[----:B------:R-:W2:Y:S02]  /*0420*/  @!P0 LDG.E R8, [R2.64] ;  /* 0x0000000802088981 */ /* 0x000ea4000c1e1900 */
[----:B--2---:R-:W-:Y:S01]  /*0430*/  IMAD R5, R9, R8, RZ ;  /* 0x0000000809057224 */ /* 0x004fe200078e02ff */
[----:B------:R-:W-:Y:S05]  /*0440*/  BRA.DIV ~URZ, `(.L_x_779) ;  /* 0x000260827f007947 */ /* 0x000fea000b800000 */
[----:B------:R1:W2:Y:S02]  /*0450*/  SHFL.UP PT, R0, R5, 0x1, RZ ;  /* 0x0420000005007989 */ /* 0x0002a400000e00ff */
.L_x_1049:
        /* <DEDUP_REMOVED lines=16> */
.L_x_1050:
[----:B--2---:R-:W-:-:S05]  /*0560*/  IMAD R0, R0, c[0x0][0x538], RZ ;  /* 0x00014e0000007a24 */ /* 0x004fca00078e02ff */
[----:B------:R-:W-:-:S04]  /*0570*/  IADD3 R6, R0, R6, RZ ;  /* 0x0000000600067210 */ /* 0x000fc80007ffe0ff */
[----:B------:R-:W-:-:S13]  /*0580*/  ISETP.GT.AND P0, PT, R6, UR4, PT ;  /* 0x0000000406007c0c */ /* 0x000fda000bf04270 */
[----:B-1----:R-:W-:Y:S05]  /*0590*/  @!P0 BRA `(.L_x_781) ;  /* 0xfffffdc000008947 */ /* 0x002fea000383ffff */
.L_x_777:
[----:B------:R-:W-:-:S05]  /*05a0*/  IADD3 R12, -R0, R6, RZ ;  /* 0x00000006000c7210 */ /* 0x000fca0007ffe1ff */
[----:B------:R-:W-:-:S05]  /*05b0*/  IMAD R0, R4, c[0x0][0x538], R12 ;  /* 0x00014e0004007a24 */ /* 0x000fca00078e020c */
[----:B------:R-:W-:Y:S01]  /*05c0*/  ISETP.GT.AND P0, PT, R0, UR4, PT ;  /* 0x0000000400007c0c */ /* 0x000fe2000bf04270 */
[----:B------:R-:W-:-:S12]  /*05d0*/  BRA.DIV ~URZ, `(.L_x_782) ;  /* 0x000261127f007947 */ /* 0x000fd8000b800000 */
[----:B------:R-:W-:-:S04]  /*05e0*/  VOTE.ANY R6, PT, !P0 ;  /* 0x0000000000067806 */ /* 0x000fc800040e0100 */
.L_x_1051:
[----:B------:R-:W1:Y:S02]  /*05f0*/  POPC R0, R6 ;  /* 0x0000000600007309 */ /* 0x000e640000000000 */
[----:B-1----:R-:W-:-:S05]  /*0600*/  IADD3 R2, R0, R7, RZ ;  /* 0x0000000700027210 */ /* 0x002fca0007ffe0ff */
[----:B------:R1:W-:Y:S01]  /*0610*/  STL [R1+0x64], R2 ;  /* 0x0000640201007387 */ /* 0x0003e20000100800 */
[----:B------:R-:W-:Y:S05]  /*0620*/  BRA.DIV ~URZ, `(.L_x_783) ;  /* 0x000261127f007947 */ /* 0x000fea000b800000 */
[----:B------:R2:W3:Y:S01]  /*0630*/  SHFL.IDX PT, R13, R9, R0, 0x1f ;  /* 0x00001f00090d7589 */ /* 0x0004e200000e0000 */
[----:B------:R-:W-:-:S03]  /*0640*/  MOV R5, RZ ;  /* 0x000000ff00057202 */ /* 0x000fc60000000f00 */
[----:B------:R2:W4:Y:S04]  /*0650*/  SHFL.IDX PT, R9, R8, R0, 0x1f ;  /* 0x00001f0008097589 */ /* 0x00052800000e0000 */
.L_x_1052:
[----:B------:R-:W-:Y:S01]  /*0660*/  ISETP.NE.AND P0, PT, R6, RZ, PT ;  /* 0x000000ff0600720c */ /* 0x000fe20003f05270 */
[----:B------:R-:W-:-:S12]  /*0670*/  BSSY B0, `(.L_x_784) ;  /* 0x0000005000007945 */ /* 0x000fd80003800000 */
[----:B------:R-:W-:Y:S05]  /*0680*/  @!P0 BRA `(.L_x_785) ;  /* 0x0000003000008947 */ /* 0x000fea0003800000 */
[----:B------:R-:W-:Y:S01]  /*0690*/  IADD3 R10, R0, -0x1, RZ ;  /* 0xffffffff000a7810 */ /* 0x000fe20007ffe0ff */
[----:B------:R-:W-:Y:S05]  /*06a0*/  BRA.DIV ~URZ, `(.L_x_786) ;  /* 0x000261727f007947 */ /* 0x000fea000b800000 */
[----:B------:R1:W2:Y:S02]  /*06b0*/  SHFL.IDX PT, R5, R4, R10, 0x1f ;  /* 0x00001f0a04057589 */ /* 0x0002a400000e0000 */
.L_x_785:
[----:B------:R-:W-:Y:S05]  /*06c0*/  BSYNC B0 ;  /* 0x0000000000007941 */ /* 0x000fea0003800000 */
.L_x_784:
        /* <DEDUP_REMOVED lines=8> */
[----:B------:R-:W-:Y:S01]  /*0750*/  IMAD.MOV.U32 R5, RZ, RZ, R0 ;  /* 0x000000ffff057224 */ /* 0x000fe200078e0000 */
[----:B------:R-:W-:-:S03]  /*0760*/  IABS R0, R9 ;  /* 0x0000000900007213 */ /* 0x000fc60000000000 */
[----:B-1----:R-:W1:Y:S02]  /*0770*/  I2F.RP R2, R5 ;  /* 0x0000000500027306 */ /* 0x002e640000209400 */
        /* <DEDUP_REMOVED lines=58> */
.L_x_788:
        /* <DEDUP_REMOVED lines=70> */
.L_x_789:
[----:B------:R-:W-:Y:S05]  /*0f80*/  BSYNC B0 ;  /* 0x0000000000007941 */ /* 0x000fea0003800000 */
.L_x_787:
[----:B------:R-:W-:-:S04]  /*0f90*/  LOP3.LUT R0, RZ, R0, RZ, 0x33, !PT ;  /* 0x00000000ff007212 */ /* 0x000fc800078e33ff */
[----:B------:R-:W-:-:S05]  /*0fa0*/  IADD3 R0, R0, R13, RZ ;  /* 0x0000000d00007210 */ /* 0x000fca0007ffe0ff */
[----:B------:R2:W-:Y:S01]  /*0fb0*/  STL [R1+0x5c], R0 ;  /* 0x00005c0001007387 */ /* 0x0005e20000100800 */
[----:B------:R-:W-:Y:S05]  /*0fc0*/  BRA `(.L_x_790) ;  /* 0x0000006000007947 */ /* 0x000fea0003800000 */
.L_x_778:
[----:B------:R-:W-:Y:S01]  /*0fd0*/  MOV R0, UR4 ;  /* 0x0000000400007c02 */ /* 0x000fe20008000f00 */
[----:B------:R-:W-:Y:S04]  /*0fe0*/  STL [R1+0x5c], RZ ;  /* 0x00005cff01007387 */ /* 0x000fe80000100800 */
[----:B------:R-:W-:Y:S04]  /*0ff0*/  STL [R1+0x60], RZ ;  /* 0x000060ff01007387 */ /* 0x000fe80000100800 */
[----:B------:R1:W-:Y:S02]  /*1000*/  STL [R1+0x58], R0 ;  /* 0x0000580001007387 */ /* 0x0003e40000100800 */
[----:B-1----:R-:W-:-:S05]  /*1010*/  MOV R0, c[0x0][0x53c] ;  /* 0x00014f0000007a02 */ /* 0x002fca0000000f00 */
[----:B------:R1:W-:Y:S02]  /*1020*/  STL [R1+0x64], R0 ;  /* 0x0000640001007387 */ /* 0x0003e40000100800 */
.L_x_790:
        /* <DEDUP_REMOVED lines=8> */
.L_x_776:
[----:B-12---:R-:W2:Y:S02]  /*10b0*/  LDL R0, [R1+0x64] ;  /* 0x0000640001007983 */ /* 0x006ea40000100800 */
[----:B--2---:R-:W-:-:S13]  /*10c0*/  ISETP.GE.AND P0, PT, R0, c[0x0][0x53c], PT ;  /* 0x00014f0000007a0c */ /* 0x004fda0003f06270 */
[----:B------:R-:W-:Y:S05]  /*10d0*/  @P0 EXIT ;  /* 0x000000000000094d */ /* 0x000fea0003800000 */
[----:B---3--:R-:W-:-:S04]  /*10e0*/  SHF.R.S32.HI R5, RZ, 0x1f, R16 ;  /* 0x0000001fff057819 */ /* 0x008fc80000011410 */
[CC--:B------:R-:W-:Y:S02]  /*10f0*/  LEA.HI R0, R5.reuse, R16.reuse, RZ, 0x2 ;  /* 0x0000001005007211 */ /* 0x0c0fe400078f10ff */
[CC--:B------:R-:W-:Y:S02]  /*1100*/  LEA.HI R12, R5.reuse, R16.reuse, RZ, 0x3 ;  /* 0x00000010050c7211 */ /* 0x0c0fe400078f18ff */
[----:B------:R-:W-:Y:S02]  /*1110*/  LOP3.LUT R3, R0, 0xfffffffc, RZ, 0xc0, !PT ;  /* 0xfffffffc00037812 */ /* 0x000fe400078ec0ff */
[----:B------:R-:W-:Y:S02]  /*1120*/  LOP3.LUT R0, R12, 0xfffffff8, RZ, 0xc0, !PT ;  /* 0xfffffff80c007812 */ /* 0x000fe400078ec0ff */
[CC--:B------:R-:W-:Y:S01]  /*1130*/  LEA.HI R15, R5.reuse, R16.reuse, RZ, 0x6 ;  /* 0x00000010050f7211 */ /* 0x0c0fe200078f30ff */
[C---:B------:R-:W-:Y:S01]  /*1140*/  IMAD.IADD R7, R16.reuse, 0x1, -R3 ;  /* 0x0000000110077824 */ /* 0x040fe200078e0a03 */
[----:B------:R-:W-:Y:S01]  /*1150*/  LEA.HI R14, R5, R16, RZ, 0x5 ;  /* 0x00000010050e7211 */ /* 0x000fe200078f28ff */
[----:B------:R-:W-:Y:S01]  /*1160*/  IMAD.IADD R0, R16, 0x1, -R0 ;  /* 0x0000000110007824 */ /* 0x000fe200078e0a00 */
[----:B------:R-:W-:-:S02]  /*1170*/  SHF.R.S32.HI R2, RZ, 0x3, R12 ;  /* 0x00000003ff027819 */ /* 0x000fc4000001140c */
[----:B------:R-:W-:Y:S01]  /*1180*/  LEA.HI R5, R5, R16, RZ, 0x4 ;  /* 0x0000001005057211 */ /* 0x000fe200078f20ff */
[C---:B------:R-:W-:Y:S01]  /*1190*/  IMAD.SHL.U32 R3, R0.reuse, 0x40, RZ ;  /* 0x0000004000037824 */ /* 0x040fe200078e00ff */
[----:B------:R-:W-:Y:S01]  /*11a0*/  LOP3.LUT P1, RZ, R0, 0x2, RZ, 0xc0, !PT ;  /* 0x0000000200ff7812 */ /* 0x000fe2000782c0ff */
[----:B------:R-:W-:Y:S01]  /*11b0*/  IMAD.SHL.U32 R2, R2, 0x40, RZ ;  /* 0x0000004002027824 */ /* 0x000fe200078e00ff */
[----:B------:R-:W-:Y:S01]  /*11c0*/  SHF.R.S32.HI R10, RZ, 0x4, R5 ;  /* 0x00000004ff0a7819 */ /* 0x000fe20000011405 */
[C---:B------:R-:W-:Y:S01]  /*11d0*/  IMAD.SHL.U32 R4, R0.reuse, 0x8, RZ ;  /* 0x0000000800047824 */ /* 0x040fe200078e00ff */
[----:B------:R-:W-:Y:S02]  /*11e0*/  LOP3.LUT P0, RZ, R0, 0x4, RZ, 0xc0, !PT ;  /* 0x0000000400ff7812 */ /* 0x000fe4000780c0ff */
[----:B------:R-:W-:Y:S02]  /*11f0*/  LOP3.LUT R8, R5, 0xfffffff0, RZ, 0xc0, !PT ;  /* 0xfffffff005087812 */ /* 0x000fe400078ec0ff */
[----:B------:R-:W-:-:S02]  /*1200*/  LOP3.LUT R0, R3, 0x1c0, RZ, 0xc0, !PT ;  /* 0x000001c003007812 */ /* 0x000fc400078ec0ff */
[----:B------:R-:W-:Y:S01]  /*1210*/  LEA.HI R5, R5, R10, RZ, 0x1 ;  /* 0x0000000a05057211 */ /* 0x000fe200078f08ff */
[----:B------:R-:W-:Y:S01]  /*1220*/  IMAD.IADD R8, R16, 0x1, -R8 ;  /* 0x0000000110087824 */ /* 0x000fe200078e0a08 */
[----:B------:R-:W-:Y:S02]  /*1230*/  LOP3.LUT R2, R2, 0x1c0, RZ, 0xc0, !PT ;  /* 0x000001c002027812 */ /* 0x000fe400078ec0ff */
[----:B------:R-:W-:Y:S02]  /*1240*/  LEA.HI R6, R7, R7, RZ, 0x1 ;  /* 0x0000000707067211 */ /* 0x000fe400078f08ff */
[----:B------:R-:W-:Y:S02]  /*1250*/  LOP3.LUT R3, R0, 0x8, R12, 0xf8, !PT ;  /* 0x0000000800037812 */ /* 0x000fe400078ef80c */
[----:B------:R-:W-:Y:S02]  /*1260*/  LOP3.LUT R9, R5, 0xfffffffe, RZ, 0xc0, !PT ;  /* 0xfffffffe05097812 */ /* 0x000fe400078ec0ff */
[----:B------:R-:W-:-:S02]  /*1270*/  SHF.R.U32.HI R0, RZ, 0x3, R0 ;  /* 0x00000003ff007819 */ /* 0x000fc40000011600 */
[----:B------:R-:W-:Y:S01]  /*1280*/  LOP3.LUT R5, R2, 0x38, R4, 0xf8, !PT ;  /* 0x0000003802057812 */ /* 0x000fe200078ef804 */
[----:B------:R-:W-:Y:S01]  /*1290*/  IMAD.IADD R12, R10, 0x1, -R9 ;  /* 0x000000010a0c7824 */ /* 0x000fe200078e0a09 */
[----:B------:R-:W-:Y:S02]  /*12a0*/  SHF.R.U32.HI R4, RZ, 0x3, R2 ;  /* 0x00000003ff047819 */ /* 0x000fe40000011602 */
[----:B------:R-:W-:Y:S02]  /*12b0*/  LOP3.LUT R2, R6, 0x1ffffffe, RZ, 0xc0, !PT ;  /* 0x1ffffffe06027812 */ /* 0x000fe400078ec0ff */
[----:B------:R-:W-:Y:S02]  /*12c0*/  LOP3.LUT R11, R14, 0xffffffe0, RZ, 0xc0, !PT ;  /* 0xffffffe00e0b7812 */ /* 0x000fe400078ec0ff */
[----:B------:R-:W-:Y:S01]  /*12d0*/  LOP3.LUT R13, R3, R0, RZ, 0x3c, !PT ;  /* 0x00000000030d7212 */ /* 0x000fe200078e3cff */
[----:B------:R-:W-:Y:S01]  /*12e0*/  IMAD.SHL.U32 R0, R15, 0x8, RZ ;  /* 0x000000080f007824 */ /* 0x000fe200078e00ff */
[----:B------:R-:W-:Y:S01]  /*12f0*/  LOP3.LUT R4, R5, R4, RZ, 0x3c, !PT ;  /* 0x0000000405047212 */ /* 0x000fe200078e3cff */
[----:B------:R-:W-:Y:S01]  /*1300*/  IMAD.IADD R7, R7, 0x1, -R2 ;  /* 0x0000000107077824 */ /* 0x000fe200078e0a02 */
[----:B------:R-:W-:Y:S01]  /*1310*/  SHF.R.S32.HI R10, RZ, 0x1f, R8 ;  /* 0x0000001fff0a7819 */ /* 0x000fe20000011408 */
[----:B------:R-:W-:Y:S01]  /*1320*/  IMAD.IADD R11, R16, 0x1, -R11 ;  /* 0x00000001100b7824 */ /* 0x000fe200078e0a0b */
[----:B------:R-:W-:-:S02]  /*1330*/  SHF.R.S32.HI R9, RZ, 0x5, R14 ;  /* 0x00000005ff097819 */ /* 0x000fc4000001140e */
[----:B------:R-:W-:Y:S02]  /*1340*/  SHF.R.S32.HI R2, RZ, 0x1f, R14 ;  /* 0x0000001fff027819 */ /* 0x000fe4000001140e */
[----:B------:R-:W-:Y:S01]  /*1350*/  LOP3.LUT R219, R4, 0x7ffffe00, R0, 0xf8, !PT ;  /* 0x7ffffe0004db7812 */ /* 0x000fe200078ef800 */
[----:B------:R-:W-:Y:S01]  /*1360*/  IMAD.SHL.U32 R0, R6, 0x20, RZ ;  /* 0x0000002006007824 */ /* 0x000fe200078e00ff */
[----:B------:R-:W-:Y:S02]  /*1370*/  LEA.HI R10, R10, R8, RZ, 0x3 ;  /* 0x000000080a0a7211 */ /* 0x000fe400078f18ff */
[----:B------:R-:W-:Y:S01]  /*1380*/  LEA.HI R2, R2, R9, RZ, 0x2 ;  /* 0x0000000902027211 */ /* 0x000fe200078f10ff */
[----:B------:R-:W-:Y:S01]  /*1390*/  IMAD.SHL.U32 R219, R219, 0x2, RZ ;  /* 0x00000002dbdb7824 */ /* 0x000fe200078e00ff */
[----:B------:R-:W-:Y:S02]  /*13a0*/  SHF.R.S32.HI R5, RZ, 0x1f, R11 ;  /* 0x0000001fff057819 */ /* 0x000fe4000001140b */
[----:B------:R-:W-:-:S02]  /*13b0*/  LOP3.LUT R3, R10, 0xfffffff8, RZ, 0xc0, !PT ;  /* 0xfffffff80a037812 */ /* 0x000fc400078ec0ff */
[----:B------:R-:W-:Y:S02]  /*13c0*/  LOP3.LUT R4, R0, 0xffffffc0, RZ, 0xc0, !PT ;  /* 0xffffffc000047812 */ /* 0x000fe400078ec0ff */
[----:B------:R-:W-:Y:S01]  /*13d0*/  LOP3.LUT R2, R2, 0xffffffc, RZ, 0xc0, !PT ;  /* 0x0ffffffc02027812 */ /* 0x000fe200078ec0ff */
[----:B------:R-:W-:Y:S01]  /*13e0*/  IMAD.IADD R3, R8, 0x1, -R3 ;  /* 0x0000000108037824 */ /* 0x000fe200078e0a03 */
[----:B------:R-:W-:Y:S01]  /*13f0*/  LEA.HI R0, R5, R11, RZ, 0x2 ;  /* 0x0000000b05007211 */ /* 0x000fe200078f10ff */
[----:B------:R-:W-:Y:S02]  /*1400*/  IMAD R8, R7, 0x8, R4 ;  /* 0x0000000807087824 */ /* 0x000fe400078e0204 */
[----:B------:R-:W-:Y:S01]  /*1410*/  IMAD.IADD R7, R9, 0x1, -R2 ;  /* 0x0000000109077824 */ /* 0x000fe200078e0a02 */
[----:B------:R-:W-:Y:S01]  /*1420*/  SHF.R.S32.HI R6, RZ, 0x2, R0 ;  /* 0x00000002ff067819 */ /* 0x000fe20000011400 */
[C---:B------:R-:W-:Y:S01]  /*1430*/  IMAD.SHL.U32 R5, R3.reuse, 0x40, RZ ;  /* 0x0000004003057824 */ /* 0x040fe200078e00ff */
[----:B------:R-:W-:Y:S01]  /*1440*/  LOP3.LUT R2, R0, 0x7ffffffc, RZ, 0xc0, !PT ;  /* 0x7ffffffc00027812 */ /* 0x000fe200078ec0ff */
[----:B------:R-:W-:Y:S01]  /*1450*/  IMAD.SHL.U32 R4, R12, 0x8, RZ ;  /* 0x000000080c047824 */ /* 0x000fe200078e00ff */
[----:B------:R-:W-:Y:S01]  /*1460*/  LOP3.LUT P3, RZ, R3, 0x2, RZ, 0xc0, !PT ;  /* 0x0000000203ff7812 */ /* 0x000fe2000786c0ff */
[----:B------:R-:W-:Y:S01]  /*1470*/  IMAD R6, R7, 0x10, R6 ;  /* 0x0000001007067824 */ /* 0x000fe200078e0206 */
[----:B------:R-:W-:Y:S01]  /*1480*/  LOP3.LUT R0, R5, 0x1c0, RZ, 0xc0, !PT ;  /* 0x000001c005007812 */ /* 0x000fe200078ec0ff */
[----:B------:R-:W-:Y:S01]  /*1490*/  IMAD.IADD R11, R11, 0x1, -R2 ;  /* 0x000000010b0b7824 */ /* 0x000fe200078e0a02 */
[----:B------:R-:W-:Y:S01]  /*14a0*/  LOP3.LUT P2, RZ, R3, 0x4, RZ, 0xc0, !PT ;  /* 0x0000000403ff7812 */ /* 0x000fe2000784c0ff */
[----:B------:R-:W-:Y:S01]  /*14b0*/  IMAD.IADD R5, R6, 0x1, R8 ;  /* 0x0000000106057824 */ /* 0x000fe200078e0208 */
[----:B------:R-:W-:Y:S01]  /*14c0*/  LOP3.LUT R4, R0, 0x8, R4, 0xf8, !PT ;  /* 0x0000000800047812 */ /* 0x000fe200078ef804 */
[----:B------:R-:W-:Y:S01]  /*14d0*/  IMAD.SHL.U32 R7, R11, 0x2, RZ ;  /* 0x000000020b077824 */ /* 0x000fe200078e00ff */
[----:B------:R-:W-:Y:S01]  /*14e0*/  SHF.R.U32.HI R2, RZ, 0x3, R0 ;  /* 0x00000003ff027819 */ /* 0x000fe20000011600 */
[----:B------:R-:W-:Y:S01]  /*14f0*/  IMAD.SHL.U32 R3, R10, 0x40, RZ ;  /* 0x000000400a037824 */ /* 0x000fe200078e00ff */
[----:B------:R1:W-:Y:S01]  /*1500*/  STL [R1+0x4c], R5 ;  /* 0x00004c0501007387 */ /* 0x0003e20000100800 */
[----:B------:R-:W-:Y:S01]  /*1510*/  IMAD R0, R12, 0x200, R13 ;  /* 0x000002000c007824 */ /* 0x000fe200078e020d */
[----:B------:R-:W-:Y:S01]  /*1520*/  LOP3.LUT R2, R4, R2, RZ, 0x3c, !PT ;  /* 0x0000000204027212 */ /* 0x000fe200078e3cff */
[----:B------:R-:W-:Y:S01]  /*1530*/  IMAD.SHL.U32 R4, R9, 0x400, RZ ;  /* 0x0000040009047824 */ /* 0x000fe200078e00ff */
[----:B------:R2:W-:Y:S01]  /*1540*/  STL [R1+0x24], R7 ;  /* 0x0000240701007387 */ /* 0x0005e20000100800 */
[----:B------:R-:W-:Y:S01]  /*1550*/  LOP3.LUT R3, R3, 0xfffffe00, RZ, 0xc0, !PT ;  /* 0xfffffe0003037812 */ /* 0x000fe200078ec0ff */
[----:B------:R-:W-:Y:S01]  /*1560*/  IMAD.MOV.U32 R6, RZ, RZ, 0x40 ;  /* 0x00000040ff067424 */ /* 0x000fe200078e00ff */
[----:B------:R-:W-:-:S02]  /*1570*/  LEA R200, R0, 0x2900, 0x1 ;  /* 0x0000290000c87811 */ /* 0x000fc400078e08ff */
[----:B------:R-:W-:Y:S02]  /*1580*/  IADD3 R4, R2, R3, R4 ;  /* 0x0000000302047210 */ /* 0x000fe40007ffe004 */
[----:B------:R-:W-:Y:S02]  /*1590*/  IADD3 R211, R200, 0x20, RZ ;  /* 0x00000020c8d37810 */ /* 0x000fe40007ffe0ff */
[----:B------:R-:W-:Y:S02]  /*15a0*/  LEA R207, R4, 0x5100, 0x1 ;  /* 0x0000510004cf7811 */ /* 0x000fe400078e08ff */
[----:B------:R-:W-:Y:S02]  /*15b0*/  SEL R0, R6, 0xffffffc0, !P0 ;  /* 0xffffffc006007807 */ /* 0x000fe40004000000 */
[----:B------:R-:W-:-:S03]  /*15c0*/  @P1 IADD3 R211, R200, -0x20, RZ ;  /* 0xffffffe0c8d31810 */ /* 0x000fc60007ffe0ff */
[----:B------:R-:W-:Y:S01]  /*15d0*/  IMAD.IADD R206, R200, 0x1, R0 ;  /* 0x00000001c8ce7824 */ /* 0x000fe200078e0200 */
[C---:B------:R-:W-:Y:S01]  /*15e0*/  IADD3 R215, R211.reuse, 0x800, RZ ;  /* 0x00000800d3d77810 */ /* 0x040fe20007ffe0ff */
[----:B------:R-:W-:Y:S01]  /*15f0*/  IMAD.IADD R203, R0, 0x1, R211 ;  /* 0x0000000100cb7824 */ /* 0x000fe200078e02d3 */
[----:B------:R-:W-:Y:S02]  /*1600*/  IADD3 R214, R211, 0x1000, RZ ;  /* 0x00001000d3d67810 */ /* 0x000fe40007ffe0ff */
[----:B-1----:R-:W-:Y:S01]  /*1610*/  LOP3.LUT R5, R2, R3, RZ, 0xfc, !PT ;  /* 0x0000000302057212 */ /* 0x002fe200078efcff */
[----:B------:R-:W-:Y:S01]  /*1620*/  IMAD.MOV.U32 R2, RZ, RZ, 0x20 ;  /* 0x00000020ff027424 */ /* 0x000fe200078e00ff */
[----:B------:R-:W-:Y:S02]  /*1630*/  SEL R3, R6, 0xffffffc0, !P2 ;  /* 0xffffffc006037807 */ /* 0x000fe40005000000 */
[----:B------:R-:W-:Y:S02]  /*1640*/  LEA R201, R5, 0x100, 0x1 ;  /* 0x0000010005c97811 */ /* 0x000fe400078e08ff */
[----:B------:R-:W-:Y:S01]  /*1650*/  SEL R2, R2, 0xffffffe0, !P3 ;  /* 0xffffffe002027807 */ /* 0x000fe20005800000 */
[----:B------:R-:W-:Y:S01]  /*1660*/  IMAD.IADD R208, R207, 0x1, R3 ;  /* 0x00000001cfd07824 */ /* 0x000fe200078e0203 */
[----:B------:R-:W-:Y:S01]  /*1670*/  IADD3 R213, R211, 0x1800, RZ ;  /* 0x00001800d3d57810 */ /* 0x000fe20007ffe0ff */
[----:B------:R-:W-:Y:S01]  /*1680*/  IMAD.IADD R202, R3, 0x1, R201 ;  /* 0x0000000103ca7824 */ /* 0x000fe200078e02c9 */
[----:B------:R-:W-:Y:S01]  /*1690*/  IADD3 R212, R211, 0x2000, RZ ;  /* 0x00002000d3d47810 */ /* 0x000fe20007ffe0ff */
[----:B------:R-:W-:-:S02]  /*16a0*/  IMAD.IADD R210, R207, 0x1, R2 ;  /* 0x00000001cfd27824 */ /* 0x000fc400078e0202 */
[C---:B------:R-:W-:Y:S02]  /*16b0*/  IMAD.IADD R205, R2.reuse, 0x1, R201 ;  /* 0x0000000102cd7824 */ /* 0x040fe400078e02c9 */
[C---:B------:R-:W-:Y:S02]  /*16c0*/  IMAD.IADD R209, R2.reuse, 0x1, R208 ;  /* 0x0000000102d17824 */ /* 0x040fe400078e02d0 */
[----:B--2---:R-:W-:Y:S02]  /*16d0*/  IMAD.IADD R204, R2, 0x1, R202 ;  /* 0x0000000102cc7824 */ /* 0x004fe400078e02ca */
.L_x_1048:
[----:B------:R-:W2:Y:S01]  /*16e0*/  LDL R31, [R1+0x64] ;  /* 0x00006400011f7983 */ /* 0x000ea20000100800 */
[----:B------:R-:W-:Y:S02]  /*16f0*/  ISETP.NE.U32.AND P0, PT, RZ, c[0x0][0x370], PT ;  /* 0x0000dc00ff007a0c */ /* 0x000fe40003f05070 */
[----:B------:R-:W-:Y:S01]  /*1700*/  ISETP.NE.U32.AND P1, PT, RZ, c[0x0][0x360], PT ;  /* 0x0000d800ff007a0c */ /* 0x000fe20003f25070 */
[----:B------:R-:W3:Y:S01]  /*1710*/  LDL R15, [R1+0x60] ;  /* 0x00006000010f7983 */ /* 0x000ee20000100800 */
[----:B------:R-:W-:Y:S02]  /*1720*/  ISETP.NE.AND.EX P2, PT, RZ, c[0x0][0x374], PT, P0 ;  /* 0x0000dd00ff007a0c */ /* 0x000fe40003f45300 */
[----:B------:R-:W-:Y:S01]  /*1730*/  ISETP.NE.AND.EX P0, PT, RZ, c[0x0][0x364], PT, P1 ;  /* 0x0000d900ff007a0c */ /* 0x000fe20003f05310 */
[----:B------:R-:W-:Y:S01]  /*1740*/  IMAD.MOV.U32 R173, RZ, RZ, 0x4 ;  /* 0x00000004ffad7424 */ /* 0x000fe200078e00ff */
[----:B------:R-:W-:-:S02]  /*1750*/  ISETP.NE.U32.AND P1, PT, RZ, c[0x0][0x348], PT ;  /* 0x0000d200ff007a0c */ /* 0x000fc40003f25070 */
[----:B------:R-:W-:Y:S02]  /*1760*/  ISETP.NE.U32.AND P4, PT, RZ, c[0x0][0x350], PT ;  /* 0x0000d400ff007a0c */ /* 0x000fe40003f85070 */
[----:B------:R-:W-:Y:S02]  /*1770*/  ISETP.NE.U32.AND P3, PT, RZ, c[0x0][0x358], PT ;  /* 0x0000d600ff007a0c */ /* 0x000fe40003f65070 */
[----:B------:R-:W-:Y:S02]  /*1780*/  ISETP.NE.AND.EX P1, PT, RZ, c[0x0][0x34c], PT, P1 ;  /* 0x0000d300ff007a0c */ /* 0x000fe40003f25310 */
[----:B------:R-:W-:Y:S02]  /*1790*/  ISETP.NE.AND.EX P4, PT, RZ, c[0x0][0x354], PT, P4 ;  /* 0x0000d500ff007a0c */ /* 0x000fe40003f85340 */
[----:B------:R-:W-:Y:S01]  /*17a0*/  ISETP.NE.AND.EX P3, PT, RZ, c[0x0][0x35c], PT, P3 ;  /* 0x0000d700ff007a0c */ /* 0x000fe20003f65330 */
[----:B------:R-:W-:Y:S01]  /*17b0*/  CS2R R160, SRZ ;  /* 0x0000000000a07805 */ /* 0x000fe2000001ff00 */
[----:B------:R-:W-:-:S02]  /*17c0*/  IMAD.MOV.U32 R159, RZ, RZ, RZ ;  /* 0x000000ffff9f7224 */ /* 0x000fc400078e00ff */
[----:B------:R-:W-:Y:S02]  /*17d0*/  IMAD.MOV.U32 R14, RZ, RZ, RZ ;  /* 0x000000ffff0e7224 */ /* 0x000fe400078e00ff */
[----:B--2---:R-:W-:-:S05]  /*17e0*/  @P0 IMAD.WIDE R8, R31, R173, c[0x0][0x360] ;  /* 0x0000d8001f080625 */ /* 0x004fca00078e02ad */
[----:B------:R-:W2:Y:S01]  /*17f0*/  @P0 LDG.E R0, [R8.64] ;  /* 0x0000000808000981 */ /* 0x000ea2000c1e1900 */
[----:B------:R-:W-:-:S04]  /*1800*/  @P2 IMAD.WIDE R10, R31, R173, c[0x0][0x370] ;  /* 0x0000dc001f0a2625 */ /* 0x000fc800078e02ad */
[CC--:B------:R-:W-:Y:S01]  /*1810*/  IMAD.WIDE R6, R31.reuse, R173.reuse, c[0x0][0x348] ;  /* 0x0000d2001f067625 */ /* 0x0c0fe200078e02ad */
[----:B------:R1:W5:Y:S03]  /*1820*/  @P2 LDG.E R161, [R10.64] ;  /* 0x000000080aa12981 */ /* 0x000366000c1e1900 */
[CC--:B------:R-:W-:Y:S01]  /*1830*/  IMAD.WIDE R4, R31.reuse, R173.reuse, c[0x0][0x350] ;  /* 0x0000d4001f047625 */ /* 0x0c0fe200078e02ad */
[----:B------:R1:W5:Y:S03]  /*1840*/  @P1 LDG.E R159, [R6.64] ;  /* 0x00000008069f1981 */ /* 0x000366000c1e1900 */
[----:B------:R-:W-:Y:S01]  /*1850*/  IMAD.WIDE R2, R31, R173, c[0x0][0x358] ;  /* 0x0000d6001f027625 */ /* 0x000fe200078e02ad */
[----:B------:R1:W5:Y:S04]  /*1860*/  @P4 LDG.E R160, [R4.64] ;  /* 0x0000000804a04981 */ /* 0x000368000c1e1900 */
[----:B------:R1:W5:Y:S01]  /*1870*/  @P3 LDG.E R14, [R2.64] ;  /* 0x00000008020e3981 */ /* 0x000362000c1e1900 */
[----:B---3--:R-:W-:-:S05]  /*1880*/  LOP3.LUT R27, R15, 0xffff, RZ, 0xc0, !PT ;  /* 0x0000ffff0f1b7812 */ /* 0x008fca00078ec0ff */
[----:B------:R1:W-:Y:S01]  /*1890*/  STL [R1+0x50], R27 ;  /* 0x0000501b01007387 */ /* 0x0003e20000100800 */
[----:B------:R-:W-:Y:S03]  /*18a0*/  YIELD ;  /* 0x0000000000007946 */ /* 0x000fe60003800000 */
[----:B--2---:R1:W-:Y:S01]  /*18b0*/  @P0 STL [R1+0x1c], R0 ;  /* 0x00001c0001000387 */ /* 0x0043e20000100800 */
[----:B------:R-:W-:Y:S05]  /*18c0*/  @P0 BRA `(.L_x_791) ;  /* 0x0000007000000947 */ /* 0x000fea0003800000 */
[----:B-1----:R-:W-:-:S05]  /*18d0*/  MOV R0, c[0x0][0x168] ;  /* 0x00005a0000007a02 */ /* 0x002fca0000000f00 */
[----:B------:R1:W-:Y:S01]  /*18e0*/  STL [R1+0x1c], R0 ;  /* 0x00001c0001007387 */ /* 0x0003e20000100800 */
[----:B------:R-:W-:Y:S05]  /*18f0*/  @!P1 BRA `(.L_x_791) ;  /* 0x0000004000009947 */ /* 0x000fea0003800000 */
[----:B------:R-:W2:Y:S04]  /*1900*/  LDG.E R8, [R6.64] ;  /* 0x0000000806087981 */ /* 0x000ea8000c1e1900 */
[----:B-1----:R-:W2:Y:S02]  /*1910*/  LDG.E R0, [R6.64+0x4] ;  /* 0x0000040806007981 */ /* 0x002ea4000c1e1900 */
[----:B--2---:R-:W-:-:S05]  /*1920*/  IADD3 R0, -R8, R0, RZ ;  /* 0x0000000008007210 */ /* 0x004fca0007ffe1ff */
[----:B------:R1:W-:Y:S02]  /*1930*/  STL [R1+0x1c], R0 ;  /* 0x00001c0001007387 */ /* 0x0003e40000100800 */
.L_x_791:
[----:B------:R-:W-:-:S04]  /*1940*/  ISETP.NE.U32.AND P0, PT, RZ, c[0x0][0x368], PT ;  /* 0x0000da00ff007a0c */ /* 0x000fc80003f05070 */
[----:B------:R-:W-:-:S13]  /*1950*/  ISETP.NE.AND.EX P0, PT, RZ, c[0x0][0x36c], PT, P0 ;  /* 0x0000db00ff007a0c */ /* 0x000fda0003f05300 */
[----:B------:R-:W-:Y:S05]  /*1960*/  @!P0 BRA `(.L_x_792) ;  /* 0x0000003000008947 */ /* 0x000fea0003800000 */
[----:B-1----:R-:W-:-:S05]  /*1970*/  IMAD.WIDE R4, R31, R173, c[0x0][0x368] ;  /* 0x0000da001f047625 */ /* 0x002fca00078e02ad */
[----:B------:R1:W5:Y:S01]  /*1980*/  LDG.E R13, [R4.64] ;  /* 0x00000008040d7981 */ /* 0x000362000c1e1900 */
[----:B------:R-:W-:Y:S05]  /*1990*/  BRA `(.L_x_793) ;  /* 0x0000005000007947 */ /* 0x000fea0003800000 */
.L_x_792:
[----:B------:R-:W-:Y:S01]  /*19a0*/  MOV R13, c[0x0][0x1d0] ;  /* 0x00007400000d7a02 */ /* 0x000fe20000000f00 */
[----:B------:R-:W-:Y:S05]  /*19b0*/  @!P4 BRA `(.L_x_793) ;  /* 0x000000300000c947 */ /* 0x000fea0003800000 */
[----:B-1----:R-:W2:Y:S04]  /*19c0*/  LDG.E R6, [R4.64] ;  /* 0x0000000804067981 */ /* 0x002ea8000c1e1900 */
[----:B------:R-:W2:Y:S02]  /*19d0*/  LDG.E R0, [R4.64+0x4] ;  /* 0x0000040804007981 */ /* 0x000ea4000c1e1900 */
[----:B--2---:R-:W-:Y:S02]  /*19e0*/  IADD3 R13, -R6, R0, RZ ;  /* 0x00000000060d7210 */ /* 0x004fe40007ffe1ff */
.L_x_793:
[----:B-1----:R-:W2:Y:S04]  /*19f0*/  LDL R0, [R1+0x1c] ;  /* 0x00001c0001007983 */ /* 0x002ea80000100800 */
[----:B------:R-:W3:Y:S04]  /*1a00*/  LDL.LU R6, [R1+0x5c] ;  /* 0x00005c0001067983 */ /* 0x000ee80000300800 */
[----:B------:R-:W4:Y:S04]  /*1a10*/  LDL.LU R10, [R1+0x54] ;  /* 0x00005400010a7983 */ /* 0x000f280000300800 */
[----:B------:R1:W4:Y:S04]  /*1a20*/  @P3 LDG.E R5, [R2.64] ;  /* 0x0000000802053981 */ /* 0x000328000c1e1900 */
[----:B------:R1:W4:Y:S01]  /*1a30*/  @P3 LDG.E R4, [R2.64+0x4] ;  /* 0x0000040802043981 */ /* 0x000322000c1e1900 */
[----:B------:R-:W-:Y:S01]  /*1a40*/  IMAD.MOV.U32 R7, RZ, RZ, c[0x0][0x2c4] ;  /* 0x0000b100ff077624 */ /* 0x000fe200078e00ff */
[----:B------:R-:W-:-:S04]  /*1a50*/  ISETP.NE.U32.AND P0, PT, RZ, c[0x0][0x378], PT ;  /* 0x0000de00ff007a0c */ /* 0x000fc80003f05070 */
[----:B------:R-:W-:Y:S02]  /*1a60*/  ISETP.NE.AND P2, PT, R7, 0x1, PT ;  /* 0x000000010700780c */ /* 0x000fe40003f45270 */
[----:B------:R-:W-:Y:S01]  /*1a70*/  ISETP.NE.AND.EX P0, PT, RZ, c[0x0][0x37c], PT, P0 ;  /* 0x0000df00ff007a0c */ /* 0x000fe20003f05300 */
[----:B-----5:R-:W-:Y:S02]  /*1a80*/  IMAD.IADD R12, R13, 0x1, -R161 ;  /* 0x000000010d0c7824 */ /* 0x020fe400078e0aa1 */
[----:B------:R-:W-:-:S10]  /*1a90*/  IMAD.MOV.U32 R138, RZ, RZ, R13 ;  /* 0x000000ffff8a7224 */ /* 0x000fd400078e000d */
[----:B-1----:R-:W-:-:S05]  /*1aa0*/  @P0 IMAD.WIDE R2, R31, R173, c[0x0][0x378] ;  /* 0x0000de001f020625 */ /* 0x002fca00078e02ad */
[----:B------:R1:W5:Y:S01]  /*1ab0*/  @P0 LDG.E R138, [R2.64] ;  /* 0x00000008028a0981 */ /* 0x000362000c1e1900 */
[----:B--2---:R-:W-:Y:S02]  /*1ac0*/  IMAD.MOV.U32 R8, RZ, RZ, R0 ;  /* 0x000000ffff087224 */ /* 0x004fe400078e0000 */
[----:B---3--:R-:W-:Y:S02]  /*1ad0*/  IMAD.SHL.U32 R9, R6, 0x80, RZ ;  /* 0x0000008006097824 */ /* 0x008fe400078e00ff */
[----:B------:R-:W-:Y:S01]  /*1ae0*/  IMAD.MOV.U32 R6, RZ, RZ, c[0x0][0x32c] ;  /* 0x0000cb00ff067624 */ /* 0x000fe200078e00ff */
[----:B----4-:R-:W-:-:S04]  /*1af0*/  LOP3.LUT R10, R10, 0xfffeffff, RZ, 0xc0, !PT ;  /* 0xfffeffff0a0a7812 */ /* 0x010fc800078ec0ff */
[----:B------:R-:W-:Y:S02]  /*1b00*/  ISETP.GE.AND P1, PT, R6, 0x1, PT ;  /* 0x000000010600780c */ /* 0x000fe40003f26270 */
[----:B------:R-:W-:Y:S01]  /*1b10*/  @P2 LOP3.LUT R10, R10, 0x10000, RZ, 0xfc, !PT ;  /* 0x000100000a0a2812 */ /* 0x000fe200078efcff */
[----:B------:R-:W-:Y:S02]  /*1b20*/  IMAD.MOV.U32 R0, RZ, RZ, c[0x0][0x228] ;  /* 0x00008a00ff007624 */ /* 0x000fe400078e00ff */
[----:B------:R-:W-:Y:S01]  /*1b30*/  @P3 IMAD.IADD R0, R4, 0x1, -R5 ;  /* 0x0000000104003824 */ /* 0x000fe200078e0a05 */
[----:B------:R-:W-:-:S03]  /*1b40*/  LOP3.LUT R10, R10, 0xffff7fff, RZ, 0xc0, !PT ;  /* 0xffff7fff0a0a7812 */ /* 0x000fc600078ec0ff */
[----:B------:R-:W-:Y:S01]  /*1b50*/  IMAD.IADD R7, R12, 0x1, R0 ;  /* 0x000000010c077824 */ /* 0x000fe200078e0200 */
[----:B------:R2:W-:Y:S03]  /*1b60*/  STL [R1+0x48], R9 ;  /* 0x0000480901007387 */ /* 0x0005e60000100800 */
[----:B------:R-:W-:Y:S01]  /*1b70*/  @P1 LOP3.LUT R10, R10, 0x8000, RZ, 0xfc, !PT ;  /* 0x000080000a0a1812 */ /* 0x000fe200078efcff */
[----:B------:R2:W-:Y:S01]  /*1b80*/  STL [R1+0x20], R7 ;  /* 0x0000200701007387 */ /* 0x0005e20000100800 */
[----:B-1----:R-:W-:-:S03]  /*1b90*/  IADD3 R2, R9, 0x7f, RZ ;  /* 0x0000007f09027810 */ /* 0x002fc60007ffe0ff */
[----:B------:R2:W-:Y:S02]  /*1ba0*/  STL [R1+0x54], R10 ;  /* 0x0000540a01007387 */ /* 0x0005e40000100800 */
[----:B------:R-:W-:Y:S01]  /*1bb0*/  @P2 IMAD.HI.U32 R4, R2, c[0x0][0x2c8], RZ ;  /* 0x0000b20002042a27 */ /* 0x000fe200078e00ff */
[----:B------:R-:W-:-:S04]  /*1bc0*/  IADD3 R3, R7, 0x4f, RZ ;  /* 0x0000004f07037810 */ /* 0x000fc80007ffe0ff */
[----:B------:R-:W-:Y:S01]  /*1bd0*/  @P2 SHF.R.U32.HI R2, RZ, c[0x0][0x2cc], R4 ;  /* 0x0000b300ff022a19 */ /* 0x000fe20000011604 */
[----:B------:R-:W-:Y:S01]  /*1be0*/  IMAD.HI R3, R3, 0x66666667, RZ ;  /* 0x6666666703037827 */ /* 0x000fe200078e02ff */
[----:B------:R-:W-:-:S04]  /*1bf0*/  IADD3 R4, R7, 0x1, -R8 ;  /* 0x0000000107047810 */ /* 0x000fc80007ffe808 */
[----:B------:R-:W-:Y:S01]  /*1c00*/  SHF.R.U32.HI R5, RZ, 0x1f, R3 ;  /* 0x0000001fff057819 */ /* 0x000fe20000011603 */
[----:B------:R-:W-:-:S03]  /*1c10*/  IMAD.IADD R2, R4, 0x1, R2 ;  /* 0x0000000104027824 */ /* 0x000fc600078e0202 */
[----:B------:R-:W-:Y:S02]  /*1c20*/  LEA.HI.SX32 R171, R3, R5, 0x1b ;  /* 0x0000000503ab7211 */ /* 0x000fe400078fdaff */
        /* <DEDUP_REMOVED lines=12> */
.L_x_796:
[----:B------:R-:W-:-:S13]  /*1cf0*/  ISETP.NE.AND P0, PT, R6, 0x1, PT ;  /* 0x000000010600780c */ /* 0x000fda0003f05270 */
[----:B------:R-:W-:-:S05]  /*1d00*/  @P0 IMAD.HI.U32 R2, R3, c[0x0][0x330], RZ ;  /* 0x0000cc0003020a27 */ /* 0x000fca00078e00ff */
[----:B------:R-:W-:Y:S02]  /*1d10*/  @P0 SHF.R.U32.HI R3, RZ, c[0x0][0x334], R2 ;  /* 0x0000cd00ff030a19 */ /* 0x000fe40000011602 */
.L_x_797:
[----:B------:R-:W-:Y:S05]  /*1d20*/  BSYNC B0 ;  /* 0x0000000000007941 */ /* 0x000fea0003800000 */
.L_x_795:
[----:B------:R-:W-:-:S05]  /*1d30*/  IMAD R3, R3, R6, c[0x0][0x32c] ;  /* 0x0000cb0003037624 */ /* 0x000fca00078e0206 */
[----:B------:R-:W-:-:S03]  /*1d40*/  IMNMX R4, R4, R3, PT ;  /* 0x0000000304047217 */ /* 0x000fc60003800200 */
.L_x_794:
[----:B------:R-:W-:Y:S01]  /*1d50*/  IMAD.IADD R5, R7, 0x1, -R8 ;  /* 0x0000000107057824 */ /* 0x000fe200078e0a08 */
[----:B------:R-:W-:Y:S01]  /*1d60*/  IADD3 R4, R4, 0x4f, RZ ;  /* 0x0000004f04047810 */ /* 0x000fe20007ffe0ff */
[----:B------:R-:W-:-:S03]  /*1d70*/  @P2 IMAD.HI.U32 R3, R9, c[0x0][0x2c8], RZ ;  /* 0x0000b20009032a27 */ /* 0x000fc600078e00ff */
[----:B------:R1:W-:Y:S01]  /*1d80*/  STL [R1+0x4], R5 ;  /* 0x0000040501007387 */ /* 0x0003e20000100800 */
[----:B------:R-:W-:-:S04]  /*1d90*/  IMAD.HI R4, R4, 0x66666667, RZ ;  /* 0x6666666704047827 */ /* 0x000fc800078e02ff */
[----:B------:R-:W-:Y:S01]  /*1da0*/  IMAD.MOV.U32 R2, RZ, RZ, R9 ;  /* 0x000000ffff027224 */ /* 0x000fe200078e0009 */
[----:B------:R-:W-:Y:S02]  /*1db0*/  @P2 SHF.R.U32.HI R2, RZ, c[0x0][0x2cc], R3 ;  /* 0x0000b300ff022a19 */ /* 0x000fe40000011603 */
[----:B------:R-:W-:-:S03]  /*1dc0*/  SHF.R.U32.HI R3, RZ, 0x1f, R4 ;  /* 0x0000001fff037819 */ /* 0x000fc60000011604 */
[----:B------:R-:W-:Y:S01]  /*1dd0*/  IMAD.IADD R2, R5, 0x1, R2 ;  /* 0x0000000105027824 */ /* 0x000fe200078e0202 */
[----:B------:R-:W-:-:S04]  /*1de0*/  LEA.HI.SX32 R4, R4, R3, 0x1b ;  /* 0x0000000304047211 */ /* 0x000fc800078fdaff */
[----:B------:R-:W-:Y:S02]  /*1df0*/  IADD3 R3, R2, -c[0x0][0x324], RZ ;  /* 0x8000c90002037a10 */ /* 0x000fe40007ffe0ff */
[----:B--2---:R-:W-:Y:S01]  /*1e00*/  IMNMX R9, R171, R4, PT ;  /* 0x00000004ab097217 */ /* 0x004fe20003800200 */
        /* <DEDUP_REMOVED lines=10> */
.L_x_800:
[----:B------:R-:W-:-:S13]  /*1eb0*/  ISETP.NE.AND P0, PT, R6, 0x1, PT ;  /* 0x000000010600780c */ /* 0x000fda0003f05270 */
[----:B------:R-:W-:-:S05]  /*1ec0*/  @P0 IMAD.HI.U32 R4, R2, c[0x0][0x330], RZ ;  /* 0x0000cc0002040a27 */ /* 0x000fca00078e00ff */
[----:B------:R-:W-:Y:S02]  /*1ed0*/  @P0 SHF.R.U32.HI R2, RZ, c[0x0][0x334], R4 ;  /* 0x0000cd00ff020a19 */ /* 0x000fe40000011604 */
.L_x_801:
[----:B------:R-:W-:Y:S05]  /*1ee0*/  BSYNC B0 ;  /* 0x0000000000007941 */ /* 0x000fea0003800000 */
.L_x_799:
[----:B------:R-:W-:-:S05]  /*1ef0*/  IMAD R2, R2, c[0x0][0x32c], RZ ;  /* 0x0000cb0002027a24 */ /* 0x000fca00078e02ff */
[----:B------:R-:W-:-:S04]  /*1f00*/  IMNMX R3, R3, R2, !PT ;  /* 0x0000000203037217 */ /* 0x000fc80007800200 */
.L_x_798:
[----:B------:R-:W-:Y:S01]  /*1f10*/  LOP3.LUT R4, R15, 0xff000000, RZ, 0xc0, !PT ;  /* 0xff0000000f047812 */ /* 0x000fe200078ec0ff */
[----:B------:R-:W-:Y:S01]  /*1f20*/  IMAD.HI R3, R3, 0x66666667, RZ ;  /* 0x6666666703037827 */ /* 0x000fe200078e02ff */
[----:B-1----:R-:W-:Y:S01]  /*1f30*/  LOP3.LUT R5, R15, 0xff0000, RZ, 0xc0, !PT ;  /* 0x00ff00000f057812 */ /* 0x002fe200078ec0ff */
[----:B------:R-:W-:Y:S01]  /*1f40*/  BSSY B0, `(.L_x_802) ;  /* 0x000002c000007945 */ /* 0x000fe20003800000 */
[----:B------:R-:W-:Y:S02]  /*1f50*/  SHF.R.U32.HI R4, RZ, 0x8, R4 ;  /* 0x00000008ff047819 */ /* 0x000fe40000011604 */
[----:B------:R-:W-:Y:S02]  /*1f60*/  SHF.R.U32.HI R2, RZ, 0x1f, R3 ;  /* 0x0000001fff027819 */ /* 0x000fe40000011603 */
[----:B------:R-:W-:Y:S02]  /*1f70*/  LEA.HI R5, R5, R4, RZ, 0x10 ;  /* 0x0000000405057211 */ /* 0x000fe400078f80ff */
[----:B------:R-:W-:Y:S01]  /*1f80*/  LEA.HI.SX32 R3, R3, R2, 0x1b ;  /* 0x0000000203037211 */ /* 0x000fe200078fdaff */
[----:B------:R-:W-:Y:S01]  /*1f90*/  IMAD.MOV.U32 R2, RZ, RZ, RZ ;  /* 0x000000ffff027224 */ /* 0x000fe200078e00ff */
[----:B------:R-:W-:-:S02]  /*1fa0*/  SHF.R.U32.HI R7, RZ, 0x10, R5 ;  /* 0x00000010ff077819 */ /* 0x000fc40000011605 */
[----:B------:R-:W-:Y:S02]  /*1fb0*/  LOP3.LUT R15, R5, 0xff, RZ, 0xc0, !PT ;  /* 0x000000ff050f7812 */ /* 0x000fe400078ec0ff */
[----:B------:R-:W-:Y:S01]  /*1fc0*/  IMNMX R6, RZ, R3, !PT ;  /* 0x00000003ff067217 */ /* 0x000fe20007800200 */
[----:B------:R1:W-:Y:S01]  /*1fd0*/  STL [R1+0x5c], R7 ;  /* 0x00005c0701007387 */ /* 0x0003e20000100800 */
[----:B------:R-:W-:Y:S02]  /*1fe0*/  ISETP.NE.AND P1, PT, R7, RZ, PT ;  /* 0x000000ff0700720c */ /* 0x000fe40003f25270 */
[----:B------:R-:W-:Y:S01]  /*1ff0*/  ISETP.GT.AND P0, PT, R9, R6, PT ;  /* 0x000000060900720c */ /* 0x000fe20003f04270 */
[----:B------:R1:W-:Y:S01]  /*2000*/  STL [R1+0x60], R15 ;  /* 0x0000600f01007387 */ /* 0x0003e20000100800 */
[----:B------:R-:W-:-:S11]  /*2010*/  SEL R135, R7, c[0x0][0x338], P1 ;  /* 0x0000ce0007877a07 */ /* 0x000fd60000800000 */
[----:B------:R-:W-:Y:S05]  /*2020*/  @!P0 BRA `(.L_x_803) ;  /* 0x000001d000008947 */ /* 0x000fea0003800000 */
[----:B------:R-:W-:Y:S02]  /*2030*/  IABS R3, R135 ;  /* 0x0000008700037213 */ /* 0x000fe40000000000 */
[----:B-1----:R-:W-:Y:S02]  /*2040*/  IADD3 R7, R135, -0x1, R9 ;  /* 0xffffffff87077810 */ /* 0x002fe40007ffe009 */
[----:B------:R-:W1:Y:S03]  /*2050*/  I2F.RP R2, R3 ;  /* 0x0000000300027306 */ /* 0x000e660000209400 */
[----:B------:R-:W-:-:S05]  /*2060*/  IMAD.IADD R7, R7, 0x1, -R6 ;  /* 0x0000000107077824 */ /* 0x000fca00078e0a06 */
[----:B------:R-:W-:Y:S01]  /*2070*/  IABS R11, R7 ;  /* 0x00000007000b7213 */ /* 0x000fe20000000000 */
[----:B-1----:R-:W1:Y:S02]  /*2080*/  MUFU.RCP R2, R2 ;  /* 0x0000000200027308 */ /* 0x002e640000001000 */
[----:B-1----:R-:W-:-:S06]  /*2090*/  IADD3 R2, R2, 0xffffffe, RZ ;  /* 0x0ffffffe02027810 */ /* 0x002fcc0007ffe0ff */
[----:B------:R-:W1:Y:S02]  /*20a0*/  F2I.FTZ.U32.TRUNC.NTZ R5, R2 ;  /* 0x0000000200057305 */ /* 0x000e64000021f000 */
        /* <DEDUP_REMOVED lines=21> */
.L_x_803:
[----:B------:R-:W-:Y:S05]  /*2200*/  BSYNC B0 ;  /* 0x0000000000007941 */ /* 0x000fea0003800000 */
.L_x_802:
[----:B------:R-:W-:Y:S01]  /*2210*/  IMAD R3, R15, R2, R6 ;  /* 0x000000020f037224 */ /* 0x000fe200078e0206 */
[----:B------:R-:W2:Y:S03]  /*2220*/  S2R R11, SR_TID.X ;  /* 0x00000000000b7919 */ /* 0x000ea60000002100 */
[C---:B------:R-:W-:Y:S02]  /*2230*/  IMAD.IADD R2, R3.reuse, 0x1, R2 ;  /* 0x0000000103027824 */ /* 0x040fe400078e0202 */
[----:B------:R-:W-:-:S03]  /*2240*/  IMAD R3, R3, 0x50, -R12 ;  /* 0x0000005003037824 */ /* 0x000fc600078e0a0c */
[----:B------:R-:W-:Y:S02]  /*2250*/  IMNMX R2, R9, R2, PT ;  /* 0x0000000209027217 */ /* 0x000fe40003800200 */
[----:B------:R-:W-:-:S03]  /*2260*/  IMNMX R3, RZ, R3, !PT ;  /* 0x00000003ff037217 */ /* 0x000fc60007800200 */
[----:B------:R-:W-:Y:S02]  /*2270*/  IMAD R2, R2, 0x50, -R12 ;  /* 0x0000005002027824 */ /* 0x000fe400078e0a0c */
[----:B------:R-:W-:-:S03]  /*2280*/  IMAD.WIDE.U32 R4, R3, -0x33333333, RZ ;  /* 0xcccccccd03047825 */ /* 0x000fc600078e00ff */
[----:B------:R-:W-:Y:S02]  /*2290*/  IMNMX R2, R2, R0, PT ;  /* 0x0000000002027217 */ /* 0x000fe40003800200 */
[----:B------:R-:W-:Y:S02]  /*22a0*/  SHF.R.U32.HI R130, RZ, 0x6, R5 ;  /* 0x00000006ff827819 */ /* 0x000fe40000011605 */
[----:B------:R-:W-:Y:S02]  /*22b0*/  ISETP.GT.AND P0, PT, R2, R3, PT ;  /* 0x000000030200720c */ /* 0x000fe40003f04270 */
[----:B--2---:R-:W-:Y:S01]  /*22c0*/  SHF.R.S32.HI R10, RZ, 0x1f, R11 ;  /* 0x0000001fff0a7819 */ /* 0x004fe2000001140b */
[----:B------:R-:W-:-:S03]  /*22d0*/  IMAD.MOV.U32 R4, RZ, RZ, R130 ;  /* 0x000000ffff047224 */ /* 0x000fc600078e0082 */
[CC--:B------:R-:W-:Y:S02]  /*22e0*/  LEA.HI R5, R10.reuse, R11.reuse, RZ, 0x5 ;  /* 0x0000000b0a057211 */ /* 0x0c0fe400078f28ff */
[----:B-1----:R-:W-:-:S04]  /*22f0*/  LEA.HI R7, R10, R11, RZ, 0x3 ;  /* 0x0000000b0a077211 */ /* 0x002fc800078f18ff */
[----:B------:R-:W-:Y:S02]  /*2300*/  LOP3.LUT R8, R7, 0xfffffff8, RZ, 0xc0, !PT ;  /* 0xfffffff807087812 */ /* 0x000fe400078ec0ff */
[----:B------:R-:W-:Y:S02]  /*2310*/  @P0 IADD3 R3, R2, 0x4f, RZ ;  /* 0x0000004f02030810 */ /* 0x000fe40007ffe0ff */
[----:B------:R-:W-:Y:S01]  /*2320*/  LEA.HI R2, R10, R11, RZ, 0x2 ;  /* 0x0000000b0a027211 */ /* 0x000fe200078f10ff */
[----:B------:R-:W-:Y:S01]  /*2330*/  IMAD.IADD R165, R11, 0x1, -R8 ;  /* 0x000000010ba57824 */ /* 0x000fe200078e0a08 */
[----:B------:R-:W-:Y:S01]  /*2340*/  SHF.R.S32.HI R139, RZ, 0x3, R7 ;  /* 0x00000003ff8b7819 */ /* 0x000fe20000011407 */
[----:B------:R-:W-:Y:S01]  /*2350*/  @P0 IMAD.HI R3, R3, 0x66666667, RZ ;  /* 0x6666666703030827 */ /* 0x000fe200078e02ff */
[----:B------:R-:W-:Y:S02]  /*2360*/  LOP3.LUT R9, R2, 0xfffffffc, RZ, 0xc0, !PT ;  /* 0xfffffffc02097812 */ /* 0x000fe400078ec0ff */
[--C-:B------:R-:W-:Y:S01]  /*2370*/  SHF.R.S32.HI R83, RZ, 0x2, R2.reuse ;  /* 0x00000002ff537819 */ /* 0x100fe20000011402 */
[----:B------:R-:W-:Y:S01]  /*2380*/  IMAD.SHL.U32 R136, R165, 0x8, RZ ;  /* 0x00000008a5887824 */ /* 0x000fe200078e00ff */
[----:B------:R-:W-:Y:S01]  /*2390*/  SHF.R.S32.HI R2, RZ, 0x1f, R2 ;  /* 0x0000001fff027819 */ /* 0x000fe20000011402 */
[----:B------:R-:W-:Y:S01]  /*23a0*/  IMAD.IADD R164, R11, 0x1, -R9 ;  /* 0x000000010ba47824 */ /* 0x000fe200078e0a09 */
[----:B------:R-:W-:Y:S01]  /*23b0*/  @P0 SHF.R.U32.HI R6, RZ, 0x1f, R3 ;  /* 0x0000001fff060819 */ /* 0x000fe20000011603 */
[----:B------:R-:W-:Y:S01]  /*23c0*/  IMAD.MOV.U32 R9, RZ, RZ, 0x40 ;  /* 0x00000040ff097424 */ /* 0x000fe200078e00ff */
[----:B------:R-:W-:Y:S01]  /*23d0*/  LEA.HI R2, R2, R83, RZ, 0x3 ;  /* 0x0000005302027211 */ /* 0x000fe200078f18ff */
[C---:B------:R-:W-:Y:S01]  /*23e0*/  IMAD.SHL.U32 R32, R164.reuse, 0x8, RZ ;  /* 0x00000008a4207824 */ /* 0x040fe200078e00ff */
[----:B------:R-:W-:Y:S01]  /*23f0*/  @P0 LEA.HI.SX32 R4, R3, R6, 0x1b ;  /* 0x0000000603040211 */ /* 0x000fe200078fdaff */
[----:B------:R-:W-:Y:S01]  /*2400*/  IMAD.SHL.U32 R28, R164, 0x4, RZ ;  /* 0x00000004a41c7824 */ /* 0x000fe200078e00ff */
[----:B------:R-:W-:-:S02]  /*2410*/  LOP3.LUT R2, R2, 0xfffffff8, RZ, 0xc0, !PT ;  /* 0xfffffff802027812 */ /* 0x000fc400078ec0ff */
[----:B------:R-:W-:Y:S02]  /*2420*/  SHF.R.S32.HI R3, RZ, 0x5, R5 ;  /* 0x00000005ff037819 */ /* 0x000fe40000011405 */
[C---:B------:R-:W-:Y:S01]  /*2430*/  IADD3 R140, R83.reuse, 0x20, RZ ;  /* 0x00000020538c7810 */ /* 0x040fe20007ffe0ff */
[C---:B------:R-:W-:Y:S01]  /*2440*/  IMAD.IADD R2, R83.reuse, 0x1, -R2 ;  /* 0x0000000153027824 */ /* 0x040fe200078e0a02 */
[----:B------:R-:W-:Y:S01]  /*2450*/  IADD3 R141, R83, 0x40, RZ ;  /* 0x00000040538d7810 */ /* 0x000fe20007ffe0ff */
[----:B------:R-:W-:Y:S01]  /*2460*/  IMAD.SHL.U32 R158, R3, 0x200, RZ ;  /* 0x00000200039e7824 */ /* 0x000fe200078e00ff */
[----:B------:R-:W-:Y:S01]  /*2470*/  SHF.R.S32.HI R3, RZ, 0x1f, R140 ;  /* 0x0000001fff037819 */ /* 0x000fe2000001148c */
[----:B------:R-:W-:Y:S01]  /*2480*/  IMAD.SHL.U32 R6, R140, 0x40, RZ ;  /* 0x000000408c067824 */ /* 0x000fe200078e00ff */
[C---:B------:R-:W-:Y:S01]  /*2490*/  LOP3.LUT P0, RZ, R2.reuse, 0x4, RZ, 0xc0, !PT ;  /* 0x0000000402ff7812 */ /* 0x040fe2000780c0ff */
[----:B------:R-:W-:Y:S01]  /*24a0*/  IMAD.SHL.U32 R2, R2, 0x40, RZ ;  /* 0x0000004002027824 */ /* 0x000fe200078e00ff */
[----:B------:R-:W-:Y:S01]  /*24b0*/  SHF.R.S32.HI R8, RZ, 0x1f, R141 ;  /* 0x0000001fff087819 */ /* 0x000fe2000001148d */
[----:B------:R-:W-:Y:S01]  /*24c0*/  IMAD.SHL.U32 R5, R141, 0x40, RZ ;  /* 0x000000408d057824 */ /* 0x000fe200078e00ff */
[----:B------:R-:W-:-:S02]  /*24d0*/  ISETP.GT.AND P1, PT, R4, R130, PT ;  /* 0x000000820400720c */ /* 0x000fc40003f24270 */
[----:B------:R-:W-:Y:S02]  /*24e0*/  LOP3.LUT R150, R2, 0x1c0, RZ, 0xc0, !PT ;  /* 0x000001c002967812 */ /* 0x000fe400078ec0ff */
[----:B------:R-:W-:Y:S02]  /*24f0*/  LEA.HI R7, R3, R140, RZ, 0x3 ;  /* 0x0000008c03077211 */ /* 0x000fe400078f18ff */
[----:B------:R-:W-:Y:S02]  /*2500*/  SHF.R.U32.HI R157, RZ, 0x3, R150 ;  /* 0x00000003ff9d7819 */ /* 0x000fe40000011696 */
[----:B------:R-:W-:Y:S02]  /*2510*/  LOP3.LUT R2, R150, 0x18, R32, 0xf8, !PT ;  /* 0x0000001896027812 */ /* 0x000fe400078ef820 */
[----:B------:R-:W-:Y:S02]  /*2520*/  LEA.HI R3, R8, R141, RZ, 0x3 ;  /* 0x0000008d08037211 */ /* 0x000fe400078f18ff */
[----:B------:R-:W-:-:S02]  /*2530*/  LOP3.LUT R2, R158, R2, R157, 0xf6, !PT ;  /* 0x000000029e027212 */ /* 0x000fc400078ef69d */
[----:B------:R-:W-:Y:S01]  /*2540*/  LOP3.LUT R152, R5, 0x1c0, RZ, 0xc0, !PT ;  /* 0x000001c005987812 */ /* 0x000fe200078ec0ff */
[----:B------:R-:W-:Y:S01]  /*2550*/  IMAD.SHL.U32 R5, R3, 0x40, RZ ;  /* 0x0000004003057824 */ /* 0x000fe200078e00ff */
[----:B------:R-:W-:Y:S01]  /*2560*/  LOP3.LUT R151, R6, 0x1c0, RZ, 0xc0, !PT ;  /* 0x000001c006977812 */ /* 0x000fe200078ec0ff */
[----:B------:R-:W-:Y:S01]  /*2570*/  IMAD.SHL.U32 R6, R7, 0x40, RZ ;  /* 0x0000004007067824 */ /* 0x000fe200078e00ff */
[----:B------:R-:W-:Y:S02]  /*2580*/  SEL R3, R9, 0xffffffc0, !P0 ;  /* 0xffffffc009037807 */ /* 0x000fe40004000000 */
[----:B------:R-:W-:Y:S02]  /*2590*/  LEA R81, R2, 0x100, 0x1 ;  /* 0x0000010002517811 */ /* 0x000fe400078e08ff */
[----:B------:R-:W-:Y:S02]  /*25a0*/  SHF.R.S32.HI R187, RZ, 0x1f, R139 ;  /* 0x0000001fffbb7819 */ /* 0x000fe4000001148b */
[----:B------:R-:W-:Y:S01]  /*25b0*/  SHF.R.S32.HI R33, RZ, 0x1f, R32 ;  /* 0x0000001fff217819 */ /* 0x000fe20000011420 */
[----:B------:R-:W-:Y:S01]  /*25c0*/  IMAD.IADD R82, R81, 0x1, R3 ;  /* 0x0000000151527824 */ /* 0x000fe200078e0203 */
[----:B------:R-:W-:-:S02]  /*25d0*/  SHF.R.S32.HI R29, RZ, 0x1f, R28 ;  /* 0x0000001fff1d7819 */ /* 0x000fc4000001141c */
[----:B------:R-:W-:Y:S02]  /*25e0*/  IADD3 R30, R28, 0x10, RZ ;  /* 0x000000101c1e7810 */ /* 0x000fe40007ffe0ff */
[----:B------:R-:W-:Y:S02]  /*25f0*/  SHF.R.S32.HI R137, RZ, 0x1f, R136 ;  /* 0x0000001fff897819 */ /* 0x000fe40000011488 */
[----:B------:R-:W-:Y:S02]  /*2600*/  SHF.R.U32.HI R188, RZ, 0x3, R151 ;  /* 0x00000003ffbc7819 */ /* 0x000fe40000011697 */
[----:B------:R-:W-:Y:S02]  /*2610*/  SHF.R.U32.HI R189, RZ, 0x3, R152 ;  /* 0x00000003ffbd7819 */ /* 0x000fe40000011698 */
[----:B------:R-:W-:Y:S02]  /*2620*/  LOP3.LUT R162, R6, 0xfffffe00, RZ, 0xc0, !PT ;  /* 0xfffffe0006a27812 */ /* 0x000fe400078ec0ff */
[----:B------:R-:W-:Y:S01]  /*2630*/  LOP3.LUT R163, R5, 0xfffffe00, RZ, 0xc0, !PT ;  /* 0xfffffe0005a37812 */ /* 0x000fe200078ec0ff */
[----:B------:R-:W-:Y:S05]  /*2640*/  @!P1 BRA `(.L_x_804) ;  /* 0x0000548000009947 */ /* 0x000fea0003800000 */
[----:B------:R-:W-:-:S04]  /*2650*/  ISETP.NE.U32.AND P0, PT, RZ, c[0x0][0x340], PT ;  /* 0x0000d000ff007a0c */ /* 0x000fc80003f05070 */
[----:B------:R-:W-:-:S13]  /*2660*/  ISETP.NE.AND.EX P2, PT, RZ, c[0x0][0x344], PT, P0 ;  /* 0x0000d100ff007a0c */ /* 0x000fda0003f45300 */
[----:B------:R-:W-:-:S05]  /*2670*/  @P2 IMAD.WIDE R2, R31, R173, c[0x0][0x340] ;  /* 0x0000d0001f022625 */ /* 0x000fca00078e02ad */
[----:B------:R1:W2:Y:S01]  /*2680*/  @P2 LDG.E R22, [R2.64] ;  /* 0x0000000802162981 */ /* 0x0002a2000c1e1900 */
[----:B------:R-:W-:Y:S01]  /*2690*/  IADD3 R124, P0, R139, R14, RZ ;  /* 0x0000000e8b7c7210 */ /* 0x000fe20007f1e0ff */
[----:B------:R-:W-:Y:S01]  /*26a0*/  IMAD.MOV.U32 R144, RZ, RZ, 0x50 ;  /* 0x00000050ff907424 */ /* 0x000fe200078e00ff */
[----:B------:R-:W-:Y:S01]  /*26b0*/  SHF.R.S32.HI R21, RZ, 0x1f, R31 ;  /* 0x0000001fff157819 */ /* 0x000fe2000001141f */
[----:B------:R-:W-:Y:S01]  /*26c0*/  IMAD.MOV.U32 R20, RZ, RZ, c[0x0][0x238] ;  /* 0x00008e00ff147624 */ /* 0x000fe200078e00ff */
[----:B------:R-:W-:Y:S01]  /*26d0*/  LEA.HI.X.SX32 R133, R14, R187, 0x1, P0 ;  /* 0x000000bb0e857211 */ /* 0x000fe200000f0eff */
[C---:B------:R-:W-:Y:S01]  /*26e0*/  IMAD R172, R144.reuse, c[0x0][0x23c], RZ ;  /* 0x00008f0090ac7a24 */ /* 0x040fe200078e02ff */
[----:B------:R-:W-:Y:S01]  /*26f0*/  SEL R25, R21, RZ, !P3 ;  /* 0x000000ff15197207 */ /* 0x000fe20005800000 */
[----:B------:R-:W-:Y:S01]  /*2700*/  IMAD.WIDE.U32 R148, R144, c[0x0][0x238], RZ ;  /* 0x00008e0090947a25 */ /* 0x000fe200078e00ff */
[----:B------:R-:W-:Y:S02]  /*2710*/  IADD3 R36, R4, -0x1, RZ ;  /* 0xffffffff04247810 */ /* 0x000fe40007ffe0ff */
[----:B------:R-:W-:Y:S01]  /*2720*/  IADD3 R118, -R139, R0, RZ ;  /* 0x000000008b767210 */ /* 0x000fe20007ffe1ff */
[----:B------:R-:W-:Y:S01]  /*2730*/  IMAD R5, R133, c[0x0][0x238], RZ ;  /* 0x00008e0085057a24 */ /* 0x000fe200078e02ff */
[----:B------:R-:W-:Y:S01]  /*2740*/  SEL R24, R31, RZ, !P3 ;  /* 0x000000ff1f187207 */ /* 0x000fe20005800000 */
[----:B------:R-:W-:Y:S01]  /*2750*/  IMAD R4, R25, c[0x0][0x248], RZ ;  /* 0x0000920019047a24 */ /* 0x000fe200078e02ff */
[----:B------:R-:W-:Y:S01]  /*2760*/  ISETP.GE.AND P5, PT, R136, c[0x0][0x1d4], PT ;  /* 0x0000750088007a0c */ /* 0x000fe20003fa6270 */
[----:B------:R-:W-:Y:S01]  /*2770*/  IMAD R5, R124, c[0x0][0x23c], R5 ;  /* 0x00008f007c057a24 */ /* 0x000fe200078e0205 */
[----:B------:R-:W-:Y:S01]  /*2780*/  SHF.L.U32 R178, R20, 0x4, RZ ;  /* 0x0000000414b27819 */ /* 0x000fe200000006ff */
[----:B------:R-:W-:Y:S01]  /*2790*/  IMAD R10, R36, -0x50, R118 ;  /* 0xffffffb0240a7824 */ /* 0x000fe200078e0276 */
[----:B------:R-:W-:Y:S01]  /*27a0*/  SHF.L.U64.HI R173, R20, R173, c[0x0][0x23c] ;  /* 0x00008f0014ad7619 */ /* 0x000fe200000102ad */
[----:B------:R-:W-:Y:S01]  /*27b0*/  IMAD R4, R24, c[0x0][0x24c], R4 ;  /* 0x0000930018047a24 */ /* 0x000fe200078e0204 */
[----:B------:R-:W-:Y:S01]  /*27c0*/  SHF.R.S32.HI R26, RZ, 0x1f, R83 ;  /* 0x0000001fff1a7819 */ /* 0x000fe20000011453 */
[----:B------:R-:W-:Y:S01]  /*27d0*/  IMAD.IADD R172, R149, 0x1, R172 ;  /* 0x0000000195ac7824 */ /* 0x000fe200078e02ac */
[----:B------:R-:W-:Y:S01]  /*27e0*/  ISETP.GE.AND P0, PT, R10, 0x1, PT ;  /* 0x000000010a00780c */ /* 0x000fe20003f06270 */
[----:B------:R-:W-:Y:S01]  /*27f0*/  IMAD.WIDE.U32 R184, R83, c[0x0][0x1e0], RZ ;  /* 0x0000780053b87a25 */ /* 0x000fe200078e00ff */
[----:B------:R-:W-:-:S02]  /*2800*/  IADD3 R19, R13, R160, RZ ;  /* 0x000000a00d137210 */ /* 0x000fc40007ffe0ff */
[----:B------:R-:W-:Y:S01]  /*2810*/  IADD3 R93, R32, 0x20, RZ ;  /* 0x00000020205d7810 */ /* 0x000fe20007ffe0ff */
[----:B-1----:R-:W-:Y:S01]  /*2820*/  IMAD.WIDE.U32 R2, R124, c[0x0][0x238], R136 ;  /* 0x00008e007c027a25 */ /* 0x002fe200078e0088 */
[----:B------:R-:W-:Y:S02]  /*2830*/  SHF.R.S32.HI R23, RZ, 0x1f, R19 ;  /* 0x0000001fff177819 */ /* 0x000fe40000011413 */
[----:B------:R-:W-:Y:S01]  /*2840*/  MOV R190, c[0x0][0x27c] ;  /* 0x00009f0000be7a02 */ /* 0x000fe20000000f00 */
[----:B------:R-:W-:Y:S01]  /*2850*/  IMAD.IADD R3, R3, 0x1, R5 ;  /* 0x0000000103037824 */ /* 0x000fe200078e0205 */
[----:B------:R-:W-:Y:S01]  /*2860*/  MOV R170, 0x5 ;  /* 0x0000000500aa7802 */ /* 0x000fe20000000f00 */
[----:B------:R-:W-:Y:S01]  /*2870*/  IMAD R9, R26, c[0x0][0x280], RZ ;  /* 0x0000a0001a097a24 */ /* 0x000fe200078e02ff */
[----:B------:R-:W-:Y:S01]  /*2880*/  P2R R134, PR, RZ, 0x20 ;  /* 0x00000020ff867803 */ /* 0x000fe20000000000 */
[----:B------:R-:W-:Y:S01]  /*2890*/  IMAD.WIDE.U32 R2, R27, c[0x0][0x240], R2 ;  /* 0x000090001b027a25 */ /* 0x000fe200078e0002 */
[----:B------:R-:W-:-:S03]  /*28a0*/  ISETP.GE.AND P6, PT, R32, c[0x0][0x1d4], PT ;  /* 0x0000750020007a0c */ /* 0x000fc60003fc6270 */
[----:B------:R-:W-:Y:S02]  /*28b0*/  IMAD R3, R27, c[0x0][0x244], R3 ;  /* 0x000091001b037a24 */ /* 0x000fe400078e0203 */
[----:B------:R-:W-:Y:S02]  /*28c0*/  IMAD R12, R83, c[0x0][0x284], R9 ;  /* 0x0000a100530c7a24 */ /* 0x000fe400078e0209 */
[----:B------:R-:W-:Y:S01]  /*28d0*/  IMAD.WIDE.U32 R116, R24, c[0x0][0x248], R2 ;  /* 0x0000920018747a25 */ /* 0x000fe200078e0002 */
[----:B------:R-:W-:-:S03]  /*28e0*/  SHF.R.S32.HI R3, RZ, 0x1f, R36 ;  /* 0x0000001fff037819 */ /* 0x000fc60000011424 */
[----:B------:R-:W-:Y:S01]  /*28f0*/  IMAD R2, R172, R36, RZ ;  /* 0x00000024ac027224 */ /* 0x000fe200078e02ff */
[----:B------:R-:W-:Y:S01]  /*2900*/  IADD3 R115, R117, R4, RZ ;  /* 0x0000000475737210 */ /* 0x000fe20007ffe0ff */
[----:B------:R-:W-:Y:S02]  /*2910*/  IMAD.MOV.U32 R114, RZ, RZ, R116 ;  /* 0x000000ffff727224 */ /* 0x000fe400078e0074 */
[-C--:B------:R-:W-:Y:S02]  /*2920*/  IMAD R4, R3, R148.reuse, R2 ;  /* 0x0000009403047224 */ /* 0x080fe400078e0202 */
[----:B------:R-:W-:-:S04]  /*2930*/  IMAD.WIDE.U32 R2, R36, R148, R114 ;  /* 0x0000009424027225 */ /* 0x000fc800078e0072 */
[----:B------:R-:W-:Y:S01]  /*2940*/  IMAD.MOV.U32 R153, RZ, RZ, c[0x0][0x280] ;  /* 0x0000a000ff997624 */ /* 0x000fe200078e00ff */
[----:B------:R-:W-:Y:S01]  /*2950*/  IADD3 R3, R3, R4, RZ ;  /* 0x0000000403037210 */ /* 0x000fe20007ffe0ff */
[----:B------:R-:W-:Y:S01]  /*2960*/  IMAD.MOV.U32 R154, RZ, RZ, c[0x0][0x290] ;  /* 0x0000a400ff9a7624 */ /* 0x000fe200078e00ff */
[C---:B------:R-:W-:Y:S01]  /*2970*/  @P0 LEA R4, P1, R2.reuse, c[0x0][0x220], 0x1 ;  /* 0x0000880002040a11 */ /* 0x040fe200078208ff */
[C---:B------:R-:W-:Y:S01]  /*2980*/  IMAD.SHL.U32 R176, R153.reuse, 0x20, RZ ;  /* 0x0000002099b07824 */ /* 0x040fe200078e00ff */
[-C--:B------:R-:W-:Y:S02]  /*2990*/  SHF.L.U64.HI R155, R153, R170.reuse, c[0x0][0x284] ;  /* 0x0000a100999b7619 */ /* 0x080fe400000102aa */
[----:B------:R-:W-:Y:S02]  /*29a0*/  @P0 LEA.HI.X R5, R2, c[0x0][0x224], R3, 0x1, P1 ;  /* 0x0000890002050a11 */ /* 0x000fe400008f0c03 */
[----:B------:R-:W-:Y:S02]  /*29b0*/  ISETP.GE.AND P1, PT, R10, 0x11, PT ;  /* 0x000000110a00780c */ /* 0x000fe40003f26270 */
[C---:B------:R-:W-:Y:S01]  /*29c0*/  SHF.L.U64.HI R156, R154.reuse, R170, c[0x0][0x294] ;  /* 0x0000a5009a9c7619 */ /* 0x040fe200000102aa */
[----:B------:R-:W-:Y:S01]  /*29d0*/  @!PT LDS RZ, [RZ] ;  /* 0x00000000fffff984 */ /* 0x000fe20000000800 */
[----:B------:R-:W-:Y:S01]  /*29e0*/  @!PT LDS RZ, [RZ] ;  /* 0x00000000fffff984 */ /* 0x000fe20000000800 */
[----:B------:R-:W-:Y:S01]  /*29f0*/  @!PT LDS RZ, [RZ] ;  /* 0x00000000fffff984 */ /* 0x000fe20000000800 */
[----:B------:R1:W-:Y:S01]  /*2a00*/  @P0 LDGSTS.E.BYPASS.LTC128B.128 [R219+0x2900], [R4.64], !P5 ;  /* 0x0290000004db0fae */ /* 0x0003e2000e901d48 */
[----:B------:R-:W-:-:S09]  /*2a10*/  SHF.L.U32 R177, R154, 0x5, RZ ;  /* 0x000000059ab17819 */ /* 0x000fd200000006ff */
[----:B-1----:R-:W-:-:S05]  /*2a20*/  @P1 IADD3 R5, P0, R178, R2, RZ ;  /* 0x00000002b2051210 */ /* 0x002fca0007f1e0ff */
[----:B------:R-:W-:Y:S01]  /*2a30*/  @P1 IMAD.X R6, R3, 0x1, R173, P0 ;  /* 0x0000000103061824 */ /* 0x000fe200000e06ad */
[----:B------:R-:W-:-:S04]  /*2a40*/  @P1 LEA R4, P0, R5, c[0x0][0x220], 0x1 ;  /* 0x0000880005041a11 */ /* 0x000fc800078008ff */
[----:B------:R-:W-:Y:S02]  /*2a50*/  @P1 LEA.HI.X R5, R5, c[0x0][0x224], R6, 0x1, P0 ;  /* 0x0000890005051a11 */ /* 0x000fe400000f0c06 */
[----:B------:R-:W-:-:S03]  /*2a60*/  ISETP.GE.AND P0, PT, R10, 0x21, PT ;  /* 0x000000210a00780c */ /* 0x000fc60003f06270 */
[----:B------:R1:W-:Y:S10]  /*2a70*/  @P1 LDGSTS.E.BYPASS.LTC128B.128 [R219+0x3100], [R4.64], !P5 ;  /* 0x0310000004db1fae */ /* 0x0003f4000e901d48 */
[----:B------:R-:W-:-:S02]  /*2a80*/  @P0 MOV R6, c[0x0][0x23c] ;  /* 0x00008f0000060a02 */ /* 0x000fc40000000f00 */
[----:B-1----:R-:W-:-:S04]  /*2a90*/  @P0 LEA R4, P1, R20, R2, 0x5 ;  /* 0x0000000214040211 */ /* 0x002fc800078228ff */
[----:B------:R-:W-:Y:S02]  /*2aa0*/  @P0 LEA.HI.X R5, R20, R3, R6, 0x5, P1 ;  /* 0x0000000314050211 */ /* 0x000fe400008f2c06 */
[----:B------:R-:W-:-:S04]  /*2ab0*/  @P0 LEA R6, P1, R4, c[0x0][0x220], 0x1 ;  /* 0x0000880004060a11 */ /* 0x000fc800078208ff */
[----:B------:R-:W-:Y:S02]  /*2ac0*/  @P0 LEA.HI.X R7, R4, c[0x0][0x224], R5, 0x1, P1 ;  /* 0x0000890004070a11 */ /* 0x000fe400008f0c05 */
[----:B------:R-:W-:-:S03]  /*2ad0*/  ISETP.GE.AND P1, PT, R10, 0x31, PT ;  /* 0x000000310a00780c */ /* 0x000fc60003f26270 */
[----:B------:R1:W-:Y:S10]  /*2ae0*/  @P0 LDGSTS.E.BYPASS.LTC128B.128 [R219+0x3900], [R6.64], !P5 ;  /* 0x0390000006db0fae */ /* 0x0003f4000e901d48 */
[----:B------:R-:W-:-:S04]  /*2af0*/  @P1 IMAD.MOV.U32 R4, RZ, RZ, c[0x0][0x23c] ;  /* 0x00008f00ff041624 */ /* 0x000fc800078e00ff */
[----:B------:R-:W-:Y:S02]  /*2b00*/  @P1 IMAD R8, R4, 0x30, RZ ;  /* 0x0000003004081824 */ /* 0x000fe400078e02ff */
[----:B------:R-:W-:-:S04]  /*2b10*/  @P1 IMAD.WIDE.U32 R4, R20, 0x30, R2 ;  /* 0x0000003014041825 */ /* 0x000fc800078e0002 */
[----:B------:R-:W-:Y:S01]  /*2b20*/  @P1 IMAD.IADD R5, R5, 0x1, R8 ;  /* 0x0000000105051824 */ /* 0x000fe200078e0208 */
[----:B------:R-:W-:-:S04]  /*2b30*/  @P1 LEA R8, P0, R4, c[0x0][0x220], 0x1 ;  /* 0x0000880004081a11 */ /* 0x000fc800078008ff */
[----:B------:R-:W-:Y:S01]  /*2b40*/  @P1 LEA.HI.X R9, R4, c[0x0][0x224], R5, 0x1, P0 ;  /* 0x0000890004091a11 */ /* 0x000fe200000f0c05 */
[----:B------:R-:W-:Y:S01]  /*2b50*/  IMAD.WIDE.U32 R4, R19, c[0x0][0x1e0], RZ ;  /* 0x0000780013047a25 */ /* 0x000fe200078e00ff */
[----:B------:R-:W-:-:S03]  /*2b60*/  ISETP.GE.AND P0, PT, R10, 0x41, PT ;  /* 0x000000410a00780c */ /* 0x000fc60003f06270 */
[----:B-1----:R-:W-:Y:S01]  /*2b70*/  IMAD.WIDE.U32 R6, R83, c[0x0][0x280], R28 ;  /* 0x0000a00053067a25 */ /* 0x002fe200078e001c */
[----:B------:R1:W-:Y:S03]  /*2b80*/  @P1 LDGSTS.E.BYPASS.LTC128B.128 [R219+0x4100], [R8.64], !P5 ;  /* 0x0410000008db1fae */ /* 0x0003e6000e901d48 */
[----:B------:R-:W-:Y:S01]  /*2b90*/  IMAD.MOV.U32 R14, RZ, RZ, R6 ;  /* 0x000000ffff0e7224 */ /* 0x000fe200078e0006 */
[----:B------:R-:W-:Y:S01]  /*2ba0*/  IADD3 R15, R7, R12, RZ ;  /* 0x0000000c070f7210 */ /* 0x000fe20007ffe0ff */
[----:B------:R-:W-:-:S04]  /*2bb0*/  IMAD R7, R23, c[0x0][0x1e0], RZ ;  /* 0x0000780017077a24 */ /* 0x000fc800078e02ff */
[C---:B------:R-:W-:Y:S01]  /*2bc0*/  @P0 LEA R18, P1, R20.reuse, R2, 0x6 ;  /* 0x0000000214120211 */ /* 0x040fe200078230ff */
[----:B------:R-:W-:Y:S02]  /*2bd0*/  IMAD R10, R19, c[0x0][0x1e4], R7 ;  /* 0x00007900130a7a24 */ /* 0x000fe400078e0207 */
[----:B------:R-:W-:Y:S02]  /*2be0*/  @P0 IMAD.MOV.U32 R2, RZ, RZ, c[0x0][0x23c] ;  /* 0x00008f00ff020624 */ /* 0x000fe400078e00ff */
[----:B------:R-:W-:Y:S01]  /*2bf0*/  IMAD.WIDE.U32 R6, R83, c[0x0][0x290], R28 ;  /* 0x0000a40053067a25 */ /* 0x000fe200078e001c */
[----:B------:R-:W-:Y:S02]  /*2c00*/  IADD3 R5, R5, R10, RZ ;  /* 0x0000000a05057210 */ /* 0x000fe40007ffe0ff */
[----:B------:R-:W-:Y:S01]  /*2c10*/  @P0 LEA.HI.X R20, R20, R3, R2, 0x6, P1 ;  /* 0x0000000314140211 */ /* 0x000fe200008f3402 */
[----:B------:R-:W-:Y:S01]  /*2c20*/  IMAD.WIDE.U32 R2, R83, c[0x0][0x290], R32 ;  /* 0x0000a40053027a25 */ /* 0x000fe200078e0020 */
[----:B------:R-:W-:-:S02]  /*2c30*/  @P0 LEA R16, P1, R18, c[0x0][0x220], 0x1 ;  /* 0x0000880012100a11 */ /* 0x000fc400078208ff */
[----:B------:R-:W-:Y:S01]  /*2c40*/  MOV R10, R6 ;  /* 0x00000006000a7202 */ /* 0x000fe20000000f00 */
[----:B-----5:R-:W-:-:S04]  /*2c50*/  IMAD.WIDE.U32 R102, R138, c[0x0][0x280], R14 ;  /* 0x0000a0008a667a25 */ /* 0x020fc800078e000e */
[----:B-1----:R-:W-:-:S04]  /*2c60*/  IMAD R8, R26, c[0x0][0x290], RZ ;  /* 0x0000a4001a087a24 */ /* 0x002fc800078e02ff */
[C---:B------:R-:W-:Y:S02]  /*2c70*/  IMAD R17, R83.reuse, c[0x0][0x294], R8 ;  /* 0x0000a50053117a24 */ /* 0x040fe400078e0208 */
[----:B------:R-:W-:-:S03]  /*2c80*/  IMAD.WIDE.U32 R8, R83, c[0x0][0x280], R32 ;  /* 0x0000a00053087a25 */ /* 0x000fc600078e0020 */
[----:B------:R-:W-:Y:S01]  /*2c90*/  IADD3 R11, R7, R17, RZ ;  /* 0x00000011070b7210 */ /* 0x000fe20007ffe0ff */
[----:B------:R-:W-:Y:S02]  /*2ca0*/  IMAD.IADD R9, R12, 0x1, R9 ;  /* 0x000000010c097824 */ /* 0x000fe400078e0209 */
[----:B------:R-:W-:Y:S01]  /*2cb0*/  IMAD.WIDE.U32 R12, R27, c[0x0][0x1e8], R4 ;  /* 0x00007a001b0c7a25 */ /* 0x000fe200078e0004 */
[----:B------:R-:W-:-:S03]  /*2cc0*/  MOV R4, R2 ;  /* 0x0000000200047202 */ /* 0x000fc60000000f00 */
[----:B------:R-:W-:Y:S01]  /*2cd0*/  IMAD.IADD R5, R17, 0x1, R3 ;  /* 0x0000000111057824 */ /* 0x000fe200078e0203 */
[----:B------:R-:W-:Y:S01]  /*2ce0*/  @P0 LEA.HI.X R17, R18, c[0x0][0x224], R20, 0x1, P1 ;  /* 0x0000890012110a11 */ /* 0x000fe200008f0c14 */
[----:B------:R-:W-:Y:S02]  /*2cf0*/  IMAD R7, R27, c[0x0][0x1ec], R13 ;  /* 0x00007b001b077a24 */ /* 0x000fe400078e020d */
[----:B------:R-:W-:Y:S02]  /*2d00*/  IMAD.MOV.U32 R6, RZ, RZ, R12 ;  /* 0x000000ffff067224 */ /* 0x000fe400078e000c */
[----:B------:R1:W-:Y:S01]  /*2d10*/  @P0 LDGSTS.E.BYPASS.LTC128B.128 [R219+0x4900], [R16.64], !P5 ;  /* 0x0490000010db0fae */ /* 0x0003e2000e901d48 */
[----:B------:R-:W-:Y:S01]  /*2d20*/  ISETP.GE.AND P0, PT, R93, c[0x0][0x1d4], PT ;  /* 0x000075005d007a0c */ /* 0x000fe20003f06270 */
[C---:B------:R-:W-:Y:S02]  /*2d30*/  IMAD.WIDE.U32 R100, R138.reuse, c[0x0][0x290], R10 ;  /* 0x0000a4008a647a25 */ /* 0x040fe400078e000a */
[----:B------:R-:W0:Y:S01]  /*2d40*/  LDGDEPBAR ;  /* 0x00000000000079af */ /* 0x000e220000000000 */
[----:B------:R-:W-:Y:S01]  /*2d50*/  P2R R92, PR, RZ, 0x1 ;  /* 0x00000001ff5c7803 */ /* 0x000fe20000000000 */
[C---:B------:R-:W-:Y:S01]  /*2d60*/  IMAD.WIDE.U32 R98, R138.reuse, c[0x0][0x280], R8 ;  /* 0x0000a0008a627a25 */ /* 0x040fe200078e0008 */
[----:B------:R-:W-:Y:S03]  /*2d70*/  WARPSYNC 0xffffffff ;  /* 0xffffffff00007948 */ /* 0x000fe60003800000 */
[----:B------:R-:W-:-:S04]  /*2d80*/  IMAD.WIDE.U32 R96, R138, c[0x0][0x290], R4 ;  /* 0x0000a4008a607a25 */ /* 0x000fc800078e0004 */
[----:B------:R-:W-:Y:S01]  /*2d90*/  IMAD.SHL.U32 R12, R190, 0x2, RZ ;  /* 0x00000002be0c7824 */ /* 0x000fe200078e00ff */
[----:B--2---:R-:W-:Y:S01]  /*2da0*/  @P2 MOV R2, R22 ;  /* 0x0000001600022202 */ /* 0x004fe20000000f00 */
[----:B------:R-:W-:Y:S01]  /*2db0*/  @!P2 IMAD.MOV.U32 R2, RZ, RZ, R31 ;  /* 0x000000ffff02a224 */ /* 0x000fe200078e001f */
[----:B------:R-:W-:Y:S02]  /*2dc0*/  @P2 SHF.R.S32.HI R3, RZ, 0x1f, R22 ;  /* 0x0000001fff032819 */ /* 0x000fe40000011416 */
[----:B------:R-:W-:Y:S02]  /*2dd0*/  @!P2 MOV R3, R21 ;  /* 0x000000150003a202 */ /* 0x000fe40000000f00 */
[----:B------:R-:W-:Y:S02]  /*2de0*/  SEL R18, R2, RZ, !P4 ;  /* 0x000000ff02127207 */ /* 0x000fe40006000000 */
[----:B------:R-:W-:Y:S02]  /*2df0*/  SHF.R.S32.HI R2, RZ, 0x1f, R138 ;  /* 0x0000001fff027819 */ /* 0x000fe4000001148a */
[----:B-1----:R-:W-:Y:S01]  /*2e00*/  SEL R17, R3, RZ, !P4 ;  /* 0x000000ff03117207 */ /* 0x002fe20006000000 */
[----:B------:R-:W-:-:S04]  /*2e10*/  IMAD.WIDE.U32 R84, R18, c[0x0][0x1f0], R6 ;  /* 0x00007c0012547a25 */ /* 0x000fc800078e0006 */
[----:B------:R-:W-:Y:S01]  /*2e20*/  IMAD R3, R2, c[0x0][0x280], RZ ;  /* 0x0000a00002037a24 */ /* 0x000fe200078e02ff */
[----:B------:R-:W-:Y:S01]  /*2e30*/  IADD3 R112, P1, P0, R84, R184, R32 ;  /* 0x000000b854707210 */ /* 0x000fe2000783e020 */
[----:B------:R-:W-:Y:S02]  /*2e40*/  IMAD R16, R2, c[0x0][0x290], RZ ;  /* 0x0000a40002107a24 */ /* 0x000fe400078e02ff */
[----:B------:R-:W-:Y:S02]  /*2e50*/  IMAD R2, R26, c[0x0][0x1e0], RZ ;  /* 0x000078001a027a24 */ /* 0x000fe400078e02ff */
[C---:B------:R-:W-:Y:S02]  /*2e60*/  IMAD R3, R138.reuse, c[0x0][0x284], R3 ;  /* 0x0000a1008a037a24 */ /* 0x040fe400078e0203 */
[----:B------:R-:W-:Y:S02]  /*2e70*/  IMAD R13, R83, c[0x0][0x1e4], R2 ;  /* 0x00007900530d7a24 */ /* 0x000fe400078e0202 */
[----:B------:R-:W-:-:S02]  /*2e80*/  IMAD R2, R138, c[0x0][0x294], R16 ;  /* 0x0000a5008a027a24 */ /* 0x000fc400078e0210 */
[----:B------:R-:W-:Y:S01]  /*2e90*/  IMAD.IADD R113, R103, 0x1, R3 ;  /* 0x0000000167717824 */ /* 0x000fe200078e0203 */
[----:B------:R-:W-:Y:S01]  /*2ea0*/  IADD3 R120, R185, R13, RZ ;  /* 0x0000000db9787210 */ /* 0x000fe20007ffe0ff */
[----:B------:R-:W-:Y:S01]  /*2eb0*/  IMAD R13, R17, c[0x0][0x1f0], RZ ;  /* 0x00007c00110d7a24 */ /* 0x000fe200078e02ff */
[----:B------:R-:W-:Y:S01]  /*2ec0*/  IADD3 R111, R101, R2, RZ ;  /* 0x00000002656f7210 */ /* 0x000fe20007ffe0ff */
[----:B------:R-:W-:Y:S02]  /*2ed0*/  IMAD.IADD R110, R3, 0x1, R99 ;  /* 0x00000001036e7824 */ /* 0x000fe400078e0263 */
[----:B------:R-:W-:Y:S02]  /*2ee0*/  IMAD R6, R18, c[0x0][0x1f4], R13 ;  /* 0x00007d0012067a24 */ /* 0x000fe400078e020d */
[----:B------:R-:W-:-:S03]  /*2ef0*/  IMAD.IADD R109, R2, 0x1, R97 ;  /* 0x00000001026d7824 */ /* 0x000fc600078e0261 */
[----:B------:R-:W-:-:S04]  /*2f00*/  IADD3 R87, R85, R6, RZ ;  /* 0x0000000655577210 */ /* 0x000fc80007ffe0ff */
[----:B------:R-:W-:Y:S02]  /*2f10*/  IADD3.X R108, R87, R120, R33, P1, P0 ;  /* 0x00000078576c7210 */ /* 0x000fe40000fe0421 */
[----:B------:R-:W-:Y:S01]  /*2f20*/  ISETP.GE.AND P0, PT, R32, c[0x0][0x27c], PT ;  /* 0x00009f0020007a0c */ /* 0x000fe20003f06270 */
[----:B------:R-:W-:Y:S01]  /*2f30*/  IMAD.WIDE.U32 R2, R27, c[0x0][0x260], R136 ;  /* 0x000098001b027a25 */ /* 0x000fe200078e0088 */
[----:B------:R-:W-:Y:S01]  /*2f40*/  BAR.SYNC.DEFER_BLOCKING 0x0 ;  /* 0x0000000000007b1d */ /* 0x000fe20000010000 */
[----:B------:R-:W-:Y:S02]  /*2f50*/  SHF.L.U32 R174, R153, 0x6, RZ ;  /* 0x0000000699ae7819 */ /* 0x000fe400000006ff */
[----:B------:R-:W-:Y:S01]  /*2f60*/  IMAD.WIDE.U32 R6, R27, c[0x0][0x210], R32 ;  /* 0x000084001b067a25 */ /* 0x000fe200078e0020 */
[----:B------:R-:W-:Y:S02]  /*2f70*/  IADD3 R132, P1, R83, R19, RZ ;  /* 0x0000001353847210 */ /* 0x000fe40007f3e0ff */
[----:B------:R-:W-:Y:S01]  /*2f80*/  ULDC.U8 UR4, c[0x0][0x298] ;  /* 0x0000a60000047ab9 */ /* 0x000fe20000000000 */
[C---:B------:R-:W-:Y:S02]  /*2f90*/  IMAD R5, R27.reuse, c[0x0][0x264], R3 ;  /* 0x000099001b057a24 */ /* 0x040fe400078e0203 */
[----:B------:R-:W-:Y:S01]  /*2fa0*/  IMAD R3, R27, c[0x0][0x214], R7 ;  /* 0x000085001b037a24 */ /* 0x000fe200078e0207 */
[----:B------:R-:W-:Y:S01]  /*2fb0*/  SEL R7, RZ, c[0x0][0x27c], !P0 ;  /* 0x00009f00ff077a07 */ /* 0x000fe20004000000 */
[----:B------:R-:W-:Y:S01]  /*2fc0*/  IMAD.MOV.U32 R4, RZ, RZ, R2 ;  /* 0x000000ffff047224 */ /* 0x000fe200078e0002 */
[----:B------:R-:W-:Y:S01]  /*2fd0*/  @P0 IADD3 R12, -R12, c[0x0][0x1d4], RZ ;  /* 0x000075000c0c0a10 */ /* 0x000fe20007ffe1ff */
[----:B------:R-:W-:Y:S01]  /*2fe0*/  IMAD.MOV.U32 R2, RZ, RZ, R6 ;  /* 0x000000ffff027224 */ /* 0x000fe200078e0006 */
[----:B------:R-:W-:Y:S01]  /*2ff0*/  IADD3 R6, R32, R7, RZ ;  /* 0x0000000720067210 */ /* 0x000fe20007ffe0ff */
[----:B------:R-:W-:Y:S01]  /*3000*/  IMAD.WIDE.U32 R88, R24, c[0x0][0x268], R4 ;  /* 0x00009a0018587a25 */ /* 0x000fe200078e0004 */
[----:B------:R-:W-:-:S02]  /*3010*/  SHF.R.S32.HI R4, RZ, 0x1f, R12 ;  /* 0x0000001fff047819 */ /* 0x000fc4000001140c */
        /* <DEDUP_REMOVED lines=10> */
[----:B------:R-:W-:-:S02]  /*30c0*/  ISETP.NE.AND P0, PT, RZ, UR4, PT ;  /* 0x00000004ff007c0c */ /* 0x000fc4000bf05270 */
[----:B------:R-:W-:Y:S01]  /*30d0*/  SHF.R.S32.HI R107, RZ, 0x1f, R105 ;  /* 0x0000001fff6b7819 */ /* 0x000fe20000011469 */
[----:B------:R-:W-:Y:S01]  /*30e0*/  IMAD R3, R6, c[0x0][0x1e0], RZ ;  /* 0x0000780006037a24 */ /* 0x000fe200078e02ff */
[----:B------:R-:W-:Y:S01]  /*30f0*/  P2R R129, PR, RZ, 0x1 ;  /* 0x00000001ff817803 */ /* 0x000fe20000000000 */
[----:B------:R-:W-:Y:S02]  /*3100*/  IMAD R4, R140, c[0x0][0x1e4], R4 ;  /* 0x000079008c047a24 */ /* 0x000fe400078e0204 */
[----:B------:R-:W-:Y:S02]  /*3110*/  IMAD R3, R141, c[0x0][0x1e4], R3 ;  /* 0x000079008d037a24 */ /* 0x000fe400078e0203 */
[----:B------:R-:W-:Y:S01]  /*3120*/  IMAD.IADD R128, R183, 0x1, R4 ;  /* 0x00000001b7807824 */ /* 0x000fe200078e0204 */
[----:B------:R-:W-:Y:S01]  /*3130*/  SHF.R.S32.HI R4, RZ, 0x4, R5 ;  /* 0x00000004ff047819 */ /* 0x000fe20000011405 */
[----:B------:R-:W-:Y:S01]  /*3140*/  IMAD.IADD R127, R181, 0x1, R3 ;  /* 0x00000001b57f7824 */ /* 0x000fe200078e0203 */
[--C-:B------:R-:W-:Y:S01]  /*3150*/  LOP3.LUT R3, R152, 0x38, R2.reuse, 0xf8, !PT ;  /* 0x0000003898037812 */ /* 0x100fe200078ef802 */
[----:B------:R-:W-:Y:S01]  /*3160*/  IMAD.MOV.U32 R169, RZ, RZ, 0x6 ;  /* 0x00000006ffa97424 */ /* 0x000fe200078e00ff */
[----:B------:R-:W-:Y:S01]  /*3170*/  LEA.HI.SX32 R6, R2, R4, 0x1d ;  /* 0x0000000402067211 */ /* 0x000fe200078feaff */
[----:B------:R-:W-:Y:S01]  /*3180*/  IMAD.MOV.U32 R7, RZ, RZ, c[0x0][0x1e0] ;  /* 0x00007800ff077624 */ /* 0x000fe200078e00ff */
[--C-:B------:R-:W-:Y:S01]  /*3190*/  LOP3.LUT R5, R150, 0x38, R2.reuse, 0xf8, !PT ;  /* 0x0000003896057812 */ /* 0x100fe200078ef802 */
[----:B------:R-:W-:Y:S01]  /*31a0*/  IMAD.SHL.U32 R175, R154, 0x40, RZ ;  /* 0x000000409aaf7824 */ /* 0x000fe200078e00ff */
[----:B------:R-:W-:Y:S01]  /*31b0*/  LOP3.LUT R4, R151, 0x38, R2, 0xf8, !PT ;  /* 0x0000003897047812 */ /* 0x000fe200078ef802 */
[----:B------:R-:W-:Y:S01]  /*31c0*/  IMAD.SHL.U32 R86, R6, 0x8, RZ ;  /* 0x0000000806567824 */ /* 0x000fe200078e00ff */
[----:B------:R-:W-:Y:S01]  /*31d0*/  LOP3.LUT R3, R3, R189, RZ, 0x3c, !PT ;  /* 0x000000bd03037212 */ /* 0x000fe200078e3cff */
[----:B------:R-:W-:Y:S01]  /*31e0*/  IMAD.WIDE.U32 R146, R154, 0x50, RZ ;  /* 0x000000509a927825 */ /* 0x000fe200078e00ff */
[----:B------:R-:W-:-:S02]  /*31f0*/  LOP3.LUT R5, R5, R157, RZ, 0x3c, !PT ;  /* 0x0000009d05057212 */ /* 0x000fc400078e3cff */
[----:B------:R-:W-:Y:S01]  /*3200*/  LOP3.LUT R2, R4, R188, RZ, 0x3c, !PT ;  /* 0x000000bc04027212 */ /* 0x000fe200078e3cff */
[----:B------:R-:W-:Y:S01]  /*3210*/  IMAD.WIDE.U32 R142, R7, 0x50, RZ ;  /* 0x00000050078e7825 */ /* 0x000fe200078e00ff */
[-C--:B------:R-:W-:Y:S02]  /*3220*/  SHF.L.U64.HI R153, R153, R169.reuse, c[0x0][0x284] ;  /* 0x0000a10099997619 */ /* 0x080fe400000102a9 */
[-C--:B------:R-:W-:Y:S01]  /*3230*/  SHF.L.U64.HI R154, R154, R169.reuse, c[0x0][0x294] ;  /* 0x0000a5009a9a7619 */ /* 0x080fe200000102a9 */
[C---:B------:R-:W-:Y:S01]  /*3240*/  IMAD.SHL.U32 R186, R7.reuse, 0x40, RZ ;  /* 0x0000004007ba7824 */ /* 0x040fe200078e00ff */
[C---:B------:R-:W-:Y:S01]  /*3250*/  SHF.L.U64.HI R170, R7.reuse, R170, c[0x0][0x1e4] ;  /* 0x0000790007aa7619 */ /* 0x040fe200000102aa */
[C---:B------:R-:W-:Y:S01]  /*3260*/  IMAD.SHL.U32 R179, R7.reuse, 0x20, RZ ;  /* 0x0000002007b37824 */ /* 0x040fe200078e00ff */
[----:B------:R-:W-:Y:S01]  /*3270*/  SHF.L.U64.HI R169, R7, R169, c[0x0][0x1e4] ;  /* 0x0000790007a97619 */ /* 0x000fe200000102a9 */
[----:B------:R-:W-:Y:S01]  /*3280*/  IMAD.IADD R7, R163, 0x1, R3 ;  /* 0x00000001a3077824 */ /* 0x000fe200078e0203 */
[----:B------:R-:W-:Y:S01]  /*3290*/  IADD3 R5, R158, R5, RZ ;  /* 0x000000059e057210 */ /* 0x000fe20007ffe0ff */
[----:B------:R-:W-:Y:S01]  /*32a0*/  IMAD.IADD R6, R162, 0x1, R2 ;  /* 0x00000001a2067824 */ /* 0x000fe200078e0202 */
[--C-:B------:R-:W-:Y:S01]  /*32b0*/  LOP3.LUT R3, R150, 0x38, R86.reuse, 0xf8, !PT ;  /* 0x0000003896037812 */ /* 0x100fe200078ef856 */
[----:B------:R-:W-:Y:S01]  /*32c0*/  IMAD R8, R25, c[0x0][0x268], RZ ;  /* 0x00009a0019087a24 */ /* 0x000fe200078e02ff */
[--C-:B------:R-:W-:Y:S01]  /*32d0*/  LOP3.LUT R2, R151, 0x38, R86.reuse, 0xf8, !PT ;  /* 0x0000003897027812 */ /* 0x100fe200078ef856 */
[----:B------:R-:W-:Y:S01]  /*32e0*/  IMAD R9, R17, c[0x0][0x218], RZ ;  /* 0x0000860011097a24 */ /* 0x000fe200078e02ff */
[----:B------:R-:W-:Y:S01]  /*32f0*/  LOP3.LUT R4, R152, 0x38, R86, 0xf8, !PT ;  /* 0x0000003898047812 */ /* 0x000fe200078ef856 */
[C---:B------:R-:W-:Y:S01]  /*3300*/  IMAD R167, R144.reuse, c[0x0][0x294], RZ ;  /* 0x0000a50090a77a24 */ /* 0x040fe200078e02ff */
[----:B------:R-:W-:Y:S01]  /*3310*/  SHF.L.U32 R126, R5, 0x1, RZ ;  /* 0x00000001057e7819 */ /* 0x000fe200000006ff */
[C---:B------:R-:W-:Y:S01]  /*3320*/  IMAD R168, R144.reuse, c[0x0][0x284], RZ ;  /* 0x0000a10090a87a24 */ /* 0x040fe200078e02ff */
[----:B------:R-:W-:Y:S01]  /*3330*/  LOP3.LUT R5, R3, R157, RZ, 0x3c, !PT ;  /* 0x0000009d03057212 */ /* 0x000fe200078e3cff */
[----:B------:R-:W-:Y:S01]  /*3340*/  IMAD R166, R144, c[0x0][0x1e4], RZ ;  /* 0x0000790090a67a24 */ /* 0x000fe200078e02ff */
[----:B------:R-:W-:Y:S01]  /*3350*/  LOP3.LUT R3, R2, R188, RZ, 0x3c, !PT ;  /* 0x000000bc02037212 */ /* 0x000fe200078e3cff */
[----:B------:R-:W-:Y:S01]  /*3360*/  IMAD R8, R24, c[0x0][0x26c], R8 ;  /* 0x00009b0018087a24 */ /* 0x000fe200078e0208 */
[----:B------:R-:W-:Y:S01]  /*3370*/  LOP3.LUT R2, R4, R189, RZ, 0x3c, !PT ;  /* 0x000000bd04027212 */ /* 0x000fe200078e3cff */
[----:B------:R-:W-:Y:S01]  /*3380*/  IMAD.WIDE.U32 R144, R144, c[0x0][0x280], RZ ;  /* 0x0000a00090907a25 */ /* 0x000fe200078e00ff */
[----:B------:R-:W-:-:S02]  /*3390*/  IADD3 R3, R162, R3, RZ ;  /* 0x00000003a2037210 */ /* 0x000fc40007ffe0ff */
[----:B------:R-:W-:Y:S01]  /*33a0*/  IADD3 R166, R143, R166, RZ ;  /* 0x000000a68fa67210 */ /* 0x000fe20007ffe0ff */
[----:B------:R-:W-:Y:S01]  /*33b0*/  IMAD.IADD R4, R158, 0x1, R5 ;  /* 0x000000019e047824 */ /* 0x000fe200078e0205 */
[----:B------:R-:W-:Y:S01]  /*33c0*/  IADD3 R168, R145, R168, RZ ;  /* 0x000000a891a87210 */ /* 0x000fe20007ffe0ff */
[----:B------:R-:W-:Y:S01]  /*33d0*/  IMAD.IADD R2, R163, 0x1, R2 ;  /* 0x00000001a3027824 */ /* 0x000fe200078e0202 */
[----:B------:R-:W-:Y:S01]  /*33e0*/  IADD3 R91, R89, R8, RZ ;  /* 0x00000008595b7210 */ /* 0x000fe20007ffe0ff */
[----:B------:R-:W-:Y:S01]  /*33f0*/  IMAD R9, R18, c[0x0][0x21c], R9 ;  /* 0x0000870012097a24 */ /* 0x000fe200078e0209 */
[----:B------:R-:W-:Y:S01]  /*3400*/  SHF.R.S32.HI R106, RZ, 0x1f, R86 ;  /* 0x0000001fff6a7819 */ /* 0x000fe20000011456 */
[----:B------:R-:W-:Y:S01]  /*3410*/  IMAD.X R131, R23, 0x1, R26, P1 ;  /* 0x0000000117837824 */ /* 0x000fe200008e061a */
[----:B------:R-:W-:Y:S01]  /*3420*/  ISETP.GE.AND P1, PT, R190, 0x1, PT ;  /* 0x00000001be00780c */ /* 0x000fe20003f26270 */
[----:B------:R-:W-:Y:S01]  /*3430*/  IMAD.IADD R167, R147, 0x1, R167 ;  /* 0x0000000193a77824 */ /* 0x000fe200078e02a7 */
[----:B------:R-:W-:Y:S01]  /*3440*/  SHF.L.U32 R122, R4, 0x1, RZ ;  /* 0x00000001047a7819 */ /* 0x000fe200000006ff */
[----:B------:R-:W-:Y:S01]  /*3450*/  IMAD.IADD R104, R95, 0x1, R9 ;  /* 0x000000015f687824 */ /* 0x000fe200078e0209 */
[----:B------:R-:W-:Y:S01]  /*3460*/  SHF.L.U32 R119, R2, 0x1, RZ ;  /* 0x0000000102777819 */ /* 0x000fe200000006ff */
[----:B------:R-:W-:-:S02]  /*3470*/  IMAD.SHL.U32 R125, R6, 0x2, RZ ;  /* 0x00000002067d7824 */ /* 0x000fc400078e00ff */
[----:B------:R-:W-:Y:S02]  /*3480*/  IMAD.SHL.U32 R123, R7, 0x2, RZ ;  /* 0x00000002077b7824 */ /* 0x000fe400078e00ff */
[----:B------:R-:W-:Y:S02]  /*3490*/  IMAD.SHL.U32 R121, R3, 0x2, RZ ;  /* 0x0000000203797824 */ /* 0x000fe400078e00ff */
.L_x_839:
[----:B------:R-:W-:Y:S01]  /*34a0*/  SHF.R.S32.HI R90, RZ, 0x1f, R36 ;  /* 0x0000001fff5a7819 */ /* 0x000fe20000011424 */
[-C--:B-1----:R-:W-:Y:S01]  /*34b0*/  IMAD R2, R166, R36.reuse, RZ ;  /* 0x00000024a6027224 */ /* 0x082fe200078e02ff */
[----:B------:R-:W-:Y:S01]  /*34c0*/  ISETP.GE.AND P2, PT, R190, 0x1, PT ;  /* 0x00000001be00780c */ /* 0x000fe20003f46270 */
[----:B------:R-:W-:Y:S01]  /*34d0*/  IMAD.WIDE.U32 R68, R142, R36, RZ ;  /* 0x000000248e447225 */ /* 0x000fe200078e00ff */
[----:B------:R-:W-:Y:S04]  /*34e0*/  DEPBAR.LE SB0, 0x0 ;  /* 0x000080000000791a */ /* 0x000fe80000000000 */
[----:B------:R-:W-:Y:S01]  /*34f0*/  IADD3 R3, P1, P0, R112, R68, R179 ;  /* 0x0000004470037210 */ /* 0x000fe2000783e0b3 */
[----:B------:R-:W-:Y:S01]  /*3500*/  IMAD R2, R90, R142, R2 ;  /* 0x0000008e5a027224 */ /* 0x000fe200078e0202 */
[----:B------:R-:W-:Y:S01]  /*3510*/  WARPSYNC 0xffffffff ;  /* 0xffffffff00007948 */ /* 0x000fe20003800000 */
[----:B------:R-:W-:Y:S02]  /*3520*/  BAR.SYNC.DEFER_BLOCKING 0x0 ;  /* 0x0000000000007b1d */ /* 0x000fe40000010000 */
[----:B------:R-:W-:Y:S05]  /*3530*/  IMAD.IADD R70, R69, 0x1, R2 ;  /* 0x0000000145467824 */ /* 0x000fea00078e0202 */
[----:B------:R-:W-:Y:S02]  /*3540*/  IADD3.X R6, R108, R70, R170, P1, P0 ;  /* 0x000000466c067210 */ /* 0x000fe40000fe04aa */
[----:B------:R-:W-:Y:S04]  /*3550*/  IADD3 R4, P1, P0, R112, R68, R186 ;  /* 0x0000004470047210 */ /* 0x000fe8000783e0ba */
[----:B------:R-:W-:Y:S02]  /*3560*/  IADD3.X R7, R108, R70, R169, P1, P0 ;  /* 0x000000466c077210 */ /* 0x000fe40000fe04a9 */
[----:B------:R-:W-:Y:S05]  /*3570*/  IADD3 R2, P0, R112, R68, RZ ;  /* 0x0000004470027210 */ /* 0x000fea0007f1e0ff */
[----:B------:R-:W-:Y:S01]  /*3580*/  IMAD.X R5, R70, 0x1, R108, P0 ;  /* 0x0000000146057824 */ /* 0x000fe200000e066c */
[C---:B------:R-:W-:Y:S04]  /*3590*/  LEA R56, P0, R2.reuse, c[0x0][0x1c8], 0x1 ;  /* 0x0000720002387a11 */ /* 0x040fe800078008ff */
[----:B------:R-:W-:Y:S01]  /*35a0*/  LEA.HI.X R57, R2, c[0x0][0x1cc], R5, 0x1, P0 ;  /* 0x0000730002397a11 */ /* 0x000fe200000f0c05 */
[----:B------:R-:W-:Y:S01]  /*35b0*/  BSSY B2, `(.L_x_805) ;  /* 0x00003a2000027945 */ /* 0x000fe20003800000 */
[C---:B------:R-:W-:Y:S04]  /*35c0*/  LEA R60, P0, R3.reuse, c[0x0][0x1c8], 0x1 ;  /* 0x00007200033c7a11 */ /* 0x040fe800078008ff */
[----:B------:R-:W-:Y:S02]  /*35d0*/  LEA.HI.X R61, R3, c[0x0][0x1cc], R6, 0x1, P0 ;  /* 0x00007300033d7a11 */ /* 0x000fe400000f0c06 */
[C---:B------:R-:W-:Y:S04]  /*35e0*/  LEA R64, P0, R4.reuse, c[0x0][0x1c8], 0x1 ;  /* 0x0000720004407a11 */ /* 0x040fe800078008ff */
        /* <DEDUP_REMOVED lines=42> */
.L_x_809:
[----:B------:R-:W-:Y:S05]  /*3890*/  BSYNC B0 ;  /* 0x0000000000007941 */ /* 0x000fea0003800000 */
.L_x_808:
        /* <DEDUP_REMOVED lines=38> */
.L_x_811:
[----:B------:R-:W-:Y:S05]  /*3b00*/  BSYNC B0 ;  /* 0x0000000000007941 */ /* 0x000fea0003800000 */
.L_x_810:
        /* <DEDUP_REMOVED lines=37> */
.L_x_813:
[----:B------:R-:W-:Y:S05]  /*3d60*/  BSYNC B0 ;  /* 0x0000000000007941 */ /* 0x000fea0003800000 */
.L_x_812:
        /* <DEDUP_REMOVED lines=68> */
.L_x_817:
[----:B------:R-:W-:Y:S05]  /*41b0*/  BSYNC B0 ;  /* 0x0000000000007941 */ /* 0x000fea0003800000 */
.L_x_816:
        /* <DEDUP_REMOVED lines=55> */
.L_x_815:
[----:B------:R-:W-:Y:S05]  /*4530*/  BSYNC B1 ;  /* 0x0000000000017941 */ /* 0x000fea0003800000 */
.L_x_814:
        /* <DEDUP_REMOVED lines=56> */
.L_x_821:
[----:B------:R-:W-:Y:S05]  /*48c0*/  BSYNC B0 ;  /* 0x0000000000007941 */ /* 0x000fea0003800000 */
.L_x_820:
        /* <DEDUP_REMOVED lines=55> */
.L_x_819:
[----:B------:R-:W-:Y:S05]  /*4c40*/  BSYNC B1 ;  /* 0x0000000000017941 */ /* 0x000fea0003800000 */
.L_x_818:
        /* <DEDUP_REMOVED lines=55> */
.L_x_824:
[----:B------:R-:W-:Y:S05]  /*4fc0*/  BSYNC B0 ;  /* 0x0000000000007941 */ /* 0x000fea0003800000 */
.L_x_823:
        /* <DEDUP_REMOVED lines=56> */
.L_x_807:
        /* <DEDUP_REMOVED lines=11> */
[----:B------:R-:W-:Y:S01]  /*5400*/  CS2R R40, SRZ ;  /* 0x0000000000287805 */ /* 0x000fe2000001ff00 */
[----:B------:R-:W-:Y:S05]  /*5410*/  BSSY B0, `(.L_x_825) ;  /* 0x00000b7000007945 */ /* 0x000fea0003800000 */
        /* <DEDUP_REMOVED lines=23> */
[----:B------:R-:W-:Y:S05]  /*5590*/  ISETP.GE.OR P0, PT, R32, c[0x0][0x27c], P0 ;  /* 0x00009f0020007a0c */ /* 0x000fea0000706670 */
[----:B------:R1:W4:Y:S08]  /*55a0*/  @!P1 LDG.E.128 R24, [R6.64] ;  /* 0x0000000806189981 */ /* 0x000330000c1e1d00 */
[----:B---3--:R-:W-:Y:S05]  /*55b0*/  @!P0 IADD3 R2, P1, R98, R10, RZ ;  /* 0x0000000a62028210 */ /* 0x008fea0007f3e0ff */
[----:B------:R-:W-:Y:S01]  /*55c0*/  @!P0 IMAD.X R3, R31, 0x1, R110, P1 ;  /* 0x000000011f038824 */ /* 0x000fe200008e066e */
[C---:B------:R-:W-:Y:S04]  /*55d0*/  @!P0 LEA R10, P1, R2.reuse, c[0x0][0x270], 0x1 ;  /* 0x00009c00020a8a11 */ /* 0x040fe800078208ff */
[----:B------:R-:W-:Y:S02]  /*55e0*/  @!P0 LEA.HI.X R11, R2, c[0x0][0x274], R3, 0x1, P1 ;  /* 0x00009d00020b8a11 */ /* 0x000fe400008f0c03 */
[----:B------:R-:W-:Y:S03]  /*55f0*/  @!P0 IADD3 R3, P1, R96, R8, RZ ;  /* 0x0000000860038210 */ /* 0x000fe60007f3e0ff */
[----:B------:R3:W5:Y:S01]  /*5600*/  @!P0 LDG.E.128 R40, [R10.64] ;  /* 0x000000080a288981 */ /* 0x000762000c1e1d00 */
[----:B-1----:R-:W-:Y:S01]  /*5610*/  CS2R R6, SRZ ;  /* 0x0000000000067805 */ /* 0x002fe2000001ff00 */
[----:B------:R-:W-:Y:S01]  /*5620*/  @!P0 IMAD.X R4, R37, 0x1, R109, P1 ;  /* 0x0000000125048824 */ /* 0x000fe200008e066d */
[C---:B------:R-:W-:Y:S04]  /*5630*/  @!P0 LEA R2, P1, R3.reuse, c[0x0][0x288], 0x1 ;  /* 0x0000a20003028a11 */ /* 0x040fe800078208ff */
[----:B------:R-:W-:Y:S02]  /*5640*/  @!P0 LEA.HI.X R3, R3, c[0x0][0x28c], R4, 0x1, P1 ;  /* 0x0000a30003038a11 */ /* 0x000fe400008f0c04 */
[----:B------:R-:W-:Y:S01]  /*5650*/  CS2R R4, SRZ ;  /* 0x0000000000047805 */ /* 0x000fe2000001ff00 */
[----:B------:R-:W-:Y:S05]  /*5660*/  ISETP.GE.AND P1, PT, R32, c[0x0][0x27c], PT ;  /* 0x00009f0020007a0c */ /* 0x000fea0003f26270 */
[----:B------:R1:W5:Y:S01]  /*5670*/  @!P0 LDG.E.128 R4, [R2.64] ;  /* 0x0000000802048981 */ /* 0x000362000c1e1d00 */
[----:B------:R-:W-:Y:S01]  /*5680*/  ISETP.GE.OR P0, PT, R83, R67, P6 ;  /* 0x000000435300720c */ /* 0x000fe20003706670 */
        /* <DEDUP_REMOVED lines=24> */
[----:B------:R-:W-:-:S05]  /*5810*/  @P0 BRA `(.L_x_826) ;  /* 0x0000076000000947 */ /* 0x000fca0003800000 */
[--C-:B---3-5:R-:W-:Y:S01]  /*5820*/  IMAD.MOV.U32 R49, RZ, RZ, R43.reuse ;  /* 0x000000ffff317224 */ /* 0x128fe200078e002b */
        /* <DEDUP_REMOVED lines=8> */
[C---:B------:R-:W-:Y:S02]  /*58b0*/  IADD3.X R9, R87.reuse, R3, R107, P2, P0 ;  /* 0x0000000357097210 */ /* 0x040fe400017e046b */
[----:B------:R-:W-:Y:S02]  /*58c0*/  ISETP.GE.AND P0, PT, R86, c[0x0][0x1d4], PT ;  /* 0x0000750056007a0c */ /* 0x000fe40003f06270 */
[--C-:B------:R-:W-:Y:S02]  /*58d0*/  @!P1 SHF.R.U32.HI R11, RZ, 0x10, R5.reuse ;  /* 0x00000010ff0b9819 */ /* 0x100fe40000011605 */
[----:B------:R-:W-:Y:S02]  /*58e0*/  @!P1 SHF.R.U64 R10, R4, 0x10, R5 ;  /* 0x00000010040a9819 */ /* 0x000fe40000001205 */
[----:B------:R-:W-:Y:S02]  /*58f0*/  MOV R44, R41 ;  /* 0x00000029002c7202 */ /* 0x000fe40000000f00 */
[--C-:B------:R-:W-:Y:S02]  /*5900*/  @!P1 SHF.R.U32.HI R14, RZ, 0x10, R7.reuse ;  /* 0x00000010ff0e9819 */ /* 0x100fe40000011607 */
[----:B------:R-:W-:Y:S01]  /*5910*/  @!P1 SHF.R.U64 R12, R6, 0x10, R7 ;  /* 0x00000010060c9819 */ /* 0x000fe20000001207 */
[----:B------:R-:W-:Y:S01]  /*5920*/  @!P1 HADD2.F32 R6, -RZ, R6.H0_H0 ;  /* 0x20000006ff069230 */ /* 0x000fe20000004100 */
[--C-:B------:R-:W-:Y:S02]  /*5930*/  @!P1 SHF.R.U64 R46, R40, 0x10, R41.reuse ;  /* 0x00000010282e9819 */ /* 0x100fe40000001229 */
        /* <DEDUP_REMOVED lines=100> */
.L_x_826:
[----:B---3--:R-:W-:Y:S05]  /*5f80*/  BSYNC B0 ;  /* 0x0000000000007941 */ /* 0x008fea0003800000 */
.L_x_825:
[----:B------:R-:W-:Y:S01]  /*5f90*/  ISETP.GE.OR P0, PT, R140, R67, P6 ;  /* 0x000000438c00720c */ /* 0x000fe20003706670 */
[----:B------:R-:W-:Y:S01]  /*5fa0*/  @!UPT UIADD3 URZ, URZ, URZ, URZ ;  /* 0x0000003f3f3ff290 */ /* 0x000fe2000fffe03f */
[----:B------:R-:W-:Y:S11]  /*5fb0*/  BSSY B0, `(.L_x_827) ;  /* 0x0000071000007945 */ /* 0x000ff60003800000 */
[----:B------:R-:W-:-:S05]  /*5fc0*/  @P0 BRA `(.L_x_828) ;  /* 0x000006f000000947 */ /* 0x000fca0003800000 */
[----:B------:R-:W-:Y:S01]  /*5fd0*/  IADD3 R2, P0, R182, R68, RZ ;  /* 0x00000044b6027210 */ /* 0x000fe20007f1e0ff */
[----:B------:R-:W-:Y:S01]  /*5fe0*/  LDS.128 R44, [R121+0x2900] ;  /* 0x00290000792c7984 */ /* 0x000fe20000000c00 */
[----:B------:R-:W-:Y:S01]  /*5ff0*/  @!P1 SHF.R.U32.HI R10, RZ, 0x10, R23 ;  /* 0x00000010ff0a9819 */ /* 0x000fe20000011617 */
[--C-:B------:R-:W-:Y:S01]  /*6000*/  @!P1 HADD2.F32 R13, -RZ, R51.reuse.H0_H0 ;  /* 0x20000033ff0d9230 */ /* 0x100fe20000004100 */
[----:B------:R-:W-:Y:S01]  /*6010*/  IADD3.X R3, R70, R128, RZ, P0, !PT ;  /* 0x0000008046037210 */ /* 0x000fe200007fe4ff */
[----:B-----5:R-:W-:Y:S01]  /*6020*/  @!P1 HADD2.F32 R40, -RZ, R64.H0_H0 ;  /* 0x20000040ff289230 */ /* 0x020fe20000004100 */
[-C--:B------:R-:W-:Y:S02]  /*6030*/  IADD3 R4, P2, P0, R84, R2.reuse, R105 ;  /* 0x0000000254047210 */ /* 0x080fe4000785e069 */
[----:B------:R-:W-:Y:S01]  /*6040*/  @!P1 SHF.R.U64 R11, R22, 0x10, R23 ;  /* 0x00000010160b9819 */ /* 0x000fe20000001217 */
[----:B-1----:R-:W1:Y:S01]  /*6050*/  LDS.128 R16, [R125+0x2900] ;  /* 0x002900007d107984 */ /* 0x002e620000000c00 */
[CC--:B------:R-:W-:Y:S02]  /*6060*/  IADD3.X R5, R87.reuse, R3.reuse, R107, P2, P0 ;  /* 0x0000000357057210 */ /* 0x0c0fe400017e046b */
        /* <DEDUP_REMOVED lines=101> */
.L_x_828:
[----:B------:R-:W-:Y:S05]  /*66c0*/  BSYNC B0 ;  /* 0x0000000000007941 */ /* 0x000fea0003800000 */
.L_x_827:
[----:B------:R-:W-:Y:S05]  /*66d0*/  IADD3 R50, P0, R180, R68, RZ ;  /* 0x00000044b4327210 */ /* 0x000fea0007f1e0ff */
[----:B------:R-:W-:Y:S01]  /*66e0*/  IMAD.X R49, R70, 0x1, R127, P0 ;  /* 0x0000000146317824 */ /* 0x000fe200000e067f */
[----:B------:R-:W-:Y:S11]  /*66f0*/  ISETP.GE.OR P0, PT, R141, R67, P6 ;  /* 0x000000438d00720c */ /* 0x000ff60003706670 */
[----:B------:R-:W-:Y:S02]  /*6700*/  @!UPT UIADD3 URZ, URZ, URZ, URZ ;  /* 0x0000003f3f3ff290 */ /* 0x000fe4000fffe03f */
[----:B------:R-:W-:-:S05]  /*6710*/  @P0 BRA `(.L_x_822) ;  /* 0x000008b000000947 */ /* 0x000fca0003800000 */
[----:B------:R-:W-:Y:S01]  /*6720*/  IADD3 R2, P2, P0, R84, R50, R105 ;  /* 0x0000003254027210 */ /* 0x000fe2000785e069 */
[----:B-----5:R-:W-:Y:S01]  /*6730*/  LDS.128 R40, [R119+0x2900] ;  /* 0x0029000077287984 */ /* 0x020fe20000000c00 */
[----:B------:R-:W-:Y:S01]  /*6740*/  @!P1 SHF.R.U32.HI R6, RZ, 0x10, R25 ;  /* 0x00000010ff069819 */ /* 0x000fe20000011619 */
[--C-:B------:R-:W-:Y:S01]  /*6750*/  @!P1 HADD2.F32 R13, -RZ, R65.reuse.H0_H0 ;  /* 0x20000041ff0d9230 */ /* 0x100fe20000004100 */
[----:B------:R-:W-:Y:S01]  /*6760*/  IADD3.X R3, R87, R49, R107, P2, P0 ;  /* 0x0000003157037210 */ /* 0x000fe200017e046b */
[----:B------:R-:W-:Y:S01]  /*6770*/  @!P1 HADD2.F32 R20, -RZ, R65.H1_H1 ;  /* 0x30000041ff149230 */ /* 0x000fe20000004100 */
[----:B-1----:R-:W-:Y:S01]  /*6780*/  LEA R46, P0, R2, c[0x0][0x1c8], 0x1 ;  /* 0x00007200022e7a11 */ /* 0x002fe200078008ff */
[----:B------:R-:W-:Y:S01]  /*6790*/  @!P1 HADD2.F32 R31, -RZ, R66.H0_H0 ;  /* 0x20000042ff1f9230 */ /* 0x000fe20000004100 */
[----:B------:R-:W-:Y:S01]  /*67a0*/  @!P1 SHF.R.U64 R11, R26, 0x10, R27 ;  /* 0x000000101a0b9819 */ /* 0x000fe2000000121b */
[----:B------:R-:W1:Y:S01]  /*67b0*/  LDS.128 R16, [R123+0x2900] ;  /* 0x002900007b107984 */ /* 0x000e620000000c00 */
[----:B------:R-:W-:Y:S01]  /*67c0*/  LEA.HI.X R47, R2, c[0x0][0x1cc], R3, 0x1, P0 ;  /* 0x00007300022f7a11 */ /* 0x000fe200000f0c03 */
[--C-:B------:R-:W-:Y:S01]  /*67d0*/  @!P1 HADD2.F32 R2, -RZ, R34.reuse.H0_H0 ;  /* 0x20000022ff029230 */ /* 0x100fe20000004100 */
[----:B------:R-:W-:Y:S01]  /*67e0*/  @!P1 SHF.R.U32.HI R10, RZ, 0x10, R27 ;  /* 0x00000010ff0a9819 */ /* 0x000fe2000001161b */
[----:B------:R-:W-:Y:S01]  /*67f0*/  @!P1 HADD2.F32 R3, -RZ, R34.H1_H1 ;  /* 0x30000022ff039230 */ /* 0x000fe20000004100 */
[----:B------:R-:W-:Y:S02]  /*6800*/  @!P1 SHF.R.U32.HI R22, RZ, 0x10, R61 ;  /* 0x00000010ff169819 */ /* 0x000fe4000001163d */
[----:B------:R-:W-:Y:S02]  /*6810*/  @!P1 SHF.R.U64 R9, R24, 0x10, R25 ;  /* 0x0000001018099819 */ /* 0x000fe40000001219 */
[----:B------:R-:W-:Y:S01]  /*6820*/  @!P1 SHF.R.U64 R24, R60, 0x10, R61 ;  /* 0x000000103c189819 */ /* 0x000fe2000000123d */
[----:B------:R-:W-:Y:S01]  /*6830*/  @!P1 HADD2.F32 R22, -RZ, R22.H0_H0 ;  /* 0x20000016ff169230 */ /* 0x000fe20000004100 */
[--C-:B------:R-:W-:Y:S02]  /*6840*/  @!P1 SHF.R.U32.HI R25, RZ, 0x10, R63.reuse ;  /* 0x00000010ff199819 */ /* 0x100fe4000001163f */
[----:B------:R-:W-:Y:S02]  /*6850*/  @!P1 SHF.R.U64 R26, R62, 0x10, R63 ;  /* 0x000000103e1a9819 */ /* 0x000fe4000000123f */
[----:B------:R-:W-:Y:S01]  /*6860*/  ISETP.GE.AND P0, PT, R86, c[0x0][0x1d4], PT ;  /* 0x0000750056007a0c */ /* 0x000fe20003f06270 */
[----:B------:R-:W-:Y:S02]  /*6870*/  @!P1 HADD2.F32 R37, -RZ, R25.H0_H0 ;  /* 0x20000019ff259230 */ /* 0x000fe40000004100 */
[----:B------:R-:W-:Y:S01]  /*6880*/  @!P1 HADD2.F32 R26, -RZ, R26.H0_H0 ;  /* 0x2000001aff1a9230 */ /* 0x000fe20000004100 */
[----:B-1----:R-:W-:Y:S02]  /*6890*/  @!P1 MOV R8, R16 ;  /* 0x0000001000089202 */ /* 0x002fe40000000f00 */
[----:B------:R-:W-:Y:S02]  /*68a0*/  @!P1 MOV R23, R40 ;  /* 0x0000002800179202 */ /* 0x000fe40000000f00 */
[----:B------:R-:W-:Y:S01]  /*68b0*/  @!P1 MOV R14, R41 ;  /* 0x00000029000e9202 */ /* 0x000fe20000000f00 */
[----:B------:R-:W-:Y:S01]  /*68c0*/  @!P1 HADD2.F32 R4, -RZ, R8.H0_H0 ;  /* 0x20000008ff049230 */ /* 0x000fe20000004100 */
[----:B------:R-:W-:Y:S01]  /*68d0*/  @!P1 MOV R7, R17 ;  /* 0x0000001100079202 */ /* 0x000fe20000000f00 */
[----:B------:R-:W-:Y:S02]  /*68e0*/  @!P1 HADD2.F32 R12, -RZ, R23.H0_H0 ;  /* 0x20000017ff0c9230 */ /* 0x000fe40000004100 */
[----:B------:R-:W-:Y:S02]  /*68f0*/  @!P1 HADD2.F32 R15, -RZ, R14.H0_H0 ;  /* 0x2000000eff0f9230 */ /* 0x000fe40000004100 */
[--C-:B------:R-:W-:Y:S01]  /*6900*/  @!P1 HADD2.F32 R5, -RZ, R7.reuse.H0_H0 ;  /* 0x20000007ff059230 */ /* 0x100fe20000004100 */
[-C--:B------:R-:W-:Y:S01]  /*6910*/  @!P1 FMUL.FTZ R27, R12, R2.reuse ;  /* 0x000000020c1b9220 */ /* 0x080fe20000410000 */
[----:B------:R-:W-:Y:S01]  /*6920*/  @!P1 HADD2.F32 R7, -RZ, R7.H1_H1 ;  /* 0x30000007ff079230 */ /* 0x000fe20000004100 */
[----:B------:R-:W-:Y:S01]  /*6930*/  @!P1 FMUL.FTZ R21, R15, R3 ;  /* 0x000000030f159220 */ /* 0x000fe20000410000 */
[----:B------:R-:W-:Y:S01]  /*6940*/  @!P1 HADD2.F32 R8, -RZ, R8.H1_H1 ;  /* 0x30000008ff089230 */ /* 0x000fe20000004100 */
[C---:B------:R-:W-:Y:S02]  /*6950*/  @!P1 FMUL.FTZ R2, R4.reuse, R2 ;  /* 0x0000000204029220 */ /* 0x040fe40000410000 */
[----:B------:R-:W-:Y:S02]  /*6960*/  @!P1 FFMA.FTZ R52, R4, R13, -R27 ;  /* 0x0000000d04349223 */ /* 0x000fe4000001081b */
[C---:B------:R-:W-:Y:S01]  /*6970*/  @!P1 FMUL.FTZ R4, R5.reuse, R3 ;  /* 0x0000000305049220 */ /* 0x040fe20000410000 */
[----:B------:R-:W-:Y:S01]  /*6980*/  @!P1 HADD2.F32 R3, -RZ, R6.H0_H0 ;  /* 0x20000006ff039230 */ /* 0x000fe20000004100 */
[----:B------:R-:W-:Y:S01]  /*6990*/  @!P1 FFMA.FTZ R51, R5, R20, -R21 ;  /* 0x0000001405339223 */ /* 0x000fe20000010815 */
[----:B------:R-:W-:Y:S01]  /*69a0*/  @!P1 HADD2.F32 R21, -RZ, R14.H1_H1 ;  /* 0x3000000eff159230 */ /* 0x000fe20000004100 */
[----:B------:R-:W-:Y:S01]  /*69b0*/  @!P1 FFMA.FTZ R2, R12, R13, R2 ;  /* 0x0000000d0c029223 */ /* 0x000fe20000010002 */
[----:B------:R-:W-:Y:S01]  /*69c0*/  @!P1 HADD2.F32 R13, -RZ, R23.H1_H1 ;  /* 0x30000017ff0d9230 */ /* 0x000fe20000004100 */
[-C--:B------:R-:W-:Y:S01]  /*69d0*/  @!P1 FMUL.FTZ R5, R7, R3.reuse ;  /* 0x0000000307059220 */ /* 0x080fe20000410000 */
[----:B------:R-:W-:Y:S01]  /*69e0*/  @!P1 HADD2.F32 R6, -RZ, R9.H0_H0 ;  /* 0x20000009ff069230 */ /* 0x000fe20000004100 */
[----:B------:R-:W-:Y:S01]  /*69f0*/  @!P1 FMUL.FTZ R9, R21, R3 ;  /* 0x0000000315099220 */ /* 0x000fe20000410000 */
[----:B------:R-:W-:Y:S01]  /*6a00*/  @!P1 MOV R12, R43 ;  /* 0x0000002b000c9202 */ /* 0x000fe20000000f00 */
[----:B------:R-:W-:Y:S02]  /*6a10*/  @!P1 HADD2.F32 R14, -RZ, R24.H0_H0 ;  /* 0x20000018ff0e9230 */ /* 0x000fe40000004100 */
        /* <DEDUP_REMOVED lines=9> */
[--C-:B------:R-:W-:Y:S01]  /*6ab0*/  @!P1 HADD2.F32 R10, -RZ, R7.reuse.H0_H0 ;  /* 0x20000007ff0a9230 */ /* 0x100fe20000004100 */
[----:B------:R-:W-:Y:S01]  /*6ac0*/  @!P1 FFMA.FTZ R4, R15, R20, R4 ;  /* 0x000000140f049223 */ /* 0x000fe20000010004 */
[----:B------:R-:W-:Y:S01]  /*6ad0*/  @!P1 HADD2.F32 R34, -RZ, R12.H1_H1 ;  /* 0x3000000cff229230 */ /* 0x000fe20000004100 */
[-C--:B------:R-:W-:Y:S01]  /*6ae0*/  @!P1 FMUL.FTZ R12, R27, R6.reuse ;  /* 0x000000061b0c9220 */ /* 0x080fe20000410000 */
[----:B------:R-:W-:Y:S01]  /*6af0*/  @!P1 HADD2.F32 R7, -RZ, R7.H1_H1 ;  /* 0x30000007ff079230 */ /* 0x000fe20000004100 */
[----:B------:R-:W-:Y:S01]  /*6b00*/  @!P1 FMUL.FTZ R8, R10, R6 ;  /* 0x000000060a089220 */ /* 0x000fe20000410000 */
[----:B------:R-:W-:Y:S01]  /*6b10*/  @!P1 F2FP.PACK_AB R14, R48, R51 ;  /* 0x00000033300e923e */ /* 0x000fe200000000ff */
[----:B------:R-:W-:Y:S01]  /*6b20*/  @!P1 FMUL.FTZ R6, R34, R9 ;  /* 0x0000000922069220 */ /* 0x000fe20000410000 */
[----:B------:R-:W-:Y:S01]  /*6b30*/  @!P1 F2FP.PACK_AB R13, R45, R52 ;  /* 0x000000342d0d923e */ /* 0x000fe200000000ff */
[----:B------:R-:W-:Y:S01]  /*6b40*/  @!P1 FFMA.FTZ R44, R10, R31, -R12 ;  /* 0x0000001f0a2c9223 */ /* 0x000fe2000001080c */
[----:B------:R-:W-:Y:S01]  /*6b50*/  @!P1 MOV R12, R42 ;  /* 0x0000002a000c9202 */ /* 0x000fe20000000f00 */
[C---:B------:R-:W-:Y:S01]  /*6b60*/  @!P1 FMUL.FTZ R9, R7.reuse, R9 ;  /* 0x0000000907099220 */ /* 0x040fe20000410000 */
[----:B------:R-:W-:Y:S01]  /*6b70*/  @!P1 MOV R16, R13 ;  /* 0x0000000d00109202 */ /* 0x000fe20000000f00 */
[----:B------:R-:W-:Y:S01]  /*6b80*/  @!P1 FFMA.FTZ R39, R7, R37, -R6 ;  /* 0x0000002507279223 */ /* 0x000fe20000010806 */
[----:B------:R-:W-:Y:S01]  /*6b90*/  @!P1 MOV R17, R14 ;  /* 0x0000000e00119202 */ /* 0x000fe20000000f00 */
[----:B------:R-:W-:Y:S01]  /*6ba0*/  @!P1 IMAD.MOV.U32 R7, RZ, RZ, R18 ;  /* 0x000000ffff079224 */ /* 0x000fe200078e0012 */
[----:B------:R-:W-:Y:S01]  /*6bb0*/  @!P1 HADD2.F32 R6, -RZ, R35.H1_H1 ;  /* 0x30000023ff069230 */ /* 0x000fe20000004100 */
[----:B------:R-:W-:Y:S01]  /*6bc0*/  @!P1 FFMA.FTZ R5, R21, R22, R5 ;  /* 0x0000001615059223 */ /* 0x000fe20000010005 */
[--C-:B------:R-:W-:Y:S02]  /*6bd0*/  @!P1 HADD2.F32 R23, -RZ, R12.reuse.H0_H0 ;  /* 0x2000000cff179230 */ /* 0x100fe40000004100 */
[----:B------:R-:W-:Y:S02]  /*6be0*/  @!P1 HADD2.F32 R10, -RZ, R11.H0_H0 ;  /* 0x2000000bff0a9230 */ /* 0x000fe40000004100 */
[----:B------:R-:W-:Y:S01]  /*6bf0*/  @!P1 F2FP.PACK_AB R4, R5, R4 ;  /* 0x000000040504923e */ /* 0x000fe200000000ff */
[----:B------:R-:W-:Y:S02]  /*6c00*/  @!P1 HADD2.F32 R25, -RZ, R12.H1_H1 ;  /* 0x3000000cff199230 */ /* 0x000fe40000004100 */
[--C-:B------:R-:W-:Y:S01]  /*6c10*/  @!P1 HADD2.F32 R12, -RZ, R7.reuse.H0_H0 ;  /* 0x20000007ff0c9230 */ /* 0x100fe20000004100 */
[----:B------:R-:W-:Y:S01]  /*6c20*/  @!P1 MOV R41, R4 ;  /* 0x0000000400299202 */ /* 0x000fe20000000f00 */
[----:B------:R-:W-:Y:S01]  /*6c30*/  @!P1 HADD2.F32 R11, -RZ, R7.H1_H1 ;  /* 0x30000007ff0b9230 */ /* 0x000fe20000004100 */
[----:B------:R-:W-:Y:S01]  /*6c40*/  @!P1 FMUL.FTZ R7, R23, R6 ;  /* 0x0000000617079220 */ /* 0x000fe20000410000 */
[----:B------:R-:W-:Y:S01]  /*6c50*/  @!P1 HADD2.F32 R24, -RZ, R66.H1_H1 ;  /* 0x30000042ff189230 */ /* 0x000fe20000004100 */
[----:B------:R-:W-:Y:S02]  /*6c60*/  @!P1 FMUL.FTZ R35, R25, R10 ;  /* 0x0000000a19239220 */ /* 0x000fe40000410000 */
[C---:B------:R-:W-:Y:S02]  /*6c70*/  @!P1 FMUL.FTZ R6, R12.reuse, R6 ;  /* 0x000000060c069220 */ /* 0x040fe40000410000 */
[----:B------:R-:W-:Y:S01]  /*6c80*/  @!P1 FFMA.FTZ R38, R12, R24, -R7 ;  /* 0x000000180c269223 */ /* 0x000fe20000010807 */
[----:B------:R-:W-:Y:S01]  /*6c90*/  @!P1 F2FP.PACK_AB R12, R39, R44 ;  /* 0x0000002c270c923e */ /* 0x000fe200000000ff */
[C---:B------:R-:W-:Y:S02]  /*6ca0*/  @!P1 FFMA.FTZ R35, R11.reuse, R26, -R35 ;  /* 0x0000001a0b239223 */ /* 0x040fe40000010823 */
[----:B------:R-:W-:Y:S01]  /*6cb0*/  @!P1 FMUL.FTZ R7, R11, R10 ;  /* 0x0000000a0b079220 */ /* 0x000fe20000410000 */
[----:B------:R-:W-:Y:S01]  /*6cc0*/  @!P1 F2FP.PACK_AB R10, R3, R2 ;  /* 0x00000002030a923e */ /* 0x000fe200000000ff */
[----:B------:R-:W-:Y:S01]  /*6cd0*/  @!P1 IMAD.MOV.U32 R19, RZ, RZ, R12 ;  /* 0x000000ffff139224 */ /* 0x000fe200078e000c */
[----:B------:R-:W-:Y:S01]  /*6ce0*/  @!P1 F2FP.PACK_AB R11, R35, R38 ;  /* 0x00000026230b923e */ /* 0x000fe200000000ff */
[----:B------:R-:W-:Y:S01]  /*6cf0*/  @!P1 FFMA.FTZ R6, R23, R24, R6 ;  /* 0x0000001817069223 */ /* 0x000fe20000010006 */
[----:B------:R-:W-:Y:S01]  /*6d00*/  @!P1 MOV R40, R10 ;  /* 0x0000000a00289202 */ /* 0x000fe20000000f00 */
[----:B------:R-:W-:Y:S01]  /*6d10*/  @!P1 FFMA.FTZ R7, R25, R26, R7 ;  /* 0x0000001a19079223 */ /* 0x000fe20000010007 */
[----:B------:R-:W-:Y:S01]  /*6d20*/  @!P1 MOV R18, R11 ;  /* 0x0000000b00129202 */ /* 0x000fe20000000f00 */
[----:B------:R-:W-:Y:S02]  /*6d30*/  @!P1 FFMA.FTZ R8, R27, R31, R8 ;  /* 0x0000001f1b089223 */ /* 0x000fe40000010008 */
[----:B------:R-:W-:Y:S01]  /*6d40*/  @!P1 FFMA.FTZ R9, R34, R37, R9 ;  /* 0x0000002522099223 */ /* 0x000fe20000010009 */
[----:B------:R-:W-:Y:S01]  /*6d50*/  @!P1 F2FP.PACK_AB R3, R7, R6 ;  /* 0x000000060703923e */ /* 0x000fe200000000ff */
[----:B------:R1:W-:Y:S03]  /*6d60*/  STG.E.128 [R46.64], R16 ;  /* 0x000000102e007986 */ /* 0x0003e6000c101d08 */
        /* <DEDUP_REMOVED lines=10> */
.L_x_806:
        /* <DEDUP_REMOVED lines=11> */
.L_x_830:
[----:B------:R-:W-:Y:S05]  /*6ec0*/  BSYNC B0 ;  /* 0x0000000000007941 */ /* 0x000fea0003800000 */
.L_x_829:
        /* <DEDUP_REMOVED lines=8> */
.L_x_832:
[----:B------:R-:W-:Y:S05]  /*6f50*/  BSYNC B0 ;  /* 0x0000000000007941 */ /* 0x000fea0003800000 */
.L_x_831:
[----:B------:R-:W-:Y:S11]  /*6f60*/  ISETP.GE.AND P0, PT, R141, R2, PT ;  /* 0x000000028d00720c */ /* 0x000ff60003f06270 */
[----:B------:R-:W-:Y:S02]  /*6f70*/  @!UPT UIADD3 URZ, URZ, URZ, URZ ;  /* 0x0000003f3f3ff290 */ /* 0x000fe4000fffe03f */
[----:B------:R-:W-:-:S05]  /*6f80*/  @P0 BRA `(.L_x_822) ;  /* 0x0000004000000947 */ /* 0x000fca0003800000 */
[----:B-1----:R-:W1:Y:S04]  /*6f90*/  @!P6 LDS.128 R8, [R81+0x4800] ;  /* 0x004800005108e984 */ /* 0x002e680000000c00 */
[----:B------:R-:W2:Y:S04]  /*6fa0*/  @!P1 LDS.128 R4, [R82+0x4800] ;  /* 0x0048000052049984 */ /* 0x000ea80000000c00 */
[----:B-1----:R1:W-:Y:S04]  /*6fb0*/  @!P6 STG.E.128 [R64.64], R8 ;  /* 0x000000084000e986 */ /* 0x0023e8000c101d08 */
[----:B--2---:R1:W-:Y:S02]  /*6fc0*/  @!P1 STG.E.128 [R64.64+0x40], R4 ;  /* 0x0000400440009986 */ /* 0x0043e4000c101d08 */
.L_x_822:
[----:B------:R-:W-:Y:S05]  /*6fd0*/  BSYNC B2 ;  /* 0x0000000000027941 */ /* 0x000fea0003800000 */
.L_x_805:
[----:B--2---:R-:W-:Y:S01]  /*6fe0*/  IMAD R2, R90, 0x50, RZ ;  /* 0x000000505a027824 */ /* 0x004fe200078e02ff */
[----:B------:R-:W-:Y:S01]  /*6ff0*/  BSSY B0, `(.L_x_833) ;  /* 0x000005e000007945 */ /* 0x000fe20003800000 */
[----:B-1----:R-:W-:Y:S04]  /*7000*/  IMAD.WIDE.U32 R16, R36, 0x50, RZ ;  /* 0x0000005024107825 */ /* 0x002fe800078e00ff */
[----:B------:R-:W-:Y:S01]  /*7010*/  IMAD.IADD R18, R17, 0x1, R2 ;  /* 0x0000000111127824 */ /* 0x000fe200078e0202 */
[----:B------:R-:W-:Y:S01]  /*7020*/  IADD3 R2, P0, R124, R16, RZ ;  /* 0x000000107c027210 */ /* 0x000fe20007f1e0ff */
[----:B------:R-:W-:Y:S04]  /*7030*/  IMAD R17, R36, -0x50, RZ ;  /* 0xffffffb024117824 */ /* 0x000fe800078e02ff */
[----:B------:R-:W-:Y:S01]  /*7040*/  IMAD.X R3, R18, 0x1, R133, P0 ;  /* 0x0000000112037824 */ /* 0x000fe200000e0685 */
[----:B-----5:R-:W-:Y:S04]  /*7050*/  IADD3 R4, R118, R17, RZ ;  /* 0x0000001176047210 */ /* 0x020fe80007ffe0ff */
[C---:B------:R-:W-:Y:S02]  /*7060*/  ISETP.GE.AND P3, PT, R4.reuse, 0x11, PT ;  /* 0x000000110400780c */ /* 0x040fe40003f66270 */
[C---:B------:R-:W-:Y:S02]  /*7070*/  ISETP.GE.AND P4, PT, R4.reuse, 0x1, PT ;  /* 0x000000010400780c */ /* 0x040fe40003f86270 */
[C---:B------:R-:W-:Y:S02]  /*7080*/  ISETP.GE.AND P2, PT, R4.reuse, 0x21, PT ;  /* 0x000000210400780c */ /* 0x040fe40003f46270 */
[----:B------:R-:W-:Y:S07]  /*7090*/  ISETP.GE.AND P1, PT, R4, 0x31, PT ;  /* 0x000000310400780c */ /* 0x000fee0003f26270 */
        /* <DEDUP_REMOVED lines=22> */
[-C--:B------:R-:W-:Y:S03]  /*7200*/  @P2 MOV R6, R88.reuse ;  /* 0x0000005800062202 */ /* 0x080fe60000000f00 */
        /* <DEDUP_REMOVED lines=15> */
[C---:B------:R-:W-:Y:S03]  /*7300*/  @P1 LEA R8, P5, R2.reuse, c[0x0][0x250], 0x1 ;  /* 0x0000940002081a11 */ /* 0x040fe600078a08ff */
        /* <DEDUP_REMOVED lines=9> */
[----:B------:R-:W-:Y:S02]  /*73a0*/  @P0 LEA.HI.X R5, R2, c[0x0][0x254], R3, 0x1, P5 ;  /* 0x0000950002050a11 */ /* 0x000fe400028f0c03 */
[----:B------:R-:W-:Y:S02]  /*73b0*/  ISETP.NE.AND P5, PT, R134, RZ, PT ;  /* 0x000000ff8600720c */ /* 0x000fe40003fa5270 */
[----:B------:R-:W-:Y:S04]  /*73c0*/  IADD3 R2, R17, R0, RZ ;  /* 0x0000000011027210 */ /* 0x000fe80007ffe0ff */
[----:B------:R-:W-:Y:S07]  /*73d0*/  IMNMX R7, R2, 0x50, PT ;  /* 0x0000005002077817 */ /* 0x000fee0003800200 */
[----:B------:R-:W-:Y:S01]  /*73e0*/  @!PT LDS RZ, [RZ] ;  /* 0x00000000fffff984 */ /* 0x000fe20000000800 */
[----:B------:R-:W-:Y:S01]  /*73f0*/  @!PT LDS RZ, [RZ] ;  /* 0x00000000fffff984 */ /* 0x000fe20000000800 */
[----:B------:R-:W-:Y:S01]  /*7400*/  @!PT LDS RZ, [RZ] ;  /* 0x00000000fffff984 */ /* 0x000fe20000000800 */
[----:B------:R1:W-:Y:S08]  /*7410*/  @P4 LDGSTS.E.BYPASS.LTC128B.128 [R219+0x100], [R14.64], !P5 ;  /* 0x001000000edb4fae */ /* 0x0003f0000e901d48 */
[----:B------:R2:W-:Y:S08]  /*7420*/  @P3 LDGSTS.E.BYPASS.LTC128B.128 [R219+0x900], [R12.64], !P5 ;  /* 0x009000000cdb3fae */ /* 0x0005f0000e901d48 */
[----:B------:R1:W-:Y:S01]  /*7430*/  @P2 LDGSTS.E.BYPASS.LTC128B.128 [R219+0x1100], [R10.64], !P5 ;  /* 0x011000000adb2fae */ /* 0x0003e2000e901d48 */
[----:B------:R-:W-:Y:S07]  /*7440*/  IADD3 R6, P2, R132, R16, RZ ;  /* 0x0000001084067210 */ /* 0x000fee0007f5e0ff */
[----:B------:R1:W-:Y:S08]  /*7450*/  @P1 LDGSTS.E.BYPASS.LTC128B.128 [R219+0x1900], [R8.64], !P5 ;  /* 0x0190000008db1fae */ /* 0x0003f0000e901d48 */
[----:B------:R1:W-:Y:S01]  /*7460*/  @P0 LDGSTS.E.BYPASS.LTC128B.128 [R219+0x2100], [R4.64], !P5 ;  /* 0x0210000004db0fae */ /* 0x0003e2000e901d48 */
[----:B------:R-:W-:Y:S01]  /*7470*/  ISETP.GE.AND P0, PT, R83, R7, PT ;  /* 0x000000075300720c */ /* 0x000fe20003f06270 */
[----:B--2---:R-:W-:Y:S06]  /*7480*/  IMAD.X R12, R18, 0x1, R131, P2 ;  /* 0x00000001120c7824 */ /* 0x004fec00010e0683 */
[----:B------:R-:W0:Y:S01]  /*7490*/  LDGDEPBAR ;  /* 0x00000000000079af */ /* 0x000e220000000000 */
[----:B------:R-:W-:Y:S07]  /*74a0*/  DEPBAR.LE SB0, 0x0 ;  /* 0x000080000000791a */ /* 0x000fee0000000000 */
[----:B------:R-:W-:Y:S06]  /*74b0*/  BAR.SYNC.DEFER_BLOCKING 0x0 ;  /* 0x0000000000007b1d */ /* 0x000fec0000010000 */
[----:B------:R-:W-:-:S05]  /*74c0*/  @P0 BRA `(.L_x_834) ;  /* 0x0000010000000947 */ /* 0x000fca0003800000 */
[----:B-1----:R-:W-:Y:S01]  /*74d0*/  MOV R5, R104 ;  /* 0x0000006800057202 */ /* 0x002fe20000000f00 */
[----:B------:R-:W-:Y:S02]  /*74e0*/  IMAD R2, R12, c[0x0][0x208], RZ ;  /* 0x000082000c027a24 */ /* 0x000fe400078e02ff */
[----:B------:R-:W-:Y:S02]  /*74f0*/  IMAD.MOV.U32 R4, RZ, RZ, R94 ;  /* 0x000000ffff047224 */ /* 0x000fe400078e005e */
[C---:B------:R-:W-:Y:S02]  /*7500*/  IMAD R2, R6.reuse, c[0x0][0x20c], R2 ;  /* 0x0000830006027a24 */ /* 0x040fe400078e0202 */
[----:B------:R-:W-:Y:S04]  /*7510*/  IMAD.WIDE.U32 R4, R6, c[0x0][0x208], R4 ;  /* 0x0000820006047a25 */ /* 0x000fe800078e0004 */
[----:B------:R-:W-:Y:S01]  /*7520*/  IMAD.IADD R3, R5, 0x1, R2 ;  /* 0x0000000105037824 */ /* 0x000fe200078e0202 */
[C---:B------:R-:W-:Y:S04]  /*7530*/  LEA R2, P0, R4.reuse, c[0x0][0x1f8], 0x1 ;  /* 0x00007e0004027a11 */ /* 0x040fe800078008ff */
[----:B------:R-:W-:Y:S02]  /*7540*/  LEA.HI.X R3, R4, c[0x0][0x1fc], R3, 0x1, P0 ;  /* 0x00007f0004037a11 */ /* 0x000fe400000f0c03 */
[----:B------:R-:W-:Y:S11]  /*7550*/  ISETP.GE.AND P0, PT, R32, c[0x0][0x1d4], PT ;  /* 0x0000750020007a0c */ /* 0x000ff60003f06270 */
[----:B------:R-:W-:Y:S02]  /*7560*/  @!UPT UIADD3 URZ, URZ, URZ, URZ ;  /* 0x0000003f3f3ff290 */ /* 0x000fe4000fffe03f */
[----:B------:R-:W1:Y:S04]  /*7570*/  @!P0 LDS.128 R8, [R81] ;  /* 0x0000000051088984 */ /* 0x000e680000000c00 */
[----:B-1----:R-:W-:Y:S01]  /*7580*/  @!P0 STG.E.128 [R2.64], R8 ;  /* 0x0000000802008986 */ /* 0x002fe2000c101d08 */
[----:B------:R-:W-:Y:S11]  /*7590*/  ISETP.GE.AND P0, PT, R93, c[0x0][0x1d4], PT ;  /* 0x000075005d007a0c */ /* 0x000ff60003f06270 */
[----:B------:R-:W-:Y:S02]  /*75a0*/  @!UPT UIADD3 URZ, URZ, URZ, URZ ;  /* 0x0000003f3f3ff290 */ /* 0x000fe4000fffe03f */
[----:B------:R-:W1:Y:S04]  /*75b0*/  @!P0 LDS.128 R8, [R82] ;  /* 0x0000000052088984 */ /* 0x000e680000000c00 */
[----:B-1----:R1:W-:Y:S02]  /*75c0*/  @!P0 STG.E.128 [R2.64+0x40], R8 ;  /* 0x0000400802008986 */ /* 0x0023e4000c101d08 */
.L_x_834:
[----:B-1----:R-:W-:Y:S05]  /*75d0*/  BSYNC B0 ;  /* 0x0000000000007941 */ /* 0x002fea0003800000 */
.L_x_833:
[----:B------:R-:W-:Y:S01]  /*75e0*/  ISETP.GE.AND P0, PT, R140, R7, PT ;  /* 0x000000078c00720c */ /* 0x000fe20003f06270 */
[----:B------:R-:W-:Y:S01]  /*75f0*/  @!UPT UIADD3 URZ, URZ, URZ, URZ ;  /* 0x0000003f3f3ff290 */ /* 0x000fe2000fffe03f */
[----:B------:R-:W-:Y:S11]  /*7600*/  BSSY B0, `(.L_x_835) ;  /* 0x0000014000007945 */ /* 0x000ff60003800000 */
[----:B------:R-:W-:-:S05]  /*7610*/  @P0 BRA `(.L_x_836) ;  /* 0x0000012000000947 */ /* 0x000fca0003800000 */
[----:B------:R-:W-:Y:S01]  /*7620*/  IADD3 R2, P0, R6, 0x20, RZ ;  /* 0x0000002006027810 */ /* 0x000fe20007f1e0ff */
[----:B------:R-:W-:Y:S01]  /*7630*/  IMAD.MOV.U32 R4, RZ, RZ, R94 ;  /* 0x000000ffff047224 */ /* 0x000fe200078e005e */
[----:B------:R-:W-:Y:S03]  /*7640*/  MOV R5, R104 ;  /* 0x0000006800057202 */ /* 0x000fe60000000f00 */
[----:B------:R-:W-:Y:S02]  /*7650*/  IMAD.X R3, RZ, RZ, R12, P0 ;  /* 0x000000ffff037224 */ /* 0x000fe400000e060c */
[C---:B------:R-:W-:Y:S04]  /*7660*/  IMAD.WIDE.U32 R4, R2.reuse, c[0x0][0x208], R4 ;  /* 0x0000820002047a25 */ /* 0x040fe800078e0004 */
[----:B------:R-:W-:Y:S04]  /*7670*/  IMAD R3, R3, c[0x0][0x208], RZ ;  /* 0x0000820003037a24 */ /* 0x000fe800078e02ff */
[----:B------:R-:W-:Y:S01]  /*7680*/  IMAD R3, R2, c[0x0][0x20c], R3 ;  /* 0x0000830002037a24 */ /* 0x000fe200078e0203 */
[C---:B------:R-:W-:Y:S03]  /*7690*/  LEA R2, P0, R4.reuse, c[0x0][0x1f8], 0x1 ;  /* 0x00007e0004027a11 */ /* 0x040fe600078008ff */
[----:B------:R-:W-:Y:S05]  /*76a0*/  IMAD.IADD R3, R5, 0x1, R3 ;  /* 0x0000000105037824 */ /* 0x000fea00078e0203 */
[----:B------:R-:W-:Y:S02]  /*76b0*/  LEA.HI.X R3, R4, c[0x0][0x1fc], R3, 0x1, P0 ;  /* 0x00007f0004037a11 */ /* 0x000fe400000f0c03 */
[----:B------:R-:W-:Y:S11]  /*76c0*/  ISETP.GE.AND P0, PT, R32, c[0x0][0x1d4], PT ;  /* 0x0000750020007a0c */ /* 0x000ff60003f06270 */
[----:B------:R-:W-:Y:S02]  /*76d0*/  @!UPT UIADD3 URZ, URZ, URZ, URZ ;  /* 0x0000003f3f3ff290 */ /* 0x000fe4000fffe03f */
[----:B------:R-:W1:Y:S04]  /*76e0*/  @!P0 LDS.128 R8, [R81+0x1000] ;  /* 0x0010000051088984 */ /* 0x000e680000000c00 */
[----:B-1----:R-:W-:Y:S01]  /*76f0*/  @!P0 STG.E.128 [R2.64], R8 ;  /* 0x0000000802008986 */ /* 0x002fe2000c101d08 */
[----:B------:R-:W-:Y:S11]  /*7700*/  ISETP.GE.AND P0, PT, R93, c[0x0][0x1d4], PT ;  /* 0x000075005d007a0c */ /* 0x000ff60003f06270 */
[----:B------:R-:W-:Y:S02]  /*7710*/  @!UPT UIADD3 URZ, URZ, URZ, URZ ;  /* 0x0000003f3f3ff290 */ /* 0x000fe4000fffe03f */
[----:B------:R-:W1:Y:S04]  /*7720*/  @!P0 LDS.128 R8, [R82+0x1000] ;  /* 0x0010000052088984 */ /* 0x000e680000000c00 */
[----:B-1----:R1:W-:Y:S02]  /*7730*/  @!P0 STG.E.128 [R2.64+0x40], R8 ;  /* 0x0000400802008986 */ /* 0x0023e4000c101d08 */
.L_x_836:
[----:B------:R-:W-:Y:S05]  /*7740*/  BSYNC B0 ;  /* 0x0000000000007941 */ /* 0x000fea0003800000 */
.L_x_835:
[----:B------:R-:W-:Y:S01]  /*7750*/  ISETP.GE.AND P0, PT, R141, R7, PT ;  /* 0x000000078d00720c */ /* 0x000fe20003f06270 */
[----:B------:R-:W-:Y:S01]  /*7760*/  @!UPT UIADD3 URZ, URZ, URZ, URZ ;  /* 0x0000003f3f3ff290 */ /* 0x000fe2000fffe03f */
[----:B------:R-:W-:Y:S11]  /*7770*/  BSSY B0, `(.L_x_837) ;  /* 0x0000014000007945 */ /* 0x000ff60003800000 */
[----:B------:R-:W-:-:S05]  /*7780*/  @P0 BRA `(.L_x_838) ;  /* 0x0000012000000947 */ /* 0x000fca0003800000 */
[----:B-1----:R-:W-:Y:S01]  /*7790*/  IADD3 R2, P0, R6, 0x40, RZ ;  /* 0x0000004006027810 */ /* 0x002fe20007f1e0ff */
        /* <DEDUP_REMOVED lines=17> */
.L_x_838:
[----:B------:R-:W-:Y:S05]  /*78b0*/  BSYNC B0 ;  /* 0x0000000000007941 */ /* 0x000fea0003800000 */
.L_x_837:
[C---:B------:R-:W-:Y:S02]  /*78c0*/  ISETP.GT.AND P0, PT, R36.reuse, R130, PT ;  /* 0x000000822400720c */ /* 0x040fe40003f04270 */
[----:B------:R-:W-:Y:S11]  /*78d0*/  IADD3 R36, R36, -0x1, RZ ;  /* 0xffffffff24247810 */ /* 0x000ff60007ffe0ff */
[----:B-1----:R-:W-:Y:S01]  /*78e0*/  @P0 SHF.R.S32.HI R5, RZ, 0x1f, R36 ;  /* 0x0000001fff050819 */ /* 0x002fe20000011424 */
[----:B------:R-:W-:Y:S01]  /*78f0*/  @P0 IMAD R4, R172, R36, RZ ;  /* 0x00000024ac040224 */ /* 0x000fe200078e02ff */
[----:B------:R-:W-:Y:S01]  /*7900*/  @P0 SHF.L.U64.HI R10, R178, 0x1, R173 ;  /* 0x00000001b20a0819 */ /* 0x000fe200000102ad */
[----:B------:R-:W-:Y:S02]  /*7910*/  @P0 IMAD.MOV.U32 R2, RZ, RZ, R116 ;  /* 0x000000ffff020224 */ /* 0x000fe400078e0074 */
[----:B------:R-:W-:Y:S02]  /*7920*/  @P0 IMAD.MOV.U32 R3, RZ, RZ, R115 ;  /* 0x000000ffff030224 */ /* 0x000fe400078e0073 */
[-C--:B------:R-:W-:Y:S02]  /*7930*/  @P0 IMAD R4, R5, R148.reuse, R4 ;  /* 0x0000009405040224 */ /* 0x080fe400078e0204 */
[----:B------:R-:W-:Y:S04]  /*7940*/  @P0 IMAD.WIDE.U32 R2, R36, R148, R2 ;  /* 0x0000009424020225 */ /* 0x000fe800078e0002 */
[----:B------:R-:W-:Y:S01]  /*7950*/  @P0 IMAD.IADD R3, R3, 0x1, R4 ;  /* 0x0000000103030824 */ /* 0x000fe200078e0204 */
[----:B------:R-:W-:Y:S01]  /*7960*/  @P0 LEA R8, P1, R2, c[0x0][0x220], 0x1 ;  /* 0x0000880002080a11 */ /* 0x000fe200078208ff */
[----:B------:R-:W-:Y:S03]  /*7970*/  @P0 IMAD.SHL.U32 R11, R178, 0x2, RZ ;  /* 0x00000002b20b0824 */ /* 0x000fe600078e00ff */
        /* <DEDUP_REMOVED lines=21> */
.L_x_804:
[----:B------:R-:W2:Y:S01]  /*7ad0*/  LDL R18, [R1+0x48] ;  /* 0x0000480001127983 */ /* 0x000ea20000100800 */
[----:B------:R-:W-:-:S03]  /*7ae0*/  IMAD.MOV.U32 R0, RZ, RZ, c[0x0][0x2c4] ;  /* 0x0000b100ff007624 */ /* 0x000fc600078e00ff */
[----:B-1----:R-:W3:Y:S04]  /*7af0*/  LDL R5, [R1+0x1c] ;  /* 0x00001c0001057983 */ /* 0x002ee80000100800 */
[----:B------:R-:W3:Y:S01]  /*7b00*/  LDL R2, [R1+0x20] ;  /* 0x0000200001027983 */ /* 0x000ee20000100800 */
[----:B------:R-:W-:Y:S01]  /*7b10*/  ISETP.NE.AND P3, PT, R0, 0x1, PT ;  /* 0x000000010000780c */ /* 0x000fe20003f65270 */
[----:B------:R-:W-:-:S05]  /*7b20*/  IMAD.MOV.U32 R4, RZ, RZ, c[0x0][0x32c] ;  /* 0x0000cb00ff047624 */ /* 0x000fca00078e00ff */
[----:B------:R-:W-:Y:S01]  /*7b30*/  ISETP.GE.AND P1, PT, R4, 0x1, PT ;  /* 0x000000010400780c */ /* 0x000fe20003f26270 */
[----:B------:R-:W-:Y:S01]  /*7b40*/  IMAD.IADD R11, R160, 0x1, R161 ;  /* 0x00000001a00b7824 */ /* 0x000fe200078e02a1 */
[----:B--2---:R-:W-:-:S05]  /*7b50*/  IADD3 R0, R18, 0x7f, RZ ;  /* 0x0000007f12007810 */ /* 0x004fca0007ffe0ff */
[----:B------:R-:W-:Y:S01]  /*7b60*/  @P3 IMAD.HI.U32 R3, R0, c[0x0][0x2c8], RZ ;  /* 0x0000b20000033a27 */ /* 0x000fe200078e00ff */
[----:B---3--:R-:W-:-:S04]  /*7b70*/  IADD3 R2, R2, 0x1, -R5 ;  /* 0x0000000102027810 */ /* 0x008fc80007ffe805 */
[----:B------:R-:W-:-:S05]  /*7b80*/  @P3 SHF.R.U32.HI R0, RZ, c[0x0][0x2cc], R3 ;  /* 0x0000b300ff003a19 */ /* 0x000fca0000011603 */
[----:B------:R-:W-:-:S05]  /*7b90*/  IMAD.IADD R0, R2, 0x1, R0 ;  /* 0x0000000102007824 */ /* 0x000fca00078e0200 */
[----:B------:R-:W-:Y:S01]  /*7ba0*/  IADD3 R3, R0, c[0x0][0x328], RZ ;  /* 0x0000ca0000037a10 */ /* 0x000fe20007ffe0ff */
[----:B------:R-:W-:Y:S05]  /*7bb0*/  @!P1 BRA `(.L_x_840) ;  /* 0x0000011000009947 */ /* 0x000fea0003800000 */
[C---:B------:R-:W-:Y:S01]  /*7bc0*/  ISETP.GT.AND P0, PT, R0.reuse, RZ, PT ;  /* 0x000000ff0000720c */ /* 0x040fe20003f04270 */
[----:B------:R-:W-:Y:S01]  /*7bd0*/  BSSY B0, `(.L_x_841) ;  /* 0x000000d000007945 */ /* 0x000fe20003800000 */
[----:B------:R-:W-:Y:S01]  /*7be0*/  IADD3 R2, R0, -0x1, RZ ;  /* 0xffffffff00027810 */ /* 0x000fe20007ffe0ff */
        /* <DEDUP_REMOVED lines=8> */
.L_x_842:
[----:B------:R-:W-:-:S13]  /*7c70*/  ISETP.NE.AND P0, PT, R4, 0x1, PT ;  /* 0x000000010400780c */ /* 0x000fda0003f05270 */
[----:B------:R-:W-:-:S05]  /*7c80*/  @P0 IMAD.HI.U32 R0, R2, c[0x0][0x330], RZ ;  /* 0x0000cc0002000a27 */ /* 0x000fca00078e00ff */
[----:B------:R-:W-:Y:S02]  /*7c90*/  @P0 SHF.R.U32.HI R2, RZ, c[0x0][0x334], R0 ;  /* 0x0000cd00ff020a19 */ /* 0x000fe40000011600 */
.L_x_843:
[----:B------:R-:W-:Y:S05]  /*7ca0*/  BSYNC B0 ;  /* 0x0000000000007941 */ /* 0x000fea0003800000 */
.L_x_841:
[----:B------:R-:W-:-:S05]  /*7cb0*/  IMAD R2, R2, R4, c[0x0][0x32c] ;  /* 0x0000cb0002027624 */ /* 0x000fca00078e0204 */
[----:B------:R-:W-:-:S03]  /*7cc0*/  IMNMX R3, R3, R2, PT ;  /* 0x0000000203037217 */ /* 0x000fc60003800200 */
.L_x_840:
[----:B------:R-:W2:Y:S01]  /*7cd0*/  LDL R4, [R1+0x4] ;  /* 0x0000040001047983 */ /* 0x000ea20000100800 */
[----:B------:R-:W-:Y:S01]  /*7ce0*/  IADD3 R3, R3, 0x4f, RZ ;  /* 0x0000004f03037810 */ /* 0x000fe20007ffe0ff */
[----:B------:R-:W-:-:S04]  /*7cf0*/  @P3 IMAD.HI.U32 R2, R18, c[0x0][0x2c8], RZ ;  /* 0x0000b20012023a27 */ /* 0x000fc800078e00ff */
[----:B------:R-:W-:-:S04]  /*7d00*/  IMAD.HI R3, R3, 0x66666667, RZ ;  /* 0x6666666703037827 */ /* 0x000fc800078e02ff */
[----:B------:R-:W-:Y:S01]  /*7d10*/  IMAD.MOV.U32 R0, RZ, RZ, R18 ;  /* 0x000000ffff007224 */ /* 0x000fe200078e0012 */
[----:B------:R-:W-:Y:S02]  /*7d20*/  @P3 SHF.R.U32.HI R0, RZ, c[0x0][0x2cc], R2 ;  /* 0x0000b300ff003a19 */ /* 0x000fe40000011602 */
[----:B------:R-:W-:-:S04]  /*7d30*/  SHF.R.U32.HI R2, RZ, 0x1f, R3 ;  /* 0x0000001fff027819 */ /* 0x000fc80000011603 */
[----:B------:R-:W-:-:S04]  /*7d40*/  LEA.HI.SX32 R3, R3, R2, 0x1b ;  /* 0x0000000203037211 */ /* 0x000fc800078fdaff */
[----:B------:R-:W-:Y:S01]  /*7d50*/  IMNMX R7, R171, R3, PT ;  /* 0x00000003ab077217 */ /* 0x000fe20003800200 */
[----:B--2---:R-:W-:-:S05]  /*7d60*/  IMAD.IADD R0, R4, 0x1, R0 ;  /* 0x0000000104007824 */ /* 0x004fca00078e0200 */
        /* <DEDUP_REMOVED lines=12> */
.L_x_846:
[----:B------:R-:W-:-:S04]  /*7e30*/  MOV R3, c[0x0][0x32c] ;  /* 0x0000cb0000037a02 */ /* 0x000fc80000000f00 */
[----:B------:R-:W-:-:S13]  /*7e40*/  ISETP.NE.AND P0, PT, R3, 0x1, PT ;  /* 0x000000010300780c */ /* 0x000fda0003f05270 */
[----:B------:R-:W-:-:S05]  /*7e50*/  @P0 IMAD.HI.U32 R3, R0, c[0x0][0x330], RZ ;  /* 0x0000cc0000030a27 */ /* 0x000fca00078e00ff */
[----:B------:R-:W-:Y:S02]  /*7e60*/  @P0 SHF.R.U32.HI R0, RZ, c[0x0][0x334], R3 ;  /* 0x0000cd00ff000a19 */ /* 0x000fe40000011603 */
.L_x_847:
[----:B------:R-:W-:Y:S05]  /*7e70*/  BSYNC B0 ;  /* 0x0000000000007941 */ /* 0x000fea0003800000 */
.L_x_845:
[----:B------:R-:W-:-:S05]  /*7e80*/  IMAD R0, R0, c[0x0][0x32c], RZ ;  /* 0x0000cb0000007a24 */ /* 0x000fca00078e02ff */
[----:B------:R-:W-:-:S05]  /*7e90*/  IMNMX R2, R2, R0, !PT ;  /* 0x0000000002027217 */ /* 0x000fca0007800200 */
.L_x_844:
[----:B------:R-:W-:Y:S01]  /*7ea0*/  IMAD.HI R2, R2, 0x66666667, RZ ;  /* 0x6666666702027827 */ /* 0x000fe200078e02ff */
[----:B------:R-:W-:Y:S04]  /*7eb0*/  BSSY B0, `(.L_x_848) ;  /* 0x0000024000007945 */ /* 0x000fe80003800000 */
[----:B------:R-:W-:-:S04]  /*7ec0*/  SHF.R.U32.HI R0, RZ, 0x1f, R2 ;  /* 0x0000001fff007819 */ /* 0x000fc80000011602 */
[----:B------:R-:W-:Y:S01]  /*7ed0*/  LEA.HI.SX32 R2, R2, R0, 0x1b ;  /* 0x0000000002027211 */ /* 0x000fe200078fdaff */
[----:B------:R-:W-:-:S03]  /*7ee0*/  IMAD.MOV.U32 R0, RZ, RZ, RZ ;  /* 0x000000ffff007224 */ /* 0x000fc600078e00ff */
[----:B------:R-:W-:-:S04]  /*7ef0*/  IMNMX R6, RZ, R2, !PT ;  /* 0x00000002ff067217 */ /* 0x000fc80007800200 */
[----:B------:R-:W-:-:S13]  /*7f00*/  ISETP.GT.AND P0, PT, R7, R6, PT ;  /* 0x000000060700720c */ /* 0x000fda0003f04270 */
[----:B------:R-:W-:Y:S05]  /*7f10*/  @!P0 BRA `(.L_x_849) ;  /* 0x000001d000008947 */ /* 0x000fea0003800000 */
[----:B------:R-:W-:Y:S02]  /*7f20*/  IABS R2, R135 ;  /* 0x0000008700027213 */ /* 0x000fe40000000000 */
[----:B------:R-:W-:Y:S02]  /*7f30*/  IADD3 R3, R135, -0x1, R7 ;  /* 0xffffffff87037810 */ /* 0x000fe40007ffe007 */
        /* <DEDUP_REMOVED lines=27> */
.L_x_849:
[----:B------:R-:W-:Y:S05]  /*80f0*/  BSYNC B0 ;  /* 0x0000000000007941 */ /* 0x000fea0003800000 */
.L_x_848:
[----:B------:R-:W2:Y:S01]  /*8100*/  LDL R3, [R1+0x60] ;  /* 0x0000600001037983 */ /* 0x000ea20000100800 */
[----:B------:R-:W-:Y:S01]  /*8110*/  PRMT R2, RZ, 0x7610, R2 ;  /* 0x00007610ff027816 */ /* 0x000fe20000000002 */
[----:B------:R-:W-:Y:S01]  /*8120*/  IMAD.MOV.U32 R24, RZ, RZ, RZ ;  /* 0x000000ffff187224 */ /* 0x000fe200078e00ff */
[----:B------:R-:W-:Y:S01]  /*8130*/  MOV R19, RZ ;  /* 0x000000ff00137202 */ /* 0x000fe20000000f00 */
        /* <DEDUP_REMOVED lines=33> */
[----:B--2---:R-:W-:-:S04]  /*8350*/  IMAD R3, R3, R0, R6 ;  /* 0x0000000003037224 */ /* 0x004fc800078e0206 */
[----:B------:R-:W-:Y:S01]  /*8360*/  IMAD.IADD R0, R3, 0x1, R0 ;  /* 0x0000000103007824 */ /* 0x000fe200078e0200 */
[----:B------:R1:W-:Y:S04]  /*8370*/  STL [R1+0x8], R3 ;  /* 0x0000080301007387 */ /* 0x0003e80000100800 */
[----:B------:R-:W-:-:S04]  /*8380*/  IMNMX R229, R7, R0, PT ;  /* 0x0000000007e57217 */ /* 0x000fc80003800200 */
[----:B------:R-:W-:-:S13]  /*8390*/  ISETP.GT.AND P0, PT, R229, R3, PT ;  /* 0x00000003e500720c */ /* 0x000fda0003f04270 */
[----:B------:R-:W-:Y:S05]  /*83a0*/  @!P0 BRA `(.L_x_850) ;  /* 0x0001a10000008947 */ /* 0x000fea0003800000 */
[----:B------:R-:W2:Y:S01]  /*83b0*/  LDL R17, [R1+0x64] ;  /* 0x0000640001117983 */ /* 0x000ea20000100800 */
[----:B------:R-:W-:-:S03]  /*83c0*/  ISETP.NE.U32.AND P0, PT, RZ, c[0x0][0x340], PT ;  /* 0x0000d000ff007a0c */ /* 0x000fc60003f05070 */
[----:B------:R-:W3:Y:S01]  /*83d0*/  LDL R20, [R1+0x50] ;  /* 0x0000500001147983 */ /* 0x000ee20000100800 */
[----:B------:R-:W-:-:S13]  /*83e0*/  ISETP.NE.AND.EX P1, PT, RZ, c[0x0][0x344], PT, P0 ;  /* 0x0000d100ff007a0c */ /* 0x000fda0003f25300 */
[----:B------:R-:W-:Y:S02]  /*83f0*/  @P1 MOV R2, 0x4 ;  /* 0x0000000400021802 */ /* 0x000fe40000000f00 */
[----:B------:R-:W-:Y:S01]  /*8400*/  SHF.R.S32.HI R0, RZ, 0x1f, R159 ;  /* 0x0000001fff007819 */ /* 0x000fe2000001149f */
[----:B------:R-:W-:-:S04]  /*8410*/  IMAD.WIDE.U32 R4, R159, c[0x0][0x178], RZ ;  /* 0x00005e009f047a25 */ /* 0x000fc800078e00ff */
[----:B------:R-:W-:Y:S02]  /*8420*/  IMAD R0, R0, c[0x0][0x178], RZ ;  /* 0x00005e0000007a24 */ /* 0x000fe400078e02ff */
[----:B------:R-:W-:Y:S02]  /*8430*/  IMAD.MOV.U32 R7, RZ, RZ, R137 ;  /* 0x000000ffff077224 */ /* 0x000fe400078e0089 */
[----:B-12---:R-:W-:-:S05]  /*8440*/  @P1 IMAD.WIDE R2, R17, R2, c[0x0][0x340] ;  /* 0x0000d00011021625 */ /* 0x006fca00078e0202 */
[----:B------:R1:W2:Y:S01]  /*8450*/  @P1 LDG.E R16, [R2.64] ;  /* 0x0000000802101981 */ /* 0x0002a2000c1e1900 */
[----:B------:R-:W-:Y:S02]  /*8460*/  SHF.R.S32.HI R15, RZ, 0x1f, R17 ;  /* 0x0000001fff0f7819 */ /* 0x000fe40000011411 */
[----:B-1----:R-:W-:Y:S01]  /*8470*/  LEA R2, R165, R139, 0x4 ;  /* 0x0000008ba5027211 */ /* 0x002fe200078e20ff */
[----:B------:R-:W-:-:S03]  /*8480*/  IMAD R3, R159, c[0x0][0x17c], R0 ;  /* 0x00005f009f037a24 */ /* 0x000fc600078e0200 */
[----:B------:R-:W-:Y:S02]  /*8490*/  IADD3 R12, R2, R18, RZ ;  /* 0x00000012020c7210 */ /* 0x000fe40007ffe0ff */
[----:B------:R-:W-:-:S03]  /*84a0*/  IADD3 R2, P0, R139, R11, RZ ;  /* 0x0000000b8b027210 */ /* 0x000fc60007f1e0ff */
[----:B------:R-:W-:Y:S01]  /*84b0*/  @P3 IMAD.HI.U32 R6, R12, c[0x0][0x2c8], RZ ;  /* 0x0000b2000c063a27 */ /* 0x000fe200078e00ff */
[----:B------:R-:W-:Y:S02]  /*84c0*/  IADD3 R5, R5, R3, RZ ;  /* 0x0000000305057210 */ /* 0x000fe40007ffe0ff */
[----:B------:R-:W-:Y:S01]  /*84d0*/  LEA.HI.X.SX32 R3, R11, R187, 0x1, P0 ;  /* 0x000000bb0b037211 */ /* 0x000fe200000f0eff */
[----:B------:R-:W-:Y:S01]  /*84e0*/  IMAD.MOV.U32 R0, RZ, RZ, R12 ;  /* 0x000000ffff007224 */ /* 0x000fe200078e000c */
[----:B------:R-:W-:Y:S02]  /*84f0*/  @P3 SHF.R.U32.HI R0, RZ, c[0x0][0x2cc], R6 ;  /* 0x0000b300ff003a19 */ /* 0x000fe40000011606 */
[----:B------:R-:W-:Y:S02]  /*8500*/  ISETP.NE.U32.AND P0, PT, RZ, c[0x0][0x348], PT ;  /* 0x0000d200ff007a0c */ /* 0x000fe40003f05070 */
[----:B------:R-:W-:Y:S02]  /*8510*/  MOV R6, R136 ;  /* 0x0000008800067202 */ /* 0x000fe40000000f00 */
[----:B------:R-:W-:Y:S01]  /*8520*/  ISETP.NE.AND.EX P0, PT, RZ, c[0x0][0x34c], PT, P0 ;  /* 0x0000d300ff007a0c */ /* 0x000fe20003f05300 */
[----:B------:R-:W-:-:S02]  /*8530*/  IMAD R13, R3, c[0x0][0x1e0], RZ ;  /* 0x00007800030d7a24 */ /* 0x000fc400078e02ff */
[----:B------:R-:W-:-:S04]  /*8540*/  IMAD.WIDE.U32 R10, R2, c[0x0][0x1e0], R6 ;  /* 0x00007800020a7a25 */ /* 0x000fc800078e0006 */
[----:B------:R-:W-:Y:S01]  /*8550*/  IMAD.WIDE.U32 R8, R2, c[0x0][0x208], R6 ;  /* 0x0000820002087a25 */ /* 0x000fe200078e0006 */
[----:B------:R-:W-:-:S03]  /*8560*/  SEL R6, R15, RZ, !P0 ;  /* 0x000000ff0f067207 */ /* 0x000fc60004000000 */
[----:B---3--:R-:W-:-:S04]  /*8570*/  IMAD.WIDE.U32 R4, R20, c[0x0][0x1b8], R4 ;  /* 0x00006e0014047a25 */ /* 0x008fc800078e0004 */
[----:B------:R-:W-:Y:S02]  /*8580*/  IMAD R7, R3, c[0x0][0x208], RZ ;  /* 0x0000820003077a24 */ /* 0x000fe400078e02ff */
[----:B------:R-:W-:Y:S02]  /*8590*/  IMAD R14, R2, c[0x0][0x1e4], R13 ;  /* 0x00007900020e7a24 */ /* 0x000fe400078e020d */
[----:B------:R-:W-:Y:S01]  /*85a0*/  IMAD R3, R20, c[0x0][0x1bc], R5 ;  /* 0x00006f0014037a24 */ /* 0x000fe200078e0205 */
[----:B------:R-:W-:Y:S01]  /*85b0*/  SEL R5, R17, RZ, !P0 ;  /* 0x000000ff11057207 */ /* 0x000fe20004000000 */
[----:B------:R-:W-:Y:S01]  /*85c0*/  IMAD R13, R2, c[0x0][0x20c], R7 ;  /* 0x00008300020d7a24 */ /* 0x000fe200078e0207 */
[----:B------:R-:W-:Y:S01]  /*85d0*/  MOV R2, R4 ;  /* 0x0000000400027202 */ /* 0x000fe20000000f00 */
[----:B------:R-:W-:-:S04]  /*85e0*/  IMAD R6, R6, c[0x0][0x1c0], RZ ;  /* 0x0000700006067a24 */ /* 0x000fc800078e02ff */
[C---:B------:R-:W-:Y:S02]  /*85f0*/  IMAD R6, R5.reuse, c[0x0][0x1c4], R6 ;  /* 0x0000710005067a24 */ /* 0x040fe400078e0206 */
[----:B------:R-:W-:-:S04]  /*8600*/  IMAD.WIDE.U32 R2, R5, c[0x0][0x1c0], R2 ;  /* 0x0000700005027a25 */ /* 0x000fc800078e0002 */
[----:B------:R-:W-:Y:S01]  /*8610*/  IMAD.IADD R5, R9, 0x1, R13 ;  /* 0x0000000109057824 */ /* 0x000fe200078e020d */
[----:B------:R-:W-:Y:S01]  /*8620*/  SHF.R.S32.HI R9, RZ, 0x1f, R0 ;  /* 0x0000001fff097819 */ /* 0x000fe20000011400 */
[----:B------:R-:W-:Y:S01]  /*8630*/  IMAD.MOV.U32 R4, RZ, RZ, R8 ;  /* 0x000000ffff047224 */ /* 0x000fe200078e0008 */
[----:B------:R-:W-:-:S03]  /*8640*/  IADD3 R3, R3, R6, RZ ;  /* 0x0000000603037210 */ /* 0x000fc60007ffe0ff */
[----:B------:R-:W-:Y:S01]  /*8650*/  IMAD R8, R9, c[0x0][0x1b0], RZ ;  /* 0x00006c0009087a24 */ /* 0x000fe200078e02ff */
[C---:B------:R-:W-:Y:S02]  /*8660*/  IADD3 R9, -R0.reuse, RZ, RZ ;  /* 0x000000ff00097210 */ /* 0x040fe40007ffe1ff */
[----:B------:R-:W-:Y:S01]  /*8670*/  IADD3 R7, R11, R14, RZ ;  /* 0x0000000e0b077210 */ /* 0x000fe20007ffe0ff */
[C---:B------:R-:W-:Y:S01]  /*8680*/  IMAD R8, R0.reuse, c[0x0][0x1b4], R8 ;  /* 0x00006d0000087a24 */ /* 0x040fe200078e0208 */
[----:B------:R-:W-:Y:S01]  /*8690*/  MOV R6, R10 ;  /* 0x0000000a00067202 */ /* 0x000fe20000000f00 */
[----:B------:R-:W-:Y:S01]  /*86a0*/  IMAD.WIDE.U32 R10, R0, c[0x0][0x1b0], R2 ;  /* 0x00006c00000a7a25 */ /* 0x000fe200078e0002 */
[----:B------:R-:W-:-:S03]  /*86b0*/  ISETP.NE.U32.AND P0, PT, RZ, c[0x0][0x350], PT ;  /* 0x0000d400ff007a0c */ /* 0x000fc60003f05070 */
[----:B------:R-:W-:-:S04]  /*86c0*/  IMAD.WIDE.U32 R2, R20, c[0x0][0x210], R4 ;  /* 0x0000840014027a25 */ /* 0x000fc800078e0004 */
[----:B------:R-:W-:Y:S01]  /*86d0*/  IMAD R0, R9, c[0x0][0x2c4], R12 ;  /* 0x0000b10009007a24 */ /* 0x000fe200078e020c */
[----:B------:R-:W-:Y:S01]  /*86e0*/  IADD3 R5, R11, R8, RZ ;  /* 0x000000080b057210 */ /* 0x000fe20007ffe0ff */
[----:B------:R-:W-:Y:S01]  /*86f0*/  IMAD R9, R20, c[0x0][0x214], R3 ;  /* 0x0000850014097a24 */ /* 0x000fe200078e0203 */
[----:B------:R-:W-:Y:S02]  /*8700*/  ISETP.NE.AND.EX P0, PT, RZ, c[0x0][0x354], PT, P0 ;  /* 0x0000d500ff007a0c */ /* 0x000fe40003f05300 */
[----:B------:R-:W-:Y:S02]  /*8710*/  SHF.R.S32.HI R11, RZ, 0x1f, R0 ;  /* 0x0000001fff0b7819 */ /* 0x000fe40000011400 */
[----:B------:R-:W-:Y:S01]  /*8720*/  MOV R8, R2 ;  /* 0x0000000200087202 */ /* 0x000fe20000000f00 */
[----:B------:R-:W-:Y:S02]  /*8730*/  IMAD.MOV.U32 R4, RZ, RZ, R10 ;  /* 0x000000ffff047224 */ /* 0x000fe400078e000a */
[----:B------:R-:W-:-:S02]  /*8740*/  IMAD R12, R11, c[0x0][0x1a8], RZ ;  /* 0x00006a000b0c7a24 */ /* 0x000fc400078e02ff */
[----:B------:R-:W-:-:S04]  /*8750*/  IMAD.WIDE.U32 R6, R20, c[0x0][0x1e8], R6 ;  /* 0x00007a0014067a25 */ /* 0x000fc800078e0006 */
[----:B------:R-:W-:Y:S02]  /*8760*/  IMAD R12, R0, c[0x0][0x1ac], R12 ;  /* 0x00006b00000c7a24 */ /* 0x000fe400078e020c */
[----:B------:R-:W-:Y:S01]  /*8770*/  IMAD R7, R20, c[0x0][0x1ec], R7 ;  /* 0x00007b0014077a24 */ /* 0x000fe200078e0207 */
[----:B------:R-:W-:Y:S02]  /*8780*/  ISETP.GE.AND P2, PT, R136, c[0x0][0x198], PT ;  /* 0x0000660088007a0c */ /* 0x000fe40003f46270 */
[----:B------:R-:W-:Y:S02]  /*8790*/  IADD3 R114, R229, -0x1, RZ ;  /* 0xffffffffe5727810 */ /* 0x000fe40007ffe0ff */
[----:B--2---:R-:W-:Y:S02]  /*87a0*/  @P1 SHF.R.S32.HI R3, RZ, 0x1f, R16 ;  /* 0x0000001fff031819 */ /* 0x004fe40000011410 */
[----:B------:R-:W-:Y:S02]  /*87b0*/  @!P1 MOV R3, R15 ;  /* 0x0000000f00039202 */ /* 0x000fe40000000f00 */
[----:B------:R-:W-:-:S02]  /*87c0*/  @P1 MOV R2, R16 ;  /* 0x0000001000021202 */ /* 0x000fc40000000f00 */
[----:B------:R-:W-:Y:S02]  /*87d0*/  @!P1 MOV R2, R17 ;  /* 0x0000001100029202 */ /* 0x000fe40000000f00 */
[----:B------:R-:W-:Y:S02]  /*87e0*/  SEL R10, R3, RZ, !P0 ;  /* 0x000000ff030a7207 */ /* 0x000fe40004000000 */
[----:B------:R-:W-:Y:S01]  /*87f0*/  SEL R11, R2, RZ, !P0 ;  /* 0x000000ff020b7207 */ /* 0x000fe20004000000 */
[----:B------:R-:W-:-:S04]  /*8800*/  IMAD.WIDE.U32 R2, R0, c[0x0][0x1a8], R4 ;  /* 0x00006a0000027a25 */ /* 0x000fc800078e0004 */
[C---:B------:R-:W-:Y:S02]  /*8810*/  IMAD R0, R10.reuse, c[0x0][0x218], RZ ;  /* 0x000086000a007a24 */ /* 0x040fe400078e02ff */
[----:B------:R-:W-:Y:S02]  /*8820*/  IMAD R4, R10, c[0x0][0x1f0], RZ ;  /* 0x00007c000a047a24 */ /* 0x000fe400078e02ff */
[----:B------:R-:W-:Y:S01]  /*8830*/  IMAD.WIDE.U32 R16, R11, c[0x0][0x1f0], R6 ;  /* 0x00007c000b107a25 */ /* 0x000fe200078e0006 */
[----:B------:R-:W-:-:S03]  /*8840*/  LEA R6, P0, R2, c[0x0][0x160], 0x1 ;  /* 0x0000580002067a11 */ /* 0x000fc600078008ff */
[----:B------:R-:W-:Y:S02]  /*8850*/  IMAD.IADD R5, R3, 0x1, R12 ;  /* 0x0000000103057824 */ /* 0x000fe400078e020c */
        /* <DEDUP_REMOVED lines=10> */
[----:B------:R-:W-:Y:S01]  /*8900*/  IADD3 R4, R139, R18, RZ ;  /* 0x000000128b047210 */ /* 0x000fe20007ffe0ff */
[----:B------:R-:W-:Y:S05]  /*8910*/  BRA.DIV ~URZ, `(.L_x_851) ;  /* 0x0001df627f007947 */ /* 0x000fea000b800000 */
[----:B------:R2:W3:Y:S02]  /*8920*/  SHFL.IDX PT, R7, R5, RZ, 0x181f ;  /* 0x00181fff05077589 */ /* 0x0004e400000e0000 */
.L_x_1053:
[----:B------:R-:W-:Y:S05]  /*8930*/  BRA.DIV ~URZ, `(.L_x_852) ;  /* 0x0001dfb27f007947 */ /* 0x000fea000b800000 */
[----:B-1----:R1:W4:Y:S02]  /*8940*/  SHFL.IDX PT, R2, R6, RZ, 0x181f ;  /* 0x00181fff06027589 */ /* 0x00232400000e0000 */
.L_x_1054:
[----:B--2---:R-:W2:Y:S01]  /*8950*/  LDL R0, [R1+0x1c] ;  /* 0x00001c0001007983 */ /* 0x004ea20000100800 */
[----:B------:R-:W-:Y:S01]  /*8960*/  BSSY B0, `(.L_x_853) ;  /* 0x000000a000007945 */ /* 0x000fe20003800000 */
[----:B--2---:R-:W-:-:S05]  /*8970*/  IMAD R0, R0, c[0x0][0x2c4], RZ ;  /* 0x0000b10000007a24 */ /* 0x004fca00078e02ff */
        /* <DEDUP_REMOVED lines=8> */
.L_x_854:
[----:B------:R-:W-:Y:S05]  /*8a00*/  BSYNC B0 ;  /* 0x0000000000007941 */ /* 0x000fea0003800000 */
.L_x_853:
[----:B------:R-:W-:Y:S05]  /*8a10*/  BRA.DIV ~URZ, `(.L_x_855) ;  /* 0x0001df427f007947 */ /* 0x000fea000b800000 */
[----:B---3--:R3:W1:Y:S04]  /*8a20*/  SHFL.IDX PT, R7, R5, 0x1, 0x181f ;  /* 0x00381f0005077f89 */ /* 0x00866800000e0000 */
[----:B--2-4-:R3:W2:Y:S02]  /*8a30*/  SHFL.IDX PT, R2, R6, 0x1, 0x181f ;  /* 0x00381f0006027f89 */ /* 0x0146a400000e0000 */
.L_x_1055:
[----:B------:R-:W-:Y:S01]  /*8a40*/  IADD3 R3, R4, 0x10, RZ ;  /* 0x0000001004037810 */ /* 0x000fe20007ffe0ff */
[----:B------:R-:W-:Y:S03]  /*8a50*/  BSSY B0, `(.L_x_856) ;  /* 0x0000009000007945 */ /* 0x000fe60003800000 */
[----:B------:R-:W-:-:S13]  /*8a60*/  ISETP.GE.AND P0, PT, R3, R0, PT ;  /* 0x000000000300720c */ /* 0x000fda0003f06270 */
[----:B------:R-:W-:Y:S05]  /*8a70*/  @P0 BRA `(.L_x_857) ;  /* 0x0000006000000947 */ /* 0x000fea0003800000 */
[----:B--2---:R-:W-:-:S04]  /*8a80*/  LEA R2, P0, R136, R2, 0x1 ;  /* 0x0000000288027211 */ /* 0x004fc800078008ff */
[----:B-1----:R-:W-:-:S05]  /*8a90*/  LEA.HI.X R3, R136, R7, R137, 0x1, P0 ;  /* 0x0000000788037211 */ /* 0x002fca00000f0c89 */
[----:B------:R-:W-:Y:S01]  /*8aa0*/  @!PT LDS RZ, [RZ] ;  /* 0x00000000fffff984 */ /* 0x000fe20000000800 */
[----:B------:R-:W-:Y:S01]  /*8ab0*/  @!PT LDS RZ, [RZ] ;  /* 0x00000000fffff984 */ /* 0x000fe20000000800 */
[----:B------:R-:W-:Y:S01]  /*8ac0*/  @!PT LDS RZ, [RZ] ;  /* 0x00000000fffff984 */ /* 0x000fe20000000800 */
[----:B------:R1:W-:Y:S04]  /*8ad0*/  LDGSTS.E.BYPASS.LTC128B.128 [R219+0x5900], [R2.64], !P2 ;  /* 0x0590000002db7fae */ /* 0x0003e8000d101d48 */
.L_x_857:
[----:B------:R-:W-:Y:S05]  /*8ae0*/  BSYNC B0 ;  /* 0x0000000000007941 */ /* 0x000fea0003800000 */
.L_x_856:
[----:B------:R-:W-:Y:S05]  /*8af0*/  BRA.DIV ~URZ, `(.L_x_858) ;  /* 0x0001df327f007947 */ /* 0x000fea000b800000 */
[----:B-1----:R1:W4:Y:S02]  /*8b00*/  SHFL.IDX PT, R7, R5, 0x2, 0x181f ;  /* 0x00581f0005077f89 */ /* 0x00232400000e0000 */
.L_x_1056:
[----:B------:R-:W-:Y:S05]  /*8b10*/  BRA.DIV ~URZ, `(.L_x_859) ;  /* 0x0001df827f007947 */ /* 0x000fea000b800000 */
[----:B--2---:R2:W1:Y:S02]  /*8b20*/  SHFL.IDX PT, R2, R6, 0x2, 0x181f ;  /* 0x00581f0006027f89 */ /* 0x00446400000e0000 */
.L_x_1057:
[----:B------:R-:W-:Y:S01]  /*8b30*/  IADD3 R3, R4, 0x20, RZ ;  /* 0x0000002004037810 */ /* 0x000fe20007ffe0ff */
[----:B------:R-:W-:Y:S03]  /*8b40*/  BSSY B0, `(.L_x_860) ;  /* 0x0000009000007945 */ /* 0x000fe60003800000 */
[----:B------:R-:W-:-:S13]  /*8b50*/  ISETP.GE.AND P0, PT, R3, R0, PT ;  /* 0x000000000300720c */ /* 0x000fda0003f06270 */
[----:B------:R-:W-:Y:S05]  /*8b60*/  @P0 BRA `(.L_x_861) ;  /* 0x0000006000000947 */ /* 0x000fea0003800000 */
[----:B-1----:R-:W-:-:S04]  /*8b70*/  LEA R2, P0, R136, R2, 0x1 ;  /* 0x0000000288027211 */ /* 0x002fc800078008ff */
[----:B----4-:R-:W-:-:S05]  /*8b80*/  LEA.HI.X R3, R136, R7, R137, 0x1, P0 ;  /* 0x0000000788037211 */ /* 0x010fca00000f0c89 */
[----:B------:R-:W-:Y:S01]  /*8b90*/  @!PT LDS RZ, [RZ] ;  /* 0x00000000fffff984 */ /* 0x000fe20000000800 */
[----:B------:R-:W-:Y:S01]  /*8ba0*/  @!PT LDS RZ, [RZ] ;  /* 0x00000000fffff984 */ /* 0x000fe20000000800 */
[----:B------:R-:W-:Y:S01]  /*8bb0*/  @!PT LDS RZ, [RZ] ;  /* 0x00000000fffff984 */ /* 0x000fe20000000800 */
[----:B------:R1:W-:Y:S04]  /*8bc0*/  LDGSTS.E.BYPASS.LTC128B.128 [R219+0x6100], [R2.64], !P2 ;  /* 0x0610000002db7fae */ /* 0x0003e8000d101d48 */
.L_x_861:
[----:B------:R-:W-:Y:S05]  /*8bd0*/  BSYNC B0 ;  /* 0x0000000000007941 */ /* 0x000fea0003800000 */
.L_x_860:
[----:B------:R-:W-:Y:S05]  /*8be0*/  BRA.DIV ~URZ, `(.L_x_862) ;  /* 0x0001df227f007947 */ /* 0x000fea000b800000 */
[----:B----4-:R4:W2:Y:S04]  /*8bf0*/  SHFL.IDX PT, R7, R5, 0x3, 0x181f ;  /* 0x00781f0005077f89 */ /* 0x0108a800000e0000 */
[----:B-1----:R4:W1:Y:S02]  /*8c00*/  SHFL.IDX PT, R2, R6, 0x3, 0x181f ;  /* 0x00781f0006027f89 */ /* 0x00286400000e0000 */
.L_x_1058:
        /* <DEDUP_REMOVED lines=10> */
.L_x_864:
[----:B------:R-:W-:Y:S05]  /*8cb0*/  BSYNC B0 ;  /* 0x0000000000007941 */ /* 0x000fea0003800000 */
.L_x_863:
[----:B------:R-:W-:Y:S05]  /*8cc0*/  BRA.DIV ~URZ, `(.L_x_865) ;  /* 0x0001df127f007947 */ /* 0x000fea000b800000 */
[----:B--2---:R2:W3:Y:S02]  /*8cd0*/  SHFL.IDX PT, R7, R5, 0x4, 0x181f ;  /* 0x00981f0005077f89 */ /* 0x0044e400000e0000 */
.L_x_1059:
[----:B------:R-:W-:Y:S05]  /*8ce0*/  BRA.DIV ~URZ, `(.L_x_866) ;  /* 0x0001df627f007947 */ /* 0x000fea000b800000 */
[----:B-1----:R1:W2:Y:S02]  /*8cf0*/  SHFL.IDX PT, R2, R6, 0x4, 0x181f ;  /* 0x00981f0006027f89 */ /* 0x0022a400000e0000 */
.L_x_1060:
[----:B------:R-:W-:Y:S01]  /*8d00*/  IADD3 R3, R4, 0x40, RZ ;  /* 0x0000004004037810 */ /* 0x000fe20007ffe0ff */
[----:B------:R-:W-:Y:S03]  /*8d10*/  BSSY B0, `(.L_x_867) ;  /* 0x0000009000007945 */ /* 0x000fe60003800000 */
[----:B------:R-:W-:-:S13]  /*8d20*/  ISETP.GE.AND P0, PT, R3, R0, PT ;  /* 0x000000000300720c */ /* 0x000fda0003f06270 */
[----:B------:R-:W-:Y:S05]  /*8d30*/  @P0 BRA `(.L_x_868) ;  /* 0x0000006000000947 */ /* 0x000fea0003800000 */
[----:B--2---:R-:W-:-:S04]  /*8d40*/  LEA R2, P0, R136, R2, 0x1 ;  /* 0x0000000288027211 */ /* 0x004fc800078008ff */
[----:B---3--:R-:W-:-:S05]  /*8d50*/  LEA.HI.X R3, R136, R7, R137, 0x1, P0 ;  /* 0x0000000788037211 */ /* 0x008fca00000f0c89 */
[----:B------:R-:W-:Y:S01]  /*8d60*/  @!PT LDS RZ, [RZ] ;  /* 0x00000000fffff984 */ /* 0x000fe20000000800 */
[----:B------:R-:W-:Y:S01]  /*8d70*/  @!PT LDS RZ, [RZ] ;  /* 0x00000000fffff984 */ /* 0x000fe20000000800 */
[----:B------:R-:W-:Y:S01]  /*8d80*/  @!PT LDS RZ, [RZ] ;  /* 0x00000000fffff984 */ /* 0x000fe20000000800 */
[----:B------:R2:W-:Y:S04]  /*8d90*/  LDGSTS.E.BYPASS.LTC128B.128 [R219+0x7100], [R2.64], !P2 ;  /* 0x0710000002db7fae */ /* 0x0005e8000d101d48 */
.L_x_868:
[----:B------:R-:W-:Y:S05]  /*8da0*/  BSYNC B0 ;  /* 0x0000000000007941 */ /* 0x000fea0003800000 */
.L_x_867:
[----:B------:R-:W-:Y:S05]  /*8db0*/  BRA.DIV ~URZ, `(.L_x_869) ;  /* 0x0001df027f007947 */ /* 0x000fea000b800000 */
[----:B---3--:R3:W1:Y:S04]  /*8dc0*/  SHFL.IDX PT, R7, R5, 0x5, 0x181f ;  /* 0x00b81f0005077f89 */ /* 0x00866800000e0000 */
[----:B--2---:R3:W2:Y:S02]  /*8dd0*/  SHFL.IDX PT, R2, R6, 0x5, 0x181f ;  /* 0x00b81f0006027f89 */ /* 0x0046a400000e0000 */
.L_x_1061:
        /* <DEDUP_REMOVED lines=10> */
.L_x_871:
[----:B------:R-:W-:Y:S05]  /*8e80*/  BSYNC B0 ;  /* 0x0000000000007941 */ /* 0x000fea0003800000 */
.L_x_870:
[----:B------:R-:W-:Y:S05]  /*8e90*/  BRA.DIV ~URZ, `(.L_x_872) ;  /* 0x0001def27f007947 */ /* 0x000fea000b800000 */
[----:B-1----:R1:W3:Y:S02]  /*8ea0*/  SHFL.IDX PT, R7, R5, 0x6, 0x181f ;  /* 0x00d81f0005077f89 */ /* 0x0022e400000e0000 */
.L_x_1062:
[----:B------:R-:W-:Y:S05]  /*8eb0*/  BRA.DIV ~URZ, `(.L_x_873) ;  /* 0x0001df427f007947 */ /* 0x000fea000b800000 */
[----:B--2---:R2:W1:Y:S02]  /*8ec0*/  SHFL.IDX PT, R2, R6, 0x6, 0x181f ;  /* 0x00d81f0006027f89 */ /* 0x00446400000e0000 */
.L_x_1063:
        /* <DEDUP_REMOVED lines=10> */
.L_x_875:
[----:B------:R-:W-:Y:S05]  /*8f70*/  BSYNC B0 ;  /* 0x0000000000007941 */ /* 0x000fea0003800000 */
.L_x_874:
[----:B------:R-:W-:Y:S05]  /*8f80*/  BRA.DIV ~URZ, `(.L_x_876) ;  /* 0x0001dee27f007947 */ /* 0x000fea000b800000 */
[----:B-1-34-:R-:W1:Y:S04]  /*8f90*/  SHFL.IDX PT, R5, R5, 0x7, 0x181f ;  /* 0x00f81f0005057f89 */ /* 0x01ae6800000e0000 */
[----:B------:R3:W4:Y:S02]  /*8fa0*/  SHFL.IDX PT, R3, R6, 0x7, 0x181f ;  /* 0x00f81f0006037f89 */ /* 0x00072400000e0000 */
.L_x_1064:
[----:B------:R-:W-:Y:S02]  /*8fb0*/  IADD3 R2, R4, 0x70, RZ ;  /* 0x0000007004027810 */ /* 0x000fe40007ffe0ff */
[----:B------:R-:W-:Y:S02]  /*8fc0*/  ISETP.GE.AND P4, PT, R136, c[0x0][0x1d4], PT ;  /* 0x0000750088007a0c */ /* 0x000fe40003f86270 */
[----:B------:R-:W-:-:S13]  /*8fd0*/  ISETP.GE.AND P0, PT, R2, R0, PT ;  /* 0x000000000200720c */ /* 0x000fda0003f06270 */
[----:B----4-:R-:W-:-:S04]  /*8fe0*/  @!P0 LEA R2, P1, R136, R3, 0x1 ;  /* 0x0000000388028211 */ /* 0x010fc800078208ff */
[----:B-1----:R-:W-:-:S05]  /*8ff0*/  @!P0 LEA.HI.X R3, R136, R5, R137, 0x1, P1 ;  /* 0x0000000588038211 */ /* 0x002fca00008f0c89 */
[----:B------:R-:W-:Y:S01]  /*9000*/  @!PT LDS RZ, [RZ] ;  /* 0x00000000fffff984 */ /* 0x000fe20000000800 */
[----:B------:R-:W-:Y:S01]  /*9010*/  @!PT LDS RZ, [RZ] ;  /* 0x00000000fffff984 */ /* 0x000fe20000000800 */
[----:B------:R-:W-:Y:S01]  /*9020*/  @!PT LDS RZ, [RZ] ;  /* 0x00000000fffff984 */ /* 0x000fe20000000800 */
[----:B------:R1:W-:Y:S04]  /*9030*/  @!P0 LDGSTS.E.BYPASS.LTC128B.128 [R219+0x8900], [R2.64], !P2 ;  /* 0x0890000002db8fae */ /* 0x0003e8000d101d48 */
[----:B------:R-:W0:Y:S01]  /*9040*/  LDGDEPBAR ;  /* 0x00000000000079af */ /* 0x000e220000000000 */
[----:B------:R-:W-:Y:S02]  /*9050*/  WARPSYNC 0xffffffff ;  /* 0xffffffff00007948 */ /* 0x000fe40003800000 */
[----:B------:R-:W4:Y:S04]  /*9060*/  LDL R153, [R1+0x20] ;  /* 0x0000200001997983 */ /* 0x000f280000100800 */
[----:B--2---:R-:W2:Y:S04]  /*9070*/  LDL R8, [R1+0x44] ;  /* 0x0000440001087983 */ /* 0x004ea80000100800 */
[----:B---3--:R-:W3:Y:S01]  /*9080*/  LDL.64 R6, [R1+0x38] ;  /* 0x0000380001067983 */ /* 0x008ee20000100a00 */
[----:B------:R-:W-:Y:S01]  /*9090*/  IMAD.MOV.U32 R84, RZ, RZ, -0x50 ;  /* 0xffffffb0ff547424 */ /* 0x000fe200078e00ff */
[----:B------:R-:W-:-:S03]  /*90a0*/  SHF.R.S32.HI R85, RZ, 0x1f, R114 ;  /* 0x0000001fff557819 */ /* 0x000fc60000011472 */
[----:B------:R-:W-:Y:S02]  /*90b0*/  IMAD R84, R229, R84, 0x50 ;  /* 0x00000050e5547424 */ /* 0x000fe400078e0254 */
[----:B------:R-:W-:Y:S02]  /*90c0*/  IMAD R4, R85, c[0x0][0x1e0], RZ ;  /* 0x0000780055047a24 */ /* 0x000fe400078e02ff */
[----:B-1----:R-:W-:-:S04]  /*90d0*/  IMAD.WIDE.U32 R2, R114, c[0x0][0x1e0], RZ ;  /* 0x0000780072027a25 */ /* 0x002fc800078e00ff */
[----:B------:R-:W-:-:S04]  /*90e0*/  IMAD R4, R114, c[0x0][0x1e4], R4 ;  /* 0x0000790072047a24 */ /* 0x000fc800078e0204 */
[----:B------:R-:W-:Y:S02]  /*90f0*/  IMAD.IADD R3, R3, 0x1, R4 ;  /* 0x0000000103037824 */ /* 0x000fe400078e0204 */
[----:B------:R-:W-:Y:S02]  /*9100*/  IMAD.MOV.U32 R143, RZ, RZ, c[0x0][0x1e0] ;  /* 0x00007800ff8f7624 */ /* 0x000fe400078e00ff */
[----:B------:R-:W-:Y:S01]  /*9110*/  IMAD.MOV.U32 R146, RZ, RZ, c[0x0][0x1e4] ;  /* 0x00007900ff927624 */ /* 0x000fe200078e00ff */
[----:B------:R-:W-:Y:S01]  /*9120*/  BSSY B0, `(.L_x_877) ;  /* 0x000002c000007945 */ /* 0x000fe20003800000 */
[----:B------:R-:W-:Y:S01]  /*9130*/  BAR.SYNC.DEFER_BLOCKING 0x0 ;  /* 0x0000000000007b1d */ /* 0x000fe20000010000 */
[----:B----4-:R-:W-:-:S04]  /*9140*/  IADD3 R72, R84, R153, -R139 ;  /* 0x0000009954487210 */ /* 0x010fc80007ffe88b */
[C---:B------:R-:W-:Y:S01]  /*9150*/  ISETP.GE.AND P0, PT, R72.reuse, 0x1, PT ;  /* 0x000000014800780c */ /* 0x040fe20003f06270 */
[----:B--2---:R-:W-:Y:S02]  /*9160*/  IMAD.MOV.U32 R145, RZ, RZ, R8 ;  /* 0x000000ffff917224 */ /* 0x004fe400078e0008 */
[----:B---3--:R-:W-:Y:S01]  /*9170*/  IMAD.MOV.U32 R144, RZ, RZ, R6 ;  /* 0x000000ffff907224 */ /* 0x008fe200078e0006 */
[----:B------:R-:W-:-:S03]  /*9180*/  ISETP.GE.AND P3, PT, R72, 0x11, PT ;  /* 0x000000114800780c */ /* 0x000fc60003f66270 */
[----:B------:R-:W-:-:S04]  /*9190*/  IMAD.WIDE.U32 R4, R2, 0x50, R144 ;  /* 0x0000005002047825 */ /* 0x000fc800078e0090 */
[----:B------:R-:W-:Y:S02]  /*91a0*/  IMAD R2, R3, 0x50, RZ ;  /* 0x0000005003027824 */ /* 0x000fe400078e02ff */
[----:B------:R-:W-:Y:S02]  /*91b0*/  @P0 LEA R6, P1, R4, c[0x0][0x1c8], 0x1 ;  /* 0x0000720004060a11 */ /* 0x000fe400078208ff */
[----:B------:R-:W-:Y:S01]  /*91c0*/  IMAD.IADD R3, R5, 0x1, R2 ;  /* 0x0000000105037824 */ /* 0x000fe200078e0202 */
[----:B------:R-:W-:Y:S02]  /*91d0*/  ISETP.GE.AND P2, PT, R72, 0x21, PT ;  /* 0x000000214800780c */ /* 0x000fe40003f46270 */
[C---:B------:R-:W-:Y:S02]  /*91e0*/  @P3 LEA R2, P5, R143.reuse, R4, 0x4 ;  /* 0x000000048f023211 */ /* 0x040fe400078a20ff */
[----:B------:R-:W-:Y:S02]  /*91f0*/  @P0 LEA.HI.X R7, R4, c[0x0][0x1cc], R3, 0x1, P1 ;  /* 0x0000730004070a11 */ /* 0x000fe400008f0c03 */
[----:B------:R-:W-:Y:S01]  /*9200*/  ISETP.GE.AND P1, PT, R72, 0x31, PT ;  /* 0x000000314800780c */ /* 0x000fe20003f26270 */
[----:B------:R-:W-:-:S02]  /*9210*/  IMAD.WIDE.U32 R8, R143, 0x20, RZ ;  /* 0x000000208f087825 */ /* 0x000fc400078e00ff */
[----:B------:R-:W-:Y:S01]  /*9220*/  @!PT LDS RZ, [RZ] ;  /* 0x00000000fffff984 */ /* 0x000fe20000000800 */
[----:B------:R-:W-:Y:S01]  /*9230*/  @!PT LDS RZ, [RZ] ;  /* 0x00000000fffff984 */ /* 0x000fe20000000800 */
[----:B------:R-:W-:Y:S01]  /*9240*/  @!PT LDS RZ, [RZ] ;  /* 0x00000000fffff984 */ /* 0x000fe20000000800 */
[----:B------:R1:W-:Y:S01]  /*9250*/  @P0 LDGSTS.E.BYPASS.LTC128B.128 [R219+0x2900], [R6.64], !P4 ;  /* 0x0290000006db0fae */ /* 0x0003e2000e101d48 */
[----:B------:R-:W-:-:S09]  /*9260*/  @P3 LEA R12, P0, R2, c[0x0][0x1c8], 0x1 ;  /* 0x00007200020c3a11 */ /* 0x000fd200078008ff */
[----:B------:R-:W-:Y:S01]  /*9270*/  @P1 IMAD R14, R146, 0x30, RZ ;  /* 0x00000030920e1824 */ /* 0x000fe200078e02ff */
[----:B-1----:R-:W-:-:S04]  /*9280*/  @P3 LEA.HI.X R6, R143, R3, R146, 0x4, P5 ;  /* 0x000000038f063211 */ /* 0x002fc800028f2492 */
[----:B------:R-:W-:Y:S01]  /*9290*/  @P3 LEA.HI.X R13, R2, c[0x0][0x1cc], R6, 0x1, P0 ;  /* 0x00007300020d3a11 */ /* 0x000fe200000f0c06 */
[----:B------:R-:W-:Y:S01]  /*92a0*/  IMAD.SHL.U32 R2, R146, 0x20, RZ ;  /* 0x0000002092027824 */ /* 0x000fe200078e00ff */
[----:B------:R-:W-:-:S03]  /*92b0*/  @P2 IADD3 R8, P0, R4, R8, RZ ;  /* 0x0000000804082210 */ /* 0x000fc60007f1e0ff */
[----:B------:R1:W-:Y:S01]  /*92c0*/  @P3 LDGSTS.E.BYPASS.LTC128B.128 [R219+0x3100], [R12.64], !P4 ;  /* 0x031000000cdb3fae */ /* 0x0003e2000e101d48 */
[----:B------:R-:W-:Y:S01]  /*92d0*/  @P2 IADD3.X R9, R3, R9, R2, P0, !PT ;  /* 0x0000000903092210 */ /* 0x000fe200007fe402 */
[----:B------:R-:W-:Y:S01]  /*92e0*/  @P1 IMAD.MOV.U32 R2, RZ, RZ, R4 ;  /* 0x000000ffff021224 */ /* 0x000fe200078e0004 */
[----:B------:R-:W-:-:S03]  /*92f0*/  @P2 LEA R10, P0, R8, c[0x0][0x1c8], 0x1 ;  /* 0x00007200080a2a11 */ /* 0x000fc600078008ff */
[----:B------:R-:W-:Y:S01]  /*9300*/  @P1 IMAD.WIDE.U32 R6, R143, 0x30, R2 ;  /* 0x000000308f061825 */ /* 0x000fe200078e0002 */
[----:B------:R-:W-:-:S03]  /*9310*/  @P2 LEA.HI.X R11, R8, c[0x0][0x1cc], R9, 0x1, P0 ;  /* 0x00007300080b2a11 */ /* 0x000fc600000f0c09 */
[----:B------:R-:W-:Y:S01]  /*9320*/  @P1 IMAD.IADD R7, R7, 0x1, R14 ;  /* 0x0000000107071824 */ /* 0x000fe200078e020e */
[C---:B------:R-:W-:Y:S01]  /*9330*/  @P1 LEA R8, P0, R6.reuse, c[0x0][0x1c8], 0x1 ;  /* 0x0000720006081a11 */ /* 0x040fe200078008ff */
[----:B------:R1:W-:Y:S03]  /*9340*/  @P2 LDGSTS.E.BYPASS.LTC128B.128 [R219+0x3900], [R10.64], !P4 ;  /* 0x039000000adb2fae */ /* 0x0003e6000e101d48 */
[----:B------:R-:W-:-:S05]  /*9350*/  @P1 LEA.HI.X R9, R6, c[0x0][0x1cc], R7, 0x1, P0 ;  /* 0x0000730006091a11 */ /* 0x000fca00000f0c07 */
        /* <DEDUP_REMOVED lines=8> */
.L_x_878:
[----:B------:R-:W-:Y:S05]  /*93e0*/  BSYNC B0 ;  /* 0x0000000000007941 */ /* 0x000fea0003800000 */
.L_x_877:
[----:B------:R3:W5:Y:S01]  /*93f0*/  LDL R147, [R1+0x48] ;  /* 0x0000480001937983 */ /* 0x0007620000100800 */
[----:B------:R-:W-:Y:S01]  /*9400*/  ISETP.LT.AND P0, PT, RZ, c[0x0][0x27c], PT ;  /* 0x00009f00ff007a0c */ /* 0x000fe20003f01270 */
[----:B--2---:R-:W-:Y:S02]  /*9410*/  IMAD.MOV.U32 R2, RZ, RZ, c[0x0][0x2c4] ;  /* 0x0000b100ff027624 */ /* 0x004fe400078e00ff */
[----:B------:R-:W0:Y:S03]  /*9420*/  LDGDEPBAR ;  /* 0x00000000000079af */ /* 0x000e260000000000 */
[----:B------:R-:W-:-:S07]  /*9430*/  ISETP.NE.AND P6, PT, R2, 0x1, PT ;  /* 0x000000010200780c */ /* 0x000fce0003fc5270 */
[----:B------:R-:W-:Y:S05]  /*9440*/  @P0 BRA `(.L_x_879) ;  /* 0x0000002000000947 */ /* 0x000fea0003800000 */
[----:B------:R-:W-:-:S04]  /*9450*/  DEPBAR.LE SB0, 0x1 ;  /* 0x000080400000791a */ /* 0x000fc80000000000 */
[----:B------:R-:W-:Y:S05]  /*9460*/  BRA `(.L_x_880) ;  /* 0x0000497000007947 */ /* 0x000fea0003800000 */
.L_x_879:
[----:B------:R-:W-:Y:S01]  /*9470*/  ULDC.U8 UR4, c[0x0][0x298] ;  /* 0x0000a60000047ab9 */ /* 0x000fe20000000000 */
[----:B-----5:R-:W-:Y:S01]  /*9480*/  SHF.R.S32.HI R2, RZ, 0x1f, R138 ;  /* 0x0000001fff027819 */ /* 0x020fe2000001148a */
[----:B------:R-:W-:Y:S01]  /*9490*/  IMAD.WIDE.U32 R6, R138, c[0x0][0x280], RZ ;  /* 0x0000a0008a067a25 */ /* 0x000fe200078e00ff */
[----:B------:R-:W-:Y:S01]  /*94a0*/  ISETP.NE.AND P0, PT, RZ, UR4, PT ;  /* 0x00000004ff007c0c */ /* 0x000fe2000bf05270 */
[----:B------:R-:W-:Y:S01]  /*94b0*/  BSSY B2, `(.L_x_880) ;  /* 0x0000492000027945 */ /* 0x000fe20003800000 */
[C---:B------:R-:W-:Y:S01]  /*94c0*/  IADD3 R20, R83.reuse, R147, RZ ;  /* 0x0000009353147210 */ /* 0x040fe20007ffe0ff */
[C---:B------:R-:W-:Y:S01]  /*94d0*/  IMAD R3, R2.reuse, c[0x0][0x280], RZ ;  /* 0x0000a00002037a24 */ /* 0x040fe200078e02ff */
[----:B------:R-:W-:Y:S01]  /*94e0*/  IADD3 R73, R83, 0x60, RZ ;  /* 0x0000006053497810 */ /* 0x000fe20007ffe0ff */
[----:B------:R-:W-:Y:S02]  /*94f0*/  IMAD R2, R2, c[0x0][0x290], RZ ;  /* 0x0000a40002027a24 */ /* 0x000fe400078e02ff */
[----:B-1----:R-:W-:-:S02]  /*9500*/  IMAD R8, R138, c[0x0][0x284], R3 ;  /* 0x0000a1008a087a24 */ /* 0x002fc400078e0203 */
[----:B------:R-:W-:Y:S01]  /*9510*/  IMAD R3, R138, c[0x0][0x294], R2 ;  /* 0x0000a5008a037a24 */ /* 0x000fe200078e0202 */
[----:B------:R-:W-:Y:S01]  /*9520*/  LEA R2, R164, R20, 0x5 ;  /* 0x00000014a4027211 */ /* 0x000fe200078e28ff */
[----:B------:R-:W-:Y:S01]  /*9530*/  IMAD.WIDE.U32 R4, R138, c[0x0][0x290], RZ ;  /* 0x0000a4008a047a25 */ /* 0x000fe200078e00ff */
[----:B------:R-:W-:-:S04]  /*9540*/  IADD3 R8, R8, R7, RZ ;  /* 0x0000000708087210 */ /* 0x000fc80007ffe0ff */
[----:B------:R-:W-:Y:S01]  /*9550*/  IADD3 R9, R3, R5, RZ ;  /* 0x0000000503097210 */ /* 0x000fe20007ffe0ff */
[----:B------:R-:W-:Y:S05]  /*9560*/  @!P0 BRA `(.L_x_881) ;  /* 0x0000257000008947 */ /* 0x000fea0003800000 */
[----:B------:R-:W-:Y:S01]  /*9570*/  @P6 IMAD.HI.U32 R3, R2, c[0x0][0x2c8], RZ ;  /* 0x0000b20002036a27 */ /* 0x000fe200078e00ff */
[----:B------:R-:W-:Y:S01]  /*9580*/  BSSY B0, `(.L_x_882) ;  /* 0x0000033000007945 */ /* 0x000fe20003800000 */
[----:B------:R-:W-:Y:S01]  /*9590*/  SHF.R.S32.HI R21, RZ, 0x1f, R30 ;  /* 0x0000001fff157819 */ /* 0x000fe2000001141e */
[----:B------:R-:W-:Y:S01]  /*95a0*/  CS2R R42, SRZ ;  /* 0x00000000002a7805 */ /* 0x000fe2000001ff00 */
[----:B------:R-:W-:Y:S01]  /*95b0*/  IMAD.MOV.U32 R5, RZ, RZ, R9 ;  /* 0x000000ffff057224 */ /* 0x000fe200078e0009 */
[----:B------:R-:W-:Y:S01]  /*95c0*/  @P6 SHF.R.U32.HI R2, RZ, c[0x0][0x2cc], R3 ;  /* 0x0000b300ff026a19 */ /* 0x000fe20000011603 */
[----:B------:R-:W-:Y:S01]  /*95d0*/  IMAD.MOV.U32 R7, RZ, RZ, R8 ;  /* 0x000000ffff077224 */ /* 0x000fe200078e0008 */
[----:B------:R-:W-:Y:S01]  /*95e0*/  CS2R R12, SRZ ;  /* 0x00000000000c7805 */ /* 0x000fe2000001ff00 */
[----:B------:R-:W-:Y:S01]  /*95f0*/  CS2R R10, SRZ ;  /* 0x00000000000a7805 */ /* 0x000fe2000001ff00 */
[----:B------:R-:W-:Y:S01]  /*9600*/  SHF.R.S32.HI R3, RZ, 0x1f, R2 ;  /* 0x0000001fff037819 */ /* 0x000fe20000011402 */
[----:B------:R-:W-:-:S04]  /*9610*/  IMAD.WIDE.U32 R6, R2, c[0x0][0x280], R6 ;  /* 0x0000a00002067a25 */ /* 0x000fc800078e0006 */
[C---:B------:R-:W-:Y:S01]  /*9620*/  IMAD R9, R3.reuse, c[0x0][0x280], RZ ;  /* 0x0000a00003097a24 */ /* 0x040fe200078e02ff */
[----:B------:R-:W-:Y:S01]  /*9630*/  LEA R33, P1, R6, c[0x0][0x270], 0x1 ;  /* 0x00009c0006217a11 */ /* 0x000fe200078208ff */
[----:B------:R-:W-:Y:S02]  /*9640*/  IMAD R8, R3, c[0x0][0x290], RZ ;  /* 0x0000a40003087a24 */ /* 0x000fe400078e02ff */
[C---:B------:R-:W-:Y:S02]  /*9650*/  IMAD.WIDE.U32 R4, R2.reuse, c[0x0][0x290], R4 ;  /* 0x0000a40002047a25 */ /* 0x040fe400078e0004 */
[----:B------:R1:W2:Y:S02]  /*9660*/  SHFL.IDX PT, R15, R33, RZ, 0x1c1f ;  /* 0x001c1fff210f7589 */ /* 0x0002a400000e0000 */
[----:B------:R-:W-:Y:S01]  /*9670*/  IMAD R3, R2, c[0x0][0x284], R9 ;  /* 0x0000a10002037a24 */ /* 0x000fe200078e0209 */
[----:B------:R-:W-:Y:S01]  /*9680*/  LEA R34, P0, R4, c[0x0][0x288], 0x1 ;  /* 0x0000a20004227a11 */ /* 0x000fe200078008ff */
[----:B------:R-:W-:-:S02]  /*9690*/  IMAD R2, R2, c[0x0][0x294], R8 ;  /* 0x0000a50002027a24 */ /* 0x000fc400078e0208 */
[----:B------:R-:W-:Y:S01]  /*96a0*/  CS2R R8, SRZ ;  /* 0x0000000000087805 */ /* 0x000fe2000001ff00 */
[----:B------:R-:W-:Y:S01]  /*96b0*/  IADD3 R3, R7, R3, RZ ;  /* 0x0000000307037210 */ /* 0x000fe20007ffe0ff */
[----:B------:R1:W4:Y:S01]  /*96c0*/  SHFL.IDX PT, R18, R34, RZ, 0x1c1f ;  /* 0x001c1fff22127589 */ /* 0x00032200000e0000 */
[----:B------:R-:W-:Y:S02]  /*96d0*/  IADD3 R2, R5, R2, RZ ;  /* 0x0000000205027210 */ /* 0x000fe40007ffe0ff */
[----:B------:R-:W-:Y:S02]  /*96e0*/  LEA.HI.X R25, R6, c[0x0][0x274], R3, 0x1, P1 ;  /* 0x00009d0006197a11 */ /* 0x000fe400008f0c03 */
[----:B------:R-:W-:Y:S01]  /*96f0*/  LEA.HI.X R24, R4, c[0x0][0x28c], R2, 0x1, P0 ;  /* 0x0000a30004187a11 */ /* 0x000fe200000f0c02 */
[----:B------:R-:W-:Y:S01]  /*9700*/  CS2R R6, SRZ ;  /* 0x0000000000067805 */ /* 0x000fe2000001ff00 */
[----:B------:R-:W-:Y:S01]  /*9710*/  ISETP.GE.AND P0, PT, R20, R0, PT ;  /* 0x000000001400720c */ /* 0x000fe20003f06270 */
[----:B------:R1:W3:Y:S04]  /*9720*/  SHFL.IDX PT, R22, R25, RZ, 0x1c1f ;  /* 0x001c1fff19167589 */ /* 0x0002e800000e0000 */
[----:B------:R1:W1:Y:S08]  /*9730*/  SHFL.IDX PT, R19, R24, RZ, 0x1c1f ;  /* 0x001c1fff18137589 */ /* 0x00027000000e0000 */
[----:B------:R-:W-:Y:S05]  /*9740*/  @P0 BRA `(.L_x_883) ;  /* 0x0000016000000947 */ /* 0x000fea0003800000 */
[----:B--2---:R-:W-:Y:S01]  /*9750*/  ISETP.GE.AND P1, PT, R28, c[0x0][0x27c], PT ;  /* 0x00009f001c007a0c */ /* 0x004fe20003f26270 */
[----:B------:R-:W-:Y:S01]  /*9760*/  CS2R R12, SRZ ;  /* 0x00000000000c7805 */ /* 0x000fe2000001ff00 */
[----:B------:R-:W-:Y:S01]  /*9770*/  ISETP.GE.AND P0, PT, R30, c[0x0][0x27c], PT ;  /* 0x00009f001e007a0c */ /* 0x000fe20003f06270 */
[----:B------:R-:W-:-:S10]  /*9780*/  CS2R R10, SRZ ;  /* 0x00000000000a7805 */ /* 0x000fd4000001ff00 */
[C---:B------:R-:W-:Y:S01]  /*9790*/  @!P1 IMAD.SHL.U32 R2, R28.reuse, 0x2, RZ ;  /* 0x000000021c029824 */ /* 0x040fe200078e00ff */
[----:B------:R-:W-:Y:S01]  /*97a0*/  @!P1 SHF.L.U64.HI R3, R28, 0x1, R29 ;  /* 0x000000011c039819 */ /* 0x000fe2000001021d */
[C---:B------:R-:W-:Y:S01]  /*97b0*/  @!P0 IMAD.SHL.U32 R4, R30.reuse, 0x2, RZ ;  /* 0x000000021e048824 */ /* 0x040fe200078e00ff */
[----:B------:R-:W-:Y:S02]  /*97c0*/  @!P0 SHF.L.U64.HI R5, R30, 0x1, R21 ;  /* 0x000000011e058819 */ /* 0x000fe40000010215 */
[CC--:B------:R-:W-:Y:S02]  /*97d0*/  @!P1 IADD3 R16, P2, R15.reuse, R2.reuse, RZ ;  /* 0x000000020f109210 */ /* 0x0c0fe40007f5e0ff */
[----:B----4-:R-:W-:Y:S02]  /*97e0*/  @!P1 IADD3 R14, P5, R18, R2, RZ ;  /* 0x00000002120e9210 */ /* 0x010fe40007fbe0ff */
[-C--:B------:R-:W-:Y:S01]  /*97f0*/  @!P0 IADD3 R2, P3, R15, R4.reuse, RZ ;  /* 0x000000040f028210 */ /* 0x080fe20007f7e0ff */
[--C-:B---3--:R-:W-:Y:S01]  /*9800*/  @!P1 IMAD.X R17, R22, 0x1, R3.reuse, P2 ;  /* 0x0000000116119824 */ /* 0x108fe200010e0603 */
[----:B------:R-:W-:Y:S01]  /*9810*/  @!P0 IADD3 R4, P2, R18, R4, RZ ;  /* 0x0000000412048210 */ /* 0x000fe20007f5e0ff */
[C---:B-1----:R-:W-:Y:S01]  /*9820*/  @!P1 IMAD.X R15, R19.reuse, 0x1, R3, P5 ;  /* 0x00000001130f9824 */ /* 0x042fe200028e0603 */
[----:B------:R-:W-:Y:S01]  /*9830*/  CS2R R6, SRZ ;  /* 0x0000000000067805 */ /* 0x000fe2000001ff00 */
[--C-:B------:R-:W-:Y:S01]  /*9840*/  @!P0 IMAD.X R3, R22, 0x1, R5.reuse, P3 ;  /* 0x0000000116038824 */ /* 0x100fe200018e0605 */
[----:B------:R-:W-:Y:S01]  /*9850*/  CS2R R8, SRZ ;  /* 0x0000000000087805 */ /* 0x000fe2000001ff00 */
[----:B------:R-:W-:Y:S01]  /*9860*/  @!P0 IMAD.X R5, R19, 0x1, R5, P2 ;  /* 0x0000000113058824 */ /* 0x000fe200010e0605 */
[----:B------:R1:W5:Y:S04]  /*9870*/  @!P1 LD.E.64 R10, [R16.64] ;  /* 0x00000008100a9980 */ /* 0x000368000c101b00 */
[----:B------:R1:W5:Y:S04]  /*9880*/  @!P0 LD.E.64 R12, [R2.64] ;  /* 0x00000008020c8980 */ /* 0x000368000c101b00 */
[----:B------:R1:W5:Y:S04]  /*9890*/  @!P1 LD.E.64 R6, [R14.64] ;  /* 0x000000080e069980 */ /* 0x000368000c101b00 */
[----:B------:R1:W5:Y:S02]  /*98a0*/  @!P0 LD.E.64 R8, [R4.64] ;  /* 0x0000000804088980 */ /* 0x000364000c101b00 */
.L_x_883:
[----:B--2---:R-:W-:Y:S05]  /*98b0*/  BSYNC B0 ;  /* 0x0000000000007941 */ /* 0x004fea0003800000 */
.L_x_882:
[----:B-1----:R-:W-:Y:S01]  /*98c0*/  IADD3 R2, R20, 0x20, RZ ;  /* 0x0000002014027810 */ /* 0x002fe20007ffe0ff */
[----:B-----5:R-:W-:Y:S01]  /*98d0*/  IMAD.MOV.U32 R5, RZ, RZ, R12 ;  /* 0x000000ffff057224 */ /* 0x020fe200078e000c */
[----:B------:R1:W2:Y:S01]  /*98e0*/  SHFL.IDX PT, R23, R25, 0x1, 0x1c1f ;  /* 0x003c1f0019177f89 */ /* 0x0002a200000e0000 */
[----:B------:R-:W-:Y:S01]  /*98f0*/  IMAD.MOV.U32 R4, RZ, RZ, R13 ;  /* 0x000000ffff047224 */ /* 0x000fe200078e000d */
[----:B------:R-:W-:Y:S01]  /*9900*/  ISETP.GE.AND P0, PT, R2, R0, PT ;  /* 0x000000000200720c */ /* 0x000fe20003f06270 */
[----:B------:R-:W-:Y:S01]  /*9910*/  IMAD.MOV.U32 R3, RZ, RZ, R10 ;  /* 0x000000ffff037224 */ /* 0x000fe200078e000a */
[----:B------:R-:W-:Y:S01]  /*9920*/  PRMT R52, R52, 0x5410, R5 ;  /* 0x0000541034347816 */ /* 0x000fe20000000005 */
[----:B------:R-:W-:Y:S01]  /*9930*/  IMAD.MOV.U32 R2, RZ, RZ, R11 ;  /* 0x000000ffff027224 */ /* 0x000fe200078e000b */
[----:B------:R-:W-:Y:S01]  /*9940*/  PRMT R53, R53, 0x5410, R4 ;  /* 0x0000541035357816 */ /* 0x000fe20000000004 */
[----:B------:R-:W-:Y:S01]  /*9950*/  IMAD.MOV.U32 R5, RZ, RZ, R8 ;  /* 0x000000ffff057224 */ /* 0x000fe200078e0008 */
[----:B------:R-:W-:Y:S01]  /*9960*/  PRMT R50, R50, 0x5410, R3 ;  /* 0x0000541032327816 */ /* 0x000fe20000000003 */
[----:B------:R-:W-:Y:S01]  /*9970*/  IMAD.MOV.U32 R4, RZ, RZ, R9 ;  /* 0x000000ffff047224 */ /* 0x000fe200078e0009 */
[----:B------:R-:W-:Y:S01]  /*9980*/  PRMT R51, R51, 0x5410, R2 ;  /* 0x0000541033337816 */ /* 0x000fe20000000002 */
[----:B------:R-:W-:Y:S01]  /*9990*/  IMAD.MOV.U32 R3, RZ, RZ, R6 ;  /* 0x000000ffff037224 */ /* 0x000fe200078e0006 */
[----:B------:R1:W4:Y:S01]  /*99a0*/  SHFL.IDX PT, R14, R33, 0x1, 0x1c1f ;  /* 0x003c1f00210e7f89 */ /* 0x00032200000e0000 */
[----:B------:R-:W-:Y:S01]  /*99b0*/  IMAD.MOV.U32 R2, RZ, RZ, R7 ;  /* 0x000000ffff027224 */ /* 0x000fe200078e0007 */
[----:B------:R-:W-:Y:S01]  /*99c0*/  BSSY B0, `(.L_x_884) ;  /* 0x0000021000007945 */ /* 0x000fe20003800000 */
[----:B------:R-:W-:Y:S01]  /*99d0*/  PRMT R52, R5, 0x7610, R52 ;  /* 0x0000761005347816 */ /* 0x000fe20000000034 */
[----:B---3--:R1:W3:Y:S01]  /*99e0*/  SHFL.IDX PT, R22, R24, 0x1, 0x1c1f ;  /* 0x003c1f0018167f89 */ /* 0x0082e200000e0000 */
[----:B------:R-:W-:Y:S01]  /*99f0*/  PRMT R53, R4, 0x7610, R53 ;  /* 0x0000761004357816 */ /* 0x000fe20000000035 */
[----:B------:R-:W-:Y:S01]  /*9a00*/  CS2R R36, SRZ ;  /* 0x0000000000247805 */ /* 0x000fe2000001ff00 */
[----:B------:R-:W-:Y:S01]  /*9a10*/  PRMT R50, R3, 0x7610, R50 ;  /* 0x0000761003327816 */ /* 0x000fe20000000032 */
[----:B------:R1:W1:Y:S01]  /*9a20*/  SHFL.IDX PT, R15, R34, 0x1, 0x1c1f ;  /* 0x003c1f00220f7f89 */ /* 0x00026200000e0000 */
[----:B------:R-:W-:Y:S01]  /*9a30*/  PRMT R51, R2, 0x7610, R51 ;  /* 0x0000761002337816 */ /* 0x000fe20000000033 */
[----:B------:R-:W-:Y:S01]  /*9a40*/  CS2R R4, SRZ ;  /* 0x0000000000047805 */ /* 0x000fe2000001ff00 */
[----:B------:R-:W-:Y:S01]  /*9a50*/  CS2R R2, SRZ ;  /* 0x0000000000027805 */ /* 0x000fe2000001ff00 */
[----:B------:R-:W-:Y:S05]  /*9a60*/  @P0 BRA `(.L_x_885) ;  /* 0x0000016000000947 */ /* 0x000fea0003800000 */
[----:B--2---:R-:W-:Y:S01]  /*9a70*/  ISETP.GE.AND P1, PT, R28, c[0x0][0x27c], PT ;  /* 0x00009f001c007a0c */ /* 0x004fe20003f26270 */
[----:B------:R-:W-:Y:S01]  /*9a80*/  CS2R R42, SRZ ;  /* 0x00000000002a7805 */ /* 0x000fe2000001ff00 */
[----:B------:R-:W-:-:S11]  /*9a90*/  ISETP.GE.AND P0, PT, R30, c[0x0][0x27c], PT ;  /* 0x00009f001e007a0c */ /* 0x000fd60003f06270 */
[C---:B------:R-:W-:Y:S01]  /*9aa0*/  @!P1 IMAD.SHL.U32 R2, R28.reuse, 0x2, RZ ;  /* 0x000000021c029824 */ /* 0x040fe200078e00ff */
[----:B------:R-:W-:Y:S01]  /*9ab0*/  @!P1 SHF.L.U64.HI R4, R28, 0x1, R29 ;  /* 0x000000011c049819 */ /* 0x000fe2000001021d */
[C---:B------:R-:W-:Y:S01]  /*9ac0*/  @!P0 IMAD.SHL.U32 R3, R30.reuse, 0x2, RZ ;  /* 0x000000021e038824 */ /* 0x040fe200078e00ff */
[----:B------:R-:W-:Y:S02]  /*9ad0*/  @!P0 SHF.L.U64.HI R5, R30, 0x1, R21 ;  /* 0x000000011e058819 */ /* 0x000fe40000010215 */
[CC--:B----4-:R-:W-:Y:S02]  /*9ae0*/  @!P1 IADD3 R18, P2, R14.reuse, R2.reuse, RZ ;  /* 0x000000020e129210 */ /* 0x0d0fe40007f5e0ff */
[----:B-1----:R-:W-:Y:S02]  /*9af0*/  @!P1 IADD3 R16, P5, R15, R2, RZ ;  /* 0x000000020f109210 */ /* 0x002fe40007fbe0ff */
[-C--:B------:R-:W-:Y:S01]  /*9b00*/  @!P0 IADD3 R2, P3, R14, R3.reuse, RZ ;  /* 0x000000030e028210 */ /* 0x080fe20007f7e0ff */
[--C-:B------:R-:W-:Y:S01]  /*9b10*/  @!P1 IMAD.X R19, R23, 0x1, R4.reuse, P2 ;  /* 0x0000000117139824 */ /* 0x100fe200010e0604 */
[----:B------:R-:W-:Y:S01]  /*9b20*/  @!P0 IADD3 R14, P2, R15, R3, RZ ;  /* 0x000000030f0e8210 */ /* 0x000fe20007f5e0ff */
[----:B---3--:R-:W-:-:S02]  /*9b30*/  @!P1 IMAD.X R17, R22, 0x1, R4, P5 ;  /* 0x0000000116119824 */ /* 0x008fc400028e0604 */
[--C-:B------:R-:W-:Y:S01]  /*9b40*/  @!P0 IMAD.X R3, R23, 0x1, R5.reuse, P3 ;  /* 0x0000000117038824 */ /* 0x100fe200018e0605 */
[----:B------:R-:W-:Y:S01]  /*9b50*/  CS2R R36, SRZ ;  /* 0x0000000000247805 */ /* 0x000fe2000001ff00 */
[----:B------:R-:W-:Y:S02]  /*9b60*/  @!P0 IMAD.X R15, R22, 0x1, R5, P2 ;  /* 0x00000001160f8824 */ /* 0x000fe400010e0605 */
[----:B------:R-:W-:Y:S01]  /*9b70*/  CS2R R4, SRZ ;  /* 0x0000000000047805 */ /* 0x000fe2000001ff00 */
[----:B------:R1:W5:Y:S04]  /*9b80*/  @!P0 LD.E.64 R42, [R2.64] ;  /* 0x00000008022a8980 */ /* 0x000368000c101b00 */
[----:B------:R2:W5:Y:S04]  /*9b90*/  @!P0 LD.E.64 R36, [R14.64] ;  /* 0x000000080e248980 */ /* 0x000568000c101b00 */
[----:B------:R2:W5:Y:S01]  /*9ba0*/  @!P1 LD.E.64 R4, [R18.64] ;  /* 0x0000000812049980 */ /* 0x000562000c101b00 */
[----:B-1----:R-:W-:-:S06]  /*9bb0*/  CS2R R2, SRZ ;  /* 0x0000000000027805 */ /* 0x002fcc000001ff00 */
[----:B------:R2:W5:Y:S02]  /*9bc0*/  @!P1 LD.E.64 R2, [R16.64] ;  /* 0x0000000810029980 */ /* 0x000564000c101b00 */
.L_x_885:
[----:B--2---:R-:W-:Y:S05]  /*9bd0*/  BSYNC B0 ;  /* 0x0000000000007941 */ /* 0x004fea0003800000 */
.L_x_884:
[----:B----4-:R-:W-:Y:S01]  /*9be0*/  IADD3 R14, R20, 0x40, RZ ;  /* 0x00000040140e7810 */ /* 0x010fe20007ffe0ff */
[----:B-----5:R-:W-:Y:S01]  /*9bf0*/  IMAD.MOV.U32 R18, RZ, RZ, R42 ;  /* 0x000000ffff127224 */ /* 0x020fe200078e002a */
[----:B------:R2:W4:Y:S01]  /*9c00*/  SHFL.IDX PT, R32, R25, 0x2, 0x1c1f ;  /* 0x005c1f0019207f89 */ /* 0x00052200000e0000 */
        /* <DEDUP_REMOVED lines=11> */
[----:B-1----:R2:W1:Y:S01]  /*9cc0*/  SHFL.IDX PT, R15, R33, 0x2, 0x1c1f ;  /* 0x005c1f00210f7f89 */ /* 0x00246200000e0000 */
[----:B------:R-:W-:Y:S01]  /*9cd0*/  IMAD.MOV.U32 R14, RZ, RZ, R3 ;  /* 0x000000ffff0e7224 */ /* 0x000fe200078e0003 */
[----:B------:R-:W-:Y:S01]  /*9ce0*/  BSSY B0, `(.L_x_886) ;  /* 0x0000023000007945 */ /* 0x000fe20003800000 */
[----:B------:R-:W-:Y:S01]  /*9cf0*/  PRMT R56, R18, 0x7610, R56 ;  /* 0x0000761012387816 */ /* 0x000fe20000000038 */
[----:B------:R2:W3:Y:S01]  /*9d00*/  SHFL.IDX PT, R31, R24, 0x2, 0x1c1f ;  /* 0x005c1f00181f7f89 */ /* 0x0004e200000e0000 */
[----:B------:R-:W-:Y:S01]  /*9d10*/  PRMT R57, R17, 0x7610, R57 ;  /* 0x0000761011397816 */ /* 0x000fe20000000039 */
[----:B------:R-:W-:Y:S01]  /*9d20*/  CS2R R48, SRZ ;  /* 0x0000000000307805 */ /* 0x000fe2000001ff00 */
[----:B------:R-:W-:Y:S01]  /*9d30*/  PRMT R54, R16, 0x7610, R54 ;  /* 0x0000761010367816 */ /* 0x000fe20000000036 */
[----:B------:R2:W1:Y:S01]  /*9d40*/  SHFL.IDX PT, R26, R34, 0x2, 0x1c1f ;  /* 0x005c1f00221a7f89 */ /* 0x00046200000e0000 */
[----:B------:R-:W-:Y:S01]  /*9d50*/  PRMT R55, R14, 0x7610, R55 ;  /* 0x000076100e377816 */ /* 0x000fe20000000037 */
[----:B------:R-:W-:Y:S01]  /*9d60*/  CS2R R46, SRZ ;  /* 0x00000000002e7805 */ /* 0x000fe2000001ff00 */
[----:B------:R-:W-:Y:S01]  /*9d70*/  CS2R R38, SRZ ;  /* 0x0000000000267805 */ /* 0x000fe2000001ff00 */
[----:B------:R-:W-:Y:S01]  /*9d80*/  CS2R R44, SRZ ;  /* 0x00000000002c7805 */ /* 0x000fe2000001ff00 */
[----:B------:R-:W-:Y:S01]  /*9d90*/  CS2R R40, SRZ ;  /* 0x0000000000287805 */ /* 0x000fe2000001ff00 */
[----:B------:R-:W-:Y:S05]  /*9da0*/  @P0 BRA `(.L_x_887) ;  /* 0x0000016000000947 */ /* 0x000fea0003800000 */
[----:B----4-:R-:W-:Y:S01]  /*9db0*/  ISETP.GE.AND P1, PT, R28, c[0x0][0x27c], PT ;  /* 0x00009f001c007a0c */ /* 0x010fe20003f26270 */
[----:B------:R-:W-:Y:S01]  /*9dc0*/  CS2R R46, SRZ ;  /* 0x00000000002e7805 */ /* 0x000fe2000001ff00 */
[----:B------:R-:W-:Y:S01]  /*9dd0*/  ISETP.GE.AND P0, PT, R30, c[0x0][0x27c], PT ;  /* 0x00009f001e007a0c */ /* 0x000fe20003f06270 */
[----:B------:R-:W-:-:S10]  /*9de0*/  CS2R R38, SRZ ;  /* 0x0000000000267805 */ /* 0x000fd4000001ff00 */
[C---:B------:R-:W-:Y:S01]  /*9df0*/  @!P1 IMAD.SHL.U32 R14, R28.reuse, 0x2, RZ ;  /* 0x000000021c0e9824 */ /* 0x040fe200078e00ff */
[----:B------:R-:W-:Y:S01]  /*9e00*/  @!P1 SHF.L.U64.HI R19, R28, 0x1, R29 ;  /* 0x000000011c139819 */ /* 0x000fe2000001021d */
[C---:B------:R-:W-:Y:S01]  /*9e10*/  @!P0 IMAD.SHL.U32 R17, R30.reuse, 0x2, RZ ;  /* 0x000000021e118824 */ /* 0x040fe200078e00ff */
[----:B------:R-:W-:Y:S02]  /*9e20*/  @!P0 SHF.L.U64.HI R27, R30, 0x1, R21 ;  /* 0x000000011e1b8819 */ /* 0x000fe40000010215 */
[CC--:B-1-3--:R-:W-:Y:S02]  /*9e30*/  @!P1 IADD3 R22, P2, R15.reuse, R14.reuse, RZ ;  /* 0x0000000e0f169210 */ /* 0x0cafe40007f5e0ff */
[----:B------:R-:W-:Y:S02]  /*9e40*/  @!P1 IADD3 R18, P5, R26, R14, RZ ;  /* 0x0000000e1a129210 */ /* 0x000fe40007fbe0ff */
[-C--:B------:R-:W-:Y:S01]  /*9e50*/  @!P0 IADD3 R16, P3, R15, R17.reuse, RZ ;  /* 0x000000110f108210 */ /* 0x080fe20007f7e0ff */
[--C-:B------:R-:W-:Y:S01]  /*9e60*/  @!P1 IMAD.X R23, R32, 0x1, R19.reuse, P2 ;  /* 0x0000000120179824 */ /* 0x100fe200010e0613 */
[----:B------:R-:W-:Y:S01]  /*9e70*/  @!P0 IADD3 R14, P2, R26, R17, RZ ;  /* 0x000000111a0e8210 */ /* 0x000fe20007f5e0ff */
[----:B------:R-:W-:Y:S01]  /*9e80*/  CS2R R40, SRZ ;  /* 0x0000000000287805 */ /* 0x000fe2000001ff00 */
[----:B------:R-:W-:Y:S01]  /*9e90*/  CS2R R44, SRZ ;  /* 0x00000000002c7805 */ /* 0x000fe2000001ff00 */
[----:B------:R-:W-:Y:S01]  /*9ea0*/  @!P1 IMAD.X R19, R31, 0x1, R19, P5 ;  /* 0x000000011f139824 */ /* 0x000fe200028e0613 */
[----:B------:R1:W5:Y:S01]  /*9eb0*/  @!P1 LD.E.64 R38, [R22.64] ;  /* 0x0000000816269980 */ /* 0x000362000c101b00 */
[----:B------:R-:W-:-:S02]  /*9ec0*/  @!P0 IMAD.X R17, R32, 0x1, R27, P3 ;  /* 0x0000000120118824 */ /* 0x000fc400018e061b */
[----:B------:R-:W-:Y:S01]  /*9ed0*/  @!P0 IMAD.X R15, R31, 0x1, R27, P2 ;  /* 0x000000011f0f8824 */ /* 0x000fe200010e061b */
[----:B------:R1:W5:Y:S04]  /*9ee0*/  @!P1 LD.E.64 R40, [R18.64] ;  /* 0x0000000812289980 */ /* 0x000368000c101b00 */
[----:B------:R1:W5:Y:S04]  /*9ef0*/  @!P0 LD.E.64 R46, [R16.64] ;  /* 0x00000008102e8980 */ /* 0x000368000c101b00 */
[----:B------:R1:W5:Y:S02]  /*9f00*/  @!P0 LD.E.64 R44, [R14.64] ;  /* 0x000000080e2c8980 */ /* 0x000364000c101b00 */
.L_x_887:
[----:B----4-:R-:W-:Y:S05]  /*9f10*/  BSYNC B0 ;  /* 0x0000000000007941 */ /* 0x010fea0003800000 */
.L_x_886:
[----:B-1----:R-:W-:Y:S01]  /*9f20*/  IADD3 R14, R20, 0x60, RZ ;  /* 0x00000060140e7810 */ /* 0x002fe20007ffe0ff */
[----:B-----5:R-:W-:Y:S01]  /*9f30*/  IMAD.MOV.U32 R18, RZ, RZ, R46 ;  /* 0x000000ffff127224 */ /* 0x020fe200078e002e */
[----:B--2---:R-:W1:Y:S01]  /*9f40*/  SHFL.IDX PT, R25, R25, 0x3, 0x1c1f ;  /* 0x007c1f0019197f89 */ /* 0x004e6200000e0000 */
        /* <DEDUP_REMOVED lines=15> */
[----:B------:R-:W3:Y:S01]  /*a040*/  SHFL.IDX PT, R24, R24, 0x3, 0x1c1f ;  /* 0x007c1f0018187f89 */ /* 0x000ee200000e0000 */
[----:B------:R-:W-:Y:S01]  /*a050*/  PRMT R61, R17, 0x7610, R61 ;  /* 0x00007610113d7816 */ /* 0x000fe2000000003d */
[----:B------:R-:W-:Y:S01]  /*a060*/  CS2R R26, SRZ ;  /* 0x00000000001a7805 */ /* 0x000fe2000001ff00 */
[----:B------:R-:W-:Y:S01]  /*a070*/  PRMT R57, R57, 0x5410, R16 ;  /* 0x0000541039397816 */ /* 0x000fe20000000010 */
[----:B---3--:R3:W1:Y:S01]  /*a080*/  SHFL.IDX PT, R22, R34, 0x3, 0x1c1f ;  /* 0x007c1f0022167f89 */ /* 0x00866200000e0000 */
[----:B------:R-:W-:Y:S01]  /*a090*/  PRMT R59, R14, 0x7610, R59 ;  /* 0x000076100e3b7816 */ /* 0x000fe2000000003b */
[----:B--2---:R-:W-:Y:S01]  /*a0a0*/  CS2R R32, SRZ ;  /* 0x0000000000207805 */ /* 0x004fe2000001ff00 */
[----:B---3--:R-:W-:Y:S01]  /*a0b0*/  CS2R R34, SRZ ;  /* 0x0000000000227805 */ /* 0x008fe2000001ff00 */
[----:B------:R-:W-:Y:S05]  /*a0c0*/  @P0 BRA `(.L_x_889) ;  /* 0x0000016000000947 */ /* 0x000fea0003800000 */
[----:B-1--4-:R-:W-:Y:S01]  /*a0d0*/  ISETP.GE.AND P1, PT, R28, c[0x0][0x27c], PT ;  /* 0x00009f001c007a0c */ /* 0x012fe20003f26270 */
        /* <DEDUP_REMOVED lines=8> */
[C---:B------:R-:W-:Y:S02]  /*a160*/  @!P1 IADD3 R18, P5, R22.reuse, R14, RZ ;  /* 0x0000000e16129210 */ /* 0x040fe40007fbe0ff */
[-C--:B------:R-:W-:Y:S01]  /*a170*/  @!P0 IADD3 R16, P3, R15, R17.reuse, RZ ;  /* 0x000000110f108210 */ /* 0x080fe20007f7e0ff */
[C-C-:B------:R-:W-:Y:S01]  /*a180*/  @!P1 IMAD.X R21, R25.reuse, 0x1, R19.reuse, P2 ;  /* 0x0000000119159824 */ /* 0x140fe200010e0613 */
        /* <DEDUP_REMOVED lines=10> */
.L_x_889:
[----:B-1--4-:R-:W-:Y:S05]  /*a230*/  BSYNC B0 ;  /* 0x0000000000007941 */ /* 0x012fea0003800000 */
.L_x_888:
[----:B------:R-:W-:Y:S01]  /*a240*/  IMAD.IADD R16, R0, 0x1, -R147 ;  /* 0x0000000100107824 */ /* 0x000fe200078e0a93 */
[----:B------:R-:W-:-:S04]  /*a250*/  DEPBAR.LE SB0, 0x1 ;  /* 0x000080400000791a */ /* 0x000fc80000000000 */
[----:B------:R-:W-:Y:S01]  /*a260*/  IMNMX R31, R16, 0x80, PT ;  /* 0x00000080101f7817 */ /* 0x000fe20003800200 */
[----:B-----5:R-:W-:Y:S01]  /*a270*/  IMAD.MOV.U32 R14, RZ, RZ, R48 ;  /* 0x000000ffff0e7224 */ /* 0x020fe200078e0030 */
[----:B------:R-:W-:Y:S01]  /*a280*/  BSSY B1, `(.L_x_890) ;  /* 0x000006c000017945 */ /* 0x000fe20003800000 */
[----:B------:R-:W-:Y:S01]  /*a290*/  IMAD.MOV.U32 R15, RZ, RZ, R49 ;  /* 0x000000ffff0f7224 */ /* 0x000fe200078e0031 */
[----:B------:R-:W-:Y:S01]  /*a2a0*/  BAR.SYNC.DEFER_BLOCKING 0x0 ;  /* 0x0000000000007b1d */ /* 0x000fe20000010000 */
[----:B------:R-:W-:Y:S01]  /*a2b0*/  ISETP.GE.AND P0, PT, R83, R31, PT ;  /* 0x0000001f5300720c */ /* 0x000fe20003f06270 */
[----:B------:R-:W-:Y:S01]  /*a2c0*/  IMAD.MOV.U32 R0, RZ, RZ, R27 ;  /* 0x000000ffff007224 */ /* 0x000fe200078e001b */
[----:B------:R-:W-:Y:S01]  /*a2d0*/  PRMT R65, R14, 0x7610, R65 ;  /* 0x000076100e417816 */ /* 0x000fe20000000041 */
[----:B------:R-:W-:Y:S02]  /*a2e0*/  IMAD.MOV.U32 R14, RZ, RZ, R26 ;  /* 0x000000ffff0e7224 */ /* 0x000fe400078e001a */
[----:B------:R-:W-:Y:S01]  /*a2f0*/  IMAD.MOV.U32 R16, RZ, RZ, R34 ;  /* 0x000000ffff107224 */ /* 0x000fe200078e0022 */
[----:B------:R-:W-:Y:S01]  /*a300*/  PRMT R65, R65, 0x5410, R15 ;  /* 0x0000541041417816 */ /* 0x000fe2000000000f */
[----:B------:R-:W-:Y:S01]  /*a310*/  IMAD.MOV.U32 R15, RZ, RZ, R35 ;  /* 0x000000ffff0f7224 */ /* 0x000fe200078e0023 */
[----:B------:R-:W-:Y:S01]  /*a320*/  PRMT R62, R62, 0x5410, R14 ;  /* 0x000054103e3e7816 */ /* 0x000fe2000000000e */
[----:B------:R-:W-:Y:S01]  /*a330*/  IMAD.MOV.U32 R14, RZ, RZ, R32 ;  /* 0x000000ffff0e7224 */ /* 0x000fe200078e0020 */
[----:B------:R-:W-:Y:S01]  /*a340*/  PRMT R63, R63, 0x5410, R0 ;  /* 0x000054103f3f7816 */ /* 0x000fe20000000000 */
[----:B------:R-:W-:Y:S01]  /*a350*/  IMAD.MOV.U32 R0, RZ, RZ, R33 ;  /* 0x000000ffff007224 */ /* 0x000fe200078e0021 */
[----:B------:R-:W-:-:S02]  /*a360*/  PRMT R64, R16, 0x5410, R15 ;  /* 0x0000541010407816 */ /* 0x000fc4000000000f */
[----:B------:R-:W-:Y:S02]  /*a370*/  PRMT R61, R61, 0x5410, R14 ;  /* 0x000054103d3d7816 */ /* 0x000fe4000000000e */
[----:B------:R-:W-:Y:S01]  /*a380*/  PRMT R63, R0, 0x7610, R63 ;  /* 0x00007610003f7816 */ /* 0x000fe2000000003f */
[----:B------:R-:W-:Y:S05]  /*a390*/  @P0 BRA `(.L_x_891) ;  /* 0x000005a000000947 */ /* 0x000fea0003800000 */
[----:B------:R-:W-:Y:S01]  /*a3a0*/  ISETP.GE.AND P0, PT, R28, c[0x0][0x27c], PT ;  /* 0x00009f001c007a0c */ /* 0x000fe20003f06270 */
[----:B------:R-:W-:-:S12]  /*a3b0*/  BSSY B0, `(.L_x_892) ;  /* 0x000002c000007945 */ /* 0x000fd80003800000 */
[----:B------:R-:W-:Y:S05]  /*a3c0*/  @P0 BRA `(.L_x_893) ;  /* 0x000002a000000947 */ /* 0x000fea0003800000 */
[----:B------:R-:W1:Y:S01]  /*a3d0*/  LDS.128 R16, [R81+0x5000] ;  /* 0x0050000051107984 */ /* 0x000e620000000c00 */
[--C-:B------:R-:W-:Y:S02]  /*a3e0*/  SHF.R.U32.HI R0, RZ, 0x10, R7.reuse ;  /* 0x00000010ff007819 */ /* 0x100fe40000011607 */
[----:B------:R-:W-:Y:S01]  /*a3f0*/  SHF.R.U64 R24, R6, 0x10, R7 ;  /* 0x0000001006187819 */ /* 0x000fe20000001207 */
[----:B------:R-:W-:Y:S01]  /*a400*/  HADD2.F32 R7, -RZ, R50.H1_H1 ;  /* 0x30000032ff077230 */ /* 0x000fe20000004100 */
[--C-:B------:R-:W-:Y:S02]  /*a410*/  SHF.R.U64 R25, R10, 0x10, R11.reuse ;  /* 0x000000100a197819 */ /* 0x100fe4000000120b */
[----:B------:R-:W-:-:S05]  /*a420*/  SHF.R.U32.HI R21, RZ, 0x10, R11 ;  /* 0x00000010ff157819 */ /* 0x000fca000001160b */
[----:B------:R-:W-:Y:S02]  /*a430*/  HADD2.F32 R22, -RZ, R21.H0_H0 ;  /* 0x20000015ff167230 */ /* 0x000fe40000004100 */
[--C-:B-1----:R-:W-:Y:S02]  /*a440*/  HADD2.F32 R20, -RZ, R19.reuse.H0_H0 ;  /* 0x20000013ff147230 */ /* 0x102fe40000004100 */
[----:B------:R-:W-:Y:S02]  /*a450*/  HADD2.F32 R6, -RZ, R19.H1_H1 ;  /* 0x30000013ff067230 */ /* 0x000fe40000004100 */
[--C-:B------:R-:W-:Y:S02]  /*a460*/  HADD2.F32 R19, -RZ, R16.reuse.H0_H0 ;  /* 0x20000010ff137230 */ /* 0x100fe40000004100 */
[----:B------:R-:W-:Y:S02]  /*a470*/  HADD2.F32 R15, -RZ, R16.H1_H1 ;  /* 0x30000010ff0f7230 */ /* 0x000fe40000004100 */
[----:B------:R-:W-:-:S02]  /*a480*/  HADD2.F32 R16, -RZ, R18.H0_H0 ;  /* 0x20000012ff107230 */ /* 0x000fc40000004100 */
[----:B------:R-:W-:Y:S02]  /*a490*/  HADD2.F32 R10, -RZ, R18.H1_H1 ;  /* 0x30000012ff0a7230 */ /* 0x000fe40000004100 */
[----:B------:R-:W-:Y:S02]  /*a4a0*/  HADD2.F32 R18, -RZ, R0.H0_H0 ;  /* 0x20000000ff127230 */ /* 0x000fe40000004100 */
[--C-:B------:R-:W-:Y:S02]  /*a4b0*/  HADD2.F32 R14, -RZ, R17.reuse.H0_H0 ;  /* 0x20000011ff0e7230 */ /* 0x100fe40000004100 */
[----:B------:R-:W-:Y:S01]  /*a4c0*/  HADD2.F32 R11, -RZ, R17.H1_H1 ;  /* 0x30000011ff0b7230 */ /* 0x000fe20000004100 */
[-C--:B------:R-:W-:Y:S01]  /*a4d0*/  FMUL.FTZ R17, R6, R18.reuse ;  /* 0x0000001206117220 */ /* 0x080fe20000410000 */
[----:B------:R-:W-:Y:S01]  /*a4e0*/  HADD2.F32 R0, -RZ, R50.H0_H0 ;  /* 0x20000032ff007230 */ /* 0x000fe20000004100 */
[C---:B------:R-:W-:Y:S02]  /*a4f0*/  FMUL.FTZ R18, R20.reuse, R18 ;  /* 0x0000001214127220 */ /* 0x040fe40000410000 */
[----:B------:R-:W-:-:S02]  /*a500*/  FFMA.FTZ R23, R20, R22, -R17 ;  /* 0x0000001614177223 */ /* 0x000fc40000010811 */
[-C--:B------:R-:W-:Y:S02]  /*a510*/  FMUL.FTZ R17, R19, R0.reuse ;  /* 0x0000000013117220 */ /* 0x080fe40000410000 */
[C---:B------:R-:W-:Y:S01]  /*a520*/  FMUL.FTZ R21, R15.reuse, R0 ;  /* 0x000000000f157220 */ /* 0x040fe20000410000 */
[--C-:B------:R-:W-:Y:S01]  /*a530*/  HADD2.F32 R0, -RZ, R51.reuse.H0_H0 ;  /* 0x20000033ff007230 */ /* 0x100fe20000004100 */
[-C--:B------:R-:W-:Y:S01]  /*a540*/  FFMA.FTZ R20, R15, R7.reuse, R17 ;  /* 0x000000070f147223 */ /* 0x080fe20000010011 */
[----:B------:R-:W-:Y:S01]  /*a550*/  HADD2.F32 R17, -RZ, R24.H0_H0 ;  /* 0x20000018ff117230 */ /* 0x000fe20000004100 */
[----:B------:R-:W-:Y:S01]  /*a560*/  FFMA.FTZ R22, R6, R22, R18 ;  /* 0x0000001606167223 */ /* 0x000fe20000010012 */
[----:B------:R-:W-:Y:S01]  /*a570*/  HADD2.F32 R6, -RZ, R51.H1_H1 ;  /* 0x30000033ff067230 */ /* 0x000fe20000004100 */
[----:B------:R-:W-:Y:S01]  /*a580*/  FFMA.FTZ R21, R19, R7, -R21 ;  /* 0x0000000713157223 */ /* 0x000fe20000010815 */
[----:B------:R-:W-:Y:S01]  /*a590*/  HADD2.F32 R19, -RZ, R25.H0_H0 ;  /* 0x20000019ff137230 */ /* 0x000fe20000004100 */
[----:B------:R-:W-:-:S02]  /*a5a0*/  FMUL.FTZ R7, R10, R0 ;  /* 0x000000000a077220 */ /* 0x000fc40000410000 */
[----:B------:R-:W-:Y:S02]  /*a5b0*/  FMUL.FTZ R0, R16, R0 ;  /* 0x0000000010007220 */ /* 0x000fe40000410000 */
[-C--:B------:R-:W-:Y:S02]  /*a5c0*/  FMUL.FTZ R15, R11, R17.reuse ;  /* 0x000000110b0f7220 */ /* 0x080fe40000410000 */
[----:B------:R-:W-:Y:S02]  /*a5d0*/  FMUL.FTZ R17, R14, R17 ;  /* 0x000000110e117220 */ /* 0x000fe40000410000 */
[-C--:B------:R-:W-:Y:S01]  /*a5e0*/  FFMA.FTZ R18, R16, R6.reuse, -R7 ;  /* 0x0000000610127223 */ /* 0x080fe20000010807 */
[----:B------:R-:W-:Y:S01]  /*a5f0*/  F2FP.PACK_AB R16, R20, R21 ;  /* 0x000000151410723e */ /* 0x000fe200000000ff */
[----:B------:R-:W-:Y:S02]  /*a600*/  FFMA.FTZ R0, R10, R6, R0 ;  /* 0x000000060a007223 */ /* 0x000fe40000010000 */
[----:B------:R-:W-:-:S02]  /*a610*/  FFMA.FTZ R7, R14, R19, -R15 ;  /* 0x000000130e077223 */ /* 0x000fc4000001080f */
[----:B------:R-:W-:Y:S01]  /*a620*/  FFMA.FTZ R6, R11, R19, R17 ;  /* 0x000000130b067223 */ /* 0x000fe20000010011 */
[----:B------:R-:W-:Y:S02]  /*a630*/  F2FP.PACK_AB R19, R22, R23 ;  /* 0x000000171613723e */ /* 0x000fe400000000ff */
[----:B------:R-:W-:Y:S02]  /*a640*/  F2FP.PACK_AB R18, R0, R18 ;  /* 0x000000120012723e */ /* 0x000fe400000000ff */
[----:B------:R-:W-:-:S05]  /*a650*/  F2FP.PACK_AB R17, R6, R7 ;  /* 0x000000070611723e */ /* 0x000fca00000000ff */
[----:B------:R1:W-:Y:S02]  /*a660*/  STS.128 [R81+0x5000], R16 ;  /* 0x0050001051007388 */ /* 0x0003e40000000c00 */
.L_x_893:
[----:B------:R-:W-:Y:S05]  /*a670*/  BSYNC B0 ;  /* 0x0000000000007941 */ /* 0x000fea0003800000 */
.L_x_892:
[----:B------:R-:W-:-:S13]  /*a680*/  ISETP.GE.AND P0, PT, R30, c[0x0][0x27c], PT ;  /* 0x00009f001e007a0c */ /* 0x000fda0003f06270 */
[----:B------:R-:W-:Y:S05]  /*a690*/  @P0 BRA `(.L_x_891) ;  /* 0x000002a000000947 */ /* 0x000fea0003800000 */
[----:B-1----:R-:W1:Y:S01]  /*a6a0*/  LDS.128 R16, [R82+0x5000] ;  /* 0x0050000052107984 */ /* 0x002e620000000c00 */
[----:B------:R-:W-:Y:S02]  /*a6b0*/  SHF.R.U32.HI R0, RZ, 0x10, R9 ;  /* 0x00000010ff007819 */ /* 0x000fe40000011609 */
[--C-:B------:R-:W-:Y:S02]  /*a6c0*/  SHF.R.U64 R21, R12, 0x10, R13.reuse ;  /* 0x000000100c157819 */ /* 0x100fe4000000120d */
[----:B------:R-:W-:Y:S02]  /*a6d0*/  SHF.R.U32.HI R7, RZ, 0x10, R13 ;  /* 0x00000010ff077819 */ /* 0x000fe4000001160d */
[----:B------:R-:W-:Y:S01]  /*a6e0*/  SHF.R.U64 R20, R8, 0x10, R9 ;  /* 0x0000001008147819 */ /* 0x000fe20000001209 */
[--C-:B-1----:R-:W-:Y:S02]  /*a6f0*/  HADD2.F32 R12, -RZ, R16.reuse.H0_H0 ;  /* 0x20000010ff0c7230 */ /* 0x102fe40000004100 */
[----:B------:R-:W-:-:S02]  /*a700*/  HADD2.F32 R11, -RZ, R16.H1_H1 ;  /* 0x30000010ff0b7230 */ /* 0x000fc40000004100 */
[--C-:B------:R-:W-:Y:S02]  /*a710*/  HADD2.F32 R6, -RZ, R19.reuse.H1_H1 ;  /* 0x30000013ff067230 */ /* 0x100fe40000004100 */
[----:B------:R-:W-:Y:S02]  /*a720*/  HADD2.F32 R16, -RZ, R0.H0_H0 ;  /* 0x20000000ff107230 */ /* 0x000fe40000004100 */
[--C-:B------:R-:W-:Y:S02]  /*a730*/  HADD2.F32 R0, -RZ, R52.reuse.H0_H0 ;  /* 0x20000034ff007230 */ /* 0x100fe40000004100 */
[----:B------:R-:W-:Y:S01]  /*a740*/  HADD2.F32 R13, -RZ, R19.H0_H0 ;  /* 0x20000013ff0d7230 */ /* 0x000fe20000004100 */
[-C--:B------:R-:W-:Y:S01]  /*a750*/  FMUL.FTZ R15, R6, R16.reuse ;  /* 0x00000010060f7220 */ /* 0x080fe20000410000 */
[----:B------:R-:W-:Y:S02]  /*a760*/  HADD2.F32 R19, -RZ, R7.H0_H0 ;  /* 0x20000007ff137230 */ /* 0x000fe40000004100 */
[--C-:B------:R-:W-:Y:S01]  /*a770*/  HADD2.F32 R10, -RZ, R17.reuse.H0_H0 ;  /* 0x20000011ff0a7230 */ /* 0x100fe20000004100 */
[----:B------:R-:W-:Y:S01]  /*a780*/  FMUL.FTZ R16, R13, R16 ;  /* 0x000000100d107220 */ /* 0x000fe20000410000 */
[----:B------:R-:W-:Y:S01]  /*a790*/  HADD2.F32 R9, -RZ, R17.H1_H1 ;  /* 0x30000011ff097230 */ /* 0x000fe20000004100 */
[----:B------:R-:W-:Y:S01]  /*a7a0*/  FMUL.FTZ R17, R11, R0 ;  /* 0x000000000b117220 */ /* 0x000fe20000410000 */
[----:B------:R-:W-:-:S02]  /*a7b0*/  HADD2.F32 R7, -RZ, R52.H1_H1 ;  /* 0x30000034ff077230 */ /* 0x000fc40000004100 */
[--C-:B------:R-:W-:Y:S02]  /*a7c0*/  HADD2.F32 R14, -RZ, R18.reuse.H0_H0 ;  /* 0x20000012ff0e7230 */ /* 0x100fe40000004100 */
[----:B------:R-:W-:Y:S01]  /*a7d0*/  HADD2.F32 R8, -RZ, R18.H1_H1 ;  /* 0x30000012ff087230 */ /* 0x000fe20000004100 */
[----:B------:R-:W-:Y:S02]  /*a7e0*/  FFMA.FTZ R18, R13, R19, -R15 ;  /* 0x000000130d127223 */ /* 0x000fe4000001080f */
[C---:B------:R-:W-:Y:S01]  /*a7f0*/  FMUL.FTZ R13, R12.reuse, R0 ;  /* 0x000000000c0d7220 */ /* 0x040fe20000410000 */
[--C-:B------:R-:W-:Y:S01]  /*a800*/  HADD2.F32 R0, -RZ, R53.reuse.H0_H0 ;  /* 0x20000035ff007230 */ /* 0x100fe20000004100 */
[----:B------:R-:W-:Y:S01]  /*a810*/  FFMA.FTZ R17, R12, R7, -R17 ;  /* 0x000000070c117223 */ /* 0x000fe20000010811 */
[----:B------:R-:W-:Y:S01]  /*a820*/  HADD2.F32 R12, -RZ, R20.H0_H0 ;  /* 0x20000014ff0c7230 */ /* 0x000fe20000004100 */
[----:B------:R-:W-:Y:S01]  /*a830*/  FFMA.FTZ R15, R6, R19, R16 ;  /* 0x00000013060f7223 */ /* 0x000fe20000010010 */
[----:B------:R-:W-:Y:S01]  /*a840*/  HADD2.F32 R6, -RZ, R53.H1_H1 ;  /* 0x30000035ff067230 */ /* 0x000fe20000004100 */
[----:B------:R-:W-:Y:S01]  /*a850*/  FFMA.FTZ R13, R11, R7, R13 ;  /* 0x000000070b0d7223 */ /* 0x000fe2000001000d */
[----:B------:R-:W-:Y:S01]  /*a860*/  HADD2.F32 R16, -RZ, R21.H0_H0 ;  /* 0x20000015ff107230 */ /* 0x000fe20000004100 */
[----:B------:R-:W-:-:S02]  /*a870*/  FMUL.FTZ R7, R8, R0 ;  /* 0x0000000008077220 */ /* 0x000fc40000410000 */
[----:B------:R-:W-:Y:S02]  /*a880*/  FMUL.FTZ R0, R14, R0 ;  /* 0x000000000e007220 */ /* 0x000fe40000410000 */
[-C--:B------:R-:W-:Y:S02]  /*a890*/  FMUL.FTZ R11, R9, R12.reuse ;  /* 0x0000000c090b7220 */ /* 0x080fe40000410000 */
[----:B------:R-:W-:Y:S02]  /*a8a0*/  FMUL.FTZ R12, R10, R12 ;  /* 0x0000000c0a0c7220 */ /* 0x000fe40000410000 */
[-C--:B------:R-:W-:Y:S02]  /*a8b0*/  FFMA.FTZ R14, R14, R6.reuse, -R7 ;  /* 0x000000060e0e7223 */ /* 0x080fe40000010807 */
[----:B------:R-:W-:Y:S01]  /*a8c0*/  FFMA.FTZ R0, R8, R6, R0 ;  /* 0x0000000608007223 */ /* 0x000fe20000010000 */
[----:B------:R-:W-:Y:S01]  /*a8d0*/  F2FP.PACK_AB R8, R13, R17 ;  /* 0x000000110d08723e */ /* 0x000fe200000000ff */
[----:B------:R-:W-:Y:S01]  /*a8e0*/  FFMA.FTZ R7, R10, R16, -R11 ;  /* 0x000000100a077223 */ /* 0x000fe2000001080b */
[----:B------:R-:W-:Y:S01]  /*a8f0*/  F2FP.PACK_AB R11, R15, R18 ;  /* 0x000000120f0b723e */ /* 0x000fe200000000ff */
[----:B------:R-:W-:Y:S01]  /*a900*/  FFMA.FTZ R6, R9, R16, R12 ;  /* 0x0000001009067223 */ /* 0x000fe2000001000c */
[----:B------:R-:W-:-:S04]  /*a910*/  F2FP.PACK_AB R10, R0, R14 ;  /* 0x0000000e000a723e */ /* 0x000fc800000000ff */
[----:B------:R-:W-:-:S05]  /*a920*/  F2FP.PACK_AB R9, R6, R7 ;  /* 0x000000070609723e */ /* 0x000fca00000000ff */
[----:B------:R1:W-:Y:S02]  /*a930*/  STS.128 [R82+0x5000], R8 ;  /* 0x0050000852007388 */ /* 0x0003e40000000c00 */
.L_x_891:
[----:B------:R-:W-:Y:S05]  /*a940*/  BSYNC B1 ;  /* 0x0000000000017941 */ /* 0x000fea0003800000 */
.L_x_890:
[----:B------:R-:W-:Y:S01]  /*a950*/  ISETP.GE.AND P0, PT, R140, R31, PT ;  /* 0x0000001f8c00720c */ /* 0x000fe20003f06270 */
[----:B------:R-:W-:-:S12]  /*a960*/  BSSY B1, `(.L_x_894) ;  /* 0x000005c000017945 */ /* 0x000fd80003800000 */
[----:B------:R-:W-:Y:S05]  /*a970*/  @P0 BRA `(.L_x_895) ;  /* 0x000005a000000947 */ /* 0x000fea0003800000 */
[----:B------:R-:W-:Y:S01]  /*a980*/  ISETP.GE.AND P0, PT, R28, c[0x0][0x27c], PT ;  /* 0x00009f001c007a0c */ /* 0x000fe20003f06270 */
[----:B------:R-:W-:-:S12]  /*a990*/  BSSY B0, `(.L_x_896) ;  /* 0x000002c000007945 */ /* 0x000fd80003800000 */
[----:B------:R-:W-:Y:S05]  /*a9a0*/  @P0 BRA `(.L_x_897) ;  /* 0x000002a000000947 */ /* 0x000fea0003800000 */
[----:B-1----:R-:W1:Y:S01]  /*a9b0*/  LDS.128 R8, [R81+0x6000] ;  /* 0x0060000051087984 */ /* 0x002e620000000c00 */
[--C-:B------:R-:W-:Y:S01]  /*a9c0*/  SHF.R.U64 R15, R2, 0x10, R3.reuse ;  /* 0x00000010020f7819 */ /* 0x100fe20000001203 */
[----:B------:R-:W-:Y:S01]  /*a9d0*/  HADD2.F32 R0, -RZ, R54.H0_H0 ;  /* 0x20000036ff007230 */ /* 0x000fe20000004100 */
[----:B------:R-:W-:Y:S02]  /*a9e0*/  SHF.R.U32.HI R3, RZ, 0x10, R3 ;  /* 0x00000010ff037819 */ /* 0x000fe40000011603 */
        /* <DEDUP_REMOVED lines=8> */
[----:B------:R-:W-:Y:S01]  /*aa70*/  HADD2.F32 R4, -RZ, R10.H1_H1 ;  /* 0x3000000aff047230 */ /* 0x000fe20000004100 */
[----:B------:R-:W-:Y:S01]  /*aa80*/  FMUL.FTZ R13, R7, R0 ;  /* 0x00000000070d7220 */ /* 0x000fe20000410000 */
[----:B------:R-:W-:Y:S02]  /*aa90*/  HADD2.F32 R10, -RZ, R3.H0_H0 ;  /* 0x20000003ff0a7230 */ /* 0x000fe40000004100 */
[--C-:B------:R-:W-:Y:S02]  /*aaa0*/  HADD2.F32 R6, -RZ, R9.reuse.H0_H0 ;  /* 0x20000009ff067230 */ /* 0x100fe40000004100 */
[----:B------:R-:W-:Y:S01]  /*aab0*/  HADD2.F32 R5, -RZ, R9.H1_H1 ;  /* 0x30000009ff057230 */ /* 0x000fe20000004100 */
[-C--:B------:R-:W-:Y:S01]  /*aac0*/  FMUL.FTZ R9, R2, R10.reuse ;  /* 0x0000000a02097220 */ /* 0x080fe20000410000 */
[----:B------:R-:W-:Y:S01]  /*aad0*/  HADD2.F32 R3, -RZ, R54.H1_H1 ;  /* 0x30000036ff037230 */ /* 0x000fe20000004100 */
[C---:B------:R-:W-:Y:S02]  /*aae0*/  FMUL.FTZ R10, R12.reuse, R10 ;  /* 0x0000000a0c0a7220 */ /* 0x040fe40000410000 */
[----:B------:R-:W-:-:S02]  /*aaf0*/  FFMA.FTZ R14, R12, R17, -R9 ;  /* 0x000000110c0e7223 */ /* 0x000fc40000010809 */
[----:B------:R-:W-:Y:S01]  /*ab00*/  FMUL.FTZ R9, R11, R0 ;  /* 0x000000000b097220 */ /* 0x000fe20000410000 */
[--C-:B------:R-:W-:Y:S01]  /*ab10*/  HADD2.F32 R0, -RZ, R55.reuse.H0_H0 ;  /* 0x20000037ff007230 */ /* 0x100fe20000004100 */
[----:B------:R-:W-:Y:S01]  /*ab20*/  FFMA.FTZ R12, R2, R17, R10 ;  /* 0x00000011020c7223 */ /* 0x000fe2000001000a */
[----:B------:R-:W-:Y:S01]  /*ab30*/  HADD2.F32 R2, -RZ, R55.H1_H1 ;  /* 0x30000037ff027230 */ /* 0x000fe20000004100 */
[-C--:B------:R-:W-:Y:S01]  /*ab40*/  FFMA.FTZ R10, R7, R3.reuse, R9 ;  /* 0x00000003070a7223 */ /* 0x080fe20000010009 */
[----:B------:R-:W-:Y:S01]  /*ab50*/  HADD2.F32 R9, -RZ, R15.H0_H0 ;  /* 0x2000000fff097230 */ /* 0x000fe20000004100 */
[----:B------:R-:W-:Y:S01]  /*ab60*/  FFMA.FTZ R11, R11, R3, -R13 ;  /* 0x000000030b0b7223 */ /* 0x000fe2000001080d */
[----:B------:R-:W-:Y:S01]  /*ab70*/  HADD2.F32 R13, -RZ, R16.H0_H0 ;  /* 0x20000010ff0d7230 */ /* 0x000fe20000004100 */
[-C--:B------:R-:W-:Y:S02]  /*ab80*/  FMUL.FTZ R3, R4, R0.reuse ;  /* 0x0000000004037220 */ /* 0x080fe40000410000 */
[----:B------:R-:W-:-:S02]  /*ab90*/  FMUL.FTZ R0, R8, R0 ;  /* 0x0000000008007220 */ /* 0x000fc40000410000 */
[CC--:B------:R-:W-:Y:S02]  /*aba0*/  FMUL.FTZ R7, R5.reuse, R9.reuse ;  /* 0x0000000905077220 */ /* 0x0c0fe40000410000 */
[----:B------:R-:W-:Y:S02]  /*abb0*/  FMUL.FTZ R9, R6, R9 ;  /* 0x0000000906097220 */ /* 0x000fe40000410000 */
[-C--:B------:R-:W-:Y:S02]  /*abc0*/  FFMA.FTZ R8, R8, R2.reuse, -R3 ;  /* 0x0000000208087223 */ /* 0x080fe40000010803 */
[----:B------:R-:W-:Y:S01]  /*abd0*/  FFMA.FTZ R2, R4, R2, R0 ;  /* 0x0000000204027223 */ /* 0x000fe20000010000 */
[----:B------:R-:W-:Y:S01]  /*abe0*/  F2FP.PACK_AB R4, R10, R11 ;  /* 0x0000000b0a04723e */ /* 0x000fe200000000ff */
[-C--:B------:R-:W-:Y:S01]  /*abf0*/  FFMA.FTZ R3, R6, R13.reuse, -R7 ;  /* 0x0000000d06037223 */ /* 0x080fe20000010807 */
[----:B------:R-:W-:Y:S01]  /*ac00*/  F2FP.PACK_AB R7, R12, R14 ;  /* 0x0000000e0c07723e */ /* 0x000fe200000000ff */
[----:B------:R-:W-:Y:S01]  /*ac10*/  FFMA.FTZ R0, R5, R13, R9 ;  /* 0x0000000d05007223 */ /* 0x000fe20000010009 */
[----:B------:R-:W-:-:S04]  /*ac20*/  F2FP.PACK_AB R6, R2, R8 ;  /* 0x000000080206723e */ /* 0x000fc800000000ff */
[----:B------:R-:W-:-:S05]  /*ac30*/  F2FP.PACK_AB R5, R0, R3 ;  /* 0x000000030005723e */ /* 0x000fca00000000ff */
[----:B------:R1:W-:Y:S02]  /*ac40*/  STS.128 [R81+0x6000], R4 ;  /* 0x0060000451007388 */ /* 0x0003e40000000c00 */
.L_x_897:
[----:B------:R-:W-:Y:S05]  /*ac50*/  BSYNC B0 ;  /* 0x0000000000007941 */ /* 0x000fea0003800000 */
.L_x_896:
[----:B------:R-:W-:-:S13]  /*ac60*/  ISETP.GE.AND P0, PT, R30, c[0x0][0x27c], PT ;  /* 0x00009f001e007a0c */ /* 0x000fda0003f06270 */
[----:B------:R-:W-:Y:S05]  /*ac70*/  @P0 BRA `(.L_x_895) ;  /* 0x000002a000000947 */ /* 0x000fea0003800000 */
[----:B-1----:R-:W1:Y:S01]  /*ac80*/  LDS.128 R4, [R82+0x6000] ;  /* 0x0060000052047984 */ /* 0x002e620000000c00 */
[----:B------:R-:W-:Y:S02]  /*ac90*/  SHF.R.U32.HI R0, RZ, 0x10, R37 ;  /* 0x00000010ff007819 */ /* 0x000fe40000011625 */
[----:B------:R-:W-:Y:S02]  /*aca0*/  SHF.R.U32.HI R2, RZ, 0x10, R43 ;  /* 0x00000010ff027819 */ /* 0x000fe4000001162b */
[----:B------:R-:W-:Y:S01]  /*acb0*/  SHF.R.U64 R14, R36, 0x10, R37 ;  /* 0x00000010240e7819 */ /* 0x000fe20000001225 */
[----:B------:R-:W-:Y:S01]  /*acc0*/  HADD2.F32 R12, -RZ, R0.H0_H0 ;  /* 0x20000000ff0c7230 */ /* 0x000fe20000004100 */
[----:B------:R-:W-:Y:S01]  /*acd0*/  SHF.R.U64 R15, R42, 0x10, R43 ;  /* 0x000000102a0f7819 */ /* 0x000fe2000000122b */
[----:B------:R-:W-:Y:S02]  /*ace0*/  HADD2.F32 R0, -RZ, R56.H0_H0 ;  /* 0x20000038ff007230 */ /* 0x000fe40000004100 */
[----:B------:R-:W-:-:S02]  /*acf0*/  HADD2.F32 R17, -RZ, R2.H0_H0 ;  /* 0x20000002ff117230 */ /* 0x000fc40000004100 */
[----:B------:R-:W-:Y:S02]  /*ad00*/  HADD2.F32 R2, -RZ, R56.H1_H1 ;  /* 0x30000038ff027230 */ /* 0x000fe40000004100 */
[----:B------:R-:W-:Y:S02]  /*ad10*/  HADD2.F32 R15, -RZ, R15.H0_H0 ;  /* 0x2000000fff0f7230 */ /* 0x000fe40000004100 */
[--C-:B-1----:R-:W-:Y:S02]  /*ad20*/  HADD2.F32 R10, -RZ, R7.reuse.H0_H0 ;  /* 0x20000007ff0a7230 */ /* 0x102fe40000004100 */
[----:B------:R-:W-:Y:S02]  /*ad30*/  HADD2.F32 R7, -RZ, R7.H1_H1 ;  /* 0x30000007ff077230 */ /* 0x000fe40000004100 */
[--C-:B------:R-:W-:Y:S02]  /*ad40*/  HADD2.F32 R9, -RZ, R4.reuse.H0_H0 ;  /* 0x20000004ff097230 */ /* 0x100fe40000004100 */
[----:B------:R-:W-:-:S02]  /*ad50*/  HADD2.F32 R8, -RZ, R4.H1_H1 ;  /* 0x30000004ff087230 */ /* 0x000fc40000004100 */
[--C-:B------:R-:W-:Y:S02]  /*ad60*/  HADD2.F32 R4, -RZ, R5.reuse.H0_H0 ;  /* 0x20000005ff047230 */ /* 0x100fe40000004100 */
[----:B------:R-:W-:Y:S01]  /*ad70*/  HADD2.F32 R3, -RZ, R5.H1_H1 ;  /* 0x30000005ff037230 */ /* 0x000fe20000004100 */
[----:B------:R-:W-:Y:S01]  /*ad80*/  FMUL.FTZ R5, R7, R12 ;  /* 0x0000000c07057220 */ /* 0x000fe20000410000 */
[--C-:B------:R-:W-:Y:S01]  /*ad90*/  HADD2.F32 R11, -RZ, R6.reuse.H0_H0 ;  /* 0x20000006ff0b7230 */ /* 0x100fe20000004100 */
[-C--:B------:R-:W-:Y:S01]  /*ada0*/  FMUL.FTZ R13, R8, R0.reuse ;  /* 0x00000000080d7220 */ /* 0x080fe20000410000 */
[----:B------:R-:W-:Y:S01]  /*adb0*/  HADD2.F32 R6, -RZ, R6.H1_H1 ;  /* 0x30000006ff067230 */ /* 0x000fe20000004100 */
[----:B------:R-:W-:Y:S02]  /*adc0*/  FFMA.FTZ R16, R10, R17, -R5 ;  /* 0x000000110a107223 */ /* 0x000fe40000010805 */
[C---:B------:R-:W-:Y:S01]  /*add0*/  FMUL.FTZ R5, R9.reuse, R0 ;  /* 0x0000000009057220 */ /* 0x040fe20000410000 */
[----:B------:R-:W-:Y:S01]  /*ade0*/  HADD2.F32 R0, -RZ, R57.H0_H0 ;  /* 0x20000039ff007230 */ /* 0x000fe20000004100 */
[----:B------:R-:W-:-:S02]  /*adf0*/  FFMA.FTZ R13, R9, R2, -R13 ;  /* 0x00000002090d7223 */ /* 0x000fc4000001080d */
[----:B------:R-:W-:Y:S01]  /*ae00*/  FFMA.FTZ R9, R8, R2, R5 ;  /* 0x0000000208097223 */ /* 0x000fe20000010005 */
[----:B------:R-:W-:Y:S01]  /*ae10*/  HADD2.F32 R8, -RZ, R14.H0_H0 ;  /* 0x2000000eff087230 */ /* 0x000fe20000004100 */
[----:B------:R-:W-:Y:S01]  /*ae20*/  FMUL.FTZ R12, R10, R12 ;  /* 0x0000000c0a0c7220 */ /* 0x000fe20000410000 */
[----:B------:R-:W-:Y:S01]  /*ae30*/  HADD2.F32 R2, -RZ, R58.H0_H0 ;  /* 0x2000003aff027230 */ /* 0x000fe20000004100 */
[-C--:B------:R-:W-:Y:S02]  /*ae40*/  FMUL.FTZ R5, R6, R0.reuse ;  /* 0x0000000006057220 */ /* 0x080fe40000410000 */
[----:B------:R-:W-:Y:S02]  /*ae50*/  FFMA.FTZ R10, R7, R17, R12 ;  /* 0x00000011070a7223 */ /* 0x000fe4000001000c */
[----:B------:R-:W-:Y:S02]  /*ae60*/  FMUL.FTZ R0, R11, R0 ;  /* 0x000000000b007220 */ /* 0x000fe40000410000 */
[----:B------:R-:W-:-:S02]  /*ae70*/  FMUL.FTZ R7, R3, R8 ;  /* 0x0000000803077220 */ /* 0x000fc40000410000 */
[----:B------:R-:W-:Y:S02]  /*ae80*/  FMUL.FTZ R8, R4, R8 ;  /* 0x0000000804087220 */ /* 0x000fe40000410000 */
[-C--:B------:R-:W-:Y:S02]  /*ae90*/  FFMA.FTZ R5, R11, R2.reuse, -R5 ;  /* 0x000000020b057223 */ /* 0x080fe40000010805 */
[----:B------:R-:W-:Y:S02]  /*aea0*/  FFMA.FTZ R2, R6, R2, R0 ;  /* 0x0000000206027223 */ /* 0x000fe40000010000 */
[-C--:B------:R-:W-:Y:S01]  /*aeb0*/  FFMA.FTZ R0, R4, R15.reuse, -R7 ;  /* 0x0000000f04007223 */ /* 0x080fe20000010807 */
[----:B------:R-:W-:Y:S01]  /*aec0*/  F2FP.PACK_AB R7, R10, R16 ;  /* 0x000000100a07723e */ /* 0x000fe200000000ff */
[----:B------:R-:W-:Y:S01]  /*aed0*/  FFMA.FTZ R3, R3, R15, R8 ;  /* 0x0000000f03037223 */ /* 0x000fe20000010008 */
[----:B------:R-:W-:Y:S02]  /*aee0*/  F2FP.PACK_AB R6, R2, R5 ;  /* 0x000000050206723e */ /* 0x000fe400000000ff */
[----:B------:R-:W-:-:S02]  /*aef0*/  F2FP.PACK_AB R4, R9, R13 ;  /* 0x0000000d0904723e */ /* 0x000fc400000000ff */
[----:B------:R-:W-:-:S05]  /*af00*/  F2FP.PACK_AB R5, R3, R0 ;  /* 0x000000000305723e */ /* 0x000fca00000000ff */
[----:B------:R1:W-:Y:S02]  /*af10*/  STS.128 [R82+0x6000], R4 ;  /* 0x0060000452007388 */ /* 0x0003e40000000c00 */
.L_x_895:
[----:B------:R-:W-:Y:S05]  /*af20*/  BSYNC B1 ;  /* 0x0000000000017941 */ /* 0x000fea0003800000 */
.L_x_894:
[----:B------:R-:W-:Y:S01]  /*af30*/  ISETP.GE.AND P0, PT, R141, R31, PT ;  /* 0x0000001f8d00720c */ /* 0x000fe20003f06270 */
[----:B------:R-:W-:-:S12]  /*af40*/  BSSY B1, `(.L_x_898) ;  /* 0x000005c000017945 */ /* 0x000fd80003800000 */
[----:B------:R-:W-:Y:S05]  /*af50*/  @P0 BRA `(.L_x_899) ;  /* 0x000005a000000947 */ /* 0x000fea0003800000 */
[----:B------:R-:W-:Y:S01]  /*af60*/  ISETP.GE.AND P0, PT, R28, c[0x0][0x27c], PT ;  /* 0x00009f001c007a0c */ /* 0x000fe20003f06270 */
[----:B------:R-:W-:-:S12]  /*af70*/  BSSY B0, `(.L_x_900) ;  /* 0x000002c000007945 */ /* 0x000fd80003800000 */
[----:B------:R-:W-:Y:S05]  /*af80*/  @P0 BRA `(.L_x_901) ;  /* 0x000002a000000947 */ /* 0x000fea0003800000 */
[----:B-1----:R-:W1:Y:S01]  /*af90*/  LDS.128 R4, [R81+0x7000] ;  /* 0x0070000051047984 */ /* 0x002e620000000c00 */
[----:B------:R-:W-:Y:S02]  /*afa0*/  SHF.R.U32.HI R0, RZ, 0x10, R41 ;  /* 0x00000010ff007819 */ /* 0x000fe40000011629 */
[----:B------:R-:W-:Y:S02]  /*afb0*/  SHF.R.U32.HI R2, RZ, 0x10, R39 ;  /* 0x00000010ff027819 */ /* 0x000fe40000011627 */
[----:B------:R-:W-:Y:S01]  /*afc0*/  SHF.R.U64 R14, R40, 0x10, R41 ;  /* 0x00000010280e7819 */ /* 0x000fe20000001229 */
[----:B------:R-:W-:Y:S01]  /*afd0*/  HADD2.F32 R12, -RZ, R0.H0_H0 ;  /* 0x20000000ff0c7230 */ /* 0x000fe20000004100 */
[----:B------:R-:W-:Y:S01]  /*afe0*/  SHF.R.U64 R15, R38, 0x10, R39 ;  /* 0x00000010260f7819 */ /* 0x000fe20000001227 */
[----:B------:R-:W-:Y:S02]  /*aff0*/  HADD2.F32 R0, -RZ, R57.H1_H1 ;  /* 0x30000039ff007230 */ /* 0x000fe40000004100 */
        /* <DEDUP_REMOVED lines=20> */
[----:B------:R-:W-:Y:S01]  /*b140*/  HADD2.F32 R2, -RZ, R59.H1_H1 ;  /* 0x3000003bff027230 */ /* 0x000fe20000004100 */
        /* <DEDUP_REMOVED lines=14> */
.L_x_901:
[----:B------:R-:W-:Y:S05]  /*b230*/  BSYNC B0 ;  /* 0x0000000000007941 */ /* 0x000fea0003800000 */
.L_x_900:
        /* <DEDUP_REMOVED lines=44> */
.L_x_899:
[----:B------:R-:W-:Y:S05]  /*b500*/  BSYNC B1 ;  /* 0x0000000000017941 */ /* 0x000fea0003800000 */
.L_x_898:
[----:B------:R-:W-:-:S13]  /*b510*/  ISETP.GE.AND P0, PT, R73, R31, PT ;  /* 0x0000001f4900720c */ /* 0x000fda0003f06270 */
        /* <DEDUP_REMOVED lines=46> */
.L_x_904:
[----:B------:R-:W-:Y:S05]  /*b800*/  BSYNC B0 ;  /* 0x0000000000007941 */ /* 0x000fea0003800000 */
.L_x_903:
        /* <DEDUP_REMOVED lines=10> */
[----:B------:R-:W-:Y:S02]  /*b8b0*/  HADD2.F32 R2, -RZ, R65.H0_H0 ;  /* 0x20000041ff027230 */ /* 0x000fe40000004100 */
        /* <DEDUP_REMOVED lines=13> */
[----:B------:R-:W-:Y:S01]  /*b990*/  HADD2.F32 R0, -RZ, R64.H1_H1 ;  /* 0x30000040ff007230 */ /* 0x000fe20000004100 */
        /* <DEDUP_REMOVED lines=18> */
[----:B------:R1:W-:Y:S01]  /*bac0*/  STS.128 [R82+0x8000], R4 ;  /* 0x0080000452007388 */ /* 0x0003e20000000c00 */
[----:B------:R-:W-:Y:S05]  /*bad0*/  BRA `(.L_x_902) ;  /* 0x000022f000007947 */ /* 0x000fea0003800000 */
.L_x_881:
[----:B------:R-:W-:Y:S01]  /*bae0*/  @P6 IMAD.HI.U32 R3, R2, c[0x0][0x2c8], RZ ;  /* 0x0000b20002036a27 */ /* 0x000fe200078e00ff */
[----:B------:R-:W-:Y:S01]  /*baf0*/  ISETP.GE.AND P2, PT, R32, c[0x0][0x27c], PT ;  /* 0x00009f0020007a0c */ /* 0x000fe20003f46270 */
[----:B------:R-:W-:Y:S01]  /*bb00*/  CS2R R18, SRZ ;  /* 0x0000000000127805 */ /* 0x000fe2000001ff00 */
[----:B------:R-:W-:Y:S01]  /*bb10*/  CS2R R16, SRZ ;  /* 0x0000000000107805 */ /* 0x000fe2000001ff00 */
[----:B------:R-:W-:Y:S01]  /*bb20*/  IMAD.MOV.U32 R7, RZ, RZ, R8 ;  /* 0x000000ffff077224 */ /* 0x000fe200078e0008 */
[----:B------:R-:W-:-:S04]  /*bb30*/  @P6 SHF.R.U32.HI R2, RZ, c[0x0][0x2cc], R3 ;  /* 0x0000b300ff026a19 */ /* 0x000fc80000011603 */
[----:B------:R-:W-:Y:S01]  /*bb40*/  SHF.R.S32.HI R3, RZ, 0x1f, R2 ;  /* 0x0000001fff037819 */ /* 0x000fe20000011402 */
[----:B------:R-:W-:-:S04]  /*bb50*/  IMAD.WIDE.U32 R6, R2, c[0x0][0x280], R6 ;  /* 0x0000a00002067a25 */ /* 0x000fc800078e0006 */
[C---:B------:R-:W-:Y:S01]  /*bb60*/  IMAD R5, R3.reuse, c[0x0][0x280], RZ ;  /* 0x0000a00003057a24 */ /* 0x040fe200078e02ff */
[----:B------:R-:W-:Y:S01]  /*bb70*/  LEA R26, P0, R6, c[0x0][0x270], 0x1 ;  /* 0x00009c00061a7a11 */ /* 0x000fe200078008ff */
[----:B------:R-:W-:Y:S02]  /*bb80*/  IMAD R3, R3, c[0x0][0x290], RZ ;  /* 0x0000a40003037a24 */ /* 0x000fe400078e02ff */
[C---:B------:R-:W-:Y:S02]  /*bb90*/  IMAD R8, R2.reuse, c[0x0][0x284], R5 ;  /* 0x0000a10002087a24 */ /* 0x040fe400078e0205 */
[----:B------:R-:W-:Y:S02]  /*bba0*/  IMAD.MOV.U32 R5, RZ, RZ, R9 ;  /* 0x000000ffff057224 */ /* 0x000fe400078e0009 */
[----:B------:R-:W-:Y:S02]  /*bbb0*/  IMAD.IADD R7, R7, 0x1, R8 ;  /* 0x0000000107077824 */ /* 0x000fe400078e0208 */
[----:B------:R-:W-:Y:S01]  /*bbc0*/  IMAD.WIDE.U32 R4, R2, c[0x0][0x290], R4 ;  /* 0x0000a40002047a25 */ /* 0x000fe200078e0004 */
[----:B------:R-:W1:Y:S02]  /*bbd0*/  SHFL.IDX PT, R8, R26, RZ, 0x1c1f ;  /* 0x001c1fff1a087589 */ /* 0x000e6400000e0000 */
[----:B------:R-:W-:Y:S01]  /*bbe0*/  LEA.HI.X R21, R6, c[0x0][0x274], R7, 0x1, P0 ;  /* 0x00009d0006157a11 */ /* 0x000fe200000f0c07 */
[----:B------:R-:W-:Y:S01]  /*bbf0*/  IMAD R2, R2, c[0x0][0x294], R3 ;  /* 0x0000a50002027a24 */ /* 0x000fe200078e0203 */
[----:B------:R-:W-:-:S03]  /*bc00*/  LEA R3, P0, R4, c[0x0][0x288], 0x1 ;  /* 0x0000a20004037a11 */ /* 0x000fc600078008ff */
[----:B------:R-:W-:Y:S02]  /*bc10*/  IMAD.IADD R2, R5, 0x1, R2 ;  /* 0x0000000105027824 */ /* 0x000fe400078e0202 */
[----:B------:R-:W2:Y:S03]  /*bc20*/  SHFL.IDX PT, R5, R21, RZ, 0x1c1f ;  /* 0x001c1fff15057589 */ /* 0x000ea600000e0000 */
[----:B------:R-:W-:Y:S01]  /*bc30*/  LEA.HI.X R2, R4, c[0x0][0x28c], R2, 0x1, P0 ;  /* 0x0000a30004027a11 */ /* 0x000fe200000f0c02 */
[----:B------:R-:W4:Y:S01]  /*bc40*/  SHFL.IDX PT, R9, R3, RZ, 0x1c1f ;  /* 0x001c1fff03097589 */ /* 0x000f2200000e0000 */
[----:B------:R-:W-:-:S03]  /*bc50*/  ISETP.GE.OR P0, PT, R20, R0, P2 ;  /* 0x000000001400720c */ /* 0x000fc60001706670 */
[----:B------:R-:W5:Y:S10]  /*bc60*/  SHFL.IDX PT, R10, R2, RZ, 0x1c1f ;  /* 0x001c1fff020a7589 */ /* 0x000f7400000e0000 */
[C---:B------:R-:W-:Y:S01]  /*bc70*/  @!P0 IMAD.SHL.U32 R6, R32.reuse, 0x2, RZ ;  /* 0x0000000220068824 */ /* 0x040fe200078e00ff */
[----:B------:R-:W-:-:S04]  /*bc80*/  @!P0 SHF.L.U64.HI R7, R32, 0x1, R33 ;  /* 0x0000000120078819 */ /* 0x000fc80000010221 */
[----:B-1----:R-:W-:-:S05]  /*bc90*/  @!P0 IADD3 R4, P1, R8, R6, RZ ;  /* 0x0000000608048210 */ /* 0x002fca0007f3e0ff */
[--C-:B--2---:R-:W-:Y:S01]  /*bca0*/  @!P0 IMAD.X R5, R5, 0x1, R7.reuse, P1 ;  /* 0x0000000105058824 */ /* 0x104fe200008e0607 */
[----:B----4-:R-:W-:Y:S01]  /*bcb0*/  @!P0 IADD3 R6, P1, R9, R6, RZ ;  /* 0x0000000609068210 */ /* 0x010fe20007f3e0ff */
[----:B------:R-:W-:Y:S01]  /*bcc0*/  CS2R R14, SRZ ;  /* 0x00000000000e7805 */ /* 0x000fe2000001ff00 */
[----:B------:R-:W-:Y:S02]  /*bcd0*/  CS2R R12, SRZ ;  /* 0x00000000000c7805 */ /* 0x000fe4000001ff00 */
[----:B------:R1:W2:Y:S01]  /*bce0*/  @!P0 LD.E.128 R16, [R4.64] ;  /* 0x0000000804108980 */ /* 0x0002a2000c101d00 */
[----:B-----5:R-:W-:-:S05]  /*bcf0*/  @!P0 IMAD.X R7, R10, 0x1, R7, P1 ;  /* 0x000000010a078824 */ /* 0x020fca00008e0607 */
[----:B------:R4:W5:Y:S01]  /*bd00*/  @!P0 LD.E.128 R12, [R6.64] ;  /* 0x00000008060c8980 */ /* 0x000962000c101d00 */
[----:B------:R-:W-:Y:S01]  /*bd10*/  BSSY B0, `(.L_x_905) ;  /* 0x0000028000007945 */ /* 0x000fe20003800000 */
[----:B------:R-:W-:Y:S01]  /*bd20*/  CS2R R10, SRZ ;  /* 0x00000000000a7805 */ /* 0x000fe2000001ff00 */
[----:B------:R-:W-:Y:S01]  /*bd30*/  CS2R R8, SRZ ;  /* 0x0000000000087805 */ /* 0x000fe2000001ff00 */
[----:B------:R3:W2:Y:S04]  /*bd40*/  SHFL.IDX PT, R22, R26, 0x1, 0x1c1f ;  /* 0x003c1f001a167f89 */ /* 0x0006a800000e0000 */
[----:B------:R3:W2:Y:S04]  /*bd50*/  SHFL.IDX PT, R23, R3, 0x1, 0x1c1f ;  /* 0x003c1f0003177f89 */ /* 0x0006a800000e0000 */
[----:B------:R3:W2:Y:S04]  /*bd60*/  SHFL.IDX PT, R25, R21, 0x1, 0x1c1f ;  /* 0x003c1f0015197f89 */ /* 0x0006a800000e0000 */
[----:B------:R3:W2:Y:S01]  /*bd70*/  SHFL.IDX PT, R24, R2, 0x1, 0x1c1f ;  /* 0x003c1f0002187f89 */ /* 0x0006a200000e0000 */
[----:B-1----:R-:W-:-:S04]  /*bd80*/  IADD3 R4, R20, 0x20, RZ ;  /* 0x0000002014047810 */ /* 0x002fc80007ffe0ff */
[----:B------:R-:W-:Y:S01]  /*bd90*/  ISETP.GE.AND P0, PT, R4, R0, PT ;  /* 0x000000000400720c */ /* 0x000fe20003f06270 */
[----:B--2---:R-:W-:Y:S01]  /*bda0*/  IMAD.MOV.U32 R5, RZ, RZ, R16 ;  /* 0x000000ffff057224 */ /* 0x004fe200078e0010 */
[----:B----4-:R-:W-:Y:S01]  /*bdb0*/  MOV R7, R18 ;  /* 0x0000001200077202 */ /* 0x010fe20000000f00 */
[----:B------:R-:W-:Y:S02]  /*bdc0*/  IMAD.MOV.U32 R4, RZ, RZ, R17 ;  /* 0x000000ffff047224 */ /* 0x000fe400078e0011 */
[----:B------:R-:W-:Y:S01]  /*bdd0*/  IMAD.MOV.U32 R6, RZ, RZ, R19 ;  /* 0x000000ffff067224 */ /* 0x000fe200078e0013 */
[----:B------:R-:W-:Y:S01]  /*bde0*/  PRMT R67, R67, 0x5410, R7 ;  /* 0x0000541043437816 */ /* 0x000fe20000000007 */
[----:B-----5:R-:W-:Y:S01]  /*bdf0*/  IMAD.MOV.U32 R7, RZ, RZ, R14 ;  /* 0x000000ffff077224 */ /* 0x020fe200078e000e */
[----:B------:R-:W-:Y:S01]  /*be00*/  PRMT R65, R65, 0x5410, R5 ;  /* 0x0000541041417816 */ /* 0x000fe20000000005 */
[----:B------:R-:W-:Y:S01]  /*be10*/  IMAD.MOV.U32 R5, RZ, RZ, R12 ;  /* 0x000000ffff057224 */ /* 0x000fe200078e000c */
[----:B------:R-:W-:Y:S01]  /*be20*/  PRMT R39, R39, 0x5410, R4 ;  /* 0x0000541027277816 */ /* 0x000fe20000000004 */
[----:B------:R-:W-:Y:S01]  /*be30*/  IMAD.MOV.U32 R4, RZ, RZ, R13 ;  /* 0x000000ffff047224 */ /* 0x000fe200078e000d */
[----:B------:R-:W-:-:S02]  /*be40*/  PRMT R41, R41, 0x5410, R6 ;  /* 0x0000541029297816 */ /* 0x000fc40000000006 */
[----:B------:R-:W-:Y:S02]  /*be50*/  MOV R6, R15 ;  /* 0x0000000f00067202 */ /* 0x000fe40000000f00 */
[----:B------:R-:W-:Y:S02]  /*be60*/  PRMT R67, R7, 0x7610, R67 ;  /* 0x0000761007437816 */ /* 0x000fe40000000043 */
[----:B------:R-:W-:Y:S02]  /*be70*/  PRMT R41, R6, 0x7610, R41 ;  /* 0x0000761006297816 */ /* 0x000fe40000000029 */
[----:B------:R-:W-:Y:S01]  /*be80*/  PRMT R65, R5, 0x7610, R65 ;  /* 0x0000761005417816 */ /* 0x000fe20000000041 */
[----:B------:R-:W-:Y:S01]  /*be90*/  CS2R R6, SRZ ;  /* 0x0000000000067805 */ /* 0x000fe2000001ff00 */
[----:B------:R-:W-:Y:S02]  /*bea0*/  PRMT R39, R4, 0x7610, R39 ;  /* 0x0000761004277816 */ /* 0x000fe40000000027 */
[----:B------:R-:W-:Y:S01]  /*beb0*/  CS2R R4, SRZ ;  /* 0x0000000000047805 */ /* 0x000fe2000001ff00 */
[----:B------:R-:W-:Y:S05]  /*bec0*/  @P0 BRA `(.L_x_906) ;  /* 0x000000c000000947 */ /* 0x000fea0003800000 */
[----:B---3--:R-:W-:Y:S01]  /*bed0*/  CS2R R8, SRZ ;  /* 0x0000000000087805 */ /* 0x008fe2000001ff00 */
[----:B------:R-:W-:Y:S01]  /*bee0*/  CS2R R6, SRZ ;  /* 0x0000000000067805 */ /* 0x000fe2000001ff00 */
[----:B------:R-:W-:Y:S01]  /*bef0*/  CS2R R4, SRZ ;  /* 0x0000000000047805 */ /* 0x000fe2000001ff00 */
[----:B------:R-:W-:Y:S05]  /*bf00*/  @P2 BRA `(.L_x_906) ;  /* 0x0000008000002947 */ /* 0x000fea0003800000 */
[C---:B------:R-:W-:Y:S01]  /*bf10*/  IMAD.SHL.U32 R6, R32.reuse, 0x2, RZ ;  /* 0x0000000220067824 */ /* 0x040fe200078e00ff */
[----:B------:R-:W-:-:S04]  /*bf20*/  SHF.L.U64.HI R7, R32, 0x1, R33 ;  /* 0x0000000120077819 */ /* 0x000fc80000010221 */
[-C--:B------:R-:W-:Y:S02]  /*bf30*/  IADD3 R4, P1, R22, R6.reuse, RZ ;  /* 0x0000000616047210 */ /* 0x080fe40007f3e0ff */
[----:B------:R-:W-:-:S03]  /*bf40*/  IADD3 R6, P0, R23, R6, RZ ;  /* 0x0000000617067210 */ /* 0x000fc60007f1e0ff */
[--C-:B------:R-:W-:Y:S02]  /*bf50*/  IMAD.X R5, R25, 0x1, R7.reuse, P1 ;  /* 0x0000000119057824 */ /* 0x100fe400008e0607 */
[----:B------:R-:W-:-:S03]  /*bf60*/  IMAD.X R7, R24, 0x1, R7, P0 ;  /* 0x0000000118077824 */ /* 0x000fc600000e0607 */
[----:B------:R1:W5:Y:S04]  /*bf70*/  LD.E.128 R8, [R4.64] ;  /* 0x0000000804087980 */ /* 0x000368000c101d00 */
[----:B-1----:R-:W5:Y:S02]  /*bf80*/  LD.E.128 R4, [R6.64] ;  /* 0x0000000806047980 */ /* 0x002f64000c101d00 */
.L_x_906:
[----:B---3--:R-:W-:Y:S05]  /*bf90*/  BSYNC B0 ;  /* 0x0000000000007941 */ /* 0x008fea0003800000 */
.L_x_905:
[----:B------:R-:W1:Y:S01]  /*bfa0*/  SHFL.IDX PT, R24, R26, 0x2, 0x1c1f ;  /* 0x005c1f001a187f89 */ /* 0x000e6200000e0000 */
[----:B------:R-:W-:Y:S01]  /*bfb0*/  IADD3 R22, R20, 0x40, RZ ;  /* 0x0000004014167810 */ /* 0x000fe20007ffe0ff */
[----:B------:R-:W-:Y:S01]  /*bfc0*/  CS2R R50, SRZ ;  /* 0x0000000000327805 */ /* 0x000fe2000001ff00 */
[----:B------:R-:W-:Y:S01]  /*bfd0*/  CS2R R48, SRZ ;  /* 0x0000000000307805 */ /* 0x000fe2000001ff00 */
[----:B------:R-:W2:Y:S01]  /*bfe0*/  SHFL.IDX PT, R25, R21, 0x2, 0x1c1f ;  /* 0x005c1f0015197f89 */ /* 0x000ea200000e0000 */
[----:B------:R-:W-:-:S03]  /*bff0*/  ISETP.GE.OR P0, PT, R22, R0, P2 ;  /* 0x000000001600720c */ /* 0x000fc60001706670 */
[----:B------:R-:W3:Y:S04]  /*c000*/  SHFL.IDX PT, R27, R3, 0x2, 0x1c1f ;  /* 0x005c1f00031b7f89 */ /* 0x000ee800000e0000 */
[----:B------:R-:W4:Y:S06]  /*c010*/  SHFL.IDX PT, R28, R2, 0x2, 0x1c1f ;  /* 0x005c1f00021c7f89 */ /* 0x000f2c00000e0000 */
[C---:B------:R-:W-:Y:S01]  /*c020*/  @!P0 IMAD.SHL.U32 R22, R32.reuse, 0x2, RZ ;  /* 0x0000000220168824 */ /* 0x040fe200078e00ff */
[----:B------:R-:W-:-:S04]  /*c030*/  @!P0 SHF.L.U64.HI R23, R32, 0x1, R33 ;  /* 0x0000000120178819 */ /* 0x000fc80000010221 */
[----:B-1----:R-:W-:-:S05]  /*c040*/  @!P0 IADD3 R24, P1, R24, R22, RZ ;  /* 0x0000001618188210 */ /* 0x002fca0007f3e0ff */
[----:B--2---:R-:W-:Y:S01]  /*c050*/  @!P0 IMAD.X R25, R25, 0x1, R23, P1 ;  /* 0x0000000119198824 */ /* 0x004fe200008e0617 */
[----:B---3--:R-:W-:Y:S01]  /*c060*/  @!P0 IADD3 R22, P1, R27, R22, RZ ;  /* 0x000000161b168210 */ /* 0x008fe20007f3e0ff */
[----:B------:R-:W-:-:S03]  /*c070*/  CS2R R46, SRZ ;  /* 0x00000000002e7805 */ /* 0x000fc6000001ff00 */
[----:B------:R1:W2:Y:S01]  /*c080*/  @!P0 LD.E.128 R48, [R24.64] ;  /* 0x0000000818308980 */ /* 0x0002a2000c101d00 */
[----:B------:R-:W-:Y:S01]  /*c090*/  CS2R R44, SRZ ;  /* 0x00000000002c7805 */ /* 0x000fe2000001ff00 */
[----:B----4-:R-:W-:-:S05]  /*c0a0*/  @!P0 IMAD.X R23, R28, 0x1, R23, P1 ;  /* 0x000000011c178824 */ /* 0x010fca00008e0617 */
[----:B------:R3:W4:Y:S01]  /*c0b0*/  @!P0 LD.E.128 R44, [R22.64] ;  /* 0x00000008162c8980 */ /* 0x000722000c101d00 */
[----:B------:R-:W-:Y:S01]  /*c0c0*/  IADD3 R20, R20, 0x60, RZ ;  /* 0x0000006014147810 */ /* 0x000fe20007ffe0ff */
[----:B------:R-:W-:Y:S01]  /*c0d0*/  BSSY B0, `(.L_x_907) ;  /* 0x0000037000007945 */ /* 0x000fe20003800000 */
[----:B------:R-:W-:Y:S01]  /*c0e0*/  CS2R R58, SRZ ;  /* 0x00000000003a7805 */ /* 0x000fe2000001ff00 */
[----:B------:R-:W-:Y:S01]  /*c0f0*/  CS2R R56, SRZ ;  /* 0x0000000000387805 */ /* 0x000fe2000001ff00 */
[----:B------:R-:W-:Y:S01]  /*c100*/  ISETP.GE.AND P0, PT, R20, R0, PT ;  /* 0x000000001400720c */ /* 0x000fe20003f06270 */
[----:B-----5:R-:W-:Y:S01]  /*c110*/  IMAD.MOV.U32 R20, RZ, RZ, R9 ;  /* 0x000000ffff147224 */ /* 0x020fe200078e0009 */
[----:B------:R-:W-:Y:S01]  /*c120*/  CS2R R54, SRZ ;  /* 0x0000000000367805 */ /* 0x000fe2000001ff00 */
[----:B------:R-:W-:-:S03]  /*c130*/  CS2R R52, SRZ ;  /* 0x0000000000347805 */ /* 0x000fc6000001ff00 */
[----:B------:R-:W-:Y:S01]  /*c140*/  PRMT R68, R68, 0x5410, R20 ;  /* 0x0000541044447816 */ /* 0x000fe20000000014 */
[----:B------:R-:W-:Y:S02]  /*c150*/  IMAD.MOV.U32 R20, RZ, RZ, R5 ;  /* 0x000000ffff147224 */ /* 0x000fe400078e0005 */
[----:B-1----:R-:W-:-:S03]  /*c160*/  IMAD.MOV.U32 R24, RZ, RZ, R10 ;  /* 0x000000ffff187224 */ /* 0x002fc600078e000a */
[----:B------:R-:W-:Y:S01]  /*c170*/  PRMT R68, R20, 0x7610, R68 ;  /* 0x0000761014447816 */ /* 0x000fe20000000044 */
[----:B------:R2:W1:Y:S01]  /*c180*/  SHFL.IDX PT, R25, R21, 0x3, 0x1c1f ;  /* 0x007c1f0015197f89 */ /* 0x00046200000e0000 */
[----:B------:R-:W-:Y:S01]  /*c190*/  PRMT R71, R71, 0x5410, R24 ;  /* 0x0000541047477816 */ /* 0x000fe20000000018 */
[----:B------:R-:W-:Y:S02]  /*c1a0*/  IMAD.MOV.U32 R24, RZ, RZ, R6 ;  /* 0x000000ffff187224 */ /* 0x000fe400078e0006 */
[----:B---3--:R-:W-:Y:S02]  /*c1b0*/  IMAD.MOV.U32 R23, RZ, RZ, R11 ;  /* 0x000000ffff177224 */ /* 0x008fe400078e000b */
[----:B------:R-:W-:Y:S01]  /*c1c0*/  IMAD.MOV.U32 R22, RZ, RZ, R8 ;  /* 0x000000ffff167224 */ /* 0x000fe200078e0008 */
[----:B------:R-:W-:Y:S02]  /*c1d0*/  PRMT R71, R24, 0x7610, R71 ;  /* 0x0000761018477816 */ /* 0x000fe40000000047 */
[----:B------:R-:W-:Y:S01]  /*c1e0*/  PRMT R69, R69, 0x5410, R23 ;  /* 0x0000541045457816 */ /* 0x000fe20000000017 */
[----:B------:R-:W-:Y:S01]  /*c1f0*/  IMAD.MOV.U32 R23, RZ, RZ, R7 ;  /* 0x000000ffff177224 */ /* 0x000fe200078e0007 */
[----:B------:R-:W3:Y:S01]  /*c200*/  SHFL.IDX PT, R24, R2, 0x3, 0x1c1f ;  /* 0x007c1f0002187f89 */ /* 0x000ee200000e0000 */
[----:B------:R-:W-:Y:S01]  /*c210*/  PRMT R70, R70, 0x5410, R22 ;  /* 0x0000541046467816 */ /* 0x000fe20000000016 */
[----:B------:R-:W-:-:S02]  /*c220*/  IMAD.MOV.U32 R22, RZ, RZ, R4 ;  /* 0x000000ffff167224 */ /* 0x000fc400078e0004 */
[----:B------:R-:W-:Y:S02]  /*c230*/  PRMT R69, R23, 0x7610, R69 ;  /* 0x0000761017457816 */ /* 0x000fe40000000045 */
[----:B------:R1:W1:Y:S01]  /*c240*/  SHFL.IDX PT, R23, R3, 0x3, 0x1c1f ;  /* 0x007c1f0003177f89 */ /* 0x00026200000e0000 */
[----:B------:R-:W-:-:S03]  /*c250*/  PRMT R70, R22, 0x7610, R70 ;  /* 0x0000761016467816 */ /* 0x000fc60000000046 */
[----:B------:R1:W1:Y:S01]  /*c260*/  SHFL.IDX PT, R22, R26, 0x3, 0x1c1f ;  /* 0x007c1f001a167f89 */ /* 0x00026200000e0000 */
[----:B--2---:R-:W-:Y:S02]  /*c270*/  IMAD.MOV.U32 R21, RZ, RZ, R50 ;  /* 0x000000ffff157224 */ /* 0x004fe400078e0032 */
[----:B------:R-:W-:Y:S02]  /*c280*/  IMAD.MOV.U32 R20, RZ, RZ, R51 ;  /* 0x000000ffff147224 */ /* 0x000fe400078e0033 */
[----:B-1----:R-:W-:Y:S01]  /*c290*/  IMAD.MOV.U32 R3, RZ, RZ, R48 ;  /* 0x000000ffff037224 */ /* 0x002fe200078e0030 */
[----:B------:R-:W-:Y:S01]  /*c2a0*/  PRMT R77, R77, 0x5410, R21 ;  /* 0x000054104d4d7816 */ /* 0x000fe20000000015 */
[----:B------:R-:W-:Y:S01]  /*c2b0*/  IMAD.MOV.U32 R2, RZ, RZ, R49 ;  /* 0x000000ffff027224 */ /* 0x000fe200078e0031 */
[----:B------:R-:W-:Y:S01]  /*c2c0*/  PRMT R75, R75, 0x5410, R20 ;  /* 0x000054104b4b7816 */ /* 0x000fe20000000014 */
[----:B----4-:R-:W-:Y:S01]  /*c2d0*/  IMAD.MOV.U32 R21, RZ, RZ, R46 ;  /* 0x000000ffff157224 */ /* 0x010fe200078e002e */
        /* <DEDUP_REMOVED lines=21> */
[----:B------:R1:W5:Y:S02]  /*c430*/  LD.E.128 R52, [R2.64] ;  /* 0x0000000802347980 */ /* 0x000364000c101d00 */
.L_x_908:
[----:B---3--:R-:W-:Y:S05]  /*c440*/  BSYNC B0 ;  /* 0x0000000000007941 */ /* 0x008fea0003800000 */
.L_x_907:
[----:B-1----:R-:W-:Y:S01]  /*c450*/  IMAD.IADD R20, R0, 0x1, -R147 ;  /* 0x0000000100147824 */ /* 0x002fe200078e0a93 */
[----:B------:R-:W-:-:S04]  /*c460*/  DEPBAR.LE SB0, 0x1 ;  /* 0x000080400000791a */ /* 0x000fc80000000000 */
[----:B------:R-:W-:Y:S01]  /*c470*/  IMNMX R64, R20, 0x80, PT ;  /* 0x0000008014407817 */ /* 0x000fe20003800200 */
[----:B-----5:R-:W-:Y:S01]  /*c480*/  IMAD.MOV.U32 R2, RZ, RZ, R58 ;  /* 0x000000ffff027224 */ /* 0x020fe200078e003a */
[----:B------:R-:W-:Y:S01]  /*c490*/  BSSY B0, `(.L_x_909) ;  /* 0x000006e000007945 */ /* 0x000fe20003800000 */
[----:B------:R-:W-:Y:S01]  /*c4a0*/  IMAD.MOV.U32 R3, RZ, RZ, R59 ;  /* 0x000000ffff037224 */ /* 0x000fe200078e003b */
[----:B------:R-:W-:Y:S01]  /*c4b0*/  BAR.SYNC.DEFER_BLOCKING 0x0 ;  /* 0x0000000000007b1d */ /* 0x000fe20000010000 */
[----:B------:R-:W-:Y:S01]  /*c4c0*/  ISETP.GE.OR P0, PT, R83, R64, P2 ;  /* 0x000000405300720c */ /* 0x000fe20001706670 */
        /* <DEDUP_REMOVED lines=8> */
[----:B------:R-:W-:-:S02]  /*c550*/  IMAD.MOV.U32 R2, RZ, RZ, R52 ;  /* 0x000000ffff027224 */ /* 0x000fc400078e0034 */
[----:B------:R-:W-:Y:S01]  /*c560*/  IMAD.MOV.U32 R0, RZ, RZ, R53 ;  /* 0x000000ffff007224 */ /* 0x000fe200078e0035 */
[----:B------:R-:W-:Y:S02]  /*c570*/  PRMT R79, R3, 0x7610, R79 ;  /* 0x00007610034f7816 */ /* 0x000fe4000000004f */
[----:B------:R-:W-:Y:S02]  /*c580*/  PRMT R80, R2, 0x5410, R20 ;  /* 0x0000541002507816 */ /* 0x000fe40000000014 */
[----:B------:R-:W-:Y:S01]  /*c590*/  PRMT R78, R0, 0x7610, R78 ;  /* 0x00007610004e7816 */ /* 0x000fe2000000004e */
[----:B------:R-:W-:Y:S05]  /*c5a0*/  @P0 BRA `(.L_x_910) ;  /* 0x000005c000000947 */ /* 0x000fea0003800000 */
[----:B------:R-:W-:Y:S02]  /*c5b0*/  IADD3 R2, R32, c[0x0][0x27c], RZ ;  /* 0x00009f0020027a10 */ /* 0x000fe40007ffe0ff */
[C---:B------:R-:W-:Y:S02]  /*c5c0*/  LOP3.LUT R0, R150.reuse, 0x38, R32, 0xf8, !PT ;  /* 0x0000003896007812 */ /* 0x040fe400078ef820 */
[----:B------:R-:W-:-:S02]  /*c5d0*/  LOP3.LUT R2, R150, 0x38, R2, 0xf8, !PT ;  /* 0x0000003896027812 */ /* 0x000fc400078ef802 */
[----:B------:R-:W-:Y:S02]  /*c5e0*/  LOP3.LUT R0, R158, R0, R157, 0xf6, !PT ;  /* 0x000000009e007212 */ /* 0x000fe400078ef69d */
[----:B------:R-:W-:Y:S02]  /*c5f0*/  LOP3.LUT R2, R2, R157, RZ, 0x3c, !PT ;  /* 0x0000009d02027212 */ /* 0x000fe400078e3cff */
[----:B------:R-:W-:Y:S02]  /*c600*/  LEA R40, R0, 0x5100, 0x1 ;  /* 0x0000510000287811 */ /* 0x000fe400078e08ff */
[----:B------:R-:W-:Y:S02]  /*c610*/  IADD3 R2, R158, R2, RZ ;  /* 0x000000029e027210 */ /* 0x000fe40007ffe0ff */
[----:B------:R-:W-:Y:S01]  /*c620*/  SHF.R.U32.HI R0, RZ, 0x10, R13 ;  /* 0x00000010ff007819 */ /* 0x000fe2000001160d */
[----:B------:R-:W1:Y:S01]  /*c630*/  LDS.128 R20, [R40] ;  /* 0x0000000028147984 */ /* 0x000e620000000c00 */
[----:B------:R-:W-:Y:S01]  /*c640*/  SHF.L.U32 R38, R2, 0x1, RZ ;  /* 0x0000000102267819 */ /* 0x000fe200000006ff */
[--C-:B------:R-:W-:Y:S01]  /*c650*/  HADD2.F32 R2, -RZ, R39.reuse.H0_H0 ;  /* 0x20000027ff027230 */ /* 0x100fe20000004100 */
[----:B------:R-:W-:Y:S01]  /*c660*/  SHF.R.U64 R63, R16, 0x10, R17 ;  /* 0x00000010103f7819 */ /* 0x000fe20000001211 */
[----:B------:R-:W-:Y:S01]  /*c670*/  HADD2.F32 R16, -RZ, R39.H1_H1 ;  /* 0x30000027ff107230 */ /* 0x000fe20000004100 */
[----:B------:R-:W-:Y:S01]  /*c680*/  SHF.R.U64 R61, R12, 0x10, R13 ;  /* 0x000000100c3d7819 */ /* 0x000fe2000000120d */
[----:B------:R-:W2:Y:S01]  /*c690*/  LDS.128 R24, [R38+0x5100] ;  /* 0x0051000026187984 */ /* 0x000ea20000000c00 */
[--C-:B------:R-:W-:Y:S01]  /*c6a0*/  SHF.R.U64 R62, R18, 0x10, R19.reuse ;  /* 0x00000010123e7819 */ /* 0x100fe20000001213 */
[----:B------:R-:W-:Y:S01]  /*c6b0*/  HADD2.F32 R63, -RZ, R63.H0_H0 ;  /* 0x2000003fff3f7230 */ /* 0x000fe20000004100 */
[----:B------:R-:W-:-:S02]  /*c6c0*/  SHF.R.U32.HI R36, RZ, 0x10, R19 ;  /* 0x00000010ff247819 */ /* 0x000fc40000011613 */
[--C-:B------:R-:W-:Y:S01]  /*c6d0*/  SHF.R.U64 R37, R14, 0x10, R15.reuse ;  /* 0x000000100e257819 */ /* 0x100fe2000000120f */
[----:B------:R-:W-:Y:S01]  /*c6e0*/  HADD2.F32 R62, -RZ, R62.H0_H0 ;  /* 0x2000003eff3e7230 */ /* 0x000fe20000004100 */
[----:B------:R-:W-:Y:S02]  /*c6f0*/  SHF.R.U32.HI R34, RZ, 0x10, R15 ;  /* 0x00000010ff227819 */ /* 0x000fe4000001160f */
[----:B------:R-:W-:-:S05]  /*c700*/  SHF.R.U32.HI R35, RZ, 0x10, R17 ;  /* 0x00000010ff237819 */ /* 0x000fca0000011611 */
[----:B------:R-:W-:Y:S02]  /*c710*/  HADD2.F32 R66, -RZ, R35.H0_H0 ;  /* 0x20000023ff427230 */ /* 0x000fe40000004100 */
[----:B-1----:R-:W-:Y:S02]  /*c720*/  HADD2.F32 R31, -RZ, R21.H0_H0 ;  /* 0x20000015ff1f7230 */ /* 0x002fe40000004100 */
[----:B------:R-:W-:Y:S02]  /*c730*/  HADD2.F32 R29, -RZ, R23.H0_H0 ;  /* 0x20000017ff1d7230 */ /* 0x000fe40000004100 */
[----:B------:R-:W-:Y:S02]  /*c740*/  HADD2.F32 R30, -RZ, R21.H1_H1 ;  /* 0x30000015ff1e7230 */ /* 0x000fe40000004100 */
[--C-:B--2---:R-:W-:Y:S02]  /*c750*/  HADD2.F32 R13, -RZ, R25.reuse.H0_H0 ;  /* 0x20000019ff0d7230 */ /* 0x104fe40000004100 */
[----:B------:R-:W-:-:S02]  /*c760*/  HADD2.F32 R12, -RZ, R25.H1_H1 ;  /* 0x30000019ff0c7230 */ /* 0x000fc40000004100 */
[--C-:B------:R-:W-:Y:S01]  /*c770*/  HADD2.F32 R15, -RZ, R24.reuse.H0_H0 ;  /* 0x20000018ff0f7230 */ /* 0x100fe20000004100 */
[-C--:B------:R-:W-:Y:S01]  /*c780*/  FMUL.FTZ R42, R13, R2.reuse ;  /* 0x000000020d2a7220 */ /* 0x080fe20000410000 */
[----:B------:R-:W-:Y:S01]  /*c790*/  HADD2.F32 R19, -RZ, R24.H1_H1 ;  /* 0x30000018ff137230 */ /* 0x000fe20000004100 */
[----:B------:R-:W-:Y:S01]  /*c7a0*/  FMUL.FTZ R24, R31, R2 ;  /* 0x000000021f187220 */ /* 0x000fe20000410000 */
[----:B------:R-:W-:Y:S02]  /*c7b0*/  HADD2.F32 R25, -RZ, R0.H0_H0 ;  /* 0x20000000ff197230 */ /* 0x000fe40000004100 */
[----:B------:R-:W-:Y:S01]  /*c7c0*/  HADD2.F32 R0, -RZ, R41.H0_H0 ;  /* 0x20000029ff007230 */ /* 0x000fe20000004100 */
[----:B------:R-:W-:Y:S01]  /*c7d0*/  FFMA.FTZ R60, R13, R16, R24 ;  /* 0x000000100d3c7223 */ /* 0x000fe20000010018 */
[----:B------:R-:W-:Y:S01]  /*c7e0*/  HADD2.F32 R3, -RZ, R27.H0_H0 ;  /* 0x2000001bff037230 */ /* 0x000fe20000004100 */
[-C--:B------:R-:W-:Y:S01]  /*c7f0*/  FMUL.FTZ R24, R30, R25.reuse ;  /* 0x000000191e187220 */ /* 0x080fe20000410000 */
[----:B------:R-:W-:Y:S01]  /*c800*/  HADD2.F32 R13, -RZ, R41.H1_H1 ;  /* 0x30000029ff0d7230 */ /* 0x000fe20000004100 */
[----:B------:R-:W-:Y:S01]  /*c810*/  FMUL.FTZ R2, R29, R0 ;  /* 0x000000001d027220 */ /* 0x000fe20000410000 */
[--C-:B------:R-:W-:Y:S01]  /*c820*/  HADD2.F32 R18, -RZ, R26.reuse.H0_H0 ;  /* 0x2000001aff127230 */ /* 0x100fe20000004100 */
[C---:B------:R-:W-:Y:S01]  /*c830*/  FMUL.FTZ R39, R12.reuse, R25 ;  /* 0x000000190c277220 */ /* 0x040fe20000410000 */
[----:B------:R-:W-:Y:S01]  /*c840*/  HADD2.F32 R17, -RZ, R26.H1_H1 ;  /* 0x3000001aff117230 */ /* 0x000fe20000004100 */
[C---:B------:R-:W-:Y:S01]  /*c850*/  FFMA.FTZ R41, R3.reuse, R13, R2 ;  /* 0x0000000d03297223 */ /* 0x040fe20000010002 */
[----:B------:R-:W-:Y:S01]  /*c860*/  HADD2.F32 R23, -RZ, R23.H1_H1 ;  /* 0x30000017ff177230 */ /* 0x000fe20000004100 */
[----:B------:R-:W-:Y:S01]  /*c870*/  FFMA.FTZ R43, R12, R66, R24 ;  /* 0x000000420c2b7223 */ /* 0x000fe20000010018 */
[----:B------:R-:W-:Y:S01]  /*c880*/  HADD2.F32 R26, -RZ, R34.H0_H0 ;  /* 0x20000022ff1a7230 */ /* 0x000fe20000004100 */
[----:B------:R-:W-:Y:S01]  /*c890*/  FMUL.FTZ R34, R3, R0 ;  /* 0x0000000003227220 */ /* 0x000fe20000410000 */
[----:B------:R-:W-:-:S02]  /*c8a0*/  HADD2.F32 R28, -RZ, R20.H0_H0 ;  /* 0x20000014ff1c7230 */ /* 0x000fc40000004100 */
[--C-:B------:R-:W-:Y:S01]  /*c8b0*/  HADD2.F32 R0, -RZ, R65.reuse.H0_H0 ;  /* 0x20000041ff007230 */ /* 0x100fe20000004100 */
[----:B------:R-:W-:Y:S01]  /*c8c0*/  FMUL.FTZ R12, R23, R26 ;  /* 0x0000001a170c7220 */ /* 0x000fe20000410000 */
[----:B------:R-:W-:Y:S02]  /*c8d0*/  HADD2.F32 R3, -RZ, R65.H1_H1 ;  /* 0x30000041ff037230 */ /* 0x000fe40000004100 */
[----:B------:R-:W-:Y:S01]  /*c8e0*/  HADD2.F32 R14, -RZ, R27.H1_H1 ;  /* 0x3000001bff0e7230 */ /* 0x000fe20000004100 */
[----:B------:R-:W-:Y:S01]  /*c8f0*/  FMUL.FTZ R24, R28, R0 ;  /* 0x000000001c187220 */ /* 0x000fe20000410000 */
[----:B------:R-:W-:Y:S02]  /*c900*/  HADD2.F32 R65, -RZ, R36.H0_H0 ;  /* 0x20000024ff417230 */ /* 0x000fe40000004100 */
[----:B------:R-:W-:Y:S01]  /*c910*/  HADD2.F32 R21, -RZ, R20.H1_H1 ;  /* 0x30000014ff157230 */ /* 0x000fe20000004100 */
[C---:B------:R-:W-:Y:S01]  /*c920*/  FMUL.FTZ R26, R14.reuse, R26 ;  /* 0x0000001a0e1a7220 */ /* 0x040fe20000410000 */
[--C-:B------:R-:W-:Y:S01]  /*c930*/  HADD2.F32 R20, -RZ, R22.reuse.H0_H0 ;  /* 0x20000016ff147230 */ /* 0x100fe20000004100 */
[----:B------:R-:W-:Y:S01]  /*c940*/  FFMA.FTZ R36, R14, R65, R12 ;  /* 0x000000410e247223 */ /* 0x000fe2000001000c */
[--C-:B------:R-:W-:Y:S01]  /*c950*/  HADD2.F32 R2, -RZ, R67.reuse.H0_H0 ;  /* 0x20000043ff027230 */ /* 0x100fe20000004100 */
[C---:B------:R-:W-:Y:S01]  /*c960*/  FMUL.FTZ R14, R15.reuse, R0 ;  /* 0x000000000f0e7220 */ /* 0x040fe20000410000 */
[----:B------:R-:W-:Y:S01]  /*c970*/  HADD2.F32 R0, -RZ, R67.H1_H1 ;  /* 0x30000043ff007230 */ /* 0x000fe20000004100 */
[----:B------:R-:W-:Y:S01]  /*c980*/  FFMA.FTZ R35, R15, R3, R24 ;  /* 0x000000030f237223 */ /* 0x000fe20000010018 */
[----:B------:R-:W-:Y:S01]  /*c990*/  HADD2.F32 R15, -RZ, R61.H0_H0 ;  /* 0x2000003dff0f7230 */ /* 0x000fe20000004100 */
[-C--:B------:R-:W-:Y:S01]  /*c9a0*/  FMUL.FTZ R12, R20, R2.reuse ;  /* 0x00000002140c7220 */ /* 0x080fe20000410000 */
[----:B------:R-:W-:Y:S01]  /*c9b0*/  HADD2.F32 R22, -RZ, R22.H1_H1 ;  /* 0x30000016ff167230 */ /* 0x000fe20000004100 */
[C---:B------:R-:W-:Y:S01]  /*c9c0*/  FMUL.FTZ R24, R18.reuse, R2 ;  /* 0x0000000212187220 */ /* 0x040fe20000410000 */
[----:B------:R-:W-:Y:S01]  /*c9d0*/  HADD2.F32 R27, -RZ, R37.H0_H0 ;  /* 0x20000025ff1b7230 */ /* 0x000fe20000004100 */
[----:B------:R-:W-:-:S02]  /*c9e0*/  FFMA.FTZ R37, R18, R0, R12 ;  /* 0x0000000012257223 */ /* 0x000fc4000001000c */
[----:B------:R-:W-:Y:S02]  /*c9f0*/  FMUL.FTZ R12, R21, R15 ;  /* 0x0000000f150c7220 */ /* 0x000fe40000410000 */
[----:B------:R-:W-:Y:S02]  /*ca00*/  FMUL.FTZ R2, R22, R27 ;  /* 0x0000001b16027220 */ /* 0x000fe40000410000 */
[C---:B------:R-:W-:Y:S02]  /*ca10*/  FFMA.FTZ R25, R19.reuse, R63, R12 ;  /* 0x0000003f13197223 */ /* 0x040fe4000001000c */
[----:B------:R-:W-:Y:S02]  /*ca20*/  FMUL.FTZ R15, R19, R15 ;  /* 0x0000000f130f7220 */ /* 0x000fe40000410000 */
[C---:B------:R-:W-:Y:S02]  /*ca30*/  FMUL.FTZ R12, R17.reuse, R27 ;  /* 0x0000001b110c7220 */ /* 0x040fe40000410000 */
[----:B------:R-:W-:-:S02]  /*ca40*/  FFMA.FTZ R27, R17, R62, R2 ;  /* 0x0000003e111b7223 */ /* 0x000fc40000010002 */
[----:B------:R-:W-:Y:S02]  /*ca50*/  FFMA.FTZ R18, R31, R16, -R42 ;  /* 0x000000101f127223 */ /* 0x000fe4000001082a */
[----:B------:R-:W-:Y:S02]  /*ca60*/  FFMA.FTZ R14, R28, R3, -R14 ;  /* 0x000000031c0e7223 */ /* 0x000fe4000001080e */
[----:B------:R-:W-:Y:S02]  /*ca70*/  FFMA.FTZ R17, R30, R66, -R39 ;  /* 0x000000421e117223 */ /* 0x000fe40000010827 */
[----:B------:R-:W-:Y:S01]  /*ca80*/  FFMA.FTZ R16, R29, R13, -R34 ;  /* 0x0000000d1d107223 */ /* 0x000fe20000010822 */
[----:B------:R-:W-:Y:S01]  /*ca90*/  F2FP.PACK_AB R13, R43, R60 ;  /* 0x0000003c2b0d723e */ /* 0x000fe200000000ff */
[----:B------:R-:W-:Y:S01]  /*caa0*/  FFMA.FTZ R19, R23, R65, -R26 ;  /* 0x0000004117137223 */ /* 0x000fe2000001081a */
[----:B------:R-:W-:Y:S01]  /*cab0*/  F2FP.PACK_AB R17, R17, R18 ;  /* 0x000000121111723e */ /* 0x000fe200000000ff */
[----:B------:R-:W-:-:S02]  /*cac0*/  FFMA.FTZ R3, R20, R0, -R24 ;  /* 0x0000000014037223 */ /* 0x000fc40000010818 */
[----:B------:R-:W-:Y:S01]  /*cad0*/  FFMA.FTZ R2, R21, R63, -R15 ;  /* 0x0000003f15027223 */ /* 0x000fe2000001080f */
[----:B------:R-:W-:Y:S01]  /*cae0*/  F2FP.PACK_AB R19, R19, R16 ;  /* 0x000000101313723e */ /* 0x000fe200000000ff */
[----:B------:R-:W-:Y:S01]  /*caf0*/  FFMA.FTZ R0, R22, R62, -R12 ;  /* 0x0000003e16007223 */ /* 0x000fe2000001080c */
[----:B------:R-:W-:Y:S02]  /*cb00*/  F2FP.PACK_AB R15, R36, R41 ;  /* 0x00000029240f723e */ /* 0x000fe400000000ff */
[----:B------:R-:W-:Y:S02]  /*cb10*/  F2FP.PACK_AB R16, R2, R14 ;  /* 0x0000000e0210723e */ /* 0x000fe400000000ff */
[----:B------:R-:W-:Y:S02]  /*cb20*/  F2FP.PACK_AB R18, R0, R3 ;  /* 0x000000030012723e */ /* 0x000fe400000000ff */
[----:B------:R-:W-:Y:S02]  /*cb30*/  F2FP.PACK_AB R12, R25, R35 ;  /* 0x00000023190c723e */ /* 0x000fe400000000ff */
[----:B------:R-:W-:Y:S01]  /*cb40*/  F2FP.PACK_AB R14, R27, R37 ;  /* 0x000000251b0e723e */ /* 0x000fe200000000ff */
[----:B------:R1:W-:Y:S04]  /*cb50*/  STS.128 [R40], R16 ;  /* 0x0000001028007388 */ /* 0x0003e80000000c00 */
[----:B------:R1:W-:Y:S02]  /*cb60*/  STS.128 [R38+0x5100], R12 ;  /* 0x0051000c26007388 */ /* 0x0003e40000000c00 */
.L_x_910:
[----:B------:R-:W-:Y:S05]  /*cb70*/  BSYNC B0 ;  /* 0x0000000000007941 */ /* 0x000fea0003800000 */
.L_x_909:
[----:B------:R-:W-:Y:S01]  /*cb80*/  ISETP.GE.OR P0, PT, R140, R64, P2 ;  /* 0x000000408c00720c */ /* 0x000fe20001706670 */
[----:B------:R-:W-:-:S12]  /*cb90*/  BSSY B0, `(.L_x_911) ;  /* 0x000005e000007945 */ /* 0x000fd80003800000 */
[----:B------:R-:W-:Y:S05]  /*cba0*/  @P0 BRA `(.L_x_912) ;  /* 0x000005c000000947 */ /* 0x000fea0003800000 */
[----:B------:R-:W-:Y:S02]  /*cbb0*/  IADD3 R2, R32, c[0x0][0x27c], RZ ;  /* 0x00009f0020027a10 */ /* 0x000fe40007ffe0ff */
[C---:B------:R-:W-:Y:S02]  /*cbc0*/  LOP3.LUT R0, R151.reuse, 0x38, R32, 0xf8, !PT ;  /* 0x0000003897007812 */ /* 0x040fe400078ef820 */
[----:B------:R-:W-:Y:S02]  /*cbd0*/  LOP3.LUT R2, R151, 0x38, R2, 0xf8, !PT ;  /* 0x0000003897027812 */ /* 0x000fe400078ef802 */
[----:B------:R-:W-:Y:S02]  /*cbe0*/  LOP3.LUT R0, R162, R0, R188, 0xf6, !PT ;  /* 0x00000000a2007212 */ /* 0x000fe400078ef6bc */
[----:B------:R-:W-:Y:S02]  /*cbf0*/  LOP3.LUT R2, R2, R188, RZ, 0x3c, !PT ;  /* 0x000000bc02027212 */ /* 0x000fe400078e3cff */
[----:B------:R-:W-:-:S02]  /*cc00*/  LEA R35, R0, 0x5100, 0x1 ;  /* 0x0000510000237811 */ /* 0x000fc400078e08ff */
[----:B------:R-:W-:Y:S02]  /*cc10*/  IADD3 R2, R162, R2, RZ ;  /* 0x00000002a2027210 */ /* 0x000fe40007ffe0ff */
[----:B------:R-:W-:Y:S01]  /*cc20*/  SHF.R.U32.HI R0, RZ, 0x10, R5 ;  /* 0x00000010ff007819 */ /* 0x000fe20000011605 */
[----:B-1----:R-:W1:Y:S01]  /*cc30*/  LDS.128 R12, [R35] ;  /* 0x00000000230c7984 */ /* 0x002e620000000c00 */
[----:B------:R-:W-:Y:S01]  /*cc40*/  SHF.L.U32 R34, R2, 0x1, RZ ;  /* 0x0000000102227819 */ /* 0x000fe200000006ff */
[--C-:B------:R-:W-:Y:S01]  /*cc50*/  HADD2.F32 R2, -RZ, R68.reuse.H0_H0 ;  /* 0x20000044ff027230 */ /* 0x100fe20000004100 */
[----:B------:R-:W-:Y:S01]  /*cc60*/  SHF.R.U64 R40, R8, 0x10, R9 ;  /* 0x0000001008287819 */ /* 0x000fe20000001209 */
[----:B------:R-:W-:Y:S01]  /*cc70*/  HADD2.F32 R8, -RZ, R68.H1_H1 ;  /* 0x30000044ff087230 */ /* 0x000fe20000004100 */
[----:B------:R-:W-:Y:S01]  /*cc80*/  SHF.R.U64 R38, R4, 0x10, R5 ;  /* 0x0000001004267819 */ /* 0x000fe20000001205 */
[----:B------:R-:W2:Y:S01]  /*cc90*/  LDS.128 R16, [R34+0x5100] ;  /* 0x0051000022107984 */ /* 0x000ea20000000c00 */
[----:B------:R-:W-:-:S02]  /*cca0*/  SHF.R.U64 R39, R10, 0x10, R11 ;  /* 0x000000100a277819 */ /* 0x000fc4000000120b */
[----:B------:R-:W-:Y:S02]  /*ccb0*/  SHF.R.U32.HI R27, RZ, 0x10, R11 ;  /* 0x00000010ff1b7819 */ /* 0x000fe4000001160b */
[--C-:B------:R-:W-:Y:S01]  /*ccc0*/  SHF.R.U64 R28, R6, 0x10, R7.reuse ;  /* 0x00000010061c7819 */ /* 0x100fe20000001207 */
[----:B------:R-:W-:Y:S01]  /*ccd0*/  HADD2.F32 R39, -RZ, R39.H0_H0 ;  /* 0x20000027ff277230 */ /* 0x000fe20000004100 */
[----:B------:R-:W-:Y:S01]  /*cce0*/  SHF.R.U32.HI R25, RZ, 0x10, R7 ;  /* 0x00000010ff197819 */ /* 0x000fe20000011607 */
[----:B------:R-:W-:Y:S01]  /*ccf0*/  HADD2.F32 R41, -RZ, R27.H0_H0 ;  /* 0x2000001bff297230 */ /* 0x000fe20000004100 */
[----:B------:R-:W-:-:S05]  /*cd00*/  SHF.R.U32.HI R26, RZ, 0x10, R9 ;  /* 0x00000010ff1a7819 */ /* 0x000fca0000011609 */
[----:B------:R-:W-:Y:S02]  /*cd10*/  HADD2.F32 R42, -RZ, R26.H0_H0 ;  /* 0x2000001aff2a7230 */ /* 0x000fe40000004100 */
[----:B-1----:R-:W-:Y:S02]  /*cd20*/  HADD2.F32 R20, -RZ, R13.H0_H0 ;  /* 0x2000000dff147230 */ /* 0x002fe40000004100 */
[--C-:B------:R-:W-:Y:S02]  /*cd30*/  HADD2.F32 R23, -RZ, R12.reuse.H0_H0 ;  /* 0x2000000cff177230 */ /* 0x100fe40000004100 */
[----:B------:R-:W-:Y:S01]  /*cd40*/  HADD2.F32 R24, -RZ, R12.H1_H1 ;  /* 0x3000000cff187230 */ /* 0x000fe20000004100 */
[----:B------:R-:W-:Y:S01]  /*cd50*/  FMUL.FTZ R12, R20, R2 ;  /* 0x00000002140c7220 */ /* 0x000fe20000410000 */
[----:B--2---:R-:W-:Y:S02]  /*cd60*/  HADD2.F32 R5, -RZ, R17.H0_H0 ;  /* 0x20000011ff057230 */ /* 0x004fe40000004100 */
[----:B------:R-:W-:-:S02]  /*cd70*/  HADD2.F32 R7, -RZ, R16.H0_H0 ;  /* 0x20000010ff077230 */ /* 0x000fc40000004100 */
[----:B------:R-:W-:Y:S01]  /*cd80*/  HADD2.F32 R11, -RZ, R16.H1_H1 ;  /* 0x30000010ff0b7230 */ /* 0x000fe20000004100 */
[C---:B------:R-:W-:Y:S01]  /*cd90*/  FMUL.FTZ R31, R5.reuse, R2 ;  /* 0x00000002051f7220 */ /* 0x040fe20000410000 */
[----:B------:R-:W-:Y:S01]  /*cda0*/  HADD2.F32 R16, -RZ, R0.H0_H0 ;  /* 0x20000000ff107230 */ /* 0x000fe20000004100 */
[-C--:B------:R-:W-:Y:S01]  /*cdb0*/  FFMA.FTZ R37, R5, R8.reuse, R12 ;  /* 0x0000000805257223 */ /* 0x080fe2000001000c */
[----:B------:R-:W-:Y:S01]  /*cdc0*/  HADD2.F32 R21, -RZ, R15.H0_H0 ;  /* 0x2000000fff157230 */ /* 0x000fe20000004100 */
[----:B------:R-:W-:Y:S01]  /*cdd0*/  FFMA.FTZ R8, R20, R8, -R31 ;  /* 0x0000000814087223 */ /* 0x000fe2000001081f */
[----:B------:R-:W-:Y:S02]  /*cde0*/  HADD2.F32 R3, -RZ, R19.H0_H0 ;  /* 0x20000013ff037230 */ /* 0x000fe40000004100 */
[----:B------:R-:W-:Y:S02]  /*cdf0*/  HADD2.F32 R0, -RZ, R69.H0_H0 ;  /* 0x20000045ff007230 */ /* 0x000fe40000004100 */
[----:B------:R-:W-:-:S02]  /*ce00*/  HADD2.F32 R13, -RZ, R13.H1_H1 ;  /* 0x3000000dff0d7230 */ /* 0x000fc40000004100 */
[--C-:B------:R-:W-:Y:S01]  /*ce10*/  HADD2.F32 R10, -RZ, R18.reuse.H0_H0 ;  /* 0x20000012ff0a7230 */ /* 0x100fe20000004100 */
[----:B------:R-:W-:Y:S01]  /*ce20*/  FMUL.FTZ R2, R21, R0 ;  /* 0x0000000015027220 */ /* 0x000fe20000410000 */
[----:B------:R-:W-:Y:S01]  /*ce30*/  HADD2.F32 R9, -RZ, R18.H1_H1 ;  /* 0x30000012ff097230 */ /* 0x000fe20000004100 */
[----:B------:R-:W-:Y:S01]  /*ce40*/  FMUL.FTZ R12, R13, R16 ;  /* 0x000000100d0c7220 */ /* 0x000fe20000410000 */
[----:B------:R-:W-:Y:S02]  /*ce50*/  HADD2.F32 R5, -RZ, R69.H1_H1 ;  /* 0x30000045ff057230 */ /* 0x000fe40000004100 */
[----:B------:R-:W-:Y:S01]  /*ce60*/  HADD2.F32 R18, -RZ, R25.H0_H0 ;  /* 0x20000019ff127230 */ /* 0x000fe20000004100 */
[C---:B------:R-:W-:Y:S01]  /*ce70*/  FMUL.FTZ R25, R3.reuse, R0 ;  /* 0x0000000003197220 */ /* 0x040fe20000410000 */
[----:B------:R-:W-:Y:S01]  /*ce80*/  HADD2.F32 R4, -RZ, R17.H1_H1 ;  /* 0x30000011ff047230 */ /* 0x000fe20000004100 */
[----:B------:R-:W-:Y:S01]  /*ce90*/  FFMA.FTZ R30, R3, R5, R2 ;  /* 0x00000005031e7223 */ /* 0x000fe20000010002 */
[----:B------:R-:W-:-:S02]  /*cea0*/  HADD2.F32 R0, -RZ, R70.H0_H0 ;  /* 0x20000046ff007230 */ /* 0x000fc40000004100 */
[----:B------:R-:W-:Y:S01]  /*ceb0*/  HADD2.F32 R15, -RZ, R15.H1_H1 ;  /* 0x3000000fff0f7230 */ /* 0x000fe20000004100 */
[C---:B------:R-:W-:Y:S01]  /*cec0*/  FFMA.FTZ R36, R4.reuse, R42, R12 ;  /* 0x0000002a04247223 */ /* 0x040fe2000001000c */
[----:B------:R-:W-:Y:S01]  /*ced0*/  HADD2.F32 R3, -RZ, R70.H1_H1 ;  /* 0x30000046ff037230 */ /* 0x000fe20000004100 */
[----:B------:R-:W-:Y:S01]  /*cee0*/  FMUL.FTZ R12, R23, R0 ;  /* 0x00000000170c7220 */ /* 0x000fe20000410000 */
[----:B------:R-:W-:Y:S01]  /*cef0*/  HADD2.F32 R6, -RZ, R19.H1_H1 ;  /* 0x30000013ff067230 */ /* 0x000fe20000004100 */
[----:B------:R-:W-:Y:S01]  /*cf00*/  FMUL.FTZ R29, R4, R16 ;  /* 0x00000010041d7220 */ /* 0x000fe20000410000 */
[----:B------:R-:W-:Y:S01]  /*cf10*/  HADD2.F32 R22, -RZ, R14.H0_H0 ;  /* 0x2000000eff167230 */ /* 0x000fe20000004100 */
[----:B------:R-:W-:Y:S01]  /*cf20*/  FMUL.FTZ R4, R15, R18 ;  /* 0x000000120f047220 */ /* 0x000fe20000410000 */
[--C-:B------:R-:W-:Y:S01]  /*cf30*/  HADD2.F32 R2, -RZ, R71.reuse.H0_H0 ;  /* 0x20000047ff027230 */ /* 0x100fe20000004100 */
[C---:B------:R-:W-:Y:S01]  /*cf40*/  FMUL.FTZ R17, R7.reuse, R0 ;  /* 0x0000000007117220 */ /* 0x040fe20000410000 */
[----:B------:R-:W-:Y:S01]  /*cf50*/  HADD2.F32 R0, -RZ, R71.H1_H1 ;  /* 0x30000047ff007230 */ /* 0x000fe20000004100 */
[----:B------:R-:W-:Y:S01]  /*cf60*/  FFMA.FTZ R26, R7, R3, R12 ;  /* 0x00000003071a7223 */ /* 0x000fe2000001000c */
[----:B------:R-:W-:Y:S01]  /*cf70*/  HADD2.F32 R7, -RZ, R38.H0_H0 ;  /* 0x20000026ff077230 */ /* 0x000fe20000004100 */
[C---:B------:R-:W-:Y:S01]  /*cf80*/  FMUL.FTZ R18, R6.reuse, R18 ;  /* 0x0000001206127220 */ /* 0x040fe20000410000 */
[----:B------:R-:W-:Y:S01]  /*cf90*/  HADD2.F32 R14, -RZ, R14.H1_H1 ;  /* 0x3000000eff0e7230 */ /* 0x000fe20000004100 */
[----:B------:R-:W-:Y:S01]  /*cfa0*/  FFMA.FTZ R27, R6, R41, R4 ;  /* 0x00000029061b7223 */ /* 0x000fe20000010004 */
[----:B------:R-:W-:Y:S01]  /*cfb0*/  HADD2.F32 R6, -RZ, R28.H0_H0 ;  /* 0x2000001cff067230 */ /* 0x000fe20000004100 */
[-C--:B------:R-:W-:Y:S01]  /*cfc0*/  FMUL.FTZ R4, R22, R2.reuse ;  /* 0x0000000216047220 */ /* 0x080fe20000410000 */
[----:B------:R-:W-:Y:S01]  /*cfd0*/  HADD2.F32 R38, -RZ, R40.H0_H0 ;  /* 0x20000028ff267230 */ /* 0x000fe20000004100 */
[----:B------:R-:W-:-:S02]  /*cfe0*/  FMUL.FTZ R12, R10, R2 ;  /* 0x000000020a0c7220 */ /* 0x000fc40000410000 */
[-C--:B------:R-:W-:Y:S02]  /*cff0*/  FMUL.FTZ R2, R24, R7.reuse ;  /* 0x0000000718027220 */ /* 0x080fe40000410000 */
[----:B------:R-:W-:Y:S02]  /*d000*/  FFMA.FTZ R28, R10, R0, R4 ;  /* 0x000000000a1c7223 */ /* 0x000fe40000010004 */
[----:B------:R-:W-:Y:S02]  /*d010*/  FMUL.FTZ R4, R14, R6 ;  /* 0x000000060e047220 */ /* 0x000fe40000410000 */
[C---:B------:R-:W-:Y:S02]  /*d020*/  FMUL.FTZ R7, R11.reuse, R7 ;  /* 0x000000070b077220 */ /* 0x040fe40000410000 */
[----:B------:R-:W-:Y:S02]  /*d030*/  FFMA.FTZ R16, R11, R38, R2 ;  /* 0x000000260b107223 */ /* 0x000fe40000010002 */
[----:B------:R-:W-:-:S02]  /*d040*/  FMUL.FTZ R2, R9, R6 ;  /* 0x0000000609027220 */ /* 0x000fc40000410000 */
[----:B------:R-:W-:Y:S01]  /*d050*/  FFMA.FTZ R19, R9, R39, R4 ;  /* 0x0000002709137223 */ /* 0x000fe20000010004 */
[----:B------:R-:W-:Y:S01]  /*d060*/  F2FP.PACK_AB R4, R16, R26 ;  /* 0x0000001a1004723e */ /* 0x000fe200000000ff */
[----:B------:R-:W-:Y:S02]  /*d070*/  FFMA.FTZ R10, R23, R3, -R17 ;  /* 0x00000003170a7223 */ /* 0x000fe40000010811 */
        /* <DEDUP_REMOVED lines=15> */
.L_x_912:
[----:B------:R-:W-:Y:S05]  /*d170*/  BSYNC B0 ;  /* 0x0000000000007941 */ /* 0x000fea0003800000 */
.L_x_911:
        /* <DEDUP_REMOVED lines=13> */
[----:B------:R-:W-:Y:S01]  /*d250*/  HADD2.F32 R2, -RZ, R74.H0_H0 ;  /* 0x2000004aff027230 */ /* 0x000fe20000004100 */
[----:B------:R-:W-:Y:S01]  /*d260*/  SHF.R.U32.HI R21, RZ, 0x10, R49 ;  /* 0x00000010ff157819 */ /* 0x000fe20000011631 */
[----:B------:R-:W-:Y:S01]  /*d270*/  HADD2.F32 R24, -RZ, R0.H0_H0 ;  /* 0x20000000ff187230 */ /* 0x000fe20000004100 */
[----:B------:R-:W-:Y:S01]  /*d280*/  SHF.R.U32.HI R22, RZ, 0x10, R47 ;  /* 0x00000010ff167819 */ /* 0x000fe2000001162f */
[----:B------:R-:W2:Y:S01]  /*d290*/  LDS.128 R8, [R29+0x5100] ;  /* 0x005100001d087984 */ /* 0x000ea20000000c00 */
[----:B------:R-:W-:Y:S01]  /*d2a0*/  HADD2.F32 R0, -RZ, R75.H0_H0 ;  /* 0x2000004bff007230 */ /* 0x000fe20000004100 */
[----:B------:R-:W-:Y:S01]  /*d2b0*/  SHF.R.U32.HI R23, RZ, 0x10, R51 ;  /* 0x00000010ff177819 */ /* 0x000fe20000011633 */
[----:B------:R-:W-:Y:S01]  /*d2c0*/  HADD2.F32 R42, -RZ, R21.H0_H0 ;  /* 0x20000015ff2a7230 */ /* 0x000fe20000004100 */
[----:B------:R-:W-:Y:S01]  /*d2d0*/  SHF.R.U64 R25, R44, 0x10, R45 ;  /* 0x000000102c197819 */ /* 0x000fe2000000122d */
[----:B------:R-:W-:Y:S01]  /*d2e0*/  HADD2.F32 R22, -RZ, R22.H0_H0 ;  /* 0x20000016ff167230 */ /* 0x000fe20000004100 */
[----:B------:R-:W-:Y:S01]  /*d2f0*/  SHF.R.U64 R40, R48, 0x10, R49 ;  /* 0x0000001030287819 */ /* 0x000fe20000001231 */
[----:B------:R-:W-:Y:S01]  /*d300*/  HADD2.F32 R41, -RZ, R23.H0_H0 ;  /* 0x20000017ff297230 */ /* 0x000fe20000004100 */
[----:B------:R-:W-:-:S02]  /*d310*/  SHF.R.U64 R31, R46, 0x10, R47 ;  /* 0x000000102e1f7819 */ /* 0x000fc4000000122f */
[----:B------:R-:W-:Y:S01]  /*d320*/  SHF.R.U64 R38, R50, 0x10, R51 ;  /* 0x0000001032267819 */ /* 0x000fe20000001233 */
[----:B------:R-:W-:-:S04]  /*d330*/  HADD2.F32 R40, -RZ, R40.H0_H0 ;  /* 0x20000028ff287230 */ /* 0x000fc80000004100 */
[----:B------:R-:W-:Y:S02]  /*d340*/  HADD2.F32 R38, -RZ, R38.H0_H0 ;  /* 0x20000026ff267230 */ /* 0x000fe40000004100 */
[--C-:B-1----:R-:W-:Y:S02]  /*d350*/  HADD2.F32 R14, -RZ, R5.reuse.H0_H0 ;  /* 0x20000005ff0e7230 */ /* 0x102fe40000004100 */
[----:B------:R-:W-:Y:S02]  /*d360*/  HADD2.F32 R13, -RZ, R5.H1_H1 ;  /* 0x30000005ff0d7230 */ /* 0x000fe40000004100 */
[--C-:B------:R-:W-:Y:S02]  /*d370*/  HADD2.F32 R18, -RZ, R4.reuse.H0_H0 ;  /* 0x20000004ff127230 */ /* 0x100fe40000004100 */
[----:B------:R-:W-:Y:S02]  /*d380*/  HADD2.F32 R20, -RZ, R4.H1_H1 ;  /* 0x30000004ff147230 */ /* 0x000fe40000004100 */
[----:B--2---:R-:W-:-:S02]  /*d390*/  HADD2.F32 R5, -RZ, R9.H0_H0 ;  /* 0x20000009ff057230 */ /* 0x004fc40000004100 */
[----:B------:R-:W-:Y:S02]  /*d3a0*/  HADD2.F32 R4, -RZ, R9.H1_H1 ;  /* 0x30000009ff047230 */ /* 0x000fe40000004100 */
[--C-:B------:R-:W-:Y:S01]  /*d3b0*/  HADD2.F32 R16, -RZ, R7.reuse.H0_H0 ;  /* 0x20000007ff107230 */ /* 0x100fe20000004100 */
[----:B------:R-:W-:Y:S01]  /*d3c0*/  FMUL.FTZ R36, R5, R2 ;  /* 0x0000000205247220 */ /* 0x000fe20000410000 */
[----:B------:R-:W-:Y:S01]  /*d3d0*/  HADD2.F32 R15, -RZ, R7.H1_H1 ;  /* 0x30000007ff0f7230 */ /* 0x000fe20000004100 */
[----:B------:R-:W-:Y:S01]  /*d3e0*/  FMUL.FTZ R34, R4, R24 ;  /* 0x0000001804227220 */ /* 0x000fe20000410000 */
[--C-:B------:R-:W-:Y:S02]  /*d3f0*/  HADD2.F32 R17, -RZ, R6.reuse.H0_H0 ;  /* 0x20000006ff117230 */ /* 0x100fe40000004100 */
[----:B------:R-:W-:Y:S02]  /*d400*/  HADD2.F32 R19, -RZ, R6.H1_H1 ;  /* 0x30000006ff137230 */ /* 0x000fe40000004100 */
[----:B------:R-:W-:-:S02]  /*d410*/  HADD2.F32 R12, -RZ, R8.H0_H0 ;  /* 0x20000008ff0c7230 */ /* 0x000fc40000004100 */
[----:B------:R-:W-:Y:S02]  /*d420*/  HADD2.F32 R9, -RZ, R8.H1_H1 ;  /* 0x30000008ff097230 */ /* 0x000fe40000004100 */
[--C-:B------:R-:W-:Y:S02]  /*d430*/  HADD2.F32 R8, -RZ, R10.reuse.H0_H0 ;  /* 0x2000000aff087230 */ /* 0x100fe40000004100 */
[----:B------:R-:W-:Y:S01]  /*d440*/  HADD2.F32 R7, -RZ, R10.H1_H1 ;  /* 0x3000000aff077230 */ /* 0x000fe20000004100 */
[----:B------:R-:W-:Y:S01]  /*d450*/  FMUL.FTZ R10, R14, R2 ;  /* 0x000000020e0a7220 */ /* 0x000fe20000410000 */
[----:B------:R-:W-:Y:S01]  /*d460*/  HADD2.F32 R6, -RZ, R74.H1_H1 ;  /* 0x3000004aff067230 */ /* 0x000fe20000004100 */
[----:B------:R-:W-:Y:S01]  /*d470*/  FMUL.FTZ R2, R16, R0 ;  /* 0x0000000010027220 */ /* 0x000fe20000410000 */
[--C-:B------:R-:W-:Y:S02]  /*d480*/  HADD2.F32 R3, -RZ, R11.reuse.H0_H0 ;  /* 0x2000000bff037230 */ /* 0x100fe40000004100 */
[----:B------:R-:W-:Y:S01]  /*d490*/  HADD2.F32 R11, -RZ, R11.H1_H1 ;  /* 0x3000000bff0b7230 */ /* 0x000fe20000004100 */
[----:B------:R-:W-:Y:S01]  /*d4a0*/  FFMA.FTZ R39, R5, R6, R10 ;  /* 0x0000000605277223 */ /* 0x000fe2000001000a */
[----:B------:R-:W-:Y:S01]  /*d4b0*/  HADD2.F32 R5, -RZ, R75.H1_H1 ;  /* 0x3000004bff057230 */ /* 0x000fe20000004100 */
[----:B------:R-:W-:Y:S01]  /*d4c0*/  FMUL.FTZ R26, R3, R0 ;  /* 0x00000000031a7220 */ /* 0x000fe20000410000 */
[----:B------:R-:W-:Y:S01]  /*d4d0*/  HADD2.F32 R0, -RZ, R76.H0_H0 ;  /* 0x2000004cff007230 */ /* 0x000fe20000004100 */
[----:B------:R-:W-:-:S02]  /*d4e0*/  FMUL.FTZ R10, R13, R24 ;  /* 0x000000180d0a7220 */ /* 0x000fc40000410000 */
[----:B------:R-:W-:Y:S01]  /*d4f0*/  FFMA.FTZ R35, R3, R5, R2 ;  /* 0x0000000503237223 */ /* 0x000fe20000010002 */
[----:B------:R-:W-:Y:S01]  /*d500*/  HADD2.F32 R3, -RZ, R76.H1_H1 ;  /* 0x3000004cff037230 */ /* 0x000fe20000004100 */
[----:B------:R-:W-:Y:S01]  /*d510*/  FFMA.FTZ R37, R4, R42, R10 ;  /* 0x0000002a04257223 */ /* 0x000fe2000001000a */
[----:B------:R-:W-:Y:S01]  /*d520*/  HADD2.F32 R2, -RZ, R77.H0_H0 ;  /* 0x2000004dff027230 */ /* 0x000fe20000004100 */
[----:B------:R-:W-:Y:S02]  /*d530*/  FMUL.FTZ R10, R18, R0 ;  /* 0x00000000120a7220 */ /* 0x000fe40000410000 */
[----:B------:R-:W-:Y:S02]  /*d540*/  FMUL.FTZ R4, R15, R22 ;  /* 0x000000160f047220 */ /* 0x000fe40000410000 */
[----:B------:R-:W-:Y:S01]  /*d550*/  FFMA.FTZ R27, R12, R3, R10 ;  /* 0x000000030c1b7223 */ /* 0x000fe2000001000a */
[----:B------:R-:W-:Y:S01]  /*d560*/  HADD2.F32 R10, -RZ, R25.H0_H0 ;  /* 0x20000019ff0a7230 */ /* 0x000fe20000004100 */
[----:B------:R-:W-:-:S02]  /*d570*/  FFMA.FTZ R28, R11, R41, R4 ;  /* 0x000000290b1c7223 */ /* 0x000fc40000010004 */
[----:B------:R-:W-:Y:S01]  /*d580*/  FMUL.FTZ R24, R11, R22 ;  /* 0x000000160b187220 */ /* 0x000fe20000410000 */
[----:B------:R-:W-:Y:S01]  /*d590*/  HADD2.F32 R11, -RZ, R31.H0_H0 ;  /* 0x2000001fff0b7230 */ /* 0x000fe20000004100 */
[----:B------:R-:W-:Y:S01]  /*d5a0*/  FMUL.FTZ R23, R12, R0 ;  /* 0x000000000c177220 */ /* 0x000fe20000410000 */
[----:B------:R-:W-:Y:S01]  /*d5b0*/  HADD2.F32 R0, -RZ, R77.H1_H1 ;  /* 0x3000004dff007230 */ /* 0x000fe20000004100 */
[-C--:B------:R-:W-:Y:S02]  /*d5c0*/  FMUL.FTZ R4, R17, R2.reuse ;  /* 0x0000000211047220 */ /* 0x080fe40000410000 */
[----:B------:R-:W-:Y:S02]  /*d5d0*/  FMUL.FTZ R21, R8, R2 ;  /* 0x0000000208157220 */ /* 0x000fe40000410000 */
[-C--:B------:R-:W-:Y:S02]  /*d5e0*/  FMUL.FTZ R2, R20, R10.reuse ;  /* 0x0000000a14027220 */ /* 0x080fe40000410000 */
[----:B------:R-:W-:-:S02]  /*d5f0*/  FMUL.FTZ R12, R9, R10 ;  /* 0x0000000a090c7220 */ /* 0x000fc40000410000 */
[----:B------:R-:W-:Y:S02]  /*d600*/  FFMA.FTZ R22, R9, R40, R2 ;  /* 0x0000002809167223 */ /* 0x000fe40000010002 */
[----:B------:R-:W-:Y:S02]  /*d610*/  FFMA.FTZ R31, R8, R0, R4 ;  /* 0x00000000081f7223 */ /* 0x000fe40000010004 */
[-C--:B------:R-:W-:Y:S02]  /*d620*/  FMUL.FTZ R2, R7, R11.reuse ;  /* 0x0000000b07027220 */ /* 0x080fe40000410000 */
[----:B------:R-:W-:Y:S02]  /*d630*/  FMUL.FTZ R4, R19, R11 ;  /* 0x0000000b13047220 */ /* 0x000fe40000410000 */
[----:B------:R-:W-:Y:S02]  /*d640*/  FFMA.FTZ R10, R18, R3, -R23 ;  /* 0x00000003120a7223 */ /* 0x000fe40000010817 */
[----:B------:R-:W-:-:S02]  /*d650*/  FFMA.FTZ R8, R14, R6, -R36 ;  /* 0x000000060e087223 */ /* 0x000fc40000010824 */
        /* <DEDUP_REMOVED lines=8> */
[----:B------:R-:W-:-:S02]  /*d6e0*/  FFMA.FTZ R2, R19, R38, -R2 ;  /* 0x0000002613027223 */ /* 0x000fc40000010802 */
[----:B------:R-:W-:Y:S01]  /*d6f0*/  FFMA.FTZ R25, R7, R38, R4 ;  /* 0x0000002607197223 */ /* 0x000fe20000010004 */
[----:B------:R-:W-:Y:S02]  /*d700*/  F2FP.PACK_AB R11, R6, R11 ;  /* 0x0000000b060b723e */ /* 0x000fe400000000ff */
[----:B------:R-:W-:Y:S02]  /*d710*/  F2FP.PACK_AB R10, R2, R3 ;  /* 0x00000003020a723e */ /* 0x000fe400000000ff */
[----:B------:R-:W-:Y:S02]  /*d720*/  F2FP.PACK_AB R7, R28, R35 ;  /* 0x000000231c07723e */ /* 0x000fe400000000ff */
[----:B------:R-:W-:Y:S01]  /*d730*/  F2FP.PACK_AB R4, R22, R27 ;  /* 0x0000001b1604723e */ /* 0x000fe200000000ff */
[----:B------:R1:W-:Y:S01]  /*d740*/  STS.128 [R30], R8 ;  /* 0x000000081e007388 */ /* 0x0003e20000000c00 */
[----:B------:R-:W-:-:S05]  /*d750*/  F2FP.PACK_AB R6, R25, R31 ;  /* 0x0000001f1906723e */ /* 0x000fca00000000ff */
[----:B------:R1:W-:Y:S02]  /*d760*/  STS.128 [R29+0x5100], R4 ;  /* 0x005100041d007388 */ /* 0x0003e40000000c00 */
.L_x_914:
[----:B------:R-:W-:Y:S05]  /*d770*/  BSYNC B0 ;  /* 0x0000000000007941 */ /* 0x000fea0003800000 */
.L_x_913:
        /* <DEDUP_REMOVED lines=16> */
[----:B------:R-:W-:Y:S02]  /*d880*/  LEA R26, R3, 0x5100, 0x1 ;  /* 0x00005100031a7811 */ /* 0x000fe400078e08ff */
[----:B------:R-:W-:Y:S01]  /*d890*/  SHF.L.U32 R25, R2, 0x1, RZ ;  /* 0x0000000102197819 */ /* 0x000fe200000006ff */
[----:B------:R-:W-:Y:S01]  /*d8a0*/  HADD2.F32 R2, -RZ, R78.H1_H1 ;  /* 0x3000004eff027230 */ /* 0x000fe20000004100 */
[----:B------:R-:W-:Y:S01]  /*d8b0*/  SHF.R.U32.HI R3, RZ, 0x10, R53 ;  /* 0x00000010ff037819 */ /* 0x000fe20000011635 */
[----:B------:R-:W1:Y:S01]  /*d8c0*/  LDS.128 R4, [R26] ;  /* 0x000000001a047984 */ /* 0x000e620000000c00 */
[----:B------:R-:W-:Y:S02]  /*d8d0*/  SHF.R.U32.HI R22, RZ, 0x10, R57 ;  /* 0x00000010ff167819 */ /* 0x000fe40000011639 */
[----:B------:R-:W-:Y:S01]  /*d8e0*/  SHF.R.U32.HI R23, RZ, 0x10, R55 ;  /* 0x00000010ff177819 */ /* 0x000fe20000011637 */
[----:B------:R-:W2:Y:S01]  /*d8f0*/  LDS.128 R8, [R25+0x5100] ;  /* 0x0051000019087984 */ /* 0x000ea20000000c00 */
[----:B------:R-:W-:Y:S01]  /*d900*/  HADD2.F32 R27, -RZ, R3.H0_H0 ;  /* 0x20000003ff1b7230 */ /* 0x000fe20000004100 */
[----:B------:R-:W-:-:S02]  /*d910*/  SHF.R.U32.HI R24, RZ, 0x10, R59 ;  /* 0x00000010ff187819 */ /* 0x000fc4000001163b */
[----:B------:R-:W-:Y:S02]  /*d920*/  SHF.R.U64 R29, R52, 0x10, R53 ;  /* 0x00000010341d7819 */ /* 0x000fe40000001235 */
[----:B------:R-:W-:Y:S02]  /*d930*/  SHF.R.U64 R31, R54, 0x10, R55 ;  /* 0x00000010361f7819 */ /* 0x000fe40000001237 */
[----:B------:R-:W-:Y:S02]  /*d940*/  SHF.R.U64 R33, R56, 0x10, R57 ;  /* 0x0000001038217819 */ /* 0x000fe40000001239 */
[----:B------:R-:W-:Y:S01]  /*d950*/  SHF.R.U64 R32, R58, 0x10, R59 ;  /* 0x000000103a207819 */ /* 0x000fe2000000123b */
[--C-:B-1----:R-:W-:Y:S02]  /*d960*/  HADD2.F32 R17, -RZ, R4.reuse.H0_H0 ;  /* 0x20000004ff117230 */ /* 0x102fe40000004100 */
[----:B------:R-:W-:Y:S02]  /*d970*/  HADD2.F32 R20, -RZ, R4.H1_H1 ;  /* 0x30000004ff147230 */ /* 0x000fe40000004100 */
[----:B--2---:R-:W-:-:S02]  /*d980*/  HADD2.F32 R3, -RZ, R9.H0_H0 ;  /* 0x20000009ff037230 */ /* 0x004fc40000004100 */
[--C-:B------:R-:W-:Y:S02]  /*d990*/  HADD2.F32 R16, -RZ, R6.reuse.H0_H0 ;  /* 0x20000006ff107230 */ /* 0x100fe40000004100 */
[----:B------:R-:W-:Y:S02]  /*d9a0*/  HADD2.F32 R21, -RZ, R6.H1_H1 ;  /* 0x30000006ff157230 */ /* 0x000fe40000004100 */
[----:B------:R-:W-:Y:S02]  /*d9b0*/  HADD2.F32 R13, -RZ, R5.H0_H0 ;  /* 0x20000005ff0d7230 */ /* 0x000fe40000004100 */
[--C-:B------:R-:W-:Y:S02]  /*d9c0*/  HADD2.F32 R4, -RZ, R11.reuse.H0_H0 ;  /* 0x2000000bff047230 */ /* 0x100fe40000004100 */
[----:B------:R-:W-:Y:S02]  /*d9d0*/  HADD2.F32 R6, -RZ, R11.H1_H1 ;  /* 0x3000000bff067230 */ /* 0x000fe40000004100 */
[----:B------:R-:W-:-:S02]  /*d9e0*/  HADD2.F32 R12, -RZ, R5.H1_H1 ;  /* 0x30000005ff0c7230 */ /* 0x000fc40000004100 */
[--C-:B------:R-:W-:Y:S02]  /*d9f0*/  HADD2.F32 R11, -RZ, R8.reuse.H0_H0 ;  /* 0x20000008ff0b7230 */ /* 0x100fe40000004100 */
[----:B------:R-:W-:Y:S01]  /*da00*/  HADD2.F32 R18, -RZ, R8.H1_H1 ;  /* 0x30000008ff127230 */ /* 0x000fe20000004100 */
[----:B------:R-:W-:Y:S01]  /*da10*/  FMUL.FTZ R8, R3, R0 ;  /* 0x0000000003087220 */ /* 0x000fe20000410000 */
[----:B------:R-:W-:Y:S02]  /*da20*/  HADD2.F32 R5, -RZ, R9.H1_H1 ;  /* 0x30000009ff057230 */ /* 0x000fe40000004100 */
[--C-:B------:R-:W-:Y:S01]  /*da30*/  HADD2.F32 R14, -RZ, R7.reuse.H0_H0 ;  /* 0x20000007ff0e7230 */ /* 0x100fe20000004100 */
[C---:B------:R-:W-:Y:S01]  /*da40*/  FFMA.FTZ R30, R13.reuse, R2, -R8 ;  /* 0x000000020d1e7223 */ /* 0x040fe20000010808 */
[----:B------:R-:W-:Y:S01]  /*da50*/  HADD2.F32 R15, -RZ, R7.H1_H1 ;  /* 0x30000007ff0f7230 */ /* 0x000fe20000004100 */
[----:B------:R-:W-:Y:S01]  /*da60*/  FMUL.FTZ R7, R13, R0 ;  /* 0x000000000d077220 */ /* 0x000fe20000410000 */
[--C-:B------:R-:W-:Y:S01]  /*da70*/  HADD2.F32 R9, -RZ, R10.reuse.H0_H0 ;  /* 0x2000000aff097230 */ /* 0x100fe20000004100 */
[-C--:B------:R-:W-:Y:S01]  /*da80*/  FMUL.FTZ R8, R5, R27.reuse ;  /* 0x0000001b05087220 */ /* 0x080fe20000410000 */
[----:B------:R-:W-:Y:S01]  /*da90*/  HADD2.F32 R19, -RZ, R10.H1_H1 ;  /* 0x3000000aff137230 */ /* 0x000fe20000004100 */
[----:B------:R-:W-:Y:S01]  /*daa0*/  FFMA.FTZ R28, R3, R2, R7 ;  /* 0x00000002031c7223 */ /* 0x000fe20000010007 */
[----:B------:R-:W-:Y:S01]  /*dab0*/  HADD2.F32 R10, -RZ, R22.H0_H0 ;  /* 0x20000016ff0a7230 */ /* 0x000fe20000004100 */
[----:B------:R-:W-:Y:S01]  /*dac0*/  FMUL.FTZ R7, R12, R27 ;  /* 0x0000001b0c077220 */ /* 0x000fe20000410000 */
[----:B------:R-:W-:-:S02]  /*dad0*/  HADD2.F32 R0, -RZ, R79.H0_H0 ;  /* 0x2000004fff007230 */ /* 0x000fc40000004100 */
[----:B------:R-:W-:Y:S01]  /*dae0*/  HADD2.F32 R2, -RZ, R79.H1_H1 ;  /* 0x3000004fff027230 */ /* 0x000fe20000004100 */
[----:B------:R-:W-:Y:S01]  /*daf0*/  FFMA.FTZ R27, R12, R10, -R8 ;  /* 0x0000000a0c1b7223 */ /* 0x000fe20000010808 */
[----:B------:R-:W-:Y:S01]  /*db00*/  HADD2.F32 R8, -RZ, R23.H0_H0 ;  /* 0x20000017ff087230 */ /* 0x000fe20000004100 */
[-C--:B------:R-:W-:Y:S02]  /*db10*/  FMUL.FTZ R3, R4, R0.reuse ;  /* 0x0000000004037220 */ /* 0x080fe40000410000 */
[C---:B------:R-:W-:Y:S02]  /*db20*/  FMUL.FTZ R0, R14.reuse, R0 ;  /* 0x000000000e007220 */ /* 0x040fe40000410000 */
[----:B------:R-:W-:Y:S01]  /*db30*/  FFMA.FTZ R22, R5, R10, R7 ;  /* 0x0000000a05167223 */ /* 0x000fe20000010007 */
[----:B------:R-:W-:Y:S01]  /*db40*/  HADD2.F32 R7, -RZ, R24.H0_H0 ;  /* 0x20000018ff077230 */ /* 0x000fe20000004100 */
[----:B------:R-:W-:Y:S02]  /*db50*/  FFMA.FTZ R14, R14, R2, -R3 ;  /* 0x000000020e0e7223 */ /* 0x000fe40000010803 */
[----:B------:R-:W-:-:S02]  /*db60*/  FMUL.FTZ R5, R6, R8 ;  /* 0x0000000806057220 */ /* 0x000fc40000410000 */
[----:B------:R-:W-:Y:S01]  /*db70*/  FFMA.FTZ R13, R4, R2, R0 ;  /* 0x00000002040d7223 */ /* 0x000fe20000010000 */
[--C-:B------:R-:W-:Y:S01]  /*db80*/  HADD2.F32 R2, -RZ, R80.reuse.H0_H0 ;  /* 0x20000050ff027230 */ /* 0x100fe20000004100 */
[C---:B------:R-:W-:Y:S01]  /*db90*/  FMUL.FTZ R3, R15.reuse, R8 ;  /* 0x000000080f037220 */ /* 0x040fe20000410000 */
[----:B------:R-:W-:Y:S01]  /*dba0*/  HADD2.F32 R0, -RZ, R80.H1_H1 ;  /* 0x30000050ff007230 */ /* 0x000fe20000004100 */
[-C--:B------:R-:W-:Y:S01]  /*dbb0*/  FFMA.FTZ R15, R15, R7.reuse, -R5 ;  /* 0x000000070f0f7223 */ /* 0x080fe20000010805 */
[--C-:B------:R-:W-:Y:S01]  /*dbc0*/  HADD2.F32 R4, -RZ, R81.reuse.H0_H0 ;  /* 0x20000051ff047230 */ /* 0x100fe20000004100 */
[----:B------:R-:W-:Y:S01]  /*dbd0*/  FFMA.FTZ R7, R6, R7, R3 ;  /* 0x0000000706077223 */ /* 0x000fe20000010003 */
[----:B------:R-:W-:Y:S01]  /*dbe0*/  HADD2.F32 R3, -RZ, R81.H1_H1 ;  /* 0x30000051ff037230 */ /* 0x000fe20000004100 */
[-C--:B------:R-:W-:Y:S02]  /*dbf0*/  FMUL.FTZ R6, R11, R2.reuse ;  /* 0x000000020b067220 */ /* 0x080fe40000410000 */
[----:B------:R-:W-:Y:S01]  /*dc00*/  FMUL.FTZ R5, R17, R2 ;  /* 0x0000000211057220 */ /* 0x000fe20000410000 */
[----:B------:R-:W-:Y:S01]  /*dc10*/  F2FP.PACK_AB R7, R7, R13 ;  /* 0x0000000d0707723e */ /* 0x000fe200000000ff */
[----:B------:R-:W-:-:S02]  /*dc20*/  FMUL.FTZ R2, R9, R0 ;  /* 0x0000000009027220 */ /* 0x000fc40000410000 */
[C---:B------:R-:W-:Y:S02]  /*dc30*/  FMUL.FTZ R0, R16.reuse, R0 ;  /* 0x0000000010007220 */ /* 0x040fe40000410000 */
[-C--:B------:R-:W-:Y:S02]  /*dc40*/  FFMA.FTZ R8, R17, R4.reuse, -R6 ;  /* 0x0000000411087223 */ /* 0x080fe40000010806 */
[-C--:B------:R-:W-:Y:S01]  /*dc50*/  FFMA.FTZ R10, R16, R3.reuse, -R2 ;  /* 0x00000003100a7223 */ /* 0x080fe20000010802 */
[----:B------:R-:W-:Y:S01]  /*dc60*/  HADD2.F32 R2, -RZ, R29.H0_H0 ;  /* 0x2000001dff027230 */ /* 0x000fe20000004100 */
[----:B------:R-:W-:Y:S01]  /*dc70*/  FFMA.FTZ R6, R9, R3, R0 ;  /* 0x0000000309067223 */ /* 0x000fe20000010000 */
[----:B------:R-:W-:Y:S01]  /*dc80*/  HADD2.F32 R0, -RZ, R31.H0_H0 ;  /* 0x2000001fff007230 */ /* 0x000fe20000004100 */
[----:B------:R-:W-:Y:S01]  /*dc90*/  FFMA.FTZ R12, R11, R4, R5 ;  /* 0x000000040b0c7223 */ /* 0x000fe20000010005 */
[----:B------:R-:W-:Y:S01]  /*dca0*/  HADD2.F32 R5, -RZ, R33.H0_H0 ;  /* 0x20000021ff057230 */ /* 0x000fe20000004100 */
[-C--:B------:R-:W-:Y:S01]  /*dcb0*/  FMUL.FTZ R4, R18, R2.reuse ;  /* 0x0000000212047220 */ /* 0x080fe20000410000 */
[----:B------:R-:W-:Y:S01]  /*dcc0*/  HADD2.F32 R9, -RZ, R32.H0_H0 ;  /* 0x20000020ff097230 */ /* 0x000fe20000004100 */
[----:B------:R-:W-:Y:S01]  /*dcd0*/  FMUL.FTZ R3, R20, R2 ;  /* 0x0000000214037220 */ /* 0x000fe20000410000 */
[----:B------:R-:W-:Y:S01]  /*dce0*/  F2FP.PACK_AB R11, R15, R14 ;  /* 0x0000000e0f0b723e */ /* 0x000fe200000000ff */
[----:B------:R-:W-:-:S02]  /*dcf0*/  FMUL.FTZ R2, R19, R0 ;  /* 0x0000000013027220 */ /* 0x000fc40000410000 */
[C---:B------:R-:W-:Y:S02]  /*dd00*/  FMUL.FTZ R0, R21.reuse, R0 ;  /* 0x0000000015007220 */ /* 0x040fe40000410000 */
[----:B------:R-:W-:Y:S02]  /*dd10*/  FFMA.FTZ R4, R20, R5, -R4 ;  /* 0x0000000514047223 */ /* 0x000fe40000010804 */
[----:B------:R-:W-:Y:S02]  /*dd20*/  FFMA.FTZ R2, R21, R9, -R2 ;  /* 0x0000000915027223 */ /* 0x000fe40000010802 */
[----:B------:R-:W-:Y:S01]  /*dd30*/  FFMA.FTZ R3, R18, R5, R3 ;  /* 0x0000000512037223 */ /* 0x000fe20000010003 */
[----:B------:R-:W-:Y:S01]  /*dd40*/  F2FP.PACK_AB R8, R4, R8 ;  /* 0x000000080408723e */ /* 0x000fe200000000ff */
[----:B------:R-:W-:Y:S01]  /*dd50*/  FFMA.FTZ R0, R19, R9, R0 ;  /* 0x0000000913007223 */ /* 0x000fe20000010000 */
[----:B------:R-:W-:Y:S02]  /*dd60*/  F2FP.PACK_AB R9, R27, R30 ;  /* 0x0000001e1b09723e */ /* 0x000fe400000000ff */
[----:B------:R-:W-:-:S02]  /*dd70*/  F2FP.PACK_AB R10, R2, R10 ;  /* 0x0000000a020a723e */ /* 0x000fc400000000ff */
[----:B------:R-:W-:Y:S02]  /*dd80*/  F2FP.PACK_AB R5, R22, R28 ;  /* 0x0000001c1605723e */ /* 0x000fe400000000ff */
[----:B------:R-:W-:Y:S01]  /*dd90*/  F2FP.PACK_AB R4, R3, R12 ;  /* 0x0000000c0304723e */ /* 0x000fe200000000ff */
[----:B------:R1:W-:Y:S01]  /*dda0*/  STS.128 [R26], R8 ;  /* 0x000000081a007388 */ /* 0x0003e20000000c00 */
[----:B------:R-:W-:-:S05]  /*ddb0*/  F2FP.PACK_AB R6, R0, R6 ;  /* 0x000000060006723e */ /* 0x000fca00000000ff */
[----:B------:R1:W-:Y:S02]  /*ddc0*/  STS.128 [R25+0x5100], R4 ;  /* 0x0051000419007388 */ /* 0x0003e40000000c00 */
.L_x_902:
[----:B------:R-:W-:Y:S05]  /*ddd0*/  BSYNC B2 ;  /* 0x0000000000027941 */ /* 0x000fea0003800000 */
.L_x_880:
[----:B-1----:R-:W2:Y:S01]  /*dde0*/  LDL R6, [R1+0x40] ;  /* 0x0000400001067983 */ /* 0x002ea20000100800 */
[----:B------:R-:W-:-:S04]  /*ddf0*/  DEPBAR.LE SB0, 0x0 ;  /* 0x000080000000791a */ /* 0x000fc80000000000 */
[----:B------:R-:W2:Y:S01]  /*de00*/  LDL.64 R4, [R1+0x30] ;  /* 0x0000300001047983 */ /* 0x000ea20000100a00 */
[----:B------:R-:W-:Y:S01]  /*de10*/  IMAD R0, R85, c[0x0][0x208], RZ ;  /* 0x0000820055007a24 */ /* 0x000fe200078e02ff */
[----:B------:R-:W-:Y:S01]  /*de20*/  UMOV UR6, 0x5 ;  /* 0x0000000500067882 */ /* 0x000fe20000000000 */
[C---:B------:R-:W-:Y:S01]  /*de30*/  IMAD.WIDE.U32 R2, R114.reuse, c[0x0][0x208], RZ ;  /* 0x0000820072027a25 */ /* 0x040fe200078e00ff */
[----:B------:R-:W-:Y:S03]  /*de40*/  BAR.SYNC.DEFER_BLOCKING 0x0 ;  /* 0x0000000000007b1d */ /* 0x000fe60000010000 */
[----:B------:R-:W-:-:S03]  /*de50*/  IMAD R0, R114, c[0x0][0x20c], R0 ;  /* 0x0000830072007a24 */ /* 0x000fc600078e0200 */
[----:B------:R-:W-:Y:S01]  /*de60*/  ULDC.64 UR4, c[0x0][0x208] ;  /* 0x0000820000047ab9 */ /* 0x000fe20000000a00 */
[----:B------:R-:W4:Y:S01]  /*de70*/  LDL R149, [R1+0x8] ;  /* 0x0000080001957983 */ /* 0x000f220000100800 */
[----:B------:R-:W-:Y:S01]  /*de80*/  IADD3 R0, R3, R0, RZ ;  /* 0x0000000003007210 */ /* 0x000fe20007ffe0ff */
[----:B------:R-:W-:-:S04]  /*de90*/  USHF.L.U64.HI UR5, UR4, UR6, UR5 ;  /* 0x0000000604057299 */ /* 0x000fc80008010205 */
[----:B------:R-:W-:Y:S01]  /*dea0*/  IMAD R0, R0, 0x50, RZ ;  /* 0x0000005000007824 */ /* 0x000fe200078e02ff */
[----:B------:R-:W-:Y:S04]  /*deb0*/  LDSM.16.M88.4 R32, [R207] ;  /* 0x00000000cf20783b */ /* 0x000fe80000000200 */
[----:B------:R-:W1:Y:S01]  /*dec0*/  LDSM.16.M88.4 R44, [R200] ;  /* 0x00000000c82c783b */ /* 0x000e620000000200 */
[----:B------:R-:W-:-:S03]  /*ded0*/  USHF.L.U32 UR4, UR4, 0x5, URZ ;  /* 0x0000000504047899 */ /* 0x000fc6000800063f */
[----:B------:R-:W3:Y:S04]  /*dee0*/  LDSM.16.M88.4 R28, [R207+0x2000] ;  /* 0x00200000cf1c783b */ /* 0x000ee80000000200 */
[----:B------:R-:W-:Y:S04]  /*def0*/  LDSM.16.M88.4 R24, [R210] ;  /* 0x00000000d218783b */ /* 0x000fe80000000200 */
[----:B------:R-:W3:Y:S04]  /*df00*/  LDSM.16.M88.4 R48, [R211] ;  /* 0x00000000d330783b */ /* 0x000ee80000000200 */
[----:B------:R-:W3:Y:S04]  /*df10*/  LDSM.16.M88.4 R20, [R210+0x2000] ;  /* 0x00200000d214783b */ /* 0x000ee80000000200 */
[----:B------:R-:W-:Y:S04]  /*df20*/  LDSM.16.M88.4 R68, [R200+0x800] ;  /* 0x00080000c844783b */ /* 0x000fe80000000200 */
[----:B------:R-:W-:Y:S04]  /*df30*/  LDSM.16.M88.4 R88, [R200+0x1000] ;  /* 0x00100000c858783b */ /* 0x000fe80000000200 */
[----:B------:R-:W-:Y:S04]  /*df40*/  LDSM.16.M88.4 R96, [R200+0x1800] ;  /* 0x00180000c860783b */ /* 0x000fe80000000200 */
[----:B------:R-:W-:Y:S04]  /*df50*/  LDSM.16.M88.4 R104, [R200+0x2000] ;  /* 0x00200000c868783b */ /* 0x000fe80000000200 */
[----:B------:R-:W-:Y:S01]  /*df60*/  LDSM.16.M88.4 R80, [R215] ;  /* 0x00000000d750783b */ /* 0x000fe20000000200 */
[-C--:B-1----:R-:W-:Y:S03]  /*df70*/  HMMA.16816.F32 R12, R32, R44.reuse, RZ ;  /* 0x0000002c200c723c */ /* 0x082fe600000018ff */
[----:B------:R-:W-:Y:S04]  /*df80*/  LDSM.16.M88.4 R92, [R214] ;  /* 0x00000000d65c783b */ /* 0x000fe80000000200 */
[----:B------:R-:W-:Y:S04]  /*df90*/  LDSM.16.M88.4 R100, [R213] ;  /* 0x00000000d564783b */ /* 0x000fe80000000200 */
[----:B------:R-:W-:Y:S01]  /*dfa0*/  LDSM.16.M88.4 R108, [R212] ;  /* 0x00000000d46c783b */ /* 0x000fe20000000200 */
[----:B---3--:R-:W-:Y:S11]  /*dfb0*/  HMMA.16816.F32 R52, R28, R44, RZ ;  /* 0x0000002c1c34723c */ /* 0x008ff600000018ff */
[----:B------:R-:W-:Y:S01]  /*dfc0*/  @!UPT UIADD3 URZ, URZ, URZ, URZ ;  /* 0x0000003f3f3ff290 */ /* 0x000fe2000fffe03f */
[----:B------:R-:W-:Y:S08]  /*dfd0*/  HMMA.16816.F32 R56, R24, R48, R12 ;  /* 0x000000301838723c */ /* 0x000ff0000000180c */
[----:B------:R-:W-:Y:S08]  /*dfe0*/  HMMA.16816.F32 R64, R32, R46, RZ ;  /* 0x0000002e2040723c */ /* 0x000ff000000018ff */
[----:B------:R-:W-:Y:S01]  /*dff0*/  HMMA.16816.F32 R52, R20, R48, R52 ;  /* 0x000000301434723c */ /* 0x000fe20000001834 */
[----:B--2---:R-:W-:-:S05]  /*e000*/  MOV R5, R6 ;  /* 0x0000000600057202 */ /* 0x004fca0000000f00 */
[----:B------:R-:W-:-:S05]  /*e010*/  IMAD.WIDE.U32 R2, R2, 0x50, R4 ;  /* 0x0000005002027825 */ /* 0x000fca00078e0004 */
[----:B------:R-:W-:Y:S02]  /*e020*/  LEA R8, P0, R2, c[0x0][0x1f8], 0x1 ;  /* 0x00007e0002087a11 */ /* 0x000fe400078008ff */
[----:B------:R-:W-:Y:S02]  /*e030*/  IADD3 R0, R3, R0, RZ ;  /* 0x0000000003007210 */ /* 0x000fe40007ffe0ff */
[----:B------:R-:W-:Y:S02]  /*e040*/  IADD3 R6, P1, R8, UR4, RZ ;  /* 0x0000000408067c10 */ /* 0x000fe4000ff3e0ff */
[----:B------:R-:W-:Y:S02]  /*e050*/  LEA.HI.X R9, R2, c[0x0][0x1fc], R0, 0x1, P0 ;  /* 0x00007f0002097a11 */ /* 0x000fe400000f0c00 */
[----:B------:R-:W-:Y:S02]  /*e060*/  IADD3 R4, P0, R6, UR4, RZ ;  /* 0x0000000406047c10 */ /* 0x000fe4000ff1e0ff */
[----:B------:R-:W-:-:S02]  /*e070*/  IADD3.X R7, R9, UR5, RZ, P1, !PT ;  /* 0x0000000509077c10 */ /* 0x000fc40008ffe4ff */
[----:B------:R-:W-:Y:S02]  /*e080*/  IADD3 R2, P2, R4, UR4, RZ ;  /* 0x0000000404027c10 */ /* 0x000fe4000ff5e0ff */
[----:B------:R-:W-:Y:S02]  /*e090*/  IADD3.X R5, R7, UR5, RZ, P0, !PT ;  /* 0x0000000507057c10 */ /* 0x000fe400087fe4ff */
[----:B------:R-:W-:Y:S02]  /*e0a0*/  ISETP.GE.AND P0, PT, R136, c[0x0][0x1d4], PT ;  /* 0x0000750088007a0c */ /* 0x000fe40003f06270 */
[----:B------:R-:W-:Y:S02]  /*e0b0*/  IADD3 R10, P1, R2, UR4, RZ ;  /* 0x00000004020a7c10 */ /* 0x000fe4000ff3e0ff */
[----:B------:R-:W-:Y:S02]  /*e0c0*/  IADD3.X R3, R5, UR5, RZ, P2, !PT ;  /* 0x0000000505037c10 */ /* 0x000fe400097fe4ff */
[----:B------:R-:W-:-:S02]  /*e0d0*/  ISETP.LT.OR P2, PT, R72, 0x1, P0 ;  /* 0x000000014800780c */ /* 0x000fc40000741670 */
[C---:B------:R-:W-:Y:S02]  /*e0e0*/  ISETP.LT.OR P5, PT, R72.reuse, 0x11, P0 ;  /* 0x000000114800780c */ /* 0x040fe400007a1670 */
[----:B------:R-:W-:Y:S02]  /*e0f0*/  IADD3.X R11, R3, UR5, RZ, P1, !PT ;  /* 0x00000005030b7c10 */ /* 0x000fe40008ffe4ff */
[C---:B------:R-:W-:Y:S02]  /*e100*/  ISETP.LT.OR P3, PT, R72.reuse, 0x21, P0 ;  /* 0x000000214800780c */ /* 0x040fe40000761670 */
[C---:B------:R-:W-:Y:S02]  /*e110*/  ISETP.LT.OR P1, PT, R72.reuse, 0x31, P0 ;  /* 0x000000314800780c */ /* 0x040fe40000721670 */
[----:B------:R-:W-:-:S03]  /*e120*/  ISETP.LT.OR P0, PT, R72, 0x41, P0 ;  /* 0x000000414800780c */ /* 0x000fc60000701670 */
        /* <DEDUP_REMOVED lines=9> */
[----:B------:R-:W3:Y:S04]  /*e1c0*/  LDSM.16.M88.4 R16, [R208] ;  /* 0x00000000d010783b */ /* 0x000ee80000000200 */
[----:B------:R-:W4:Y:S04]  /*e1d0*/  LDSM.16.M88.4 R12, [R208+0x2000] ;  /* 0x00200000d00c783b */ /* 0x000f280000000200 */
[----:B------:R-:W-:Y:S04]  /*e1e0*/  LDSM.16.M88.4 R40, [R203] ;  /* 0x00000000cb28783b */ /* 0x000fe80000000200 */
[----:B--2---:R-:W-:Y:S04]  /*e1f0*/  LDSM.16.M88.4 R4, [R209+0x2000] ;  /* 0x00200000d104783b */ /* 0x004fe80000000200 */
[----:B------:R-:W0:Y:S04]  /*e200*/  LDGDEPBAR ;  /* 0x00000000000079af */ /* 0x000e280000000000 */
[----:B-1----:R-:W1:Y:S01]  /*e210*/  LDSM.16.M88.4 R8, [R209] ;  /* 0x00000000d108783b */ /* 0x002e620000000200 */
[----:B---3--:R-:W-:Y:S08]  /*e220*/  HMMA.16816.F32 R60, R16, R36, R56 ;  /* 0x00000024103c723c */ /* 0x008ff00000001838 */
[----:B------:R-:W-:Y:S08]  /*e230*/  HMMA.16816.F32 R56, R28, R46, RZ ;  /* 0x0000002e1c38723c */ /* 0x000ff000000018ff */
[----:B----4-:R-:W-:Y:S08]  /*e240*/  HMMA.16816.F32 R44, R12, R36, R52 ;  /* 0x000000240c2c723c */ /* 0x010ff00000001834 */
[----:B------:R-:W-:Y:S08]  /*e250*/  HMMA.16816.F32 R52, R24, R50, R64 ;  /* 0x000000321834723c */ /* 0x000ff00000001840 */
[----:B-1----:R-:W-:Y:S08]  /*e260*/  HMMA.16816.F32 R64, R8, R40, R60 ;  /* 0x000000280840723c */ /* 0x002ff0000000183c */
        /* <DEDUP_REMOVED lines=24> */
[----:B-----5:R1:W4:Y:S03]  /*e3f0*/  MUFU.TANH R138, R0 ;  /* 0x00000000008a7308 */ /* 0x0203260000002400 */
        /* <DEDUP_REMOVED lines=247> */
.L_x_916:
[----:B--234-:R-:W-:Y:S05]  /*f370*/  BSYNC B0 ;  /* 0x0000000000007941 */ /* 0x01cfea0003800000 */
.L_x_915:
[----:B-1----:R-:W2:Y:S04]  /*f380*/  LDL R0, [R1+0x4c] ;  /* 0x00004c0001007983 */ /* 0x002ea80000100800 */
[----:B------:R-:W3:Y:S04]  /*f390*/  LDL R8, [R1+0x24] ;  /* 0x0000240001087983 */ /* 0x000ee80000100800 */
[----:B------:R-:W4:Y:S01]  /*f3a0*/  LDL R61, [R1+0x1c] ;  /* 0x00001c00013d7983 */ /* 0x000f220000100800 */
[----:B------:R-:W-:Y:S01]  /*f3b0*/  IMAD.MOV.U32 R62, RZ, RZ, c[0x0][0x32c] ;  /* 0x0000cb00ff3e7624 */ /* 0x000fe200078e00ff */
[----:B------:R-:W-:-:S02]  /*f3c0*/  ULDC UR4, c[0x0][0x324] ;  /* 0x0000c90000047ab9 */ /* 0x000fc40000000800 */
[----:B------:R-:W-:Y:S01]  /*f3d0*/  ULOP3.LUT UR4, URZ, UR4, URZ, 0x33, !UPT ;  /* 0x000000043f047292 */ /* 0x000fe2000f8e333f */
[----:B------:R-:W0:Y:S01]  /*f3e0*/  LDGDEPBAR ;  /* 0x00000000000079af */ /* 0x000e220000000000 */
[----:B------:R-:W-:Y:S01]  /*f3f0*/  ISETP.GE.AND P0, PT, R62, 0x1, PT ;  /* 0x000000013e00780c */ /* 0x000fe20003f06270 */
[----:B--2---:R-:W-:-:S04]  /*f400*/  IMAD.IADD R0, R0, 0x1, R147 ;  /* 0x0000000100007824 */ /* 0x004fc800078e0293 */
[----:B------:R-:W-:-:S04]  /*f410*/  @P6 IMAD.HI.U32 R2, R0, c[0x0][0x2c8], RZ ;  /* 0x0000b20000026a27 */ /* 0x000fc800078e00ff */
[----:B------:R-:W-:Y:S01]  /*f420*/  IMAD.MOV.U32 R4, RZ, RZ, R0 ;  /* 0x000000ffff047224 */ /* 0x000fe200078e0000 */
[----:B------:R-:W-:Y:S01]  /*f430*/  @P6 SHF.R.U32.HI R4, RZ, c[0x0][0x2cc], R2 ;  /* 0x0000b300ff046a19 */ /* 0x000fe20000011602 */
[----:B------:R-:W-:-:S04]  /*f440*/  IMAD.IADD R0, R153, 0x1, R84 ;  /* 0x0000000199007824 */ /* 0x000fc800078e0254 */
[----:B------:R-:W1:Y:S01]  /*f450*/  SHFL.IDX PT, R3, R4, RZ, 0x1c1f ;  /* 0x001c1fff04037589 */ /* 0x000e6200000e0000 */
[----:B---3--:R-:W-:Y:S01]  /*f460*/  IADD3 R2, -R8, 0x1, R0 ;  /* 0x0000000108027810 */ /* 0x008fe20007ffe100 */
[--C-:B------:R-:W-:Y:S02]  /*f470*/  IMAD.IADD R7, R0, 0x1, -R8.reuse ;  /* 0x0000000100077824 */ /* 0x100fe400078e0a08 */
[----:B------:R-:W-:Y:S01]  /*f480*/  IMAD.IADD R8, R84, 0x1, -R8 ;  /* 0x0000000154087824 */ /* 0x000fe200078e0a08 */
[----:B----4-:R-:W-:-:S04]  /*f490*/  IADD3 R2, R2, -R61, RZ ;  /* 0x8000003d02027210 */ /* 0x010fc80007ffe0ff */
[C---:B------:R-:W-:Y:S02]  /*f4a0*/  IADD3 R5, R2.reuse, c[0x0][0x328], RZ ;  /* 0x0000ca0002057a10 */ /* 0x040fe40007ffe0ff */
[----:B------:R-:W-:Y:S02]  /*f4b0*/  IADD3 R6, R2, UR4, RZ ;  /* 0x0000000402067c10 */ /* 0x000fe4000fffe0ff */
[-C--:B-1----:R-:W-:Y:S02]  /*f4c0*/  IADD3 R2, R5, R3.reuse, RZ ;  /* 0x0000000305027210 */ /* 0x082fe40007ffe0ff */
[----:B------:R-:W-:Y:S02]  /*f4d0*/  IADD3 R0, R6, R3, RZ ;  /* 0x0000000306007210 */ /* 0x000fe40007ffe0ff */
        /* <DEDUP_REMOVED lines=13> */
.L_x_919:
[----:B------:R-:W-:-:S04]  /*f5b0*/  MOV R9, c[0x0][0x32c] ;  /* 0x0000cb0000097a02 */ /* 0x000fc80000000f00 */
[----:B------:R-:W-:-:S13]  /*f5c0*/  ISETP.NE.AND P0, PT, R9, 0x1, PT ;  /* 0x000000010900780c */ /* 0x000fda0003f05270 */
[----:B------:R-:W-:-:S05]  /*f5d0*/  @P0 IMAD.HI.U32 R9, R3, c[0x0][0x330], RZ ;  /* 0x0000cc0003090a27 */ /* 0x000fca00078e00ff */
[----:B------:R-:W-:Y:S02]  /*f5e0*/  @P0 SHF.R.U32.HI R3, RZ, c[0x0][0x334], R9 ;  /* 0x0000cd00ff030a19 */ /* 0x000fe40000011609 */
.L_x_920:
[----:B------:R-:W-:Y:S05]  /*f5f0*/  BSYNC B0 ;  /* 0x0000000000007941 */ /* 0x000fea0003800000 */
.L_x_918:
[----:B------:R-:W-:-:S05]  /*f600*/  IMAD R3, R3, c[0x0][0x32c], R8 ;  /* 0x0000cb0003037a24 */ /* 0x000fca00078e0208 */
[----:B------:R-:W-:Y:S02]  /*f610*/  IADD3 R9, R3, c[0x0][0x32c], RZ ;  /* 0x0000cb0003097a10 */ /* 0x000fe40007ffe0ff */
[----:B------:R-:W-:Y:S02]  /*f620*/  IMNMX R0, R0, R3, !PT ;  /* 0x0000000300007217 */ /* 0x000fe40007800200 */
[----:B------:R-:W-:Y:S02]  /*f630*/  IMNMX R2, R2, R9, PT ;  /* 0x0000000902027217 */ /* 0x000fe40003800200 */
.L_x_917:
[C---:B------:R-:W-:Y:S01]  /*f640*/  ISETP.GE.AND P0, PT, R84.reuse, 0x9, PT ;  /* 0x000000095400780c */ /* 0x040fe20003f06270 */
        /* <DEDUP_REMOVED lines=52> */
[----:B------:R-:W-:Y:S02]  /*f990*/  ISETP.LT.OR P0, PT, R2, 0x2a, P0 ;  /* 0x0000002a0200780c */ /* 0x000fe40000701670 */
        /* <DEDUP_REMOVED lines=58> */
.L_x_923:
[----:B------:R-:W-:-:S04]  /*fd40*/  MOV R22, c[0x0][0x32c] ;  /* 0x0000cb0000167a02 */ /* 0x000fc80000000f00 */
[----:B------:R-:W-:-:S13]  /*fd50*/  ISETP.NE.AND P0, PT, R22, 0x1, PT ;  /* 0x000000011600780c */ /* 0x000fda0003f05270 */
[----:B------:R-:W-:-:S05]  /*fd60*/  @P0 IMAD.HI.U32 R22, R3, c[0x0][0x330], RZ ;  /* 0x0000cc0003160a27 */ /* 0x000fca00078e00ff */
[----:B------:R-:W-:Y:S02]  /*fd70*/  @P0 SHF.R.U32.HI R3, RZ, c[0x0][0x334], R22 ;  /* 0x0000cd00ff030a19 */ /* 0x000fe40000011616 */
.L_x_924:
[----:B------:R-:W-:Y:S05]  /*fd80*/  BSYNC B0 ;  /* 0x0000000000007941 */ /* 0x000fea0003800000 */
.L_x_922:
[----:B------:R-:W-:-:S05]  /*fd90*/  IMAD R3, R3, c[0x0][0x32c], R8 ;  /* 0x0000cb0003037a24 */ /* 0x000fca00078e0208 */
[----:B------:R-:W-:Y:S02]  /*fda0*/  IADD3 R22, R3, c[0x0][0x32c], RZ ;  /* 0x0000cb0003167a10 */ /* 0x000fe40007ffe0ff */
[----:B------:R-:W-:Y:S02]  /*fdb0*/  IMNMX R0, R0, R3, !PT ;  /* 0x0000000300007217 */ /* 0x000fe40007800200 */
[----:B------:R-:W-:Y:S02]  /*fdc0*/  IMNMX R2, R2, R22, PT ;  /* 0x0000001602027217 */ /* 0x000fe40003800200 */
.L_x_921:
        /* <DEDUP_REMOVED lines=92> */
.L_x_927:
[----:B------:R-:W-:-:S04]  /*10390*/  MOV R22, c[0x0][0x32c] ;  /* 0x0000cb0000167a02 */ /* 0x000fc80000000f00 */
[----:B------:R-:W-:-:S13]  /*103a0*/  ISETP.NE.AND P0, PT, R22, 0x1, PT ;  /* 0x000000011600780c */ /* 0x000fda0003f05270 */
[----:B------:R-:W-:-:S05]  /*103b0*/  @P0 IMAD.HI.U32 R22, R3, c[0x0][0x330], RZ ;  /* 0x0000cc0003160a27 */ /* 0x000fca00078e00ff */
[----:B------:R-:W-:Y:S02]  /*103c0*/  @P0 SHF.R.U32.HI R3, RZ, c[0x0][0x334], R22 ;  /* 0x0000cd00ff030a19 */ /* 0x000fe40000011616 */
.L_x_928:
[----:B------:R-:W-:Y:S05]  /*103d0*/  BSYNC B0 ;  /* 0x0000000000007941 */ /* 0x000fea0003800000 */
.L_x_926:
[----:B------:R-:W-:-:S05]  /*103e0*/  IMAD R3, R3, c[0x0][0x32c], R8 ;  /* 0x0000cb0003037a24 */ /* 0x000fca00078e0208 */
[----:B------:R-:W-:Y:S02]  /*103f0*/  IADD3 R22, R3, c[0x0][0x32c], RZ ;  /* 0x0000cb0003167a10 */ /* 0x000fe40007ffe0ff */
[----:B------:R-:W-:Y:S02]  /*10400*/  IMNMX R0, R0, R3, !PT ;  /* 0x0000000300007217 */ /* 0x000fe40007800200 */
[----:B------:R-:W-:Y:S02]  /*10410*/  IMNMX R2, R2, R22, PT ;  /* 0x0000001602027217 */ /* 0x000fe40003800200 */
.L_x_925:
        /* <DEDUP_REMOVED lines=92> */
.L_x_931:
[----:B------:R-:W-:-:S04]  /*109e0*/  MOV R4, c[0x0][0x32c] ;  /* 0x0000cb0000047a02 */ /* 0x000fc80000000f00 */
[----:B------:R-:W-:-:S13]  /*109f0*/  ISETP.NE.AND P0, PT, R4, 0x1, PT ;  /* 0x000000010400780c */ /* 0x000fda0003f05270 */
[----:B------:R-:W-:-:S05]  /*10a00*/  @P0 IMAD.HI.U32 R4, R3, c[0x0][0x330], RZ ;  /* 0x0000cc0003040a27 */ /* 0x000fca00078e00ff */
[----:B------:R-:W-:Y:S02]  /*10a10*/  @P0 SHF.R.U32.HI R3, RZ, c[0x0][0x334], R4 ;  /* 0x0000cd00ff030a19 */ /* 0x000fe40000011604 */
.L_x_932:
[----:B------:R-:W-:Y:S05]  /*10a20*/  BSYNC B0 ;  /* 0x0000000000007941 */ /* 0x000fea0003800000 */
.L_x_930:
[----:B------:R-:W-:-:S05]  /*10a30*/  IMAD R3, R3, c[0x0][0x32c], R8 ;  /* 0x0000cb0003037a24 */ /* 0x000fca00078e0208 */
[----:B------:R-:W-:Y:S02]  /*10a40*/  IADD3 R4, R3, c[0x0][0x32c], RZ ;  /* 0x0000cb0003047a10 */ /* 0x000fe40007ffe0ff */
[----:B------:R-:W-:Y:S02]  /*10a50*/  IMNMX R0, R0, R3, !PT ;  /* 0x0000000300007217 */ /* 0x000fe40007800200 */
[----:B------:R-:W-:Y:S02]  /*10a60*/  IMNMX R2, R2, R4, PT ;  /* 0x0000000402027217 */ /* 0x000fe40003800200 */
.L_x_929:
[----:B------:R-:W-:Y:S01]  /*10a70*/  ISETP.NE.AND P0, PT, R21, RZ, PT ;  /* 0x000000ff1500720c */ /* 0x000fe20003f05270 */
[----:B------:R-:W-:Y:S01]  /*10a80*/  LDSM.16.MT88.4 R80, [R202] ;  /* 0x00000000ca50783b */ /* 0x000fe20000004200 */
[----:B------:R-:W-:Y:S02]  /*10a90*/  FMNMX.FTZ R3, R26, R30, !PT ;  /* 0x0000001e1a037209 */ /* 0x000fe40007810000 */
[----:B------:R-:W-:Y:S01]  /*10aa0*/  ISETP.GT.AND P0, PT, R0, 0x1, !P0 ;  /* 0x000000010000780c */ /* 0x000fe20004704270 */
[----:B------:R-:W-:Y:S01]  /*10ab0*/  LDSM.16.MT88.4 R84, [R204] ;  /* 0x00000000cc54783b */ /* 0x000fe20000004200 */
[----:B------:R-:W-:-:S02]  /*10ac0*/  FMNMX.FTZ R3, R31, R3, !PT ;  /* 0x000000031f037209 */ /* 0x000fc40007810000 */
[----:B------:R-:W-:Y:S01]  /*10ad0*/  ISETP.LT.OR P0, PT, R2, 0x2, P0 ;  /* 0x000000020200780c */ /* 0x000fe20000701670 */
[----:B------:R-:W-:Y:S01]  /*10ae0*/  LDSM.16.MT88.4 R96, [R201+0x800] ;  /* 0x00080000c960783b */ /* 0x000fe20000004200 */
[----:B------:R-:W-:Y:S02]  /*10af0*/  FMNMX.FTZ R3, R32, R3, !PT ;  /* 0x0000000320037209 */ /* 0x000fe40007810000 */
[----:B------:R-:W-:Y:S01]  /*10b00*/  FSEL R75, R140, -INF , !P0 ;  /* 0xff8000008c4b7808 */ /* 0x000fe20004000000 */
[----:B------:R-:W-:Y:S01]  /*10b10*/  LDSM.16.MT88.4 R88, [R205+0x800] ;  /* 0x00080000cd58783b */ /* 0x000fe20000004200 */
[----:B------:R-:W-:Y:S02]  /*10b20*/  ISETP.NE.AND P0, PT, R20, RZ, PT ;  /* 0x000000ff1400720c */ /* 0x000fe40003f05270 */
[----:B------:R-:W-:Y:S01]  /*10b30*/  FMNMX.FTZ R3, R33, R3, !PT ;  /* 0x0000000321037209 */ /* 0x000fe20007810000 */
[----:B------:R-:W-:Y:S01]  /*10b40*/  LDSM.16.MT88.4 R100, [R204+0x800] ;  /* 0x00080000cc64783b */ /* 0x000fe20000004200 */
[----:B------:R-:W-:-:S02]  /*10b50*/  ISETP.GT.AND P0, PT, R0, 0x8, !P0 ;  /* 0x000000080000780c */ /* 0x000fc40004704270 */
[----:B------:R-:W-:Y:S01]  /*10b60*/  FMNMX.FTZ R3, R34, R3, !PT ;  /* 0x0000000322037209 */ /* 0x000fe20007810000 */
[----:B------:R-:W-:Y:S01]  /*10b70*/  LDSM.16.MT88.4 R160, [R201+0x1000] ;  /* 0x00100000c9a0783b */ /* 0x000fe20000004200 */
[----:B------:R-:W-:Y:S02]  /*10b80*/  ISETP.LT.OR P0, PT, R2, 0x9, P0 ;  /* 0x000000090200780c */ /* 0x000fe40000701670 */
[----:B------:R-:W-:Y:S01]  /*10b90*/  FMNMX.FTZ R3, R35, R3, !PT ;  /* 0x0000000323037209 */ /* 0x000fe20007810000 */
[----:B------:R-:W-:Y:S01]  /*10ba0*/  LDSM.16.MT88.4 R164, [R205+0x1000] ;  /* 0x00100000cda4783b */ /* 0x000fe20000004200 */
[----:B------:R-:W-:Y:S02]  /*10bb0*/  FSEL R109, R135, -INF , !P0 ;  /* 0xff800000876d7808 */ /* 0x000fe40004000000 */
[----:B------:R-:W-:Y:S01]  /*10bc0*/  ISETP.NE.AND P0, PT, R19, RZ, PT ;  /* 0x000000ff1300720c */ /* 0x000fe20003f05270 */
[----:B------:R-:W-:Y:S01]  /*10bd0*/  LDSM.16.MT88.4 R168, [R202+0x1000] ;  /* 0x00100000caa8783b */ /* 0x000fe20000004200 */
[----:B------:R-:W-:-:S02]  /*10be0*/  FMNMX.FTZ R3, R37, R3, !PT ;  /* 0x0000000325037209 */ /* 0x000fc40007810000 */
[----:B------:R-:W-:Y:S01]  /*10bf0*/  ISETP.GT.AND P0, PT, R0, 0x9, !P0 ;  /* 0x000000090000780c */ /* 0x000fe20004704270 */
[----:B------:R-:W-:Y:S01]  /*10c00*/  LDSM.16.MT88.4 R172, [R204+0x1000] ;  /* 0x00100000ccac783b */ /* 0x000fe20000004200 */
[----:B------:R-:W-:Y:S02]  /*10c10*/  FMNMX.FTZ R3, R45, R3, !PT ;  /* 0x000000032d037209 */ /* 0x000fe40007810000 */
[----:B------:R-:W-:Y:S01]  /*10c20*/  ISETP.LT.OR P0, PT, R2, 0xa, P0 ;  /* 0x0000000a0200780c */ /* 0x000fe20000701670 */
[----:B------:R-:W-:Y:S01]  /*10c30*/  LDSM.16.MT88.4 R156, [R201+0x1800] ;  /* 0x00180000c99c783b */ /* 0x000fe20000004200 */
[----:B------:R-:W-:Y:S02]  /*10c40*/  FMNMX.FTZ R3, R46, R3, !PT ;  /* 0x000000032e037209 */ /* 0x000fe40007810000 */
[----:B------:R-:W-:Y:S01]  /*10c50*/  FSEL R110, R134, -INF , !P0 ;  /* 0xff800000866e7808 */ /* 0x000fe20004000000 */
[----:B------:R-:W-:Y:S01]  /*10c60*/  LDSM.16.MT88.4 R152, [R205+0x1800] ;  /* 0x00180000cd98783b */ /* 0x000fe20000004200 */
        /* <DEDUP_REMOVED lines=21> */
[----:B------:R-:W-:Y:S01]  /*10dc0*/  ISETP.NE.AND P0, PT, R15, RZ, PT ;  /* 0x000000ff0f00720c */ /* 0x000fe20003f05270 */
[----:B------:R-:W-:Y:S01]  /*10dd0*/  LDSM.16.MT88.4 R92, [R202+0x800] ;  /* 0x00080000ca5c783b */ /* 0x000fe20000004200 */
[----:B------:R-:W-:Y:S02]  /*10de0*/  FMNMX.FTZ R3, R184, R3, !PT ;  /* 0x00000003b8037209 */ /* 0x000fe40007810000 */
[----:B------:R-:W-:-:S03]  /*10df0*/  ISETP.GT.AND P0, PT, R0, 0x19, !P0 ;  /* 0x000000190000780c */ /* 0x000fc60004704270 */
[----:B------:R-:W1:Y:S01]  /*10e00*/  SHFL.BFLY PT, R4, R3, 0x2, 0x1f ;  /* 0x0c401f0003047f89 */ /* 0x000e6200000e0000 */
[----:B------:R-:W-:-:S04]  /*10e10*/  ISETP.LT.OR P0, PT, R2, 0x1a, P0 ;  /* 0x0000001a0200780c */ /* 0x000fc80000701670 */
[----:B------:R-:W-:Y:S02]  /*10e20*/  FSEL R124, R124, -INF , !P0 ;  /* 0xff8000007c7c7808 */ /* 0x000fe40004000000 */
[----:B------:R-:W-:-:S04]  /*10e30*/  ISETP.NE.AND P0, PT, R14, RZ, PT ;  /* 0x000000ff0e00720c */ /* 0x000fc80003f05270 */
[----:B------:R-:W-:-:S04]  /*10e40*/  ISETP.GT.AND P0, PT, R0, 0x20, !P0 ;  /* 0x000000200000780c */ /* 0x000fc80004704270 */
[----:B------:R-:W-:-:S04]  /*10e50*/  ISETP.LT.OR P0, PT, R2, 0x21, P0 ;  /* 0x000000210200780c */ /* 0x000fc80000701670 */
[----:B------:R-:W-:Y:S02]  /*10e60*/  FSEL R128, R128, -INF , !P0 ;  /* 0xff80000080807808 */ /* 0x000fe40004000000 */
[----:B------:R-:W-:Y:S02]  /*10e70*/  ISETP.NE.AND P0, PT, R13, RZ, PT ;  /* 0x000000ff0d00720c */ /* 0x000fe40003f05270 */
[----:B-1----:R-:W-:Y:S02]  /*10e80*/  FMNMX.FTZ R3, R3, R4, !PT ;  /* 0x0000000403037209 */ /* 0x002fe40007810000 */
        /* <DEDUP_REMOVED lines=11> */
[----:B------:R-:W-:Y:S01]  /*10f40*/  FMUL.FTZ R3, R72, c[0x0][0x2d0] ;  /* 0x0000b40048037a20 */ /* 0x000fe20000410000 */
[----:B------:R-:W-:-:S04]  /*10f50*/  ISETP.LT.OR P0, PT, R2, 0x2a, P0 ;  /* 0x0000002a0200780c */ /* 0x000fc80000701670 */
[----:B------:R-:W-:Y:S02]  /*10f60*/  FSEL R181, R181, -INF , !P0 ;  /* 0xff800000b5b57808 */ /* 0x000fe40004000000 */
[----:B------:R-:W-:Y:S02]  /*10f70*/  ISETP.GT.AND P0, PT, R0, 0x30, !P6 ;  /* 0x000000300000780c */ /* 0x000fe40007704270 */
[----:B------:R-:W-:Y:S02]  /*10f80*/  ISETP.NE.AND P6, PT, R9, RZ, PT ;  /* 0x000000ff0900720c */ /* 0x000fe40003fc5270 */
[----:B------:R-:W-:-:S04]  /*10f90*/  ISETP.LT.OR P0, PT, R2, 0x31, P0 ;  /* 0x000000310200780c */ /* 0x000fc80000701670 */
[----:B------:R-:W-:Y:S02]  /*10fa0*/  FSEL R189, R78, -INF , !P0 ;  /* 0xff8000004ebd7808 */ /* 0x000fe40004000000 */
[----:B------:R-:W-:Y:S02]  /*10fb0*/  ISETP.GT.AND P0, PT, R0, 0x31, !P5 ;  /* 0x000000310000780c */ /* 0x000fe40006f04270 */
[----:B------:R-:W-:Y:S02]  /*10fc0*/  ISETP.NE.AND P5, PT, R10, RZ, PT ;  /* 0x000000ff0a00720c */ /* 0x000fe40003fa5270 */
[----:B------:R-:W-:-:S04]  /*10fd0*/  ISETP.LT.OR P0, PT, R2, 0x32, P0 ;  /* 0x000000320200780c */ /* 0x000fc80000701670 */
[----:B------:R-:W-:Y:S02]  /*10fe0*/  FSEL R188, R76, -INF , !P0 ;  /* 0xff8000004cbc7808 */ /* 0x000fe40004000000 */
[----:B------:R-:W-:Y:S01]  /*10ff0*/  ISETP.GT.AND P0, PT, R0, 0x38, !P3 ;  /* 0x000000380000780c */ /* 0x000fe20005f04270 */
[----:B------:R-:W-:Y:S03]  /*11000*/  LDSM.16.MT88.4 R76, [R205] ;  /* 0x00000000cd4c783b */ /* 0x000fe60000004200 */
[----:B------:R-:W-:-:S04]  /*11010*/  ISETP.LT.OR P0, PT, R2, 0x39, P0 ;  /* 0x000000390200780c */ /* 0x000fc80000701670 */
[----:B------:R-:W-:Y:S02]  /*11020*/  FSEL R190, R60, -INF , !P0 ;  /* 0xff8000003cbe7808 */ /* 0x000fe40004000000 */
[C---:B------:R-:W-:Y:S01]  /*11030*/  ISETP.GT.AND P0, PT, R0.reuse, 0x39, !P2 ;  /* 0x000000390000780c */ /* 0x040fe20005704270 */
[----:B------:R-:W-:Y:S01]  /*11040*/  LDSM.16.MT88.4 R60, [R201] ;  /* 0x00000000c93c783b */ /* 0x000fe20000004200 */
[----:B------:R-:W-:Y:S02]  /*11050*/  ISETP.GT.AND P2, PT, R0, 0x40, !P5 ;  /* 0x000000400000780c */ /* 0x000fe40006f44270 */
[----:B------:R-:W-:Y:S02]  /*11060*/  ISETP.LT.OR P0, PT, R2, 0x3a, P0 ;  /* 0x0000003a0200780c */ /* 0x000fe40000701670 */
[----:B------:R-:W-:Y:S02]  /*11070*/  ISETP.NE.AND P5, PT, R29, RZ, PT ;  /* 0x000000ff1d00720c */ /* 0x000fe40003fa5270 */
[----:B------:R-:W-:-:S02]  /*11080*/  FSEL R191, R53, -INF , !P0 ;  /* 0xff80000035bf7808 */ /* 0x000fc40004000000 */
[C---:B------:R-:W-:Y:S02]  /*11090*/  ISETP.GT.AND P0, PT, R0.reuse, RZ, !P1 ;  /* 0x000000ff0000720c */ /* 0x040fe40004f04270 */
[----:B------:R-:W-:Y:S02]  /*110a0*/  ISETP.GT.AND P1, PT, R0, 0x41, !P6 ;  /* 0x000000410000780c */ /* 0x000fe40007724270 */
[----:B------:R-:W-:Y:S02]  /*110b0*/  ISETP.LT.OR P0, PT, R2, 0x1, P0 ;  /* 0x000000010200780c */ /* 0x000fe40000701670 */
[----:B------:R-:W-:Y:S02]  /*110c0*/  ISETP.NE.AND P6, PT, R28, RZ, PT ;  /* 0x000000ff1c00720c */ /* 0x000fe40003fc5270 */
[----:B------:R-:W-:Y:S02]  /*110d0*/  FSEL R67, R142, -INF , !P0 ;  /* 0xff8000008e437808 */ /* 0x000fe40004000000 */
[----:B------:R-:W-:Y:S01]  /*110e0*/  FSETP.NEU.FTZ.AND P0, PT, R72, -INF , PT ;  /* 0xff8000004800780b */ /* 0x000fe20003f1d000 */
[----:B------:R-:W-:Y:S01]  /*110f0*/  LDSM.16.MT88.4 R140, [R204+0x1800] ;  /* 0x00180000cc8c783b */ /* 0x000fe20000004200 */
[----:B------:R-:W-:-:S02]  /*11100*/  FMNMX.FTZ R7, R67, R75, !PT ;  /* 0x0000004b43077209 */ /* 0x000fc40007810000 */
[----:B------:R-:W-:Y:S02]  /*11110*/  FSEL R5, R3, RZ, P0 ;  /* 0x000000ff03057208 */ /* 0x000fe40000000000 */
[----:B------:R-:W-:Y:S02]  /*11120*/  FMNMX.FTZ R3, R23, R24, !PT ;  /* 0x0000001817037209 */ /* 0x000fe40007810000 */
[----:B------:R-:W-:Y:S02]  /*11130*/  ISETP.GT.AND P3, PT, R0, 0x49, !P6 ;  /* 0x000000490000780c */ /* 0x000fe40007764270 */
[----:B------:R-:W-:-:S04]  /*11140*/  FMNMX.FTZ R3, R25, R3, !PT ;  /* 0x0000000319037209 */ /* 0x000fc80007810000 */
        /* <DEDUP_REMOVED lines=16> */
[----:B------:R-:W-:-:S05]  /*11250*/  FMNMX.FTZ R3, R130, R3, !PT ;  /* 0x0000000382037209 */ /* 0x000fca0007810000 */
[----:B------:R-:W1:Y:S02]  /*11260*/  SHFL.BFLY PT, R4, R3, 0x2, 0x1f ;  /* 0x0c401f0003047f89 */ /* 0x000e6400000e0000 */
[----:B-1----:R-:W-:-:S05]  /*11270*/  FMNMX.FTZ R3, R3, R4, !PT ;  /* 0x0000000403037209 */ /* 0x002fca0007810000 */
[----:B------:R-:W1:Y:S02]  /*11280*/  SHFL.BFLY PT, R4, R3, 0x1, 0x1f ;  /* 0x0c201f0003047f89 */ /* 0x000e6400000e0000 */
[----:B-1----:R-:W-:-:S04]  /*11290*/  FMNMX.FTZ R71, R3, R4, !PT ;  /* 0x0000000403477209 */ /* 0x002fc80007810000 */
[C---:B------:R-:W-:Y:S01]  /*112a0*/  FSETP.NEU.FTZ.AND P0, PT, R71.reuse, -INF , PT ;  /* 0xff8000004700780b */ /* 0x040fe20003f1d000 */
[----:B------:R-:W-:-:S05]  /*112b0*/  FMUL.FTZ R3, R71, c[0x0][0x2d0] ;  /* 0x0000b40047037a20 */ /* 0x000fca0000410000 */
[----:B------:R-:W-:Y:S01]  /*112c0*/  FSEL R4, R3, RZ, P0 ;  /* 0x000000ff03047208 */ /* 0x000fe20000000000 */
[--C-:B------:R-:W-:Y:S01]  /*112d0*/  FFMA.FTZ R3, R26, c[0x0][0x2d0], -R5.reuse ;  /* 0x0000b4001a037a23 */ /* 0x100fe20000010805 */
[----:B------:R-:W-:Y:S01]  /*112e0*/  ISETP.GT.AND P0, PT, R0, 0x48, !P5 ;  /* 0x000000480000780c */ /* 0x000fe20006f04270 */
[----:B------:R-:W-:Y:S01]  /*112f0*/  FFMA.FTZ R0, R57, c[0x0][0x2d0], -R5 ;  /* 0x0000b40039007a23 */ /* 0x000fe20000010805 */
[----:B------:R-:W-:Y:S01]  /*11300*/  ISETP.LT.OR P5, PT, R2, 0x41, P2 ;  /* 0x000000410200780c */ /* 0x000fe200017a1670 */
[----:B------:R1:W-:Y:S01]  /*11310*/  MUFU.EX2 R119, R3 ;  /* 0x0000000300777308 */ /* 0x0003e20000000800 */
[--C-:B------:R-:W-:Y:S01]  /*11320*/  FFMA.FTZ R6, R36, c[0x0][0x2d0], -R4.reuse ;  /* 0x0000b40024067a23 */ /* 0x100fe20000010804 */
[C---:B------:R-:W-:Y:S02]  /*11330*/  ISETP.LT.OR P2, PT, R2.reuse, 0x42, P1 ;  /* 0x000000420200780c */ /* 0x040fe40000f41670 */
[C---:B------:R-:W-:Y:S02]  /*11340*/  ISETP.LT.OR P1, PT, R2.reuse, 0x49, P0 ;  /* 0x000000490200780c */ /* 0x040fe40000721670 */
[----:B------:R-:W-:Y:S01]  /*11350*/  ISETP.LT.OR P0, PT, R2, 0x4a, P3 ;  /* 0x0000004a0200780c */ /* 0x000fe20001f01670 */
[----:B------:R-:W-:Y:S01]  /*11360*/  FFMA.FTZ R2, R59, c[0x0][0x2d0], -R4 ;  /* 0x0000b4003b027a23 */ /* 0x000fe20000010804 */
[----:B------:R2:W-:Y:S01]  /*11370*/  MUFU.EX2 R247, R6 ;  /* 0x0000000600f77308 */ /* 0x0005e20000000800 */
[----:B------:R-:W-:-:S02]  /*11380*/  FSEL R176, R176, -INF , !P5 ;  /* 0xff800000b0b07808 */ /* 0x000fc40006800000 */
[----:B------:R-:W-:Y:S02]  /*11390*/  FSEL R179, R179, -INF , !P2 ;  /* 0xff800000b3b37808 */ /* 0x000fe40005000000 */
[----:B------:R-:W-:Y:S02]  /*113a0*/  FSEL R178, R178, -INF , !P1 ;  /* 0xff800000b2b27808 */ /* 0x000fe40004800000 */
[----:B------:R-:W-:Y:S01]  /*113b0*/  FSEL R177, R177, -INF , !P0 ;  /* 0xff800000b1b17808 */ /* 0x000fe20004000000 */
[----:B-1----:R-:W-:Y:S01]  /*113c0*/  FFMA.FTZ R3, R30, c[0x0][0x2d0], -R5 ;  /* 0x0000b4001e037a23 */ /* 0x002fe20000010805 */
[----:B------:R-:W-:Y:S01]  /*113d0*/  MUFU.EX2 R241, R0 ;  /* 0x0000000000f17308 */ /* 0x000fe20000000800 */
[----:B--2---:R-:W-:-:S07]  /*113e0*/  FFMA.FTZ R6, R38, c[0x0][0x2d0], -R4 ;  /* 0x0000b40026067a23 */ /* 0x004fce0000010804 */
[----:B------:R1:W2:Y:S08]  /*113f0*/  MUFU.EX2 R249, R3 ;  /* 0x0000000300f97308 */ /* 0x0002b00000000800 */
[----:B------:R3:W4:Y:S01]  /*11400*/  MUFU.EX2 R246, R6 ;  /* 0x0000000600f67308 */ /* 0x0007220000000800 */
[----:B-1----:R-:W-:-:S07]  /*11410*/  FFMA.FTZ R3, R31, c[0x0][0x2d0], -R5 ;  /* 0x0000b4001f037a23 */ /* 0x002fce0000010805 */
[----:B------:R-:W-:Y:S01]  /*11420*/  MUFU.EX2 R238, R2 ;  /* 0x0000000200ee7308 */ /* 0x000fe20000000800 */
[----:B--2---:R-:W-:Y:S01]  /*11430*/  F2FP.PACK_AB R12, R249, R119 ;  /* 0x00000077f90c723e */ /* 0x004fe200000000ff */
[----:B---3--:R-:W-:-:S06]  /*11440*/  FFMA.FTZ R6, R39, c[0x0][0x2d0], -R4 ;  /* 0x0000b40027067a23 */ /* 0x008fcc0000010804 */
[----:B------:R1:W-:Y:S01]  /*11450*/  MUFU.EX2 R252, R3 ;  /* 0x0000000300fc7308 */ /* 0x0003e20000000800 */
[----:B----4-:R-:W-:-:S07]  /*11460*/  F2FP.PACK_AB R9, R246, R247 ;  /* 0x000000f7f609723e */ /* 0x010fce00000000ff */
        /* <DEDUP_REMOVED lines=8> */
[----:B--2---:R-:W-:Y:S01]  /*114f0*/  FMNMX.FTZ R6, R109, R7, !PT ;  /* 0x000000076d067209 */ /* 0x004fe20007810000 */
[----:B------:R-:W-:Y:S01]  /*11500*/  FFMA.FTZ R7, R45, c[0x0][0x2d0], -R5 ;  /* 0x0000b4002d077a23 */ /* 0x000fe20000010805 */
[----:B----4-:R-:W-:Y:S02]  /*11510*/  F2FP.PACK_AB R11, R118, R132 ;  /* 0x00000084760b723e */ /* 0x010fe400000000ff */
[----:B------:R-:W-:-:S03]  /*11520*/  FMNMX.FTZ R6, R110, R6, !PT ;  /* 0x000000066e067209 */ /* 0x000fc60007810000 */
[----:B------:R2:W-:Y:S01]  /*11530*/  MUFU.EX2 R251, R7 ;  /* 0x0000000700fb7308 */ /* 0x0005e20000000800 */
[----:B-1----:R-:W-:-:S07]  /*11540*/  FFMA.FTZ R3, R23, c[0x0][0x2d0], -R4 ;  /* 0x0000b40017037a23 */ /* 0x002fce0000010804 */
[----:B------:R1:W-:Y:S01]  /*11550*/  MUFU.EX2 R243, R3 ;  /* 0x0000000300f37308 */ /* 0x0003e20000000800 */
[----:B--2---:R-:W-:Y:S01]  /*11560*/  FMNMX.FTZ R7, R112, R6, !PT ;  /* 0x0000000670077209 */ /* 0x004fe20007810000 */
[----:B------:R-:W-:-:S03]  /*11570*/  FFMA.FTZ R6, R46, c[0x0][0x2d0], -R5 ;  /* 0x0000b4002e067a23 */ /* 0x000fc60000010805 */
[----:B------:R-:W-:-:S03]  /*11580*/  FMNMX.FTZ R7, R113, R7, !PT ;  /* 0x0000000771077209 */ /* 0x000fc60007810000 */
[----:B------:R-:W-:Y:S01]  /*11590*/  MUFU.EX2 R117, R6 ;  /* 0x0000000600757308 */ /* 0x000fe20000000800 */
[----:B-1----:R-:W-:-:S07]  /*115a0*/  FFMA.FTZ R3, R24, c[0x0][0x2d0], -R4 ;  /* 0x0000b40018037a23 */ /* 0x002fce0000010804 */
        /* <DEDUP_REMOVED lines=11> */
[----:B-1----:R-:W-:Y:S01]  /*11660*/  FFMA.FTZ R3, R35, c[0x0][0x2d0], -R5 ;  /* 0x0000b40023037a23 */ /* 0x002fe20000010805 */
[----:B--2---:R-:W-:-:S03]  /*11670*/  F2FP.PACK_AB R8, R127, R126 ;  /* 0x0000007e7f08723e */ /* 0x004fc600000000ff */
[----:B------:R1:W-:Y:S03]  /*11680*/  MUFU.EX2 R121, R3 ;  /* 0x0000000300797308 */ /* 0x0003e60000000800 */
[C---:B------:R-:W-:Y:S08]  /*11690*/  HMMA.16816.F32 R24, R12.reuse, R80, RZ ;  /* 0x000000500c18723c */ /* 0x040ff000000018ff */
[----:B------:R-:W-:Y:S01]  /*116a0*/  HMMA.16816.F32 R32, R12, R84, RZ ;  /* 0x000000540c20723c */ /* 0x000fe200000018ff */
[----:B-1----:R-:W-:-:S07]  /*116b0*/  FFMA.FTZ R3, R37, c[0x0][0x2d0], -R5 ;  /* 0x0000b40025037a23 */ /* 0x002fce0000010805 */
[C---:B------:R-:W-:Y:S01]  /*116c0*/  HMMA.16816.F32 R40, R12.reuse, R78, RZ ;  /* 0x0000004e0c28723c */ /* 0x040fe200000018ff */
[----:B------:R1:W2:Y:S07]  /*116d0*/  MUFU.EX2 R120, R3 ;  /* 0x0000000300787308 */ /* 0x0002ae0000000800 */
[C---:B------:R-:W-:Y:S08]  /*116e0*/  HMMA.16816.F32 R36, R12.reuse, R62, RZ ;  /* 0x0000003e0c24723c */ /* 0x040ff000000018ff */
[----:B------:R-:W-:Y:S01]  /*116f0*/  HMMA.16816.F32 R48, R12, R82, RZ ;  /* 0x000000520c30723c */ /* 0x000fe200000018ff */
[----:B-1----:R-:W-:-:S02]  /*11700*/  FMNMX.FTZ R3, R66, R73, !PT ;  /* 0x0000004942037209 */ /* 0x002fc40007810000 */
[----:B--2---:R-:W-:Y:S02]  /*11710*/  F2FP.PACK_AB R10, R120, R121 ;  /* 0x00000079780a723e */ /* 0x004fe400000000ff */
[----:B------:R-:W-:-:S04]  /*11720*/  FMNMX.FTZ R3, R106, R3, !PT ;  /* 0x000000036a037209 */ /* 0x000fc80007810000 */
[----:B------:R-:W-:Y:S01]  /*11730*/  FMNMX.FTZ R3, R107, R3, !PT ;  /* 0x000000036b037209 */ /* 0x000fe20007810000 */
[----:B------:R-:W-:Y:S03]  /*11740*/  HMMA.16816.F32 R28, R8, R88, R20 ;  /* 0x00000058081c723c */ /* 0x000fe60000001814 */
[----:B------:R-:W-:-:S04]  /*11750*/  FMNMX.FTZ R3, R108, R3, !PT ;  /* 0x000000036c037209 */ /* 0x000fc80007810000 */
[----:B------:R-:W-:Y:S01]  /*11760*/  FMNMX.FTZ R3, R111, R3, !PT ;  /* 0x000000036f037209 */ /* 0x000fe20007810000 */
[----:B------:R-:W-:Y:S03]  /*11770*/  HMMA.16816.F32 R20, R8, R100, R32 ;  /* 0x000000640814723c */ /* 0x000fe60000001820 */
[----:B------:R-:W-:-:S04]  /*11780*/  FMNMX.FTZ R3, R115, R3, !PT ;  /* 0x0000000373037209 */ /* 0x000fc80007810000 */
[----:B------:R-:W-:-:S04]  /*11790*/  FMNMX.FTZ R3, R125, R3, !PT ;  /* 0x000000037d037209 */ /* 0x000fc80007810000 */
[----:B------:R-:W-:-:S04]  /*117a0*/  FMNMX.FTZ R3, R129, R3, !PT ;  /* 0x0000000381037209 */ /* 0x000fc80007810000 */
[----:B------:R-:W-:-:S04]  /*117b0*/  FMNMX.FTZ R3, R131, R3, !PT ;  /* 0x0000000383037209 */ /* 0x000fc80007810000 */
[----:B------:R-:W-:-:S04]  /*117c0*/  FMNMX.FTZ R3, R183, R3, !PT ;  /* 0x00000003b7037209 */ /* 0x000fc80007810000 */
[----:B------:R-:W-:-:S04]  /*117d0*/  FMNMX.FTZ R3, R182, R3, !PT ;  /* 0x00000003b6037209 */ /* 0x000fc80007810000 */
[----:B------:R-:W-:-:S04]  /*117e0*/  FMNMX.FTZ R3, R197, R3, !PT ;  /* 0x00000003c5037209 */ /* 0x000fc80007810000 */
[----:B------:R-:W-:Y:S01]  /*117f0*/  FMNMX.FTZ R6, R196, R3, !PT ;  /* 0x00000003c4067209 */ /* 0x000fe20007810000 */
[----:B------:R-:W-:Y:S02]  /*11800*/  FFMA.FTZ R3, R47, c[0x0][0x2d0], -R5 ;  /* 0x0000b4002f037a23 */ /* 0x000fe40000010805 */
[----:B------:R-:W-:Y:S02]  /*11810*/  HMMA.16816.F32 R44, R12, R86, RZ ;  /* 0x000000560c2c723c */ /* 0x000fe400000018ff */
[----:B------:R1:W-:Y:S06]  /*11820*/  MUFU.EX2 R250, R3 ;  /* 0x0000000300fa7308 */ /* 0x0003ec0000000800 */
[C---:B------:R-:W-:Y:S08]  /*11830*/  HMMA.16816.F32 R12, R8.reuse, R92, R24 ;  /* 0x0000005c080c723c */ /* 0x040ff00000001818 */
[----:B------:R-:W-:Y:S01]  /*11840*/  HMMA.16816.F32 R24, R8, R94, R48 ;  /* 0x0000005e0818723c */ /* 0x000fe20000001830 */
[----:B-1----:R-:W-:-:S02]  /*11850*/  FMNMX.FTZ R3, R195, R6, !PT ;  /* 0x00000006c3037209 */ /* 0x002fc40007810000 */
[----:B------:R-:W-:Y:S01]  /*11860*/  FMNMX.FTZ R6, R114, R7, !PT ;  /* 0x0000000772067209 */ /* 0x000fe20007810000 */
[----:B------:R-:W-:Y:S01]  /*11870*/  FFMA.FTZ R7, R52, c[0x0][0x2d0], -R5 ;  /* 0x0000b40034077a23 */ /* 0x000fe20000010805 */
[----:B------:R-:W-:Y:S02]  /*11880*/  FMNMX.FTZ R3, R194, R3, !PT ;  /* 0x00000003c2037209 */ /* 0x000fe40007810000 */
[----:B------:R-:W-:Y:S01]  /*11890*/  FMNMX.FTZ R6, R124, R6, !PT ;  /* 0x000000067c067209 */ /* 0x000fe20007810000 */
[----:B------:R1:W2:Y:S01]  /*118a0*/  MUFU.EX2 R244, R7 ;  /* 0x0000000700f47308 */ /* 0x0002a20000000800 */
[----:B------:R-:W-:Y:S01]  /*118b0*/  FMNMX.FTZ R3, R193, R3, !PT ;  /* 0x00000003c1037209 */ /* 0x000fe20007810000 */
[----:B------:R-:W-:Y:S01]  /*118c0*/  HMMA.16816.F32 R52, R8, R96, R16 ;  /* 0x000000600834723c */ /* 0x000fe20000001810 */
[----:B------:R-:W-:Y:S02]  /*118d0*/  FMNMX.FTZ R6, R128, R6, !PT ;  /* 0x0000000680067209 */ /* 0x000fe40007810000 */
[----:B------:R-:W-:-:S02]  /*118e0*/  FMNMX.FTZ R3, R192, R3, !PT ;  /* 0x00000003c0037209 */ /* 0x000fc40007810000 */
[----:B------:R-:W-:Y:S02]  /*118f0*/  FMNMX.FTZ R6, R148, R6, !PT ;  /* 0x0000000694067209 */ /* 0x000fe40007810000 */
[----:B------:R-:W-:Y:S01]  /*11900*/  FMNMX.FTZ R0, R199, R3, !PT ;  /* 0x00000003c7007209 */ /* 0x000fe20007810000 */
[----:B------:R-:W-:Y:S01]  /*11910*/  FFMA.FTZ R3, R56, c[0x0][0x2d0], -R4 ;  /* 0x0000b40038037a23 */ /* 0x000fe20000010804 */
[----:B------:R-:W-:Y:S01]  /*11920*/  FMNMX.FTZ R6, R180, R6, !PT ;  /* 0x00000006b4067209 */ /* 0x000fe20007810000 */
[----:B------:R-:W-:Y:S01]  /*11930*/  HMMA.16816.F32 R16, R8, R98, R36 ;  /* 0x000000620810723c */ /* 0x000fe20000001824 */
[----:B------:R-:W-:Y:S01]  /*11940*/  FMNMX.FTZ R0, R198, R0, !PT ;  /* 0x00000000c6007209 */ /* 0x000fe20007810000 */
[----:B------:R3:W-:Y:S01]  /*11950*/  MUFU.EX2 R240, R3 ;  /* 0x0000000300f07308 */ /* 0x0007e20000000800 */
[----:B-1----:R-:W-:-:S03]  /*11960*/  FMNMX.FTZ R7, R181, R6, !PT ;  /* 0x00000006b5077209 */ /* 0x002fc60007810000 */
[----:B------:R-:W1:Y:S01]  /*11970*/  SHFL.BFLY PT, R6, R0, 0x2, 0x1f ;  /* 0x0c401f0000067f89 */ /* 0x000e6200000e0000 */
[----:B------:R-:W-:Y:S01]  /*11980*/  FMNMX.FTZ R7, R189, R7, !PT ;  /* 0x00000007bd077209 */ /* 0x000fe20007810000 */
[C---:B------:R-:W-:Y:S08]  /*11990*/  HMMA.16816.F32 R36, R8.reuse, R90, R40 ;  /* 0x0000005a0824723c */ /* 0x040ff00000001828 */
[----:B------:R-:W-:Y:S01]  /*119a0*/  HMMA.16816.F32 R32, R8, R102, R44 ;  /* 0x000000660820723c */ /* 0x000fe2000000182c */
[----:B---3--:R-:W-:-:S04]  /*119b0*/  FFMA.FTZ R3, R58, c[0x0][0x2d0], -R4 ;  /* 0x0000b4003a037a23 */ /* 0x008fc80000010804 */
[----:B------:R3:W4:Y:S02]  /*119c0*/  MUFU.EX2 R239, R3 ;  /* 0x0000000300ef7308 */ /* 0x0007240000000800 */
[----:B------:R-:W-:Y:S02]  /*119d0*/  F2FP.PACK_AB R8, R117, R251 ;  /* 0x000000fb7508723e */ /* 0x000fe400000000ff */
[----:B--2---:R-:W-:Y:S02]  /*119e0*/  F2FP.PACK_AB R10, R244, R250 ;  /* 0x000000faf40a723e */ /* 0x004fe400000000ff */
[----:B-1----:R-:W-:Y:S02]  /*119f0*/  FMNMX.FTZ R0, R0, R6, !PT ;  /* 0x0000000600007209 */ /* 0x002fe40007810000 */
[----:B---3--:R-:W-:-:S03]  /*11a00*/  FMNMX.FTZ R3, R188, R7, !PT ;  /* 0x00000007bc037209 */ /* 0x008fc60007810000 */
[----:B------:R-:W-:Y:S01]  /*11a10*/  SHFL.BFLY PT, R7, R0, 0x1, 0x1f ;  /* 0x0c201f0000077f89 */ /* 0x000fe200000e0000 */
[----:B----4-:R-:W-:Y:S02]  /*11a20*/  F2FP.PACK_AB R9, R239, R240 ;  /* 0x000000f0ef09723e */ /* 0x010fe400000000ff */
[----:B------:R-:W-:-:S04]  /*11a30*/  FMNMX.FTZ R3, R190, R3, !PT ;  /* 0x00000003be037209 */ /* 0x000fc80007810000 */
[----:B------:R-:W-:Y:S01]  /*11a40*/  FMNMX.FTZ R2, R191, R3, !PT ;  /* 0x00000003bf027209 */ /* 0x000fe20007810000 */
[----:B------:R-:W-:-:S03]  /*11a50*/  FFMA.FTZ R3, R64, c[0x0][0x2d0], -R4 ;  /* 0x0000b40040037a23 */ /* 0x000fc60000010804 */
[----:B------:R-:W-:Y:S01]  /*11a60*/  FMNMX.FTZ R2, R176, R2, !PT ;  /* 0x00000002b0027209 */ /* 0x000fe20007810000 */
[----:B------:R1:W2:Y:S03]  /*11a70*/  MUFU.EX2 R237, R3 ;  /* 0x0000000300ed7308 */ /* 0x0002a60000000800 */
[----:B-1----:R-:W-:Y:S01]  /*11a80*/  FMNMX.FTZ R3, R179, R2, !PT ;  /* 0x00000002b3037209 */ /* 0x002fe20007810000 */
[--C-:B------:R-:W-:Y:S01]  /*11a90*/  FFMA.FTZ R2, R65, c[0x0][0x2d0], -R5.reuse ;  /* 0x0000b40041027a23 */ /* 0x100fe20000010805 */
[----:B--2---:R-:W-:Y:S01]  /*11aa0*/  F2FP.PACK_AB R11, R237, R238 ;  /* 0x000000eeed0b723e */ /* 0x004fe200000000ff */
[----:B------:R-:W-:Y:S01]  /*11ab0*/  IMAD.MOV.U32 R65, RZ, RZ, R132 ;  /* 0x000000ffff417224 */ /* 0x000fe200078e0084 */
[----:B------:R-:W-:Y:S01]  /*11ac0*/  FMNMX.FTZ R3, R178, R3, !PT ;  /* 0x00000003b2037209 */ /* 0x000fe20007810000 */
[----:B------:R1:W2:Y:S03]  /*11ad0*/  MUFU.EX2 R236, R2 ;  /* 0x0000000200ec7308 */ /* 0x0002a60000000800 */
[----:B------:R-:W-:Y:S01]  /*11ae0*/  FMNMX.FTZ R3, R177, R3, !PT ;  /* 0x00000003b1037209 */ /* 0x000fe20007810000 */
[C---:B------:R-:W-:Y:S04]  /*11af0*/  HMMA.16816.F32 R48, R8.reuse, R160, R52 ;  /* 0x000000a00830723c */ /* 0x040fe80000001834 */
[----:B------:R-:W3:Y:S04]  /*11b00*/  SHFL.BFLY PT, R6, R3, 0x2, 0x1f ;  /* 0x0c401f0003067f89 */ /* 0x000ee800000e0000 */
[----:B------:R-:W-:Y:S01]  /*11b10*/  HMMA.16816.F32 R44, R8, R164, R28 ;  /* 0x000000a4082c723c */ /* 0x000fe2000000181c */
[----:B-1----:R-:W-:-:S02]  /*11b20*/  FFMA.FTZ R2, R69, c[0x0][0x2d0], -R5 ;  /* 0x0000b40045027a23 */ /* 0x002fc40000010805 */
[----:B------:R-:W-:Y:S02]  /*11b30*/  IMAD.MOV.U32 R69, RZ, RZ, R121 ;  /* 0x000000ffff457224 */ /* 0x000fe400078e0079 */
[----:B------:R1:W-:Y:S03]  /*11b40*/  MUFU.EX2 R234, R2 ;  /* 0x0000000200ea7308 */ /* 0x0003e60000000800 */
[C---:B------:R-:W-:Y:S08]  /*11b50*/  HMMA.16816.F32 R40, R8.reuse, R168, R12 ;  /* 0x000000a80828723c */ /* 0x040ff0000000180c */
[----:B------:R-:W-:Y:S01]  /*11b60*/  HMMA.16816.F32 R28, R8, R172, R20 ;  /* 0x000000ac081c723c */ /* 0x000fe20000001814 */
[----:B---3--:R-:W-:Y:S01]  /*11b70*/  FMNMX.FTZ R3, R3, R6, !PT ;  /* 0x0000000603037209 */ /* 0x008fe20007810000 */
[----:B-1----:R-:W-:-:S04]  /*11b80*/  FFMA.FTZ R2, R104, c[0x0][0x2d0], -R5 ;  /* 0x0000b40068027a23 */ /* 0x002fc80000010805 */
[----:B------:R-:W1:Y:S02]  /*11b90*/  SHFL.BFLY PT, R6, R3, 0x1, 0x1f ;  /* 0x0c201f0003067f89 */ /* 0x000e6400000e0000 */
[C---:B------:R-:W-:Y:S01]  /*11ba0*/  HMMA.16816.F32 R16, R8.reuse, R162, R16 ;  /* 0x000000a20810723c */ /* 0x040fe20000001810 */
[----:B------:R3:W4:Y:S07]  /*11bb0*/  MUFU.EX2 R235, R2 ;  /* 0x0000000200eb7308 */ /* 0x00072e0000000800 */
[C---:B------:R-:W-:Y:S08]  /*11bc0*/  HMMA.16816.F32 R20, R8.reuse, R166, R36 ;  /* 0x000000a60814723c */ /* 0x040ff00000001824 */
[----:B------:R-:W-:Y:S01]  /*11bd0*/  HMMA.16816.F32 R24, R8, R170, R24 ;  /* 0x000000aa0818723c */ /* 0x000fe20000001818 */
[----:B---3--:R-:W-:-:S02]  /*11be0*/  FFMA.FTZ R2, R68, c[0x0][0x2d0], -R4 ;  /* 0x0000b40044027a23 */ /* 0x008fc40000010804 */
[----:B------:R-:W-:Y:S02]  /*11bf0*/  IMAD.MOV.U32 R68, RZ, RZ, R147 ;  /* 0x000000ffff447224 */ /* 0x000fe400078e0093 */
[----:B------:R3:W-:Y:S01]  /*11c00*/  MUFU.EX2 R233, R2 ;  /* 0x0000000200e97308 */ /* 0x0007e20000000800 */
[----:B-1----:R-:W-:Y:S01]  /*11c10*/  FMNMX.FTZ R3, R3, R6, !PT ;  /* 0x0000000603037209 */ /* 0x002fe20007810000 */
[----:B------:R-:W1:Y:S01]  /*11c20*/  LDSM.16.MT88.4 R144, [R202+0x1800] ;  /* 0x00180000ca90783b */ /* 0x000e620000004200 */
[----:B------:R-:W-:Y:S07]  /*11c30*/  HMMA.16816.F32 R12, R8, R174, R32 ;  /* 0x000000ae080c723c */ /* 0x000fee0000001820 */
[----:B--2---:R-:W-:-:S02]  /*11c40*/  F2FP.PACK_AB R8, R236, R241 ;  /* 0x000000f1ec08723e */ /* 0x004fc400000000ff */
[----:B----4-:R-:W-:Y:S01]  /*11c50*/  F2FP.PACK_AB R10, R235, R234 ;  /* 0x000000eaeb0a723e */ /* 0x010fe200000000ff */
[--C-:B---3--:R-:W-:Y:S01]  /*11c60*/  FFMA.FTZ R2, R70, c[0x0][0x2d0], -R4.reuse ;  /* 0x0000b40046027a23 */ /* 0x108fe20000010804 */
[----:B------:R-:W-:Y:S01]  /*11c70*/  FMNMX.FTZ R70, R0, R7, !PT ;  /* 0x0000000700467209 */ /* 0x000fe20007810000 */
[----:B------:R-:W-:Y:S02]  /*11c80*/  FFMA.FTZ R0, R74, c[0x0][0x2d0], -R4 ;  /* 0x0000b4004a007a23 */ /* 0x000fe40000010804 */
[----:B------:R2:W3:Y:S01]  /*11c90*/  MUFU.EX2 R232, R2 ;  /* 0x0000000200e87308 */ /* 0x0004e20000000800 */
[----:B------:R-:W-:Y:S01]  /*11ca0*/  FSETP.NEU.FTZ.AND P0, PT, R70, -INF , PT ;  /* 0xff8000004600780b */ /* 0x000fe20003f1d000 */
[----:B------:R-:W-:-:S06]  /*11cb0*/  IMAD.MOV.U32 R7, RZ, RZ, R120 ;  /* 0x000000ffff077224 */ /* 0x000fcc00078e0078 */
[----:B------:R4:W-:Y:S01]  /*11cc0*/  MUFU.EX2 R231, R0 ;  /* 0x0000000000e77308 */ /* 0x0009e20000000800 */
[----:B--2---:R-:W-:Y:S01]  /*11cd0*/  FMUL.FTZ R2, R70, c[0x0][0x2d0] ;  /* 0x0000b40046027a20 */ /* 0x004fe20000410000 */
[----:B---3--:R-:W-:-:S04]  /*11ce0*/  F2FP.PACK_AB R9, R232, R233 ;  /* 0x000000e9e809723e */ /* 0x008fc800000000ff */
[----:B------:R-:W-:Y:S02]  /*11cf0*/  FSEL R2, R2, RZ, P0 ;  /* 0x000000ff02027208 */ /* 0x000fe40000000000 */
[----:B------:R-:W-:Y:S01]  /*11d00*/  FSETP.NEU.FTZ.AND P0, PT, R3, -INF , PT ;  /* 0xff8000000300780b */ /* 0x000fe20003f1d000 */
[----:B----4-:R-:W-:Y:S02]  /*11d10*/  FFMA.FTZ R0, R105, c[0x0][0x2d0], -R4 ;  /* 0x0000b40069007a23 */ /* 0x010fe40000010804 */
[--C-:B------:R-:W-:Y:S02]  /*11d20*/  FFMA.FTZ R6, R111, c[0x0][0x2d0], -R2.reuse ;  /* 0x0000b4006f067a23 */ /* 0x100fe40000010802 */
[----:B------:R2:W3:Y:S08]  /*11d30*/  MUFU.EX2 R230, R0 ;  /* 0x0000000000e67308 */ /* 0x0004f00000000800 */
[----:B------:R-:W-:Y:S01]  /*11d40*/  MUFU.EX2 R224, R6 ;  /* 0x0000000600e07308 */ /* 0x000fe20000000800 */
[----:B--2---:R-:W-:Y:S01]  /*11d50*/  FFMA.FTZ R0, R66, c[0x0][0x2d0], -R2 ;  /* 0x0000b40042007a23 */ /* 0x004fe20000010802 */
[----:B---3--:R-:W-:Y:S01]  /*11d60*/  F2FP.PACK_AB R11, R230, R231 ;  /* 0x000000e7e60b723e */ /* 0x008fe200000000ff */
[----:B------:R-:W-:-:S05]  /*11d70*/  IMAD.MOV.U32 R66, RZ, RZ, R119 ;  /* 0x000000ffff427224 */ /* 0x000fca00078e0077 */
[----:B------:R2:W-:Y:S01]  /*11d80*/  MUFU.EX2 R228, R0 ;  /* 0x0000000000e47308 */ /* 0x0005e20000000800 */
[C---:B------:R-:W-:Y:S07]  /*11d90*/  HMMA.16816.F32 R56, R8.reuse, R156, R48 ;  /* 0x0000009c0838723c */ /* 0x040fee0000001830 */
[----:B------:R-:W-:Y:S01]  /*11da0*/  IMAD.MOV.U32 R51, RZ, RZ, R116 ;  /* 0x000000ffff337224 */ /* 0x000fe200078e0074 */
[----:B------:R-:W-:Y:S01]  /*11db0*/  HMMA.16816.F32 R52, R8, R158, R16 ;  /* 0x0000009e0834723c */ /* 0x000fe20000001810 */
[----:B--2---:R-:W-:-:S02]  /*11dc0*/  FFMA.FTZ R0, R73, c[0x0][0x2d0], -R2 ;  /* 0x0000b40049007a23 */ /* 0x004fc40000010802 */
[----:B------:R-:W-:Y:S02]  /*11dd0*/  IMAD.MOV.U32 R73, RZ, RZ, R118 ;  /* 0x000000ffff497224 */ /* 0x000fe400078e0076 */
[----:B------:R2:W3:Y:S03]  /*11de0*/  MUFU.EX2 R226, R0 ;  /* 0x0000000000e27308 */ /* 0x0004e60000000800 */
[C---:B-1----:R-:W-:Y:S08]  /*11df0*/  HMMA.16816.F32 R120, R8.reuse, R144, R40 ;  /* 0x000000900878723c */ /* 0x042ff00000001828 */
[----:B------:R-:W-:Y:S01]  /*11e00*/  HMMA.16816.F32 R132, R8, R146, R24 ;  /* 0x000000920884723c */ /* 0x000fe20000001818 */
[----:B--2---:R-:W-:-:S07]  /*11e10*/  FFMA.FTZ R0, R106, c[0x0][0x2d0], -R2 ;  /* 0x0000b4006a007a23 */ /* 0x004fce0000010802 */
[----:B------:R-:W-:Y:S01]  /*11e20*/  HMMA.16816.F32 R136, R8, R140, R28 ;  /* 0x0000008c0888723c */ /* 0x000fe2000000181c */
[----:B------:R1:W-:Y:S02]  /*11e30*/  MUFU.EX2 R227, R0 ;  /* 0x0000000000e37308 */ /* 0x0003e40000000800 */
[----:B-1----:R-:W-:-:S05]  /*11e40*/  FFMA.FTZ R0, R107, c[0x0][0x2d0], -R2 ;  /* 0x0000b4006b007a23 */ /* 0x002fca0000010802 */
[C---:B------:R-:W-:Y:S01]  /*11e50*/  HMMA.16816.F32 R104, R8.reuse, R152, R44 ;  /* 0x000000980868723c */ /* 0x040fe2000000182c */
[----:B------:R1:W2:Y:S07]  /*11e60*/  MUFU.EX2 R223, R0 ;  /* 0x0000000000df7308 */ /* 0x0002ae0000000800 */
[----:B------:R-:W-:Y:S01]  /*11e70*/  HMMA.16816.F32 R44, R8, R142, R12 ;  /* 0x0000008e082c723c */ /* 0x000fe2000000180c */
[----:B-1----:R-:W-:Y:S02]  /*11e80*/  FFMA.FTZ R0, R108, c[0x0][0x2d0], -R2 ;  /* 0x0000b4006c007a23 */ /* 0x002fe40000010802 */
[----:B------:R-:W-:-:S02]  /*11e90*/  IMAD.MOV.U32 R108, RZ, RZ, R117 ;  /* 0x000000ffff6c7224 */ /* 0x000fc400078e0075 */
[----:B------:R1:W-:Y:S03]  /*11ea0*/  MUFU.EX2 R225, R0 ;  /* 0x0000000000e17308 */ /* 0x0003e60000000800 */
[----:B------:R-:W-:Y:S07]  /*11eb0*/  HMMA.16816.F32 R116, R8, R154, R20 ;  /* 0x0000009a0874723c */ /* 0x000fee0000001814 */
[----:B---3--:R-:W-:-:S02]  /*11ec0*/  F2FP.PACK_AB R8, R226, R228 ;  /* 0x000000e4e208723e */ /* 0x008fc400000000ff */
[----:B--2---:R-:W-:Y:S01]  /*11ed0*/  F2FP.PACK_AB R10, R223, R227 ;  /* 0x000000e3df0a723e */ /* 0x004fe200000000ff */
[----:B-1----:R-:W-:-:S05]  /*11ee0*/  FMUL.FTZ R0, R3, c[0x0][0x2d0] ;  /* 0x0000b40003007a20 */ /* 0x002fca0000410000 */
[----:B------:R-:W-:-:S05]  /*11ef0*/  FSEL R0, R0, RZ, P0 ;  /* 0x000000ff00007208 */ /* 0x000fca0000000000 */
        /* <DEDUP_REMOVED lines=21> */
[----:B------:R-:W-:Y:S01]  /*12050*/  HMMA.16816.F32 R12, R8, R80, RZ ;  /* 0x00000050080c723c */ /* 0x000fe200000018ff */
[----:B------:R-:W-:Y:S02]  /*12060*/  IMAD.MOV.U32 R84, RZ, RZ, R69 ;  /* 0x000000ffff547224 */ /* 0x000fe400078e0045 */
[----:B------:R-:W-:-:S04]  /*12070*/  IMAD.MOV.U32 R85, RZ, RZ, R65 ;  /* 0x000000ffff557224 */ /* 0x000fc800078e0041 */
[----:B------:R-:W-:Y:S01]  /*12080*/  IMAD.MOV.U32 R81, RZ, RZ, R108 ;  /* 0x000000ffff517224 */ /* 0x000fe200078e006c */
[----:B------:R-:W-:Y:S01]  /*12090*/  HMMA.16816.F32 R32, R8, R82, RZ ;  /* 0x000000520820723c */ /* 0x000fe200000018ff */
[----:B-1----:R-:W-:-:S04]  /*120a0*/  FFMA.FTZ R6, R113, c[0x0][0x2d0], -R0 ;  /* 0x0000b40071067a23 */ /* 0x002fc80000010800 */
[----:B------:R1:W3:Y:S03]  /*120b0*/  MUFU.EX2 R74, R6 ;  /* 0x00000006004a7308 */ /* 0x0002e60000000800 */
[----:B------:R-:W-:Y:S01]  /*120c0*/  HMMA.16816.F32 R40, R8, R86, RZ ;  /* 0x000000560828723c */ /* 0x000fe200000018ff */
[----:B------:R-:W-:-:S06]  /*120d0*/  IMAD.MOV.U32 R83, RZ, RZ, R73 ;  /* 0x000000ffff537224 */ /* 0x000fcc00078e0049 */
[----:B------:R-:W-:Y:S01]  /*120e0*/  F2FP.PACK_AB R8, R224, R225 ;  /* 0x000000e1e008723e */ /* 0x000fe200000000ff */
[----:B------:R-:W-:Y:S01]  /*120f0*/  IMAD.MOV.U32 R87, RZ, RZ, R127 ;  /* 0x000000ffff577224 */ /* 0x000fe200078e007f */
[----:B--2---:R-:W-:Y:S01]  /*12100*/  F2FP.PACK_AB R10, R221, R222 ;  /* 0x000000dedd0a723e */ /* 0x004fe200000000ff */
[----:B------:R-:W-:Y:S02]  /*12110*/  IMAD.MOV.U32 R86, RZ, RZ, R126 ;  /* 0x000000ffff567224 */ /* 0x000fe400078e007e */
[--C-:B-1----:R-:W-:Y:S01]  /*12120*/  FFMA.FTZ R6, R114, c[0x0][0x2d0], -R0.reuse ;  /* 0x0000b40072067a23 */ /* 0x102fe20000010800 */
[----:B---3--:R-:W-:Y:S01]  /*12130*/  F2FP.PACK_AB R9, R74, R75 ;  /* 0x0000004b4a09723e */ /* 0x008fe200000000ff */
[----:B------:R-:W-:Y:S02]  /*12140*/  LDSM.16.MT88.4 R112, [R205+0x2000] ;  /* 0x00200000cd70783b */ /* 0x000fe40000004200 */
[----:B------:R1:W-:Y:S02]  /*12150*/  MUFU.EX2 R216, R6 ;  /* 0x0000000600d87308 */ /* 0x0003e40000000800 */
[----:B-1----:R-:W-:-:S06]  /*12160*/  FFMA.FTZ R6, R124, c[0x0][0x2d0], -R0 ;  /* 0x0000b4007c067a23 */ /* 0x002fcc0000010800 */
[----:B------:R1:W2:Y:S02]  /*12170*/  MUFU.EX2 R76, R6 ;  /* 0x00000006004c7308 */ /* 0x0002a40000000800 */
[----:B-1----:R-:W-:Y:S01]  /*12180*/  FFMA.FTZ R6, R187, c[0x0][0x2d0], -R5 ;  /* 0x0000b400bb067a23 */ /* 0x002fe20000010805 */
[----:B--2---:R-:W-:Y:S01]  /*12190*/  F2FP.PACK_AB R11, R76, R216 ;  /* 0x000000d84c0b723e */ /* 0x004fe200000000ff */
[----:B------:R-:W-:-:S04]  /*121a0*/  IMAD.MOV.U32 R187, RZ, RZ, R51 ;  /* 0x000000ffffbb7224 */ /* 0x000fc800078e0033 */
[----:B------:R1:W-:Y:S01]  /*121b0*/  MUFU.EX2 R78, R6 ;  /* 0x00000006004e7308 */ /* 0x0003e20000000800 */
[----:B------:R-:W-:Y:S01]  /*121c0*/  LDSM.16.MT88.4 R48, [R204+0x2000] ;  /* 0x00200000cc30783b */ /* 0x000fe20000004200 */
[C---:B------:R-:W-:Y:S08]  /*121d0*/  HMMA.16816.F32 R20, R8.reuse, R96, R20 ;  /* 0x000000600814723c */ /* 0x040ff00000001814 */
[----:B------:R-:W-:Y:S01]  /*121e0*/  HMMA.16816.F32 R36, R8, R98, R36 ;  /* 0x000000620824723c */ /* 0x000fe20000001824 */
[----:B------:R-:W2:Y:S01]  /*121f0*/  LDSM.16.MT88.4 R96, [R201+0x2000] ;  /* 0x00200000c960783b */ /* 0x000ea20000004200 */
[----:B-1----:R-:W-:-:S03]  /*12200*/  FFMA.FTZ R6, R186, c[0x0][0x2d0], -R5 ;  /* 0x0000b400ba067a23 */ /* 0x002fc60000010805 */
[----:B------:R-:W3:Y:S01]  /*12210*/  LDL.LU R186, [R1+0x4] ;  /* 0x0000040001ba7983 */ /* 0x000ee20000300800 */
[----:B------:R1:W-:Y:S02]  /*12220*/  MUFU.EX2 R79, R6 ;  /* 0x00000006004f7308 */ /* 0x0003e40000000800 */
[C---:B------:R-:W-:Y:S08]  /*12230*/  HMMA.16816.F32 R16, R8.reuse, R88, R16 ;  /* 0x000000580810723c */ /* 0x040ff00000001810 */
[----:B------:R-:W-:Y:S01]  /*12240*/  HMMA.16816.F32 R124, R8, R92, R12 ;  /* 0x0000005c087c723c */ /* 0x000fe2000000180c */
[----:B-1----:R-:W-:-:S02]  /*12250*/  FFMA.FTZ R6, R185, c[0x0][0x2d0], -R5 ;  /* 0x0000b400b9067a23 */ /* 0x002fc40000010805 */
[----:B------:R-:W-:-:S04]  /*12260*/  FFMA.FTZ R5, R184, c[0x0][0x2d0], -R5 ;  /* 0x0000b400b8057a23 */ /* 0x000fc80000010805 */
[----:B------:R1:W-:Y:S01]  /*12270*/  MUFU.EX2 R77, R5 ;  /* 0x00000005004d7308 */ /* 0x0003e20000000800 */
[----:B------:R-:W-:Y:S02]  /*12280*/  IMAD.MOV.U32 R184, RZ, RZ, R68 ;  /* 0x000000ffffb87224 */ /* 0x000fe400078e0044 */
[----:B-1----:R-:W-:-:S05]  /*12290*/  FFMA.FTZ R5, R151, c[0x0][0x2d0], -R4 ;  /* 0x0000b40097057a23 */ /* 0x002fca0000010804 */
[----:B------:R1:W-:Y:S01]  /*122a0*/  MUFU.EX2 R68, R5 ;  /* 0x0000000500447308 */ /* 0x0003e20000000800 */
[----:B------:R-:W-:Y:S02]  /*122b0*/  IMAD.MOV.U32 R185, RZ, RZ, R66 ;  /* 0x000000ffffb97224 */ /* 0x000fe400078e0042 */
[----:B-1----:R-:W-:-:S05]  /*122c0*/  FFMA.FTZ R5, R150, c[0x0][0x2d0], -R4 ;  /* 0x0000b40096057a23 */ /* 0x002fca0000010804 */
[----:B------:R1:W4:Y:S02]  /*122d0*/  MUFU.EX2 R69, R5 ;  /* 0x0000000500457308 */ /* 0x0003240000000800 */
[--C-:B-1----:R-:W-:Y:S02]  /*122e0*/  FFMA.FTZ R5, R149, c[0x0][0x2d0], -R4.reuse ;  /* 0x0000b40095057a23 */ /* 0x102fe40000010804 */
[----:B------:R-:W-:-:S04]  /*122f0*/  FFMA.FTZ R4, R130, c[0x0][0x2d0], -R4 ;  /* 0x0000b40082047a23 */ /* 0x000fc80000010804 */
[----:B------:R1:W-:Y:S02]  /*12300*/  MUFU.EX2 R67, R4 ;  /* 0x0000000400437308 */ /* 0x0003e40000000800 */
[----:B-1----:R-:W-:-:S06]  /*12310*/  FFMA.FTZ R4, R129, c[0x0][0x2d0], -R2 ;  /* 0x0000b40081047a23 */ /* 0x002fcc0000010802 */
[----:B------:R1:W-:Y:S02]  /*12320*/  MUFU.EX2 R66, R4 ;  /* 0x0000000400427308 */ /* 0x0003e40000000800 */
[----:B-1----:R-:W-:-:S06]  /*12330*/  FFMA.FTZ R4, R131, c[0x0][0x2d0], -R2 ;  /* 0x0000b40083047a23 */ /* 0x002fcc0000010802 */
[----:B------:R1:W-:Y:S02]  /*12340*/  MUFU.EX2 R65, R4 ;  /* 0x0000000400417308 */ /* 0x0003e40000000800 */
[----:B-1----:R-:W-:-:S06]  /*12350*/  FFMA.FTZ R4, R183, c[0x0][0x2d0], -R2 ;  /* 0x0000b400b7047a23 */ /* 0x002fcc0000010802 */
[----:B------:R1:W-:Y:S02]  /*12360*/  MUFU.EX2 R62, R4 ;  /* 0x00000004003e7308 */ /* 0x0003e40000000800 */
[----:B-1----:R-:W-:-:S06]  /*12370*/  FFMA.FTZ R4, R182, c[0x0][0x2d0], -R2 ;  /* 0x0000b400b6047a23 */ /* 0x002fcc0000010802 */
[----:B------:R1:W-:Y:S02]  /*12380*/  MUFU.EX2 R63, R4 ;  /* 0x00000004003f7308 */ /* 0x0003e40000000800 */
[----:B-1----:R-:W-:Y:S02]  /*12390*/  FFMA.FTZ R4, R128, c[0x0][0x2d0], -R0 ;  /* 0x0000b40080047a23 */ /* 0x002fe40000010800 */
[----:B------:R-:W1:Y:S04]  /*123a0*/  LDSM.16.MT88.4 R128, [R202+0x2000] ;  /* 0x00200000ca80783b */ /* 0x000e680000004200 */
[----:B------:R-:W5:Y:S08]  /*123b0*/  MUFU.EX2 R80, R6 ;  /* 0x0000000600507308 */ /* 0x000f700000000800 */
[----:B------:R-:W2:Y:S01]  /*123c0*/  MUFU.EX2 R73, R5 ;  /* 0x0000000500497308 */ /* 0x000ea20000000800 */
[----:B----4-:R-:W-:Y:S01]  /*123d0*/  F2FP.PACK_AB R149, R69, R68 ;  /* 0x000000444595723e */ /* 0x010fe200000000ff */
[C---:B------:R-:W-:Y:S06]  /*123e0*/  HMMA.16816.F32 R24, R8.reuse, R100, R24 ;  /* 0x000000640818723c */ /* 0x040fec0000001818 */
[----:B------:R4:W-:Y:S01]  /*123f0*/  MUFU.EX2 R60, R4 ;  /* 0x00000004003c7308 */ /* 0x0009e20000000800 */
[----:B-----5:R-:W-:Y:S01]  /*12400*/  F2FP.PACK_AB R150, R77, R80 ;  /* 0x000000504d96723e */ /* 0x020fe200000000ff */
[----:B------:R-:W-:Y:S01]  /*12410*/  HMMA.16816.F32 R28, R8, R90, R28 ;  /* 0x0000005a081c723c */ /* 0x000fe2000000181c */
[----:B--2---:R-:W-:-:S07]  /*12420*/  F2FP.PACK_AB R151, R67, R73 ;  /* 0x000000494397723e */ /* 0x004fce00000000ff */
[----:B------:R-:W-:Y:S01]  /*12430*/  HMMA.16816.F32 R32, R8, R94, R32 ;  /* 0x0000005e0820723c */ /* 0x000fe20000001820 */
[----:B----4-:R-:W-:Y:S01]  /*12440*/  FFMA.FTZ R4, R148, c[0x0][0x2d0], -R0 ;  /* 0x0000b40094047a23 */ /* 0x010fe20000010800 */
[----:B------:R-:W-:-:S06]  /*12450*/  F2FP.PACK_AB R148, R79, R78 ;  /* 0x0000004e4f94723e */ /* 0x000fcc00000000ff */
[----:B------:R-:W-:Y:S01]  /*12460*/  HMMA.16816.F32 R40, R8, R102, R40 ;  /* 0x000000660828723c */ /* 0x000fe20000001828 */
[----:B------:R2:W4:Y:S06]  /*12470*/  MUFU.EX2 R61, R4 ;  /* 0x00000004003d7308 */ /* 0x00052c0000000800 */
[----:B------:R-:W-:Y:S01]  /*12480*/  FFMA.FTZ R8, R197, c[0x0][0x2d0], -R2 ;  /* 0x0000b400c5087a23 */ /* 0x000fe20000010802 */
[C---:B------:R-:W-:Y:S08]  /*12490*/  HMMA.16816.F32 R88, R148.reuse, R96, R56 ;  /* 0x000000609458723c */ /* 0x040ff00000001838 */
[----:B------:R-:W-:Y:S01]  /*124a0*/  HMMA.16816.F32 R100, R148, R98, R52 ;  /* 0x000000629464723c */ /* 0x000fe20000001834 */
[----:B--2---:R-:W-:-:S04]  /*124b0*/  FFMA.FTZ R4, R180, c[0x0][0x2d0], -R0 ;  /* 0x0000b400b4047a23 */ /* 0x004fc80000010800 */
[----:B------:R2:W-:Y:S03]  /*124c0*/  MUFU.EX2 R56, R4 ;  /* 0x0000000400387308 */ /* 0x0005e60000000800 */
[C---:B------:R-:W-:Y:S08]  /*124d0*/  HMMA.16816.F32 R104, R148.reuse, R112, R104 ;  /* 0x000000709468723c */ /* 0x040ff00000001868 */
[C---:B------:R-:W-:Y:S08]  /*124e0*/  HMMA.16816.F32 R116, R148.reuse, R114, R116 ;  /* 0x000000729474723c */ /* 0x040ff00000001874 */
[----:B-1----:R-:W-:Y:S01]  /*124f0*/  HMMA.16816.F32 R120, R148, R128, R120 ;  /* 0x000000809478723c */ /* 0x002fe20000001878 */
[----:B--2---:R-:W-:-:S07]  /*12500*/  FFMA.FTZ R4, R181, c[0x0][0x2d0], -R0 ;  /* 0x0000b400b5047a23 */ /* 0x004fce0000010800 */
[C---:B------:R-:W-:Y:S01]  /*12510*/  HMMA.16816.F32 R132, R148.reuse, R130, R132 ;  /* 0x000000829484723c */ /* 0x040fe20000001884 */
[----:B------:R-:W1:Y:S07]  /*12520*/  MUFU.EX2 R52, R4 ;  /* 0x0000000400347308 */ /* 0x000e6e0000000800 */
[C---:B------:R-:W-:Y:S08]  /*12530*/  HMMA.16816.F32 R136, R148.reuse, R48, R136 ;  /* 0x000000309488723c */ /* 0x040ff00000001888 */
[----:B------:R-:W-:Y:S01]  /*12540*/  HMMA.16816.F32 R148, R148, R50, R44 ;  /* 0x000000329494723c */ /* 0x000fe2000000182c */
[----:B------:R2:W-:Y:S02]  /*12550*/  MUFU.EX2 R45, R8 ;  /* 0x00000008002d7308 */ /* 0x0005e40000000800 */
[----:B--2---:R-:W-:-:S06]  /*12560*/  FFMA.FTZ R8, R196, c[0x0][0x2d0], -R2 ;  /* 0x0000b400c4087a23 */ /* 0x004fcc0000010802 */
[----:B------:R2:W5:Y:S01]  /*12570*/  MUFU.EX2 R46, R8 ;  /* 0x00000008002e7308 */ /* 0x0005620000000800 */
[----:B------:R-:W-:Y:S02]  /*12580*/  IMAD.MOV.U32 R82, RZ, RZ, R7 ;  /* 0x000000ffff527224 */ /* 0x000fe400078e0007 */
[----:B--2---:R-:W-:-:S05]  /*12590*/  FFMA.FTZ R8, R195, c[0x0][0x2d0], -R2 ;  /* 0x0000b400c3087a23 */ /* 0x004fca0000010802 */
[----:B------:R2:W-:Y:S01]  /*125a0*/  MUFU.EX2 R47, R8 ;  /* 0x00000008002f7308 */ /* 0x0005e20000000800 */
[----:B------:R-:W-:Y:S02]  /*125b0*/  F2FP.PACK_AB R4, R65, R66 ;  /* 0x000000424104723e */ /* 0x000fe400000000ff */
[----:B------:R-:W-:Y:S02]  /*125c0*/  F2FP.PACK_AB R6, R63, R62 ;  /* 0x0000003e3f06723e */ /* 0x000fe400000000ff */
[----:B----4-:R-:W-:Y:S01]  /*125d0*/  F2FP.PACK_AB R5, R61, R60 ;  /* 0x0000003c3d05723e */ /* 0x010fe200000000ff */
[----:B--2---:R-:W-:-:S04]  /*125e0*/  FFMA.FTZ R8, R194, c[0x0][0x2d0], -R2 ;  /* 0x0000b400c2087a23 */ /* 0x004fc80000010802 */
[----:B------:R2:W4:Y:S01]  /*125f0*/  MUFU.EX2 R53, R8 ;  /* 0x0000000800357308 */ /* 0x0005220000000800 */
[----:B-1----:R-:W-:Y:S01]  /*12600*/  F2FP.PACK_AB R7, R52, R56 ;  /* 0x000000383407723e */ /* 0x002fe200000000ff */
[----:B--2---:R-:W-:-:S06]  /*12610*/  FFMA.FTZ R8, R193, c[0x0][0x2d0], -R2 ;  /* 0x0000b400c1087a23 */ /* 0x004fcc0000010802 */
[----:B------:R1:W-:Y:S01]  /*12620*/  MUFU.EX2 R54, R8 ;  /* 0x0000000800367308 */ /* 0x0003e20000000800 */
[----:B------:R-:W-:Y:S01]  /*12630*/  HMMA.16816.F32 R108, R4, R164, R16 ;  /* 0x000000a4046c723c */ /* 0x000fe20000001810 */
[----:B-1----:R-:W-:-:S06]  /*12640*/  FFMA.FTZ R8, R192, c[0x0][0x2d0], -R2 ;  /* 0x0000b400c0087a23 */ /* 0x002fcc0000010802 */
[----:B------:R1:W-:Y:S01]  /*12650*/  MUFU.EX2 R55, R8 ;  /* 0x0000000800377308 */ /* 0x0003e20000000800 */
[----:B------:R-:W-:Y:S01]  /*12660*/  HMMA.16816.F32 R16, R4, R166, R28 ;  /* 0x000000a60410723c */ /* 0x000fe2000000181c */
[----:B-1----:R-:W-:-:S06]  /*12670*/  FFMA.FTZ R8, R189, c[0x0][0x2d0], -R0 ;  /* 0x0000b400bd087a23 */ /* 0x002fcc0000010800 */
[----:B------:R1:W-:Y:S02]  /*12680*/  MUFU.EX2 R28, R8 ;  /* 0x00000008001c7308 */ /* 0x0003e40000000800 */
[----:B-1----:R-:W-:-:S06]  /*12690*/  FFMA.FTZ R8, R188, c[0x0][0x2d0], -R0 ;  /* 0x0000b400bc087a23 */ /* 0x002fcc0000010800 */
[----:B------:R1:W2:Y:S01]  /*126a0*/  MUFU.EX2 R29, R8 ;  /* 0x00000008001d7308 */ /* 0x0002a20000000800 */
[----:B------:R-:W-:Y:S01]  /*126b0*/  HMMA.16816.F32 R92, R4, R160, R20 ;  /* 0x000000a0045c723c */ /* 0x000fe20000001814 */
[----:B-1----:R-:W-:-:S06]  /*126c0*/  FFMA.FTZ R8, R190, c[0x0][0x2d0], -R0 ;  /* 0x0000b400be087a23 */ /* 0x002fcc0000010800 */
[----:B------:R1:W-:Y:S01]  /*126d0*/  MUFU.EX2 R31, R8 ;  /* 0x00000008001f7308 */ /* 0x0003e20000000800 */
[----:B------:R-:W-:Y:S01]  /*126e0*/  HMMA.16816.F32 R12, R4, R162, R36 ;  /* 0x000000a2040c723c */ /* 0x000fe20000001824 */
[----:B------:R-:W-:Y:S02]  /*126f0*/  IMAD.MOV.U32 R183, RZ, RZ, c[0x0][0x2c4] ;  /* 0x0000b100ffb77624 */ /* 0x000fe400078e00ff */
[----:B-1----:R-:W-:-:S04]  /*12700*/  FFMA.FTZ R8, R191, c[0x0][0x2d0], -R0 ;  /* 0x0000b400bf087a23 */ /* 0x002fc80000010800 */
[----:B------:R1:W1:Y:S01]  /*12710*/  MUFU.EX2 R30, R8 ;  /* 0x00000008001e7308 */ /* 0x0002620000000800 */
[----:B------:R-:W-:Y:S01]  /*12720*/  HMMA.16816.F32 R124, R4, R168, R124 ;  /* 0x000000a8047c723c */ /* 0x000fe2000000187c */
[----:B------:R-:W-:-:S07]  /*12730*/  ISETP.NE.AND P6, PT, R183, 0x1, PT ;  /* 0x00000001b700780c */ /* 0x000fce0003fc5270 */
[----:B------:R-:W-:Y:S01]  /*12740*/  HMMA.16816.F32 R32, R4, R170, R32 ;  /* 0x000000aa0420723c */ /* 0x000fe20000001820 */
[----:B-1----:R-:W-:-:S07]  /*12750*/  FFMA.FTZ R8, R199, c[0x0][0x2d0], -R2 ;  /* 0x0000b400c7087a23 */ /* 0x002fce0000010802 */
[C---:B------:R-:W-:Y:S01]  /*12760*/  HMMA.16816.F32 R20, R4.reuse, R172, R24 ;  /* 0x000000ac0414723c */ /* 0x040fe20000001818 */
[----:B------:R-:W-:Y:S01]  /*12770*/  FFMA.FTZ R2, R198, c[0x0][0x2d0], -R2 ;  /* 0x0000b400c6027a23 */ /* 0x000fe20000010802 */
[----:B------:R1:W-:Y:S06]  /*12780*/  MUFU.EX2 R44, R8 ;  /* 0x00000008002c7308 */ /* 0x0003ec0000000800 */
[----:B-1----:R-:W-:Y:S02]  /*12790*/  HMMA.16816.F32 R8, R4, R174, R40 ;  /* 0x000000ae0408723c */ /* 0x002fe40000001828 */
[----:B------:R1:W-:Y:S02]  /*127a0*/  MUFU.EX2 R40, R2 ;  /* 0x0000000200287308 */ /* 0x0003e40000000800 */
[----:B-1----:R-:W-:-:S06]  /*127b0*/  FFMA.FTZ R2, R176, c[0x0][0x2d0], -R0 ;  /* 0x0000b400b0027a23 */ /* 0x002fcc0000010800 */
[----:B------:R1:W1:Y:S01]  /*127c0*/  MUFU.EX2 R27, R2 ;  /* 0x00000002001b7308 */ /* 0x0002620000000800 */
[----:B-----5:R-:W-:Y:S02]  /*127d0*/  F2FP.PACK_AB R4, R46, R45 ;  /* 0x0000002d2e04723e */ /* 0x020fe400000000ff */
[----:B----4-:R-:W-:Y:S02]  /*127e0*/  F2FP.PACK_AB R6, R53, R47 ;  /* 0x0000002f3506723e */ /* 0x010fe400000000ff */
[----:B--2---:R-:W-:Y:S02]  /*127f0*/  F2FP.PACK_AB R5, R29, R28 ;  /* 0x0000001c1d05723e */ /* 0x004fe400000000ff */
[----:B------:R-:W-:Y:S01]  /*12800*/  F2FP.PACK_AB R7, R30, R31 ;  /* 0x0000001f1e07723e */ /* 0x000fe200000000ff */
[----:B-1----:R-:W-:-:S04]  /*12810*/  FFMA.FTZ R2, R179, c[0x0][0x2d0], -R0 ;  /* 0x0000b400b3027a23 */ /* 0x002fc80000010800 */
[----:B------:R1:W2:Y:S02]  /*12820*/  MUFU.EX2 R26, R2 ;  /* 0x00000002001a7308 */ /* 0x0002a40000000800 */
[----:B------:R-:W-:Y:S01]  /*12830*/  HMMA.16816.F32 R92, R4, R156, R92 ;  /* 0x0000009c045c723c */ /* 0x000fe2000000185c */
[--C-:B-1----:R-:W-:Y:S02]  /*12840*/  FFMA.FTZ R2, R178, c[0x0][0x2d0], -R0.reuse ;  /* 0x0000b400b2027a23 */ /* 0x102fe40000010800 */
[----:B------:R-:W-:-:S03]  /*12850*/  FFMA.FTZ R0, R177, c[0x0][0x2d0], -R0 ;  /* 0x0000b400b1007a23 */ /* 0x000fc60000010800 */
[----:B------:R1:W4:Y:S02]  /*12860*/  MUFU.EX2 R25, R2 ;  /* 0x0000000200197308 */ /* 0x0003240000000800 */
[C---:B------:R-:W-:Y:S06]  /*12870*/  HMMA.16816.F32 R12, R4.reuse, R158, R12 ;  /* 0x0000009e040c723c */ /* 0x040fec000000180c */
[----:B------:R5:W2:Y:S02]  /*12880*/  MUFU.EX2 R24, R0 ;  /* 0x0000000000187308 */ /* 0x000aa40000000800 */
[----:B------:R-:W-:Y:S01]  /*12890*/  HMMA.16816.F32 R108, R4, R152, R108 ;  /* 0x00000098046c723c */ /* 0x000fe2000000186c */
[----:B-1----:R-:W-:-:S07]  /*128a0*/  @P6 IMAD.HI.U32 R2, R184, c[0x0][0x2c8], RZ ;  /* 0x0000b200b8026a27 */ /* 0x002fce00078e00ff */
[----:B------:R-:W-:Y:S01]  /*128b0*/  HMMA.16816.F32 R16, R4, R154, R16 ;  /* 0x0000009a0410723c */ /* 0x000fe20000001810 */
[----:B-----5:R-:W-:-:S07]  /*128c0*/  IMAD.MOV.U32 R0, RZ, RZ, R184 ;  /* 0x000000ffff007224 */ /* 0x020fce00078e00b8 */
[----:B------:R-:W-:Y:S01]  /*128d0*/  HMMA.16816.F32 R124, R4, R144, R124 ;  /* 0x00000090047c723c */ /* 0x000fe2000000187c */
[----:B------:R-:W-:-:S07]  /*128e0*/  @P6 SHF.R.U32.HI R0, RZ, c[0x0][0x2cc], R2 ;  /* 0x0000b300ff006a19 */ /* 0x000fce0000011602 */
[----:B------:R-:W-:Y:S01]  /*128f0*/  HMMA.16816.F32 R32, R4, R146, R32 ;  /* 0x000000920420723c */ /* 0x000fe20000001820 */
[----:B---3--:R-:W-:-:S07]  /*12900*/  IMAD.IADD R2, R186, 0x1, R0 ;  /* 0x00000001ba027824 */ /* 0x008fce00078e0200 */
[----:B------:R-:W-:Y:S01]  /*12910*/  HMMA.16816.F32 R20, R4, R140, R20 ;  /* 0x0000008c0414723c */ /* 0x000fe20000001814 */
[----:B------:R-:W-:-:S07]  /*12920*/  FADD.FTZ R0, R64, R218 ;  /* 0x000000da40007221 */ /* 0x000fce0000010000 */
[----:B------:R-:W-:Y:S07]  /*12930*/  HMMA.16816.F32 R36, R4, R142, R8 ;  /* 0x0000008e0424723c */ /* 0x000fee0000001808 */
        /* <DEDUP_REMOVED lines=66> */
[----:B--2---:R-:W-:Y:S02]  /*12d60*/  FADD.FTZ R5, R26, R4 ;  /* 0x000000041a057221 */ /* 0x004fe40000010000 */
[----:B------:R-:W-:Y:S02]  /*12d70*/  FADD.FTZ R4, R80, R0 ;  /* 0x0000000050047221 */ /* 0x000fe40000010000 */
[----:B------:R-:W-:-:S02]  /*12d80*/  FADD.FTZ R0, R73, R6 ;  /* 0x0000000649007221 */ /* 0x000fc40000010000 */
[----:B------:R-:W-:Y:S02]  /*12d90*/  FADD.FTZ R6, R44, R7 ;  /* 0x000000072c067221 */ /* 0x000fe40000010000 */
[----:B------:R-:W-:Y:S02]  /*12da0*/  FADD.FTZ R7, R77, R4 ;  /* 0x000000044d077221 */ /* 0x000fe40000010000 */
[----:B------:R-:W-:Y:S02]  /*12db0*/  FADD.FTZ R0, R67, R0 ;  /* 0x0000000043007221 */ /* 0x000fe40000010000 */
[----:B----4-:R-:W-:Y:S01]  /*12dc0*/  FADD.FTZ R5, R25, R5 ;  /* 0x0000000519057221 */ /* 0x010fe20000010000 */
[----:B------:R-:W-:Y:S01]  /*12dd0*/  STL [R1+0x10], R7 ;  /* 0x0000100701007387 */ /* 0x000fe20000100800 */
[----:B------:R-:W-:-:S03]  /*12de0*/  FADD.FTZ R4, R40, R6 ;  /* 0x0000000628047221 */ /* 0x000fc60000010000 */
[----:B------:R1:W-:Y:S01]  /*12df0*/  STL [R1+0xc], R0 ;  /* 0x00000c0001007387 */ /* 0x0003e20000100800 */
[----:B------:R-:W-:-:S03]  /*12e00*/  IMAD.MOV.U32 R81, RZ, RZ, c[0x0][0x32c] ;  /* 0x0000cb00ff517624 */ /* 0x000fc600078e00ff */
[----:B------:R2:W-:Y:S02]  /*12e10*/  STL [R1+0x14], R4 ;  /* 0x0000140401007387 */ /* 0x0005e40000100800 */
[----:B------:R-:W-:Y:S02]  /*12e20*/  ISETP.GE.AND P6, PT, R81, 0x1, PT ;  /* 0x000000015100780c */ /* 0x000fe40003fc6270 */
[----:B------:R-:W-:Y:S02]  /*12e30*/  F2FP.PACK_AB R144, R55, R54 ;  /* 0x000000363790723e */ /* 0x000fe400000000ff */
[----:B------:R-:W-:Y:S02]  /*12e40*/  F2FP.PACK_AB R146, R40, R44 ;  /* 0x0000002c2892723e */ /* 0x000fe400000000ff */
[----:B------:R-:W-:Y:S01]  /*12e50*/  F2FP.PACK_AB R145, R26, R27 ;  /* 0x0000001b1a91723e */ /* 0x000fe200000000ff */
[----:B-1----:R-:W-:-:S05]  /*12e60*/  FADD.FTZ R0, R24, R5 ;  /* 0x0000000518007221 */ /* 0x002fca0000010000 */
[----:B------:R1:W-:Y:S01]  /*12e70*/  STL [R1+0x18], R0 ;  /* 0x0000180001007387 */ /* 0x0003e20000100800 */
[----:B------:R-:W-:Y:S02]  /*12e80*/  F2FP.PACK_AB R147, R24, R25 ;  /* 0x000000191893723e */ /* 0x000fe400000000ff */
[----:B------:R-:W-:-:S05]  /*12e90*/  IADD3 R216, R229, -0x2, RZ ;  /* 0xfffffffee5d87810 */ /* 0x000fca0007ffe0ff */
[----:B------:R-:W-:Y:S01]  /*12ea0*/  HMMA.16816.F32 R92, R144, R96, R92 ;  /* 0x00000060905c723c */ /* 0x000fe2000000185c */
[----:B--2---:R-:W-:-:S07]  /*12eb0*/  IADD3 R4, R2, c[0x0][0x328], RZ ;  /* 0x0000ca0002047a10 */ /* 0x004fce0007ffe0ff */
[C---:B------:R-:W-:Y:S08]  /*12ec0*/  HMMA.16816.F32 R108, R144.reuse, R112, R108 ;  /* 0x00000070906c723c */ /* 0x040ff0000000186c */
[C---:B------:R-:W-:Y:S08]  /*12ed0*/  HMMA.16816.F32 R124, R144.reuse, R128, R124 ;  /* 0x00000080907c723c */ /* 0x040ff0000000187c */
[C---:B------:R-:W-:Y:S08]  /*12ee0*/  HMMA.16816.F32 R96, R144.reuse, R98, R12 ;  /* 0x000000629060723c */ /* 0x040ff0000000180c */
[C---:B------:R-:W-:Y:S08]  /*12ef0*/  HMMA.16816.F32 R112, R144.reuse, R114, R16 ;  /* 0x000000729070723c */ /* 0x040ff00000001810 */
[C---:B------:R-:W-:Y:S08]  /*12f00*/  HMMA.16816.F32 R128, R144.reuse, R130, R32 ;  /* 0x000000829080723c */ /* 0x040ff00000001820 */
[C---:B------:R-:W-:Y:S08]  /*12f10*/  HMMA.16816.F32 R140, R144.reuse, R48, R20 ;  /* 0x00000030908c723c */ /* 0x040ff00000001814 */
[----:B------:R-:W-:Y:S01]  /*12f20*/  HMMA.16816.F32 R144, R144, R50, R36 ;  /* 0x000000329090723c */ /* 0x000fe20000001824 */
[----:B------:R-:W-:Y:S07]  /*12f30*/  @!P6 BRA `(.L_x_933) ;  /* 0x000001100000e947 */ /* 0x000fee0003800000 */
[C---:B-1----:R-:W-:Y:S01]  /*12f40*/  ISETP.GT.AND P0, PT, R2.reuse, RZ, PT ;  /* 0x000000ff0200720c */ /* 0x042fe20003f04270 */
        /* <DEDUP_REMOVED lines=10> */
.L_x_935:
[----:B------:R-:W-:-:S13]  /*12ff0*/  ISETP.NE.AND P0, PT, R5, 0x1, PT ;  /* 0x000000010500780c */ /* 0x000fda0003f05270 */
[----:B------:R-:W-:-:S05]  /*13000*/  @P0 IMAD.HI.U32 R2, R0, c[0x0][0x330], RZ ;  /* 0x0000cc0000020a27 */ /* 0x000fca00078e00ff */
[----:B------:R-:W-:Y:S02]  /*13010*/  @P0 SHF.R.U32.HI R0, RZ, c[0x0][0x334], R2 ;  /* 0x0000cd00ff000a19 */ /* 0x000fe40000011602 */
.L_x_936:
[----:B------:R-:W-:Y:S05]  /*13020*/  BSYNC B0 ;  /* 0x0000000000007941 */ /* 0x000fea0003800000 */
.L_x_934:
[----:B------:R-:W-:-:S05]  /*13030*/  IMAD R0, R0, R5, c[0x0][0x32c] ;  /* 0x0000cb0000007624 */ /* 0x000fca00078e0205 */
[----:B------:R-:W-:-:S04]  /*13040*/  IMNMX R4, R4, R0, PT ;  /* 0x0000000004047217 */ /* 0x000fc80003800200 */
.L_x_933:
[----:B-1----:R-:W2:Y:S01]  /*13050*/  LDL R5, [R1+0x8] ;  /* 0x0000080001057983 */ /* 0x002ea20000100800 */
[----:B------:R-:W-:-:S05]  /*13060*/  IMAD.HI R0, R4, 0x66666667, RZ ;  /* 0x6666666704007827 */ /* 0x000fca00078e02ff */
[----:B------:R-:W-:-:S04]  /*13070*/  SHF.R.U32.HI R2, RZ, 0x1f, R0 ;  /* 0x0000001fff027819 */ /* 0x000fc80000011600 */
[----:B------:R-:W-:-:S04]  /*13080*/  LEA.HI.SX32 R0, R0, R2, 0x1b ;  /* 0x0000000200007211 */ /* 0x000fc800078fdaff */
[----:B--2---:R-:W-:-:S04]  /*13090*/  IMNMX R5, R5, R0, !PT ;  /* 0x0000000005057217 */ /* 0x004fc80007800200 */
[----:B------:R-:W-:Y:S01]  /*130a0*/  ISETP.GE.AND P0, PT, R216, R5, PT ;  /* 0x00000005d800720c */ /* 0x000fe20003f06270 */
[----:B------:R1:W-:-:S12]  /*130b0*/  STL [R1], R5 ;  /* 0x0000000501007387 */ /* 0x0003d80000100800 */
[----:B------:R-:W-:Y:S05]  /*130c0*/  @!P0 BRA `(.L_x_937) ;  /* 0x0000575000008947 */ /* 0x000fea0003800000 */
[----:B------:R-:W-:Y:S01]  /*130d0*/  IMAD.MOV.U32 R85, RZ, RZ, R71 ;  /* 0x000000ffff557224 */ /* 0x000fe200078e0047 */
[----:B------:R-:W-:Y:S01]  /*130e0*/  MOV R87, R3 ;  /* 0x0000000300577202 */ /* 0x000fe20000000f00 */
[----:B------:R-:W-:Y:S01]  /*130f0*/  IMAD.MOV.U32 R84, RZ, RZ, R72 ;  /* 0x000000ffff547224 */ /* 0x000fe200078e0048 */
[----:B------:R-:W-:Y:S02]  /*13100*/  MOV R86, R70 ;  /* 0x0000004600567202 */ /* 0x000fe40000000f00 */
.L_x_954:
[----:B------:R-:W2:Y:S01]  /*13110*/  LDL R232, [R1+0x8] ;  /* 0x0000080001e87983 */ /* 0x000ea20000100800 */
[----:B------:R-:W-:Y:S04]  /*13120*/  DEPBAR.LE SB0, 0x0 ;  /* 0x000080000000791a */ /* 0x000fe80000000000 */
[----:B------:R-:W2:Y:S01]  /*13130*/  LDL R174, [R1+0x40] ;  /* 0x0000400001ae7983 */ /* 0x000ea20000100800 */
[----:B------:R-:W-:Y:S01]  /*13140*/  WARPSYNC 0xffffffff ;  /* 0xffffffff00007948 */ /* 0x000fe20003800000 */
[----:B------:R-:W-:Y:S02]  /*13150*/  ULDC UR4, c[0x0][0x324] ;  /* 0x0000c90000047ab9 */ /* 0x000fe40000000800 */
[----:B------:R-:W2:Y:S01]  /*13160*/  LDL.64 R172, [R1+0x30] ;  /* 0x0000300001ac7983 */ /* 0x000ea20000100a00 */
[----:B------:R-:W-:Y:S05]  /*13170*/  ULOP3.LUT UR4, URZ, UR4, URZ, 0x33, !UPT ;  /* 0x000000043f047292 */ /* 0x000fea000f8e333f */
[----:B------:R-:W-:Y:S08]  /*13180*/  BAR.SYNC.DEFER_BLOCKING 0x0 ;  /* 0x0000000000007b1d */ /* 0x000ff00000010000 */
[----:B------:R-:W-:Y:S08]  /*13190*/  LDSM.16.M88.4 R80, [R207] ;  /* 0x00000000cf50783b */ /* 0x000ff00000000200 */
[----:B------:R-:W4:Y:S08]  /*131a0*/  LDSM.16.M88.4 R16, [R200] ;  /* 0x00000000c810783b */ /* 0x000f300000000200 */
        /* <DEDUP_REMOVED lines=37> */
[----:B------:R-:W-:Y:S01]  /*13400*/  @!P0 SHF.R.S32.HI R0, RZ, 0x1f, R216 ;  /* 0x0000001fff008819 */ /* 0x000fe200000114d8 */
[----:B------:R-:W-:Y:S01]  /*13410*/  @!P0 IMAD.WIDE.U32 R2, R216, c[0x0][0x208], RZ ;  /* 0x00008200d8028a25 */ /* 0x000fe200078e00ff */
[----:B------:R-:W-:Y:S02]  /*13420*/  @!P0 MOV R173, R174 ;  /* 0x000000ae00ad8202 */ /* 0x000fe40000000f00 */
[-C--:B------:R-:W-:Y:S01]  /*13430*/  HMMA.16816.F32 R12, R164, R162.reuse, R12 ;  /* 0x000000a2a40c723c */ /* 0x080fe2000000180c */
[----:B------:R-:W-:Y:S03]  /*13440*/  @!P0 MOV R174, c[0x0][0x208] ;  /* 0x0000820000ae8a02 */ /* 0x000fe60000000f00 */
[----:B------:R-:W-:Y:S02]  /*13450*/  @!P0 IMAD R0, R0, c[0x0][0x208], RZ ;  /* 0x0000820000008a24 */ /* 0x000fe400078e02ff */
[----:B------:R-:W-:Y:S02]  /*13460*/  @!P0 IMAD.WIDE.U32 R172, R2, 0x50, R172 ;  /* 0x0000005002ac8825 */ /* 0x000fe400078e00ac */
[C---:B------:R-:W-:Y:S01]  /*13470*/  HMMA.16816.F32 R16, R156.reuse, R162, R16 ;  /* 0x000000a29c10723c */ /* 0x040fe20000001810 */
[----:B------:R-:W2:Y:S03]  /*13480*/  LDSM.16.M88.4 R160, [R213] ;  /* 0x00000000d5a0783b */ /* 0x000ea60000000200 */
[----:B------:R-:W-:Y:S01]  /*13490*/  @!P0 IMAD R0, R216, c[0x0][0x20c], R0 ;  /* 0x00008300d8008a24 */ /* 0x000fe200078e0200 */
[----:B------:R-:W-:Y:S03]  /*134a0*/  @!P0 LEA R2, P1, R172, c[0x0][0x1f8], 0x1 ;  /* 0x00007e00ac028a11 */ /* 0x000fe600078208ff */
[-C--:B------:R-:W-:Y:S04]  /*134b0*/  HMMA.16816.F32 R20, R156, R168.reuse, R20 ;  /* 0x000000a89c14723c */ /* 0x080fe80000001814 */
[----:B------:R-:W-:Y:S04]  /*134c0*/  @!P0 IADD3 R0, R3, R0, RZ ;  /* 0x0000000003008210 */ /* 0x000fe80007ffe0ff */
[C---:B------:R-:W-:Y:S04]  /*134d0*/  HMMA.16816.F32 R24, R164.reuse, R168, R24 ;  /* 0x000000a8a418723c */ /* 0x040fe80000001818 */
[----:B------:R-:W-:Y:S03]  /*134e0*/  @!P0 IMAD R0, R0, 0x50, RZ ;  /* 0x0000005000008824 */ /* 0x000fe600078e02ff */
[----:B------:R-:W-:Y:S01]  /*134f0*/  @!P0 MOV R168, 0x5 ;  /* 0x0000000500a88802 */ /* 0x000fe20000000f00 */
[-C--:B------:R-:W-:Y:S04]  /*13500*/  HMMA.16816.F32 R28, R164, R170.reuse, R28 ;  /* 0x000000aaa41c723c */ /* 0x080fe8000000181c */
[----:B------:R-:W-:Y:S02]  /*13510*/  @!P0 IADD3 R3, R173, R0, RZ ;  /* 0x00000000ad038210 */ /* 0x000fe40007ffe0ff */
[----:B------:R-:W-:Y:S02]  /*13520*/  @!P0 SHF.L.U32 R169, R174, 0x5, RZ ;  /* 0x00000005aea98819 */ /* 0x000fe400000006ff */
[----:B------:R-:W-:Y:S01]  /*13530*/  @!P0 LEA.HI.X R3, R172, c[0x0][0x1fc], R3, 0x1, P1 ;  /* 0x00007f00ac038a11 */ /* 0x000fe200008f0c03 */
[C---:B------:R-:W-:Y:S04]  /*13540*/  HMMA.16816.F32 R32, R156.reuse, R170, R32 ;  /* 0x000000aa9c20723c */ /* 0x040fe80000001820 */
[----:B------:R-:W-:Y:S02]  /*13550*/  @!P0 SHF.L.U64.HI R0, R174, R168, c[0x0][0x20c] ;  /* 0x00008300ae008619 */ /* 0x000fe400000102a8 */
[----:B------:R-:W4:Y:S01]  /*13560*/  LDSM.16.M88.4 R172, [R212] ;  /* 0x00000000d4ac783b */ /* 0x000f220000000200 */
[-C--:B------:R-:W-:Y:S01]  /*13570*/  @!P0 IADD3 R178, P2, R2, R169.reuse, RZ ;  /* 0x000000a902b28210 */ /* 0x080fe20007f5e0ff */
[-C--:B-1----:R-:W-:Y:S04]  /*13580*/  HMMA.16816.F32 R36, R156, R152.reuse, R36 ;  /* 0x000000989c24723c */ /* 0x082fe80000001824 */
[-C--:B------:R-:W-:Y:S02]  /*13590*/  @!P0 IADD3.X R179, R3, R0.reuse, RZ, P2, !PT ;  /* 0x0000000003b38210 */ /* 0x080fe400017fe4ff */
[----:B------:R-:W-:Y:S01]  /*135a0*/  @!PT LDS RZ, [RZ] ;  /* 0x00000000fffff984 */ /* 0x000fe20000000800 */
[----:B------:R-:W-:Y:S01]  /*135b0*/  @!PT LDS RZ, [RZ] ;  /* 0x00000000fffff984 */ /* 0x000fe20000000800 */
[----:B------:R-:W-:Y:S01]  /*135c0*/  @!PT LDS RZ, [RZ] ;  /* 0x00000000fffff984 */ /* 0x000fe20000000800 */
[----:B------:R1:W-:Y:S01]  /*135d0*/  @!P0 LDGSTS.E.BYPASS.LTC128B.128 [R219+0x100], [R2.64], !P4 ;  /* 0x0010000002db8fae */ /* 0x0003e2000e101d48 */
[-C--:B------:R-:W-:Y:S01]  /*135e0*/  @!P0 IADD3 R176, P1, R178, R169.reuse, RZ ;  /* 0x000000a9b2b08210 */ /* 0x080fe20007f3e0ff */
[C---:B------:R-:W-:Y:S04]  /*135f0*/  HMMA.16816.F32 R40, R164.reuse, R152, R40 ;  /* 0x00000098a428723c */ /* 0x040fe80000001828 */
[-C--:B------:R-:W-:Y:S02]  /*13600*/  @!P0 IADD3.X R177, R179, R0.reuse, RZ, P1, !PT ;  /* 0x00000000b3b18210 */ /* 0x080fe40000ffe4ff */
[----:B------:R5:W-:Y:S01]  /*13610*/  @!P0 LDGSTS.E.BYPASS.LTC128B.128 [R219+0x900], [R178.64], !P4 ;  /* 0x00900000b2db8fae */ /* 0x000be2000e101d48 */
[-C--:B------:R-:W-:Y:S01]  /*13620*/  @!P0 IADD3 R168, P2, R176, R169.reuse, RZ ;  /* 0x000000a9b0a88210 */ /* 0x080fe20007f5e0ff */
[-C--:B------:R-:W-:Y:S06]  /*13630*/  HMMA.16816.F32 R44, R164, R154.reuse, R44 ;  /* 0x0000009aa42c723c */ /* 0x080fec000000182c */
[----:B------:R5:W-:Y:S02]  /*13640*/  @!P0 LDGSTS.E.BYPASS.LTC128B.128 [R219+0x1100], [R176.64], !P4 ;  /* 0x01100000b0db8fae */ /* 0x000be4000e101d48 */
[C---:B------:R-:W-:Y:S08]  /*13650*/  HMMA.16816.F32 R48, R156.reuse, R154, R48 ;  /* 0x0000009a9c30723c */ /* 0x040ff00000001830 */
[-C--:B--2---:R-:W-:Y:S04]  /*13660*/  HMMA.16816.F32 R52, R156, R160.reuse, R52 ;  /* 0x000000a09c34723c */ /* 0x084fe80000001834 */
[----:B-1----:R-:W-:Y:S02]  /*13670*/  @!P0 IADD3 R2, P1, R168, R169, RZ ;  /* 0x000000a9a8028210 */ /* 0x002fe40007f3e0ff */
[-C--:B------:R-:W-:Y:S02]  /*13680*/  @!P0 IADD3.X R169, R177, R0.reuse, RZ, P2, !PT ;  /* 0x00000000b1a98210 */ /* 0x080fe400017fe4ff */
[C---:B------:R-:W-:Y:S03]  /*13690*/  HMMA.16816.F32 R56, R164.reuse, R160, R56 ;  /* 0x000000a0a438723c */ /* 0x040fe60000001838 */
[----:B------:R1:W-:Y:S01]  /*136a0*/  @!P0 LDGSTS.E.BYPASS.LTC128B.128 [R219+0x1900], [R168.64], !P4 ;  /* 0x01900000a8db8fae */ /* 0x0003e2000e101d48 */
[----:B------:R-:W-:Y:S04]  /*136b0*/  @!P0 IADD3.X R3, R169, R0, RZ, P1, !PT ;  /* 0x00000000a9038210 */ /* 0x000fe80000ffe4ff */
[-C--:B------:R-:W-:Y:S03]  /*136c0*/  HMMA.16816.F32 R60, R164, R162.reuse, R60 ;  /* 0x000000a2a43c723c */ /* 0x080fe6000000183c */
[----:B------:R2:W-:Y:S01]  /*136d0*/  @!P0 LDGSTS.E.BYPASS.LTC128B.128 [R219+0x2100], [R2.64], !P4 ;  /* 0x0210000002db8fae */ /* 0x0005e2000e101d48 */
[----:B------:R-:W-:Y:S04]  /*136e0*/  ISETP.GT.AND P0, PT, R216, R232, PT ;  /* 0x000000e8d800720c */ /* 0x000fe80003f04270 */
[C---:B------:R-:W-:Y:S03]  /*136f0*/  HMMA.16816.F32 R64, R156.reuse, R162, R64 ;  /* 0x000000a29c40723c */ /* 0x040fe60000001840 */
[----:B-----5:R-:W-:Y:S05]  /*13700*/  LDSM.16.M88.4 R176, [R206] ;  /* 0x00000000ceb0783b */ /* 0x020fea0000000200 */
[-C--:B----4-:R-:W-:Y:S03]  /*13710*/  HMMA.16816.F32 R68, R156, R172.reuse, R68 ;  /* 0x000000ac9c44723c */ /* 0x090fe60000001844 */
[----:B------:R-:W-:Y:S05]  /*13720*/  LDSM.16.M88.4 R180, [R208+0x2000] ;  /* 0x00200000d0b4783b */ /* 0x000fea0000000200 */
[C---:B------:R-:W-:Y:S03]  /*13730*/  HMMA.16816.F32 R72, R164.reuse, R172, R72 ;  /* 0x000000aca448723c */ /* 0x040fe60000001848 */
[----:B-1----:R-:W1:Y:S05]  /*13740*/  LDSM.16.M88.4 R168, [R208] ;  /* 0x00000000d0a8783b */ /* 0x002e6a0000000200 */
[-C--:B------:R-:W-:Y:S03]  /*13750*/  HMMA.16816.F32 R76, R164, R174.reuse, R76 ;  /* 0x000000aea44c723c */ /* 0x080fe6000000184c */
[----:B------:R-:W4:Y:S05]  /*13760*/  LDSM.16.M88.4 R184, [R206+0x800] ;  /* 0x00080000ceb8783b */ /* 0x000f2a0000000200 */
[----:B------:R-:W-:Y:S03]  /*13770*/  HMMA.16816.F32 R80, R156, R174, R80 ;  /* 0x000000ae9c50723c */ /* 0x000fe60000001850 */
[----:B------:R-:W5:Y:S08]  /*13780*/  LDSM.16.M88.4 R152, [R206+0x1000] ;  /* 0x00100000ce98783b */ /* 0x000f700000000200 */
[----:B------:R-:W2:Y:S08]  /*13790*/  LDSM.16.M88.4 R188, [R206+0x1800] ;  /* 0x00180000cebc783b */ /* 0x000eb00000000200 */
[----:B------:R-:W2:Y:S01]  /*137a0*/  LDSM.16.M88.4 R192, [R206+0x2000] ;  /* 0x00200000cec0783b */ /* 0x000ea20000000200 */
[-C--:B-1----:R-:W-:Y:S07]  /*137b0*/  HMMA.16816.F32 R4, R168, R176.reuse, R4 ;  /* 0x000000b0a804723c */ /* 0x082fee0000001804 */
[----:B------:R-:W-:Y:S01]  /*137c0*/  LDSM.16.M88.4 R160, [R209] ;  /* 0x00000000d1a0783b */ /* 0x000fe20000000200 */
[C---:B------:R-:W-:Y:S07]  /*137d0*/  HMMA.16816.F32 R8, R180.reuse, R176, R8 ;  /* 0x000000b0b408723c */ /* 0x040fee0000001808 */
[----:B------:R-:W1:Y:S01]  /*137e0*/  LDSM.16.M88.4 R196, [R203] ;  /* 0x00000000cbc4783b */ /* 0x000e620000000200 */
[-C--:B------:R-:W-:Y:S07]  /*137f0*/  HMMA.16816.F32 R12, R180, R178.reuse, R12 ;  /* 0x000000b2b40c723c */ /* 0x080fee000000180c */
[----:B------:R-:W1:Y:S01]  /*13800*/  LDSM.16.M88.4 R156, [R209+0x2000] ;  /* 0x00200000d19c783b */ /* 0x000e620000000200 */
[C---:B------:R-:W-:Y:S07]  /*13810*/  HMMA.16816.F32 R16, R168.reuse, R178, R16 ;  /* 0x000000b2a810723c */ /* 0x040fee0000001810 */
[----:B------:R-:W0:Y:S01]  /*13820*/  LDGDEPBAR ;  /* 0x00000000000079af */ /* 0x000e220000000000 */
        /* <DEDUP_REMOVED lines=22> */
[----:B------:R-:W-:Y:S02]  /*13990*/  FMUL.FTZ R3, R10, c[0x0][0x320] ;  /* 0x0000c8000a037a20 */ /* 0x000fe40000410000 */
[----:B------:R-:W-:Y:S04]  /*139a0*/  FMUL.FTZ R2, R11, c[0x0][0x320] ;  /* 0x0000c8000b027a20 */ /* 0x000fe80000410000 */
[----:B------:R-:W4:Y:S10]  /*139b0*/  MUFU.TANH R227, R3 ;  /* 0x0000000300e37308 */ /* 0x000f340000002400 */
[----:B------:R-:W2:Y:S01]  /*139c0*/  MUFU.TANH R226, R2 ;  /* 0x0000000200e27308 */ /* 0x000ea20000002400 */
        /* <DEDUP_REMOVED lines=38> */
[----:B---3--:R-:W-:Y:S01]  /*13c30*/  @P0 MOV R5, R217 ;  /* 0x000000d900050202 */ /* 0x008fe20000000f00 */
[-C--:B------:R-:W-:Y:S01]  /*13c40*/  HMMA.16816.F32 R60, R156, R6.reuse, R60 ;  /* 0x000000069c3c723c */ /* 0x080fe2000000183c */
[----:B------:R-:W-:Y:S02]  /*13c50*/  MOV R217, c[0x0][0x2c4] ;  /* 0x0000b10000d97a02 */ /* 0x000fe40000000f00 */
[----:B------:R1:W3:Y:S02]  /*13c60*/  MUFU.TANH R224, R0 ;  /* 0x0000000000e07308 */ /* 0x0002e40000002400 */
[----:B------:R-:W-:Y:S03]  /*13c70*/  ISETP.NE.AND P3, PT, R217, 0x1, PT ;  /* 0x00000001d900780c */ /* 0x000fe60003f65270 */
[C---:B------:R-:W-:Y:S05]  /*13c80*/  HMMA.16816.F32 R64, R160.reuse, R6, R64 ;  /* 0x00000006a040723c */ /* 0x040fea0000001840 */
[----:B------:R3:W3:Y:S02]  /*13c90*/  MUFU.TANH R182, R2 ;  /* 0x0000000200b67308 */ /* 0x0006e40000002400 */
[----:B------:R-:W-:Y:S01]  /*13ca0*/  @P0 MOV R7, c[0x0][0x1e0] ;  /* 0x0000780000070a02 */ /* 0x000fe20000000f00 */
[-C--:B-----5:R-:W-:Y:S04]  /*13cb0*/  HMMA.16816.F32 R68, R160, R8.reuse, R68 ;  /* 0x00000008a044723c */ /* 0x0a0fe80000001844 */
[----:B--2---:R-:W-:Y:S04]  /*13cc0*/  FMUL.FTZ R3, R58, c[0x0][0x320] ;  /* 0x0000c8003a037a20 */ /* 0x004fe80000410000 */
[----:B------:R2:W2:Y:S01]  /*13cd0*/  MUFU.TANH R167, R3 ;  /* 0x0000000300a77308 */ /* 0x0004a20000002400 */
[C---:B------:R-:W-:Y:S04]  /*13ce0*/  HMMA.16816.F32 R72, R156.reuse, R8, R72 ;  /* 0x000000089c48723c */ /* 0x040fe80000001848 */
[----:B-1----:R-:W-:Y:S04]  /*13cf0*/  FMUL.FTZ R0, R15, c[0x0][0x320] ;  /* 0x0000c8000f007a20 */ /* 0x002fe80000410000 */
[-C--:B------:R-:W-:Y:S01]  /*13d00*/  HMMA.16816.F32 R76, R156, R10.reuse, R76 ;  /* 0x0000000a9c4c723c */ /* 0x080fe2000000184c */
[----:B------:R1:W1:Y:S03]  /*13d10*/  MUFU.TANH R223, R0 ;  /* 0x0000000000df7308 */ /* 0x0002660000002400 */
[----:B---3--:R-:W-:Y:S04]  /*13d20*/  FMUL.FTZ R2, R59, c[0x0][0x320] ;  /* 0x0000c8003b027a20 */ /* 0x008fe80000410000 */
[----:B------:R-:W-:Y:S03]  /*13d30*/  HMMA.16816.F32 R80, R160, R10, R80 ;  /* 0x0000000aa050723c */ /* 0x000fe60000001850 */
[----:B------:R3:W3:Y:S11]  /*13d40*/  MUFU.TANH R166, R2 ;  /* 0x0000000200a67308 */ /* 0x0006f60000002400 */
[----:B------:R-:W-:Y:S02]  /*13d50*/  @!UPT UIADD3 URZ, URZ, URZ, URZ ;  /* 0x0000003f3f3ff290 */ /* 0x000fe4000fffe03f */
[----:B--2---:R-:W-:Y:S02]  /*13d60*/  FMUL.FTZ R3, R76, c[0x0][0x320] ;  /* 0x0000c8004c037a20 */ /* 0x004fe40000410000 */
[----:B-1----:R-:W-:Y:S02]  /*13d70*/  FMUL.FTZ R0, R16, c[0x0][0x320] ;  /* 0x0000c80010007a20 */ /* 0x002fe40000410000 */
[----:B------:R-:W-:Y:S02]  /*13d80*/  FMUL.FTZ R6, R79, c[0x0][0x320] ;  /* 0x0000c8004f067a20 */ /* 0x000fe40000410000 */
[----:B------:R1:W2:Y:S02]  /*13d90*/  MUFU.TANH R175, R0 ;  /* 0x0000000000af7308 */ /* 0x0002a40000002400 */
[----:B------:R-:W-:Y:S02]  /*13da0*/  FMUL.FTZ R9, R80, c[0x0][0x320] ;  /* 0x0000c80050097a20 */ /* 0x000fe40000410000 */
[----:B---3--:R-:W-:Y:S02]  /*13db0*/  FMUL.FTZ R2, R75, c[0x0][0x320] ;  /* 0x0000c8004b027a20 */ /* 0x008fe40000410000 */
[----:B-1----:R-:W-:Y:S04]  /*13dc0*/  FMUL.FTZ R0, R17, c[0x0][0x320] ;  /* 0x0000c80011007a20 */ /* 0x002fe80000410000 */
        /* <DEDUP_REMOVED lines=10> */
[----:B------:R-:W1:Y:S10]  /*13e70*/  MUFU.TANH R22, R9 ;  /* 0x0000000900167308 */ /* 0x000e740000002400 */
        /* <DEDUP_REMOVED lines=62> */
[----:B-----5:R-:W-:Y:S02]  /*14260*/  FMUL.FTZ R0, R57, c[0x0][0x320] ;  /* 0x0000c80039007a20 */ /* 0x020fe40000410000 */
[----:B------:R-:W5:Y:S06]  /*14270*/  LDL R57, [R1+0x24] ;  /* 0x0000240001397983 */ /* 0x000f6c0000100800 */
[----:B------:R1:W1:Y:S02]  /*14280*/  MUFU.TANH R55, R0 ;  /* 0x0000000000377308 */ /* 0x0002640000002400 */
[----:B-1----:R-:W-:Y:S02]  /*14290*/  FMUL.FTZ R0, R60, c[0x0][0x320] ;  /* 0x0000c8003c007a20 */ /* 0x002fe40000410000 */
[----:B------:R-:W2:Y:S06]  /*142a0*/  LDL R60, [R1+0x1c] ;  /* 0x00001c00013c7983 */ /* 0x000eac0000100800 */
[----:B------:R1:W1:Y:S02]  /*142b0*/  MUFU.TANH R53, R0 ;  /* 0x0000000000357308 */ /* 0x0002640000002400 */
[----:B-1----:R-:W-:Y:S08]  /*142c0*/  FMUL.FTZ R0, R61, c[0x0][0x320] ;  /* 0x0000c8003d007a20 */ /* 0x002ff00000410000 */
[----:B------:R1:W1:Y:S02]  /*142d0*/  MUFU.TANH R52, R0 ;  /* 0x0000000000347308 */ /* 0x0002640000002400 */
[----:B-1----:R-:W-:Y:S02]  /*142e0*/  FMUL.FTZ R0, R62, c[0x0][0x320] ;  /* 0x0000c8003e007a20 */ /* 0x002fe40000410000 */
[----:B------:R-:W2:Y:S06]  /*142f0*/  LDL R62, [R1+0x20] ;  /* 0x00002000013e7983 */ /* 0x000eac0000100800 */
        /* <DEDUP_REMOVED lines=10> */
[----:B-1----:R-:W-:Y:S08]  /*143a0*/  FMUL.FTZ R0, R67, c[0x0][0x320] ;  /* 0x0000c80043007a20 */ /* 0x002ff00000410000 */
[----:B------:R-:W1:Y:S10]  /*143b0*/  MUFU.TANH R67, R6 ;  /* 0x0000000600437308 */ /* 0x000e740000002400 */
[----:B------:R1:W1:Y:S02]  /*143c0*/  MUFU.TANH R45, R0 ;  /* 0x00000000002d7308 */ /* 0x0002640000002400 */
[----:B-1----:R-:W-:Y:S01]  /*143d0*/  FMUL.FTZ R0, R68, c[0x0][0x320] ;  /* 0x0000c80044007a20 */ /* 0x002fe20000410000 */
[----:B------:R-:W-:Y:S07]  /*143e0*/  MOV R68, c[0x0][0x32c] ;  /* 0x0000cb0000447a02 */ /* 0x000fee0000000f00 */
[----:B------:R1:W1:Y:S01]  /*143f0*/  MUFU.TANH R30, R0 ;  /* 0x00000000001e7308 */ /* 0x0002620000002400 */
[----:B------:R-:W-:Y:S01]  /*14400*/  ISETP.GE.AND P5, PT, R68, 0x1, PT ;  /* 0x000000014400780c */ /* 0x000fe20003fa6270 */
        /* <DEDUP_REMOVED lines=39> */
[----:B------:R-:W-:Y:S03]  /*14680*/  @P0 IADD3 R8, P1, R2, R4, RZ ;  /* 0x0000000402080210 */ /* 0x000fe60007f3e0ff */
        /* <DEDUP_REMOVED lines=11> */
[----:B------:R3:W1:Y:S01]  /*14740*/  MUFU.TANH R25, R4 ;  /* 0x0000000400197308 */ /* 0x0006620000002400 */
[----:B------:R-:W-:Y:S01]  /*14750*/  @P0 IADD3.X R9, R3, R0, RZ, P1, !PT ;  /* 0x0000000003090210 */ /* 0x000fe20000ffe4ff */
[----:B------:R-:W-:Y:S05]  /*14760*/  IMAD R0, R216, -0x50, RZ ;  /* 0xffffffb0d8007824 */ /* 0x000fea00078e02ff */
[----:B------:R1:W-:Y:S08]  /*14770*/  @P0 LDGSTS.E.BYPASS.LTC128B.128 [R219+0x4900], [R8.64], !P4 ;  /* 0x0490000008db0fae */ /* 0x0003f0000e101d48 */
[----:B------:R-:W0:Y:S08]  /*14780*/  LDGDEPBAR ;  /* 0x00000000000079af */ /* 0x000e300000000000 */
[----:B---3--:R-:W3:Y:S01]  /*14790*/  SHFL.IDX PT, R4, R5, RZ, 0x1c1f ;  /* 0x001c1fff05047589 */ /* 0x008ee200000e0000 */
[----:B--2---:R-:W-:Y:S04]  /*147a0*/  FMUL.FTZ R2, R83, c[0x0][0x320] ;  /* 0x0000c80053027a20 */ /* 0x004fe80000410000 */
[----:B------:R5:W2:Y:S02]  /*147b0*/  MUFU.TANH R24, R2 ;  /* 0x0000000200187308 */ /* 0x000aa40000002400 */
[----:B-----5:R-:W-:Y:S04]  /*147c0*/  IADD3 R2, -R57, 0x1, R0 ;  /* 0x0000000139027810 */ /* 0x020fe80007ffe100 */
[----:B------:R-:W-:Y:S04]  /*147d0*/  IADD3 R2, -R60, R2, R62 ;  /* 0x000000023c027210 */ /* 0x000fe80007ffe13e */
[C---:B-1----:R-:W-:Y:S02]  /*147e0*/  IADD3 R6, R2.reuse, c[0x0][0x328], RZ ;  /* 0x0000ca0002067a10 */ /* 0x042fe40007ffe0ff */
[----:B------:R-:W-:Y:S02]  /*147f0*/  IADD3 R7, R2, UR4, RZ ;  /* 0x0000000402077c10 */ /* 0x000fe4000fffe0ff */
[----:B---3--:R-:W-:Y:S02]  /*14800*/  IADD3 R3, R6, R4, RZ ;  /* 0x0000000406037210 */ /* 0x008fe40007ffe0ff */
[----:B------:R-:W-:Y:S01]  /*14810*/  IADD3 R2, R4, R7, RZ ;  /* 0x0000000704027210 */ /* 0x000fe20007ffe0ff */
[----:B------:R-:W-:-:S05]  /*14820*/  @!P5 BRA `(.L_x_938) ;  /* 0x000001800000d947 */ /* 0x000fca0003800000 */
[----:B--2-4-:R-:W-:Y:S01]  /*14830*/  IADD3 R4, -R60, R62, R4 ;  /* 0x0000003e3c047210 */ /* 0x014fe20007ffe104 */
[----:B------:R-:W-:Y:S03]  /*14840*/  BSSY B0, `(.L_x_939) ;  /* 0x0000011000007945 */ /* 0x000fe60003800000 */
        /* <DEDUP_REMOVED lines=11> */
.L_x_940:
[----:B------:R-:W-:Y:S04]  /*14900*/  MOV R8, c[0x0][0x32c] ;  /* 0x0000cb0000087a02 */ /* 0x000fe80000000f00 */
[----:B------:R-:W-:Y:S11]  /*14910*/  ISETP.NE.AND P0, PT, R8, 0x1, PT ;  /* 0x000000010800780c */ /* 0x000ff60003f05270 */
[----:B------:R-:W-:Y:S02]  /*14920*/  @!UPT UIADD3 URZ, URZ, URZ, URZ ;  /* 0x0000003f3f3ff290 */ /* 0x000fe4000fffe03f */
[----:B------:R-:W-:Y:S05]  /*14930*/  @P0 IMAD.HI.U32 R8, R4, c[0x0][0x330], RZ ;  /* 0x0000cc0004080a27 */ /* 0x000fea00078e00ff */
[----:B------:R-:W-:Y:S02]  /*14940*/  @P0 SHF.R.U32.HI R4, RZ, c[0x0][0x334], R8 ;  /* 0x0000cd00ff040a19 */ /* 0x000fe40000011608 */
.L_x_941:
[----:B------:R-:W-:Y:S05]  /*14950*/  BSYNC B0 ;  /* 0x0000000000007941 */ /* 0x000fea0003800000 */
.L_x_939:
[----:B------:R-:W-:Y:S04]  /*14960*/  IMAD.IADD R8, R0, 0x1, -R57 ;  /* 0x0000000100087824 */ /* 0x000fe800078e0a39 */
[----:B------:R-:W-:Y:S05]  /*14970*/  IMAD R4, R4, c[0x0][0x32c], R8 ;  /* 0x0000cb0004047a24 */ /* 0x000fea00078e0208 */
[----:B------:R-:W-:Y:S02]  /*14980*/  IADD3 R8, R4, c[0x0][0x32c], RZ ;  /* 0x0000cb0004087a10 */ /* 0x000fe40007ffe0ff */
[----:B------:R-:W-:Y:S02]  /*14990*/  IMNMX R2, R2, R4, !PT ;  /* 0x0000000402027217 */ /* 0x000fe40007800200 */
[----:B------:R-:W-:Y:S02]  /*149a0*/  IMNMX R3, R3, R8, PT ;  /* 0x0000000803037217 */ /* 0x000fe40003800200 */
.L_x_938:
[C---:B--2-4-:R-:W-:Y:S01]  /*149b0*/  ISETP.GE.AND P0, PT, R0.reuse, 0x2, PT ;  /* 0x000000020000780c */ /* 0x054fe20003f06270 */
[----:B------:R-:W1:Y:S01]  /*149c0*/  SHFL.IDX PT, R4, R5, 0x1, 0x1c1f ;  /* 0x003c1f0005047f89 */ /* 0x000e6200000e0000 */
[----:B------:R-:W-:Y:S02]  /*149d0*/  ISETP.GE.AND P1, PT, R0, 0x1, PT ;  /* 0x000000010000780c */ /* 0x000fe40003f26270 */
[----:B------:R-:W-:Y:S02]  /*149e0*/  P2R R20, PR, RZ, 0x1 ;  /* 0x00000001ff147803 */ /* 0x000fe40000000000 */
[C---:B------:R-:W-:Y:S02]  /*149f0*/  ISETP.GT.AND P0, PT, R2.reuse, 0x1, !P0 ;  /* 0x000000010200780c */ /* 0x040fe40004704270 */
[----:B------:R-:W-:Y:S02]  /*14a00*/  P2R R21, PR, RZ, 0x2 ;  /* 0x00000002ff157803 */ /* 0x000fe40000000000 */
[----:B------:R-:W-:Y:S02]  /*14a10*/  ISETP.GT.AND P1, PT, R2, RZ, !P1 ;  /* 0x000000ff0200720c */ /* 0x000fe40004f24270 */
[C---:B------:R-:W-:Y:S02]  /*14a20*/  ISETP.LT.OR P0, PT, R3.reuse, 0x2, P0 ;  /* 0x000000020300780c */ /* 0x040fe40000701670 */
[----:B------:R-:W-:Y:S02]  /*14a30*/  ISETP.GE.AND P2, PT, R0, 0x9, PT ;  /* 0x000000090000780c */ /* 0x000fe40003f46270 */
[C---:B------:R-:W-:Y:S02]  /*14a40*/  ISETP.LT.OR P1, PT, R3.reuse, 0x1, P1 ;  /* 0x000000010300780c */ /* 0x040fe40000f21670 */
        /* <DEDUP_REMOVED lines=13> */
[C---:B------:R-:W-:Y:S02]  /*14b20*/  ISETP.LT.OR P0, PT, R3.reuse, 0x11, P0 ;  /* 0x000000110300780c */ /* 0x040fe40000701670 */
        /* <DEDUP_REMOVED lines=33> */
[C---:B------:R-:W-:Y:S02]  /*14d40*/  ISETP.GE.AND P6, PT, R0.reuse, 0x31, PT ;  /* 0x000000310000780c */ /* 0x040fe40003fc6270 */
[----:B------:R-:W-:Y:S02]  /*14d50*/  ISETP.LT.OR P0, PT, R3, 0x2a, P0 ;  /* 0x0000002a0300780c */ /* 0x000fe40000701670 */
[----:B------:R-:W-:Y:S02]  /*14d60*/  ISETP.GE.AND P5, PT, R0, 0x32, PT ;  /* 0x000000320000780c */ /* 0x000fe40003fa6270 */
[----:B------:R-:W-:Y:S02]  /*14d70*/  FSEL R155, R37, -INF , !P0 ;  /* 0xff800000259b7808 */ /* 0x000fe40004000000 */
[----:B------:R-:W-:Y:S02]  /*14d80*/  ISETP.GT.AND P0, PT, R2, 0x30, !P6 ;  /* 0x000000300200780c */ /* 0x000fe40007704270 */
[----:B------:R-:W-:Y:S02]  /*14d90*/  ISETP.GE.AND P3, PT, R0, 0x39, PT ;  /* 0x000000390000780c */ /* 0x000fe40003f66270 */
[C---:B------:R-:W-:Y:S02]  /*14da0*/  ISETP.LT.OR P0, PT, R3.reuse, 0x31, P0 ;  /* 0x000000310300780c */ /* 0x040fe40000701670 */
        /* <DEDUP_REMOVED lines=8> */
[----:B------:R-:W-:Y:S02]  /*14e30*/  ISETP.GE.AND P1, PT, R0, 0x41, PT ;  /* 0x000000410000780c */ /* 0x000fe40003f26270 */
[----:B------:R-:W-:Y:S04]  /*14e40*/  ISETP.LT.OR P0, PT, R3, 0x39, P0 ;  /* 0x000000390300780c */ /* 0x000fe80000701670 */
[----:B------:R-:W-:Y:S02]  /*14e50*/  FSEL R180, R33, -INF , !P0 ;  /* 0xff80000021b47808 */ /* 0x000fe40004000000 */
[C---:B------:R-:W-:Y:S04]  /*14e60*/  ISETP.GT.AND P0, PT, R2.reuse, 0x39, !P2 ;  /* 0x000000390200780c */ /* 0x040fe80005704270 */
[----:B------:R-:W-:Y:S04]  /*14e70*/  ISETP.LT.OR P0, PT, R3, 0x3a, P0 ;  /* 0x0000003a0300780c */ /* 0x000fe80000701670 */
[----:B------:R-:W-:Y:S02]  /*14e80*/  FSEL R181, R31, -INF , !P0 ;  /* 0xff8000001fb57808 */ /* 0x000fe40004000000 */
[----:B------:R-:W-:Y:S04]  /*14e90*/  ISETP.GT.AND P0, PT, R2, 0x40, !P1 ;  /* 0x000000400200780c */ /* 0x000fe80004f04270 */
[C---:B------:R-:W-:Y:S04]  /*14ea0*/  ISETP.LT.OR P0, PT, R3.reuse, 0x41, P0 ;  /* 0x000000410300780c */ /* 0x040fe80000701670 */
[----:B------:R-:W-:Y:S02]  /*14eb0*/  FSEL R194, R30, -INF , !P0 ;  /* 0xff8000001ec27808 */ /* 0x000fe40004000000 */
[----:B------:R-:W-:Y:S04]  /*14ec0*/  ISETP.GE.AND P0, PT, R0, 0x42, PT ;  /* 0x000000420000780c */ /* 0x000fe80003f06270 */
[----:B------:R-:W-:Y:S02]  /*14ed0*/  P2R R9, PR, RZ, 0x1 ;  /* 0x00000001ff097803 */ /* 0x000fe40000000000 */
[----:B------:R-:W-:Y:S04]  /*14ee0*/  ISETP.GT.AND P0, PT, R2, 0x41, !P0 ;  /* 0x000000410200780c */ /* 0x000fe80004704270 */
[----:B------:R-:W-:Y:S04]  /*14ef0*/  ISETP.LT.OR P0, PT, R3, 0x42, P0 ;  /* 0x000000420300780c */ /* 0x000fe80000701670 */
[----:B------:R-:W-:Y:S02]  /*14f00*/  FSEL R195, R27, -INF , !P0 ;  /* 0xff8000001bc37808 */ /* 0x000fe40004000000 */
[----:B------:R-:W-:Y:S04]  /*14f10*/  ISETP.GE.AND P0, PT, R0, 0x49, PT ;  /* 0x000000490000780c */ /* 0x000fe80003f06270 */
[----:B------:R-:W-:Y:S02]  /*14f20*/  P2R R8, PR, RZ, 0x1 ;  /* 0x00000001ff087803 */ /* 0x000fe40000000000 */
[----:B------:R-:W-:Y:S04]  /*14f30*/  ISETP.GT.AND P0, PT, R2, 0x48, !P0 ;  /* 0x000000480200780c */ /* 0x000fe80004704270 */
[C---:B------:R-:W-:Y:S04]  /*14f40*/  ISETP.LT.OR P0, PT, R3.reuse, 0x49, P0 ;  /* 0x000000490300780c */ /* 0x040fe80000701670 */
[----:B------:R-:W-:Y:S02]  /*14f50*/  FSEL R199, R22, -INF , !P0 ;  /* 0xff80000016c77808 */ /* 0x000fe40004000000 */
[----:B------:R-:W-:Y:S04]  /*14f60*/  ISETP.GE.AND P0, PT, R0, 0x4a, PT ;  /* 0x0000004a0000780c */ /* 0x000fe80003f06270 */
[----:B------:R-:W-:Y:S02]  /*14f70*/  P2R R22, PR, RZ, 0x1 ;  /* 0x00000001ff167803 */ /* 0x000fe40000000000 */
[----:B------:R-:W-:Y:S01]  /*14f80*/  ISETP.GT.AND P0, PT, R2, 0x49, !P0 ;  /* 0x000000490200780c */ /* 0x000fe20004704270 */
[--C-:B-1----:R-:W-:Y:S03]  /*14f90*/  IMAD.IADD R2, R6, 0x1, R4.reuse ;  /* 0x0000000106027824 */ /* 0x102fe600078e0204 */
[----:B------:R-:W-:Y:S01]  /*14fa0*/  ISETP.LT.OR P0, PT, R3, 0x4a, P0 ;  /* 0x0000004a0300780c */ /* 0x000fe20000701670 */
[----:B------:R-:W-:Y:S03]  /*14fb0*/  IMAD.IADD R3, R7, 0x1, R4 ;  /* 0x0000000107037824 */ /* 0x000fe600078e0204 */
[----:B------:R-:W-:Y:S02]  /*14fc0*/  FSEL R217, R23, -INF , !P0 ;  /* 0xff80000017d97808 */ /* 0x000fe40004000000 */
[----:B------:R-:W-:Y:S11]  /*14fd0*/  ISETP.GE.AND P0, PT, R68, 0x1, PT ;  /* 0x000000014400780c */ /* 0x000ff60003f06270 */
[----:B------:R-:W-:Y:S02]  /*14fe0*/  @!UPT UIADD3 URZ, URZ, URZ, URZ ;  /* 0x0000003f3f3ff290 */ /* 0x000fe4000fffe03f */
[----:B------:R-:W-:-:S05]  /*14ff0*/  @!P0 BRA `(.L_x_942) ;  /* 0x0000018000008947 */ /* 0x000fca0003800000 */
[----:B------:R-:W-:Y:S01]  /*15000*/  IADD3 R4, -R60, R62, R4 ;  /* 0x0000003e3c047210 */ /* 0x000fe20007ffe104 */
        /* <DEDUP_REMOVED lines=12> */
.L_x_944:
[----:B------:R-:W-:Y:S04]  /*150d0*/  MOV R23, c[0x0][0x32c] ;  /* 0x0000cb0000177a02 */ /* 0x000fe80000000f00 */
[----:B------:R-:W-:Y:S11]  /*150e0*/  ISETP.NE.AND P0, PT, R23, 0x1, PT ;  /* 0x000000011700780c */ /* 0x000ff60003f05270 */
[----:B------:R-:W-:Y:S02]  /*150f0*/  @!UPT UIADD3 URZ, URZ, URZ, URZ ;  /* 0x0000003f3f3ff290 */ /* 0x000fe4000fffe03f */
[----:B------:R-:W-:Y:S05]  /*15100*/  @P0 IMAD.HI.U32 R23, R4, c[0x0][0x330], RZ ;  /* 0x0000cc0004170a27 */ /* 0x000fea00078e00ff */
[----:B------:R-:W-:Y:S02]  /*15110*/  @P0 SHF.R.U32.HI R4, RZ, c[0x0][0x334], R23 ;  /* 0x0000cd00ff040a19 */ /* 0x000fe40000011617 */
.L_x_945:
[----:B------:R-:W-:Y:S05]  /*15120*/  BSYNC B0 ;  /* 0x0000000000007941 */ /* 0x000fea0003800000 */
.L_x_943:
[----:B------:R-:W-:Y:S04]  /*15130*/  IMAD.IADD R23, R0, 0x1, -R57 ;  /* 0x0000000100177824 */ /* 0x000fe800078e0a39 */
[----:B------:R-:W-:Y:S05]  /*15140*/  IMAD R4, R4, c[0x0][0x32c], R23 ;  /* 0x0000cb0004047a24 */ /* 0x000fea00078e0217 */
[----:B------:R-:W-:Y:S02]  /*15150*/  IADD3 R23, R4, c[0x0][0x32c], RZ ;  /* 0x0000cb0004177a10 */ /* 0x000fe40007ffe0ff */
[----:B------:R-:W-:Y:S02]  /*15160*/  IMNMX R3, R3, R4, !PT ;  /* 0x0000000403037217 */ /* 0x000fe40007800200 */
[----:B------:R-:W-:Y:S02]  /*15170*/  IMNMX R2, R2, R23, PT ;  /* 0x0000001702027217 */ /* 0x000fe40003800200 */
.L_x_942:
[----:B------:R-:W-:Y:S01]  /*15180*/  ISETP.NE.AND P0, PT, R20, RZ, PT ;  /* 0x000000ff1400720c */ /* 0x000fe20003f05270 */
[----:B------:R-:W1:Y:S03]  /*15190*/  SHFL.IDX PT, R4, R5, 0x2, 0x1c1f ;  /* 0x005c1f0005047f89 */ /* 0x000e6600000e0000 */
[----:B------:R-:W-:Y:S04]  /*151a0*/  ISETP.GT.AND P0, PT, R3, 0x1, !P0 ;  /* 0x000000010300780c */ /* 0x000fe80004704270 */
[C---:B------:R-:W-:Y:S04]  /*151b0*/  ISETP.LT.OR P0, PT, R2.reuse, 0x2, P0 ;  /* 0x000000020200780c */ /* 0x040fe80000701670 */
        /* <DEDUP_REMOVED lines=34> */
[C---:B------:R-:W-:Y:S04]  /*153e0*/  ISETP.GT.AND P0, PT, R3.reuse, 0x28, !P0 ;  /* 0x000000280300780c */ /* 0x040fe80004704270 */
[----:B------:R-:W-:Y:S04]  /*153f0*/  ISETP.LT.OR P0, PT, R2, 0x29, P0 ;  /* 0x000000290200780c */ /* 0x000fe80000701670 */
[----:B------:R-:W-:Y:S02]  /*15400*/  FSEL R63, R154, -INF , !P0 ;  /* 0xff8000009a3f7808 */ /* 0x000fe40004000000 */
[----:B------:R-:W-:Y:S04]  /*15410*/  ISETP.NE.AND P0, PT, R10, RZ, PT ;  /* 0x000000ff0a00720c */ /* 0x000fe80003f05270 */
        /* <DEDUP_REMOVED lines=26> */
[----:B------:R-:W-:Y:S04]  /*155c0*/  ISETP.NE.AND P0, PT, R21, RZ, PT ;  /* 0x000000ff1500720c */ /* 0x000fe80003f05270 */
        /* <DEDUP_REMOVED lines=25> */
.L_x_948:
[----:B------:R-:W-:Y:S04]  /*15760*/  MOV R23, c[0x0][0x32c] ;  /* 0x0000cb0000177a02 */ /* 0x000fe80000000f00 */
[----:B------:R-:W-:Y:S11]  /*15770*/  ISETP.NE.AND P0, PT, R23, 0x1, PT ;  /* 0x000000011700780c */ /* 0x000ff60003f05270 */
[----:B------:R-:W-:Y:S02]  /*15780*/  @!UPT UIADD3 URZ, URZ, URZ, URZ ;  /* 0x0000003f3f3ff290 */ /* 0x000fe4000fffe03f */
[----:B------:R-:W-:Y:S05]  /*15790*/  @P0 IMAD.HI.U32 R23, R4, c[0x0][0x330], RZ ;  /* 0x0000cc0004170a27 */ /* 0x000fea00078e00ff */
[----:B------:R-:W-:Y:S02]  /*157a0*/  @P0 SHF.R.U32.HI R4, RZ, c[0x0][0x334], R23 ;  /* 0x0000cd00ff040a19 */ /* 0x000fe40000011617 */
.L_x_949:
[----:B------:R-:W-:Y:S05]  /*157b0*/  BSYNC B0 ;  /* 0x0000000000007941 */ /* 0x000fea0003800000 */
.L_x_947:
[----:B------:R-:W-:Y:S04]  /*157c0*/  IMAD.IADD R23, R0, 0x1, -R57 ;  /* 0x0000000100177824 */ /* 0x000fe800078e0a39 */
[----:B------:R-:W-:Y:S05]  /*157d0*/  IMAD R4, R4, c[0x0][0x32c], R23 ;  /* 0x0000cb0004047a24 */ /* 0x000fea00078e0217 */
[----:B------:R-:W-:Y:S02]  /*157e0*/  IADD3 R23, R4, c[0x0][0x32c], RZ ;  /* 0x0000cb0004177a10 */ /* 0x000fe40007ffe0ff */
[----:B------:R-:W-:Y:S02]  /*157f0*/  IMNMX R3, R3, R4, !PT ;  /* 0x0000000403037217 */ /* 0x000fe40007800200 */
[----:B------:R-:W-:Y:S02]  /*15800*/  IMNMX R2, R2, R23, PT ;  /* 0x0000001702027217 */ /* 0x000fe40003800200 */
.L_x_946:
[----:B------:R-:W-:Y:S01]  /*15810*/  ISETP.NE.AND P0, PT, R20, RZ, PT ;  /* 0x000000ff1400720c */ /* 0x000fe20003f05270 */
[----:B------:R-:W1:Y:S03]  /*15820*/  SHFL.IDX PT, R4, R5, 0x3, 0x1c1f ;  /* 0x007c1f0005047f89 */ /* 0x000e6600000e0000 */
        /* <DEDUP_REMOVED lines=92> */
.L_x_952:
[----:B------:R-:W-:Y:S04]  /*15df0*/  MOV R5, c[0x0][0x32c] ;  /* 0x0000cb0000057a02 */ /* 0x000fe80000000f00 */
[----:B------:R-:W-:Y:S11]  /*15e00*/  ISETP.NE.AND P0, PT, R5, 0x1, PT ;  /* 0x000000010500780c */ /* 0x000ff60003f05270 */
[----:B------:R-:W-:Y:S02]  /*15e10*/  @!UPT UIADD3 URZ, URZ, URZ, URZ ;  /* 0x0000003f3f3ff290 */ /* 0x000fe4000fffe03f */
[----:B------:R-:W-:Y:S05]  /*15e20*/  @P0 IMAD.HI.U32 R5, R4, c[0x0][0x330], RZ ;  /* 0x0000cc0004050a27 */ /* 0x000fea00078e00ff */
[----:B------:R-:W-:Y:S02]  /*15e30*/  @P0 SHF.R.U32.HI R4, RZ, c[0x0][0x334], R5 ;  /* 0x0000cd00ff040a19 */ /* 0x000fe40000011605 */
.L_x_953:
[----:B------:R-:W-:Y:S05]  /*15e40*/  BSYNC B0 ;  /* 0x0000000000007941 */ /* 0x000fea0003800000 */
.L_x_951:
[----:B------:R-:W-:Y:S04]  /*15e50*/  IMAD.IADD R0, R0, 0x1, -R57 ;  /* 0x0000000100007824 */ /* 0x000fe800078e0a39 */
[----:B------:R-:W-:Y:S05]  /*15e60*/  IMAD R0, R4, c[0x0][0x32c], R0 ;  /* 0x0000cb0004007a24 */ /* 0x000fea00078e0200 */
[----:B------:R-:W-:Y:S02]  /*15e70*/  IADD3 R4, R0, c[0x0][0x32c], RZ ;  /* 0x0000cb0000047a10 */ /* 0x000fe40007ffe0ff */
[----:B------:R-:W-:Y:S02]  /*15e80*/  IMNMX R2, R2, R0, !PT ;  /* 0x0000000002027217 */ /* 0x000fe40007800200 */
[----:B------:R-:W-:Y:S02]  /*15e90*/  IMNMX R3, R3, R4, PT ;  /* 0x0000000403037217 */ /* 0x000fe40003800200 */
.L_x_950:
[----:B------:R-:W-:Y:S01]  /*15ea0*/  ISETP.NE.AND P0, PT, R21, RZ, PT ;  /* 0x000000ff1500720c */ /* 0x000fe20003f05270 */
[----:B------:R-:W-:Y:S01]  /*15eb0*/  LDSM.16.MT88.4 R52, [R202] ;  /* 0x00000000ca34783b */ /* 0x000fe20000004200 */
[----:B------:R-:W-:Y:S02]  /*15ec0*/  FMNMX.FTZ R0, R26, R84, !PT ;  /* 0x000000541a007209 */ /* 0x000fe40007810000 */
[----:B------:R-:W-:Y:S02]  /*15ed0*/  ISETP.GT.AND P0, PT, R2, RZ, !P0 ;  /* 0x000000ff0200720c */ /* 0x000fe40004704270 */
        /* <DEDUP_REMOVED lines=20> */
[C---:B------:R-:W-:Y:S02]  /*16020*/  ISETP.GT.AND P0, PT, R2.reuse, 0x9, !P0 ;  /* 0x000000090200780c */ /* 0x040fe40004704270 */
        /* <DEDUP_REMOVED lines=48> */
[----:B-1----:R-:W-:Y:S02]  /*16330*/  FMNMX.FTZ R0, R0, R6, !PT ;  /* 0x0000000600007209 */ /* 0x002fe40007810000 */
[----:B------:R-:W-:Y:S02]  /*16340*/  ISETP.GT.AND P0, PT, R2, 0x28, !P0 ;  /* 0x000000280200780c */ /* 0x000fe40004704270 */
[----:B------:R-:W-:Y:S01]  /*16350*/  FMNMX.FTZ R4, R56, R4, !PT ;  /* 0x0000000438047209 */ /* 0x000fe20007810000 */
[----:B------:R-:W1:Y:S01]  /*16360*/  SHFL.BFLY PT, R7, R0, 0x1, 0x1f ;  /* 0x0c201f0000077f89 */ /* 0x000e6200000e0000 */
        /* <DEDUP_REMOVED lines=18> */
[----:B------:R-:W-:Y:S02]  /*16490*/  ISETP.GT.AND P0, PT, R2, 0x31, !P5 ;  /* 0x000000310200780c */ /* 0x000fe40006f04270 */
[----:B------:R-:W-:Y:S02]  /*164a0*/  FMNMX.FTZ R4, R169, R4, !PT ;  /* 0x00000004a9047209 */ /* 0x000fe40007810000 */
[----:B------:R-:W-:Y:S02]  /*164b0*/  ISETP.LT.OR P0, PT, R3, 0x32, P0 ;  /* 0x000000320300780c */ /* 0x000fe40000701670 */
[----:B------:R-:W-:Y:S02]  /*164c0*/  FMNMX.FTZ R5, R48, R5, !PT ;  /* 0x0000000530057209 */ /* 0x000fe40007810000 */
[----:B------:R-:W-:Y:S02]  /*164d0*/  FMNMX.FTZ R4, R172, R4, !PT ;  /* 0x00000004ac047209 */ /* 0x000fe40007810000 */
[----:B------:R-:W-:Y:S02]  /*164e0*/  FSEL R178, R166, -INF , !P0 ;  /* 0xff800000a6b27808 */ /* 0x000fe40004000000 */
[----:B------:R-:W-:Y:S02]  /*164f0*/  ISETP.GT.AND P0, PT, R2, 0x38, !P3 ;  /* 0x000000380200780c */ /* 0x000fe40005f04270 */
[----:B------:R-:W-:Y:S02]  /*16500*/  FMNMX.FTZ R5, R156, R5, !PT ;  /* 0x000000059c057209 */ /* 0x000fe40007810000 */
[----:B-1----:R-:W-:Y:S02]  /*16510*/  FMNMX.FTZ R72, R0, R7, !PT ;  /* 0x0000000700487209 */ /* 0x002fe40007810000 */
[----:B------:R-:W-:Y:S02]  /*16520*/  FMNMX.FTZ R4, R173, R4, !PT ;  /* 0x00000004ad047209 */ /* 0x000fe40007810000 */
[----:B------:R-:W-:Y:S01]  /*16530*/  ISETP.LT.OR P0, PT, R3, 0x39, P0 ;  /* 0x000000390300780c */ /* 0x000fe20000701670 */
[----:B------:R-:W-:Y:S01]  /*16540*/  FMUL.FTZ R0, R72, c[0x0][0x2d0] ;  /* 0x0000b40048007a20 */ /* 0x000fe20000410000 */
[----:B------:R-:W-:Y:S02]  /*16550*/  FMNMX.FTZ R5, R158, R5, !PT ;  /* 0x000000059e057209 */ /* 0x000fe40007810000 */
[----:B------:R-:W-:Y:S02]  /*16560*/  FMNMX.FTZ R4, R184, R4, !PT ;  /* 0x00000004b8047209 */ /* 0x000fe40007810000 */
[----:B------:R-:W-:Y:S02]  /*16570*/  FSEL R182, R164, -INF , !P0 ;  /* 0xff800000a4b67808 */ /* 0x000fe40004000000 */
[----:B------:R-:W-:Y:S02]  /*16580*/  ISETP.GT.AND P0, PT, R2, 0x39, !P2 ;  /* 0x000000390200780c */ /* 0x000fe40005704270 */
[----:B------:R-:W-:Y:S02]  /*16590*/  FSETP.NEU.FTZ.AND P2, PT, R72, -INF , PT ;  /* 0xff8000004800780b */ /* 0x000fe40003f5d000 */
[----:B------:R-:W-:Y:S02]  /*165a0*/  FMNMX.FTZ R5, R159, R5, !PT ;  /* 0x000000059f057209 */ /* 0x000fe40007810000 */
[----:B------:R-:W-:Y:S02]  /*165b0*/  FMNMX.FTZ R4, R185, R4, !PT ;  /* 0x00000004b9047209 */ /* 0x000fe40007810000 */
[----:B------:R-:W-:Y:S02]  /*165c0*/  FSEL R74, R0, RZ, P2 ;  /* 0x000000ff004a7208 */ /* 0x000fe40001000000 */
[----:B------:R-:W-:Y:S02]  /*165d0*/  FMNMX.FTZ R5, R160, R5, !PT ;  /* 0x00000005a0057209 */ /* 0x000fe40007810000 */
[----:B------:R-:W-:Y:S01]  /*165e0*/  FMNMX.FTZ R4, R188, R4, !PT ;  /* 0x00000004bc047209 */ /* 0x000fe20007810000 */
[--C-:B------:R-:W-:Y:S01]  /*165f0*/  FFMA.FTZ R0, R26, c[0x0][0x2d0], -R74.reuse ;  /* 0x0000b4001a007a23 */ /* 0x100fe2000001084a */
[----:B------:R-:W-:Y:S02]  /*16600*/  FMNMX.FTZ R5, R170, R5, !PT ;  /* 0x00000005aa057209 */ /* 0x000fe40007810000 */
[----:B------:R-:W-:Y:S01]  /*16610*/  FMNMX.FTZ R4, R189, R4, !PT ;  /* 0x00000004bd047209 */ /* 0x000fe20007810000 */
[----:B------:R1:W-:Y:S01]  /*16620*/  MUFU.EX2 R43, R0 ;  /* 0x00000000002b7308 */ /* 0x0003e20000000800 */
[----:B------:R-:W-:Y:S02]  /*16630*/  FMNMX.FTZ R5, R171, R5, !PT ;  /* 0x00000005ab057209 */ /* 0x000fe40007810000 */
[----:B------:R-:W-:Y:S01]  /*16640*/  ISETP.LT.OR P0, PT, R3, 0x3a, P0 ;  /* 0x0000003a0300780c */ /* 0x000fe20000701670 */
[----:B------:R-:W2:Y:S01]  /*16650*/  SHFL.BFLY PT, R6, R4, 0x2, 0x1f ;  /* 0x0c401f0004067f89 */ /* 0x000ea200000e0000 */
[----:B------:R-:W-:Y:S02]  /*16660*/  FMNMX.FTZ R5, R174, R5, !PT ;  /* 0x00000005ae057209 */ /* 0x000fe40007810000 */
[----:B------:R-:W-:Y:S02]  /*16670*/  FSEL R183, R152, -INF , !P0 ;  /* 0xff80000098b77808 */ /* 0x000fe40004000000 */
[----:B------:R-:W-:Y:S02]  /*16680*/  FMNMX.FTZ R5, R177, R5, !PT ;  /* 0x00000005b1057209 */ /* 0x000fe40007810000 */
[----:B------:R-:W-:Y:S02]  /*16690*/  ISETP.GT.AND P0, PT, R2, 0x40, !P1 ;  /* 0x000000400200780c */ /* 0x000fe40004f04270 */
[----:B------:R-:W-:Y:S02]  /*166a0*/  FMNMX.FTZ R5, R186, R5, !PT ;  /* 0x00000005ba057209 */ /* 0x000fe40007810000 */
[----:B------:R-:W-:Y:S02]  /*166b0*/  ISETP.NE.AND P6, PT, R9, RZ, PT ;  /* 0x000000ff0900720c */ /* 0x000fe40003fc5270 */
[----:B------:R-:W-:Y:S02]  /*166c0*/  FMNMX.FTZ R5, R187, R5, !PT ;  /* 0x00000005bb057209 */ /* 0x000fe40007810000 */
[----:B------:R-:W-:Y:S02]  /*166d0*/  ISETP.LT.OR P0, PT, R3, 0x41, P0 ;  /* 0x000000410300780c */ /* 0x000fe40000701670 */
[----:B------:R-:W-:Y:S02]  /*166e0*/  FMNMX.FTZ R5, R190, R5, !PT ;  /* 0x00000005be057209 */ /* 0x000fe40007810000 */
[----:B------:R-:W-:Y:S01]  /*166f0*/  FSEL R179, R65, -INF , !P0 ;  /* 0xff80000041b37808 */ /* 0x000fe20004000000 */
[--C-:B-1----:R-:W-:Y:S01]  /*16700*/  FFMA.FTZ R0, R28, c[0x0][0x2d0], -R74.reuse ;  /* 0x0000b4001c007a23 */ /* 0x102fe2000001084a */
[----:B------:R-:W-:Y:S01]  /*16710*/  FMNMX.FTZ R5, R191, R5, !PT ;  /* 0x00000005bf057209 */ /* 0x000fe20007810000 */
[--C-:B------:R-:W-:Y:S01]  /*16720*/  FFMA.FTZ R28, R59, c[0x0][0x2d0], -R74.reuse ;  /* 0x0000b4003b1c7a23 */ /* 0x100fe2000001084a */
[----:B------:R-:W-:Y:S01]  /*16730*/  ISETP.GT.AND P0, PT, R2, 0x41, !P6 ;  /* 0x000000410200780c */ /* 0x000fe20007704270 */
[----:B------:R-:W1:Y:S01]  /*16740*/  MUFU.EX2 R49, R0 ;  /* 0x0000000000317308 */ /* 0x000e620000000800 */
[----:B--2---:R-:W-:Y:S02]  /*16750*/  FMNMX.FTZ R4, R4, R6, !PT ;  /* 0x0000000604047209 */ /* 0x004fe40007810000 */
[----:B------:R-:W2:Y:S01]  /*16760*/  SHFL.BFLY PT, R6, R5, 0x2, 0x1f ;  /* 0x0c401f0005067f89 */ /* 0x000ea200000e0000 */
[C---:B------:R-:W-:Y:S02]  /*16770*/  ISETP.LT.OR P0, PT, R3.reuse, 0x42, P0 ;  /* 0x000000420300780c */ /* 0x040fe40000701670 */
[----:B------:R-:W-:Y:S02]  /*16780*/  ISETP.NE.AND P5, PT, R8, RZ, PT ;  /* 0x000000ff0800720c */ /* 0x000fe40003fa5270 */
[----:B------:R-:W-:Y:S02]  /*16790*/  FSEL R166, R66, -INF , !P0 ;  /* 0xff80000042a67808 */ /* 0x000fe40004000000 */
[----:B------:R-:W-:Y:S01]  /*167a0*/  MUFU.EX2 R228, R28 ;  /* 0x0000001c00e47308 */ /* 0x000fe20000000800 */
[----:B------:R-:W3:Y:S01]  /*167b0*/  SHFL.BFLY PT, R7, R4, 0x1, 0x1f ;  /* 0x0c201f0004077f89 */ /* 0x000ee200000e0000 */
[----:B------:R-:W-:Y:S02]  /*167c0*/  ISETP.GT.AND P0, PT, R2, 0x48, !P5 ;  /* 0x000000480200780c */ /* 0x000fe40006f04270 */
[----:B------:R-:W-:Y:S02]  /*167d0*/  ISETP.NE.AND P6, PT, R22, RZ, PT ;  /* 0x000000ff1600720c */ /* 0x000fe40003fc5270 */
[C---:B------:R-:W-:Y:S02]  /*167e0*/  ISETP.LT.OR P0, PT, R3.reuse, 0x49, P0 ;  /* 0x000000490300780c */ /* 0x040fe40000701670 */
[----:B------:R-:W-:Y:S02]  /*167f0*/  ISETP.GT.AND P3, PT, R2, 0x49, !P6 ;  /* 0x000000490200780c */ /* 0x000fe40007764270 */
[----:B------:R-:W-:Y:S02]  /*16800*/  FSEL R164, R64, -INF , !P0 ;  /* 0xff80000040a47808 */ /* 0x000fe40004000000 */
[----:B------:R-:W-:Y:S01]  /*16810*/  ISETP.LT.OR P3, PT, R3, 0x4a, P3 ;  /* 0x0000004a0300780c */ /* 0x000fe20001f61670 */
[--C-:B------:R-:W-:Y:S01]  /*16820*/  FFMA.FTZ R3, R39, c[0x0][0x2d0], -R74.reuse ;  /* 0x0000b40027037a23 */ /* 0x100fe2000001084a */
[----:B-1----:R-:W-:Y:S02]  /*16830*/  F2FP.PACK_AB R76, R49, R43 ;  /* 0x0000002b314c723e */ /* 0x002fe400000000ff */
[----:B------:R-:W-:Y:S01]  /*16840*/  FSEL R73, R67, -INF , !P3 ;  /* 0xff80000043497808 */ /* 0x000fe20005800000 */
[----:B------:R1:W-:Y:S01]  /*16850*/  MUFU.EX2 R247, R3 ;  /* 0x0000000300f77308 */ /* 0x0003e20000000800 */
[----:B--2---:R-:W-:Y:S01]  /*16860*/  FMNMX.FTZ R0, R5, R6, !PT ;  /* 0x0000000605007209 */ /* 0x004fe20007810000 */
[--C-:B------:R-:W-:Y:S01]  /*16870*/  FFMA.FTZ R5, R29, c[0x0][0x2d0], -R74.reuse ;  /* 0x0000b4001d057a23 */ /* 0x100fe2000001084a */
[----:B------:R-:W-:Y:S02]  /*16880*/  FMNMX.FTZ R6, R21, R87, !PT ;  /* 0x0000005715067209 */ /* 0x000fe40007810000 */
[----:B---3--:R-:W-:Y:S05]  /*16890*/  FMNMX.FTZ R71, R4, R7, !PT ;  /* 0x0000000704477209 */ /* 0x008fea0007810000 */
[----:B------:R2:W-:Y:S01]  /*168a0*/  MUFU.EX2 R50, R5 ;  /* 0x0000000500327308 */ /* 0x0005e20000000800 */
[----:B------:R-:W3:Y:S01]  /*168b0*/  SHFL.BFLY PT, R7, R0, 0x1, 0x1f ;  /* 0x0c201f0000077f89 */ /* 0x000ee200000e0000 */
[C---:B------:R-:W-:Y:S01]  /*168c0*/  FSETP.NEU.FTZ.AND P1, PT, R71.reuse, -INF , PT ;  /* 0xff8000004700780b */ /* 0x040fe20003f3d000 */
[----:B------:R-:W-:Y:S05]  /*168d0*/  FMUL.FTZ R4, R71, c[0x0][0x2d0] ;  /* 0x0000b40047047a20 */ /* 0x000fea0000410000 */
[----:B------:R-:W-:Y:S02]  /*168e0*/  FSEL R75, R4, RZ, P1 ;  /* 0x000000ff044b7208 */ /* 0x000fe40000800000 */
[----:B------:R-:W-:Y:S04]  /*168f0*/  FMNMX.FTZ R4, R20, R6, !PT ;  /* 0x0000000614047209 */ /* 0x000fe80007810000 */
[----:B------:R-:W-:Y:S01]  /*16900*/  FMNMX.FTZ R4, R19, R4, !PT ;  /* 0x0000000413047209 */ /* 0x000fe20007810000 */
[--C-:B-1----:R-:W-:Y:S03]  /*16910*/  FFMA.FTZ R3, R35, c[0x0][0x2d0], -R75.reuse ;  /* 0x0000b40023037a23 */ /* 0x102fe6000001084b */
[----:B------:R-:W-:Y:S01]  /*16920*/  FMNMX.FTZ R4, R18, R4, !PT ;  /* 0x0000000412047209 */ /* 0x000fe20007810000 */
[----:B------:R1:W-:Y:S03]  /*16930*/  MUFU.EX2 R241, R3 ;  /* 0x0000000300f17308 */ /* 0x0003e60000000800 */
[----:B------:R-:W-:Y:S01]  /*16940*/  FMNMX.FTZ R4, R57, R4, !PT ;  /* 0x0000000439047209 */ /* 0x000fe20007810000 */
[----:B--2---:R-:W-:Y:S01]  /*16950*/  FFMA.FTZ R5, R32, c[0x0][0x2d0], -R74 ;  /* 0x0000b40020057a23 */ /* 0x004fe2000001084a */
[----:B---3--:R-:W-:Y:S01]  /*16960*/  FMNMX.FTZ R70, R0, R7, !PT ;  /* 0x0000000700467209 */ /* 0x008fe20007810000 */
[--C-:B------:R-:W-:Y:S01]  /*16970*/  FFMA.FTZ R0, R30, c[0x0][0x2d0], -R75.reuse ;  /* 0x0000b4001e007a23 */ /* 0x100fe2000001084b */
[----:B------:R-:W-:Y:S01]  /*16980*/  FMNMX.FTZ R4, R60, R4, !PT ;  /* 0x000000043c047209 */ /* 0x000fe20007810000 */
[--C-:B------:R-:W-:Y:S02]  /*16990*/  FFMA.FTZ R32, R56, c[0x0][0x2d0], -R75.reuse ;  /* 0x0000b40038207a23 */ /* 0x100fe4000001084b */
[----:B------:R2:W3:Y:S01]  /*169a0*/  MUFU.EX2 R80, R5 ;  /* 0x0000000500507308 */ /* 0x0004e20000000800 */
[----:B------:R-:W-:Y:S02]  /*169b0*/  FSETP.NEU.FTZ.AND P0, PT, R70, -INF , PT ;  /* 0xff8000004600780b */ /* 0x000fe40003f1d000 */
[----:B------:R-:W-:Y:S07]  /*169c0*/  FMNMX.FTZ R4, R62, R4, !PT ;  /* 0x000000043e047209 */ /* 0x000fee0007810000 */
[----:B------:R4:W-:Y:S01]  /*169d0*/  MUFU.EX2 R251, R0 ;  /* 0x0000000000fb7308 */ /* 0x0009e20000000800 */
[--C-:B-1----:R-:W-:Y:S09]  /*169e0*/  FFMA.FTZ R3, R36, c[0x0][0x2d0], -R75.reuse ;  /* 0x0000b40024037a23 */ /* 0x102ff2000001084b */
[----:B------:R1:W-:Y:S01]  /*169f0*/  MUFU.EX2 R243, R3 ;  /* 0x0000000300f37308 */ /* 0x0003e20000000800 */
[--C-:B--2---:R-:W-:Y:S01]  /*16a00*/  FFMA.FTZ R5, R25, c[0x0][0x2d0], -R75.reuse ;  /* 0x0000b40019057a23 */ /* 0x104fe2000001084b */
[----:B---3--:R-:W-:Y:S08]  /*16a10*/  F2FP.PACK_AB R78, R80, R50 ;  /* 0x00000032504e723e */ /* 0x008ff000000000ff */
[----:B------:R2:W-:Y:S01]  /*16a20*/  MUFU.EX2 R47, R5 ;  /* 0x00000005002f7308 */ /* 0x0005e20000000800 */
[----:B----4-:R-:W-:Y:S05]  /*16a30*/  FMUL.FTZ R0, R70, c[0x0][0x2d0] ;  /* 0x0000b40046007a20 */ /* 0x010fea0000410000 */
[----:B------:R-:W-:Y:S04]  /*16a40*/  FSEL R152, R0, RZ, P0 ;  /* 0x000000ff00987208 */ /* 0x000fe80000000000 */
[----:B------:R-:W-:Y:S01]  /*16a50*/  MUFU.EX2 R227, R32 ;  /* 0x0000002000e37308 */ /* 0x000fe20000000800 */
[--C-:B------:R-:W-:Y:S02]  /*16a60*/  FFMA.FTZ R2, R34, c[0x0][0x2d0], -R152.reuse ;  /* 0x0000b40022027a23 */ /* 0x100fe40000010898 */
[----:B------:R-:W-:Y:S02]  /*16a70*/  FFMA.FTZ R16, R46, c[0x0][0x2d0], -R152 ;  /* 0x0000b4002e107a23 */ /* 0x000fe40000010898 */
[----:B-1----:R-:W-:Y:S05]  /*16a80*/  FFMA.FTZ R3, R40, c[0x0][0x2d0], -R74 ;  /* 0x0000b40028037a23 */ /* 0x002fea000001084a */
[----:B------:R1:W-:Y:S01]  /*16a90*/  MUFU.EX2 R242, R2 ;  /* 0x0000000200f27308 */ /* 0x0003e20000000800 */
[--C-:B------:R-:W-:Y:S02]  /*16aa0*/  FFMA.FTZ R8, R42, c[0x0][0x2d0], -R152.reuse ;  /* 0x0000b4002a087a23 */ /* 0x100fe40000010898 */
[----:B------:R-:W-:Y:S02]  /*16ab0*/  FFMA.FTZ R12, R45, c[0x0][0x2d0], -R152 ;  /* 0x0000b4002d0c7a23 */ /* 0x000fe40000010898 */
[--C-:B--2---:R-:W-:Y:S02]  /*16ac0*/  FFMA.FTZ R5, R27, c[0x0][0x2d0], -R75.reuse ;  /* 0x0000b4001b057a23 */ /* 0x104fe4000001084b */
[--C-:B------:R-:W-:Y:S03]  /*16ad0*/  FFMA.FTZ R40, R61, c[0x0][0x2d0], -R74.reuse ;  /* 0x0000b4003d287a23 */ /* 0x100fe6000001084a */
[----:B------:R2:W3:Y:S10]  /*16ae0*/  MUFU.EX2 R252, R5 ;  /* 0x0000000500fc7308 */ /* 0x0004f40000000800 */
[----:B------:R-:W-:Y:S01]  /*16af0*/  MUFU.EX2 R245, R3 ;  /* 0x0000000300f57308 */ /* 0x000fe20000000800 */
[----:B-1----:R-:W-:Y:S09]  /*16b00*/  FFMA.FTZ R2, R38, c[0x0][0x2d0], -R74 ;  /* 0x0000b40026027a23 */ /* 0x002ff2000001084a */
[----:B------:R-:W-:Y:S01]  /*16b10*/  MUFU.EX2 R240, R2 ;  /* 0x0000000200f07308 */ /* 0x000fe20000000800 */
[----:B--2---:R-:W-:Y:S01]  /*16b20*/  FMNMX.FTZ R5, R154, R4, !PT ;  /* 0x000000049a057209 */ /* 0x004fe20007810000 */
[--C-:B------:R-:W-:Y:S01]  /*16b30*/  FFMA.FTZ R4, R33, c[0x0][0x2d0], -R75.reuse ;  /* 0x0000b40021047a23 */ /* 0x100fe2000001084b */
[----:B---3--:R-:W-:Y:S02]  /*16b40*/  F2FP.PACK_AB R77, R252, R47 ;  /* 0x0000002ffc4d723e */ /* 0x008fe400000000ff */
[----:B------:R-:W-:Y:S05]  /*16b50*/  FMNMX.FTZ R5, R161, R5, !PT ;  /* 0x00000005a1057209 */ /* 0x000fea0007810000 */
[----:B------:R1:W2:Y:S01]  /*16b60*/  MUFU.EX2 R250, R4 ;  /* 0x0000000400fa7308 */ /* 0x0002a20000000800 */
[----:B------:R-:W-:Y:S04]  /*16b70*/  FMNMX.FTZ R0, R162, R5, !PT ;  /* 0x00000005a2007209 */ /* 0x000fe80007810000 */
[----:B------:R-:W-:Y:S05]  /*16b80*/  FMNMX.FTZ R0, R163, R0, !PT ;  /* 0x00000000a3007209 */ /* 0x000fea0007810000 */
[----:B------:R-:W-:Y:S10]  /*16b90*/  MUFU.EX2 R233, R8 ;  /* 0x0000000800e97308 */ /* 0x000ff40000000800 */
[----:B------:R-:W-:Y:S01]  /*16ba0*/  MUFU.EX2 R232, R12 ;  /* 0x0000000c00e87308 */ /* 0x000fe20000000800 */
[--C-:B-1----:R-:W-:Y:S01]  /*16bb0*/  FFMA.FTZ R4, R23, c[0x0][0x2d0], -R152.reuse ;  /* 0x0000b40017047a23 */ /* 0x102fe20000010898 */
[----:B--2---:R-:W-:Y:S08]  /*16bc0*/  F2FP.PACK_AB R79, R250, R251 ;  /* 0x000000fbfa4f723e */ /* 0x004ff000000000ff */
[----:B------:R1:W-:Y:S10]  /*16bd0*/  MUFU.EX2 R249, R4 ;  /* 0x0000000400f97308 */ /* 0x0003f40000000800 */
[----:B------:R-:W-:Y:S10]  /*16be0*/  MUFU.EX2 R231, R16 ;  /* 0x0000001000e77308 */ /* 0x000ff40000000800 */
[----:B------:R-:W-:Y:S01]  /*16bf0*/  MUFU.EX2 R225, R40 ;  /* 0x0000002800e17308 */ /* 0x000fe20000000800 */
[----:B-1----:R-:W-:Y:S01]  /*16c00*/  FMNMX.FTZ R4, R165, R0, !PT ;  /* 0x00000000a5047209 */ /* 0x002fe20007810000 */
[----:B------:R-:W-:Y:S02]  /*16c10*/  FFMA.FTZ R0, R24, c[0x0][0x2d0], -R152 ;  /* 0x0000b40018007a23 */ /* 0x000fe40000010898 */
[----:B------:R-:W-:Y:S01]  /*16c20*/  FFMA.FTZ R24, R51, c[0x0][0x2d0], -R74 ;  /* 0x0000b40033187a23 */ /* 0x000fe2000001084a */
[----:B------:R-:W-:Y:S05]  /*16c30*/  FMNMX.FTZ R4, R167, R4, !PT ;  /* 0x00000004a7047209 */ /* 0x000fea0007810000 */
[----:B------:R1:W2:Y:S10]  /*16c40*/  MUFU.EX2 R248, R0 ;  /* 0x0000000000f87308 */ /* 0x0002b40000000800 */
[----:B------:R-:W-:Y:S01]  /*16c50*/  MUFU.EX2 R229, R24 ;  /* 0x0000001800e57308 */ /* 0x000fe20000000800 */
[----:B-1----:R-:W-:Y:S02]  /*16c60*/  FMNMX.FTZ R0, R178, R4, !PT ;  /* 0x00000004b2007209 */ /* 0x002fe40007810000 */
[----:B--2---:R-:W-:Y:S02]  /*16c70*/  F2FP.PACK_AB R64, R248, R249 ;  /* 0x000000f9f840723e */ /* 0x004fe400000000ff */
[----:B------:R-:W-:Y:S01]  /*16c80*/  FMNMX.FTZ R4, R182, R0, !PT ;  /* 0x00000000b6047209 */ /* 0x000fe20007810000 */
[----:B------:R-:W-:Y:S03]  /*16c90*/  FFMA.FTZ R0, R31, c[0x0][0x2d0], -R152 ;  /* 0x0000b4001f007a23 */ /* 0x000fe60000010898 */
[----:B------:R-:W-:Y:S01]  /*16ca0*/  FMNMX.FTZ R4, R183, R4, !PT ;  /* 0x00000004b7047209 */ /* 0x000fe20007810000 */
[----:B------:R1:W2:Y:S03]  /*16cb0*/  MUFU.EX2 R246, R0 ;  /* 0x0000000000f67308 */ /* 0x0002a60000000800 */
[----:B-1----:R-:W-:Y:S01]  /*16cc0*/  FMNMX.FTZ R0, R179, R4, !PT ;  /* 0x00000004b3007209 */ /* 0x002fe20007810000 */
[----:B------:R-:W-:Y:S01]  /*16cd0*/  FFMA.FTZ R4, R41, c[0x0][0x2d0], -R74 ;  /* 0x0000b40029047a23 */ /* 0x000fe2000001084a */
[----:B--2---:R-:W-:Y:S02]  /*16ce0*/  F2FP.PACK_AB R66, R242, R246 ;  /* 0x000000f6f242723e */ /* 0x004fe400000000ff */
[----:B------:R-:W-:Y:S03]  /*16cf0*/  FMNMX.FTZ R0, R166, R0, !PT ;  /* 0x00000000a6007209 */ /* 0x000fe60007810000 */
[----:B------:R1:W-:Y:S01]  /*16d00*/  MUFU.EX2 R244, R4 ;  /* 0x0000000400f47308 */ /* 0x0003e20000000800 */
[----:B------:R-:W-:Y:S04]  /*16d10*/  FMNMX.FTZ R0, R164, R0, !PT ;  /* 0x00000000a4007209 */ /* 0x000fe80007810000 */
[----:B------:R-:W-:Y:S05]  /*16d20*/  FMNMX.FTZ R0, R73, R0, !PT ;  /* 0x0000000049007209 */ /* 0x000fea0007810000 */
[----:B------:R-:W2:Y:S02]  /*16d30*/  SHFL.BFLY PT, R2, R0, 0x2, 0x1f ;  /* 0x0c401f0000027f89 */ /* 0x000ea400000e0000 */
[----:B--2---:R-:W-:Y:S01]  /*16d40*/  FMNMX.FTZ R3, R0, R2, !PT ;  /* 0x0000000200037209 */ /* 0x004fe20007810000 */
[----:B------:R-:W-:Y:S01]  /*16d50*/  FFMA.FTZ R2, R37, c[0x0][0x2d0], -R75 ;  /* 0x0000b40025027a23 */ /* 0x000fe2000001084b */
[----:B------:R-:W-:Y:S04]  /*16d60*/  FSEL R0, R72, RZ, P2 ;  /* 0x000000ff48007208 */ /* 0x000fe80001000000 */
[----:B------:R-:W-:Y:S01]  /*16d70*/  LDSM.16.MT88.4 R36, [R205] ;  /* 0x00000000cd24783b */ /* 0x000fe20000004200 */
[----:B------:R2:W-:Y:S01]  /*16d80*/  MUFU.EX2 R239, R2 ;  /* 0x0000000200ef7308 */ /* 0x0005e20000000800 */
[----:B------:R-:W-:Y:S04]  /*16d90*/  FADD.FTZ R0, -R0, R84 ;  /* 0x0000005400007221 */ /* 0x000fe80000010100 */
[----:B------:R-:W-:Y:S02]  /*16da0*/  FMUL.FTZ R0, R0, c[0x0][0x2d0] ;  /* 0x0000b40000007a20 */ /* 0x000fe40000410000 */
[----:B-1----:R-:W1:Y:S03]  /*16db0*/  SHFL.BFLY PT, R4, R3, 0x1, 0x1f ;  /* 0x0c201f0003047f89 */ /* 0x002e6600000e0000 */
[----:B------:R3:W4:Y:S01]  /*16dc0*/  MUFU.EX2 R69, R0 ;  /* 0x0000000000457308 */ /* 0x0007220000000800 */
[----:B--2---:R-:W-:Y:S05]  /*16dd0*/  FSEL R2, R71, RZ, P1 ;  /* 0x000000ff47027208 */ /* 0x004fea0000800000 */
[----:B------:R-:W-:Y:S01]  /*16de0*/  FADD.FTZ R2, -R2, R85 ;  /* 0x0000005502027221 */ /* 0x000fe20000010100 */
[----:B-1----:R-:W-:Y:S03]  /*16df0*/  FMNMX.FTZ R3, R3, R4, !PT ;  /* 0x0000000403037209 */ /* 0x002fe60007810000 */
[----:B------:R-:W-:Y:S01]  /*16e00*/  FMUL.FTZ R2, R2, c[0x0][0x2d0] ;  /* 0x0000b40002027a20 */ /* 0x000fe20000410000 */
[----:B---3--:R-:W-:Y:S01]  /*16e10*/  FSEL R0, R70, RZ, P0 ;  /* 0x000000ff46007208 */ /* 0x008fe20000000000 */
[----:B----4-:R-:W-:Y:S01]  /*16e20*/  FMUL.FTZ R16, R69, R100 ;  /* 0x0000006445107220 */ /* 0x010fe20000410000 */
[C---:B------:R-:W-:Y:S01]  /*16e30*/  FSETP.NEU.FTZ.AND P0, PT, R3.reuse, -INF , PT ;  /* 0xff8000000300780b */ /* 0x040fe20003f1d000 */
[----:B------:R-:W1:Y:S01]  /*16e40*/  MUFU.EX2 R68, R2 ;  /* 0x0000000200447308 */ /* 0x000e620000000800 */
[----:B------:R-:W-:Y:S02]  /*16e50*/  FMUL.FTZ R4, R3, c[0x0][0x2d0] ;  /* 0x0000b40003047a20 */ /* 0x000fe40000410000 */
[----:B------:R-:W-:Y:S02]  /*16e60*/  FADD.FTZ R0, -R0, R86 ;  /* 0x0000005600007221 */ /* 0x000fe40000010100 */
[C---:B------:R-:W-:Y:S01]  /*16e70*/  FMUL.FTZ R17, R69.reuse, R101 ;  /* 0x0000006545117220 */ /* 0x040fe20000410000 */
[----:B------:R-:W-:Y:S01]  /*16e80*/  FSEL R153, R4, RZ, P0 ;  /* 0x000000ff04997208 */ /* 0x000fe20000000000 */
[----:B------:R-:W-:Y:S02]  /*16e90*/  FMUL.FTZ R0, R0, c[0x0][0x2d0] ;  /* 0x0000b40000007a20 */ /* 0x000fe40000410000 */
[----:B------:R-:W-:Y:S02]  /*16ea0*/  FMUL.FTZ R32, R69, R116 ;  /* 0x0000007445207220 */ /* 0x000fe40000410000 */
[----:B------:R2:W3:Y:S01]  /*16eb0*/  MUFU.EX2 R2, R0 ;  /* 0x0000000000027308 */ /* 0x0004e20000000800 */
[--C-:B------:R-:W-:Y:S02]  /*16ec0*/  FFMA.FTZ R4, R18, c[0x0][0x2d0], -R153.reuse ;  /* 0x0000b40012047a23 */ /* 0x100fe40000010899 */
[--C-:B------:R-:W-:Y:S02]  /*16ed0*/  FFMA.FTZ R5, R19, c[0x0][0x2d0], -R153.reuse ;  /* 0x0000b40013057a23 */ /* 0x100fe40000010899 */
[----:B------:R-:W-:Y:S02]  /*16ee0*/  FMUL.FTZ R33, R69, R117 ;  /* 0x0000007545217220 */ /* 0x000fe40000410000 */
[--C-:B------:R-:W-:Y:S03]  /*16ef0*/  FFMA.FTZ R62, R62, c[0x0][0x2d0], -R153.reuse ;  /* 0x0000b4003e3e7a23 */ /* 0x100fe60000010899 */
[----:B------:R4:W-:Y:S01]  /*16f00*/  MUFU.EX2 R238, R4 ;  /* 0x0000000400ee7308 */ /* 0x0009e20000000800 */
[C---:B-1----:R-:W-:Y:S02]  /*16f10*/  FMUL.FTZ R6, R68.reuse, R90 ;  /* 0x0000005a44067220 */ /* 0x042fe40000410000 */
[C---:B------:R-:W-:Y:S02]  /*16f20*/  FMUL.FTZ R7, R68.reuse, R91 ;  /* 0x0000005b44077220 */ /* 0x040fe40000410000 */
[C---:B------:R-:W-:Y:S02]  /*16f30*/  FMUL.FTZ R18, R68.reuse, R102 ;  /* 0x0000006644127220 */ /* 0x040fe40000410000 */
[C---:B------:R-:W-:Y:S03]  /*16f40*/  FMUL.FTZ R19, R68.reuse, R103 ;  /* 0x0000006744137220 */ /* 0x040fe60000410000 */
[----:B------:R-:W1:Y:S01]  /*16f50*/  MUFU.EX2 R236, R5 ;  /* 0x0000000500ec7308 */ /* 0x000e620000000800 */
[C---:B------:R-:W-:Y:S01]  /*16f60*/  FMUL.FTZ R34, R68.reuse, R118 ;  /* 0x0000007644227220 */ /* 0x040fe20000410000 */
[----:B------:R-:W-:Y:S01]  /*16f70*/  LDSM.16.MT88.4 R100, [R201+0x2000] ;  /* 0x00200000c964783b */ /* 0x000fe20000004200 */
[----:B------:R-:W-:Y:S02]  /*16f80*/  FMUL.FTZ R35, R68, R119 ;  /* 0x0000007744237220 */ /* 0x000fe40000410000 */
[----:B--2---:R-:W-:Y:S02]  /*16f90*/  FFMA.FTZ R0, R21, c[0x0][0x2d0], -R153 ;  /* 0x0000b40015007a23 */ /* 0x004fe40000010899 */
[C---:B---3--:R-:W-:Y:S02]  /*16fa0*/  FMUL.FTZ R9, R2.reuse, R93 ;  /* 0x0000005d02097220 */ /* 0x048fe40000410000 */
[C---:B------:R-:W-:Y:S01]  /*16fb0*/  FMUL.FTZ R8, R2.reuse, R92 ;  /* 0x0000005c02087220 */ /* 0x040fe20000410000 */
[----:B------:R2:W-:Y:S01]  /*16fc0*/  MUFU.EX2 R234, R0 ;  /* 0x0000000000ea7308 */ /* 0x0005e20000000800 */
[C---:B------:R-:W-:Y:S01]  /*16fd0*/  FMUL.FTZ R12, R2.reuse, R96 ;  /* 0x00000060020c7220 */ /* 0x040fe20000410000 */
[----:B------:R-:W-:Y:S01]  /*16fe0*/  LDSM.16.MT88.4 R116, [R205+0x2000] ;  /* 0x00200000cd74783b */ /* 0x000fe20000004200 */
[----:B------:R-:W-:Y:S02]  /*16ff0*/  FMUL.FTZ R13, R2, R97 ;  /* 0x00000061020d7220 */ /* 0x000fe40000410000 */
        /* <DEDUP_REMOVED lines=10> */
[----:B------:R-:W-:Y:S01]  /*170a0*/  FFMA.FTZ R44, R155, c[0x0][0x2d0], -R74 ;  /* 0x0000b4009b2c7a23 */ /* 0x000fe2000001084a */
[----:B------:R-:W-:Y:S01]  /*170b0*/  MOV R113, R49 ;  /* 0x0000003100717202 */ /* 0x000fe20000000f00 */
[C---:B------:R-:W-:Y:S02]  /*170c0*/  FMUL.FTZ R40, R2.reuse, R124 ;  /* 0x0000007c02287220 */ /* 0x040fe40000410000 */
[----:B------:R1:W-:Y:S01]  /*170d0*/  MUFU.EX2 R224, R44 ;  /* 0x0000002c00e07308 */ /* 0x0003e20000000800 */
[----:B------:R-:W-:Y:S02]  /*170e0*/  FMUL.FTZ R41, R2, R125 ;  /* 0x0000007d02297220 */ /* 0x000fe40000410000 */
[----:B--2---:R-:W-:Y:S02]  /*170f0*/  FFMA.FTZ R0, R20, c[0x0][0x2d0], -R153 ;  /* 0x0000b40014007a23 */ /* 0x004fe40000010899 */
[----:B------:R-:W2:Y:S01]  /*17100*/  LDSM.16.MT88.4 R20, [R201] ;  /* 0x00000000c914783b */ /* 0x000ea20000004200 */
[----:B------:R-:W-:Y:S02]  /*17110*/  FMUL.FTZ R45, R2, R129 ;  /* 0x00000081022d7220 */ /* 0x000fe40000410000 */
[C---:B------:R-:W-:Y:S02]  /*17120*/  FMUL.FTZ R49, R69.reuse, R133 ;  /* 0x0000008545317220 */ /* 0x040fe40000410000 */
[----:B------:R4:W5:Y:S01]  /*17130*/  MUFU.EX2 R235, R0 ;  /* 0x0000000000eb7308 */ /* 0x0009620000000800 */
[C---:B------:R-:W-:Y:S02]  /*17140*/  FMUL.FTZ R50, R68.reuse, R134 ;  /* 0x0000008644327220 */ /* 0x040fe40000410000 */
[----:B---3--:R-:W-:Y:S02]  /*17150*/  FMUL.FTZ R4, R69, R88 ;  /* 0x0000005845047220 */ /* 0x008fe40000410000 */
[----:B------:R-:W-:Y:S01]  /*17160*/  LDSM.16.MT88.4 R88, [R205+0x800] ;  /* 0x00080000cd58783b */ /* 0x000fe20000004200 */
[----:B------:R-:W-:Y:S02]  /*17170*/  FMUL.FTZ R51, R68, R135 ;  /* 0x0000008744337220 */ /* 0x000fe40000410000 */
[--C-:B------:R-:W-:Y:S02]  /*17180*/  FFMA.FTZ R92, R158, c[0x0][0x2d0], -R152.reuse ;  /* 0x0000b4009e5c7a23 */ /* 0x100fe40000010898 */
[C---:B------:R-:W-:Y:S01]  /*17190*/  FMUL.FTZ R56, R2.reuse, R140 ;  /* 0x0000008c02387220 */ /* 0x040fe20000410000 */
[----:B------:R-:W-:Y:S01]  /*171a0*/  MUFU.EX2 R129, R62 ;  /* 0x0000003e00817308 */ /* 0x000fe20000000800 */
[C---:B------:R-:W-:Y:S02]  /*171b0*/  FMUL.FTZ R61, R2.reuse, R145 ;  /* 0x00000091023d7220 */ /* 0x040fe40000410000 */
[----:B-1----:R-:W-:Y:S07]  /*171c0*/  FMUL.FTZ R44, R2, R128 ;  /* 0x00000080022c7220 */ /* 0x002fee0000410000 */
[----:B------:R-:W-:Y:S01]  /*171d0*/  MUFU.EX2 R220, R92 ;  /* 0x0000005c00dc7308 */ /* 0x000fe20000000800 */
[----:B----4-:R-:W-:Y:S02]  /*171e0*/  FSEL R0, R3, RZ, P0 ;  /* 0x000000ff03007208 */ /* 0x010fe40000000000 */
[----:B-----5:R-:W-:Y:S03]  /*171f0*/  F2FP.PACK_AB R65, R235, R234 ;  /* 0x000000eaeb41723e */ /* 0x020fe600000000ff */
[----:B------:R-:W-:Y:S02]  /*17200*/  FADD.FTZ R0, -R0, R87 ;  /* 0x0000005700007221 */ /* 0x000fe40000010100 */
[----:B------:R-:W-:Y:S02]  /*17210*/  LDSM.16.MT88.4 R84, [R201+0x800] ;  /* 0x00080000c954783b */ /* 0x000fe40000004200 */
[----:B------:R-:W-:Y:S01]  /*17220*/  FMUL.FTZ R0, R0, c[0x0][0x2d0] ;  /* 0x0000b40000007a20 */ /* 0x000fe20000410000 */
[-C--:B--2---:R-:W-:Y:S05]  /*17230*/  HMMA.16816.F32 R4, R76, R20.reuse, R4 ;  /* 0x000000144c04723c */ /* 0x084fea0000001804 */
[----:B------:R-:W1:Y:S02]  /*17240*/  MUFU.EX2 R0, R0 ;  /* 0x0000000000007308 */ /* 0x000e640000000800 */
[C---:B-1----:R-:W-:Y:S02]  /*17250*/  FMUL.FTZ R10, R0.reuse, R94 ;  /* 0x0000005e000a7220 */ /* 0x042fe40000410000 */
[C---:B------:R-:W-:Y:S02]  /*17260*/  FMUL.FTZ R11, R0.reuse, R95 ;  /* 0x0000005f000b7220 */ /* 0x040fe40000410000 */
[----:B------:R-:W-:Y:S01]  /*17270*/  LDSM.16.MT88.4 R92, [R202+0x800] ;  /* 0x00080000ca5c783b */ /* 0x000fe20000004200 */
[C---:B------:R-:W-:Y:S02]  /*17280*/  FMUL.FTZ R26, R0.reuse, R110 ;  /* 0x0000006e001a7220 */ /* 0x040fe40000410000 */
[C---:B------:R-:W-:Y:S02]  /*17290*/  FMUL.FTZ R30, R0.reuse, R114 ;  /* 0x00000072001e7220 */ /* 0x040fe40000410000 */
[C---:B------:R-:W-:Y:S03]  /*172a0*/  HMMA.16816.F32 R8, R64.reuse, R20, R8 ;  /* 0x000000144008723c */ /* 0x040fe60000001808 */
[----:B------:R-:W2:Y:S01]  /*172b0*/  LDL.LU R110, [R1+0x10] ;  /* 0x00001000016e7983 */ /* 0x000ea20000300800 */
[C---:B------:R-:W-:Y:S02]  /*172c0*/  FMUL.FTZ R14, R0.reuse, R98 ;  /* 0x00000062000e7220 */ /* 0x040fe40000410000 */
[----:B------:R-:W-:Y:S01]  /*172d0*/  FMUL.FTZ R15, R0, R99 ;  /* 0x00000063000f7220 */ /* 0x000fe20000410000 */
[----:B------:R-:W3:Y:S01]  /*172e0*/  LDL.LU R108, [R1+0xc] ;  /* 0x00000c00016c7983 */ /* 0x000ee20000300800 */
[--C-:B------:R-:W-:Y:S03]  /*172f0*/  FFMA.FTZ R20, R48, c[0x0][0x2d0], -R152.reuse ;  /* 0x0000b40030147a23 */ /* 0x100fe60000010898 */
[----:B------:R-:W4:Y:S01]  /*17300*/  LDL.LU R114, [R1+0x14] ;  /* 0x0000140001727983 */ /* 0x000f220000300800 */
[----:B------:R1:W-:Y:S01]  /*17310*/  MUFU.EX2 R230, R20 ;  /* 0x0000001400e67308 */ /* 0x0003e20000000800 */
[-C--:B------:R-:W-:Y:S03]  /*17320*/  HMMA.16816.F32 R12, R64, R22.reuse, R12 ;  /* 0x00000016400c723c */ /* 0x080fe6000000180c */
[C---:B------:R-:W-:Y:S01]  /*17330*/  FMUL.FTZ R27, R0.reuse, R111 ;  /* 0x0000006f001b7220 */ /* 0x040fe20000410000 */
[----:B------:R-:W-:Y:S01]  /*17340*/  MOV R111, R43 ;  /* 0x0000002b006f7202 */ /* 0x000fe20000000f00 */
[C---:B------:R-:W-:Y:S02]  /*17350*/  FMUL.FTZ R31, R0.reuse, R115 ;  /* 0x00000073001f7220 */ /* 0x040fe40000410000 */
[C---:B------:R-:W-:Y:S01]  /*17360*/  FMUL.FTZ R42, R0.reuse, R126 ;  /* 0x0000007e002a7220 */ /* 0x040fe20000410000 */
[C---:B------:R-:W-:Y:S04]  /*17370*/  HMMA.16816.F32 R16, R76.reuse, R22, R16 ;  /* 0x000000164c10723c */ /* 0x040fe80000001810 */
[----:B------:R-:W-:Y:S02]  /*17380*/  FMUL.FTZ R21, R69, R105 ;  /* 0x0000006945157220 */ /* 0x000fe40000410000 */
[----:B------:R-:W-:Y:S02]  /*17390*/  FMUL.FTZ R43, R0, R127 ;  /* 0x0000007f002b7220 */ /* 0x000fe40000410000 */
[C---:B------:R-:W-:Y:S04]  /*173a0*/  FMUL.FTZ R22, R68.reuse, R106 ;  /* 0x0000006a44167220 */ /* 0x040fe80000410000 */
[----:B------:R-:W-:Y:S02]  /*173b0*/  FMUL.FTZ R23, R68, R107 ;  /* 0x0000006b44177220 */ /* 0x000fe40000410000 */
[--C-:B------:R-:W-:Y:S02]  /*173c0*/  FFMA.FTZ R48, R63, c[0x0][0x2d0], -R75.reuse ;  /* 0x0000b4003f307a23 */ /* 0x100fe4000001084b */
[C---:B-1----:R-:W-:Y:S02]  /*173d0*/  FMUL.FTZ R20, R69.reuse, R104 ;  /* 0x0000006845147220 */ /* 0x042fe40000410000 */
[----:B------:R1:W-:Y:S01]  /*173e0*/  MUFU.EX2 R223, R48 ;  /* 0x0000003000df7308 */ /* 0x0003e20000000800 */
[C---:B------:R-:W-:Y:S02]  /*173f0*/  FMUL.FTZ R46, R0.reuse, R130 ;  /* 0x00000082002e7220 */ /* 0x040fe40000410000 */
[C---:B------:R-:W-:Y:S02]  /*17400*/  FMUL.FTZ R47, R0.reuse, R131 ;  /* 0x00000083002f7220 */ /* 0x040fe40000410000 */
[-C--:B------:R-:W-:Y:S03]  /*17410*/  HMMA.16816.F32 R20, R76, R36.reuse, R20 ;  /* 0x000000244c14723c */ /* 0x080fe60000001814 */
[C---:B------:R-:W-:Y:S02]  /*17420*/  FMUL.FTZ R59, R0.reuse, R143 ;  /* 0x0000008f003b7220 */ /* 0x040fe40000410000 */
[C---:B------:R-:W-:Y:S02]  /*17430*/  FMUL.FTZ R62, R0.reuse, R146 ;  /* 0x00000092003e7220 */ /* 0x040fe40000410000 */
[----:B------:R-:W-:Y:S01]  /*17440*/  FMUL.FTZ R63, R0, R147 ;  /* 0x00000093003f7220 */ /* 0x000fe20000410000 */
[C---:B------:R-:W-:Y:S07]  /*17450*/  HMMA.16816.F32 R24, R64.reuse, R36, R24 ;  /* 0x000000244018723c */ /* 0x040fee0000001818 */
[----:B------:R-:W-:Y:S01]  /*17460*/  FFMA.FTZ R36, R58, c[0x0][0x2d0], -R75 ;  /* 0x0000b4003a247a23 */ /* 0x000fe2000001084b */
[-C--:B------:R-:W-:Y:S03]  /*17470*/  HMMA.16816.F32 R28, R64, R38.reuse, R28 ;  /* 0x00000026401c723c */ /* 0x080fe6000000181c */
[----:B------:R5:W-:Y:S01]  /*17480*/  MUFU.EX2 R226, R36 ;  /* 0x0000002400e27308 */ /* 0x000be20000000800 */
[C---:B------:R-:W-:Y:S02]  /*17490*/  FMUL.FTZ R37, R69.reuse, R121 ;  /* 0x0000007945257220 */ /* 0x040fe40000410000 */
[----:B------:R-:W2:Y:S01]  /*174a0*/  LDL.LU R121, [R1+0x18] ;  /* 0x0000180001797983 */ /* 0x000ea20000300800 */
[C---:B-1----:R-:W-:Y:S01]  /*174b0*/  FMUL.FTZ R48, R69.reuse, R132 ;  /* 0x0000008445307220 */ /* 0x042fe20000410000 */
[C---:B------:R-:W-:Y:S02]  /*174c0*/  HMMA.16816.F32 R32, R76.reuse, R38, R32 ;  /* 0x000000264c20723c */ /* 0x040fe40000001820 */
[----:B------:R-:W-:Y:S02]  /*174d0*/  LDSM.16.MT88.4 R132, [R202+0x2000] ;  /* 0x00200000ca84783b */ /* 0x000fe40000004200 */
[--C-:B------:R-:W-:Y:S02]  /*174e0*/  FFMA.FTZ R58, R60, c[0x0][0x2d0], -R153.reuse ;  /* 0x0000b4003c3a7a23 */ /* 0x100fe40000010899 */
[----:B------:R-:W-:Y:S02]  /*174f0*/  FMUL.FTZ R60, R2, R144 ;  /* 0x00000090023c7220 */ /* 0x000fe40000410000 */
[C---:B------:R-:W-:Y:S01]  /*17500*/  FMUL.FTZ R38, R68.reuse, R122 ;  /* 0x0000007a44267220 */ /* 0x040fe20000410000 */
[----:B------:R1:W-:Y:S03]  /*17510*/  MUFU.EX2 R130, R58 ;  /* 0x0000003a00827308 */ /* 0x0003e60000000800 */
[----:B------:R-:W-:Y:S02]  /*17520*/  FMUL.FTZ R39, R68, R123 ;  /* 0x0000007b44277220 */ /* 0x000fe40000410000 */
[----:B-----5:R-:W-:Y:S01]  /*17530*/  FMUL.FTZ R36, R69, R120 ;  /* 0x0000007845247220 */ /* 0x020fe20000410000 */
[----:B------:R-:W-:Y:S02]  /*17540*/  MOV R120, R80 ;  /* 0x0000005000787202 */ /* 0x000fe40000000f00 */
[----:B------:R-:W5:Y:S04]  /*17550*/  LDSM.16.MT88.4 R80, [R204] ;  /* 0x00000000cc50783b */ /* 0x000f680000004200 */
[-C--:B------:R-:W-:Y:S03]  /*17560*/  HMMA.16816.F32 R36, R76, R52.reuse, R36 ;  /* 0x000000344c24723c */ /* 0x080fe60000001824 */
[----:B-1----:R-:W-:Y:S05]  /*17570*/  FMUL.FTZ R58, R0, R142 ;  /* 0x0000008e003a7220 */ /* 0x002fea0000410000 */
[C---:B------:R-:W-:Y:S07]  /*17580*/  HMMA.16816.F32 R40, R64.reuse, R52, R40 ;  /* 0x000000344028723c */ /* 0x040fee0000001828 */
[--C-:B------:R-:W-:Y:S01]  /*17590*/  FFMA.FTZ R52, R57, c[0x0][0x2d0], -R153.reuse ;  /* 0x0000b40039347a23 */ /* 0x100fe20000010899 */
[-C--:B------:R-:W-:Y:S03]  /*175a0*/  HMMA.16816.F32 R44, R64, R54.reuse, R44 ;  /* 0x00000036402c723c */ /* 0x080fe6000000182c */
[----:B------:R1:W1:Y:S01]  /*175b0*/  MUFU.EX2 R124, R52 ;  /* 0x00000034007c7308 */ /* 0x0002620000000800 */
[----:B------:R-:W-:Y:S02]  /*175c0*/  FMUL.FTZ R57, R2, R141 ;  /* 0x0000008d02397220 */ /* 0x000fe40000410000 */
[C---:B------:R-:W-:Y:S02]  /*175d0*/  FMUL.FTZ R53, R69.reuse, R137 ;  /* 0x0000008945357220 */ /* 0x040fe40000410000 */
[C---:B------:R-:W-:Y:S07]  /*175e0*/  HMMA.16816.F32 R48, R76.reuse, R54, R48 ;  /* 0x000000364c30723c */ /* 0x040fee0000001830 */
[C---:B------:R-:W-:Y:S02]  /*175f0*/  FMUL.FTZ R55, R68.reuse, R139 ;  /* 0x0000008b44377220 */ /* 0x040fe40000410000 */
[----:B------:R-:W-:Y:S03]  /*17600*/  FMUL.FTZ R54, R68, R138 ;  /* 0x0000008a44367220 */ /* 0x000fe60000410000 */
[C---:B-1----:R-:W-:Y:S07]  /*17610*/  FMUL.FTZ R52, R69.reuse, R136 ;  /* 0x0000008845347220 */ /* 0x042fee0000410000 */
[-C--:B-----5:R-:W-:Y:S08]  /*17620*/  HMMA.16816.F32 R52, R76, R80.reuse, R52 ;  /* 0x000000504c34723c */ /* 0x0a0ff00000001834 */
[C---:B------:R-:W-:Y:S07]  /*17630*/  HMMA.16816.F32 R56, R64.reuse, R80, R56 ;  /* 0x000000504038723c */ /* 0x040fee0000001838 */
[----:B------:R-:W-:Y:S01]  /*17640*/  FFMA.FTZ R80, R154, c[0x0][0x2d0], -R153 ;  /* 0x0000b4009a507a23 */ /* 0x000fe20000010899 */
[-C--:B------:R-:W-:Y:S03]  /*17650*/  HMMA.16816.F32 R60, R64, R82.reuse, R60 ;  /* 0x00000052403c723c */ /* 0x080fe6000000183c */
[----:B------:R1:W5:Y:S01]  /*17660*/  MUFU.EX2 R221, R80 ;  /* 0x0000005000dd7308 */ /* 0x0003620000000800 */
        /* <DEDUP_REMOVED lines=15> */
[--C-:B-1----:R-:W-:Y:S04]  /*17760*/  FFMA.FTZ R80, R156, c[0x0][0x2d0], -R152.reuse ;  /* 0x0000b4009c507a23 */ /* 0x102fe80000010898 */
        /* <DEDUP_REMOVED lines=12> */
[----:B------:R1:W5:Y:S07]  /*17830*/  MUFU.EX2 R218, R84 ;  /* 0x0000005400da7308 */ /* 0x00036e0000000800 */
[C---:B------:R-:W-:Y:S03]  /*17840*/  HMMA.16816.F32 R32, R76.reuse, R90, R32 ;  /* 0x0000005a4c20723c */ /* 0x040fe60000001820 */
[----:B------:R3:W-:Y:S05]  /*17850*/  MUFU.EX2 R193, R88 ;  /* 0x0000005800c17308 */ /* 0x0007ea0000000800 */
[-C--:B------:R-:W-:Y:S08]  /*17860*/  HMMA.16816.F32 R36, R76, R92.reuse, R36 ;  /* 0x0000005c4c24723c */ /* 0x080ff00000001824 */
[C---:B------:R-:W-:Y:S04]  /*17870*/  HMMA.16816.F32 R40, R80.reuse, R92, R40 ;  /* 0x0000005c5028723c */ /* 0x040fe80000001828 */
[--C-:B-1----:R-:W-:Y:S03]  /*17880*/  FFMA.FTZ R84, R175, c[0x0][0x2d0], -R74.reuse ;  /* 0x0000b400af547a23 */ /* 0x102fe6000001084a */
[--C-:B------:R-:W-:Y:S01]  /*17890*/  FFMA.FTZ R92, R162, c[0x0][0x2d0], -R153.reuse ;  /* 0x0000b400a25c7a23 */ /* 0x100fe20000010899 */
[-C--:B------:R-:W-:Y:S01]  /*178a0*/  HMMA.16816.F32 R44, R80, R94.reuse, R44 ;  /* 0x0000005e502c723c */ /* 0x080fe2000000182c */
[----:B------:R1:W-:Y:S03]  /*178b0*/  MUFU.EX2 R196, R84 ;  /* 0x0000005400c47308 */ /* 0x0003e60000000800 */
[--C-:B---3--:R-:W-:Y:S04]  /*178c0*/  FFMA.FTZ R88, R180, c[0x0][0x2d0], -R74.reuse ;  /* 0x0000b400b4587a23 */ /* 0x108fe8000001084a */
[C---:B------:R-:W-:Y:S03]  /*178d0*/  HMMA.16816.F32 R48, R76.reuse, R94, R48 ;  /* 0x0000005e4c30723c */ /* 0x040fe60000001830 */
[----:B------:R3:W-:Y:S01]  /*178e0*/  MUFU.EX2 R138, R92 ;  /* 0x0000005c008a7308 */ /* 0x0007e20000000800 */
[--C-:B-1----:R-:W-:Y:S09]  /*178f0*/  FFMA.FTZ R84, R176, c[0x0][0x2d0], -R74.reuse ;  /* 0x0000b400b0547a23 */ /* 0x102ff2000001084a */
[----:B------:R1:W-:Y:S01]  /*17900*/  MUFU.EX2 R176, R88 ;  /* 0x0000005800b07308 */ /* 0x0003e20000000800 */
[----:B---3--:R-:W-:Y:S09]  /*17910*/  FFMA.FTZ R92, R163, c[0x0][0x2d0], -R153 ;  /* 0x0000b400a35c7a23 */ /* 0x008ff20000010899 */
[----:B------:R3:W-:Y:S10]  /*17920*/  MUFU.EX2 R197, R84 ;  /* 0x0000005400c57308 */ /* 0x0007f40000000800 */
[----:B------:R2:W-:Y:S01]  /*17930*/  MUFU.EX2 R137, R92 ;  /* 0x0000005c00897308 */ /* 0x0005e20000000800 */
[----:B-1----:R-:W-:Y:S09]  /*17940*/  FFMA.FTZ R88, R181, c[0x0][0x2d0], -R74 ;  /* 0x0000b400b5587a23 */ /* 0x002ff2000001084a */
[----:B------:R1:W-:Y:S01]  /*17950*/  MUFU.EX2 R180, R88 ;  /* 0x0000005800b47308 */ /* 0x0003e20000000800 */
[--C-:B---3--:R-:W-:Y:S09]  /*17960*/  FFMA.FTZ R84, R168, c[0x0][0x2d0], -R75.reuse ;  /* 0x0000b400a8547a23 */ /* 0x108ff2000001084b */
[----:B------:R3:W-:Y:S01]  /*17970*/  MUFU.EX2 R192, R84 ;  /* 0x0000005400c07308 */ /* 0x0007e20000000800 */
[--C-:B--2---:R-:W-:Y:S09]  /*17980*/  FFMA.FTZ R92, R171, c[0x0][0x2d0], -R152.reuse ;  /* 0x0000b400ab5c7a23 */ /* 0x104ff20000010898 */
[----:B------:R2:W-:Y:S01]  /*17990*/  MUFU.EX2 R142, R92 ;  /* 0x0000005c008e7308 */ /* 0x0005e20000000800 */
[----:B-1----:R-:W-:Y:S09]  /*179a0*/  FFMA.FTZ R88, R172, c[0x0][0x2d0], -R75 ;  /* 0x0000b400ac587a23 */ /* 0x002ff2000001084b */
[----:B------:R1:W-:Y:S01]  /*179b0*/  MUFU.EX2 R143, R88 ;  /* 0x00000058008f7308 */ /* 0x0003e20000000800 */
[----:B---3--:R-:W3:Y:S08]  /*179c0*/  LDSM.16.MT88.4 R84, [R204+0x800] ;  /* 0x00080000cc54783b */ /* 0x008ef00000004200 */
[----:B--2---:R-:W-:Y:S01]  /*179d0*/  LDSM.16.MT88.4 R92, [R202+0x1000] ;  /* 0x00100000ca5c783b */ /* 0x004fe20000004200 */
[--C-:B-1----:R-:W-:Y:S04]  /*179e0*/  FFMA.FTZ R88, R161, c[0x0][0x2d0], -R153.reuse ;  /* 0x0000b400a1587a23 */ /* 0x102fe80000010899 */
[----:B------:R1:W2:Y:S01]  /*179f0*/  MUFU.EX2 R139, R88 ;  /* 0x00000058008b7308 */ /* 0x0002a20000000800 */
[-C--:B---3--:R-:W-:Y:S08]  /*17a00*/  HMMA.16816.F32 R52, R76, R84.reuse, R52 ;  /* 0x000000544c34723c */ /* 0x088ff00000001834 */
[C---:B------:R-:W-:Y:S01]  /*17a10*/  HMMA.16816.F32 R56, R80.reuse, R84, R56 ;  /* 0x000000545038723c */ /* 0x040fe20000001838 */
[----:B-1----:R-:W1:Y:S06]  /*17a20*/  LDSM.16.MT88.4 R88, [R201+0x1000] ;  /* 0x00100000c958783b */ /* 0x002e6c0000004200 */
[----:B------:R-:W-:Y:S01]  /*17a30*/  FFMA.FTZ R84, R165, c[0x0][0x2d0], -R153 ;  /* 0x0000b400a5547a23 */ /* 0x000fe20000010899 */
[-C--:B------:R-:W-:Y:S03]  /*17a40*/  HMMA.16816.F32 R60, R80, R86.reuse, R60 ;  /* 0x00000056503c723c */ /* 0x080fe6000000183c */
[----:B------:R3:W3:Y:S04]  /*17a50*/  MUFU.EX2 R141, R84 ;  /* 0x00000054008d7308 */ /* 0x0006e80000000800 */
[--C-:B------:R-:W-:Y:S01]  /*17a60*/  FFMA.FTZ R80, R173, c[0x0][0x2d0], -R75.reuse ;  /* 0x0000b400ad507a23 */ /* 0x100fe2000001084b */
[----:B------:R-:W-:Y:S04]  /*17a70*/  HMMA.16816.F32 R64, R76, R86, R64 ;  /* 0x000000564c40723c */ /* 0x000fe80000001840 */
[----:B-----5:R-:W-:Y:S01]  /*17a80*/  F2FP.PACK_AB R82, R218, R198 ;  /* 0x000000c6da52723e */ /* 0x020fe200000000ff */
[----:B------:R5:W-:Y:S01]  /*17a90*/  MUFU.EX2 R175, R80 ;  /* 0x0000005000af7308 */ /* 0x000be20000000800 */
[----:B--2---:R-:W-:Y:S02]  /*17aa0*/  F2FP.PACK_AB R81, R138, R139 ;  /* 0x0000008b8a51723e */ /* 0x004fe400000000ff */
[----:B------:R-:W-:Y:S04]  /*17ab0*/  F2FP.PACK_AB R76, R228, R229 ;  /* 0x000000e5e44c723e */ /* 0x000fe800000000ff */
[----:B------:R-:W-:Y:S02]  /*17ac0*/  F2FP.PACK_AB R77, R226, R227 ;  /* 0x000000e3e24d723e */ /* 0x000fe400000000ff */
[----:B------:R-:W-:Y:S02]  /*17ad0*/  F2FP.PACK_AB R78, R224, R225 ;  /* 0x000000e1e04e723e */ /* 0x000fe400000000ff */
[----:B------:R-:W-:Y:S01]  /*17ae0*/  F2FP.PACK_AB R79, R222, R223 ;  /* 0x000000dfde4f723e */ /* 0x000fe200000000ff */
[----:B---3--:R-:W2:Y:S01]  /*17af0*/  LDSM.16.MT88.4 R84, [R205+0x1000] ;  /* 0x00100000cd54783b */ /* 0x008ea20000004200 */
[----:B------:R-:W-:Y:S05]  /*17b00*/  F2FP.PACK_AB R83, R141, R137 ;  /* 0x000000898d53723e */ /* 0x000fea00000000ff */
[-C--:B-1----:R-:W-:Y:S03]  /*17b10*/  HMMA.16816.F32 R4, R76, R88.reuse, R4 ;  /* 0x000000584c04723c */ /* 0x082fe60000001804 */
[--C-:B-----5:R-:W-:Y:S04]  /*17b20*/  FFMA.FTZ R80, R170, c[0x0][0x2d0], -R152.reuse ;  /* 0x0000b400aa507a23 */ /* 0x120fe80000010898 */
        /* <DEDUP_REMOVED lines=8> */
[C---:B------:R-:W-:Y:S04]  /*17bb0*/  HMMA.16816.F32 R24, R80.reuse, R84, R24 ;  /* 0x000000545018723c */ /* 0x040fe80000001818 */
[----:B-1----:R-:W-:Y:S03]  /*17bc0*/  FFMA.FTZ R88, R177, c[0x0][0x2d0], -R152 ;  /* 0x0000b400b1587a23 */ /* 0x002fe60000010898 */
[--C-:B------:R-:W-:Y:S01]  /*17bd0*/  FFMA.FTZ R84, R184, c[0x0][0x2d0], -R75.reuse ;  /* 0x0000b400b8547a23 */ /* 0x100fe2000001084b */
[-C--:B------:R-:W-:Y:S01]  /*17be0*/  HMMA.16816.F32 R28, R80, R86.reuse, R28 ;  /* 0x00000056501c723c */ /* 0x080fe2000000181c */
[----:B------:R1:W-:Y:S07]  /*17bf0*/  MUFU.EX2 R172, R88 ;  /* 0x0000005800ac7308 */ /* 0x0003ee0000000800 */
[C---:B------:R-:W-:Y:S03]  /*17c00*/  HMMA.16816.F32 R32, R76.reuse, R86, R32 ;  /* 0x000000564c20723c */ /* 0x040fe60000001820 */
[----:B------:R2:W-:Y:S05]  /*17c10*/  MUFU.EX2 R169, R84 ;  /* 0x0000005400a97308 */ /* 0x0005ea0000000800 */
[-C--:B------:R-:W-:Y:S08]  /*17c20*/  HMMA.16816.F32 R36, R76, R92.reuse, R36 ;  /* 0x0000005c4c24723c */ /* 0x080ff00000001824 */
[C---:B------:R-:W-:Y:S04]  /*17c30*/  HMMA.16816.F32 R40, R80.reuse, R92, R40 ;  /* 0x0000005c5028723c */ /* 0x040fe80000001828 */
[--C-:B-1----:R-:W-:Y:S04]  /*17c40*/  FFMA.FTZ R88, R194, c[0x0][0x2d0], -R74.reuse ;  /* 0x0000b400c2587a23 */ /* 0x102fe8000001084a */
[-C--:B------:R-:W-:Y:S01]  /*17c50*/  HMMA.16816.F32 R44, R80, R94.reuse, R44 ;  /* 0x0000005e502c723c */ /* 0x080fe2000000182c */
[----:B------:R1:W-:Y:S03]  /*17c60*/  MUFU.EX2 R170, R88 ;  /* 0x0000005800aa7308 */ /* 0x0003e60000000800 */
[--C-:B--2---:R-:W-:Y:S04]  /*17c70*/  FFMA.FTZ R84, R185, c[0x0][0x2d0], -R75.reuse ;  /* 0x0000b400b9547a23 */ /* 0x104fe8000001084b */
[C---:B------:R-:W-:Y:S01]  /*17c80*/  HMMA.16816.F32 R48, R76.reuse, R94, R48 ;  /* 0x0000005e4c30723c */ /* 0x040fe20000001830 */
[----:B------:R-:W-:Y:S02]  /*17c90*/  LDSM.16.MT88.4 R92, [R202+0x1800] ;  /* 0x00180000ca5c783b */ /* 0x000fe40000004200 */
[----:B------:R2:W3:Y:S01]  /*17ca0*/  MUFU.EX2 R168, R84 ;  /* 0x0000005400a87308 */ /* 0x0004e20000000800 */
[--C-:B-1----:R-:W-:Y:S09]  /*17cb0*/  FFMA.FTZ R88, R195, c[0x0][0x2d0], -R74.reuse ;  /* 0x0000b400c3587a23 */ /* 0x102ff2000001084a */
[----:B------:R1:W5:Y:S01]  /*17cc0*/  MUFU.EX2 R171, R88 ;  /* 0x0000005800ab7308 */ /* 0x0003620000000800 */
[--C-:B--2---:R-:W-:Y:S01]  /*17cd0*/  FFMA.FTZ R84, R199, c[0x0][0x2d0], -R74.reuse ;  /* 0x0000b400c7547a23 */ /* 0x104fe2000001084a */
[----:B---3--:R-:W-:Y:S01]  /*17ce0*/  F2FP.PACK_AB R149, R168, R169 ;  /* 0x000000a9a895723e */ /* 0x008fe200000000ff */
[----:B------:R-:W-:Y:S07]  /*17cf0*/  FFMA.FTZ R74, R217, c[0x0][0x2d0], -R74 ;  /* 0x0000b400d94a7a23 */ /* 0x000fee000001084a */
[----:B------:R2:W-:Y:S10]  /*17d00*/  MUFU.EX2 R165, R84 ;  /* 0x0000005400a57308 */ /* 0x0005f40000000800 */
[----:B------:R3:W3:Y:S01]  /*17d10*/  MUFU.EX2 R163, R74 ;  /* 0x0000004a00a37308 */ /* 0x0006e20000000800 */
[----:B-1----:R-:W1:Y:S01]  /*17d20*/  LDSM.16.MT88.4 R88, [R204+0x1000] ;  /* 0x00100000cc58783b */ /* 0x002e620000004200 */
[----:B-----5:R-:W-:Y:S07]  /*17d30*/  F2FP.PACK_AB R148, R171, R170 ;  /* 0x000000aaab94723e */ /* 0x020fee00000000ff */
[----:B--2---:R-:W2:Y:S01]  /*17d40*/  LDSM.16.MT88.4 R84, [R201+0x1800] ;  /* 0x00180000c954783b */ /* 0x004ea20000004200 */
[--C-:B---3--:R-:W-:Y:S01]  /*17d50*/  FFMA.FTZ R74, R188, c[0x0][0x2d0], -R75.reuse ;  /* 0x0000b400bc4a7a23 */ /* 0x108fe2000001084b */
[----:B------:R-:W-:Y:S01]  /*17d60*/  F2FP.PACK_AB R150, R163, R165 ;  /* 0x000000a5a396723e */ /* 0x000fe200000000ff */
[----:B------:R-:W-:Y:S02]  /*17d70*/  FFMA.FTZ R75, R189, c[0x0][0x2d0], -R75 ;  /* 0x0000b400bd4b7a23 */ /* 0x000fe4000001084b */
[----:B------:R3:W-:Y:S10]  /*17d80*/  MUFU.EX2 R162, R74 ;  /* 0x0000004a00a27308 */ /* 0x0007f40000000800 */
[----:B------:R-:W5:Y:S01]  /*17d90*/  MUFU.EX2 R161, R75 ;  /* 0x0000004b00a17308 */ /* 0x000f620000000800 */
[-C--:B-1----:R-:W-:Y:S08]  /*17da0*/  HMMA.16816.F32 R52, R76, R88.reuse, R52 ;  /* 0x000000584c34723c */ /* 0x082ff00000001834 */
[C---:B------:R-:W-:Y:S04]  /*17db0*/  HMMA.16816.F32 R56, R80.reuse, R88, R56 ;  /* 0x000000585038723c */ /* 0x040fe80000001838 */
[--C-:B---3--:R-:W-:Y:S04]  /*17dc0*/  FFMA.FTZ R74, R167, c[0x0][0x2d0], -R153.reuse ;  /* 0x0000b400a74a7a23 */ /* 0x108fe80000010899 */
[-C--:B------:R-:W-:Y:S01]  /*17dd0*/  HMMA.16816.F32 R60, R80, R90.reuse, R60 ;  /* 0x0000005a503c723c */ /* 0x080fe2000000183c */
[----:B------:R1:W-:Y:S03]  /*17de0*/  MUFU.EX2 R140, R74 ;  /* 0x0000004a008c7308 */ /* 0x0003e60000000800 */
[----:B-----5:R-:W-:Y:S03]  /*17df0*/  F2FP.PACK_AB R151, R161, R162 ;  /* 0x000000a2a197723e */ /* 0x020fe600000000ff */
[----:B------:R-:W-:Y:S01]  /*17e00*/  F2FP.PACK_AB R80, R142, R136 ;  /* 0x000000888e50723e */ /* 0x000fe200000000ff */
[----:B------:R-:W-:Y:S01]  /*17e10*/  HMMA.16816.F32 R64, R76, R90, R64 ;  /* 0x0000005a4c40723c */ /* 0x000fe20000001840 */
[----:B------:R-:W3:Y:S03]  /*17e20*/  LDSM.16.MT88.4 R88, [R205+0x1800] ;  /* 0x00180000cd58783b */ /* 0x000ee60000004200 */
[----:B------:R-:W-:Y:S03]  /*17e30*/  F2FP.PACK_AB R82, R172, R173 ;  /* 0x000000adac52723e */ /* 0x000fe600000000ff */
[----:B------:R-:W-:Y:S02]  /*17e40*/  F2FP.PACK_AB R76, R197, R196 ;  /* 0x000000c4c54c723e */ /* 0x000fe400000000ff */
[----:B------:R-:W-:Y:S03]  /*17e50*/  F2FP.PACK_AB R77, R193, R192 ;  /* 0x000000c0c14d723e */ /* 0x000fe600000000ff */
[----:B------:R-:W-:Y:S02]  /*17e60*/  F2FP.PACK_AB R78, R180, R176 ;  /* 0x000000b0b44e723e */ /* 0x000fe400000000ff */
[----:B------:R-:W-:Y:S01]  /*17e70*/  F2FP.PACK_AB R79, R175, R143 ;  /* 0x0000008faf4f723e */ /* 0x000fe200000000ff */
[--C-:B-1----:R-:W-:Y:S06]  /*17e80*/  FFMA.FTZ R74, R178, c[0x0][0x2d0], -R153.reuse ;  /* 0x0000b400b24a7a23 */ /* 0x102fec0000010899 */
[-C--:B--2---:R-:W-:Y:S01]  /*17e90*/  HMMA.16816.F32 R4, R76, R84.reuse, R4 ;  /* 0x000000544c04723c */ /* 0x084fe20000001804 */
        /* <DEDUP_REMOVED lines=13> */
[--C-:B-1----:R-:W-:Y:S04]  /*17f70*/  FFMA.FTZ R74, R187, c[0x0][0x2d0], -R152.reuse ;  /* 0x0000b400bb4a7a23 */ /* 0x102fe80000010898 */
[-C--:B---3--:R-:W-:Y:S01]  /*17f80*/  HMMA.16816.F32 R20, R76, R88.reuse, R20 ;  /* 0x000000584c14723c */ /* 0x088fe20000001814 */
[----:B------:R1:W3:Y:S07]  /*17f90*/  MUFU.EX2 R158, R74 ;  /* 0x0000004a009e7308 */ /* 0x0002ee0000000800 */
[C---:B------:R-:W-:Y:S08]  /*17fa0*/  HMMA.16816.F32 R24, R80.reuse, R88, R24 ;  /* 0x000000585018723c */ /* 0x040ff00000001818 */
[-C--:B------:R-:W-:Y:S08]  /*17fb0*/  HMMA.16816.F32 R28, R80, R90.reuse, R28 ;  /* 0x0000005a501c723c */ /* 0x080ff0000000181c */
[C---:B------:R-:W-:Y:S04]  /*17fc0*/  HMMA.16816.F32 R32, R76.reuse, R90, R32 ;  /* 0x0000005a4c20723c */ /* 0x040fe80000001820 */
[--C-:B-1----:R-:W-:Y:S01]  /*17fd0*/  FFMA.FTZ R74, R190, c[0x0][0x2d0], -R152.reuse ;  /* 0x0000b400be4a7a23 */ /* 0x102fe20000010898 */
[----:B---3--:R-:W-:Y:S01]  /*17fe0*/  F2FP.PACK_AB R144, R158, R160 ;  /* 0x000000a09e90723e */ /* 0x008fe200000000ff */
[----:B------:R-:W-:Y:S02]  /*17ff0*/  FFMA.FTZ R152, R191, c[0x0][0x2d0], -R152 ;  /* 0x0000b400bf987a23 */ /* 0x000fe40000010898 */
[-C--:B------:R-:W-:Y:S01]  /*18000*/  HMMA.16816.F32 R36, R76, R92.reuse, R36 ;  /* 0x0000005c4c24723c */ /* 0x080fe20000001824 */
[----:B------:R1:W-:Y:S07]  /*18010*/  MUFU.EX2 R159, R74 ;  /* 0x0000004a009f7308 */ /* 0x0003ee0000000800 */
[C---:B------:R-:W-:Y:S03]  /*18020*/  HMMA.16816.F32 R40, R80.reuse, R92, R40 ;  /* 0x0000005c5028723c */ /* 0x040fe60000001828 */
[----:B------:R-:W3:Y:S05]  /*18030*/  MUFU.EX2 R157, R152 ;  /* 0x00000098009d7308 */ /* 0x000eea0000000800 */
[-C--:B------:R-:W-:Y:S08]  /*18040*/  HMMA.16816.F32 R44, R80, R94.reuse, R44 ;  /* 0x0000005e502c723c */ /* 0x080ff0000000182c */
[C---:B------:R-:W-:Y:S04]  /*18050*/  HMMA.16816.F32 R48, R76.reuse, R94, R48 ;  /* 0x0000005e4c30723c */ /* 0x040fe80000001830 */
[--C-:B-1----:R-:W-:Y:S04]  /*18060*/  FFMA.FTZ R74, R179, c[0x0][0x2d0], -R153.reuse ;  /* 0x0000b400b34a7a23 */ /* 0x102fe80000010899 */
[----:B------:R1:W-:Y:S01]  /*18070*/  MUFU.EX2 R152, R74 ;  /* 0x0000004a00987308 */ /* 0x0003e20000000800 */
[-C--:B--2---:R-:W-:Y:S03]  /*18080*/  HMMA.16816.F32 R52, R76, R84.reuse, R52 ;  /* 0x000000544c34723c */ /* 0x084fe60000001834 */
[----:B---3--:R-:W-:Y:S05]  /*18090*/  F2FP.PACK_AB R146, R157, R159 ;  /* 0x0000009f9d92723e */ /* 0x008fea00000000ff */
[C---:B------:R-:W-:Y:S07]  /*180a0*/  HMMA.16816.F32 R56, R80.reuse, R84, R56 ;  /* 0x000000545038723c */ /* 0x040fee0000001838 */
[----:B------:R-:W-:Y:S01]  /*180b0*/  MOV R85, R71 ;  /* 0x0000004700557202 */ /* 0x000fe20000000f00 */
[-C--:B------:R-:W-:Y:S04]  /*180c0*/  HMMA.16816.F32 R60, R80, R86.reuse, R60 ;  /* 0x00000056503c723c */ /* 0x080fe8000000183c */
[----:B------:R-:W-:Y:S01]  /*180d0*/  MOV R84, R72 ;  /* 0x0000004800547202 */ /* 0x000fe20000000f00 */
[----:B-1----:R-:W-:Y:S03]  /*180e0*/  FFMA.FTZ R74, R166, c[0x0][0x2d0], -R153 ;  /* 0x0000b400a64a7a23 */ /* 0x002fe60000010899 */
[----:B------:R-:W-:Y:S01]  /*180f0*/  HMMA.16816.F32 R64, R76, R86, R64 ;  /* 0x000000564c40723c */ /* 0x000fe20000001840 */
[----:B------:R-:W1:Y:S06]  /*18100*/  MUFU.EX2 R75, R74 ;  /* 0x0000004a004b7308 */ /* 0x000e6c0000000800 */
[----:B------:R-:W-:Y:S01]  /*18110*/  MOV R86, R70 ;  /* 0x0000004600567202 */ /* 0x000fe20000000f00 */
[-C--:B------:R-:W-:Y:S05]  /*18120*/  HMMA.16816.F32 R88, R148, R100.reuse, R4 ;  /* 0x000000649458723c */ /* 0x080fea0000001804 */
[----:B------:R-:W-:Y:S02]  /*18130*/  MOV R87, R3 ;  /* 0x0000000300577202 */ /* 0x000fe40000000f00 */
[----:B------:R-:W-:Y:S02]  /*18140*/  FFMA.FTZ R4, R69, R110, R111 ;  /* 0x0000006e45047223 */ /* 0x000fe4000001006f */
[----:B------:R-:W-:Y:S03]  /*18150*/  FFMA.FTZ R6, R68, R108, R109 ;  /* 0x0000006c44067223 */ /* 0x000fe6000001006d */
[----:B----4-:R-:W-:Y:S02]  /*18160*/  FFMA.FTZ R5, R2, R114, R249 ;  /* 0x0000007202057223 */ /* 0x010fe400000100f9 */
[----:B------:R-:W-:Y:S02]  /*18170*/  FADD.FTZ R4, R113, R4 ;  /* 0x0000000471047221 */ /* 0x000fe40000010000 */
[----:B------:R-:W-:Y:S02]  /*18180*/  FADD.FTZ R2, R252, R6 ;  /* 0x00000006fc027221 */ /* 0x000fe40000010000 */
[----:B------:R-:W-:Y:S01]  /*18190*/  FADD.FTZ R5, R248, R5 ;  /* 0x00000005f8057221 */ /* 0x000fe20000010000 */
[----:B-1----:R-:W-:Y:S01]  /*181a0*/  F2FP.PACK_AB R145, R75, R152 ;  /* 0x000000984b91723e */ /* 0x002fe200000000ff */
[--C-:B------:R-:W-:Y:S02]  /*181b0*/  FFMA.FTZ R74, R164, c[0x0][0x2d0], -R153.reuse ;  /* 0x0000b400a44a7a23 */ /* 0x100fe40000010899 */
[----:B------:R-:W-:Y:S02]  /*181c0*/  FFMA.FTZ R153, R73, c[0x0][0x2d0], -R153 ;  /* 0x0000b40049997a23 */ /* 0x000fe40000010899 */
[----:B------:R-:W-:Y:S02]  /*181d0*/  FADD.FTZ R7, R112, R4 ;  /* 0x0000000470077221 */ /* 0x000fe40000010000 */
[----:B------:R-:W-:Y:S01]  /*181e0*/  FADD.FTZ R6, R251, R2 ;  /* 0x00000002fb067221 */ /* 0x000fe20000010000 */
[----:B------:R-:W-:Y:S01]  /*181f0*/  MUFU.EX2 R73, R153 ;  /* 0x0000009900497308 */ /* 0x000fe20000000800 */
[----:B------:R-:W-:Y:S02]  /*18200*/  FADD.FTZ R4, R246, R5 ;  /* 0x00000005f6047221 */ /* 0x000fe40000010000 */
[----:B------:R-:W-:Y:S02]  /*18210*/  FFMA.FTZ R2, R0, R121, R234 ;  /* 0x0000007900027223 */ /* 0x000fe400000100ea */
[----:B------:R-:W-:Y:S05]  /*18220*/  FADD.FTZ R0, R120, R7 ;  /* 0x0000000778007221 */ /* 0x000fea0000010000 */
[----:B------:R-:W1:Y:S02]  /*18230*/  MUFU.EX2 R74, R74 ;  /* 0x0000004a004a7308 */ /* 0x000e640000000800 */
[----:B-1----:R-:W-:Y:S07]  /*18240*/  F2FP.PACK_AB R147, R73, R74 ;  /* 0x0000004a4993723e */ /* 0x002fee00000000ff */
[C---:B------:R-:W-:Y:S07]  /*18250*/  HMMA.16816.F32 R92, R144.reuse, R100, R8 ;  /* 0x00000064905c723c */ /* 0x040fee0000001808 */
[----:B------:R-:W-:Y:S01]  /*18260*/  FADD.FTZ R10, R250, R6 ;  /* 0x00000006fa0a7221 */ /* 0x000fe20000010000 */
[-C--:B------:R-:W-:Y:S01]  /*18270*/  HMMA.16816.F32 R96, R144, R102.reuse, R12 ;  /* 0x000000669060723c */ /* 0x080fe2000000180c */
[----:B------:R-:W2:Y:S03]  /*18280*/  LDL R13, [R1] ;  /* 0x00000000010d7983 */ /* 0x000ea60000100800 */
        /* <DEDUP_REMOVED lines=83> */
[----:B------:R-:W-:Y:S03]  /*187c0*/  FADD.FTZ R0, R73, R0 ;  /* 0x0000000049007221 */ /* 0x000fe60000010000 */
[----:B------:R1:W-:Y:S04]  /*187d0*/  STL [R1+0x14], R2 ;  /* 0x0000140201007387 */ /* 0x0003e80000100800 */
[----:B------:R1:W-:Y:S01]  /*187e0*/  STL [R1+0x18], R0 ;  /* 0x0000180001007387 */ /* 0x0003e20000100800 */
[C---:B--2---:R-:W-:Y:S02]  /*187f0*/  ISETP.GT.AND P0, PT, R216.reuse, R13, PT ;  /* 0x0000000dd800720c */ /* 0x044fe40003f04270 */
[----:B------:R-:W-:Y:S11]  /*18800*/  IADD3 R216, R216, -0x1, RZ ;  /* 0xffffffffd8d87810 */ /* 0x000ff60007ffe0ff */
[----:B-1----:R-:W-:-:S05]  /*18810*/  @P0 BRA `(.L_x_954) ;  /* 0xffffa8f000000947 */ /* 0x002fca000383ffff */
.L_x_937:
[----:B-1----:R-:W2:Y:S04]  /*18820*/  LDL R5, [R1+0x1c] ;  /* 0x00001c0001057983 */ /* 0x002ea80000100800 */
[----:B------:R-:W3:Y:S04]  /*18830*/  LDL R0, [R1+0x48] ;  /* 0x0000480001007983 */ /* 0x000ee80000100800 */
[----:B------:R-:W4:Y:S01]  /*18840*/  LDL R2, [R1+0x20] ;  /* 0x0000200001027983 */ /* 0x000f220000100800 */
[----:B------:R-:W-:-:S05]  /*18850*/  IMAD.MOV.U32 R4, RZ, RZ, c[0x0][0x2c4] ;  /* 0x0000b100ff047624 */ /* 0x000fca00078e00ff */
[----:B------:R-:W-:Y:S01]  /*18860*/  ISETP.NE.AND P1, PT, R4, 0x1, PT ;  /* 0x000000010400780c */ /* 0x000fe20003f25270 */
[----:B--2---:R-:W-:Y:S02]  /*18870*/  IMAD.MOV.U32 R6, RZ, RZ, R5 ;  /* 0x000000ffff067224 */ /* 0x004fe400078e0005 */
[----:B------:R-:W-:Y:S01]  /*18880*/  IMAD.MOV.U32 R5, RZ, RZ, c[0x0][0x32c] ;  /* 0x0000cb00ff057624 */ /* 0x000fe200078e00ff */
[----:B---3--:R-:W-:-:S04]  /*18890*/  IADD3 R0, R0, 0x7f, RZ ;  /* 0x0000007f00007810 */ /* 0x008fc80007ffe0ff */
[----:B------:R-:W-:-:S05]  /*188a0*/  ISETP.GE.AND P0, PT, R5, 0x1, PT ;  /* 0x000000010500780c */ /* 0x000fca0003f06270 */
[----:B------:R-:W-:Y:S01]  /*188b0*/  @P1 IMAD.HI.U32 R4, R0, c[0x0][0x2c8], RZ ;  /* 0x0000b20000041a27 */ /* 0x000fe200078e00ff */
[----:B----4-:R-:W-:-:S04]  /*188c0*/  IADD3 R2, R2, 0x1, -R6 ;  /* 0x0000000102027810 */ /* 0x010fc80007ffe806 */
        /* <DEDUP_REMOVED lines=14> */
.L_x_957:
[----:B------:R-:W-:-:S04]  /*189b0*/  MOV R4, c[0x0][0x32c] ;  /* 0x0000cb0000047a02 */ /* 0x000fc80000000f00 */
[----:B------:R-:W-:-:S13]  /*189c0*/  ISETP.NE.AND P0, PT, R4, 0x1, PT ;  /* 0x000000010400780c */ /* 0x000fda0003f05270 */
[----:B------:R-:W-:-:S05]  /*189d0*/  @P0 IMAD.HI.U32 R4, R0, c[0x0][0x330], RZ ;  /* 0x0000cc0000040a27 */ /* 0x000fca00078e00ff */
[----:B------:R-:W-:Y:S02]  /*189e0*/  @P0 SHF.R.U32.HI R0, RZ, c[0x0][0x334], R4 ;  /* 0x0000cd00ff000a19 */ /* 0x000fe40000011604 */
.L_x_958:
[----:B------:R-:W-:Y:S05]  /*189f0*/  BSYNC B0 ;  /* 0x0000000000007941 */ /* 0x000fea0003800000 */
.L_x_956:
[----:B------:R-:W-:-:S05]  /*18a00*/  IMAD R0, R0, c[0x0][0x32c], RZ ;  /* 0x0000cb0000007a24 */ /* 0x000fca00078e02ff */
[----:B------:R-:W-:-:S03]  /*18a10*/  IMNMX R2, R2, R0, !PT ;  /* 0x0000000002027217 */ /* 0x000fc60007800200 */
.L_x_955:
[----:B------:R-:W2:Y:S01]  /*18a20*/  LDL R4, [R1+0x8] ;  /* 0x0000080001047983 */ /* 0x000ea20000100800 */
        /* <DEDUP_REMOVED lines=13> */
.L_x_960:
[----:B--2---:R-:W2:Y:S01]  /*18b00*/  LDL R216, [R1+0x8] ;  /* 0x0000080001d87983 */ /* 0x004ea20000100800 */
[----:B------:R-:W-:Y:S04]  /*18b10*/  DEPBAR.LE SB0, 0x0 ;  /* 0x000080000000791a */ /* 0x000fe80000000000 */
[----:B------:R-:W2:Y:S01]  /*18b20*/  LDL R3, [R1+0x40] ;  /* 0x0000400001037983 */ /* 0x000ea20000100800 */
[----:B------:R-:W-:Y:S03]  /*18b30*/  WARPSYNC 0xffffffff ;  /* 0xffffffff00007948 */ /* 0x000fe60003800000 */
[----:B------:R-:W2:Y:S06]  /*18b40*/  LDL.64 R172, [R1+0x30] ;  /* 0x0000300001ac7983 */ /* 0x000eac0000100a00 */
        /* <DEDUP_REMOVED lines=37> */
[----:B--2---:R-:W-:Y:S04]  /*18da0*/  ISETP.GT.AND P0, PT, R216, R217, PT ;  /* 0x000000d9d800720c */ /* 0x004fe80003f04270 */
[-C--:B------:R-:W-:Y:S08]  /*18db0*/  HMMA.16816.F32 R12, R164, R162.reuse, R12 ;  /* 0x000000a2a40c723c */ /* 0x080ff0000000180c */
[C---:B------:R-:W-:Y:S01]  /*18dc0*/  HMMA.16816.F32 R16, R156.reuse, R162, R16 ;  /* 0x000000a29c10723c */ /* 0x040fe20000001810 */
[----:B------:R-:W-:Y:S03]  /*18dd0*/  @!P0 MOV R174, c[0x0][0x208] ;  /* 0x0000820000ae8a02 */ /* 0x000fe60000000f00 */
[----:B------:R-:W-:Y:S01]  /*18de0*/  @!P0 SHF.R.S32.HI R0, RZ, 0x1f, R217 ;  /* 0x0000001fff008819 */ /* 0x000fe200000114d9 */
[C---:B------:R-:W-:Y:S01]  /*18df0*/  @!P0 IMAD.WIDE.U32 R160, R217.reuse, c[0x0][0x208], RZ ;  /* 0x00008200d9a08a25 */ /* 0x040fe200078e00ff */
[----:B------:R-:W-:Y:S02]  /*18e00*/  @!P0 MOV R173, R3 ;  /* 0x0000000300ad8202 */ /* 0x000fe40000000f00 */
[-C--:B------:R-:W-:Y:S04]  /*18e10*/  HMMA.16816.F32 R20, R156, R168.reuse, R20 ;  /* 0x000000a89c14723c */ /* 0x080fe80000001814 */
[----:B------:R-:W-:Y:S01]  /*18e20*/  @!P0 IMAD R0, R0, c[0x0][0x208], RZ ;  /* 0x0000820000008a24 */ /* 0x000fe200078e02ff */
[----:B------:R-:W-:Y:S01]  /*18e30*/  @!P0 SHF.L.U32 R3, R174, 0x5, RZ ;  /* 0x00000005ae038819 */ /* 0x000fe200000006ff */
[----:B------:R-:W-:Y:S02]  /*18e40*/  @!P0 IMAD.WIDE.U32 R172, R160, 0x50, R172 ;  /* 0x00000050a0ac8825 */ /* 0x000fe400078e00ac */
[C---:B------:R-:W-:Y:S04]  /*18e50*/  HMMA.16816.F32 R24, R164.reuse, R168, R24 ;  /* 0x000000a8a418723c */ /* 0x040fe80000001818 */
[----:B------:R-:W-:Y:S03]  /*18e60*/  @!P0 IMAD R0, R217, c[0x0][0x20c], R0 ;  /* 0x00008300d9008a24 */ /* 0x000fe600078e0200 */
[----:B------:R-:W-:Y:S01]  /*18e70*/  @!P0 LEA R168, P1, R172, c[0x0][0x1f8], 0x1 ;  /* 0x00007e00aca88a11 */ /* 0x000fe200078208ff */
[-C--:B------:R-:W-:Y:S01]  /*18e80*/  HMMA.16816.F32 R28, R164, R170.reuse, R28 ;  /* 0x000000aaa41c723c */ /* 0x080fe2000000181c */
[----:B------:R-:W-:Y:S03]  /*18e90*/  @!P0 MOV R169, 0x5 ;  /* 0x0000000500a98802 */ /* 0x000fe60000000f00 */
[----:B------:R-:W-:Y:S02]  /*18ea0*/  @!P0 IADD3 R0, R161, R0, RZ ;  /* 0x00000000a1008210 */ /* 0x000fe40007ffe0ff */
[----:B------:R-:W2:Y:S01]  /*18eb0*/  LDSM.16.M88.4 R160, [R213] ;  /* 0x00000000d5a0783b */ /* 0x000ea20000000200 */
[----:B------:R-:W-:Y:S01]  /*18ec0*/  @!P0 IADD3 R180, P2, R168, R3, RZ ;  /* 0x00000003a8b48210 */ /* 0x000fe20007f5e0ff */
[C---:B------:R-:W-:Y:S04]  /*18ed0*/  HMMA.16816.F32 R32, R156.reuse, R170, R32 ;  /* 0x000000aa9c20723c */ /* 0x040fe80000001820 */
[----:B------:R-:W-:Y:S04]  /*18ee0*/  @!P0 IMAD R0, R0, 0x50, RZ ;  /* 0x0000005000008824 */ /* 0x000fe800078e02ff */
[-C--:B-1----:R-:W-:Y:S04]  /*18ef0*/  HMMA.16816.F32 R36, R156, R152.reuse, R36 ;  /* 0x000000989c24723c */ /* 0x082fe80000001824 */
[----:B------:R-:W-:Y:S02]  /*18f00*/  @!P0 IADD3 R87, R173, R0, RZ ;  /* 0x00000000ad578210 */ /* 0x000fe40007ffe0ff */
[----:B------:R-:W-:Y:S02]  /*18f10*/  @!P0 SHF.L.U64.HI R0, R174, R169, c[0x0][0x20c] ;  /* 0x00008300ae008619 */ /* 0x000fe400000102a9 */
[----:B------:R-:W-:Y:S01]  /*18f20*/  @!P0 LEA.HI.X R169, R172, c[0x0][0x1fc], R87, 0x1, P1 ;  /* 0x00007f00aca98a11 */ /* 0x000fe200008f0c57 */
[C---:B------:R-:W-:Y:S01]  /*18f30*/  HMMA.16816.F32 R40, R164.reuse, R152, R40 ;  /* 0x00000098a428723c */ /* 0x040fe20000001828 */
[----:B------:R-:W1:Y:S03]  /*18f40*/  LDSM.16.M88.4 R172, [R212] ;  /* 0x00000000d4ac783b */ /* 0x000e660000000200 */
[-C--:B------:R-:W-:Y:S02]  /*18f50*/  @!P0 IADD3.X R181, R169, R0.reuse, RZ, P2, !PT ;  /* 0x00000000a9b58210 */ /* 0x080fe400017fe4ff */
[-C--:B------:R-:W-:Y:S02]  /*18f60*/  @!P0 IADD3 R178, P1, R180, R3.reuse, RZ ;  /* 0x00000003b4b28210 */ /* 0x080fe40007f3e0ff */
[-C--:B------:R-:W-:Y:S01]  /*18f70*/  HMMA.16816.F32 R44, R164, R154.reuse, R44 ;  /* 0x0000009aa42c723c */ /* 0x080fe2000000182c */
[----:B------:R-:W-:Y:S01]  /*18f80*/  @!PT LDS RZ, [RZ] ;  /* 0x00000000fffff984 */ /* 0x000fe20000000800 */
[----:B------:R-:W-:Y:S01]  /*18f90*/  @!PT LDS RZ, [RZ] ;  /* 0x00000000fffff984 */ /* 0x000fe20000000800 */
[----:B------:R-:W-:Y:S01]  /*18fa0*/  @!PT LDS RZ, [RZ] ;  /* 0x00000000fffff984 */ /* 0x000fe20000000800 */
[----:B------:R4:W-:Y:S03]  /*18fb0*/  @!P0 LDGSTS.E.BYPASS.LTC128B.128 [R219+0x100], [R168.64], !P4 ;  /* 0x00100000a8db8fae */ /* 0x0009e6000e101d48 */
[-C--:B------:R-:W-:Y:S02]  /*18fc0*/  @!P0 IADD3.X R179, R181, R0.reuse, RZ, P1, !PT ;  /* 0x00000000b5b38210 */ /* 0x080fe40000ffe4ff */
[-C--:B------:R-:W-:Y:S02]  /*18fd0*/  @!P0 IADD3 R176, P2, R178, R3.reuse, RZ ;  /* 0x00000003b2b08210 */ /* 0x080fe40007f5e0ff */
[C---:B------:R-:W-:Y:S01]  /*18fe0*/  HMMA.16816.F32 R48, R156.reuse, R154, R48 ;  /* 0x0000009a9c30723c */ /* 0x040fe20000001830 */
[----:B------:R5:W-:Y:S03]  /*18ff0*/  @!P0 LDGSTS.E.BYPASS.LTC128B.128 [R219+0x900], [R180.64], !P4 ;  /* 0x00900000b4db8fae */ /* 0x000be6000e101d48 */
[-C--:B------:R-:W-:Y:S04]  /*19000*/  @!P0 IADD3.X R177, R179, R0.reuse, RZ, P2, !PT ;  /* 0x00000000b3b18210 */ /* 0x080fe800017fe4ff */
[-C--:B--2---:R-:W-:Y:S01]  /*19010*/  HMMA.16816.F32 R52, R156, R160.reuse, R52 ;  /* 0x000000a09c34723c */ /* 0x084fe20000001834 */
[----:B------:R2:W-:Y:S07]  /*19020*/  @!P0 LDGSTS.E.BYPASS.LTC128B.128 [R219+0x1100], [R178.64], !P4 ;  /* 0x01100000b2db8fae */ /* 0x0005ee000e101d48 */
[C---:B------:R-:W-:Y:S01]  /*19030*/  HMMA.16816.F32 R56, R164.reuse, R160, R56 ;  /* 0x000000a0a438723c */ /* 0x040fe20000001838 */
[----:B------:R2:W-:Y:S03]  /*19040*/  @!P0 LDGSTS.E.BYPASS.LTC128B.128 [R219+0x1900], [R176.64], !P4 ;  /* 0x01900000b0db8fae */ /* 0x0005e6000e101d48 */
[----:B----4-:R-:W-:Y:S04]  /*19050*/  @!P0 IADD3 R168, P1, R176, R3, RZ ;  /* 0x00000003b0a88210 */ /* 0x010fe80007f3e0ff */
[----:B------:R-:W-:Y:S01]  /*19060*/  @!P0 IADD3.X R169, R177, R0, RZ, P1, !PT ;  /* 0x00000000b1a98210 */ /* 0x000fe20000ffe4ff */
[-C--:B------:R-:W-:Y:S04]  /*19070*/  HMMA.16816.F32 R60, R164, R162.reuse, R60 ;  /* 0x000000a2a43c723c */ /* 0x080fe8000000183c */
[----:B------:R4:W-:Y:S01]  /*19080*/  @!P0 LDGSTS.E.BYPASS.LTC128B.128 [R219+0x2100], [R168.64], !P4 ;  /* 0x02100000a8db8fae */ /* 0x0009e2000e101d48 */
[C---:B------:R-:W-:Y:S02]  /*19090*/  ISETP.GT.AND P0, PT, R217.reuse, R216, PT ;  /* 0x000000d8d900720c */ /* 0x040fe40003f04270 */
[----:B------:R-:W-:Y:S01]  /*190a0*/  IADD3 R216, R217, -0x1, RZ ;  /* 0xffffffffd9d87810 */ /* 0x000fe20007ffe0ff */
[C---:B------:R-:W-:Y:S04]  /*190b0*/  HMMA.16816.F32 R64, R156.reuse, R162, R64 ;  /* 0x000000a29c40723c */ /* 0x040fe80000001840 */
[----:B-----5:R-:W-:Y:S04]  /*190c0*/  LDSM.16.M88.4 R180, [R208+0x2000] ;  /* 0x00200000d0b4783b */ /* 0x020fe80000000200 */
[-C--:B-1----:R-:W-:Y:S04]  /*190d0*/  HMMA.16816.F32 R68, R156, R172.reuse, R68 ;  /* 0x000000ac9c44723c */ /* 0x082fe80000001844 */
[----:B--2---:R-:W-:Y:S04]  /*190e0*/  LDSM.16.M88.4 R176, [R206] ;  /* 0x00000000ceb0783b */ /* 0x004fe80000000200 */
[C---:B------:R-:W-:Y:S04]  /*190f0*/  HMMA.16816.F32 R72, R164.reuse, R172, R72 ;  /* 0x000000aca448723c */ /* 0x040fe80000001848 */
[----:B------:R-:W-:Y:S04]  /*19100*/  LDSM.16.M88.4 R184, [R206+0x800] ;  /* 0x00080000ceb8783b */ /* 0x000fe80000000200 */
[-C--:B------:R-:W-:Y:S04]  /*19110*/  HMMA.16816.F32 R76, R164, R174.reuse, R76 ;  /* 0x000000aea44c723c */ /* 0x080fe8000000184c */
[----:B----4-:R-:W1:Y:S04]  /*19120*/  LDSM.16.M88.4 R168, [R208] ;  /* 0x00000000d0a8783b */ /* 0x010e680000000200 */
[----:B------:R-:W-:Y:S04]  /*19130*/  HMMA.16816.F32 R80, R156, R174, R80 ;  /* 0x000000ae9c50723c */ /* 0x000fe80000001850 */
[----:B------:R-:W2:Y:S08]  /*19140*/  LDSM.16.M88.4 R152, [R206+0x1000] ;  /* 0x00100000ce98783b */ /* 0x000eb00000000200 */
[----:B------:R-:W4:Y:S08]  /*19150*/  LDSM.16.M88.4 R188, [R206+0x1800] ;  /* 0x00180000cebc783b */ /* 0x000f300000000200 */
[----:B------:R-:W5:Y:S08]  /*19160*/  LDSM.16.M88.4 R192, [R206+0x2000] ;  /* 0x00200000cec0783b */ /* 0x000f700000000200 */
[----:B------:R-:W-:Y:S01]  /*19170*/  LDSM.16.M88.4 R160, [R209] ;  /* 0x00000000d1a0783b */ /* 0x000fe20000000200 */
[-C--:B-1----:R-:W-:Y:S07]  /*19180*/  HMMA.16816.F32 R4, R168, R176.reuse, R4 ;  /* 0x000000b0a804723c */ /* 0x082fee0000001804 */
[----:B------:R-:W1:Y:S01]  /*19190*/  LDSM.16.M88.4 R196, [R203] ;  /* 0x00000000cbc4783b */ /* 0x000e620000000200 */
[C---:B------:R-:W-:Y:S07]  /*191a0*/  HMMA.16816.F32 R8, R180.reuse, R176, R8 ;  /* 0x000000b0b408723c */ /* 0x040fee0000001808 */
[----:B------:R-:W1:Y:S01]  /*191b0*/  LDSM.16.M88.4 R156, [R209+0x2000] ;  /* 0x00200000d19c783b */ /* 0x000e620000000200 */
[-C--:B------:R-:W-:Y:S07]  /*191c0*/  HMMA.16816.F32 R12, R180, R178.reuse, R12 ;  /* 0x000000b2b40c723c */ /* 0x080fee000000180c */
[----:B------:R-:W0:Y:S01]  /*191d0*/  LDGDEPBAR ;  /* 0x00000000000079af */ /* 0x000e220000000000 */
[C---:B------:R-:W-:Y:S08]  /*191e0*/  HMMA.16816.F32 R16, R168.reuse, R178, R16 ;  /* 0x000000b2a810723c */ /* 0x040ff00000001810 */
        /* <DEDUP_REMOVED lines=34> */
[----:B------:R2:W4:Y:S01]  /*19410*/  MUFU.TANH R173, R0 ;  /* 0x0000000000ad7308 */ /* 0x0005220000002400 */
[-C--:B-1----:R-:W-:Y:S08]  /*19420*/  HMMA.16816.F32 R20, R160, R4.reuse, R20 ;  /* 0x00000004a014723c */ /* 0x082ff00000001814 */
[C---:B------:R-:W-:Y:S04]  /*19430*/  HMMA.16816.F32 R24, R156.reuse, R4, R24 ;  /* 0x000000049c18723c */ /* 0x040fe80000001818 */
[----:B--2---:R-:W-:Y:S02]  /*19440*/  FMUL.FTZ R0, R9, c[0x0][0x320] ;  /* 0x0000c80009007a20 */ /* 0x004fe40000410000 */
[----:B------:R-:W1:Y:S02]  /*19450*/  LDSM.16.M88.4 R8, [R203+0x1000] ;  /* 0x00100000cb08783b */ /* 0x000e640000000200 */
[-C--:B------:R-:W-:Y:S01]  /*19460*/  HMMA.16816.F32 R28, R156, R6.reuse, R28 ;  /* 0x000000069c1c723c */ /* 0x080fe2000000181c */
[----:B------:R2:W5:Y:S07]  /*19470*/  MUFU.TANH R168, R0 ;  /* 0x0000000000a87308 */ /* 0x00056e0000002400 */
        /* <DEDUP_REMOVED lines=8> */
[----:B---3--:R-:W1:Y:S07]  /*19500*/  LDSM.16.M88.4 R4, [R203+0x1800] ;  /* 0x00180000cb04783b */ /* 0x008e6e0000000200 */
[C---:B------:R-:W-:Y:S04]  /*19510*/  HMMA.16816.F32 R40, R156.reuse, R8, R40 ;  /* 0x000000089c28723c */ /* 0x040fe80000001828 */
[----:B--2---:R-:W-:Y:S04]  /*19520*/  FMUL.FTZ R0, R13, c[0x0][0x320] ;  /* 0x0000c8000d007a20 */ /* 0x004fe80000410000 */
[-C--:B------:R-:W-:Y:S01]  /*19530*/  HMMA.16816.F32 R44, R156, R10.reuse, R44 ;  /* 0x0000000a9c2c723c */ /* 0x080fe2000000182c */
[----:B------:R2:W3:Y:S07]  /*19540*/  MUFU.TANH R155, R0 ;  /* 0x00000000009b7308 */ /* 0x0004ee0000002400 */
[C---:B------:R-:W-:Y:S08]  /*19550*/  HMMA.16816.F32 R48, R160.reuse, R10, R48 ;  /* 0x0000000aa030723c */ /* 0x040ff00000001830 */
[----:B------:R-:W-:Y:S04]  /*19560*/  FMUL.FTZ R8, R41, c[0x0][0x320] ;  /* 0x0000c80029087a20 */ /* 0x000fe80000410000 */
[----:B------:R3:W-:Y:S01]  /*19570*/  MUFU.TANH R184, R8 ;  /* 0x0000000800b87308 */ /* 0x0007e20000002400 */
[----:B----4-:R-:W-:Y:S02]  /*19580*/  FMUL.FTZ R3, R42, c[0x0][0x320] ;  /* 0x0000c8002a037a20 */ /* 0x010fe40000410000 */
[----:B--2---:R-:W-:Y:S01]  /*19590*/  FMUL.FTZ R0, R14, c[0x0][0x320] ;  /* 0x0000c8000e007a20 */ /* 0x004fe20000410000 */
[-C--:B-1----:R-:W-:Y:S06]  /*195a0*/  HMMA.16816.F32 R52, R160, R4.reuse, R52 ;  /* 0x00000004a034723c */ /* 0x082fec0000001834 */
[----:B------:R1:W-:Y:S02]  /*195b0*/  MUFU.TANH R166, R0 ;  /* 0x0000000000a67308 */ /* 0x0003e40000002400 */
[C---:B------:R-:W-:Y:S08]  /*195c0*/  HMMA.16816.F32 R56, R156.reuse, R4, R56 ;  /* 0x000000049c38723c */ /* 0x040ff00000001838 */
[----:B------:R2:W-:Y:S01]  /*195d0*/  MUFU.TANH R243, R3 ;  /* 0x0000000300f37308 */ /* 0x0005e20000002400 */
[-C--:B------:R-:W-:Y:S01]  /*195e0*/  HMMA.16816.F32 R60, R156, R6.reuse, R60 ;  /* 0x000000069c3c723c */ /* 0x080fe2000000183c */
[----:B---3--:R-:W3:Y:S01]  /*195f0*/  LDSM.16.M88.4 R8, [R203+0x2000] ;  /* 0x00200000cb08783b */ /* 0x008ee20000000200 */
        /* <DEDUP_REMOVED lines=18> */
[----:B-----5:R-:W-:Y:S02]  /*19720*/  FMNMX.FTZ R4, R168, R4, !PT ;  /* 0x00000004a8047209 */ /* 0x020fe40007810000 */
[----:B----4-:R-:W-:Y:S02]  /*19730*/  FMNMX.FTZ R3, R154, R2, !PT ;  /* 0x000000029a037209 */ /* 0x010fe40007810000 */
[----:B------:R-:W-:Y:S03]  /*19740*/  HMMA.16816.F32 R80, R160, R10, R80 ;  /* 0x0000000aa050723c */ /* 0x000fe60000001850 */
[----:B------:R-:W-:Y:S01]  /*19750*/  MUFU.TANH R157, R8 ;  /* 0x00000008009d7308 */ /* 0x000fe20000002400 */
[----:B------:R-:W-:Y:S01]  /*19760*/  FMNMX.FTZ R4, R164, R4, !PT ;  /* 0x00000004a4047209 */ /* 0x000fe20007810000 */
[----:B-1----:R-:W-:Y:S01]  /*19770*/  FMUL.FTZ R0, R17, c[0x0][0x320] ;  /* 0x0000c80011007a20 */ /* 0x002fe20000410000 */
[----:B------:R-:W-:Y:S02]  /*19780*/  FMNMX.FTZ R3, R153, R3, !PT ;  /* 0x0000000399037209 */ /* 0x000fe40007810000 */
[----:B------:R-:W-:Y:S01]  /*19790*/  FMUL.FTZ R5, R73, c[0x0][0x320] ;  /* 0x0000c80049057a20 */ /* 0x000fe20000410000 */
[----:B------:R-:W-:Y:S03]  /*197a0*/  FMNMX.FTZ R4, R155, R4, !PT ;  /* 0x000000049b047209 */ /* 0x000fe60007810000 */
        /* <DEDUP_REMOVED lines=146> */
[--C-:B------:R-:W-:Y:S02]  /*1a0d0*/  FFMA.FTZ R9, R12, c[0x0][0x2d0], -R152.reuse ;  /* 0x0000b4000c097a23 */ /* 0x100fe40000010898 */
[--C-:B------:R-:W-:Y:S02]  /*1a0e0*/  FFMA.FTZ R32, R29, c[0x0][0x2d0], -R152.reuse ;  /* 0x0000b4001d207a23 */ /* 0x100fe40000010898 */
[----:B------:R-:W-:Y:S01]  /*1a0f0*/  MUFU.EX2 R224, R9 ;  /* 0x0000000900e07308 */ /* 0x000fe20000000800 */
[--C-:B------:R-:W-:Y:S02]  /*1a100*/  FFMA.FTZ R40, R40, c[0x0][0x2d0], -R152.reuse ;  /* 0x0000b40028287a23 */ /* 0x100fe40000010898 */
[--C-:B------:R-:W-:Y:S01]  /*1a110*/  FFMA.FTZ R44, R44, c[0x0][0x2d0], -R152.reuse ;  /* 0x0000b4002c2c7a23 */ /* 0x100fe20000010898 */
        /* <DEDUP_REMOVED lines=39> */
[----:B-1----:R-:W-:Y:S01]  /*1a390*/  FMNMX.FTZ R70, R5, R8, !PT ;  /* 0x0000000805467209 */ /* 0x002fe20007810000 */
[----:B------:R-:W-:Y:S04]  /*1a3a0*/  FFMA.FTZ R5, R19, c[0x0][0x2d0], -R152 ;  /* 0x0000b40013057a23 */ /* 0x000fe80000010898 */
[----:B------:R1:W-:Y:S01]  /*1a3b0*/  MUFU.EX2 R229, R5 ;  /* 0x0000000500e57308 */ /* 0x0003e20000000800 */
[----:B----4-:R-:W-:Y:S01]  /*1a3c0*/  FMNMX.FTZ R4, R0, R7, !PT ;  /* 0x0000000700047209 */ /* 0x010fe20007810000 */
[----:B------:R-:W-:Y:S01]  /*1a3d0*/  FMUL.FTZ R7, R78, c[0x0][0x320] ;  /* 0x0000c8004e077a20 */ /* 0x000fe20000410000 */
[----:B------:R-:W-:Y:S07]  /*1a3e0*/  FMNMX.FTZ R0, R245, R6, !PT ;  /* 0x00000006f5007209 */ /* 0x000fee0007810000 */
[----:B------:R4:W5:Y:S01]  /*1a3f0*/  MUFU.TANH R74, R7 ;  /* 0x00000007004a7308 */ /* 0x0009620000002400 */
[----:B------:R-:W-:Y:S04]  /*1a400*/  FMNMX.FTZ R0, R247, R0, !PT ;  /* 0x00000000f7007209 */ /* 0x000fe80007810000 */
[----:B------:R-:W-:Y:S01]  /*1a410*/  FMNMX.FTZ R6, R188, R0, !PT ;  /* 0x00000000bc067209 */ /* 0x000fe20007810000 */
[----:B------:R-:W-:Y:S03]  /*1a420*/  FMUL.FTZ R0, R79, c[0x0][0x320] ;  /* 0x0000c8004f007a20 */ /* 0x000fe60000410000 */
[----:B------:R-:W-:Y:S01]  /*1a430*/  FMNMX.FTZ R6, R195, R6, !PT ;  /* 0x00000006c3067209 */ /* 0x000fe20007810000 */
[----:B------:R2:W2:Y:S01]  /*1a440*/  MUFU.TANH R75, R0 ;  /* 0x00000000004b7308 */ /* 0x0004a20000002400 */
[----:B-1----:R-:W-:Y:S01]  /*1a450*/  @P0 MOV R5, R221 ;  /* 0x000000dd00050202 */ /* 0x002fe20000000f00 */
[----:B----4-:R-:W1:Y:S01]  /*1a460*/  SHFL.BFLY PT, R7, R4, 0x1, 0x1f ;  /* 0x0c201f0004077f89 */ /* 0x010e6200000e0000 */
[----:B--2---:R-:W-:Y:S04]  /*1a470*/  FMNMX.FTZ R0, R156, R6, !PT ;  /* 0x000000069c007209 */ /* 0x004fe80007810000 */
[----:B------:R-:W-:Y:S01]  /*1a480*/  FMNMX.FTZ R3, R157, R0, !PT ;  /* 0x000000009d037209 */ /* 0x000fe20007810000 */
[----:B------:R-:W-:Y:S03]  /*1a490*/  FADD.FTZ R0, -R72, R2 ;  /* 0x0000000248007221 */ /* 0x000fe60000010100 */
[----:B------:R-:W-:Y:S01]  /*1a4a0*/  FMNMX.FTZ R3, R191, R3, !PT ;  /* 0x00000003bf037209 */ /* 0x000fe20007810000 */
[----:B------:R-:W-:Y:S03]  /*1a4b0*/  FMUL.FTZ R2, R0, c[0x0][0x2d0] ;  /* 0x0000b40000027a20 */ /* 0x000fe60000410000 */
[----:B---3--:R-:W-:Y:S01]  /*1a4c0*/  FMNMX.FTZ R0, R193, R3, !PT ;  /* 0x00000003c1007209 */ /* 0x008fe20007810000 */
[----:B------:R2:W3:Y:S01]  /*1a4d0*/  MUFU.EX2 R73, R2 ;  /* 0x0000000200497308 */ /* 0x0004e20000000800 */
[----:B-1----:R-:W-:Y:S01]  /*1a4e0*/  FMNMX.FTZ R71, R4, R7, !PT ;  /* 0x0000000704477209 */ /* 0x002fe20007810000 */
[----:B------:R-:W-:Y:S01]  /*1a4f0*/  FFMA.FTZ R4, R154, c[0x0][0x2d0], -R152 ;  /* 0x0000b4009a047a23 */ /* 0x000fe20000010898 */
[----:B-----5:R-:W-:Y:S01]  /*1a500*/  FMNMX.FTZ R0, R74, R0, !PT ;  /* 0x000000004a007209 */ /* 0x020fe20007810000 */
[----:B------:R-:W-:Y:S02]  /*1a510*/  FMUL.FTZ R154, R70, c[0x0][0x2d0] ;  /* 0x0000b400469a7a20 */ /* 0x000fe40000410000 */
[----:B------:R-:W-:Y:S01]  /*1a520*/  @P0 IMAD.WIDE.U32 R6, R216, c[0x0][0x1e0], RZ ;  /* 0x00007800d8060a25 */ /* 0x000fe200078e00ff */
[----:B------:R-:W-:Y:S03]  /*1a530*/  FMNMX.FTZ R0, R75, R0, !PT ;  /* 0x000000004b007209 */ /* 0x000fe60007810000 */
[----:B------:R-:W-:Y:S02]  /*1a540*/  MUFU.EX2 R236, R4 ;  /* 0x0000000400ec7308 */ /* 0x000fe40000000800 */
[----:B------:R-:W1:Y:S01]  /*1a550*/  SHFL.BFLY PT, R3, R0, 0x2, 0x1f ;  /* 0x0c401f0000037f89 */ /* 0x000e6200000e0000 */
[----:B--2---:R-:W-:Y:S02]  /*1a560*/  FADD.FTZ R2, -R71, R84 ;  /* 0x0000005447027221 */ /* 0x004fe40000010100 */
[C---:B---3--:R-:W-:Y:S02]  /*1a570*/  FMUL.FTZ R33, R73.reuse, R117 ;  /* 0x0000007549217220 */ /* 0x048fe40000410000 */
[----:B------:R-:W-:Y:S02]  /*1a580*/  FMUL.FTZ R2, R2, c[0x0][0x2d0] ;  /* 0x0000b40002027a20 */ /* 0x000fe40000410000 */
[----:B------:R-:W-:Y:S02]  /*1a590*/  FMUL.FTZ R49, R73, R133 ;  /* 0x0000008549317220 */ /* 0x000fe40000410000 */
[----:B------:R2:W3:Y:S01]  /*1a5a0*/  MUFU.EX2 R69, R2 ;  /* 0x0000000200457308 */ /* 0x0004e20000000800 */
[----:B-1----:R-:W-:Y:S01]  /*1a5b0*/  FMNMX.FTZ R0, R0, R3, !PT ;  /* 0x0000000300007209 */ /* 0x002fe20007810000 */
[--C-:B------:R-:W-:Y:S08]  /*1a5c0*/  FFMA.FTZ R3, R14, c[0x0][0x2d0], -R152.reuse ;  /* 0x0000b4000e037a23 */ /* 0x100ff00000010898 */
[----:B------:R-:W-:Y:S01]  /*1a5d0*/  MUFU.EX2 R239, R3 ;  /* 0x0000000300ef7308 */ /* 0x000fe20000000800 */
[----:B--2---:R-:W-:Y:S02]  /*1a5e0*/  FADD.FTZ R2, -R70, R85 ;  /* 0x0000005546027221 */ /* 0x004fe40000010100 */
[C---:B---3--:R-:W-:Y:S02]  /*1a5f0*/  FMUL.FTZ R19, R69.reuse, R103 ;  /* 0x0000006745137220 */ /* 0x048fe40000410000 */
[----:B------:R-:W-:Y:S02]  /*1a600*/  FMUL.FTZ R2, R2, c[0x0][0x2d0] ;  /* 0x0000b40002027a20 */ /* 0x000fe40000410000 */
[C---:B------:R-:W-:Y:S03]  /*1a610*/  FMUL.FTZ R34, R69.reuse, R118 ;  /* 0x0000007645227220 */ /* 0x040fe60000410000 */
[----:B------:R1:W2:Y:S01]  /*1a620*/  MUFU.EX2 R68, R2 ;  /* 0x0000000200447308 */ /* 0x0002a20000000800 */
[C---:B------:R-:W-:Y:S02]  /*1a630*/  FMUL.FTZ R35, R69.reuse, R119 ;  /* 0x0000007745237220 */ /* 0x040fe40000410000 */
[C---:B------:R-:W-:Y:S02]  /*1a640*/  FMUL.FTZ R50, R69.reuse, R134 ;  /* 0x0000008645327220 */ /* 0x040fe40000410000 */
[----:B------:R-:W-:Y:S02]  /*1a650*/  FMUL.FTZ R51, R69, R135 ;  /* 0x0000008745337220 */ /* 0x000fe40000410000 */
[--C-:B-1----:R-:W-:Y:S02]  /*1a660*/  FFMA.FTZ R2, R153, c[0x0][0x2d0], -R152.reuse ;  /* 0x0000b40099027a23 */ /* 0x102fe40000010898 */
[----:B------:R-:W-:Y:S02]  /*1a670*/  FMUL.FTZ R153, R71, c[0x0][0x2d0] ;  /* 0x0000b40047997a20 */ /* 0x000fe40000410000 */
[----:B------:R1:W3:Y:S01]  /*1a680*/  MUFU.EX2 R238, R2 ;  /* 0x0000000200ee7308 */ /* 0x0002e20000000800 */
[----:B--2---:R-:W-:Y:S02]  /*1a690*/  FMUL.FTZ R29, R68, R113 ;  /* 0x00000071441d7220 */ /* 0x004fe40000410000 */
[--C-:B------:R-:W-:Y:S01]  /*1a6a0*/  FFMA.FTZ R3, R169, c[0x0][0x2d0], -R153.reuse ;  /* 0x0000b400a9037a23 */ /* 0x100fe20000010899 */
[----:B------:R-:W-:Y:S01]  /*1a6b0*/  MOV R169, R220 ;  /* 0x000000dc00a97202 */ /* 0x000fe20000000f00 */
[--C-:B------:R-:W-:Y:S02]  /*1a6c0*/  FFMA.FTZ R48, R180, c[0x0][0x2d0], -R153.reuse ;  /* 0x0000b400b4307a23 */ /* 0x100fe40000010899 */
[--C-:B------:R-:W-:Y:S02]  /*1a6d0*/  FFMA.FTZ R56, R178, c[0x0][0x2d0], -R153.reuse ;  /* 0x0000b400b2387a23 */ /* 0x100fe40000010899 */
[--C-:B------:R-:W-:Y:S01]  /*1a6e0*/  FFMA.FTZ R60, R179, c[0x0][0x2d0], -R153.reuse ;  /* 0x0000b400b33c7a23 */ /* 0x100fe20000010899 */
[----:B------:R2:W-:Y:S01]  /*1a6f0*/  MUFU.EX2 R232, R3 ;  /* 0x0000000300e87308 */ /* 0x0005e20000000800 */
[C---:B------:R-:W-:Y:S02]  /*1a700*/  FMUL.FTZ R41, R68.reuse, R125 ;  /* 0x0000007d44297220 */ /* 0x040fe40000410000 */
[C---:B------:R-:W-:Y:S02]  /*1a710*/  FMUL.FTZ R45, R68.reuse, R129 ;  /* 0x00000081442d7220 */ /* 0x040fe40000410000 */
[C---:B------:R-:W-:Y:S02]  /*1a720*/  FMUL.FTZ R57, R68.reuse, R141 ;  /* 0x0000008d44397220 */ /* 0x040fe40000410000 */
[----:B------:R-:W-:Y:S03]  /*1a730*/  FMUL.FTZ R61, R68, R145 ;  /* 0x00000091443d7220 */ /* 0x000fe60000410000 */
[----:B------:R4:W-:Y:S01]  /*1a740*/  MUFU.EX2 R129, R48 ;  /* 0x0000003000817308 */ /* 0x0009e20000000800 */
[----:B-1----:R-:W-:Y:S01]  /*1a750*/  FFMA.FTZ R2, R87, c[0x0][0x2d0], -R152 ;  /* 0x0000b40057027a23 */ /* 0x002fe20000010898 */
[----:B---3--:R-:W-:Y:S08]  /*1a760*/  F2FP.PACK_AB R76, R238, R236 ;  /* 0x000000ecee4c723e */ /* 0x008ff000000000ff */
[----:B------:R1:W3:Y:S01]  /*1a770*/  MUFU.EX2 R237, R2 ;  /* 0x0000000200ed7308 */ /* 0x0002e20000000800 */
[--C-:B--2---:R-:W-:Y:S09]  /*1a780*/  FFMA.FTZ R3, R167, c[0x0][0x2d0], -R153.reuse ;  /* 0x0000b400a7037a23 */ /* 0x104ff20000010899 */
[----:B------:R2:W5:Y:S01]  /*1a790*/  MUFU.EX2 R233, R3 ;  /* 0x0000000300e97308 */ /* 0x0005620000000800 */
[----:B----4-:R-:W-:Y:S01]  /*1a7a0*/  FMUL.FTZ R48, R73, R132 ;  /* 0x0000008449307220 */ /* 0x010fe20000410000 */
[----:B-1----:R-:W1:Y:S01]  /*1a7b0*/  SHFL.BFLY PT, R2, R0, 0x1, 0x1f ;  /* 0x0c201f0000027f89 */ /* 0x002e6200000e0000 */
[----:B---3--:R-:W-:Y:S01]  /*1a7c0*/  F2FP.PACK_AB R78, R239, R237 ;  /* 0x000000edef4e723e */ /* 0x008fe200000000ff */
[--C-:B--2---:R-:W-:Y:S01]  /*1a7d0*/  FFMA.FTZ R3, R17, c[0x0][0x2d0], -R153.reuse ;  /* 0x0000b40011037a23 */ /* 0x104fe20000010899 */
[----:B-----5:R-:W-:Y:S01]  /*1a7e0*/  F2FP.PACK_AB R77, R233, R232 ;  /* 0x000000e8e94d723e */ /* 0x020fe200000000ff */
[----:B------:R-:W-:Y:S01]  /*1a7f0*/  FMUL.FTZ R17, R73, R101 ;  /* 0x0000006549117220 */ /* 0x000fe20000410000 */
[----:B------:R-:W-:Y:S03]  /*1a800*/  MOV R101, R189 ;  /* 0x000000bd00657202 */ /* 0x000fe60000000f00 */
[----:B------:R1:W-:Y:S02]  /*1a810*/  MUFU.EX2 R235, R3 ;  /* 0x0000000300eb7308 */ /* 0x0003e40000000800 */
[----:B-1----:R-:W-:Y:S01]  /*1a820*/  FMNMX.FTZ R3, R0, R2, !PT ;  /* 0x0000000200037209 */ /* 0x002fe20007810000 */
[--C-:B------:R-:W-:Y:S02]  /*1a830*/  FFMA.FTZ R2, R173, c[0x0][0x2d0], -R154.reuse ;  /* 0x0000b400ad027a23 */ /* 0x100fe4000001089a */
[----:B------:R-:W-:Y:S05]  /*1a840*/  FFMA.FTZ R0, R16, c[0x0][0x2d0], -R153 ;  /* 0x0000b40010007a23 */ /* 0x000fea0000010899 */
[----:B------:R1:W-:Y:S10]  /*1a850*/  MUFU.EX2 R226, R2 ;  /* 0x0000000200e27308 */ /* 0x0003f40000000800 */
[----:B------:R2:W3:Y:S01]  /*1a860*/  MUFU.EX2 R234, R0 ;  /* 0x0000000000ea7308 */ /* 0x0004e20000000800 */
[----:B-1----:R-:W-:Y:S09]  /*1a870*/  FFMA.FTZ R2, R168, c[0x0][0x2d0], -R154 ;  /* 0x0000b400a8027a23 */ /* 0x002ff2000001089a */
[----:B------:R1:W4:Y:S01]  /*1a880*/  MUFU.EX2 R227, R2 ;  /* 0x0000000200e37308 */ /* 0x0003220000000800 */
[----:B--2---:R-:W-:Y:S01]  /*1a890*/  FADD.FTZ R0, -R3, R86 ;  /* 0x0000005603007221 */ /* 0x004fe20000010100 */
[----:B---3--:R-:W-:Y:S03]  /*1a8a0*/  F2FP.PACK_AB R79, R234, R235 ;  /* 0x000000ebea4f723e */ /* 0x008fe600000000ff */
[----:B------:R-:W-:Y:S06]  /*1a8b0*/  FMUL.FTZ R0, R0, c[0x0][0x2d0] ;  /* 0x0000b40000007a20 */ /* 0x000fec0000410000 */
[----:B------:R-:W2:Y:S01]  /*1a8c0*/  MUFU.EX2 R0, R0 ;  /* 0x0000000000007308 */ /* 0x000ea20000000800 */
[--C-:B-1----:R-:W-:Y:S01]  /*1a8d0*/  FFMA.FTZ R2, R164, c[0x0][0x2d0], -R154.reuse ;  /* 0x0000b400a4027a23 */ /* 0x102fe2000001089a */
[----:B----4-:R-:W-:Y:S02]  /*1a8e0*/  F2FP.PACK_AB R64, R227, R226 ;  /* 0x000000e2e340723e */ /* 0x010fe400000000ff */
[----:B------:R-:W-:Y:S06]  /*1a8f0*/  MOV R164, R191 ;  /* 0x000000bf00a47202 */ /* 0x000fec0000000f00 */
[----:B------:R1:W-:Y:S10]  /*1a900*/  MUFU.EX2 R230, R2 ;  /* 0x0000000200e67308 */ /* 0x0003f40000000800 */
[----:B------:R3:W-:Y:S01]  /*1a910*/  MUFU.EX2 R191, R56 ;  /* 0x0000003800bf7308 */ /* 0x0007e20000000800 */
[C---:B--2---:R-:W-:Y:S01]  /*1a920*/  FMUL.FTZ R14, R0.reuse, R98 ;  /* 0x00000062000e7220 */ /* 0x044fe20000410000 */
[----:B------:R-:W-:Y:S01]  /*1a930*/  MOV R98, R190 ;  /* 0x000000be00627202 */ /* 0x000fe20000000f00 */
[C---:B------:R-:W-:Y:S02]  /*1a940*/  FMUL.FTZ R30, R0.reuse, R114 ;  /* 0x00000072001e7220 */ /* 0x040fe40000410000 */
[C---:B------:R-:W-:Y:S02]  /*1a950*/  FMUL.FTZ R31, R0.reuse, R115 ;  /* 0x00000073001f7220 */ /* 0x040fe40000410000 */
[C---:B------:R-:W-:Y:S03]  /*1a960*/  FMUL.FTZ R42, R0.reuse, R126 ;  /* 0x0000007e002a7220 */ /* 0x040fe60000410000 */
[----:B------:R2:W-:Y:S01]  /*1a970*/  MUFU.EX2 R190, R60 ;  /* 0x0000003c00be7308 */ /* 0x0005e20000000800 */
[C---:B------:R-:W-:Y:S02]  /*1a980*/  FMUL.FTZ R43, R0.reuse, R127 ;  /* 0x0000007f002b7220 */ /* 0x040fe40000410000 */
[C---:B------:R-:W-:Y:S02]  /*1a990*/  FMUL.FTZ R46, R0.reuse, R130 ;  /* 0x00000082002e7220 */ /* 0x040fe40000410000 */
[----:B-1----:R-:W-:Y:S01]  /*1a9a0*/  FFMA.FTZ R2, R155, c[0x0][0x2d0], -R154 ;  /* 0x0000b4009b027a23 */ /* 0x002fe2000001089a */
[----:B------:R-:W-:Y:S01]  /*1a9b0*/  MOV R155, R195 ;  /* 0x000000c3009b7202 */ /* 0x000fe20000000f00 */
[C---:B------:R-:W-:Y:S02]  /*1a9c0*/  FMUL.FTZ R47, R0.reuse, R131 ;  /* 0x00000083002f7220 */ /* 0x040fe40000410000 */
[C---:B------:R-:W-:Y:S01]  /*1a9d0*/  FMUL.FTZ R58, R0.reuse, R142 ;  /* 0x0000008e003a7220 */ /* 0x040fe20000410000 */
[----:B------:R1:W4:Y:S01]  /*1a9e0*/  MUFU.EX2 R231, R2 ;  /* 0x0000000200e77308 */ /* 0x0003220000000800 */
[C---:B------:R-:W-:Y:S02]  /*1a9f0*/  FMUL.FTZ R59, R0.reuse, R143 ;  /* 0x0000008f003b7220 */ /* 0x040fe40000410000 */
[----:B------:R-:W-:Y:S02]  /*1aa00*/  FMUL.FTZ R62, R0, R146 ;  /* 0x00000092003e7220 */ /* 0x000fe40000410000 */
[----:B---3--:R-:W-:Y:S02]  /*1aa10*/  FMUL.FTZ R56, R68, R140 ;  /* 0x0000008c44387220 */ /* 0x008fe40000410000 */
[----:B------:R-:W-:Y:S02]  /*1aa20*/  FMUL.FTZ R63, R0, R147 ;  /* 0x00000093003f7220 */ /* 0x000fe40000410000 */
[----:B--2---:R-:W-:Y:S02]  /*1aa30*/  FMUL.FTZ R60, R68, R144 ;  /* 0x00000090443c7220 */ /* 0x004fe40000410000 */
[----:B-1----:R-:W-:Y:S01]  /*1aa40*/  FMUL.FTZ R2, R3, c[0x0][0x2d0] ;  /* 0x0000b40003027a20 */ /* 0x002fe20000410000 */
[----:B----4-:R-:W-:Y:S03]  /*1aa50*/  F2FP.PACK_AB R66, R231, R230 ;  /* 0x000000e6e742723e */ /* 0x010fe600000000ff */
[--C-:B------:R-:W-:Y:S02]  /*1aa60*/  FFMA.FTZ R4, R170, c[0x0][0x2d0], -R2.reuse ;  /* 0x0000b400aa047a23 */ /* 0x100fe40000010802 */
[--C-:B------:R-:W-:Y:S01]  /*1aa70*/  FFMA.FTZ R16, R174, c[0x0][0x2d0], -R2.reuse ;  /* 0x0000b400ae107a23 */ /* 0x100fe20000010802 */
[----:B------:R-:W-:Y:S01]  /*1aa80*/  MOV R174, R196 ;  /* 0x000000c400ae7202 */ /* 0x000fe20000000f00 */
[----:B------:R1:W-:Y:S01]  /*1aa90*/  MUFU.EX2 R170, R4 ;  /* 0x0000000400aa7308 */ /* 0x0003e20000000800 */
[--C-:B------:R-:W-:Y:S02]  /*1aaa0*/  FFMA.FTZ R28, R28, c[0x0][0x2d0], -R2.reuse ;  /* 0x0000b4001c1c7a23 */ /* 0x100fe40000010802 */
[--C-:B------:R-:W-:Y:S07]  /*1aab0*/  FFMA.FTZ R74, R74, c[0x0][0x2d0], -R2.reuse ;  /* 0x0000b4004a4a7a23 */ /* 0x100fee0000010802 */
[----:B------:R2:W-:Y:S10]  /*1aac0*/  MUFU.EX2 R168, R16 ;  /* 0x0000001000a87308 */ /* 0x0005f40000000800 */
[----:B------:R3:W-:Y:S01]  /*1aad0*/  MUFU.EX2 R196, R32 ;  /* 0x0000002000c47308 */ /* 0x0007e20000000800 */
[--C-:B-1----:R-:W-:Y:S09]  /*1aae0*/  FFMA.FTZ R4, R171, c[0x0][0x2d0], -R2.reuse ;  /* 0x0000b400ab047a23 */ /* 0x102ff20000010802 */
[----:B------:R1:W4:Y:S01]  /*1aaf0*/  MUFU.EX2 R171, R4 ;  /* 0x0000000400ab7308 */ /* 0x0003220000000800 */
[C---:B--2---:R-:W-:Y:S01]  /*1ab00*/  FMUL.FTZ R16, R73.reuse, R100 ;  /* 0x0000006449107220 */ /* 0x044fe20000410000 */
[----:B------:R-:W-:Y:S01]  /*1ab10*/  MOV R100, R188 ;  /* 0x000000bc00647202 */ /* 0x000fe20000000f00 */
[----:B---3--:R-:W-:Y:S02]  /*1ab20*/  FMUL.FTZ R32, R73, R116 ;  /* 0x0000007449207220 */ /* 0x008fe40000410000 */
[--C-:B-1----:R-:W-:Y:S01]  /*1ab30*/  FFMA.FTZ R4, R166, c[0x0][0x2d0], -R2.reuse ;  /* 0x0000b400a6047a23 */ /* 0x102fe20000010802 */
[----:B----4-:R-:W-:Y:S04]  /*1ab40*/  F2FP.PACK_AB R65, R171, R170 ;  /* 0x000000aaab41723e */ /* 0x010fe800000000ff */
[----:B------:R1:W-:Y:S02]  /*1ab50*/  MUFU.EX2 R173, R4 ;  /* 0x0000000400ad7308 */ /* 0x0003e40000000800 */
[----:B-1----:R-:W-:Y:S08]  /*1ab60*/  FFMA.FTZ R4, R165, c[0x0][0x2d0], -R2 ;  /* 0x0000b400a5047a23 */ /* 0x002ff00000010802 */
[----:B------:R1:W-:Y:S10]  /*1ab70*/  MUFU.EX2 R165, R28 ;  /* 0x0000001c00a57308 */ /* 0x0003f40000000800 */
[----:B------:R2:W3:Y:S01]  /*1ab80*/  MUFU.EX2 R176, R4 ;  /* 0x0000000400b07308 */ /* 0x0004e20000000800 */
[----:B-1----:R-:W-:Y:S01]  /*1ab90*/  FMUL.FTZ R28, R68, R112 ;  /* 0x00000070441c7220 */ /* 0x002fe20000410000 */
[----:B--2---:R-:W-:Y:S02]  /*1aba0*/  @P0 SHF.R.S32.HI R4, RZ, 0x1f, R216 ;  /* 0x0000001fff040819 */ /* 0x004fe400000114d8 */
[----:B---3--:R-:W-:Y:S03]  /*1abb0*/  F2FP.PACK_AB R67, R176, R173 ;  /* 0x000000adb043723e */ /* 0x008fe600000000ff */
[----:B------:R-:W-:Y:S02]  /*1abc0*/  @P0 IMAD R8, R4, c[0x0][0x1e0], RZ ;  /* 0x0000780004080a24 */ /* 0x000fe400078e02ff */
[----:B------:R-:W-:Y:S02]  /*1abd0*/  FFMA.FTZ R4, R20, c[0x0][0x2d0], -R152 ;  /* 0x0000b40014047a23 */ /* 0x000fe40000010898 */
[----:B------:R-:W-:Y:S02]  /*1abe0*/  @P0 IMAD R8, R216, c[0x0][0x1e4], R8 ;  /* 0x00007900d8080a24 */ /* 0x000fe400078e0208 */
[----:B------:R1:W-:Y:S02]  /*1abf0*/  MUFU.EX2 R228, R4 ;  /* 0x0000000400e47308 */ /* 0x0003e40000000800 */
[----:B-1----:R-:W-:Y:S05]  /*1ac00*/  @P0 MOV R4, R222 ;  /* 0x000000de00040202 */ /* 0x002fea0000000f00 */
[----:B------:R-:W-:Y:S01]  /*1ac10*/  @P0 IMAD.WIDE.U32 R4, R6, 0x50, R4 ;  /* 0x0000005006040825 */ /* 0x000fe200078e0004 */
[----:B------:R-:W-:Y:S02]  /*1ac20*/  @P0 IADD3 R6, R7, R8, RZ ;  /* 0x0000000807060210 */ /* 0x000fe40007ffe0ff */
[----:B------:R-:W-:Y:S01]  /*1ac30*/  @P0 MOV R7, c[0x0][0x1e0] ;  /* 0x0000780000070a02 */ /* 0x000fe20000000f00 */
[----:B------:R-:W-:Y:S01]  /*1ac40*/  FFMA.FTZ R8, R13, c[0x0][0x2d0], -R152 ;  /* 0x0000b4000d087a23 */ /* 0x000fe20000010898 */
[----:B------:R-:W-:Y:S01]  /*1ac50*/  @P0 LEA R10, P1, R4, c[0x0][0x1c8], 0x1 ;  /* 0x00007200040a0a11 */ /* 0x000fe200078208ff */
[----:B------:R-:W-:Y:S01]  /*1ac60*/  @P0 IMAD R6, R6, 0x50, RZ ;  /* 0x0000005006060824 */ /* 0x000fe200078e02ff */
[----:B------:R-:W-:Y:S01]  /*1ac70*/  @P0 SHF.L.U32 R13, R7, 0x5, RZ ;  /* 0x00000005070d0819 */ /* 0x000fe200000006ff */
[----:B------:R1:W-:Y:S03]  /*1ac80*/  MUFU.EX2 R225, R8 ;  /* 0x0000000800e17308 */ /* 0x0003e60000000800 */
[----:B------:R-:W-:Y:S02]  /*1ac90*/  @P0 IADD3 R6, R5, R6, RZ ;  /* 0x0000000605060210 */ /* 0x000fe40007ffe0ff */
[----:B------:R-:W-:Y:S02]  /*1aca0*/  @P0 MOV R5, 0x5 ;  /* 0x0000000500050802 */ /* 0x000fe40000000f00 */
[----:B------:R-:W-:Y:S02]  /*1acb0*/  @P0 LEA.HI.X R11, R4, c[0x0][0x1cc], R6, 0x1, P1 ;  /* 0x00007300040b0a11 */ /* 0x000fe400008f0c06 */
[----:B------:R-:W-:Y:S01]  /*1acc0*/  @P0 SHF.L.U64.HI R12, R7, R5, c[0x0][0x1e4] ;  /* 0x00007900070c0619 */ /* 0x000fe20000010205 */
[--C-:B------:R-:W-:Y:S02]  /*1acd0*/  FFMA.FTZ R5, R21, c[0x0][0x2d0], -R153.reuse ;  /* 0x0000b40015057a23 */ /* 0x100fe40000010899 */
[----:B------:R2:W-:Y:S02]  /*1ace0*/  @P0 LDGSTS.E.BYPASS.LTC128B.128 [R219+0x2900], [R10.64], !P4 ;  /* 0x029000000adb0fae */ /* 0x0005e4000e101d48 */
[----:B------:R3:W-:Y:S01]  /*1acf0*/  MUFU.EX2 R223, R5 ;  /* 0x0000000500df7308 */ /* 0x0007e20000000800 */
[-C--:B-1----:R-:W-:Y:S04]  /*1ad00*/  @P0 IADD3 R8, P3, R10, R13.reuse, RZ ;  /* 0x0000000d0a080210 */ /* 0x082fe80007f7e0ff */
[-C--:B------:R-:W-:Y:S02]  /*1ad10*/  @P0 IADD3.X R9, R11, R12.reuse, RZ, P3, !PT ;  /* 0x0000000c0b090210 */ /* 0x080fe40001ffe4ff */
[-C--:B------:R-:W-:Y:S03]  /*1ad20*/  @P0 IADD3 R6, P1, R8, R13.reuse, RZ ;  /* 0x0000000d08060210 */ /* 0x080fe60007f3e0ff */
[----:B------:R1:W-:Y:S01]  /*1ad30*/  @P0 LDGSTS.E.BYPASS.LTC128B.128 [R219+0x3100], [R8.64], !P4 ;  /* 0x0310000008db0fae */ /* 0x0003e2000e101d48 */
[-C--:B------:R-:W-:Y:S02]  /*1ad40*/  @P0 IADD3.X R7, R9, R12.reuse, RZ, P1, !PT ;  /* 0x0000000c09070210 */ /* 0x080fe40000ffe4ff */
[-C--:B------:R-:W-:Y:S01]  /*1ad50*/  @P0 IADD3 R4, P2, R6, R13.reuse, RZ ;  /* 0x0000000d06040210 */ /* 0x080fe20007f5e0ff */
[--C-:B--2---:R-:W-:Y:S03]  /*1ad60*/  FFMA.FTZ R11, R22, c[0x0][0x2d0], -R153.reuse ;  /* 0x0000b400160b7a23 */ /* 0x104fe60000010899 */
[----:B---3--:R-:W-:Y:S01]  /*1ad70*/  @P0 IADD3.X R5, R7, R12, RZ, P2, !PT ;  /* 0x0000000c07050210 */ /* 0x008fe200017fe4ff */
[----:B------:R2:W-:Y:S01]  /*1ad80*/  @P0 LDGSTS.E.BYPASS.LTC128B.128 [R219+0x3900], [R6.64], !P4 ;  /* 0x0390000006db0fae */ /* 0x0005e2000e101d48 */
[----:B------:R-:W-:Y:S01]  /*1ad90*/  @P0 IADD3 R10, P1, R4, R13, RZ ;  /* 0x0000000d040a0210 */ /* 0x000fe20007f3e0ff */
[----:B------:R3:W-:Y:S01]  /*1ada0*/  MUFU.EX2 R222, R11 ;  /* 0x0000000b00de7308 */ /* 0x0007e20000000800 */
[C---:B------:R-:W-:Y:S01]  /*1adb0*/  FMUL.FTZ R13, R68.reuse, R97 ;  /* 0x00000061440d7220 */ /* 0x040fe20000410000 */
[----:B------:R-:W-:Y:S04]  /*1adc0*/  MOV R97, R193 ;  /* 0x000000c100617202 */ /* 0x000fe80000000f00 */
[----:B------:R4:W-:Y:S04]  /*1add0*/  @P0 LDGSTS.E.BYPASS.LTC128B.128 [R219+0x4100], [R4.64], !P4 ;  /* 0x0410000004db0fae */ /* 0x0009e8000e101d48 */
[----:B------:R5:W-:Y:S01]  /*1ade0*/  MUFU.EX2 R193, R44 ;  /* 0x0000002c00c17308 */ /* 0x000be20000000800 */
[C---:B-1----:R-:W-:Y:S02]  /*1adf0*/  FMUL.FTZ R9, R68.reuse, R93 ;  /* 0x0000005d44097220 */ /* 0x042fe40000410000 */
[----:B------:R-:W-:Y:S02]  /*1ae00*/  FMUL.FTZ R8, R68, R92 ;  /* 0x0000005c44087220 */ /* 0x000fe40000410000 */
[--C-:B------:R-:W-:Y:S01]  /*1ae10*/  FFMA.FTZ R92, R185, c[0x0][0x2d0], -R154.reuse ;  /* 0x0000b400b95c7a23 */ /* 0x100fe2000001089a */
[----:B---3--:R-:W-:Y:S01]  /*1ae20*/  @P0 IADD3.X R11, R5, R12, RZ, P1, !PT ;  /* 0x0000000c050b0210 */ /* 0x008fe20000ffe4ff */
[--C-:B--2---:R-:W-:Y:S02]  /*1ae30*/  FFMA.FTZ R6, R15, c[0x0][0x2d0], -R153.reuse ;  /* 0x0000b4000f067a23 */ /* 0x104fe40000010899 */
[----:B------:R-:W-:Y:S02]  /*1ae40*/  FMUL.FTZ R7, R69, R91 ;  /* 0x0000005b45077220 */ /* 0x000fe40000410000 */
[----:B------:R1:W-:Y:S01]  /*1ae50*/  @P0 LDGSTS.E.BYPASS.LTC128B.128 [R219+0x4900], [R10.64], !P4 ;  /* 0x049000000adb0fae */ /* 0x0003e2000e101d48 */
[----:B------:R2:W-:Y:S01]  /*1ae60*/  MUFU.EX2 R220, R6 ;  /* 0x0000000600dc7308 */ /* 0x0005e20000000800 */
[--C-:B------:R-:W-:Y:S02]  /*1ae70*/  FFMA.FTZ R12, R26, c[0x0][0x2d0], -R154.reuse ;  /* 0x0000b4001a0c7a23 */ /* 0x100fe4000001089a */
[--C-:B----4-:R-:W-:Y:S02]  /*1ae80*/  FFMA.FTZ R4, R18, c[0x0][0x2d0], -R153.reuse ;  /* 0x0000b40012047a23 */ /* 0x110fe40000010899 */
[----:B------:R-:W-:Y:S02]  /*1ae90*/  FMUL.FTZ R5, R73, R89 ;  /* 0x0000005949057220 */ /* 0x000fe40000410000 */
[----:B------:R-:W3:Y:S01]  /*1aea0*/  LDSM.16.MT88.4 R20, [R201] ;  /* 0x00000000c914783b */ /* 0x000ee20000004200 */
[C---:B------:R-:W-:Y:S01]  /*1aeb0*/  FMUL.FTZ R15, R0.reuse, R99 ;  /* 0x00000063000f7220 */ /* 0x040fe20000410000 */
[----:B------:R-:W-:Y:S01]  /*1aec0*/  MOV R99, R194 ;  /* 0x000000c200637202 */ /* 0x000fe20000000f00 */
[----:B------:R4:W-:Y:S01]  /*1aed0*/  MUFU.EX2 R221, R4 ;  /* 0x0000000400dd7308 */ /* 0x0009e20000000800 */
[C---:B------:R-:W-:Y:S01]  /*1aee0*/  FMUL.FTZ R18, R69.reuse, R102 ;  /* 0x0000006645127220 */ /* 0x040fe20000410000 */
[----:B------:R-:W-:Y:S01]  /*1aef0*/  MOV R102, R187 ;  /* 0x000000bb00667202 */ /* 0x000fe20000000f00 */
[----:B------:R-:W-:Y:S02]  /*1af00*/  FMUL.FTZ R26, R0, R110 ;  /* 0x0000006e001a7220 */ /* 0x000fe40000410000 */
[----:B------:R-:W3:Y:S01]  /*1af10*/  LDSM.16.MT88.4 R36, [R205] ;  /* 0x00000000cd24783b */ /* 0x000ee20000004200 */
[----:B-----5:R-:W-:Y:S04]  /*1af20*/  FMUL.FTZ R44, R68, R128 ;  /* 0x00000080442c7220 */ /* 0x020fe80000410000 */
[----:B------:R5:W-:Y:S03]  /*1af30*/  MUFU.EX2 R199, R12 ;  /* 0x0000000c00c77308 */ /* 0x000be60000000800 */
[----:B------:R-:W3:Y:S01]  /*1af40*/  LDSM.16.MT88.4 R52, [R202] ;  /* 0x00000000ca34783b */ /* 0x000ee20000004200 */
[----:B--2---:R-:W-:Y:S02]  /*1af50*/  FMUL.FTZ R6, R69, R90 ;  /* 0x0000005a45067220 */ /* 0x004fe40000410000 */
[C---:B-1----:R-:W-:Y:S02]  /*1af60*/  FMUL.FTZ R10, R0.reuse, R94 ;  /* 0x0000005e000a7220 */ /* 0x042fe40000410000 */
[----:B------:R-:W-:Y:S02]  /*1af70*/  FMUL.FTZ R11, R0, R95 ;  /* 0x0000005f000b7220 */ /* 0x000fe40000410000 */
[----:B------:R1:W-:Y:S01]  /*1af80*/  MUFU.EX2 R194, R40 ;  /* 0x0000002800c27308 */ /* 0x0003e20000000800 */
[----:B------:R-:W2:Y:S01]  /*1af90*/  LDSM.16.MT88.4 R80, [R204] ;  /* 0x00000000cc50783b */ /* 0x000ea20000004200 */
[--C-:B----4-:R-:W-:Y:S01]  /*1afa0*/  FFMA.FTZ R4, R172, c[0x0][0x2d0], -R154.reuse ;  /* 0x0000b400ac047a23 */ /* 0x110fe2000001089a */
[----:B------:R-:W-:Y:S06]  /*1afb0*/  MOV R172, R218 ;  /* 0x000000da00ac7202 */ /* 0x000fec0000000f00 */
[----:B------:R-:W4:Y:S01]  /*1afc0*/  LDSM.16.MT88.4 R84, [R201+0x800] ;  /* 0x00080000c954783b */ /* 0x000f220000004200 */
[----:B------:R3:W-:Y:S01]  /*1afd0*/  MUFU.EX2 R197, R4 ;  /* 0x0000000400c57308 */ /* 0x0007e20000000800 */
[C---:B-----5:R-:W-:Y:S01]  /*1afe0*/  FMUL.FTZ R12, R68.reuse, R96 ;  /* 0x00000060440c7220 */ /* 0x060fe20000410000 */
[----:B------:R-:W-:Y:S05]  /*1aff0*/  MOV R96, R192 ;  /* 0x000000c000607202 */ /* 0x000fea0000000f00 */
[----:B------:R-:W-:Y:S03]  /*1b000*/  LDSM.16.MT88.4 R116, [R205+0x2000] ;  /* 0x00200000cd74783b */ /* 0x000fe60000004200 */
[----:B------:R5:W-:Y:S01]  /*1b010*/  MUFU.EX2 R187, R92 ;  /* 0x0000005c00bb7308 */ /* 0x000be20000000800 */
[C---:B-1----:R-:W-:Y:S04]  /*1b020*/  FMUL.FTZ R40, R68.reuse, R124 ;  /* 0x0000007c44287220 */ /* 0x042fe80000410000 */
[----:B------:R-:W-:Y:S08]  /*1b030*/  LDSM.16.MT88.4 R132, [R202+0x2000] ;  /* 0x00200000ca84783b */ /* 0x000ff00000004200 */
[----:B------:R-:W0:Y:S01]  /*1b040*/  LDGDEPBAR ;  /* 0x00000000000079af */ /* 0x000e220000000000 */
[--C-:B---3--:R-:W-:Y:S02]  /*1b050*/  FFMA.FTZ R4, R25, c[0x0][0x2d0], -R154.reuse ;  /* 0x0000b40019047a23 */ /* 0x108fe4000001089a */
[----:B------:R-:W-:Y:S02]  /*1b060*/  FMUL.FTZ R25, R68, R109 ;  /* 0x0000006d44197220 */ /* 0x000fe40000410000 */
[----:B------:R1:W-:Y:S03]  /*1b070*/  MUFU.EX2 R198, R4 ;  /* 0x0000000400c67308 */ /* 0x0003e60000000800 */
[----:B-----5:R-:W-:Y:S01]  /*1b080*/  LDSM.16.MT88.4 R92, [R202+0x800] ;  /* 0x00080000ca5c783b */ /* 0x020fe20000004200 */
[----:B-1----:R-:W-:Y:S02]  /*1b090*/  FFMA.FTZ R4, R24, c[0x0][0x2d0], -R154 ;  /* 0x0000b40018047a23 */ /* 0x002fe4000001089a */
[--C-:B------:R-:W-:Y:S04]  /*1b0a0*/  FFMA.FTZ R24, R27, c[0x0][0x2d0], -R2.reuse ;  /* 0x0000b4001b187a23 */ /* 0x100fe80000010802 */
[----:B------:R1:W-:Y:S01]  /*1b0b0*/  MUFU.EX2 R218, R4 ;  /* 0x0000000400da7308 */ /* 0x0003e20000000800 */
[----:B------:R-:W-:Y:S09]  /*1b0c0*/  FMUL.FTZ R27, R0, R111 ;  /* 0x0000006f001b7220 */ /* 0x000ff20000410000 */
[----:B------:R3:W-:Y:S01]  /*1b0d0*/  MUFU.EX2 R166, R24 ;  /* 0x0000001800a67308 */ /* 0x0007e20000000800 */
[----:B-1----:R-:W-:Y:S02]  /*1b0e0*/  FMUL.FTZ R4, R73, R88 ;  /* 0x0000005849047220 */ /* 0x002fe40000410000 */
[----:B------:R-:W1:Y:S05]  /*1b0f0*/  LDSM.16.MT88.4 R88, [R205+0x800] ;  /* 0x00080000cd58783b */ /* 0x000e6a0000004200 */
[-C--:B------:R-:W-:Y:S05]  /*1b100*/  HMMA.16816.F32 R4, R76, R20.reuse, R4 ;  /* 0x000000144c04723c */ /* 0x080fea0000001804 */
[----:B---3--:R-:W-:Y:S02]  /*1b110*/  FMUL.FTZ R24, R68, R108 ;  /* 0x0000006c44187220 */ /* 0x008fe40000410000 */
[----:B------:R-:W3:Y:S01]  /*1b120*/  LDL R108, [R1+0x28] ;  /* 0x00002800016c7983 */ /* 0x000ee20000100800 */
[C---:B------:R-:W-:Y:S03]  /*1b130*/  HMMA.16816.F32 R8, R64.reuse, R20, R8 ;  /* 0x000000144008723c */ /* 0x040fe60000001808 */
[----:B------:R-:W5:Y:S04]  /*1b140*/  LDL.LU R115, [R1+0x10] ;  /* 0x0000100001737983 */ /* 0x000f680000300800 */
[----:B------:R-:W-:Y:S01]  /*1b150*/  FFMA.FTZ R20, R175, c[0x0][0x2d0], -R2 ;  /* 0x0000b400af147a23 */ /* 0x000fe20000010802 */
[-C--:B------:R-:W-:Y:S01]  /*1b160*/  HMMA.16816.F32 R12, R64, R22.reuse, R12 ;  /* 0x00000016400c723c */ /* 0x080fe2000000180c */
[----:B------:R-:W5:Y:S02]  /*1b170*/  LDL.LU R114, [R1+0xc] ;  /* 0x00000c0001727983 */ /* 0x000f640000300800 */
[----:B------:R1:W1:Y:S01]  /*1b180*/  MUFU.EX2 R167, R20 ;  /* 0x0000001400a77308 */ /* 0x0002620000000800 */
[----:B------:R-:W-:Y:S01]  /*1b190*/  FMUL.FTZ R21, R73, R105 ;  /* 0x0000006949157220 */ /* 0x000fe20000410000 */
[----:B------:R-:W5:Y:S03]  /*1b1a0*/  LDL.LU R113, [R1+0x14] ;  /* 0x0000140001717983 */ /* 0x000f660000300800 */
[C---:B------:R-:W-:Y:S01]  /*1b1b0*/  HMMA.16816.F32 R16, R76.reuse, R22, R16 ;  /* 0x000000164c10723c */ /* 0x040fe20000001810 */
[----:B------:R-:W5:Y:S06]  /*1b1c0*/  LDL.LU R112, [R1+0x18] ;  /* 0x0000180001707983 */ /* 0x000f6c0000300800 */
[C---:B------:R-:W-:Y:S02]  /*1b1d0*/  FMUL.FTZ R22, R69.reuse, R106 ;  /* 0x0000006a45167220 */ /* 0x040fe40000410000 */
[----:B------:R-:W-:Y:S03]  /*1b1e0*/  FMUL.FTZ R23, R69, R107 ;  /* 0x0000006b45177220 */ /* 0x000fe60000410000 */
[----:B-1----:R-:W-:Y:S07]  /*1b1f0*/  FMUL.FTZ R20, R73, R104 ;  /* 0x0000006849147220 */ /* 0x002fee0000410000 */
[-C--:B------:R-:W-:Y:S08]  /*1b200*/  HMMA.16816.F32 R20, R76, R36.reuse, R20 ;  /* 0x000000244c14723c */ /* 0x080ff00000001814 */
[C---:B------:R-:W-:Y:S07]  /*1b210*/  HMMA.16816.F32 R24, R64.reuse, R36, R24 ;  /* 0x000000244018723c */ /* 0x040fee0000001818 */
[----:B------:R-:W-:Y:S01]  /*1b220*/  FFMA.FTZ R36, R177, c[0x0][0x2d0], -R152 ;  /* 0x0000b400b1247a23 */ /* 0x000fe20000010898 */
[-C--:B------:R-:W-:Y:S03]  /*1b230*/  HMMA.16816.F32 R28, R64, R38.reuse, R28 ;  /* 0x00000026401c723c */ /* 0x080fe6000000181c */
[----:B------:R1:W-:Y:S01]  /*1b240*/  MUFU.EX2 R195, R36 ;  /* 0x0000002400c37308 */ /* 0x0003e20000000800 */
[----:B------:R-:W-:Y:S04]  /*1b250*/  FMUL.FTZ R37, R73, R121 ;  /* 0x0000007949257220 */ /* 0x000fe80000410000 */
[C---:B------:R-:W-:Y:S07]  /*1b260*/  HMMA.16816.F32 R32, R76.reuse, R38, R32 ;  /* 0x000000264c20723c */ /* 0x040fee0000001820 */
[C---:B------:R-:W-:Y:S02]  /*1b270*/  FMUL.FTZ R38, R69.reuse, R122 ;  /* 0x0000007a45267220 */ /* 0x040fe40000410000 */
[----:B------:R-:W-:Y:S03]  /*1b280*/  FMUL.FTZ R39, R69, R123 ;  /* 0x0000007b45277220 */ /* 0x000fe60000410000 */
[----:B-1----:R-:W-:Y:S07]  /*1b290*/  FMUL.FTZ R36, R73, R120 ;  /* 0x0000007849247220 */ /* 0x002fee0000410000 */
[-C--:B------:R-:W-:Y:S08]  /*1b2a0*/  HMMA.16816.F32 R36, R76, R52.reuse, R36 ;  /* 0x000000344c24723c */ /* 0x080ff00000001824 */
[C---:B------:R-:W-:Y:S07]  /*1b2b0*/  HMMA.16816.F32 R40, R64.reuse, R52, R40 ;  /* 0x000000344028723c */ /* 0x040fee0000001828 */
[--C-:B------:R-:W-:Y:S01]  /*1b2c0*/  FFMA.FTZ R52, R181, c[0x0][0x2d0], -R153.reuse ;  /* 0x0000b400b5347a23 */ /* 0x100fe20000010899 */
[-C--:B------:R-:W-:Y:S03]  /*1b2d0*/  HMMA.16816.F32 R44, R64, R54.reuse, R44 ;  /* 0x00000036402c723c */ /* 0x080fe6000000182c */
[----:B------:R1:W-:Y:S01]  /*1b2e0*/  MUFU.EX2 R192, R52 ;  /* 0x0000003400c07308 */ /* 0x0003e20000000800 */
[----:B------:R-:W-:Y:S04]  /*1b2f0*/  FMUL.FTZ R53, R73, R137 ;  /* 0x0000008949357220 */ /* 0x000fe80000410000 */
[C---:B------:R-:W-:Y:S07]  /*1b300*/  HMMA.16816.F32 R48, R76.reuse, R54, R48 ;  /* 0x000000364c30723c */ /* 0x040fee0000001830 */
[C---:B------:R-:W-:Y:S02]  /*1b310*/  FMUL.FTZ R54, R69.reuse, R138 ;  /* 0x0000008a45367220 */ /* 0x040fe40000410000 */
[----:B------:R-:W-:Y:S03]  /*1b320*/  FMUL.FTZ R55, R69, R139 ;  /* 0x0000008b45377220 */ /* 0x000fe60000410000 */
[----:B-1----:R-:W-:Y:S07]  /*1b330*/  FMUL.FTZ R52, R73, R136 ;  /* 0x0000008849347220 */ /* 0x002fee0000410000 */
[-C--:B--2---:R-:W-:Y:S08]  /*1b340*/  HMMA.16816.F32 R52, R76, R80.reuse, R52 ;  /* 0x000000504c34723c */ /* 0x084ff00000001834 */
[C---:B------:R-:W-:Y:S07]  /*1b350*/  HMMA.16816.F32 R56, R64.reuse, R80, R56 ;  /* 0x000000504038723c */ /* 0x040fee0000001838 */
[--C-:B------:R-:W-:Y:S01]  /*1b360*/  FFMA.FTZ R80, R182, c[0x0][0x2d0], -R154.reuse ;  /* 0x0000b400b6507a23 */ /* 0x100fe2000001089a */
[-C--:B------:R-:W-:Y:S03]  /*1b370*/  HMMA.16816.F32 R60, R64, R82.reuse, R60 ;  /* 0x00000052403c723c */ /* 0x080fe6000000183c */
[----:B------:R1:W-:Y:S01]  /*1b380*/  MUFU.EX2 R128, R80 ;  /* 0x0000005000807308 */ /* 0x0003e20000000800 */
        /* <DEDUP_REMOVED lines=14> */
[-C--:B----4-:R-:W-:Y:S03]  /*1b470*/  HMMA.16816.F32 R4, R76, R84.reuse, R4 ;  /* 0x000000544c04723c */ /* 0x090fe60000001804 */
[----:B-1----:R-:W-:Y:S04]  /*1b480*/  FFMA.FTZ R80, R183, c[0x0][0x2d0], -R154 ;  /* 0x0000b400b7507a23 */ /* 0x002fe8000001089a */
[----:B------:R1:W2:Y:S02]  /*1b490*/  MUFU.EX2 R188, R80 ;  /* 0x0000005000bc7308 */ /* 0x0002a40000000800 */
        /* <DEDUP_REMOVED lines=11> */
[----:B------:R1:W4:Y:S07]  /*1b550*/  MUFU.EX2 R137, R84 ;  /* 0x0000005400897308 */ /* 0x00032e0000000800 */
[C---:B------:R-:W-:Y:S03]  /*1b560*/  HMMA.16816.F32 R32, R76.reuse, R90, R32 ;  /* 0x0000005a4c20723c */ /* 0x040fe60000001820 */
[----:B------:R2:W-:Y:S01]  /*1b570*/  MUFU.EX2 R183, R88 ;  /* 0x0000005800b77308 */ /* 0x0005e20000000800 */
[----:B---3--:R-:W-:Y:S02]  /*1b580*/  ISETP.GT.AND P0, PT, R217, R108, PT ;  /* 0x0000006cd900720c */ /* 0x008fe40003f04270 */
[----:B------:R-:W-:Y:S02]  /*1b590*/  MOV R217, R216 ;  /* 0x000000d800d97202 */ /* 0x000fe40000000f00 */
[-C--:B------:R-:W-:Y:S08]  /*1b5a0*/  HMMA.16816.F32 R36, R76, R92.reuse, R36 ;  /* 0x0000005c4c24723c */ /* 0x080ff00000001824 */
[C---:B------:R-:W-:Y:S04]  /*1b5b0*/  HMMA.16816.F32 R40, R80.reuse, R92, R40 ;  /* 0x0000005c5028723c */ /* 0x040fe80000001828 */
[----:B-1----:R-:W-:Y:S02]  /*1b5c0*/  FFMA.FTZ R84, R245, c[0x0][0x2d0], -R2 ;  /* 0x0000b400f5547a23 */ /* 0x002fe40000010802 */
[----:B-----5:R-:W-:Y:S02]  /*1b5d0*/  FFMA.FTZ R0, R0, R112, R170 ;  /* 0x0000007000007223 */ /* 0x020fe400000100aa */
[-C--:B------:R-:W-:Y:S01]  /*1b5e0*/  HMMA.16816.F32 R44, R80, R94.reuse, R44 ;  /* 0x0000005e502c723c */ /* 0x080fe2000000182c */
[----:B------:R1:W-:Y:S03]  /*1b5f0*/  MUFU.EX2 R138, R84 ;  /* 0x00000054008a7308 */ /* 0x0003e60000000800 */
[----:B--2---:R-:W-:Y:S02]  /*1b600*/  FFMA.FTZ R88, R242, c[0x0][0x2d0], -R152 ;  /* 0x0000b400f2587a23 */ /* 0x004fe40000010898 */
[--C-:B------:R-:W-:Y:S02]  /*1b610*/  FFMA.FTZ R92, R250, c[0x0][0x2d0], -R153.reuse ;  /* 0x0000b400fa5c7a23 */ /* 0x100fe40000010899 */
[C---:B------:R-:W-:Y:S03]  /*1b620*/  HMMA.16816.F32 R48, R76.reuse, R94, R48 ;  /* 0x0000005e4c30723c */ /* 0x040fe60000001830 */
[----:B------:R2:W-:Y:S10]  /*1b630*/  MUFU.EX2 R185, R88 ;  /* 0x0000005800b97308 */ /* 0x0005f40000000800 */
[----:B------:R3:W-:Y:S01]  /*1b640*/  MUFU.EX2 R180, R92 ;  /* 0x0000005c00b47308 */ /* 0x0007e20000000800 */
[----:B-1----:R-:W-:Y:S09]  /*1b650*/  FFMA.FTZ R84, R247, c[0x0][0x2d0], -R2 ;  /* 0x0000b400f7547a23 */ /* 0x002ff20000010802 */
[----:B------:R1:W5:Y:S01]  /*1b660*/  MUFU.EX2 R136, R84 ;  /* 0x0000005400887308 */ /* 0x0003620000000800 */
[--C-:B--2---:R-:W-:Y:S09]  /*1b670*/  FFMA.FTZ R88, R186, c[0x0][0x2d0], -R152.reuse ;  /* 0x0000b400ba587a23 */ /* 0x104ff20000010898 */
[----:B------:R2:W-:Y:S01]  /*1b680*/  MUFU.EX2 R186, R88 ;  /* 0x0000005800ba7308 */ /* 0x0005e20000000800 */
[--C-:B---3--:R-:W-:Y:S09]  /*1b690*/  FFMA.FTZ R92, R244, c[0x0][0x2d0], -R153.reuse ;  /* 0x0000b400f45c7a23 */ /* 0x108ff20000010899 */
[----:B------:R3:W-:Y:S01]  /*1b6a0*/  MUFU.EX2 R181, R92 ;  /* 0x0000005c00b57308 */ /* 0x0007e20000000800 */
[----:B-1----:R-:W1:Y:S01]  /*1b6b0*/  LDSM.16.MT88.4 R84, [R204+0x800] ;  /* 0x00080000cc54783b */ /* 0x002e620000004200 */
[----:B--2---:R-:W-:Y:S08]  /*1b6c0*/  FFMA.FTZ R88, R240, c[0x0][0x2d0], -R152 ;  /* 0x0000b400f0587a23 */ /* 0x004ff00000010898 */
[----:B------:R2:W-:Y:S01]  /*1b6d0*/  MUFU.EX2 R184, R88 ;  /* 0x0000005800b87308 */ /* 0x0005e20000000800 */
[--C-:B---3--:R-:W-:Y:S09]  /*1b6e0*/  FFMA.FTZ R92, R102, c[0x0][0x2d0], -R154.reuse ;  /* 0x0000b400665c7a23 */ /* 0x108ff2000001089a */
[----:B------:R3:W-:Y:S01]  /*1b6f0*/  MUFU.EX2 R178, R92 ;  /* 0x0000005c00b27308 */ /* 0x0007e20000000800 */
[--C-:B--2---:R-:W-:Y:S01]  /*1b700*/  FFMA.FTZ R88, R249, c[0x0][0x2d0], -R153.reuse ;  /* 0x0000b400f9587a23 */ /* 0x104fe20000010899 */
[-C--:B-1----:R-:W-:Y:S08]  /*1b710*/  HMMA.16816.F32 R52, R76, R84.reuse, R52 ;  /* 0x000000544c34723c */ /* 0x082ff00000001834 */
[----:B------:R1:W-:Y:S01]  /*1b720*/  MUFU.EX2 R182, R88 ;  /* 0x0000005800b67308 */ /* 0x0003e20000000800 */
[C---:B------:R-:W-:Y:S01]  /*1b730*/  HMMA.16816.F32 R56, R80.reuse, R84, R56 ;  /* 0x000000545038723c */ /* 0x040fe20000001838 */
[----:B---3--:R-:W-:Y:S06]  /*1b740*/  LDSM.16.MT88.4 R92, [R202+0x1000] ;  /* 0x00100000ca5c783b */ /* 0x008fec0000004200 */
[--C-:B------:R-:W-:Y:S01]  /*1b750*/  FFMA.FTZ R84, R246, c[0x0][0x2d0], -R153.reuse ;  /* 0x0000b400f6547a23 */ /* 0x100fe20000010899 */
[-C--:B------:R-:W-:Y:S03]  /*1b760*/  HMMA.16816.F32 R60, R80, R86.reuse, R60 ;  /* 0x00000056503c723c */ /* 0x080fe6000000183c */
[----:B------:R2:W-:Y:S04]  /*1b770*/  MUFU.EX2 R179, R84 ;  /* 0x0000005400b37308 */ /* 0x0005e80000000800 */
[--C-:B------:R-:W-:Y:S01]  /*1b780*/  FFMA.FTZ R80, R251, c[0x0][0x2d0], -R154.reuse ;  /* 0x0000b400fb507a23 */ /* 0x100fe2000001089a */
[----:B------:R-:W-:Y:S01]  /*1b790*/  HMMA.16816.F32 R64, R76, R86, R64 ;  /* 0x000000564c40723c */ /* 0x000fe20000001840 */
[----:B-1----:R-:W1:Y:S03]  /*1b7a0*/  LDSM.16.MT88.4 R88, [R201+0x1000] ;  /* 0x00100000c958783b */ /* 0x002e660000004200 */
[----:B------:R-:W-:Y:S01]  /*1b7b0*/  F2FP.PACK_AB R82, R187, R188 ;  /* 0x000000bcbb52723e */ /* 0x000fe200000000ff */
[----:B------:R3:W-:Y:S01]  /*1b7c0*/  MUFU.EX2 R143, R80 ;  /* 0x00000050008f7308 */ /* 0x0007e20000000800 */
[----:B----4-:R-:W-:Y:S02]  /*1b7d0*/  F2FP.PACK_AB R81, R137, R139 ;  /* 0x0000008b8951723e */ /* 0x010fe400000000ff */
[----:B------:R-:W-:Y:S04]  /*1b7e0*/  F2FP.PACK_AB R76, R195, R196 ;  /* 0x000000c4c34c723e */ /* 0x000fe800000000ff */
[----:B------:R-:W-:Y:S02]  /*1b7f0*/  F2FP.PACK_AB R78, R193, R194 ;  /* 0x000000c2c14e723e */ /* 0x000fe400000000ff */
[----:B------:R-:W-:Y:S02]  /*1b800*/  F2FP.PACK_AB R77, R192, R129 ;  /* 0x00000081c04d723e */ /* 0x000fe400000000ff */
[----:B------:R-:W-:Y:S02]  /*1b810*/  F2FP.PACK_AB R79, R190, R191 ;  /* 0x000000bfbe4f723e */ /* 0x000fe400000000ff */
[----:B-----5:R-:W-:Y:S01]  /*1b820*/  F2FP.PACK_AB R83, R136, R138 ;  /* 0x0000008a8853723e */ /* 0x020fe200000000ff */
[----:B--2---:R-:W2:Y:S01]  /*1b830*/  LDSM.16.MT88.4 R84, [R205+0x1000] ;  /* 0x00100000cd54783b */ /* 0x004ea20000004200 */
[--C-:B---3--:R-:W-:Y:S04]  /*1b840*/  FFMA.FTZ R80, R252, c[0x0][0x2d0], -R154.reuse ;  /* 0x0000b400fc507a23 */ /* 0x108fe8000001089a */
[----:B------:R3:W-:Y:S01]  /*1b850*/  MUFU.EX2 R142, R80 ;  /* 0x00000050008e7308 */ /* 0x0007e20000000800 */
[-C--:B-1----:R-:W-:Y:S03]  /*1b860*/  HMMA.16816.F32 R4, R76, R88.reuse, R4 ;  /* 0x000000584c04723c */ /* 0x082fe60000001804 */
[----:B---3--:R-:W-:Y:S07]  /*1b870*/  F2FP.PACK_AB R80, R189, R128 ;  /* 0x00000080bd50723e */ /* 0x008fee00000000ff */
[C---:B------:R-:W-:Y:S07]  /*1b880*/  HMMA.16816.F32 R8, R80.reuse, R88, R8 ;  /* 0x000000585008723c */ /* 0x040fee0000001808 */
[----:B------:R-:W-:Y:S01]  /*1b890*/  FFMA.FTZ R88, R101, c[0x0][0x2d0], -R154 ;  /* 0x0000b40065587a23 */ /* 0x000fe2000001089a */
[-C--:B------:R-:W-:Y:S03]  /*1b8a0*/  HMMA.16816.F32 R12, R80, R90.reuse, R12 ;  /* 0x0000005a500c723c */ /* 0x080fe6000000180c */
[----:B------:R1:W-:Y:S01]  /*1b8b0*/  MUFU.EX2 R177, R88 ;  /* 0x0000005800b17308 */ /* 0x0003e20000000800 */
[----:B------:R-:W-:Y:S04]  /*1b8c0*/  MOV R101, R174 ;  /* 0x000000ae00657202 */ /* 0x000fe80000000f00 */
[C---:B------:R-:W-:Y:S08]  /*1b8d0*/  HMMA.16816.F32 R16, R76.reuse, R90, R16 ;  /* 0x0000005a4c10723c */ /* 0x040ff00000001810 */
[-C--:B--2---:R-:W-:Y:S08]  /*1b8e0*/  HMMA.16816.F32 R20, R76, R84.reuse, R20 ;  /* 0x000000544c14723c */ /* 0x084ff00000001814 */
[C---:B------:R-:W-:Y:S04]  /*1b8f0*/  HMMA.16816.F32 R24, R80.reuse, R84, R24 ;  /* 0x000000545018723c */ /* 0x040fe80000001818 */
[--C-:B-1----:R-:W-:Y:S01]  /*1b900*/  FFMA.FTZ R88, R100, c[0x0][0x2d0], -R2.reuse ;  /* 0x0000b40064587a23 */ /* 0x102fe20000010802 */
[----:B------:R-:W-:Y:S02]  /*1b910*/  MOV R100, R169 ;  /* 0x000000a900647202 */ /* 0x000fe40000000f00 */
[--C-:B------:R-:W-:Y:S01]  /*1b920*/  FFMA.FTZ R84, R157, c[0x0][0x2d0], -R2.reuse ;  /* 0x0000b4009d547a23 */ /* 0x100fe20000010802 */
[-C--:B------:R-:W-:Y:S01]  /*1b930*/  HMMA.16816.F32 R28, R80, R86.reuse, R28 ;  /* 0x00000056501c723c */ /* 0x080fe2000000181c */
[----:B------:R1:W-:Y:S07]  /*1b940*/  MUFU.EX2 R141, R88 ;  /* 0x00000058008d7308 */ /* 0x0003ee0000000800 */
        /* <DEDUP_REMOVED lines=8> */
[C---:B------:R-:W-:Y:S04]  /*1b9d0*/  HMMA.16816.F32 R48, R76.reuse, R94, R48 ;  /* 0x0000005e4c30723c */ /* 0x040fe80000001830 */
[----:B-1----:R-:W-:Y:S02]  /*1b9e0*/  FFMA.FTZ R88, R156, c[0x0][0x2d0], -R2 ;  /* 0x0000b4009c587a23 */ /* 0x002fe40000010802 */
[----:B------:R1:W-:Y:S10]  /*1b9f0*/  MUFU.EX2 R156, R84 ;  /* 0x00000054009c7308 */ /* 0x0003f40000000800 */
[----:B------:R2:W-:Y:S01]  /*1ba00*/  MUFU.EX2 R155, R88 ;  /* 0x00000058009b7308 */ /* 0x0005e20000000800 */
[----:B-1----:R-:W-:Y:S01]  /*1ba10*/  FFMA.FTZ R84, R99, c[0x0][0x2d0], -R152 ;  /* 0x0000b40063547a23 */ /* 0x002fe20000010898 */
[----:B------:R-:W-:Y:S02]  /*1ba20*/  MOV R99, R96 ;  /* 0x0000006000637202 */ /* 0x000fe40000000f00 */
[----:B------:R-:W-:Y:S06]  /*1ba30*/  MOV R96, R164 ;  /* 0x000000a400607202 */ /* 0x000fec0000000f00 */
[----:B------:R1:W-:Y:S01]  /*1ba40*/  MUFU.EX2 R175, R84 ;  /* 0x0000005400af7308 */ /* 0x0003e20000000800 */
[----:B------:R-:W-:Y:S01]  /*1ba50*/  FFMA.FTZ R96, R96, c[0x0][0x2d0], -R2 ;  /* 0x0000b40060607a23 */ /* 0x000fe20000010802 */
[----:B--2---:R-:W2:Y:S08]  /*1ba60*/  LDSM.16.MT88.4 R88, [R204+0x1000] ;  /* 0x00100000cc58783b */ /* 0x004eb00000004200 */
[----:B------:R3:W-:Y:S01]  /*1ba70*/  MUFU.EX2 R164, R92 ;  /* 0x0000005c00a47308 */ /* 0x0007e20000000800 */
[--C-:B-1----:R-:W-:Y:S09]  /*1ba80*/  FFMA.FTZ R84, R172, c[0x0][0x2d0], -R152.reuse ;  /* 0x0000b400ac547a23 */ /* 0x102ff20000010898 */
[----:B------:R1:W4:Y:S01]  /*1ba90*/  MUFU.EX2 R172, R84 ;  /* 0x0000005400ac7308 */ /* 0x0003220000000800 */
[--C-:B---3--:R-:W-:Y:S09]  /*1baa0*/  FFMA.FTZ R92, R162, c[0x0][0x2d0], -R153.reuse ;  /* 0x0000b400a25c7a23 */ /* 0x108ff20000010899 */
[----:B------:R3:W5:Y:S01]  /*1bab0*/  MUFU.EX2 R162, R92 ;  /* 0x0000005c00a27308 */ /* 0x0007620000000800 */
[-C--:B--2---:R-:W-:Y:S03]  /*1bac0*/  HMMA.16816.F32 R52, R76, R88.reuse, R52 ;  /* 0x000000584c34723c */ /* 0x084fe60000001834 */
[----:B-1----:R-:W-:Y:S01]  /*1bad0*/  FFMA.FTZ R84, R159, c[0x0][0x2d0], -R152 ;  /* 0x0000b4009f547a23 */ /* 0x002fe20000010898 */
[----:B----4-:R-:W-:Y:S04]  /*1bae0*/  F2FP.PACK_AB R148, R172, R175 ;  /* 0x000000afac94723e */ /* 0x010fe800000000ff */
[C---:B------:R-:W-:Y:S01]  /*1baf0*/  HMMA.16816.F32 R56, R80.reuse, R88, R56 ;  /* 0x000000585038723c */ /* 0x040fe20000001838 */
[----:B------:R1:W-:Y:S06]  /*1bb00*/  MUFU.EX2 R174, R84 ;  /* 0x0000005400ae7308 */ /* 0x0003ec0000000800 */
[--C-:B------:R-:W-:Y:S01]  /*1bb10*/  FFMA.FTZ R88, R161, c[0x0][0x2d0], -R153.reuse ;  /* 0x0000b400a1587a23 */ /* 0x100fe20000010899 */
[-C--:B------:R-:W-:Y:S03]  /*1bb20*/  HMMA.16816.F32 R60, R80, R90.reuse, R60 ;  /* 0x0000005a503c723c */ /* 0x080fe6000000183c */
[----:B------:R2:W-:Y:S01]  /*1bb30*/  MUFU.EX2 R163, R88 ;  /* 0x0000005800a37308 */ /* 0x0005e20000000800 */
[----:B---3--:R-:W-:Y:S01]  /*1bb40*/  FFMA.FTZ R92, R100, c[0x0][0x2d0], -R154 ;  /* 0x0000b400645c7a23 */ /* 0x008fe2000001089a */
[----:B-----5:R-:W-:Y:S02]  /*1bb50*/  F2FP.PACK_AB R149, R162, R164 ;  /* 0x000000a4a295723e */ /* 0x020fe400000000ff */
[----:B------:R-:W-:Y:S01]  /*1bb60*/  FFMA.FTZ R80, R160, c[0x0][0x2d0], -R153 ;  /* 0x0000b400a0507a23 */ /* 0x000fe20000010899 */
[----:B------:R-:W-:Y:S04]  /*1bb70*/  HMMA.16816.F32 R64, R76, R90, R64 ;  /* 0x0000005a4c40723c */ /* 0x000fe80000001840 */
[----:B------:R-:W-:Y:S01]  /*1bb80*/  F2FP.PACK_AB R82, R177, R178 ;  /* 0x000000b2b152723e */ /* 0x000fe200000000ff */
[----:B------:R3:W4:Y:S02]  /*1bb90*/  MUFU.EX2 R161, R80 ;  /* 0x0000005000a17308 */ /* 0x0007240000000800 */
[----:B------:R-:W-:Y:S02]  /*1bba0*/  F2FP.PACK_AB R76, R185, R183 ;  /* 0x000000b7b94c723e */ /* 0x000fe400000000ff */
[----:B------:R-:W-:Y:S03]  /*1bbb0*/  F2FP.PACK_AB R78, R184, R186 ;  /* 0x000000bab84e723e */ /* 0x000fe600000000ff */
[----:B-1----:R-:W-:Y:S01]  /*1bbc0*/  FFMA.FTZ R84, R158, c[0x0][0x2d0], -R152 ;  /* 0x0000b4009e547a23 */ /* 0x002fe20000010898 */
[----:B------:R-:W-:Y:S02]  /*1bbd0*/  F2FP.PACK_AB R77, R180, R182 ;  /* 0x000000b6b44d723e */ /* 0x000fe400000000ff */
[----:B------:R-:W-:Y:S01]  /*1bbe0*/  F2FP.PACK_AB R79, R179, R181 ;  /* 0x000000b5b34f723e */ /* 0x000fe200000000ff */
[----:B------:R1:W5:Y:S01]  /*1bbf0*/  MUFU.EX2 R169, R84 ;  /* 0x0000005400a97308 */ /* 0x0003620000000800 */
[----:B------:R-:W-:Y:S02]  /*1bc00*/  F2FP.PACK_AB R81, R140, R141 ;  /* 0x0000008d8c51723e */ /* 0x000fe400000000ff */
[----:B------:R-:W-:Y:S01]  /*1bc10*/  F2FP.PACK_AB R83, R156, R155 ;  /* 0x0000009b9c53723e */ /* 0x000fe200000000ff */
[----:B--2---:R-:W-:Y:S06]  /*1bc20*/  LDSM.16.MT88.4 R88, [R205+0x1800] ;  /* 0x00180000cd58783b */ /* 0x004fec0000004200 */
[----:B------:R2:W-:Y:S01]  /*1bc30*/  MUFU.EX2 R159, R92 ;  /* 0x0000005c009f7308 */ /* 0x0005e20000000800 */
[--C-:B---3--:R-:W-:Y:S01]  /*1bc40*/  FFMA.FTZ R80, R101, c[0x0][0x2d0], -R154.reuse ;  /* 0x0000b40065507a23 */ /* 0x108fe2000001089a */
[----:B----4-:R-:W-:Y:S01]  /*1bc50*/  F2FP.PACK_AB R151, R161, R163 ;  /* 0x000000a3a197723e */ /* 0x010fe200000000ff */
[----:B------:R-:W-:Y:S07]  /*1bc60*/  LDSM.16.MT88.4 R100, [R201+0x2000] ;  /* 0x00200000c964783b */ /* 0x000fee0000004200 */
[----:B------:R3:W4:Y:S01]  /*1bc70*/  MUFU.EX2 R160, R80 ;  /* 0x0000005000a07308 */ /* 0x0007220000000800 */
[----:B-1----:R-:W1:Y:S01]  /*1bc80*/  LDSM.16.MT88.4 R84, [R201+0x1800] ;  /* 0x00180000c954783b */ /* 0x002e620000004200 */
[----:B-----5:R-:W-:Y:S08]  /*1bc90*/  F2FP.PACK_AB R150, R169, R174 ;  /* 0x000000aea996723e */ /* 0x020ff000000000ff */
[----:B------:R-:W-:Y:S01]  /*1bca0*/  MUFU.EX2 R152, R74 ;  /* 0x0000004a00987308 */ /* 0x000fe20000000800 */
[----:B--2---:R-:W2:Y:S01]  /*1bcb0*/  LDSM.16.MT88.4 R92, [R202+0x1800] ;  /* 0x00180000ca5c783b */ /* 0x004ea20000004200 */
[----:B---3--:R-:W-:Y:S02]  /*1bcc0*/  F2FP.PACK_AB R80, R142, R143 ;  /* 0x0000008f8e50723e */ /* 0x008fe400000000ff */
[----:B----4-:R-:W-:Y:S01]  /*1bcd0*/  F2FP.PACK_AB R144, R159, R160 ;  /* 0x000000a09f90723e */ /* 0x010fe200000000ff */
[-C--:B-1----:R-:W-:Y:S08]  /*1bce0*/  HMMA.16816.F32 R4, R76, R84.reuse, R4 ;  /* 0x000000544c04723c */ /* 0x082ff00000001804 */
[C---:B------:R-:W-:Y:S07]  /*1bcf0*/  HMMA.16816.F32 R8, R80.reuse, R84, R8 ;  /* 0x000000545008723c */ /* 0x040fee0000001808 */
[--C-:B------:R-:W-:Y:S01]  /*1bd00*/  FFMA.FTZ R84, R99, c[0x0][0x2d0], -R154.reuse ;  /* 0x0000b40063547a23 */ /* 0x100fe2000001089a */
[-C--:B------:R-:W-:Y:S03]  /*1bd10*/  HMMA.16816.F32 R12, R80, R86.reuse, R12 ;  /* 0x00000056500c723c */ /* 0x080fe6000000180c */
[----:B------:R1:W-:Y:S05]  /*1bd20*/  MUFU.EX2 R158, R84 ;  /* 0x00000054009e7308 */ /* 0x0003ea0000000800 */
[C---:B------:R-:W-:Y:S08]  /*1bd30*/  HMMA.16816.F32 R16, R76.reuse, R86, R16 ;  /* 0x000000564c10723c */ /* 0x040ff00000001810 */
[-C--:B------:R-:W-:Y:S08]  /*1bd40*/  HMMA.16816.F32 R20, R76, R88.reuse, R20 ;  /* 0x000000584c14723c */ /* 0x080ff00000001814 */
[C---:B------:R-:W-:Y:S04]  /*1bd50*/  HMMA.16816.F32 R24, R80.reuse, R88, R24 ;  /* 0x000000585018723c */ /* 0x040fe80000001818 */
[----:B-1----:R-:W-:Y:S02]  /*1bd60*/  FFMA.FTZ R84, R98, c[0x0][0x2d0], -R154 ;  /* 0x0000b40062547a23 */ /* 0x002fe4000001089a */
[----:B------:R-:W-:Y:S01]  /*1bd70*/  MUFU.EX2 R154, R96 ;  /* 0x00000060009a7308 */ /* 0x000fe20000000800 */
[--C-:B------:R-:W-:Y:S01]  /*1bd80*/  FFMA.FTZ R88, R97, c[0x0][0x2d0], -R2.reuse ;  /* 0x0000b40061587a23 */ /* 0x100fe20000010802 */
[-C--:B------:R-:W-:Y:S04]  /*1bd90*/  HMMA.16816.F32 R28, R80, R90.reuse, R28 ;  /* 0x0000005a501c723c */ /* 0x080fe8000000181c */
[----:B------:R-:W-:Y:S04]  /*1bda0*/  FFMA.FTZ R2, R75, c[0x0][0x2d0], -R2 ;  /* 0x0000b4004b027a23 */ /* 0x000fe80000010802 */
[C---:B------:R-:W-:Y:S01]  /*1bdb0*/  HMMA.16816.F32 R32, R76.reuse, R90, R32 ;  /* 0x0000005a4c20723c */ /* 0x040fe20000001820 */
[----:B------:R1:W3:Y:S07]  /*1bdc0*/  MUFU.EX2 R157, R84 ;  /* 0x00000054009d7308 */ /* 0x0002ee0000000800 */
[-C--:B--2---:R-:W-:Y:S03]  /*1bdd0*/  HMMA.16816.F32 R36, R76, R92.reuse, R36 ;  /* 0x0000005c4c24723c */ /* 0x084fe60000001824 */
[----:B------:R2:W4:Y:S05]  /*1bde0*/  MUFU.EX2 R74, R2 ;  /* 0x00000002004a7308 */ /* 0x00052a0000000800 */
[C---:B------:R-:W-:Y:S05]  /*1bdf0*/  HMMA.16816.F32 R40, R80.reuse, R92, R40 ;  /* 0x0000005c5028723c */ /* 0x040fea0000001828 */
[----:B------:R-:W5:Y:S03]  /*1be00*/  MUFU.EX2 R153, R88 ;  /* 0x0000005800997308 */ /* 0x000f660000000800 */
[-C--:B------:R-:W-:Y:S01]  /*1be10*/  HMMA.16816.F32 R44, R80, R94.reuse, R44 ;  /* 0x0000005e502c723c */ /* 0x080fe2000000182c */
[----:B-1----:R-:W1:Y:S03]  /*1be20*/  LDSM.16.MT88.4 R84, [R204+0x1800] ;  /* 0x00180000cc54783b */ /* 0x002e660000004200 */
[----:B---3--:R-:W-:Y:S04]  /*1be30*/  F2FP.PACK_AB R146, R157, R158 ;  /* 0x0000009e9d92723e */ /* 0x008fe800000000ff */
[C---:B------:R-:W-:Y:S04]  /*1be40*/  HMMA.16816.F32 R48, R76.reuse, R94, R48 ;  /* 0x0000005e4c30723c */ /* 0x040fe80000001830 */
[----:B--2---:R-:W-:Y:S01]  /*1be50*/  FFMA.FTZ R2, R68, R113, R226 ;  /* 0x0000007144027223 */ /* 0x004fe200000100e2 */
[----:B----4-:R-:W-:Y:S02]  /*1be60*/  F2FP.PACK_AB R147, R74, R152 ;  /* 0x000000984a93723e */ /* 0x010fe400000000ff */
[----:B-----5:R-:W-:Y:S01]  /*1be70*/  F2FP.PACK_AB R145, R153, R154 ;  /* 0x0000009a9991723e */ /* 0x020fe200000000ff */
[-C--:B-1----:R-:W-:Y:S08]  /*1be80*/  HMMA.16816.F32 R52, R76, R84.reuse, R52 ;  /* 0x000000544c34723c */ /* 0x082ff00000001834 */
[C---:B------:R-:W-:Y:S07]  /*1be90*/  HMMA.16816.F32 R56, R80.reuse, R84, R56 ;  /* 0x000000545038723c */ /* 0x040fee0000001838 */
[----:B------:R-:W-:Y:S01]  /*1bea0*/  MOV R84, R71 ;  /* 0x0000004700547202 */ /* 0x000fe20000000f00 */
[-C--:B------:R-:W-:Y:S04]  /*1beb0*/  HMMA.16816.F32 R60, R80, R86.reuse, R60 ;  /* 0x00000056503c723c */ /* 0x080fe8000000183c */
[----:B------:R-:W-:Y:S04]  /*1bec0*/  MOV R85, R70 ;  /* 0x0000004600557202 */ /* 0x000fe80000000f00 */
[----:B------:R-:W-:Y:S07]  /*1bed0*/  HMMA.16816.F32 R64, R76, R86, R64 ;  /* 0x000000564c40723c */ /* 0x000fee0000001840 */
[----:B------:R-:W-:Y:S01]  /*1bee0*/  MOV R86, R3 ;  /* 0x0000000300567202 */ /* 0x000fe20000000f00 */
[-C--:B------:R-:W-:Y:S07]  /*1bef0*/  HMMA.16816.F32 R88, R148, R100.reuse, R4 ;  /* 0x000000649458723c */ /* 0x080fee0000001804 */
[----:B------:R-:W-:Y:S01]  /*1bf00*/  FFMA.FTZ R5, R73, R115, R236 ;  /* 0x0000007349057223 */ /* 0x000fe200000100ec */
[C---:B------:R-:W-:Y:S04]  /*1bf10*/  HMMA.16816.F32 R92, R144.reuse, R100, R8 ;  /* 0x00000064905c723c */ /* 0x040fe80000001808 */
[----:B------:R-:W-:Y:S02]  /*1bf20*/  FFMA.FTZ R4, R69, R114, R232 ;  /* 0x0000007245047223 */ /* 0x000fe400000100e8 */
        /* <DEDUP_REMOVED lines=97> */
.L_x_959:
[----:B--2---:R-:W2:Y:S02]  /*1c540*/  LDL R0, [R1+0x8] ;  /* 0x0000080001007983 */ /* 0x004ea40000100800 */
[----:B--2---:R-:W-:-:S13]  /*1c550*/  ISETP.GE.AND P0, PT, R216, R0, PT ;  /* 0x00000000d800720c */ /* 0x004fda0003f06270 */
[----:B------:R-:W-:Y:S05]  /*1c560*/  @!P0 BRA `(.L_x_961) ;  /* 0x0000575000008947 */ /* 0x000fea0003800000 */
[----:B------:R-:W-:Y:S01]  /*1c570*/  IMAD.MOV.U32 R85, RZ, RZ, R71 ;  /* 0x000000ffff557224 */ /* 0x000fe200078e0047 */
[----:B------:R-:W-:Y:S01]  /*1c580*/  MOV R87, R3 ;  /* 0x0000000300577202 */ /* 0x000fe20000000f00 */
[----:B------:R-:W-:Y:S01]  /*1c590*/  IMAD.MOV.U32 R84, RZ, RZ, R72 ;  /* 0x000000ffff547224 */ /* 0x000fe200078e0048 */
[----:B------:R-:W-:Y:S02]  /*1c5a0*/  MOV R86, R70 ;  /* 0x0000004600567202 */ /* 0x000fe40000000f00 */
.L_x_978:
        /* <DEDUP_REMOVED lines=10> */
[----:B------:R-:W-:Y:S03]  /*1c650*/  IMAD R0, R216, c[0x0][0x20c], R0 ;  /* 0x00008300d8007a24 */ /* 0x000fe600078e0200 */
        /* <DEDUP_REMOVED lines=11> */
[----:B------:R-:W2:Y:S04]  /*1c710*/  LDL R228, [R1+0x8] ;  /* 0x0000080001e47983 */ /* 0x000ea80000100800 */
        /* <DEDUP_REMOVED lines=25> */
[-C--:B------:R-:W-:Y:S05]  /*1c8b0*/  HMMA.16816.F32 R4, R156, R160.reuse, R4 ;  /* 0x000000a09c04723c */ /* 0x080fea0000001804 */
[----:B--2---:R-:W-:Y:S02]  /*1c8c0*/  MOV R3, R172 ;  /* 0x000000ac00037202 */ /* 0x004fe40000000f00 */
[----:B------:R-:W-:Y:S01]  /*1c8d0*/  MOV R172, c[0x0][0x208] ;  /* 0x0000820000ac7a02 */ /* 0x000fe20000000f00 */
[C---:B------:R-:W-:Y:S04]  /*1c8e0*/  HMMA.16816.F32 R8, R164.reuse, R160, R8 ;  /* 0x000000a0a408723c */ /* 0x040fe80000001808 */
[----:B------:R-:W-:Y:S03]  /*1c8f0*/  SHF.L.U32 R180, R172, 0x5, RZ ;  /* 0x00000005acb47819 */ /* 0x000fe600000006ff */
[----:B------:R-:W-:Y:S01]  /*1c900*/  IMAD.WIDE.U32 R160, R216, c[0x0][0x208], RZ ;  /* 0x00008200d8a07a25 */ /* 0x000fe200078e00ff */
[-C--:B------:R-:W-:Y:S04]  /*1c910*/  HMMA.16816.F32 R12, R164, R162.reuse, R12 ;  /* 0x000000a2a40c723c */ /* 0x080fe8000000180c */
[----:B------:R-:W-:Y:S01]  /*1c920*/  IADD3 R0, R161, R0, RZ ;  /* 0x00000000a1007210 */ /* 0x000fe20007ffe0ff */
[----:B------:R-:W-:Y:S03]  /*1c930*/  IMAD.WIDE.U32 R2, R160, 0x50, R2 ;  /* 0x00000050a0027825 */ /* 0x000fe600078e0002 */
[C---:B------:R-:W-:Y:S01]  /*1c940*/  HMMA.16816.F32 R16, R156.reuse, R162, R16 ;  /* 0x000000a29c10723c */ /* 0x040fe20000001810 */
[----:B------:R-:W2:Y:S03]  /*1c950*/  LDSM.16.M88.4 R160, [R213] ;  /* 0x00000000d5a0783b */ /* 0x000ea60000000200 */
[----:B------:R-:W-:Y:S01]  /*1c960*/  IMAD R0, R0, 0x50, RZ ;  /* 0x0000005000007824 */ /* 0x000fe200078e02ff */
[----:B------:R-:W-:Y:S03]  /*1c970*/  LEA R178, P0, R2, c[0x0][0x1f8], 0x1 ;  /* 0x00007e0002b27a11 */ /* 0x000fe600078008ff */
[-C--:B------:R-:W-:Y:S04]  /*1c980*/  HMMA.16816.F32 R20, R156, R168.reuse, R20 ;  /* 0x000000a89c14723c */ /* 0x080fe80000001814 */
[----:B------:R-:W-:Y:S02]  /*1c990*/  IADD3 R0, R3, R0, RZ ;  /* 0x0000000003007210 */ /* 0x000fe40007ffe0ff */
[----:B------:R-:W-:Y:S02]  /*1c9a0*/  IADD3 R176, P1, R178, R180, RZ ;  /* 0x000000b4b2b07210 */ /* 0x000fe40007f3e0ff */
[C---:B------:R-:W-:Y:S04]  /*1c9b0*/  HMMA.16816.F32 R24, R164.reuse, R168, R24 ;  /* 0x000000a8a418723c */ /* 0x040fe80000001818 */
[----:B------:R-:W-:Y:S02]  /*1c9c0*/  LEA.HI.X R179, R2, c[0x0][0x1fc], R0, 0x1, P0 ;  /* 0x00007f0002b37a11 */ /* 0x000fe400000f0c00 */
[----:B------:R-:W-:Y:S02]  /*1c9d0*/  SHF.L.U64.HI R0, R172, R217, c[0x0][0x20c] ;  /* 0x00008300ac007619 */ /* 0x000fe400000102d9 */
[-C--:B------:R-:W-:Y:S01]  /*1c9e0*/  HMMA.16816.F32 R28, R164, R170.reuse, R28 ;  /* 0x000000aaa41c723c */ /* 0x080fe2000000181c */
[----:B------:R-:W3:Y:S03]  /*1c9f0*/  LDSM.16.M88.4 R172, [R212] ;  /* 0x00000000d4ac783b */ /* 0x000ee60000000200 */
[----:B------:R-:W-:Y:S02]  /*1ca00*/  IADD3.X R177, R179, R0, RZ, P1, !PT ;  /* 0x00000000b3b17210 */ /* 0x000fe40000ffe4ff */
[----:B------:R-:W-:Y:S02]  /*1ca10*/  IADD3 R168, P0, R176, R180, RZ ;  /* 0x000000b4b0a87210 */ /* 0x000fe40007f1e0ff */
[C---:B------:R-:W-:Y:S01]  /*1ca20*/  HMMA.16816.F32 R32, R156.reuse, R170, R32 ;  /* 0x000000aa9c20723c */ /* 0x040fe20000001820 */
[----:B------:R-:W-:Y:S01]  /*1ca30*/  @!PT LDS RZ, [RZ] ;  /* 0x00000000fffff984 */ /* 0x000fe20000000800 */
[----:B------:R-:W-:Y:S01]  /*1ca40*/  @!PT LDS RZ, [RZ] ;  /* 0x00000000fffff984 */ /* 0x000fe20000000800 */
[----:B------:R-:W-:Y:S01]  /*1ca50*/  @!PT LDS RZ, [RZ] ;  /* 0x00000000fffff984 */ /* 0x000fe20000000800 */
[----:B------:R4:W-:Y:S03]  /*1ca60*/  LDGSTS.E.BYPASS.LTC128B.128 [R219+0x100], [R178.64], !P4 ;  /* 0x00100000b2db7fae */ /* 0x0009e6000e101d48 */
[----:B------:R-:W-:Y:S02]  /*1ca70*/  IADD3.X R169, R177, R0, RZ, P0, !PT ;  /* 0x00000000b1a97210 */ /* 0x000fe400007fe4ff */
[----:B------:R-:W-:Y:S02]  /*1ca80*/  IADD3 R2, P1, R168, R180, RZ ;  /* 0x000000b4a8027210 */ /* 0x000fe40007f3e0ff */
[-C--:B-1----:R-:W-:Y:S01]  /*1ca90*/  HMMA.16816.F32 R36, R156, R152.reuse, R36 ;  /* 0x000000989c24723c */ /* 0x082fe20000001824 */
[----:B------:R4:W-:Y:S03]  /*1caa0*/  LDGSTS.E.BYPASS.LTC128B.128 [R219+0x900], [R176.64], !P4 ;  /* 0x00900000b0db7fae */ /* 0x0009e6000e101d48 */
[----:B------:R-:W-:Y:S02]  /*1cab0*/  IADD3.X R3, R169, R0, RZ, P1, !PT ;  /* 0x00000000a9037210 */ /* 0x000fe40000ffe4ff */
[----:B------:R-:W-:Y:S02]  /*1cac0*/  IADD3 R170, P0, R2, R180, RZ ;  /* 0x000000b402aa7210 */ /* 0x000fe40007f1e0ff */
[C---:B------:R-:W-:Y:S01]  /*1cad0*/  HMMA.16816.F32 R40, R164.reuse, R152, R40 ;  /* 0x00000098a428723c */ /* 0x040fe20000001828 */
[----:B------:R1:W-:Y:S03]  /*1cae0*/  LDGSTS.E.BYPASS.LTC128B.128 [R219+0x1100], [R168.64], !P4 ;  /* 0x01100000a8db7fae */ /* 0x0003e6000e101d48 */
[----:B------:R-:W-:Y:S04]  /*1caf0*/  IADD3.X R171, R3, R0, RZ, P0, !PT ;  /* 0x0000000003ab7210 */ /* 0x000fe800007fe4ff */
[-C--:B------:R-:W-:Y:S01]  /*1cb00*/  HMMA.16816.F32 R44, R164, R154.reuse, R44 ;  /* 0x0000009aa42c723c */ /* 0x080fe2000000182c */
[----:B------:R5:W-:Y:S07]  /*1cb10*/  LDGSTS.E.BYPASS.LTC128B.128 [R219+0x1900], [R2.64], !P4 ;  /* 0x0190000002db7fae */ /* 0x000bee000e101d48 */
[C---:B------:R-:W-:Y:S01]  /*1cb20*/  HMMA.16816.F32 R48, R156.reuse, R154, R48 ;  /* 0x0000009a9c30723c */ /* 0x040fe20000001830 */
[----:B------:R1:W-:Y:S07]  /*1cb30*/  LDGSTS.E.BYPASS.LTC128B.128 [R219+0x2100], [R170.64], !P4 ;  /* 0x02100000aadb7fae */ /* 0x0003ee000e101d48 */
[-C--:B--2---:R-:W-:Y:S01]  /*1cb40*/  HMMA.16816.F32 R52, R156, R160.reuse, R52 ;  /* 0x000000a09c34723c */ /* 0x084fe20000001834 */
[----:B----4-:R-:W-:Y:S07]  /*1cb50*/  LDSM.16.M88.4 R176, [R206] ;  /* 0x00000000ceb0783b */ /* 0x010fee0000000200 */
[C---:B------:R-:W-:Y:S01]  /*1cb60*/  HMMA.16816.F32 R56, R164.reuse, R160, R56 ;  /* 0x000000a0a438723c */ /* 0x040fe20000001838 */
[----:B------:R-:W-:Y:S07]  /*1cb70*/  LDSM.16.M88.4 R180, [R208+0x2000] ;  /* 0x00200000d0b4783b */ /* 0x000fee0000000200 */
[-C--:B------:R-:W-:Y:S01]  /*1cb80*/  HMMA.16816.F32 R60, R164, R162.reuse, R60 ;  /* 0x000000a2a43c723c */ /* 0x080fe2000000183c */
[----:B------:R-:W-:Y:S07]  /*1cb90*/  LDSM.16.M88.4 R184, [R206+0x800] ;  /* 0x00080000ceb8783b */ /* 0x000fee0000000200 */
[C---:B------:R-:W-:Y:S01]  /*1cba0*/  HMMA.16816.F32 R64, R156.reuse, R162, R64 ;  /* 0x000000a29c40723c */ /* 0x040fe20000001840 */
[----:B-1----:R-:W1:Y:S03]  /*1cbb0*/  LDSM.16.M88.4 R168, [R208] ;  /* 0x00000000d0a8783b */ /* 0x002e660000000200 */
[----:B------:R-:W-:Y:S04]  /*1cbc0*/  ISETP.GT.AND P0, PT, R216, R228, PT ;  /* 0x000000e4d800720c */ /* 0x000fe80003f04270 */
[-C--:B---3--:R-:W-:Y:S01]  /*1cbd0*/  HMMA.16816.F32 R68, R156, R172.reuse, R68 ;  /* 0x000000ac9c44723c */ /* 0x088fe20000001844 */
[----:B------:R-:W2:Y:S07]  /*1cbe0*/  LDSM.16.M88.4 R152, [R206+0x1000] ;  /* 0x00100000ce98783b */ /* 0x000eae0000000200 */
[C---:B------:R-:W-:Y:S01]  /*1cbf0*/  HMMA.16816.F32 R72, R164.reuse, R172, R72 ;  /* 0x000000aca448723c */ /* 0x040fe20000001848 */
[----:B------:R-:W3:Y:S07]  /*1cc00*/  LDSM.16.M88.4 R188, [R206+0x1800] ;  /* 0x00180000cebc783b */ /* 0x000eee0000000200 */
[-C--:B------:R-:W-:Y:S01]  /*1cc10*/  HMMA.16816.F32 R76, R164, R174.reuse, R76 ;  /* 0x000000aea44c723c */ /* 0x080fe2000000184c */
[----:B------:R-:W4:Y:S07]  /*1cc20*/  LDSM.16.M88.4 R192, [R206+0x2000] ;  /* 0x00200000cec0783b */ /* 0x000f2e0000000200 */
[----:B------:R-:W-:Y:S01]  /*1cc30*/  HMMA.16816.F32 R80, R156, R174, R80 ;  /* 0x000000ae9c50723c */ /* 0x000fe20000001850 */
[----:B------:R-:W-:Y:S07]  /*1cc40*/  LDSM.16.M88.4 R160, [R209] ;  /* 0x00000000d1a0783b */ /* 0x000fee0000000200 */
[-C--:B-1----:R-:W-:Y:S01]  /*1cc50*/  HMMA.16816.F32 R4, R168, R176.reuse, R4 ;  /* 0x000000b0a804723c */ /* 0x082fe20000001804 */
[----:B------:R-:W1:Y:S07]  /*1cc60*/  LDSM.16.M88.4 R196, [R203] ;  /* 0x00000000cbc4783b */ /* 0x000e6e0000000200 */
[C---:B------:R-:W-:Y:S01]  /*1cc70*/  HMMA.16816.F32 R8, R180.reuse, R176, R8 ;  /* 0x000000b0b408723c */ /* 0x040fe20000001808 */
[----:B------:R-:W1:Y:S07]  /*1cc80*/  LDSM.16.M88.4 R156, [R209+0x2000] ;  /* 0x00200000d19c783b */ /* 0x000e6e0000000200 */
[-C--:B------:R-:W-:Y:S01]  /*1cc90*/  HMMA.16816.F32 R12, R180, R178.reuse, R12 ;  /* 0x000000b2b40c723c */ /* 0x080fe2000000180c */
[----:B------:R-:W0:Y:S07]  /*1cca0*/  LDGDEPBAR ;  /* 0x00000000000079af */ /* 0x000e2e0000000000 */
        /* <DEDUP_REMOVED lines=58> */
[----:B------:R-:W-:Y:S01]  /*1d050*/  FMUL.FTZ R2, R43, c[0x0][0x320] ;  /* 0x0000c8002b027a20 */ /* 0x000fe20000410000 */
[-C--:B--2---:R-:W-:Y:S03]  /*1d060*/  HMMA.16816.F32 R52, R160, R4.reuse, R52 ;  /* 0x00000004a034723c */ /* 0x084fe60000001834 */
[----:B------:R-:W2:Y:S01]  /*1d070*/  MUFU.TANH R182, R2 ;  /* 0x0000000200b67308 */ /* 0x000ea20000002400 */
[----:B------:R-:W-:Y:S01]  /*1d080*/  BAR.SYNC.DEFER_BLOCKING 0x0 ;  /* 0x0000000000007b1d */ /* 0x000fe20000010000 */
[----:B------:R-:W-:Y:S02]  /*1d090*/  FMUL.FTZ R3, R42, c[0x0][0x320] ;  /* 0x0000c8002a037a20 */ /* 0x000fe40000410000 */
[----:B-1----:R-:W-:Y:S01]  /*1d0a0*/  FMUL.FTZ R0, R14, c[0x0][0x320] ;  /* 0x0000c8000e007a20 */ /* 0x002fe20000410000 */
[C---:B------:R-:W-:Y:S05]  /*1d0b0*/  HMMA.16816.F32 R56, R156.reuse, R4, R56 ;  /* 0x000000049c38723c */ /* 0x040fea0000001838 */
[----:B------:R1:W1:Y:S02]  /*1d0c0*/  MUFU.TANH R224, R0 ;  /* 0x0000000000e07308 */ /* 0x0002640000002400 */
[----:B------:R-:W-:Y:S01]  /*1d0d0*/  IADD3 R5, R229, R230, RZ ;  /* 0x000000e6e5057210 */ /* 0x000fe20007ffe0ff */
[-C--:B------:R-:W-:Y:S01]  /*1d0e0*/  HMMA.16816.F32 R60, R156, R6.reuse, R60 ;  /* 0x000000069c3c723c */ /* 0x080fe2000000183c */
[----:B------:R-:W-:Y:S04]  /*1d0f0*/  MOV R229, c[0x0][0x2c4] ;  /* 0x0000b10000e57a02 */ /* 0x000fe80000000f00 */
[----:B------:R-:W-:Y:S02]  /*1d100*/  ISETP.NE.AND P2, PT, R229, 0x1, PT ;  /* 0x00000001e500780c */ /* 0x000fe40003f45270 */
[----:B------:R2:W2:Y:S01]  /*1d110*/  MUFU.TANH R183, R3 ;  /* 0x0000000300b77308 */ /* 0x0004a20000002400 */
[C---:B------:R-:W-:Y:S07]  /*1d120*/  HMMA.16816.F32 R64, R160.reuse, R6, R64 ;  /* 0x00000006a040723c */ /* 0x040fee0000001840 */
[----:B------:R-:W-:Y:S01]  /*1d130*/  @P0 MOV R6, R232 ;  /* 0x000000e800060202 */ /* 0x000fe20000000f00 */
[-C--:B-----5:R-:W-:Y:S04]  /*1d140*/  HMMA.16816.F32 R68, R160, R8.reuse, R68 ;  /* 0x00000008a044723c */ /* 0x0a0fe80000001844 */
[----:B-1----:R-:W-:Y:S01]  /*1d150*/  FMUL.FTZ R0, R15, c[0x0][0x320] ;  /* 0x0000c8000f007a20 */ /* 0x002fe20000410000 */
[----:B------:R-:W-:Y:S01]  /*1d160*/  @P0 MOV R7, R231 ;  /* 0x000000e700070202 */ /* 0x000fe20000000f00 */
[----:B------:R-:W-:Y:S02]  /*1d170*/  FMUL.FTZ R2, R58, c[0x0][0x320] ;  /* 0x0000c8003a027a20 */ /* 0x000fe40000410000 */
[----:B------:R1:W1:Y:S01]  /*1d180*/  MUFU.TANH R223, R0 ;  /* 0x0000000000df7308 */ /* 0x0002620000002400 */
[C---:B------:R-:W-:Y:S04]  /*1d190*/  HMMA.16816.F32 R72, R156.reuse, R8, R72 ;  /* 0x000000089c48723c */ /* 0x040fe80000001848 */
[----:B--2---:R-:W-:Y:S02]  /*1d1a0*/  FMUL.FTZ R3, R57, c[0x0][0x320] ;  /* 0x0000c80039037a20 */ /* 0x004fe40000410000 */
[----:B------:R-:W2:Y:S01]  /*1d1b0*/  LDL R57, [R1+0x24] ;  /* 0x0000240001397983 */ /* 0x000ea20000100800 */
[----:B------:R-:W-:Y:S02]  /*1d1c0*/  @P0 MOV R9, c[0x0][0x1e0] ;  /* 0x0000780000090a02 */ /* 0x000fe40000000f00 */
[----:B------:R5:W2:Y:S01]  /*1d1d0*/  MUFU.TANH R167, R2 ;  /* 0x0000000200a77308 */ /* 0x000aa20000002400 */
[-C--:B------:R-:W-:Y:S08]  /*1d1e0*/  HMMA.16816.F32 R76, R156, R10.reuse, R76 ;  /* 0x0000000a9c4c723c */ /* 0x080ff0000000184c */
[----:B------:R-:W-:Y:S04]  /*1d1f0*/  HMMA.16816.F32 R80, R160, R10, R80 ;  /* 0x0000000aa050723c */ /* 0x000fe80000001850 */
[----:B-1----:R-:W-:Y:S04]  /*1d200*/  FMUL.FTZ R0, R16, c[0x0][0x320] ;  /* 0x0000c80010007a20 */ /* 0x002fe80000410000 */
[----:B------:R1:W1:Y:S01]  /*1d210*/  MUFU.TANH R175, R0 ;  /* 0x0000000000af7308 */ /* 0x0002620000002400 */
[----:B-----5:R-:W-:Y:S07]  /*1d220*/  @P0 IADD3 R2, R216, -0x1, RZ ;  /* 0xffffffffd8020810 */ /* 0x020fee0007ffe0ff */
[----:B------:R-:W-:Y:S02]  /*1d230*/  FMUL.FTZ R4, R78, c[0x0][0x320] ;  /* 0x0000c8004e047a20 */ /* 0x000fe40000410000 */
[----:B-1----:R-:W-:Y:S04]  /*1d240*/  FMUL.FTZ R0, R17, c[0x0][0x320] ;  /* 0x0000c80011007a20 */ /* 0x002fe80000410000 */
        /* <DEDUP_REMOVED lines=76> */
[----:B-----5:R-:W-:Y:S02]  /*1d710*/  FMUL.FTZ R0, R60, c[0x0][0x320] ;  /* 0x0000c8003c007a20 */ /* 0x020fe40000410000 */
[----:B------:R-:W5:Y:S06]  /*1d720*/  LDL R60, [R1+0x1c] ;  /* 0x00001c00013c7983 */ /* 0x000f6c0000100800 */
[----:B------:R1:W1:Y:S02]  /*1d730*/  MUFU.TANH R53, R0 ;  /* 0x0000000000357308 */ /* 0x0002640000002400 */
[----:B-1----:R-:W-:Y:S08]  /*1d740*/  FMUL.FTZ R0, R61, c[0x0][0x320] ;  /* 0x0000c8003d007a20 */ /* 0x002ff00000410000 */
[----:B------:R1:W1:Y:S02]  /*1d750*/  MUFU.TANH R52, R0 ;  /* 0x0000000000347308 */ /* 0x0002640000002400 */
[----:B-1----:R-:W-:Y:S02]  /*1d760*/  FMUL.FTZ R0, R62, c[0x0][0x320] ;  /* 0x0000c8003e007a20 */ /* 0x002fe40000410000 */
[----:B------:R-:W5:Y:S06]  /*1d770*/  LDL R62, [R1+0x20] ;  /* 0x00002000013e7983 */ /* 0x000f6c0000100800 */
        /* <DEDUP_REMOVED lines=8> */
[----:B-1----:R-:W-:Y:S01]  /*1d800*/  @P0 SHF.L.U32 R4, R9, 0x5, RZ ;  /* 0x0000000509040819 */ /* 0x002fe200000006ff */
[----:B--2---:R-:W-:Y:S08]  /*1d810*/  FMUL.FTZ R0, R66, c[0x0][0x320] ;  /* 0x0000c80042007a20 */ /* 0x004ff00000410000 */
[----:B------:R1:W2:Y:S02]  /*1d820*/  MUFU.TANH R46, R0 ;  /* 0x00000000002e7308 */ /* 0x0002a40000002400 */
[----:B-1----:R-:W-:Y:S08]  /*1d830*/  FMUL.FTZ R0, R67, c[0x0][0x320] ;  /* 0x0000c80043007a20 */ /* 0x002ff00000410000 */
        /* <DEDUP_REMOVED lines=62> */
[----:B------:R1:W1:Y:S02]  /*1dc20*/  MUFU.TANH R24, R2 ;  /* 0x0000000200187308 */ /* 0x0002640000002400 */
[----:B-1----:R-:W-:Y:S04]  /*1dc30*/  IADD3 R2, -R57, 0x1, R0 ;  /* 0x0000000139027810 */ /* 0x002fe80007ffe100 */
[----:B-----5:R-:W-:Y:S04]  /*1dc40*/  IADD3 R2, -R60, R2, R62 ;  /* 0x000000023c027210 */ /* 0x020fe80007ffe13e */
[C---:B------:R-:W-:Y:S02]  /*1dc50*/  IADD3 R6, R2.reuse, c[0x0][0x328], RZ ;  /* 0x0000ca0002067a10 */ /* 0x040fe40007ffe0ff */
[----:B------:R-:W-:Y:S02]  /*1dc60*/  IADD3 R7, R2, UR4, RZ ;  /* 0x0000000402077c10 */ /* 0x000fe4000fffe0ff */
[----:B--2---:R-:W-:Y:S02]  /*1dc70*/  IADD3 R3, R6, R4, RZ ;  /* 0x0000000406037210 */ /* 0x004fe40007ffe0ff */
[----:B------:R-:W-:Y:S01]  /*1dc80*/  IADD3 R2, R4, R7, RZ ;  /* 0x0000000704027210 */ /* 0x000fe20007ffe0ff */
[----:B------:R-:W-:-:S05]  /*1dc90*/  @!P5 BRA `(.L_x_962) ;  /* 0x000001800000d947 */ /* 0x000fca0003800000 */
[----:B---34-:R-:W-:Y:S01]  /*1dca0*/  IADD3 R4, -R60, R62, R4 ;  /* 0x0000003e3c047210 */ /* 0x018fe20007ffe104 */
        /* <DEDUP_REMOVED lines=12> */
.L_x_964:
[----:B------:R-:W-:Y:S04]  /*1dd70*/  MOV R8, c[0x0][0x32c] ;  /* 0x0000cb0000087a02 */ /* 0x000fe80000000f00 */
[----:B------:R-:W-:Y:S11]  /*1dd80*/  ISETP.NE.AND P0, PT, R8, 0x1, PT ;  /* 0x000000010800780c */ /* 0x000ff60003f05270 */
[----:B------:R-:W-:Y:S02]  /*1dd90*/  @!UPT UIADD3 URZ, URZ, URZ, URZ ;  /* 0x0000003f3f3ff290 */ /* 0x000fe4000fffe03f */
[----:B------:R-:W-:Y:S05]  /*1dda0*/  @P0 IMAD.HI.U32 R8, R4, c[0x0][0x330], RZ ;  /* 0x0000cc0004080a27 */ /* 0x000fea00078e00ff */
[----:B------:R-:W-:Y:S02]  /*1ddb0*/  @P0 SHF.R.U32.HI R4, RZ, c[0x0][0x334], R8 ;  /* 0x0000cd00ff040a19 */ /* 0x000fe40000011608 */
.L_x_965:
[----:B------:R-:W-:Y:S05]  /*1ddc0*/  BSYNC B0 ;  /* 0x0000000000007941 */ /* 0x000fea0003800000 */
.L_x_963:
[----:B------:R-:W-:Y:S04]  /*1ddd0*/  IMAD.IADD R8, R0, 0x1, -R57 ;  /* 0x0000000100087824 */ /* 0x000fe800078e0a39 */
[----:B------:R-:W-:Y:S05]  /*1dde0*/  IMAD R4, R4, c[0x0][0x32c], R8 ;  /* 0x0000cb0004047a24 */ /* 0x000fea00078e0208 */
[----:B------:R-:W-:Y:S02]  /*1ddf0*/  IADD3 R8, R4, c[0x0][0x32c], RZ ;  /* 0x0000cb0004087a10 */ /* 0x000fe40007ffe0ff */
[----:B------:R-:W-:Y:S02]  /*1de00*/  IMNMX R2, R2, R4, !PT ;  /* 0x0000000402027217 */ /* 0x000fe40007800200 */
[----:B------:R-:W-:Y:S02]  /*1de10*/  IMNMX R3, R3, R8, PT ;  /* 0x0000000803037217 */ /* 0x000fe40003800200 */
.L_x_962:
[C---:B---34-:R-:W-:Y:S01]  /*1de20*/  ISETP.GE.AND P0, PT, R0.reuse, 0x2, PT ;  /* 0x000000020000780c */ /* 0x058fe20003f06270 */
        /* <DEDUP_REMOVED lines=113> */
.L_x_968:
[----:B------:R-:W-:Y:S04]  /*1e540*/  MOV R23, c[0x0][0x32c] ;  /* 0x0000cb0000177a02 */ /* 0x000fe80000000f00 */
[----:B------:R-:W-:Y:S11]  /*1e550*/  ISETP.NE.AND P0, PT, R23, 0x1, PT ;  /* 0x000000011700780c */ /* 0x000ff60003f05270 */
[----:B------:R-:W-:Y:S02]  /*1e560*/  @!UPT UIADD3 URZ, URZ, URZ, URZ ;  /* 0x0000003f3f3ff290 */ /* 0x000fe4000fffe03f */
[----:B------:R-:W-:Y:S05]  /*1e570*/  @P0 IMAD.HI.U32 R23, R4, c[0x0][0x330], RZ ;  /* 0x0000cc0004170a27 */ /* 0x000fea00078e00ff */
[----:B------:R-:W-:Y:S02]  /*1e580*/  @P0 SHF.R.U32.HI R4, RZ, c[0x0][0x334], R23 ;  /* 0x0000cd00ff040a19 */ /* 0x000fe40000011617 */
.L_x_969:
[----:B------:R-:W-:Y:S05]  /*1e590*/  BSYNC B0 ;  /* 0x0000000000007941 */ /* 0x000fea0003800000 */
.L_x_967:
[----:B------:R-:W-:Y:S04]  /*1e5a0*/  IMAD.IADD R23, R0, 0x1, -R57 ;  /* 0x0000000100177824 */ /* 0x000fe800078e0a39 */
[----:B------:R-:W-:Y:S05]  /*1e5b0*/  IMAD R4, R4, c[0x0][0x32c], R23 ;  /* 0x0000cb0004047a24 */ /* 0x000fea00078e0217 */
[----:B------:R-:W-:Y:S02]  /*1e5c0*/  IADD3 R23, R4, c[0x0][0x32c], RZ ;  /* 0x0000cb0004177a10 */ /* 0x000fe40007ffe0ff */
[----:B------:R-:W-:Y:S02]  /*1e5d0*/  IMNMX R3, R3, R4, !PT ;  /* 0x0000000403037217 */ /* 0x000fe40007800200 */
[----:B------:R-:W-:Y:S02]  /*1e5e0*/  IMNMX R2, R2, R23, PT ;  /* 0x0000001702027217 */ /* 0x000fe40003800200 */
.L_x_966:
        /* <DEDUP_REMOVED lines=94> */
.L_x_972:
[----:B------:R-:W-:Y:S04]  /*1ebd0*/  MOV R23, c[0x0][0x32c] ;  /* 0x0000cb0000177a02 */ /* 0x000fe80000000f00 */
[----:B------:R-:W-:Y:S11]  /*1ebe0*/  ISETP.NE.AND P0, PT, R23, 0x1, PT ;  /* 0x000000011700780c */ /* 0x000ff60003f05270 */
[----:B------:R-:W-:Y:S02]  /*1ebf0*/  @!UPT UIADD3 URZ, URZ, URZ, URZ ;  /* 0x0000003f3f3ff290 */ /* 0x000fe4000fffe03f */
[----:B------:R-:W-:Y:S05]  /*1ec00*/  @P0 IMAD.HI.U32 R23, R4, c[0x0][0x330], RZ ;  /* 0x0000cc0004170a27 */ /* 0x000fea00078e00ff */
[----:B------:R-:W-:Y:S02]  /*1ec10*/  @P0 SHF.R.U32.HI R4, RZ, c[0x0][0x334], R23 ;  /* 0x0000cd00ff040a19 */ /* 0x000fe40000011617 */
.L_x_973:
[----:B------:R-:W-:Y:S05]  /*1ec20*/  BSYNC B0 ;  /* 0x0000000000007941 */ /* 0x000fea0003800000 */
.L_x_971:
[----:B------:R-:W-:Y:S04]  /*1ec30*/  IMAD.IADD R23, R0, 0x1, -R57 ;  /* 0x0000000100177824 */ /* 0x000fe800078e0a39 */
[----:B------:R-:W-:Y:S05]  /*1ec40*/  IMAD R4, R4, c[0x0][0x32c], R23 ;  /* 0x0000cb0004047a24 */ /* 0x000fea00078e0217 */
[----:B------:R-:W-:Y:S02]  /*1ec50*/  IADD3 R23, R4, c[0x0][0x32c], RZ ;  /* 0x0000cb0004177a10 */ /* 0x000fe40007ffe0ff */
[----:B------:R-:W-:Y:S02]  /*1ec60*/  IMNMX R3, R3, R4, !PT ;  /* 0x0000000403037217 */ /* 0x000fe40007800200 */
[----:B------:R-:W-:Y:S02]  /*1ec70*/  IMNMX R2, R2, R23, PT ;  /* 0x0000001702027217 */ /* 0x000fe40003800200 */
.L_x_970:
        /* <DEDUP_REMOVED lines=94> */
.L_x_976:
[----:B------:R-:W-:Y:S04]  /*1f260*/  MOV R5, c[0x0][0x32c] ;  /* 0x0000cb0000057a02 */ /* 0x000fe80000000f00 */
[----:B------:R-:W-:Y:S11]  /*1f270*/  ISETP.NE.AND P0, PT, R5, 0x1, PT ;  /* 0x000000010500780c */ /* 0x000ff60003f05270 */
[----:B------:R-:W-:Y:S02]  /*1f280*/  @!UPT UIADD3 URZ, URZ, URZ, URZ ;  /* 0x0000003f3f3ff290 */ /* 0x000fe4000fffe03f */
[----:B------:R-:W-:Y:S05]  /*1f290*/  @P0 IMAD.HI.U32 R5, R4, c[0x0][0x330], RZ ;  /* 0x0000cc0004050a27 */ /* 0x000fea00078e00ff */
[----:B------:R-:W-:Y:S02]  /*1f2a0*/  @P0 SHF.R.U32.HI R4, RZ, c[0x0][0x334], R5 ;  /* 0x0000cd00ff040a19 */ /* 0x000fe40000011605 */
.L_x_977:
[----:B------:R-:W-:Y:S05]  /*1f2b0*/  BSYNC B0 ;  /* 0x0000000000007941 */ /* 0x000fea0003800000 */
.L_x_975:
[----:B------:R-:W-:Y:S04]  /*1f2c0*/  IMAD.IADD R0, R0, 0x1, -R57 ;  /* 0x0000000100007824 */ /* 0x000fe800078e0a39 */
[----:B------:R-:W-:Y:S05]  /*1f2d0*/  IMAD R0, R4, c[0x0][0x32c], R0 ;  /* 0x0000cb0004007a24 */ /* 0x000fea00078e0200 */
[----:B------:R-:W-:Y:S02]  /*1f2e0*/  IADD3 R4, R0, c[0x0][0x32c], RZ ;  /* 0x0000cb0000047a10 */ /* 0x000fe40007ffe0ff */
[----:B------:R-:W-:Y:S02]  /*1f2f0*/  IMNMX R2, R2, R0, !PT ;  /* 0x0000000002027217 */ /* 0x000fe40007800200 */
[----:B------:R-:W-:Y:S02]  /*1f300*/  IMNMX R3, R3, R4, PT ;  /* 0x0000000403037217 */ /* 0x000fe40003800200 */
.L_x_974:
        /* <DEDUP_REMOVED lines=137> */
[----:B------:R-:W-:Y:S01]  /*1fba0*/  MOV R81, R228 ;  /* 0x000000e400517202 */ /* 0x000fe20000000f00 */
[----:B------:R-:W1:Y:S01]  /*1fbb0*/  MUFU.EX2 R49, R0 ;  /* 0x0000000000317308 */ /* 0x000e620000000800 */
[----:B--2---:R-:W-:Y:S02]  /*1fbc0*/  FMNMX.FTZ R4, R4, R6, !PT ;  /* 0x0000000604047209 */ /* 0x004fe40007810000 */
[----:B------:R-:W2:Y:S01]  /*1fbd0*/  SHFL.BFLY PT, R6, R5, 0x2, 0x1f ;  /* 0x0c401f0005067f89 */ /* 0x000ea200000e0000 */
[----:B------:R-:W-:Y:S02]  /*1fbe0*/  ISETP.GT.AND P0, PT, R2, 0x41, !P6 ;  /* 0x000000410200780c */ /* 0x000fe40007704270 */
[----:B------:R-:W-:Y:S02]  /*1fbf0*/  ISETP.NE.AND P5, PT, R8, RZ, PT ;  /* 0x000000ff0800720c */ /* 0x000fe40003fa5270 */
[C---:B------:R-:W-:Y:S02]  /*1fc00*/  ISETP.LT.OR P0, PT, R3.reuse, 0x42, P0 ;  /* 0x000000420300780c */ /* 0x040fe40000701670 */
[----:B------:R-:W-:Y:S01]  /*1fc10*/  MUFU.EX2 R228, R28 ;  /* 0x0000001c00e47308 */ /* 0x000fe20000000800 */
[----:B------:R-:W3:Y:S01]  /*1fc20*/  SHFL.BFLY PT, R7, R4, 0x1, 0x1f ;  /* 0x0c201f0004077f89 */ /* 0x000ee200000e0000 */
[----:B------:R-:W-:Y:S02]  /*1fc30*/  FSEL R166, R66, -INF , !P0 ;  /* 0xff80000042a67808 */ /* 0x000fe40004000000 */
[----:B------:R-:W-:Y:S02]  /*1fc40*/  ISETP.GT.AND P0, PT, R2, 0x48, !P5 ;  /* 0x000000480200780c */ /* 0x000fe40006f04270 */
[----:B------:R-:W-:Y:S02]  /*1fc50*/  ISETP.NE.AND P6, PT, R22, RZ, PT ;  /* 0x000000ff1600720c */ /* 0x000fe40003fc5270 */
[----:B------:R-:W-:Y:S02]  /*1fc60*/  ISETP.LT.OR P0, PT, R3, 0x49, P0 ;  /* 0x000000490300780c */ /* 0x000fe40000701670 */
[----:B------:R-:W-:Y:S02]  /*1fc70*/  ISETP.GT.AND P3, PT, R2, 0x49, !P6 ;  /* 0x000000490200780c */ /* 0x000fe40007764270 */
[----:B------:R-:W-:Y:S02]  /*1fc80*/  FSEL R165, R65, -INF , !P0 ;  /* 0xff80000041a57808 */ /* 0x000fe40004000000 */
[----:B------:R-:W-:Y:S01]  /*1fc90*/  ISETP.LT.OR P3, PT, R3, 0x4a, P3 ;  /* 0x0000004a0300780c */ /* 0x000fe20001f61670 */
[--C-:B------:R-:W-:Y:S01]  /*1fca0*/  FFMA.FTZ R3, R39, c[0x0][0x2d0], -R74.reuse ;  /* 0x0000b40027037a23 */ /* 0x100fe2000001084a */
[----:B-1----:R-:W-:Y:S02]  /*1fcb0*/  F2FP.PACK_AB R76, R49, R44 ;  /* 0x0000002c314c723e */ /* 0x002fe400000000ff */
[----:B--2---:R-:W-:Y:S01]  /*1fcc0*/  FMNMX.FTZ R0, R5, R6, !PT ;  /* 0x0000000605007209 */ /* 0x004fe20007810000 */
[----:B------:R1:W-:Y:S01]  /*1fcd0*/  MUFU.EX2 R247, R3 ;  /* 0x0000000300f77308 */ /* 0x0003e20000000800 */
[--C-:B------:R-:W-:Y:S01]  /*1fce0*/  FFMA.FTZ R5, R29, c[0x0][0x2d0], -R74.reuse ;  /* 0x0000b4001d057a23 */ /* 0x100fe2000001084a */
[----:B------:R-:W-:Y:S02]  /*1fcf0*/  FMNMX.FTZ R6, R21, R87, !PT ;  /* 0x0000005715067209 */ /* 0x000fe40007810000 */
[----:B------:R-:W-:Y:S02]  /*1fd00*/  FSEL R73, R67, -INF , !P3 ;  /* 0xff80000043497808 */ /* 0x000fe40005800000 */
[----:B---3--:R-:W-:Y:S02]  /*1fd10*/  FMNMX.FTZ R71, R4, R7, !PT ;  /* 0x0000000704477209 */ /* 0x008fe40007810000 */
[----:B------:R-:W2:Y:S02]  /*1fd20*/  SHFL.BFLY PT, R7, R0, 0x1, 0x1f ;  /* 0x0c201f0000077f89 */ /* 0x000ea400000e0000 */
[----:B------:R3:W-:Y:S01]  /*1fd30*/  MUFU.EX2 R50, R5 ;  /* 0x0000000500327308 */ /* 0x0007e20000000800 */
[C---:B------:R-:W-:Y:S01]  /*1fd40*/  FMUL.FTZ R4, R71.reuse, c[0x0][0x2d0] ;  /* 0x0000b40047047a20 */ /* 0x040fe20000410000 */
[----:B------:R-:W-:Y:S04]  /*1fd50*/  FSETP.NEU.FTZ.AND P1, PT, R71, -INF , PT ;  /* 0xff8000004700780b */ /* 0x000fe80003f3d000 */
[----:B------:R-:W-:Y:S02]  /*1fd60*/  FSEL R75, R4, RZ, P1 ;  /* 0x000000ff044b7208 */ /* 0x000fe40000800000 */
[----:B------:R-:W-:Y:S04]  /*1fd70*/  FMNMX.FTZ R4, R20, R6, !PT ;  /* 0x0000000614047209 */ /* 0x000fe80007810000 */
[----:B------:R-:W-:Y:S01]  /*1fd80*/  FMNMX.FTZ R4, R19, R4, !PT ;  /* 0x0000000413047209 */ /* 0x000fe20007810000 */
[--C-:B-1----:R-:W-:Y:S03]  /*1fd90*/  FFMA.FTZ R3, R35, c[0x0][0x2d0], -R75.reuse ;  /* 0x0000b40023037a23 */ /* 0x102fe6000001084b */
[----:B------:R-:W-:Y:S01]  /*1fda0*/  FMNMX.FTZ R4, R18, R4, !PT ;  /* 0x0000000412047209 */ /* 0x000fe20007810000 */
[----:B------:R1:W-:Y:S03]  /*1fdb0*/  MUFU.EX2 R241, R3 ;  /* 0x0000000300f17308 */ /* 0x0003e60000000800 */
[----:B------:R-:W-:Y:S02]  /*1fdc0*/  FMNMX.FTZ R4, R57, R4, !PT ;  /* 0x0000000439047209 */ /* 0x000fe40007810000 */
[----:B--2---:R-:W-:Y:S01]  /*1fdd0*/  FMNMX.FTZ R70, R0, R7, !PT ;  /* 0x0000000700467209 */ /* 0x004fe20007810000 */
[--C-:B------:R-:W-:Y:S01]  /*1fde0*/  FFMA.FTZ R0, R30, c[0x0][0x2d0], -R75.reuse ;  /* 0x0000b4001e007a23 */ /* 0x100fe2000001084b */
[----:B------:R-:W-:Y:S01]  /*1fdf0*/  FMNMX.FTZ R4, R60, R4, !PT ;  /* 0x000000043c047209 */ /* 0x000fe20007810000 */
[----:B---3--:R-:W-:Y:S01]  /*1fe00*/  FFMA.FTZ R5, R32, c[0x0][0x2d0], -R74 ;  /* 0x0000b40020057a23 */ /* 0x008fe2000001084a */
[----:B------:R-:W-:Y:S01]  /*1fe10*/  FSETP.NEU.FTZ.AND P0, PT, R70, -INF , PT ;  /* 0xff8000004600780b */ /* 0x000fe20003f1d000 */
[--C-:B------:R-:W-:Y:S01]  /*1fe20*/  FFMA.FTZ R32, R56, c[0x0][0x2d0], -R75.reuse ;  /* 0x0000b40038207a23 */ /* 0x100fe2000001084b */
[----:B------:R2:W-:Y:S01]  /*1fe30*/  MUFU.EX2 R251, R0 ;  /* 0x0000000000fb7308 */ /* 0x0005e20000000800 */
[----:B------:R-:W-:Y:S09]  /*1fe40*/  FMNMX.FTZ R4, R62, R4, !PT ;  /* 0x000000043e047209 */ /* 0x000ff20007810000 */
[----:B------:R3:W4:Y:S01]  /*1fe50*/  MUFU.EX2 R80, R5 ;  /* 0x0000000500507308 */ /* 0x0007220000000800 */
[--C-:B-1----:R-:W-:Y:S09]  /*1fe60*/  FFMA.FTZ R3, R36, c[0x0][0x2d0], -R75.reuse ;  /* 0x0000b40024037a23 */ /* 0x102ff2000001084b */
[----:B------:R1:W-:Y:S01]  /*1fe70*/  MUFU.EX2 R243, R3 ;  /* 0x0000000300f37308 */ /* 0x0003e20000000800 */
[----:B--2---:R-:W-:Y:S05]  /*1fe80*/  FMUL.FTZ R0, R70, c[0x0][0x2d0] ;  /* 0x0000b40046007a20 */ /* 0x004fea0000410000 */
[----:B------:R-:W-:Y:S04]  /*1fe90*/  FSEL R152, R0, RZ, P0 ;  /* 0x000000ff00987208 */ /* 0x000fe80000000000 */
[----:B------:R-:W-:Y:S01]  /*1fea0*/  MUFU.EX2 R227, R32 ;  /* 0x0000002000e37308 */ /* 0x000fe20000000800 */
[--C-:B---3--:R-:W-:Y:S01]  /*1feb0*/  FFMA.FTZ R5, R25, c[0x0][0x2d0], -R75.reuse ;  /* 0x0000b40019057a23 */ /* 0x108fe2000001084b */
[----:B----4-:R-:W-:Y:S01]  /*1fec0*/  F2FP.PACK_AB R78, R80, R50 ;  /* 0x00000032504e723e */ /* 0x010fe200000000ff */
[--C-:B------:R-:W-:Y:S02]  /*1fed0*/  FFMA.FTZ R2, R34, c[0x0][0x2d0], -R152.reuse ;  /* 0x0000b40022027a23 */ /* 0x100fe40000010898 */
[--C-:B------:R-:W-:Y:S05]  /*1fee0*/  FFMA.FTZ R16, R46, c[0x0][0x2d0], -R152.reuse ;  /* 0x0000b4002e107a23 */ /* 0x100fea0000010898 */
[----:B------:R2:W-:Y:S01]  /*1fef0*/  MUFU.EX2 R48, R5 ;  /* 0x0000000500307308 */ /* 0x0005e20000000800 */
[--C-:B------:R-:W-:Y:S02]  /*1ff00*/  FFMA.FTZ R8, R42, c[0x0][0x2d0], -R152.reuse ;  /* 0x0000b4002a087a23 */ /* 0x100fe40000010898 */
[----:B------:R-:W-:Y:S02]  /*1ff10*/  FFMA.FTZ R12, R45, c[0x0][0x2d0], -R152 ;  /* 0x0000b4002d0c7a23 */ /* 0x000fe40000010898 */
[--C-:B-1----:R-:W-:Y:S02]  /*1ff20*/  FFMA.FTZ R3, R40, c[0x0][0x2d0], -R74.reuse ;  /* 0x0000b40028037a23 */ /* 0x102fe4000001084a */
[--C-:B------:R-:W-:Y:S03]  /*1ff30*/  FFMA.FTZ R40, R61, c[0x0][0x2d0], -R74.reuse ;  /* 0x0000b4003d287a23 */ /* 0x100fe6000001084a */
[----:B------:R1:W-:Y:S10]  /*1ff40*/  MUFU.EX2 R242, R2 ;  /* 0x0000000200f27308 */ /* 0x0003f40000000800 */
[----:B------:R-:W-:Y:S01]  /*1ff50*/  MUFU.EX2 R245, R3 ;  /* 0x0000000300f57308 */ /* 0x000fe20000000800 */
[--C-:B--2---:R-:W-:Y:S09]  /*1ff60*/  FFMA.FTZ R5, R27, c[0x0][0x2d0], -R75.reuse ;  /* 0x0000b4001b057a23 */ /* 0x104ff2000001084b */
[----:B------:R2:W3:Y:S01]  /*1ff70*/  MUFU.EX2 R252, R5 ;  /* 0x0000000500fc7308 */ /* 0x0004e20000000800 */
[----:B-1----:R-:W-:Y:S09]  /*1ff80*/  FFMA.FTZ R2, R38, c[0x0][0x2d0], -R74 ;  /* 0x0000b40026027a23 */ /* 0x002ff2000001084a */
[----:B------:R-:W-:Y:S10]  /*1ff90*/  MUFU.EX2 R240, R2 ;  /* 0x0000000200f07308 */ /* 0x000ff40000000800 */
        /* <DEDUP_REMOVED lines=77> */
[C---:B------:R-:W-:Y:S02]  /*20470*/  FMUL.FTZ R13, R2.reuse, R97 ;  /* 0x00000061020d7220 */ /* 0x040fe40000410000 */
[--C-:B----4-:R-:W-:Y:S02]  /*20480*/  FFMA.FTZ R4, R43, c[0x0][0x2d0], -R75.reuse ;  /* 0x0000b4002b047a23 */ /* 0x110fe4000001084b */
        /* <DEDUP_REMOVED lines=12> */
[C---:B------:R-:W-:Y:S01]  /*20550*/  FMUL.FTZ R41, R2.reuse, R125 ;  /* 0x0000007d02297220 */ /* 0x040fe20000410000 */
[----:B------:R1:W-:Y:S01]  /*20560*/  MUFU.EX2 R223, R48 ;  /* 0x0000003000df7308 */ /* 0x0003e20000000800 */
[----:B------:R-:W-:Y:S02]  /*20570*/  FMUL.FTZ R45, R2, R129 ;  /* 0x00000081022d7220 */ /* 0x000fe40000410000 */
[----:B--2---:R-:W-:Y:S02]  /*20580*/  FFMA.FTZ R0, R20, c[0x0][0x2d0], -R153 ;  /* 0x0000b40014007a23 */ /* 0x004fe40000010899 */
[----:B------:R-:W2:Y:S01]  /*20590*/  LDSM.16.MT88.4 R20, [R201] ;  /* 0x00000000c914783b */ /* 0x000ea20000004200 */
[C---:B------:R-:W-:Y:S02]  /*205a0*/  FMUL.FTZ R49, R69.reuse, R133 ;  /* 0x0000008545317220 */ /* 0x040fe40000410000 */
[C---:B------:R-:W-:Y:S02]  /*205b0*/  FMUL.FTZ R50, R68.reuse, R134 ;  /* 0x0000008644327220 */ /* 0x040fe40000410000 */
[----:B------:R4:W5:Y:S01]  /*205c0*/  MUFU.EX2 R235, R0 ;  /* 0x0000000000eb7308 */ /* 0x0009620000000800 */
[----:B------:R-:W-:Y:S02]  /*205d0*/  FMUL.FTZ R51, R68, R135 ;  /* 0x0000008744337220 */ /* 0x000fe40000410000 */
[C---:B---3--:R-:W-:Y:S02]  /*205e0*/  FMUL.FTZ R4, R69.reuse, R88 ;  /* 0x0000005845047220 */ /* 0x048fe40000410000 */
[----:B------:R-:W-:Y:S01]  /*205f0*/  LDSM.16.MT88.4 R88, [R205+0x800] ;  /* 0x00080000cd58783b */ /* 0x000fe20000004200 */
[--C-:B------:R-:W-:Y:S02]  /*20600*/  FFMA.FTZ R92, R158, c[0x0][0x2d0], -R152.reuse ;  /* 0x0000b4009e5c7a23 */ /* 0x100fe40000010898 */
[C---:B------:R-:W-:Y:S02]  /*20610*/  FMUL.FTZ R56, R2.reuse, R140 ;  /* 0x0000008c02387220 */ /* 0x040fe40000410000 */
[----:B------:R-:W-:Y:S01]  /*20620*/  MUFU.EX2 R220, R92 ;  /* 0x0000005c00dc7308 */ /* 0x000fe20000000800 */
[----:B------:R-:W-:Y:S02]  /*20630*/  FMUL.FTZ R61, R2, R145 ;  /* 0x00000091023d7220 */ /* 0x000fe40000410000 */
[----:B-1----:R-:W-:Y:S02]  /*20640*/  FMUL.FTZ R48, R69, R132 ;  /* 0x0000008445307220 */ /* 0x002fe40000410000 */
[----:B------:R-:W-:Y:S05]  /*20650*/  LDSM.16.MT88.4 R132, [R202+0x2000] ;  /* 0x00200000ca84783b */ /* 0x000fea0000004200 */
        /* <DEDUP_REMOVED lines=16> */
[C---:B------:R-:W-:Y:S01]  /*20760*/  FMUL.FTZ R15, R0.reuse, R99 ;  /* 0x00000063000f7220 */ /* 0x040fe20000410000 */
[----:B------:R-:W3:Y:S01]  /*20770*/  LDL.LU R108, [R1+0xc] ;  /* 0x00000c00016c7983 */ /* 0x000ee20000300800 */
[----:B------:R-:W-:Y:S03]  /*20780*/  FFMA.FTZ R20, R47, c[0x0][0x2d0], -R152 ;  /* 0x0000b4002f147a23 */ /* 0x000fe60000010898 */
[----:B------:R-:W4:Y:S01]  /*20790*/  LDL.LU R114, [R1+0x14] ;  /* 0x0000140001727983 */ /* 0x000f220000300800 */
[----:B------:R1:W-:Y:S01]  /*207a0*/  MUFU.EX2 R230, R20 ;  /* 0x0000001400e67308 */ /* 0x0003e20000000800 */
[-C--:B------:R-:W-:Y:S03]  /*207b0*/  HMMA.16816.F32 R12, R64, R22.reuse, R12 ;  /* 0x00000016400c723c */ /* 0x080fe6000000180c */
[C---:B------:R-:W-:Y:S01]  /*207c0*/  FMUL.FTZ R27, R0.reuse, R111 ;  /* 0x0000006f001b7220 */ /* 0x040fe20000410000 */
[----:B------:R-:W-:Y:S01]  /*207d0*/  MOV R111, R44 ;  /* 0x0000002c006f7202 */ /* 0x000fe20000000f00 */
[C---:B------:R-:W-:Y:S02]  /*207e0*/  FMUL.FTZ R31, R0.reuse, R115 ;  /* 0x00000073001f7220 */ /* 0x040fe40000410000 */
[----:B------:R-:W-:Y:S01]  /*207f0*/  FMUL.FTZ R42, R0, R126 ;  /* 0x0000007e002a7220 */ /* 0x000fe20000410000 */
[C---:B------:R-:W-:Y:S04]  /*20800*/  HMMA.16816.F32 R16, R76.reuse, R22, R16 ;  /* 0x000000164c10723c */ /* 0x040fe80000001810 */
[----:B------:R-:W-:Y:S02]  /*20810*/  FMUL.FTZ R21, R69, R105 ;  /* 0x0000006945157220 */ /* 0x000fe40000410000 */
[----:B------:R-:W-:Y:S02]  /*20820*/  FFMA.FTZ R44, R155, c[0x0][0x2d0], -R74 ;  /* 0x0000b4009b2c7a23 */ /* 0x000fe4000001084a */
[C---:B------:R-:W-:Y:S02]  /*20830*/  FMUL.FTZ R22, R68.reuse, R106 ;  /* 0x0000006a44167220 */ /* 0x040fe40000410000 */
[----:B------:R5:W-:Y:S02]  /*20840*/  MUFU.EX2 R224, R44 ;  /* 0x0000002c00e07308 */ /* 0x000be40000000800 */
[----:B------:R-:W-:Y:S02]  /*20850*/  FMUL.FTZ R23, R68, R107 ;  /* 0x0000006b44177220 */ /* 0x000fe40000410000 */
[C---:B------:R-:W-:Y:S02]  /*20860*/  FMUL.FTZ R43, R0.reuse, R127 ;  /* 0x0000007f002b7220 */ /* 0x040fe40000410000 */
[C---:B-1----:R-:W-:Y:S02]  /*20870*/  FMUL.FTZ R20, R69.reuse, R104 ;  /* 0x0000006845147220 */ /* 0x042fe40000410000 */
[C---:B------:R-:W-:Y:S02]  /*20880*/  FMUL.FTZ R46, R0.reuse, R130 ;  /* 0x00000082002e7220 */ /* 0x040fe40000410000 */
[C---:B------:R-:W-:Y:S02]  /*20890*/  FMUL.FTZ R47, R0.reuse, R131 ;  /* 0x00000083002f7220 */ /* 0x040fe40000410000 */
[C---:B------:R-:W-:Y:S01]  /*208a0*/  FMUL.FTZ R59, R0.reuse, R143 ;  /* 0x0000008f003b7220 */ /* 0x040fe20000410000 */
[-C--:B------:R-:W-:Y:S03]  /*208b0*/  HMMA.16816.F32 R20, R76, R36.reuse, R20 ;  /* 0x000000244c14723c */ /* 0x080fe60000001814 */
[C---:B------:R-:W-:Y:S02]  /*208c0*/  FMUL.FTZ R62, R0.reuse, R146 ;  /* 0x00000092003e7220 */ /* 0x040fe40000410000 */
[----:B------:R-:W-:Y:S03]  /*208d0*/  FMUL.FTZ R63, R0, R147 ;  /* 0x00000093003f7220 */ /* 0x000fe60000410000 */
[C---:B------:R-:W-:Y:S04]  /*208e0*/  HMMA.16816.F32 R24, R64.reuse, R36, R24 ;  /* 0x000000244018723c */ /* 0x040fe80000001818 */
[----:B-----5:R-:W-:Y:S03]  /*208f0*/  FMUL.FTZ R44, R2, R128 ;  /* 0x00000080022c7220 */ /* 0x020fe60000410000 */
[----:B------:R-:W-:Y:S01]  /*20900*/  FFMA.FTZ R36, R58, c[0x0][0x2d0], -R75 ;  /* 0x0000b4003a247a23 */ /* 0x000fe2000001084b */
[-C--:B------:R-:W-:Y:S03]  /*20910*/  HMMA.16816.F32 R28, R64, R38.reuse, R28 ;  /* 0x00000026401c723c */ /* 0x080fe6000000181c */
[----:B------:R1:W-:Y:S01]  /*20920*/  MUFU.EX2 R226, R36 ;  /* 0x0000002400e27308 */ /* 0x0003e20000000800 */
[C---:B------:R-:W-:Y:S01]  /*20930*/  FMUL.FTZ R37, R69.reuse, R121 ;  /* 0x0000007945257220 */ /* 0x040fe20000410000 */
[----:B------:R-:W-:Y:S01]  /*20940*/  MOV R121, R80 ;  /* 0x0000005000797202 */ /* 0x000fe20000000f00 */
[--C-:B------:R-:W-:Y:S02]  /*20950*/  FFMA.FTZ R58, R60, c[0x0][0x2d0], -R153.reuse ;  /* 0x0000b4003c3a7a23 */ /* 0x100fe40000010899 */
[C---:B------:R-:W-:Y:S04]  /*20960*/  HMMA.16816.F32 R32, R76.reuse, R38, R32 ;  /* 0x000000264c20723c */ /* 0x040fe80000001820 */
[----:B------:R-:W-:Y:S01]  /*20970*/  FMUL.FTZ R60, R2, R144 ;  /* 0x00000090023c7220 */ /* 0x000fe20000410000 */
[----:B------:R5:W-:Y:S02]  /*20980*/  MUFU.EX2 R130, R58 ;  /* 0x0000003a00827308 */ /* 0x000be40000000800 */
[C---:B------:R-:W-:Y:S02]  /*20990*/  FMUL.FTZ R38, R68.reuse, R122 ;  /* 0x0000007a44267220 */ /* 0x040fe40000410000 */
[----:B------:R-:W-:Y:S01]  /*209a0*/  FMUL.FTZ R39, R68, R123 ;  /* 0x0000007b44277220 */ /* 0x000fe20000410000 */
[----:B------:R-:W2:Y:S02]  /*209b0*/  LDL.LU R122, [R1+0x18] ;  /* 0x00001800017a7983 */ /* 0x000ea40000300800 */
[----:B-1----:R-:W-:Y:S01]  /*209c0*/  FMUL.FTZ R36, R69, R120 ;  /* 0x0000007845247220 */ /* 0x002fe20000410000 */
[----:B------:R-:W-:Y:S02]  /*209d0*/  MOV R120, R81 ;  /* 0x0000005100787202 */ /* 0x000fe40000000f00 */
[----:B------:R-:W1:Y:S04]  /*209e0*/  LDSM.16.MT88.4 R80, [R204] ;  /* 0x00000000cc50783b */ /* 0x000e680000004200 */
[-C--:B------:R-:W-:Y:S03]  /*209f0*/  HMMA.16816.F32 R36, R76, R52.reuse, R36 ;  /* 0x000000344c24723c */ /* 0x080fe60000001824 */
[----:B-----5:R-:W-:Y:S05]  /*20a00*/  FMUL.FTZ R58, R0, R142 ;  /* 0x0000008e003a7220 */ /* 0x020fea0000410000 */
        /* <DEDUP_REMOVED lines=9> */
[C---:B-----5:R-:W-:Y:S07]  /*20aa0*/  FMUL.FTZ R52, R69.reuse, R136 ;  /* 0x0000008845347220 */ /* 0x060fee0000410000 */
[-C--:B-1----:R-:W-:Y:S08]  /*20ab0*/  HMMA.16816.F32 R52, R76, R80.reuse, R52 ;  /* 0x000000504c34723c */ /* 0x082ff00000001834 */
        /* <DEDUP_REMOVED lines=49> */
[----:B-1----:R-:W-:Y:S01]  /*20dd0*/  FFMA.FTZ R88, R181, c[0x0][0x2d0], -R74 ;  /* 0x0000b400b5587a23 */ /* 0x002fe2000001084a */
[----:B------:R-:W-:Y:S04]  /*20de0*/  MOV R181, R120 ;  /* 0x0000007800b57202 */ /* 0x000fe80000000f00 */
[----:B------:R-:W-:Y:S04]  /*20df0*/  ISETP.GT.AND P0, PT, R216, R181, PT ;  /* 0x000000b5d800720c */ /* 0x000fe80003f04270 */
        /* <DEDUP_REMOVED lines=234> */
[----:B------:R-:W-:Y:S01]  /*21ca0*/  MOV R216, R0 ;  /* 0x0000000000d87202 */ /* 0x000fe20000000f00 */
[----:B------:R-:W-:-:S05]  /*21cb0*/  @P0 BRA `(.L_x_978) ;  /* 0xffffa8f000000947 */ /* 0x000fca000383ffff */
.L_x_961:
[----:B------:R-:W-:Y:S02]  /*21cc0*/  MOV R11, 0x1f ;  /* 0x0000001f000b7802 */ /* 0x000fe40000000f00 */
[----:B------:R-:W-:Y:S01]  /*21cd0*/  MOV R10, 0xffffffff ;  /* 0xffffffff000a7802 */ /* 0x000fe20000000f00 */
[----:B------:R-:W-:Y:S05]  /*21ce0*/  BRA.DIV ~URZ, `(.L_x_979) ;  /* 0x000052527f007947 */ /* 0x000fea000b800000 */
[----:B------:R-:W3:Y:S04]  /*21cf0*/  LDL R0, [R1+0x10] ;  /* 0x0000100001007983 */ /* 0x000ee80000100800 */
[----:B--23--:R2:W3:Y:S02]  /*21d00*/  SHFL.BFLY PT, R2, R0, 0x2, 0x1f ;  /* 0x0c401f0000027f89 */ /* 0x00c4e400000e0000 */
.L_x_1065:
[----:B--2---:R-:W2:Y:S02]  /*21d10*/  LDL.LU R0, [R1+0x10] ;  /* 0x0000100001007983 */ /* 0x004ea40000300800 */
[----:B--23--:R-:W-:Y:S01]  /*21d20*/  FADD.FTZ R2, R2, R0 ;  /* 0x0000000002027221 */ /* 0x00cfe20000010000 */
[----:B------:R-:W-:Y:S05]  /*21d30*/  BRA.DIV ~URZ, `(.L_x_980) ;  /* 0x000052627f007947 */ /* 0x000fea000b800000 */
[----:B------:R-:W2:Y:S04]  /*21d40*/  LDL.LU R8, [R1+0xc] ;  /* 0x00000c0001087983 */ /* 0x000ea80000300800 */
[----:B-1----:R-:W3:Y:S04]  /*21d50*/  LDL.LU R4, [R1+0x14] ;  /* 0x0000140001047983 */ /* 0x002ee80000300800 */
[----:B------:R-:W4:Y:S04]  /*21d60*/  LDL.LU R10, [R1+0x18] ;  /* 0x00001800010a7983 */ /* 0x000f280000300800 */
[----:B--2---:R-:W1:Y:S04]  /*21d70*/  SHFL.BFLY PT, R0, R8, 0x2, 0x1f ;  /* 0x0c401f0008007f89 */ /* 0x004e6800000e0000 */
[----:B---3--:R-:W2:Y:S04]  /*21d80*/  SHFL.BFLY PT, R6, R4, 0x2, 0x1f ;  /* 0x0c401f0004067f89 */ /* 0x008ea800000e0000 */
[----:B----4-:R-:W3:Y:S01]  /*21d90*/  SHFL.BFLY PT, R7, R10, 0x2, 0x1f ;  /* 0x0c401f000a077f89 */ /* 0x010ee200000e0000 */
[----:B-1----:R-:W-:-:S02]  /*21da0*/  FADD.FTZ R0, R0, R8 ;  /* 0x0000000800007221 */ /* 0x002fc40000010000 */
[----:B--2---:R-:W-:-:S03]  /*21db0*/  FADD.FTZ R6, R6, R4 ;  /* 0x0000000406067221 */ /* 0x004fc60000010000 */
[----:B------:R-:W1:Y:S01]  /*21dc0*/  SHFL.BFLY PT, R5, R0, 0x1, 0x1f ;  /* 0x0c201f0000057f89 */ /* 0x000e6200000e0000 */
[----:B---3--:R-:W-:-:S03]  /*21dd0*/  FADD.FTZ R7, R7, R10 ;  /* 0x0000000a07077221 */ /* 0x008fc60000010000 */
[----:B------:R-:W2:Y:S04]  /*21de0*/  SHFL.BFLY PT, R4, R2, 0x1, 0x1f ;  /* 0x0c201f0002047f89 */ /* 0x000ea800000e0000 */
[----:B------:R-:W3:Y:S04]  /*21df0*/  SHFL.BFLY PT, R8, R6, 0x1, 0x1f ;  /* 0x0c201f0006087f89 */ /* 0x000ee800000e0000 */
[----:B------:R4:W4:Y:S01]  /*21e00*/  SHFL.BFLY PT, R9, R7, 0x1, 0x1f ;  /* 0x0c201f0007097f89 */ /* 0x00092200000e0000 */
[----:B-1----:R-:W-:Y:S02]  /*21e10*/  FADD.FTZ R5, R0, R5 ;  /* 0x0000000500057221 */ /* 0x002fe40000010000 */
[----:B--2---:R-:W-:-:S02]  /*21e20*/  FADD.FTZ R2, R2, R4 ;  /* 0x0000000402027221 */ /* 0x004fc40000010000 */
[----:B---3--:R-:W-:-:S03]  /*21e30*/  FADD.FTZ R6, R6, R8 ;  /* 0x0000000806067221 */ /* 0x008fc60000010000 */
.L_x_1066:
        /* <DEDUP_REMOVED lines=42> */
[----:B------:R-:W-:Y:S01]  /*220e0*/  FMUL.FTZ R47, R2, R109 ;  /* 0x0000006d022f7220 */ /* 0x000fe20000410000 */
        /* <DEDUP_REMOVED lines=33> */
[----:B------:R-:W-:Y:S01]  /*22300*/  @P2 FFMA.FTZ R23, R5, R71, R9 ;  /* 0x0000004705172223 */ /* 0x000fe20000010009 */
[----:B------:R-:W-:Y:S01]  /*22310*/  MOV R5, 0x1 ;  /* 0x0000000100057802 */ /* 0x000fe20000000f00 */
[----:B------:R-:W-:Y:S01]  /*22320*/  @P1 FFMA.FTZ R24, R4, R70, R8 ;  /* 0x0000004604181223 */ /* 0x000fe20000010008 */
[----:B------:R-:W-:Y:S01]  /*22330*/  @P0 MOV R4, 0x3f317218 ;  /* 0x3f31721800040802 */ /* 0x000fe20000000f00 */
[----:B-1----:R-:W-:Y:S02]  /*22340*/  @P0 FMUL.FTZ R2, R2, 0.69314718246459960938 ;  /* 0x3f31721802020820 */ /* 0x002fe40000410000 */
[----:B------:R-:W-:-:S02]  /*22350*/  @P3 FMUL.FTZ R10, R10, 0.69314718246459960938 ;  /* 0x3f3172180a0a3820 */ /* 0x000fc40000410000 */
[----:B------:R-:W-:Y:S02]  /*22360*/  @P0 FMUL.FTZ R4, R4, c[0x0][0x2d0] ;  /* 0x0000b40004040a20 */ /* 0x000fe40000410000 */
[----:B------:R-:W-:Y:S02]  /*22370*/  @P3 FMUL.FTZ R6, R6, c[0x0][0x2d0] ;  /* 0x0000b40006063a20 */ /* 0x000fe40000410000 */
[--C-:B------:R-:W-:Y:S01]  /*22380*/  @P0 FFMA.FTZ R19, R4, R3, R2.reuse ;  /* 0x0000000304130223 */ /* 0x100fe20000010002 */
[----:B------:R-:W-:Y:S01]  /*22390*/  PRMT R2, R5, 0x7610, R2 ;  /* 0x0000761005027816 */ /* 0x000fe20000000002 */
[----:B------:R-:W-:Y:S02]  /*223a0*/  @P3 FFMA.FTZ R22, R6, R72, R10 ;  /* 0x0000004806163223 */ /* 0x000fe4000001000a */
        /* <DEDUP_REMOVED lines=15> */
[----:B------:R-:W-:Y:S02]  /*224a0*/  FMUL.FTZ R35, R0, R147 ;  /* 0x0000009300237220 */ /* 0x000fe40000410000 */
.L_x_850:
        /* <DEDUP_REMOVED lines=19> */
.L_x_982:
[----:B--2---:R-:W-:Y:S05]  /*225e0*/  BSYNC B0 ;  /* 0x0000000000007941 */ /* 0x004fea0003800000 */
.L_x_981:
        /* <DEDUP_REMOVED lines=11> */
[----:B------:R-:W-:Y:S01]  /*226a0*/  SHF.R.S32.HI R70, RZ, 0x1f, R0 ;  /* 0x0000001fff467819 */ /* 0x000fe20000011400 */
[----:B------:R-:W-:Y:S05]  /*226b0*/  @!P0 BRA `(.L_x_984) ;  /* 0x0000219000008947 */ /* 0x000fea0003800000 */
[----:B------:R-:W2:Y:S04]  /*226c0*/  LDL.LU R12, [R1+0x5c] ;  /* 0x00005c00010c7983 */ /* 0x000ea80000300800 */
[----:B------:R-:W3:Y:S01]  /*226d0*/  LDL R18, [R1+0x64] ;  /* 0x0000640001127983 */ /* 0x000ee20000100800 */
[CC--:B------:R-:W-:Y:S01]  /*226e0*/  LEA.HI R5, R4.reuse, R71.reuse, RZ, 0x2 ;  /* 0x0000004704057211 */ /* 0x0c0fe200078f10ff */
[----:B------:R-:W-:Y:S01]  /*226f0*/  WARPSYNC 0xffffffff ;  /* 0xffffffff00007948 */ /* 0x000fe20003800000 */
[----:B------:R-:W-:Y:S01]  /*22700*/  LEA.HI R26, R4, R71, RZ, 0x5 ;  /* 0x00000047041a7211 */ /* 0x000fe200078f28ff */
[----:B------:R-:W-:Y:S01]  /*22710*/  IMAD.MOV.U32 R11, RZ, RZ, -0x10 ;  /* 0xfffffff0ff0b7424 */ /* 0x000fe200078e00ff */
[--C-:B------:R-:W-:Y:S01]  /*22720*/  SHF.R.S32.HI R3, RZ, 0x2, R5.reuse ;  /* 0x00000002ff037819 */ /* 0x100fe20000011405 */
[----:B------:R-:W-:Y:S01]  /*22730*/  IMAD.MOV.U32 R8, RZ, RZ, 0x40 ;  /* 0x00000040ff087424 */ /* 0x000fe200078e00ff */
[----:B------:R-:W-:Y:S01]  /*22740*/  SHF.R.S32.HI R2, RZ, 0x1f, R5 ;  /* 0x0000001fff027819 */ /* 0x000fe20000011405 */
[----:B------:R-:W-:Y:S01]  /*22750*/  IMAD.MOV.U32 R14, RZ, RZ, c[0x0][0x388] ;  /* 0x0000e200ff0e7624 */ /* 0x000fe200078e00ff */
[----:B------:R-:W-:-:S02]  /*22760*/  LOP3.LUT R5, R5, 0xfffffffc, RZ, 0xc0, !PT ;  /* 0xfffffffc05057812 */ /* 0x000fc400078ec0ff */
[----:B------:R-:W-:Y:S02]  /*22770*/  LEA.HI R2, R2, R3, RZ, 0x3 ;  /* 0x0000000302027211 */ /* 0x000fe400078f18ff */
[----:B------:R-:W-:Y:S01]  /*22780*/  SHF.R.S32.HI R25, RZ, 0x5, R26 ;  /* 0x00000005ff197819 */ /* 0x000fe2000001141a */
[----:B------:R-:W-:Y:S01]  /*22790*/  IMAD.IADD R5, R71, 0x1, -R5 ;  /* 0x0000000147057824 */ /* 0x000fe200078e0a05 */
[----:B------:R-:W-:Y:S02]  /*227a0*/  LOP3.LUT R2, R2, 0xfffffff8, RZ, 0xc0, !PT ;  /* 0xfffffff802027812 */ /* 0x000fe400078ec0ff */
[----:B------:R-:W-:Y:S01]  /*227b0*/  F2FP.PACK_AB R10, R67, R66 ;  /* 0x00000042430a723e */ /* 0x000fe200000000ff */
[----:B------:R-:W-:Y:S01]  /*227c0*/  IMAD.SHL.U32 R4, R25, 0x400, RZ ;  /* 0x0000040019047824 */ /* 0x000fe200078e00ff */
[----:B------:R-:W-:Y:S01]  /*227d0*/  F2FP.PACK_AB R9, R87, R86 ;  /* 0x000000565709723e */ /* 0x000fe200000000ff */
[----:B------:R-:W-:Y:S02]  /*227e0*/  IMAD.IADD R2, R3, 0x1, -R2 ;  /* 0x0000000103027824 */ /* 0x000fe400078e0a02 */
[----:B------:R-:W-:Y:S01]  /*227f0*/  IMAD R4, R5, 0x2, R4 ;  /* 0x0000000205047824 */ /* 0x000fe200078e0204 */
[----:B------:R-:W-:Y:S01]  /*22800*/  F2FP.PACK_AB R5, R85, R84 ;  /* 0x000000545505723e */ /* 0x000fe200000000ff */
[C---:B------:R-:W-:Y:S01]  /*22810*/  IMAD.SHL.U32 R3, R2.reuse, 0x40, RZ ;  /* 0x0000004002037824 */ /* 0x040fe200078e00ff */
[C---:B------:R-:W-:Y:S01]  /*22820*/  LOP3.LUT R7, R2.reuse, 0x1, RZ, 0xc0, !PT ;  /* 0x0000000102077812 */ /* 0x040fe200078ec0ff */
[----:B------:R-:W-:Y:S01]  /*22830*/  BAR.SYNC.DEFER_BLOCKING 0x1, 0x80 ;  /* 0x0042000000007b1d */ /* 0x000fe20000010000 */
[----:B------:R-:W-:-:S02]  /*22840*/  LOP3.LUT P2, RZ, R2, 0x2, RZ, 0xc0, !PT ;  /* 0x0000000202ff7812 */ /* 0x000fc4000784c0ff */
[----:B------:R-:W-:Y:S02]  /*22850*/  LOP3.LUT R3, R3, 0x1c0, RZ, 0xc0, !PT ;  /* 0x000001c003037812 */ /* 0x000fe400078ec0ff */
[----:B------:R-:W-:Y:S02]  /*22860*/  ISETP.NE.U32.AND P1, PT, R7, 0x1, PT ;  /* 0x000000010700780c */ /* 0x000fe40003f25070 */
[----:B------:R-:W-:Y:S02]  /*22870*/  SHF.R.U32.HI R6, RZ, 0x3, R3 ;  /* 0x00000003ff067819 */ /* 0x000fe40000011603 */
[----:B------:R-:W-:Y:S02]  /*22880*/  LOP3.LUT P0, RZ, R2, 0x4, RZ, 0xc0, !PT ;  /* 0x0000000402ff7812 */ /* 0x000fe4000780c0ff */
[----:B------:R-:W-:Y:S02]  /*22890*/  LOP3.LUT R3, R6, R3, RZ, 0xfc, !PT ;  /* 0x0000000306037212 */ /* 0x000fe400078efcff */
[----:B------:R-:W-:-:S02]  /*228a0*/  SEL R11, R11, 0x10, !P1 ;  /* 0x000000100b0b7807 */ /* 0x000fc40004800000 */
[----:B------:R-:W-:Y:S01]  /*228b0*/  F2FP.PACK_AB R7, R79, R78 ;  /* 0x0000004e4f07723e */ /* 0x000fe200000000ff */
[----:B------:R-:W-:Y:S01]  /*228c0*/  IMAD.IADD R3, R4, 0x1, R3 ;  /* 0x0000000104037824 */ /* 0x000fe200078e0203 */
[----:B------:R-:W-:-:S04]  /*228d0*/  F2FP.PACK_AB R6, R105, R104 ;  /* 0x000000686906723e */ /* 0x000fc800000000ff */
[----:B------:R-:W-:Y:S02]  /*228e0*/  LEA R2, R3, 0x80, 0x1 ;  /* 0x0000008003027811 */ /* 0x000fe400078e08ff */
[----:B------:R-:W-:-:S03]  /*228f0*/  F2FP.PACK_AB R3, R103, R102 ;  /* 0x000000666703723e */ /* 0x000fc600000000ff */
[----:B------:R-:W-:Y:S01]  /*22900*/  IMAD.IADD R4, R2, 0x1, R11 ;  /* 0x0000000102047824 */ /* 0x000fe200078e020b */
[----:B------:R1:W-:Y:S04]  /*22910*/  STS [R2], R7 ;  /* 0x0000000702007388 */ /* 0x0003e80000000800 */
[----:B------:R4:W-:Y:S04]  /*22920*/  STS [R2+0x400], R6 ;  /* 0x0004000602007388 */ /* 0x0009e80000000800 */
[----:B------:R4:W-:Y:S04]  /*22930*/  STS [R4+0x400], R3 ;  /* 0x0004000304007388 */ /* 0x0009e80000000800 */
[----:B------:R4:W-:Y:S01]  /*22940*/  STS [R4], R5 ;  /* 0x0000000504007388 */ /* 0x0009e20000000800 */
[----:B-1----:R-:W-:Y:S01]  /*22950*/  F2FP.PACK_AB R7, R43, R42 ;  /* 0x0000002a2b07723e */ /* 0x002fe200000000ff */
[----:B----4-:R-:W-:Y:S01]  /*22960*/  IMAD.MOV.U32 R6, RZ, RZ, 0x20 ;  /* 0x00000020ff067424 */ /* 0x010fe200078e00ff */
[----:B------:R-:W-:-:S04]  /*22970*/  F2FP.PACK_AB R3, R39, R38 ;  /* 0x000000262703723e */ /* 0x000fc800000000ff */
[----:B------:R-:W-:Y:S02]  /*22980*/  SEL R6, R6, 0xffffffe0, !P2 ;  /* 0xffffffe006067807 */ /* 0x000fe40005000000 */
[----:B------:R-:W-:Y:S01]  /*22990*/  F2FP.PACK_AB R5, R55, R54 ;  /* 0x000000363705723e */ /* 0x000fe200000000ff */
[----:B------:R1:W-:Y:S01]  /*229a0*/  STS [R2+0x2400], R3 ;  /* 0x0024000302007388 */ /* 0x0003e20000000800 */
[----:B------:R-:W-:-:S03]  /*229b0*/  ISETP.NE.U32.AND P2, PT, RZ, c[0x0][0x500], PT ;  /* 0x00014000ff007a0c */ /* 0x000fc60003f45070 */
[----:B------:R4:W-:Y:S01]  /*229c0*/  STS [R2+0x2000], R5 ;  /* 0x0020000502007388 */ /* 0x0009e20000000800 */
[----:B------:R-:W-:-:S03]  /*229d0*/  ISETP.NE.AND.EX P2, PT, RZ, c[0x0][0x504], PT, P2 ;  /* 0x00014100ff007a0c */ /* 0x000fc60003f45320 */
[----:B------:R4:W-:Y:S04]  /*229e0*/  STS [R4+0x2000], R7 ;  /* 0x0020000704007388 */ /* 0x0009e80000000800 */
[----:B------:R4:W-:Y:S01]  /*229f0*/  STS [R4+0x2400], R10 ;  /* 0x0024000a04007388 */ /* 0x0009e20000000800 */
[----:B-1----:R-:W-:Y:S02]  /*22a00*/  SEL R3, R8, 0xffffffc0, !P0 ;  /* 0xffffffc008037807 */ /* 0x002fe40004000000 */
[----:B------:R-:W-:Y:S01]  /*22a10*/  F2FP.PACK_AB R8, R107, R106 ;  /* 0x0000006a6b08723e */ /* 0x000fe200000000ff */
[C---:B----4-:R-:W-:Y:S01]  /*22a20*/  IMAD.IADD R5, R2.reuse, 0x1, R6 ;  /* 0x0000000102057824 */ /* 0x050fe200078e0206 */
[----:B------:R-:W-:Y:S01]  /*22a30*/  ISETP.NE.U32.AND P0, PT, RZ, c[0x0][0x508], PT ;  /* 0x00014200ff007a0c */ /* 0x000fe20003f05070 */
[----:B------:R-:W-:-:S02]  /*22a40*/  IMAD.IADD R3, R2, 0x1, R3 ;  /* 0x0000000102037824 */ /* 0x000fc400078e0203 */
[----:B------:R-:W-:Y:S01]  /*22a50*/  IMAD.IADD R2, R4, 0x1, R6 ;  /* 0x0000000104027824 */ /* 0x000fe200078e0206 */
[----:B------:R-:W-:Y:S01]  /*22a60*/  F2FP.PACK_AB R7, R89, R88 ;  /* 0x000000585907723e */ /* 0x000fe200000000ff */
[----:B------:R1:W-:Y:S01]  /*22a70*/  STS [R5], R9 ;  /* 0x0000000905007388 */ /* 0x0003e20000000800 */
[----:B------:R-:W-:Y:S02]  /*22a80*/  ISETP.NE.AND.EX P1, PT, RZ, c[0x0][0x50c], PT, P0 ;  /* 0x00014300ff007a0c */ /* 0x000fe40003f25300 */
[----:B------:R-:W-:Y:S01]  /*22a90*/  F2FP.PACK_AB R4, R119, R118 ;  /* 0x000000767704723e */ /* 0x000fe200000000ff */
[----:B------:R4:W-:Y:S04]  /*22aa0*/  STS [R5+0x400], R8 ;  /* 0x0004000805007388 */ /* 0x0009e80000000800 */
[----:B------:R4:W-:Y:S04]  /*22ab0*/  STS [R2+0x400], R4 ;  /* 0x0004000402007388 */ /* 0x0009e80000000800 */
[----:B------:R4:W-:Y:S01]  /*22ac0*/  STS [R2], R7 ;  /* 0x0000000702007388 */ /* 0x0009e20000000800 */
[----:B-1----:R-:W-:-:S02]  /*22ad0*/  F2FP.PACK_AB R9, R47, R46 ;  /* 0x0000002e2f09723e */ /* 0x002fc400000000ff */
[----:B----4-:R-:W-:-:S03]  /*22ae0*/  F2FP.PACK_AB R8, R65, R64 ;  /* 0x000000404108723e */ /* 0x010fc600000000ff */
[----:B------:R-:W-:Y:S01]  /*22af0*/  STS [R5+0x2000], R9 ;  /* 0x0020000905007388 */ /* 0x000fe20000000800 */
[----:B------:R-:W-:-:S03]  /*22b00*/  F2FP.PACK_AB R4, R63, R62 ;  /* 0x0000003e3f04723e */ /* 0x000fc600000000ff */
[----:B------:R1:W-:Y:S01]  /*22b10*/  STS [R5+0x2400], R8 ;  /* 0x0024000805007388 */ /* 0x0003e20000000800 */
[----:B------:R-:W-:-:S03]  /*22b20*/  F2FP.PACK_AB R7, R49, R48 ;  /* 0x000000303107723e */ /* 0x000fc600000000ff */
[----:B------:R4:W-:Y:S04]  /*22b30*/  STS [R2+0x2400], R4 ;  /* 0x0024000402007388 */ /* 0x0009e80000000800 */
[----:B------:R4:W-:Y:S01]  /*22b40*/  STS [R2+0x2000], R7 ;  /* 0x0020000702007388 */ /* 0x0009e20000000800 */
[----:B-1----:R-:W-:Y:S02]  /*22b50*/  F2FP.PACK_AB R5, R77, R76 ;  /* 0x0000004c4d05723e */ /* 0x002fe400000000ff */
[----:B------:R-:W-:Y:S02]  /*22b60*/  F2FP.PACK_AB R8, R117, R116 ;  /* 0x000000747508723e */ /* 0x000fe400000000ff */
[----:B----4-:R-:W-:Y:S01]  /*22b70*/  F2FP.PACK_AB R4, R123, R122 ;  /* 0x0000007a7b04723e */ /* 0x010fe200000000ff */
[----:B------:R1:W-:Y:S01]  /*22b80*/  STS [R3], R5 ;  /* 0x0000000503007388 */ /* 0x0003e20000000800 */
[----:B------:R-:W-:Y:S01]  /*22b90*/  IMAD.IADD R2, R11, 0x1, R3 ;  /* 0x000000010b027824 */ /* 0x000fe200078e0203 */
[----:B------:R-:W-:-:S02]  /*22ba0*/  F2FP.PACK_AB R7, R121, R120 ;  /* 0x000000787907723e */ /* 0x000fc400000000ff */
[----:B------:R4:W-:Y:S01]  /*22bb0*/  STS [R3+0x400], R4 ;  /* 0x0004000403007388 */ /* 0x0009e20000000800 */
[----:B------:R-:W-:-:S03]  /*22bc0*/  IMAD.IADD R9, R6, 0x1, R2 ;  /* 0x0000000106097824 */ /* 0x000fc600078e0202 */
[----:B------:R4:W-:Y:S04]  /*22bd0*/  STS [R2], R8 ;  /* 0x0000000802007388 */ /* 0x0009e80000000800 */
[----:B------:R4:W-:Y:S01]  /*22be0*/  STS [R2+0x400], R7 ;  /* 0x0004000702007388 */ /* 0x0009e20000000800 */
[----:B-1----:R-:W-:Y:S02]  /*22bf0*/  F2FP.PACK_AB R5, R61, R60 ;  /* 0x0000003c3d05723e */ /* 0x002fe400000000ff */
[----:B----4-:R-:W-:-:S03]  /*22c00*/  F2FP.PACK_AB R4, R59, R58 ;  /* 0x0000003a3b04723e */ /* 0x010fc600000000ff */
[----:B------:R1:W-:Y:S01]  /*22c10*/  STS [R3+0x2000], R5 ;  /* 0x0020000503007388 */ /* 0x0003e20000000800 */
[----:B------:R-:W-:-:S03]  /*22c20*/  F2FP.PACK_AB R8, R57, R56 ;  /* 0x000000383908723e */ /* 0x000fc600000000ff */
[----:B------:R4:W-:Y:S01]  /*22c30*/  STS [R3+0x2400], R4 ;  /* 0x0024000403007388 */ /* 0x0009e20000000800 */
[----:B------:R-:W-:-:S03]  /*22c40*/  F2FP.PACK_AB R7, R53, R52 ;  /* 0x000000343507723e */ /* 0x000fc600000000ff */
[----:B------:R4:W-:Y:S04]  /*22c50*/  STS [R2+0x2000], R8 ;  /* 0x0020000802007388 */ /* 0x0009e80000000800 */
[----:B------:R4:W-:Y:S01]  /*22c60*/  STS [R2+0x2400], R7 ;  /* 0x0024000702007388 */ /* 0x0009e20000000800 */
[----:B-1----:R-:W-:Y:S01]  /*22c70*/  F2FP.PACK_AB R5, R101, R100 ;  /* 0x000000646505723e */ /* 0x002fe200000000ff */
[----:B----4-:R-:W-:Y:S01]  /*22c80*/  IMAD.IADD R3, R6, 0x1, R3 ;  /* 0x0000000106037824 */ /* 0x010fe200078e0203 */
[----:B------:R-:W-:Y:S02]  /*22c90*/  F2FP.PACK_AB R4, R91, R90 ;  /* 0x0000005a5b04723e */ /* 0x000fe400000000ff */
[----:B------:R-:W-:Y:S01]  /*22ca0*/  F2FP.PACK_AB R6, R51, R50 ;  /* 0x000000323306723e */ /* 0x000fe200000000ff */
[----:B------:R-:W-:Y:S01]  /*22cb0*/  IMAD.IADD R8, R11, 0x1, R3 ;  /* 0x000000010b087824 */ /* 0x000fe200078e0203 */
[----:B------:R1:W-:Y:S01]  /*22cc0*/  STS [R3], R5 ;  /* 0x0000000503007388 */ /* 0x0003e20000000800 */
[----:B------:R-:W-:-:S03]  /*22cd0*/  F2FP.PACK_AB R2, R75, R74 ;  /* 0x0000004a4b02723e */ /* 0x000fc600000000ff */
[----:B------:R4:W-:Y:S01]  /*22ce0*/  STS [R3+0x400], R4 ;  /* 0x0004000403007388 */ /* 0x0009e20000000800 */
[----:B-1----:R-:W-:Y:S02]  /*22cf0*/  F2FP.PACK_AB R5, R41, R40 ;  /* 0x000000282905723e */ /* 0x002fe400000000ff */
[----:B----4-:R-:W-:-:S05]  /*22d00*/  F2FP.PACK_AB R4, R69, R68 ;  /* 0x000000444504723e */ /* 0x010fca00000000ff */
[----:B------:R1:W-:Y:S04]  /*22d10*/  STS [R9], R4 ;  /* 0x0000000409007388 */ /* 0x0003e80000000800 */
[----:B------:R4:W-:Y:S04]  /*22d20*/  STS [R8+0x400], R2 ;  /* 0x0004000208007388 */ /* 0x0009e80000000800 */
[----:B------:R2:W-:Y:S04]  /*22d30*/  STS [R3+0x2000], R6 ;  /* 0x0020000603007388 */ /* 0x0005e80000000800 */
[----:B------:R3:W-:Y:S01]  /*22d40*/  STS [R3+0x2400], R5 ;  /* 0x0024000503007388 */ /* 0x0007e20000000800 */
[----:B-1----:R-:W-:-:S02]  /*22d50*/  F2FP.PACK_AB R4, R37, R36 ;  /* 0x000000242504723e */ /* 0x002fc400000000ff */
[----:B----4-:R-:W-:-:S03]  /*22d60*/  F2FP.PACK_AB R2, R35, R34 ;  /* 0x000000222302723e */ /* 0x010fc600000000ff */
[----:B------:R1:W-:Y:S01]  /*22d70*/  STS [R9+0x2000], R4 ;  /* 0x0020000409007388 */ /* 0x0003e20000000800 */
[----:B--2---:R-:W-:-:S03]  /*22d80*/  IMAD.MOV.U32 R6, RZ, RZ, 0x4 ;  /* 0x00000004ff067424 */ /* 0x004fc600078e00ff */
[----:B------:R2:W-:Y:S01]  /*22d90*/  STS [R8+0x2400], R2 ;  /* 0x0024000208007388 */ /* 0x0005e20000000800 */
[----:B---3--:R-:W-:Y:S02]  /*22da0*/  IMAD.MOV.U32 R3, RZ, RZ, RZ ;  /* 0x000000ffff037224 */ /* 0x008fe400078e00ff */
[CC--:B------:R-:W-:Y:S01]  /*22db0*/  @P1 IMAD.WIDE R10, R18.reuse, R6.reuse, c[0x0][0x508] ;  /* 0x00014200120a1625 */ /* 0x0c0fe200078e0206 */
[----:B------:R-:W-:Y:S03]  /*22dc0*/  BAR.SYNC.DEFER_BLOCKING 0x1, 0x80 ;  /* 0x0042000000007b1d */ /* 0x000fe60000010000 */
[----:B------:R-:W-:-:S03]  /*22dd0*/  IMAD.WIDE R6, R18, R6, c[0x0][0x500] ;  /* 0x0001400012067625 */ /* 0x000fc600078e0206 */
[----:B------:R2:W5:Y:S04]  /*22de0*/  @P1 LDG.E R14, [R10.64] ;  /* 0x000000080a0e1981 */ /* 0x000568000c1e1900 */
[----:B------:R2:W5:Y:S01]  /*22df0*/  @P2 LDG.E R3, [R6.64] ;  /* 0x0000000806032981 */ /* 0x000562000c1e1900 */
[----:B------:R-:W-:-:S04]  /*22e00*/  ISETP.NE.AND P0, PT, R12, RZ, PT ;  /* 0x000000ff0c00720c */ /* 0x000fc80003f05270 */
[----:B-1----:R-:W-:Y:S01]  /*22e10*/  SEL R4, R12, c[0x0][0x3d4], P0 ;  /* 0x0000f5000c047a07 */ /* 0x002fe20000000000 */
[----:B------:R-:W-:Y:S05]  /*22e20*/  @P1 BRA `(.L_x_985) ;  /* 0x0000004000001947 */ /* 0x000fea0003800000 */
[----:B------:R-:W-:Y:S05]  /*22e30*/  @!P2 BRA `(.L_x_985) ;  /* 0x000000300000a947 */ /* 0x000fea0003800000 */
[----:B--2---:R1:W2:Y:S04]  /*22e40*/  LDG.E R2, [R6.64] ;  /* 0x0000000806027981 */ /* 0x0042a8000c1e1900 */
[----:B-1----:R-:W2:Y:S02]  /*22e50*/  LDG.E R6, [R6.64+0x4] ;  /* 0x0000040806067981 */ /* 0x002ea4000c1e1900 */
[----:B--2--5:R-:W-:Y:S02]  /*22e60*/  IADD3 R14, -R2, R6, RZ ;  /* 0x00000006020e7210 */ /* 0x024fe40007ffe1ff */
.L_x_985:
[----:B------:R-:W3:Y:S04]  /*22e70*/  LDL R5, [R1+0x4c] ;  /* 0x00004c0001057983 */ /* 0x000ee80000100800 */
[----:B------:R-:W3:Y:S04]  /*22e80*/  LDL R72, [R1+0x48] ;  /* 0x0000480001487983 */ /* 0x000ee80000100800 */
[----:B------:R-:W4:Y:S04]  /*22e90*/  LDL R28, [R1+0x50] ;  /* 0x00005000011c7983 */ /* 0x000f280000100800 */
[----:B--2---:R-:W2:Y:S04]  /*22ea0*/  LDL R15, [R1+0x60] ;  /* 0x00006000010f7983 */ /* 0x004ea80000100800 */
[----:B------:R-:W2:Y:S01]  /*22eb0*/  LDL.LU R29, [R1+0x54] ;  /* 0x00005400011d7983 */ /* 0x000ea20000300800 */
[----:B------:R-:W-:Y:S01]  /*22ec0*/  IMAD.MOV.U32 R6, RZ, RZ, 0x368 ;  /* 0x00000368ff067424 */ /* 0x000fe200078e00ff */
[----:B------:R-:W-:-:S04]  /*22ed0*/  ISETP.GT.AND P2, PT, R4, 0x1, PT ;  /* 0x000000010400780c */ /* 0x000fc80003f44270 */
[----:B------:R-:W-:-:S04]  /*22ee0*/  SEL R6, R6, 0x328, P2 ;  /* 0x0000032806067807 */ /* 0x000fc80001000000 */
[----:B------:R-:W1:Y:S08]  /*22ef0*/  LDC.64 R8, c[0x0][R6+0x170] ;  /* 0x00005c0006087b82 */ /* 0x000e700000000a00 */
[----:B------:R1:W4:Y:S08]  /*22f00*/  LDC.64 R12, c[0x0][R6+0x168] ;  /* 0x00005a00060c7b82 */ /* 0x0003300000000a00 */
[----:B------:R1:W1:Y:S08]  /*22f10*/  LDC.64 R16, c[0x0][R6+0x178] ;  /* 0x00005e0006107b82 */ /* 0x0002700000000a00 */
[----:B------:R1:W1:Y:S01]  /*22f20*/  LDC.64 R20, c[0x0][R6+0x160] ;  /* 0x0000580006147b82 */ /* 0x0002620000000a00 */
[----:B------:R-:W-:Y:S01]  /*22f30*/  ISETP.NE.U32.AND P0, PT, RZ, c[0x0][0x500], PT ;  /* 0x00014000ff007a0c */ /* 0x000fe20003f05070 */
[----:B------:R-:W-:-:S03]  /*22f40*/  IMAD.MOV.U32 R2, RZ, RZ, c[0x0][0x4e8] ;  /* 0x00013a00ff027624 */ /* 0x000fc600078e00ff */
[----:B------:R-:W-:Y:S02]  /*22f50*/  ISETP.NE.AND.EX P0, PT, RZ, c[0x0][0x504], PT, P0 ;  /* 0x00014100ff007a0c */ /* 0x000fe40003f05300 */
[----:B------:R-:W-:Y:S02]  /*22f60*/  ISETP.NE.AND P5, PT, R2, 0x1, PT ;  /* 0x000000010200780c */ /* 0x000fe40003fa5270 */
[----:B------:R-:W-:Y:S02]  /*22f70*/  SHF.R.S32.HI R4, RZ, 0x1f, R18 ;  /* 0x0000001fff047819 */ /* 0x000fe40000011412 */
[----:B------:R-:W-:Y:S02]  /*22f80*/  SEL R2, R18, RZ, !P0 ;  /* 0x000000ff12027207 */ /* 0x000fe40004000000 */
[----:B-----5:R-:W-:Y:S01]  /*22f90*/  SHF.R.S32.HI R18, RZ, 0x1f, R3 ;  /* 0x0000001fff127819 */ /* 0x020fe20000011403 */
[----:B---3--:R-:W-:Y:S01]  /*22fa0*/  IMAD.IADD R7, R5, 0x1, R72 ;  /* 0x0000000105077824 */ /* 0x008fe200078e0248 */
[----:B------:R-:W-:Y:S01]  /*22fb0*/  SEL R5, R4, RZ, !P0 ;  /* 0x000000ff04057207 */ /* 0x000fe20004000000 */
[----:B-1----:R-:W-:-:S04]  /*22fc0*/  IMAD R4, R9, R2, RZ ;  /* 0x0000000209047224 */ /* 0x002fc800078e02ff */
[----:B------:R-:W-:Y:S02]  /*22fd0*/  IMAD R6, R8, R5, R4 ;  /* 0x0000000508067224 */ /* 0x000fe400078e0204 */
[----:B------:R-:W-:-:S04]  /*22fe0*/  @P5 IMAD.HI.U32 R5, R7, c[0x0][0x4ec], RZ ;  /* 0x00013b0007055a27 */ /* 0x000fc800078e00ff */
[----:B------:R-:W-:Y:S01]  /*22ff0*/  IMAD.MOV.U32 R4, RZ, RZ, R7 ;  /* 0x000000ffff047224 */ /* 0x000fe200078e0007 */
[----:B------:R-:W-:Y:S01]  /*23000*/  @P5 SHF.R.U32.HI R4, RZ, c[0x0][0x4f0], R5 ;  /* 0x00013c00ff045a19 */ /* 0x000fe20000011605 */
[----:B------:R-:W-:Y:S01]  /*23010*/  IMAD.WIDE.U32 R8, R8, R2, RZ ;  /* 0x0000000208087225 */ /* 0x000fe200078e00ff */
[----:B--2---:R-:W-:-:S03]  /*23020*/  SEL R5, R15, RZ, P2 ;  /* 0x000000ff0f057207 */ /* 0x004fc60001000000 */
[----:B----4-:R-:W-:-:S04]  /*23030*/  IMAD.WIDE.U32 R10, R12, R28, RZ ;  /* 0x0000001c0c0a7225 */ /* 0x010fc800078e00ff */
[----:B------:R-:W-:Y:S01]  /*23040*/  IMAD R12, R13, R28, RZ ;  /* 0x0000001c0d0c7224 */ /* 0x000fe200078e02ff */
[----:B------:R-:W-:Y:S01]  /*23050*/  IADD3 R15, P1, P0, R8, R10, R3 ;  /* 0x0000000a080f7210 */ /* 0x000fe2000783e003 */
[----:B------:R-:W-:Y:S02]  /*23060*/  IMAD.IADD R13, R9, 0x1, R6 ;  /* 0x00000001090d7824 */ /* 0x000fe400078e0206 */
[----:B------:R-:W-:Y:S02]  /*23070*/  IMAD.IADD R10, R11, 0x1, R12 ;  /* 0x000000010b0a7824 */ /* 0x000fe400078e020c */
[----:B------:R-:W-:Y:S02]  /*23080*/  IMAD.MOV R6, RZ, RZ, -R4 ;  /* 0x000000ffff067224 */ /* 0x000fe400078e0a04 */
[-C--:B------:R-:W-:Y:S02]  /*23090*/  IMAD R11, R17, R5.reuse, RZ ;  /* 0x00000005110b7224 */ /* 0x080fe400078e02ff */
        /* <DEDUP_REMOVED lines=8> */
[----:B------:R-:W-:Y:S02]  /*23120*/  IADD3.X R9, R6, R13, R11, P1, P0 ;  /* 0x0000000d06097210 */ /* 0x000fe40000fe040b */
[----:B------:R-:W-:Y:S01]  /*23130*/  LOP3.LUT R12, R26, 0xffffffe0, RZ, 0xc0, !PT ;  /* 0xffffffe01a0c7812 */ /* 0x000fe200078ec0ff */
[----:B------:R-:W-:-:S02]  /*23140*/  IMAD R11, R20, R10, R4 ;  /* 0x0000000a140b7224 */ /* 0x000fc400078e0204 */
[----:B------:R-:W-:Y:S01]  /*23150*/  IMAD.WIDE.U32 R4, R20, R5, R8 ;  /* 0x0000000514047225 */ /* 0x000fe200078e0008 */
[----:B------:R-:W-:-:S03]  /*23160*/  SHF.R.S32.HI R6, RZ, 0x1f, R26 ;  /* 0x0000001fff067819 */ /* 0x000fc6000001141a */
[----:B------:R-:W-:Y:S02]  /*23170*/  IMAD.IADD R8, R71, 0x1, -R12 ;  /* 0x0000000147087824 */ /* 0x000fe400078e0a0c */
[----:B------:R-:W-:Y:S01]  /*23180*/  IMAD.MOV.U32 R12, RZ, RZ, c[0x0][0x4a8] ;  /* 0x00012a00ff0c7624 */ /* 0x000fe200078e00ff */
[----:B------:R-:W-:Y:S01]  /*23190*/  LEA.HI R6, R6, R25, RZ, 0x2 ;  /* 0x0000001906067211 */ /* 0x000fe200078f10ff */
[----:B------:R-:W-:Y:S01]  /*231a0*/  IMAD.MOV.U32 R13, RZ, RZ, c[0x0][0x4ac] ;  /* 0x00012b00ff0d7624 */ /* 0x000fe200078e00ff */
[----:B------:R-:W-:Y:S02]  /*231b0*/  SHF.R.S32.HI R9, RZ, 0x1f, R8 ;  /* 0x0000001fff097819 */ /* 0x000fe40000011408 */
[----:B------:R-:W-:Y:S01]  /*231c0*/  SEL R12, R12, c[0x0][0x450], P2 ;  /* 0x000114000c0c7a07 */ /* 0x000fe20001000000 */
[----:B------:R-:W-:Y:S01]  /*231d0*/  IMAD.IADD R5, R5, 0x1, R11 ;  /* 0x0000000105057824 */ /* 0x000fe200078e020b */
[----:B------:R-:W-:Y:S02]  /*231e0*/  LOP3.LUT R10, R6, 0xffffffc, RZ, 0xc0, !PT ;  /* 0x0ffffffc060a7812 */ /* 0x000fe400078ec0ff */
[----:B------:R-:W-:-:S02]  /*231f0*/  LEA.HI R9, R9, R8, RZ, 0x2 ;  /* 0x0000000809097211 */ /* 0x000fc400078f10ff */
[----:B------:R-:W-:Y:S02]  /*23200*/  SEL R13, R13, c[0x0][0x454], P2 ;  /* 0x000115000d0d7a07 */ /* 0x000fe40001000000 */
[C---:B------:R-:W-:Y:S01]  /*23210*/  LEA R6, P0, R4.reuse, R12, 0x2 ;  /* 0x0000000c04067211 */ /* 0x040fe200078010ff */
[----:B------:R-:W-:Y:S01]  /*23220*/  IMAD.IADD R10, R25, 0x1, -R10 ;  /* 0x00000001190a7824 */ /* 0x000fe200078e0a0a */
[----:B------:R-:W-:Y:S02]  /*23230*/  SHF.R.S32.HI R9, RZ, 0x2, R9 ;  /* 0x00000002ff097819 */ /* 0x000fe40000011409 */
[----:B------:R-:W-:Y:S01]  /*23240*/  LEA.HI.X R5, R4, R13, R5, 0x2, P0 ;  /* 0x0000000d04057211 */ /* 0x000fe200000f1405 */
[----:B------:R-:W-:Y:S01]  /*23250*/  IMAD R4, R14, c[0x0][0x4e8], RZ ;  /* 0x00013a000e047a24 */ /* 0x000fe200078e02ff */
[----:B------:R-:W-:Y:S01]  /*23260*/  SHFL.IDX PT, R16, R6, RZ, 0x1c1f ;  /* 0x001c1fff06107589 */ /* 0x000fe200000e0000 */
[----:B------:R-:W-:-:S03]  /*23270*/  IMAD R9, R10, 0x10, R9 ;  /* 0x000000100a097824 */ /* 0x000fc600078e0209 */
[----:B------:R-:W1:Y:S04]  /*23280*/  SHFL.IDX PT, R17, R5, RZ, 0x1c1f ;  /* 0x001c1fff05117589 */ /* 0x000e6800000e0000 */
[----:B------:R-:W-:Y:S04]  /*23290*/  SHFL.IDX PT, R14, R6, 0x1, 0x1c1f ;  /* 0x003c1f00060e7f89 */ /* 0x000fe800000e0000 */
[----:B------:R-:W2:Y:S04]  /*232a0*/  SHFL.IDX PT, R15, R5, 0x1, 0x1c1f ;  /* 0x003c1f00050f7f89 */ /* 0x000ea800000e0000 */
[----:B------:R-:W-:Y:S04]  /*232b0*/  SHFL.IDX PT, R13, R5, 0x2, 0x1c1f ;  /* 0x005c1f00050d7f89 */ /* 0x000fe800000e0000 */
[----:B------:R3:W-:Y:S01]  /*232c0*/  SHFL.IDX PT, R11, R5, 0x3, 0x1c1f ;  /* 0x007c1f00050b7f89 */ /* 0x0007e200000e0000 */
[----:B------:R-:W-:-:S03]  /*232d0*/  LOP3.LUT P0, RZ, R8, 0x3, RZ, 0xc0, !PT ;  /* 0x0000000308ff7812 */ /* 0x000fc6000780c0ff */
[----:B------:R-:W4:Y:S01]  /*232e0*/  SHFL.IDX PT, R12, R6, 0x2, 0x1c1f ;  /* 0x005c1f00060c7f89 */ /* 0x000f2200000e0000 */
[----:B---3--:R-:W-:-:S05]  /*232f0*/  IMAD.IADD R5, R9, 0x1, R72 ;  /* 0x0000000109057824 */ /* 0x008fca00078e0248 */
[C---:B------:R-:W-:Y:S02]  /*23300*/  IADD3 R9, R5.reuse, 0x8, RZ ;  /* 0x0000000805097810 */ /* 0x040fe40007ffe0ff */
[CC--:B------:R-:W-:Y:S02]  /*23310*/  ISETP.GE.OR P4, PT, R5.reuse, R4.reuse, P0 ;  /* 0x000000040500720c */ /* 0x0c0fe40000786670 */
[----:B------:R-:W-:Y:S02]  /*23320*/  IADD3 R8, R5, 0x40, RZ ;  /* 0x0000004005087810 */ /* 0x000fe40007ffe0ff */
[-C--:B------:R-:W-:Y:S02]  /*23330*/  ISETP.GE.OR P3, PT, R9, R4.reuse, P0 ;  /* 0x000000040900720c */ /* 0x080fe40000766670 */
[CC--:B------:R-:W-:Y:S01]  /*23340*/  ISETP.GE.OR P1, PT, R8.reuse, R4.reuse, P0 ;  /* 0x000000040800720c */ /* 0x0c0fe20000726670 */
[----:B------:R3:W3:Y:S06]  /*23350*/  SHFL.IDX PT, R10, R6, 0x3, 0x1c1f ;  /* 0x007c1f00060a7f89 */ /* 0x0006ec00000e0000 */
[----:B-1----:R1:W-:Y:S04]  /*23360*/  @!P4 ST.E [R16.64], R22 ;  /* 0x000000161000c985 */ /* 0x0023e8000c101908 */
[----:B--2---:R1:W-:Y:S01]  /*23370*/  @!P3 ST.E [R14.64], R23 ;  /* 0x000000170e00b985 */ /* 0x0043e2000c101908 */
[----:B------:R-:W-:-:S03]  /*23380*/  ISETP.GE.AND P3, PT, R8, R4, PT ;  /* 0x000000040800720c */ /* 0x000fc60003f66270 */
[----:B----4-:R1:W-:Y:S01]  /*23390*/  @!P1 ST.E [R12.64], R24 ;  /* 0x000000180c009985 */ /* 0x0103e2000c101908 */
[----:B------:R-:W-:Y:S02]  /*233a0*/  LOP3.LUT R29, R29, 0xfffffffd, RZ, 0xc0, !PT ;  /* 0xfffffffd1d1d7812 */ /* 0x000fe400078ec0ff */
[----:B---3--:R-:W-:-:S04]  /*233b0*/  IADD3 R6, R5, 0x48, RZ ;  /* 0x0000004805067810 */ /* 0x008fc80007ffe0ff */
[----:B------:R-:W-:Y:S02]  /*233c0*/  ISETP.GE.AND P1, PT, R6, R4, PT ;  /* 0x000000040600720c */ /* 0x000fe40003f26270 */
[----:B------:R-:W-:-:S04]  /*233d0*/  LOP3.LUT R29, R29, 0xfffffffe, RZ, 0xc0, !PT ;  /* 0xfffffffe1d1d7812 */ /* 0x000fc800078ec0ff */
[----:B------:R-:W-:-:S07]  /*233e0*/  @P3 LOP3.LUT R29, R29, 0x1, RZ, 0xfc, !PT ;  /* 0x000000011d1d3812 */ /* 0x000fce00078efcff */
[----:B------:R-:W-:-:S05]  /*233f0*/  @P1 LOP3.LUT R29, R29, 0x2, RZ, 0xfc, !PT ;  /* 0x000000021d1d1812 */ /* 0x000fca00078efcff */
[----:B------:R1:W-:Y:S01]  /*23400*/  STL [R1+0x54], R29 ;  /* 0x0000541d01007387 */ /* 0x0003e20000100800 */
[-C--:B------:R-:W-:Y:S02]  /*23410*/  ISETP.GE.OR P0, PT, R6, R4.reuse, P0 ;  /* 0x000000040600720c */ /* 0x080fe40000706670 */
[----:B------:R-:W-:-:S11]  /*23420*/  ISETP.GE.AND P6, PT, R9, R4, PT ;  /* 0x000000040900720c */ /* 0x000fd60003fc6270 */
[----:B------:R1:W-:Y:S01]  /*23430*/  @!P0 ST.E [R10.64], R19 ;  /* 0x000000130a008985 */ /* 0x0003e2000c101908 */
[----:B------:R-:W-:Y:S01]  /*23440*/  ISETP.GE.AND P0, PT, R5, R4, PT ;  /* 0x000000040500720c */ /* 0x000fe20003f06270 */
[----:B------:R-:W-:Y:S05]  /*23450*/  @P2 BRA `(.L_x_986) ;  /* 0x000006c000002947 */ /* 0x000fea0003800000 */
[----:B------:R-:W-:Y:S01]  /*23460*/  IMAD R18, R18, c[0x0][0x3a0], RZ ;  /* 0x0000e80012127a24 */ /* 0x000fe200078e02ff */
[----:B------:R-:W-:Y:S01]  /*23470*/  IADD3 R5, R27, R72, RZ ;  /* 0x000000481b057210 */ /* 0x000fe20007ffe0ff */
[C---:B------:R-:W-:Y:S01]  /*23480*/  IMAD.WIDE.U32 R6, R3.reuse, c[0x0][0x3a0], RZ ;  /* 0x0000e80003067a25 */ /* 0x040fe200078e00ff */
[----:B------:R-:W-:Y:S01]  /*23490*/  SHF.R.S32.HI R8, RZ, 0x1f, R2 ;  /* 0x0000001fff087819 */ /* 0x000fe20000011402 */
[----:B-1----:R1:W2:Y:S02]  /*234a0*/  LDS.128 R12, [R219+0x80] ;  /* 0x00008000db0c7984 */ /* 0x0022a40000000c00 */
        /* <DEDUP_REMOVED lines=31> */
[----:B------:R-:W-:Y:S02]  /*236a0*/  IADD3 R5, R44, R72, RZ ;  /* 0x000000482c057210 */ /* 0x000fe40007ffe0ff */
[----:B------:R-:W-:Y:S01]  /*236b0*/  LEA.HI.X R6, R2, c[0x0][0x384], R3, 0x1, P0 ;  /* 0x0000e10002067a11 */ /* 0x000fe200000f0c03 */
[----:B------:R-:W-:Y:S05]  /*236c0*/  BRA.DIV ~URZ, `(.L_x_987) ;  /* 0x00003b427f007947 */ /* 0x000fea000b800000 */
[----:B--234-:R2:W3:Y:S02]  /*236d0*/  SHFL.IDX PT, R8, R6, RZ, 0x181f ;  /* 0x00181fff06087589 */ /* 0x01c4e400000e0000 */
.L_x_1067:
[----:B------:R-:W-:Y:S05]  /*236e0*/  BRA.DIV ~URZ, `(.L_x_988) ;  /* 0x00003b927f007947 */ /* 0x000fea000b800000 */
[----:B------:R4:W2:Y:S02]  /*236f0*/  SHFL.IDX PT, R2, R7, RZ, 0x181f ;  /* 0x00181fff07027589 */ /* 0x0008a400000e0000 */
.L_x_1068:
        /* <DEDUP_REMOVED lines=8> */
.L_x_1069:
[----:B------:R-:W-:-:S04]  /*23780*/  IADD3 R3, R5, 0x10, RZ ;  /* 0x0000001005037810 */ /* 0x000fc80007ffe0ff */
[----:B------:R-:W-:-:S13]  /*23790*/  ISETP.GE.OR P0, PT, R3, R4, P2 ;  /* 0x000000040300720c */ /* 0x000fda0001706670 */
[----:B--2---:R-:W-:-:S04]  /*237a0*/  @!P0 LEA R2, P1, R0, R2, 0x1 ;  /* 0x0000000200028211 */ /* 0x004fc800078208ff */
[----:B------:R-:W-:-:S05]  /*237b0*/  @!P0 LEA.HI.X R3, R0, R8, R70, 0x1, P1 ;  /* 0x0000000800038211 */ /* 0x000fca00008f0c46 */
[----:B------:R2:W-:Y:S01]  /*237c0*/  @!P0 ST.E.128 [R2.64], R16 ;  /* 0x0000001002008985 */ /* 0x0005e2000c101d08 */
[----:B------:R-:W-:Y:S05]  /*237d0*/  BRA.DIV ~URZ, `(.L_x_990) ;  /* 0x00003be27f007947 */ /* 0x000fea000b800000 */
[----:B------:R2:W3:Y:S02]  /*237e0*/  SHFL.IDX PT, R8, R6, 0x2, 0x181f ;  /* 0x00581f0006087f89 */ /* 0x0004e400000e0000 */
.L_x_1070:
[----:B------:R-:W-:Y:S05]  /*237f0*/  BRA.DIV ~URZ, `(.L_x_991) ;  /* 0x00003c327f007947 */ /* 0x000fea000b800000 */
[----:B--2---:R2:W4:Y:S02]  /*23800*/  SHFL.IDX PT, R2, R7, 0x2, 0x181f ;  /* 0x00581f0007027f89 */ /* 0x00452400000e0000 */
.L_x_1071:
        /* <DEDUP_REMOVED lines=8> */
.L_x_1072:
[----:B------:R-:W-:-:S04]  /*23890*/  IADD3 R3, R5, 0x30, RZ ;  /* 0x0000003005037810 */ /* 0x000fc80007ffe0ff */
[----:B------:R-:W-:-:S13]  /*238a0*/  ISETP.GE.OR P0, PT, R3, R4, P2 ;  /* 0x000000040300720c */ /* 0x000fda0001706670 */
[----:B---3--:R-:W-:-:S04]  /*238b0*/  @!P0 LEA R2, P1, R0, R2, 0x1 ;  /* 0x0000000200028211 */ /* 0x008fc800078208ff */
[----:B--2---:R-:W-:-:S05]  /*238c0*/  @!P0 LEA.HI.X R3, R0, R8, R70, 0x1, P1 ;  /* 0x0000000800038211 */ /* 0x004fca00008f0c46 */
[----:B-1----:R1:W-:Y:S01]  /*238d0*/  @!P0 ST.E.128 [R2.64], R24 ;  /* 0x0000001802008985 */ /* 0x0023e2000c101d08 */
[----:B------:R-:W-:Y:S05]  /*238e0*/  BRA.DIV ~URZ, `(.L_x_993) ;  /* 0x00003c827f007947 */ /* 0x000fea000b800000 */
[----:B------:R2:W3:Y:S02]  /*238f0*/  SHFL.IDX PT, R8, R6, 0x4, 0x181f ;  /* 0x00981f0006087f89 */ /* 0x0004e400000e0000 */
.L_x_1073:
[----:B------:R-:W-:Y:S05]  /*23900*/  BRA.DIV ~URZ, `(.L_x_994) ;  /* 0x00003cd27f007947 */ /* 0x000fea000b800000 */
[----:B-1----:R1:W2:Y:S02]  /*23910*/  SHFL.IDX PT, R2, R7, 0x4, 0x181f ;  /* 0x00981f0007027f89 */ /* 0x0022a400000e0000 */
.L_x_1074:
        /* <DEDUP_REMOVED lines=8> */
.L_x_1075:
[----:B------:R-:W-:-:S04]  /*239a0*/  IADD3 R3, R5, 0x50, RZ ;  /* 0x0000005005037810 */ /* 0x000fc80007ffe0ff */
[----:B------:R-:W-:-:S13]  /*239b0*/  ISETP.GE.OR P0, PT, R3, R4, P2 ;  /* 0x000000040300720c */ /* 0x000fda0001706670 */
[----:B--2---:R-:W-:-:S04]  /*239c0*/  @!P0 LEA R2, P1, R0, R2, 0x1 ;  /* 0x0000000200028211 */ /* 0x004fc800078208ff */
[----:B-1----:R-:W-:-:S05]  /*239d0*/  @!P0 LEA.HI.X R3, R0, R8, R70, 0x1, P1 ;  /* 0x0000000800038211 */ /* 0x002fca00008f0c46 */
[----:B------:R1:W-:Y:S01]  /*239e0*/  @!P0 ST.E.128 [R2.64], R32 ;  /* 0x0000002002008985 */ /* 0x0003e2000c101d08 */
[----:B------:R-:W-:Y:S05]  /*239f0*/  BRA.DIV ~URZ, `(.L_x_996) ;  /* 0x00003d227f007947 */ /* 0x000fea000b800000 */
[----:B------:R2:W1:Y:S02]  /*23a00*/  SHFL.IDX PT, R8, R6, 0x6, 0x181f ;  /* 0x00d81f0006087f89 */ /* 0x00046400000e0000 */
.L_x_1076:
[----:B------:R-:W-:Y:S05]  /*23a10*/  BRA.DIV ~URZ, `(.L_x_997) ;  /* 0x00003d727f007947 */ /* 0x000fea000b800000 */
[----:B-1----:R1:W2:Y:S02]  /*23a20*/  SHFL.IDX PT, R2, R7, 0x6, 0x181f ;  /* 0x00d81f0007027f89 */ /* 0x0022a400000e0000 */
.L_x_1077:
        /* <DEDUP_REMOVED lines=8> */
.L_x_1078:
[----:B------:R-:W-:-:S04]  /*23ab0*/  IADD3 R2, R5, 0x70, RZ ;  /* 0x0000007005027810 */ /* 0x000fc80007ffe0ff */
[----:B------:R-:W-:-:S13]  /*23ac0*/  ISETP.GE.OR P0, PT, R2, R4, P2 ;  /* 0x000000040200720c */ /* 0x000fda0001706670 */
[----:B------:R-:W-:Y:S05]  /*23ad0*/  @P0 BRA `(.L_x_999) ;  /* 0x000018d000000947 */ /* 0x000fea0003800000 */
[----:B----4-:R-:W-:-:S04]  /*23ae0*/  LEA R2, P0, R0, R3, 0x1 ;  /* 0x0000000300027211 */ /* 0x010fc800078008ff */
[----:B---3--:R-:W-:-:S05]  /*23af0*/  LEA.HI.X R3, R0, R6, R70, 0x1, P0 ;  /* 0x0000000600037211 */ /* 0x008fca00000f0c46 */
[----:B------:R3:W-:Y:S01]  /*23b00*/  ST.E.128 [R2.64], R40 ;  /* 0x0000002802007985 */ /* 0x0007e2000c101d08 */
[----:B------:R-:W-:Y:S05]  /*23b10*/  BRA `(.L_x_999) ;  /* 0x0000189000007947 */ /* 0x000fea0003800000 */
.L_x_986:
[----:B------:R-:W2:Y:S04]  /*23b20*/  LDL.LU R6, [R1+0x50] ;  /* 0x0000500001067983 */ /* 0x000ea80000300800 */
[----:B------:R-:W3:Y:S01]  /*23b30*/  LDL.LU R9, [R1+0x60] ;  /* 0x0000600001097983 */ /* 0x000ee20000300800 */
[----:B------:R-:W-:Y:S02]  /*23b40*/  IMAD R0, R18, c[0x0][0x408], RZ ;  /* 0x0001020012007a24 */ /* 0x000fe400078e02ff */
[----:B------:R-:W-:-:S04]  /*23b50*/  IMAD.WIDE.U32 R4, R3, c[0x0][0x408], RZ ;  /* 0x0001020003047a25 */ /* 0x000fc800078e00ff */
[----:B------:R-:W-:Y:S01]  /*23b60*/  IMAD R3, R3, c[0x0][0x40c], R0 ;  /* 0x0001030003037a24 */ /* 0x000fe200078e0200 */
[----:B------:R-:W-:Y:S01]  /*23b70*/  SHF.R.S32.HI R0, RZ, 0x1f, R2 ;  /* 0x0000001fff007819 */ /* 0x000fe20000011402 */
[----:B------:R-:W-:-:S03]  /*23b80*/  @P5 IMAD.HI.U32 R8, R7, c[0x0][0x4ec], RZ ;  /* 0x00013b0007085a27 */ /* 0x000fc600078e00ff */
[----:B------:R-:W-:Y:S01]  /*23b90*/  IADD3 R5, R5, R3, RZ ;  /* 0x0000000305057210 */ /* 0x000fe20007ffe0ff */
[----:B------:R-:W-:-:S04]  /*23ba0*/  IMAD R0, R0, c[0x0][0x440], RZ ;  /* 0x0001100000007a24 */ /* 0x000fc800078e02ff */
        /* <DEDUP_REMOVED lines=20> */
[----:B-1----:R-:W-:-:S04]  /*23cf0*/  LEA R19, P1, R2, c[0x0][0x400], 0x2 ;  /* 0x0001000002137a11 */ /* 0x002fc800078210ff */
[----:B------:R-:W-:-:S04]  /*23d00*/  IADD3 R4, R3, R4, RZ ;  /* 0x0000000403047210 */ /* 0x000fc80007ffe0ff */
[----:B------:R-:W-:Y:S01]  /*23d10*/  LEA.HI.X R13, R2, c[0x0][0x404], R4, 0x2, P1 ;  /* 0x00010100020d7a11 */ /* 0x000fe200008f1404 */
[----:B------:R-:W-:Y:S05]  /*23d20*/  BRA.DIV ~URZ, `(.L_x_1000) ;  /* 0x00003ba27f007947 */ /* 0x000fea000b800000 */
[----:B------:R1:W2:Y:S02]  /*23d30*/  SHFL.IDX PT, R12, R13, RZ, 0x1c1f ;  /* 0x001c1fff0d0c7589 */ /* 0x0002a400000e0000 */
.L_x_1079:
[----:B------:R-:W-:Y:S05]  /*23d40*/  BRA.DIV ~URZ, `(.L_x_1001) ;  /* 0x00003bf27f007947 */ /* 0x000fea000b800000 */
[----:B------:R3:W4:Y:S02]  /*23d50*/  SHFL.IDX PT, R2, R19, RZ, 0x1c1f ;  /* 0x001c1fff13027589 */ /* 0x00072400000e0000 */
.L_x_1080:
        /* <DEDUP_REMOVED lines=50> */
.L_x_1003:
[----:B------:R-:W-:Y:S05]  /*24080*/  BSYNC B0 ;  /* 0x0000000000007941 */ /* 0x000fea0003800000 */
.L_x_1002:
[----:B------:R-:W-:Y:S05]  /*24090*/  BRA.DIV ~URZ, `(.L_x_1004) ;  /* 0x000039127f007947 */ /* 0x000fea000b800000 */
[----:B--2---:R2:W1:Y:S04]  /*240a0*/  SHFL.IDX PT, R12, R13, 0x1, 0x1c1f ;  /* 0x003c1f000d0c7f89 */ /* 0x00446800000e0000 */
[----:B----4-:R2:W4:Y:S02]  /*240b0*/  SHFL.IDX PT, R2, R19, 0x1, 0x1c1f ;  /* 0x003c1f0013027f89 */ /* 0x01052400000e0000 */
.L_x_1081:
[----:B------:R-:W-:Y:S01]  /*240c0*/  BSSY B0, `(.L_x_1005) ;  /* 0x0000023000007945 */ /* 0x000fe20003800000 */
[----:B------:R-:W-:Y:S05]  /*240d0*/  @P6 BRA `(.L_x_1006) ;  /* 0x0000021000006947 */ /* 0x000fea0003800000 */
[----:B------:R-:W5:Y:S01]  /*240e0*/  LDL R3, [R1+0x24] ;  /* 0x0000240001037983 */ /* 0x000f620000100800 */
        /* <DEDUP_REMOVED lines=32> */
.L_x_1006:
[----:B------:R-:W-:Y:S05]  /*242f0*/  BSYNC B0 ;  /* 0x0000000000007941 */ /* 0x000fea0003800000 */
.L_x_1005:
[----:B------:R-:W-:Y:S05]  /*24300*/  BRA.DIV ~URZ, `(.L_x_1007) ;  /* 0x000037727f007947 */ /* 0x000fea000b800000 */
[----:B-1----:R1:W2:Y:S02]  /*24310*/  SHFL.IDX PT, R12, R13, 0x2, 0x1c1f ;  /* 0x005c1f000d0c7f89 */ /* 0x0022a400000e0000 */
.L_x_1082:
[----:B------:R-:W-:Y:S05]  /*24320*/  BRA.DIV ~URZ, `(.L_x_1008) ;  /* 0x000037c27f007947 */ /* 0x000fea000b800000 */
[----:B----4-:R4:W1:Y:S02]  /*24330*/  SHFL.IDX PT, R2, R19, 0x2, 0x1c1f ;  /* 0x005c1f0013027f89 */ /* 0x01086400000e0000 */
.L_x_1083:
[----:B------:R-:W5:Y:S01]  /*24340*/  LDL R3, [R1+0x54] ;  /* 0x0000540001037983 */ /* 0x000f620000100800 */
[----:B------:R-:W-:Y:S01]  /*24350*/  BSSY B0, `(.L_x_1009) ;  /* 0x0000024000007945 */ /* 0x000fe20003800000 */
[----:B-----5:R-:W-:-:S13]  /*24360*/  LOP3.LUT P0, RZ, R3, 0x1, RZ, 0xc0, !PT ;  /* 0x0000000103ff7812 */ /* 0x020fda000780c0ff */
[----:B------:R-:W-:Y:S05]  /*24370*/  @P0 BRA `(.L_x_1010) ;  /* 0x0000021000000947 */ /* 0x000fea0003800000 */
[----:B------:R-:W5:Y:S01]  /*24380*/  LDL R3, [R1+0x24] ;  /* 0x0000240001037983 */ /* 0x000f620000100800 */
        /* <DEDUP_REMOVED lines=26> */
[CC--:B-1----:R-:W-:Y:S02]  /*24530*/  @!P1 LEA R10, P5, R7.reuse, R2.reuse, 0x2 ;  /* 0x00000002070a9211 */ /* 0x0c2fe400078a10ff */
[C---:B------:R-:W-:Y:S02]  /*24540*/  @!P0 LEA R2, P4, R6.reuse, R2, 0x2 ;  /* 0x0000000206028211 */ /* 0x040fe400078810ff */
[-C--:B------:R-:W-:Y:S02]  /*24550*/  @!P1 LEA.HI.X R11, R7, R12.reuse, R26, 0x2, P5 ;  /* 0x0000000c070b9211 */ /* 0x080fe400028f141a */
[----:B------:R-:W-:-:S03]  /*24560*/  @!P0 LEA.HI.X R3, R6, R12, R27, 0x2, P4 ;  /* 0x0000000c06038211 */ /* 0x000fc600020f141b */
[----:B------:R2:W-:Y:S04]  /*24570*/  @!P1 ST.E.64 [R10.64], R50 ;  /* 0x000000320a009985 */ /* 0x0005e8000c101b08 */
[----:B------:R2:W-:Y:S02]  /*24580*/  @!P0 ST.E.64 [R2.64], R36 ;  /* 0x0000002402008985 */ /* 0x0005e4000c101b08 */
.L_x_1010:
[----:B------:R-:W-:Y:S05]  /*24590*/  BSYNC B0 ;  /* 0x0000000000007941 */ /* 0x000fea0003800000 */
.L_x_1009:
[----:B------:R-:W-:Y:S05]  /*245a0*/  BRA.DIV ~URZ, `(.L_x_1011) ;  /* 0x000035b27f007947 */ /* 0x000fea000b800000 */
[----:B--2---:R2:W3:Y:S04]  /*245b0*/  SHFL.IDX PT, R12, R13, 0x3, 0x1c1f ;  /* 0x007c1f000d0c7f89 */ /* 0x0044e800000e0000 */
[----:B-1----:R2:W1:Y:S02]  /*245c0*/  SHFL.IDX PT, R2, R19, 0x3, 0x1c1f ;  /* 0x007c1f0013027f89 */ /* 0x00246400000e0000 */
.L_x_1084:
[----:B------:R-:W5:Y:S02]  /*245d0*/  LDL R3, [R1+0x54] ;  /* 0x0000540001037983 */ /* 0x000f640000100800 */
[----:B-----5:R-:W-:-:S13]  /*245e0*/  LOP3.LUT P0, RZ, R3, 0x2, RZ, 0xc0, !PT ;  /* 0x0000000203ff7812 */ /* 0x020fda000780c0ff */
[----:B------:R-:W-:Y:S05]  /*245f0*/  @P0 BRA `(.L_x_999) ;  /* 0x00000db000000947 */ /* 0x000fea0003800000 */
[----:B------:R-:W5:Y:S01]  /*24600*/  LDL R3, [R1+0x24] ;  /* 0x0000240001037983 */ /* 0x000f620000100800 */
[----:B------:R-:W-:Y:S02]  /*24610*/  ISETP.GE.AND P4, PT, R4, c[0x0][0x3c8], PT ;  /* 0x0000f20004007a0c */ /* 0x000fe40003f86270 */
[----:B------:R-:W-:Y:S02]  /*24620*/  ISETP.GE.AND P5, PT, R9, c[0x0][0x3c8], PT ;  /* 0x0000f20009007a0c */ /* 0x000fe40003fa6270 */
[----:B------:R-:W-:Y:S02]  /*24630*/  ISETP.GE.AND P3, PT, R0, c[0x0][0x3c8], PT ;  /* 0x0000f20000007a0c */ /* 0x000fe40003f66270 */
[----:B------:R-:W-:Y:S02]  /*24640*/  ISETP.GE.AND P2, PT, R5, c[0x0][0x3c8], PT ;  /* 0x0000f20005007a0c */ /* 0x000fe40003f46270 */
[----:B-----5:R-:W-:-:S13]  /*24650*/  ISETP.GE.AND P0, PT, R3, c[0x0][0x3c8], PT ;  /* 0x0000f20003007a0c */ /* 0x020fda0003f06270 */
[----:B-1----:R-:W-:-:S04]  /*24660*/  @!P0 LEA R10, P1, R3, R2, 0x2 ;  /* 0x00000002030a8211 */ /* 0x002fc800078210ff */
[----:B---3--:R-:W-:Y:S02]  /*24670*/  @!P0 LEA.HI.X R11, R3, R12, R18, 0x2, P1 ;  /* 0x0000000c030b8211 */ /* 0x008fe400008f1412 */
[-C--:B------:R-:W-:Y:S02]  /*24680*/  @!P4 LEA R18, P6, R4, R2.reuse, 0x2 ;  /* 0x000000020412c211 */ /* 0x080fe400078c10ff */
[----:B------:R-:W-:Y:S01]  /*24690*/  ISETP.GE.AND P1, PT, R8, c[0x0][0x3c8], PT ;  /* 0x0000f20008007a0c */ /* 0x000fe20003f26270 */
[----:B------:R1:W-:Y:S01]  /*246a0*/  @!P0 ST.E.64 [R10.64], R38 ;  /* 0x000000260a008985 */ /* 0x0003e2000c101b08 */
[----:B------:R-:W-:-:S04]  /*246b0*/  @!P5 LEA R20, P0, R9, R2, 0x2 ;  /* 0x000000020914d211 */ /* 0x000fc800078010ff */
[----:B------:R-:W-:-:S05]  /*246c0*/  @!P5 LEA.HI.X R21, R9, R12, R21, 0x2, P0 ;  /* 0x0000000c0915d211 */ /* 0x000fca00000f1415 */
[----:B------:R-:W-:Y:S01]  /*246d0*/  P2R R3, PR, RZ, 0x40 ;  /* 0x00000040ff037803 */ /* 0x000fe20000000000 */
[----:B------:R3:W-:Y:S01]  /*246e0*/  @!P5 ST.E.64 [R20.64], R66 ;  /* 0x000000421400d985 */ /* 0x0007e2000c101b08 */
[C---:B------:R-:W-:Y:S02]  /*246f0*/  @!P3 LEA R16, P6, R0.reuse, R2, 0x2 ;  /* 0x000000020010b211 */ /* 0x040fe400078c10ff */
[----:B------:R-:W-:Y:S02]  /*24700*/  ISETP.NE.AND P0, PT, R3, RZ, PT ;  /* 0x000000ff0300720c */ /* 0x000fe40003f05270 */
[-C--:B------:R-:W-:Y:S02]  /*24710*/  @!P3 LEA.HI.X R17, R0, R12.reuse, R22, 0x2, P6 ;  /* 0x0000000c0011b211 */ /* 0x080fe400030f1416 */
[----:B--2-4-:R-:W-:Y:S02]  /*24720*/  @!P4 LEA.HI.X R19, R4, R12, R23, 0x2, P0 ;  /* 0x0000000c0413c211 */ /* 0x014fe400000f1417 */
[----:B------:R-:W-:-:S02]  /*24730*/  ISETP.GE.AND P0, PT, R7, c[0x0][0x3c8], PT ;  /* 0x0000f20007007a0c */ /* 0x000fc40003f06270 */
[C---:B------:R-:W-:Y:S01]  /*24740*/  @!P2 LEA R14, P6, R5.reuse, R2, 0x2 ;  /* 0x00000002050ea211 */ /* 0x040fe200078c10ff */
[----:B------:R3:W-:Y:S03]  /*24750*/  @!P4 ST.E.64 [R18.64], R64 ;  /* 0x000000401200c985 */ /* 0x0007e6000c101b08 */
[----:B------:R-:W-:Y:S01]  /*24760*/  @!P2 LEA.HI.X R15, R5, R12, R24, 0x2, P6 ;  /* 0x0000000c050fa211 */ /* 0x000fe200030f1418 */
[----:B------:R3:W-:Y:S01]  /*24770*/  @!P3 ST.E.64 [R16.64], R62 ;  /* 0x0000003e1000b985 */ /* 0x0007e2000c101b08 */
[----:B-1----:R-:W-:-:S03]  /*24780*/  @!P1 LEA R10, P6, R8, R2, 0x2 ;  /* 0x00000002080a9211 */ /* 0x002fc600078c10ff */
        /* <DEDUP_REMOVED lines=12> */
.L_x_984:
[----:B------:R-:W2:Y:S04]  /*24850*/  LDL.LU R3, [R1+0x5c] ;  /* 0x00005c0001037983 */ /* 0x000ea80000300800 */
[----:B------:R-:W3:Y:S01]  /*24860*/  LDL R8, [R1+0x64] ;  /* 0x0000640001087983 */ /* 0x000ee20000100800 */
[----:B------:R-:W-:Y:S01]  /*24870*/  ISETP.NE.U32.AND P0, PT, RZ, c[0x0][0x508], PT ;  /* 0x00014200ff007a0c */ /* 0x000fe20003f05070 */
[----:B------:R-:W-:Y:S01]  /*24880*/  IMAD.MOV.U32 R6, RZ, RZ, 0x4 ;  /* 0x00000004ff067424 */ /* 0x000fe200078e00ff */
[----:B------:R-:W-:Y:S01]  /*24890*/  ISETP.NE.U32.AND P2, PT, RZ, c[0x0][0x500], PT ;  /* 0x00014000ff007a0c */ /* 0x000fe20003f45070 */
[----:B------:R-:W-:Y:S01]  /*248a0*/  IMAD.MOV.U32 R20, RZ, RZ, c[0x0][0x388] ;  /* 0x0000e200ff147624 */ /* 0x000fe200078e00ff */
[----:B------:R-:W-:Y:S01]  /*248b0*/  ISETP.NE.AND.EX P0, PT, RZ, c[0x0][0x50c], PT, P0 ;  /* 0x00014300ff007a0c */ /* 0x000fe20003f05300 */
[----:B------:R-:W-:Y:S01]  /*248c0*/  IMAD.MOV.U32 R2, RZ, RZ, RZ ;  /* 0x000000ffff027224 */ /* 0x000fe200078e00ff */
[----:B------:R-:W-:Y:S01]  /*248d0*/  ISETP.NE.AND.EX P2, PT, RZ, c[0x0][0x504], PT, P2 ;  /* 0x00014100ff007a0c */ /* 0x000fe20003f45320 */
[----:B---3--:R-:W-:-:S10]  /*248e0*/  IMAD.WIDE R4, R8, R6, c[0x0][0x500] ;  /* 0x0001400008047625 */ /* 0x008fd400078e0206 */
[----:B------:R-:W-:Y:S02]  /*248f0*/  @P0 IMAD.WIDE R6, R8, R6, c[0x0][0x508] ;  /* 0x0001420008060625 */ /* 0x000fe400078e0206 */
        /* <DEDUP_REMOVED lines=9> */
.L_x_1012:
[----:B------:R-:W-:Y:S01]  /*24990*/  ISETP.GT.AND P0, PT, R71, 0x7f, PT ;  /* 0x0000007f4700780c */ /* 0x000fe20003f04270 */
[----:B------:R-:W-:Y:S01]  /*249a0*/  BSSY B0, `(.L_x_1013) ;  /* 0x0000038000007945 */ /* 0x000fe20003800000 */
[----:B------:R-:W-:Y:S02]  /*249b0*/  SHF.R.S32.HI R3, RZ, 0x1f, R8 ;  /* 0x0000001fff037819 */ /* 0x000fe40000011408 */
[----:B-----5:R-:W-:-:S02]  /*249c0*/  SHF.R.S32.HI R18, RZ, 0x1f, R2 ;  /* 0x0000001fff127819 */ /* 0x020fc40000011402 */
[----:B------:R-:W-:Y:S02]  /*249d0*/  SEL R10, R8, RZ, !P2 ;  /* 0x000000ff080a7207 */ /* 0x000fe40005000000 */
[----:B------:R-:W-:-:S05]  /*249e0*/  SEL R21, R3, RZ, !P2 ;  /* 0x000000ff03157207 */ /* 0x000fca0005000000 */
[----:B------:R-:W-:Y:S05]  /*249f0*/  @P0 BRA `(.L_x_1014) ;  /* 0x0000032000000947 */ /* 0x000fea0003800000 */
[----:B-1----:R-:W2:Y:S01]  /*24a00*/  LDL R4, [R1+0x48] ;  /* 0x0000480001047983 */ /* 0x002ea20000100800 */
        /* <DEDUP_REMOVED lines=49> */
.L_x_1014:
[----:B------:R-:W-:Y:S05]  /*24d20*/  BSYNC B0 ;  /* 0x0000000000007941 */ /* 0x000fea0003800000 */
.L_x_1013:
[----:B------:R-:W-:-:S13]  /*24d30*/  ISETP.GT.AND P0, PT, R19, 0x1, PT ;  /* 0x000000011300780c */ /* 0x000fda0003f04270 */
[----:B------:R-:W-:Y:S05]  /*24d40*/  @P0 BRA `(.L_x_999) ;  /* 0x0000066000000947 */ /* 0x000fea0003800000 */
[----:B------:R-:W2:Y:S04]  /*24d50*/  LDL.LU R8, [R1+0x50] ;  /* 0x0000500001087983 */ /* 0x000ea80000300800 */
[----:B------:R-:W3:Y:S01]  /*24d60*/  LDL.LU R9, [R1+0x48] ;  /* 0x0000480001097983 */ /* 0x000ee20000300800 */
[----:B-1----:R-:W-:Y:S01]  /*24d70*/  MOV R4, c[0x0][0x4e8] ;  /* 0x00013a0000047a02 */ /* 0x002fe20000000f00 */
[----:B------:R-:W-:Y:S01]  /*24d80*/  IMAD R3, R18, c[0x0][0x3a0], RZ ;  /* 0x0000e80012037a24 */ /* 0x000fe200078e02ff */
[----:B------:R-:W-:Y:S01]  /*24d90*/  ISETP.GE.AND P2, PT, R0, c[0x0][0x3c8], PT ;  /* 0x0000f20000007a0c */ /* 0x000fe20003f46270 */
[----:B------:R-:W-:Y:S01]  /*24da0*/  IMAD R6, R21, c[0x0][0x3f0], RZ ;  /* 0x0000fc0015067a24 */ /* 0x000fe200078e02ff */
[----:B------:R-:W-:Y:S01]  /*24db0*/  ISETP.NE.AND P0, PT, R4, 0x1, PT ;  /* 0x000000010400780c */ /* 0x000fe20003f05270 */
[----:B------:R-:W-:-:S04]  /*24dc0*/  IMAD.WIDE.U32 R4, R2, c[0x0][0x3a0], RZ ;  /* 0x0000e80002047a25 */ /* 0x000fc800078e00ff */
[----:B------:R-:W-:-:S05]  /*24dd0*/  IMAD R2, R2, c[0x0][0x3a4], R3 ;  /* 0x0000e90002027a24 */ /* 0x000fca00078e0203 */
[----:B------:R-:W-:-:S05]  /*24de0*/  IADD3 R5, R5, R2, RZ ;  /* 0x0000000205057210 */ /* 0x000fca0007ffe0ff */
[----:B--2---:R-:W-:Y:S01]  /*24df0*/  IMAD.WIDE.U32 R4, R8, c[0x0][0x3e8], R4 ;  /* 0x0000fa0008047a25 */ /* 0x004fe200078e0004 */
[----:B---3--:R-:W-:-:S03]  /*24e00*/  IADD3 R3, R27, R9, RZ ;  /* 0x000000091b037210 */ /* 0x008fc60007ffe0ff */
        /* <DEDUP_REMOVED lines=23> */
[----:B------:R1:W2:Y:S02]  /*24f80*/  SHFL.IDX PT, R8, R6, RZ, 0x181f ;  /* 0x00181fff06087589 */ /* 0x0002a400000e0000 */
.L_x_1085:
[----:B------:R-:W-:Y:S05]  /*24f90*/  BRA.DIV ~URZ, `(.L_x_1016) ;  /* 0x00002d027f007947 */ /* 0x000fea000b800000 */
[----:B------:R3:W4:Y:S02]  /*24fa0*/  SHFL.IDX PT, R2, R7, RZ, 0x181f ;  /* 0x00181fff07027589 */ /* 0x00072400000e0000 */
.L_x_1086:
        /* <DEDUP_REMOVED lines=8> */
.L_x_1087:
[----:B------:R-:W-:-:S04]  /*25030*/  IADD3 R3, R4, 0x10, RZ ;  /* 0x0000001004037810 */ /* 0x000fc80007ffe0ff */
[----:B------:R-:W-:-:S13]  /*25040*/  ISETP.GE.OR P0, PT, R3, R5, P2 ;  /* 0x000000050300720c */ /* 0x000fda0001706670 */
[----:B--2---:R-:W-:-:S04]  /*25050*/  @!P0 LEA R2, P1, R0, R2, 0x1 ;  /* 0x0000000200028211 */ /* 0x004fc800078208ff */
[----:B-1----:R-:W-:-:S05]  /*25060*/  @!P0 LEA.HI.X R3, R0, R8, R70, 0x1, P1 ;  /* 0x0000000800038211 */ /* 0x002fca00008f0c46 */
[----:B------:R1:W-:Y:S01]  /*25070*/  @!P0 ST.E.128 [R2.64], RZ ;  /* 0x000000ff02008985 */ /* 0x0003e2000c101d08 */
[----:B------:R-:W-:Y:S05]  /*25080*/  BRA.DIV ~URZ, `(.L_x_1018) ;  /* 0x00002d527f007947 */ /* 0x000fea000b800000 */
[----:B------:R2:W1:Y:S02]  /*25090*/  SHFL.IDX PT, R8, R6, 0x2, 0x181f ;  /* 0x00581f0006087f89 */ /* 0x00046400000e0000 */
.L_x_1088:
[----:B------:R-:W-:Y:S05]  /*250a0*/  BRA.DIV ~URZ, `(.L_x_1019) ;  /* 0x00002da27f007947 */ /* 0x000fea000b800000 */
[----:B-1----:R1:W2:Y:S02]  /*250b0*/  SHFL.IDX PT, R2, R7, 0x2, 0x181f ;  /* 0x00581f0007027f89 */ /* 0x0022a400000e0000 */
.L_x_1089:
        /* <DEDUP_REMOVED lines=8> */
.L_x_1090:
[----:B------:R-:W-:-:S04]  /*25140*/  IADD3 R3, R4, 0x30, RZ ;  /* 0x0000003004037810 */ /* 0x000fc80007ffe0ff */
[----:B------:R-:W-:-:S13]  /*25150*/  ISETP.GE.OR P0, PT, R3, R5, P2 ;  /* 0x000000050300720c */ /* 0x000fda0001706670 */
[----:B--2---:R-:W-:-:S04]  /*25160*/  @!P0 LEA R2, P1, R0, R2, 0x1 ;  /* 0x0000000200028211 */ /* 0x004fc800078208ff */
[----:B------:R-:W-:-:S05]  /*25170*/  @!P0 LEA.HI.X R3, R0, R8, R70, 0x1, P1 ;  /* 0x0000000800038211 */ /* 0x000fca00008f0c46 */
[----:B------:R2:W-:Y:S01]  /*25180*/  @!P0 ST.E.128 [R2.64], RZ ;  /* 0x000000ff02008985 */ /* 0x0005e2000c101d08 */
[----:B------:R-:W-:Y:S05]  /*25190*/  BRA.DIV ~URZ, `(.L_x_1021) ;  /* 0x00002df27f007947 */ /* 0x000fea000b800000 */
[----:B------:R1:W2:Y:S02]  /*251a0*/  SHFL.IDX PT, R8, R6, 0x4, 0x181f ;  /* 0x00981f0006087f89 */ /* 0x0002a400000e0000 */
.L_x_1091:
[----:B------:R-:W-:Y:S05]  /*251b0*/  BRA.DIV ~URZ, `(.L_x_1022) ;  /* 0x00002e427f007947 */ /* 0x000fea000b800000 */
[----:B--2---:R2:W1:Y:S02]  /*251c0*/  SHFL.IDX PT, R2, R7, 0x4, 0x181f ;  /* 0x00981f0007027f89 */ /* 0x00446400000e0000 */
.L_x_1092:
        /* <DEDUP_REMOVED lines=8> */
.L_x_1093:
[----:B------:R-:W-:-:S04]  /*25250*/  IADD3 R3, R4, 0x50, RZ ;  /* 0x0000005004037810 */ /* 0x000fc80007ffe0ff */
[----:B------:R-:W-:-:S13]  /*25260*/  ISETP.GE.OR P0, PT, R3, R5, P2 ;  /* 0x000000050300720c */ /* 0x000fda0001706670 */
[----:B---3--:R-:W-:-:S04]  /*25270*/  @!P0 LEA R2, P1, R0, R2, 0x1 ;  /* 0x0000000200028211 */ /* 0x008fc800078208ff */
[----:B--2---:R-:W-:-:S05]  /*25280*/  @!P0 LEA.HI.X R3, R0, R8, R70, 0x1, P1 ;  /* 0x0000000800038211 */ /* 0x004fca00008f0c46 */
[----:B------:R2:W-:Y:S01]  /*25290*/  @!P0 ST.E.128 [R2.64], RZ ;  /* 0x000000ff02008985 */ /* 0x0005e2000c101d08 */
[----:B------:R-:W-:Y:S05]  /*252a0*/  BRA.DIV ~URZ, `(.L_x_1024) ;  /* 0x00002e927f007947 */ /* 0x000fea000b800000 */
[----:B------:R3:W1:Y:S02]  /*252b0*/  SHFL.IDX PT, R8, R6, 0x6, 0x181f ;  /* 0x00d81f0006087f89 */ /* 0x00066400000e0000 */
.L_x_1094:
[----:B------:R-:W-:Y:S05]  /*252c0*/  BRA.DIV ~URZ, `(.L_x_1025) ;  /* 0x00002ee27f007947 */ /* 0x000fea000b800000 */
[----:B--2---:R2:W3:Y:S02]  /*252d0*/  SHFL.IDX PT, R2, R7, 0x6, 0x181f ;  /* 0x00d81f0007027f89 */ /* 0x0044e400000e0000 */
.L_x_1095:
        /* <DEDUP_REMOVED lines=8> */
.L_x_1096:
[----:B------:R-:W-:-:S04]  /*25360*/  IADD3 R4, R4, 0x70, RZ ;  /* 0x0000007004047810 */ /* 0x000fc80007ffe0ff */
[----:B------:R-:W-:-:S13]  /*25370*/  ISETP.GE.OR P0, PT, R4, R5, P2 ;  /* 0x000000050400720c */ /* 0x000fda0001706670 */
[----:B----4-:R-:W-:-:S04]  /*25380*/  @!P0 LEA R2, P1, R0, R2, 0x1 ;  /* 0x0000000200028211 */ /* 0x010fc800078208ff */
[----:B---3--:R-:W-:-:S05]  /*25390*/  @!P0 LEA.HI.X R3, R0, R6, R70, 0x1, P1 ;  /* 0x0000000600038211 */ /* 0x008fca00008f0c46 */
[----:B------:R3:W-:Y:S04]  /*253a0*/  @!P0 ST.E.128 [R2.64], RZ ;  /* 0x000000ff02008985 */ /* 0x0007e8000c101d08 */
.L_x_999:
[----:B------:R-:W-:Y:S05]  /*253b0*/  BSYNC B1 ;  /* 0x0000000000017941 */ /* 0x000fea0003800000 */
.L_x_983:
        /* <DEDUP_REMOVED lines=9> */
[----:B------:R-:W-:Y:S01]  /*25450*/  LOP3.LUT R14, R71, 0x1f, RZ, 0xc0, !PT ;  /* 0x0000001f470e7812 */ /* 0x000fe200078ec0ff */
[----:B-1----:R-:W-:-:S03]  /*25460*/  IMAD.MOV.U32 R7, RZ, RZ, RZ ;  /* 0x000000ffff077224 */ /* 0x002fc600078e00ff */
[----:B------:R-:W-:Y:S01]  /*25470*/  ISETP.NE.AND P6, PT, R14, 0x1f, PT ;  /* 0x0000001f0e00780c */ /* 0x000fe20003fc5270 */
[----:B------:R-:W-:Y:S10]  /*25480*/  BRA.DIV ~URZ, `(.L_x_1028) ;  /* 0x00002e627f007947 */ /* 0x000ff4000b800000 */
[----:B------:R1:W2:Y:S02]  /*25490*/  SHFL.IDX PT, R9, R45, RZ, 0x1f ;  /* 0x00001fff2d097589 */ /* 0x0002a400000e0000 */
.L_x_1097:
[----:B------:R-:W-:Y:S05]  /*254a0*/  BRA.DIV ~URZ, `(.L_x_1029) ;  /* 0x00002eb27f007947 */ /* 0x000fea000b800000 */
[----:B------:R3:W1:Y:S02]  /*254b0*/  SHFL.IDX PT, R8, R45, 0x1, 0x1f ;  /* 0x00201f002d087f89 */ /* 0x00066400000e0000 */
.L_x_1098:
        /* <DEDUP_REMOVED lines=19> */
.L_x_1099:
        /* <DEDUP_REMOVED lines=16> */
.L_x_1100:
[----:B----4-:R-:W-:Y:S01]  /*256f0*/  IMAD R0, R0, c[0x0][0x538], RZ ;  /* 0x00014e0000007a24 */ /* 0x010fe200078e02ff */
[----:B------:R-:W-:Y:S04]  /*25700*/  BSSY B1, `(.L_x_1032) ;  /* 0x00000ce000017945 */ /* 0x000fe80003800000 */
[----:B-1----:R-:W-:-:S04]  /*25710*/  IADD3 R8, R0, R8, RZ ;  /* 0x0000000800087210 */ /* 0x002fc80007ffe0ff */
[----:B--2---:R-:W-:-:S13]  /*25720*/  ISETP.GT.AND P0, PT, R8, R9, PT ;  /* 0x000000090800720c */ /* 0x004fda0003f04270 */
[----:B------:R-:W-:Y:S05]  /*25730*/  @P0 BRA `(.L_x_1033) ;  /* 0x0000025000000947 */ /* 0x000fea0003800000 */
.L_x_1037:
        /* <DEDUP_REMOVED lines=17> */
.L_x_1101:
        /* <DEDUP_REMOVED lines=16> */
.L_x_1102:
[----:B--2---:R-:W-:-:S05]  /*25950*/  IMAD R0, R0, c[0x0][0x538], RZ ;  /* 0x00014e0000007a24 */ /* 0x004fca00078e02ff */
[----:B------:R-:W-:-:S04]  /*25960*/  IADD3 R8, R0, R8, RZ ;  /* 0x0000000800087210 */ /* 0x000fc80007ffe0ff */
[----:B------:R-:W-:-:S13]  /*25970*/  ISETP.GT.AND P0, PT, R8, R9, PT ;  /* 0x000000090800720c */ /* 0x000fda0003f04270 */
[----:B-1----:R-:W-:Y:S05]  /*25980*/  @!P0 BRA `(.L_x_1037) ;  /* 0xfffffdb000008947 */ /* 0x002fea000383ffff */
.L_x_1033:
[----:B------:R-:W-:-:S05]  /*25990*/  IADD3 R8, -R0, R8, RZ ;  /* 0x0000000800087210 */ /* 0x000fca0007ffe1ff */
[----:B------:R-:W-:-:S05]  /*259a0*/  IMAD R0, R4, c[0x0][0x538], R8 ;  /* 0x00014e0004007a24 */ /* 0x000fca00078e0208 */
[----:B------:R-:W-:Y:S01]  /*259b0*/  ISETP.GT.AND P0, PT, R0, R9, PT ;  /* 0x000000090000720c */ /* 0x000fe20003f04270 */
[----:B------:R-:W-:-:S12]  /*259c0*/  BRA.DIV ~URZ, `(.L_x_1038) ;  /* 0x00002df27f007947 */ /* 0x000fd8000b800000 */
[----:B------:R-:W-:-:S03]  /*259d0*/  VOTE.ANY R5, PT, !P0 ;  /* 0x0000000000057806 */ /* 0x000fc600040e0100 */
.L_x_1103:
[----:B------:R-:W2:Y:S01]  /*259e0*/  LDL.LU R2, [R1+0x64] ;  /* 0x0000640001027983 */ /* 0x000ea20000300800 */
[----:B------:R-:W2:Y:S02]  /*259f0*/  POPC R0, R5 ;  /* 0x0000000500007309 */ /* 0x000ea40000000000 */
[----:B--2---:R-:W-:-:S05]  /*25a00*/  IADD3 R2, R0, R2, RZ ;  /* 0x0000000200027210 */ /* 0x004fca0007ffe0ff */
[----:B------:R1:W-:Y:S01]  /*25a10*/  STL [R1+0x64], R2 ;  /* 0x0000640201007387 */ /* 0x0003e20000100800 */
[----:B------:R-:W-:Y:S05]  /*25a20*/  BRA.DIV ~URZ, `(.L_x_1039) ;  /* 0x00002de27f007947 */ /* 0x000fea000b800000 */
[----:B------:R2:W4:Y:S04]  /*25a30*/  SHFL.IDX PT, R12, R6, R0, 0x1f ;  /* 0x00001f00060c7589 */ /* 0x00052800000e0000 */
[----:B------:R2:W1:Y:S02]  /*25a40*/  SHFL.IDX PT, R7, R7, R0, 0x1f ;  /* 0x00001f0007077589 */ /* 0x00046400000e0000 */
.L_x_1104:
[----:B------:R-:W-:Y:S01]  /*25a50*/  ISETP.NE.AND P0, PT, R5, RZ, PT ;  /* 0x000000ff0500720c */ /* 0x000fe20003f05270 */
[----:B------:R-:W-:-:S12]  /*25a60*/  BSSY B0, `(.L_x_1040) ;  /* 0x0000005000007945 */ /* 0x000fd80003800000 */
[----:B------:R-:W-:Y:S05]  /*25a70*/  @!P0 BRA `(.L_x_1041) ;  /* 0x0000003000008947 */ /* 0x000fea0003800000 */
[----:B--2---:R-:W-:Y:S01]  /*25a80*/  IADD3 R0, R0, -0x1, RZ ;  /* 0xffffffff00007810 */ /* 0x004fe20007ffe0ff */
[----:B------:R-:W-:Y:S05]  /*25a90*/  BRA.DIV ~URZ, `(.L_x_1042) ;  /* 0x00002e427f007947 */ /* 0x000fea000b800000 */
[----:B------:R2:W3:Y:S02]  /*25aa0*/  SHFL.IDX PT, R13, R4, R0, 0x1f ;  /* 0x00001f00040d7589 */ /* 0x0004e400000e0000 */
.L_x_1041:
[----:B------:R-:W-:Y:S05]  /*25ab0*/  BSYNC B0 ;  /* 0x0000000000007941 */ /* 0x000fea0003800000 */
.L_x_1040:
        /* <DEDUP_REMOVED lines=68> */
.L_x_1044:
        /* <DEDUP_REMOVED lines=68> */
.L_x_1045:
[----:B------:R-:W-:Y:S05]  /*26340*/  BSYNC B0 ;  /* 0x0000000000007941 */ /* 0x000fea0003800000 */
.L_x_1043:
[----:B------:R-:W-:-:S04]  /*26350*/  LOP3.LUT R2, RZ, R2, RZ, 0x33, !PT ;  /* 0x00000002ff027212 */ /* 0x000fc800078e33ff */
[----:B-1----:R-:W-:-:S05]  /*26360*/  IADD3 R0, R2, R12, RZ ;  /* 0x0000000c02007210 */ /* 0x002fca0007ffe0ff */
[----:B------:R1:W-:Y:S01]  /*26370*/  STL [R1+0x5c], R0 ;  /* 0x00005c0001007387 */ /* 0x0003e20000100800 */
[----:B------:R-:W-:Y:S05]  /*26380*/  BRA `(.L_x_1046) ;  /* 0x0000005000007947 */ /* 0x000fea0003800000 */
.L_x_1034:
[----:B------:R-:W-:Y:S01]  /*26390*/  MOV R0, c[0x0][0x53c] ;  /* 0x00014f0000007a02 */ /* 0x000fe20000000f00 */
[----:B------:R1:W-:Y:S04]  /*263a0*/  STL [R1+0x58], R9 ;  /* 0x0000580901007387 */ /* 0x0003e80000100800 */
[----:B------:R1:W-:Y:S04]  /*263b0*/  STL [R1+0x5c], RZ ;  /* 0x00005cff01007387 */ /* 0x0003e80000100800 */
[----:B------:R1:W-:Y:S04]  /*263c0*/  STL [R1+0x60], RZ ;  /* 0x000060ff01007387 */ /* 0x0003e80000100800 */
[----:B------:R1:W-:Y:S02]  /*263d0*/  STL [R1+0x64], R0 ;  /* 0x0000640001007387 */ /* 0x0003e40000100800 */
.L_x_1046:
[----:B------:R-:W-:Y:S05]  /*263e0*/  BSYNC B1 ;  /* 0x0000000000017941 */ /* 0x000fea0003800000 */
.L_x_1032:
        /* <DEDUP_REMOVED lines=9> */
.L_x_1027:
[----:B-1----:R-:W3:Y:S02]  /*26480*/  LDL R0, [R1+0x64] ;  /* 0x0000640001007983 */ /* 0x002ee40000100800 */
[----:B---3--:R-:W-:-:S13]  /*26490*/  ISETP.GE.AND P0, PT, R0, c[0x0][0x53c], PT ;  /* 0x00014f0000007a0c */ /* 0x008fda0003f06270 */
[----:B--2-4-:R-:W-:Y:S01]  /*264a0*/  @P0 CALL.REL.NOINC `(.L_x_1047) ;  /* 0x0000001000000944 */ /* 0x014fe20003c00000 */
[----:B------:R-:W-:Y:S05]  /*264b0*/  BRA `(.L_x_1048) ;  /* 0xfffdb22000007947 */ /* 0x000fea000383ffff */
.L_x_1047:
[----:B------:R-:W-:Y:S05]  /*264c0*/  EXIT ;  /* 0x000000000000794d */ /* 0x000fea0003800000 */
.L_x_779:
[----:B------:R-:W-:Y:S01]  /*264d0*/  IMAD.MOV.U32 R0, RZ, RZ, R5 ;  /* 0x000000ffff007224 */ /* 0x000fe200078e0005 */
[----:B------:R-:W-:Y:S02]  /*264e0*/  MOV R2, 0x1 ;  /* 0x0000000100027802 */ /* 0x000fe40000000f00 */
[----:B------:R-:W-:Y:S02]  /*264f0*/  MOV R3, 0x26510 ;  /* 0x0002651000037802 */ /* 0x000fe40000000f00 */
[----:B------:R-:W-:Y:S05]  /*26500*/  CALL.REL.NOINC `($__internal_14_$__cuda_sm70_shflsync_up_p) ;  /* 0x000024e000007944 */ /* 0x000fea0003c00000 */
[----:B------:R-:W-:Y:S01]  /*26510*/  MOV R0, R4 ;  /* 0x0000000400007202 */ /* 0x000fe20000000f00 */
[----:B------:R-:W-:Y:S05]  /*26520*/  BRA `(.L_x_1049) ;  /* 0xfffd9f3000007947 */ /* 0x000fea000383ffff */
.L_x_780:
[----:B------:R-:W-:Y:S01]  /*26530*/  IMAD.MOV.U32 R0, RZ, RZ, R5 ;  /* 0x000000ffff007224 */ /* 0x000fe200078e0005 */
[----:B------:R-:W-:Y:S02]  /*26540*/  MOV R2, 0x2 ;  /* 0x0000000200027802 */ /* 0x000fe40000000f00 */
[----:B------:R-:W-:Y:S02]  /*26550*/  MOV R3, 0x26570 ;  /* 0x0002657000037802 */ /* 0x000fe40000000f00 */
[----:B------:R-:W-:Y:S05]  /*26560*/  CALL.REL.NOINC `($__internal_14_$__cuda_sm70_shflsync_up_p) ;  /* 0x0000248000007944 */ /* 0x000fea0003c00000 */
[----:B------:R-:W-:Y:S01]  /*26570*/  SEL R0, R4, RZ, P4 ;  /* 0x000000ff04007207 */ /* 0x000fe20002000000 */
[----:B------:R-:W-:Y:S01]  /*26580*/  IMAD.MOV.U32 R2, RZ, RZ, 0x4 ;  /* 0x00000004ff027424 */ /* 0x000fe200078e00ff */
[----:B------:R-:W-:-:S03]  /*26590*/  MOV R3, 0x265c0 ;  /* 0x000265c000037802 */ /* 0x000fc60000000f00 */
[----:B------:R-:W-:Y:S02]  /*265a0*/  IMAD.IADD R0, R5, 0x1, R0 ;  /* 0x0000000105007824 */ /* 0x000fe400078e0200 */
        /* <DEDUP_REMOVED lines=13> */
[----:B------:R-:W-:Y:S02]  /*26680*/  MOV R3, 0x1f ;  /* 0x0000001f00037802 */ /* 0x000fe40000000f00 */
[----:B------:R-:W-:Y:S01]  /*26690*/  MOV R2, 0x266d0 ;  /* 0x000266d000027802 */ /* 0x000fe20000000f00 */
[----:B------:R-:W-:-:S04]  /*266a0*/  IMAD.IADD R4, R0, 0x1, R4 ;  /* 0x0000000100047824 */ /* 0x000fc800078e0204 */
[----:B------:R-:W-:Y:S02]  /*266b0*/  IMAD.MOV.U32 R11, RZ, RZ, R4 ;  /* 0x000000ffff0b7224 */ /* 0x000fe400078e0004 */
[----:B------:R-:W-:Y:S05]  /*266c0*/  CALL.REL.NOINC `($__internal_13_$__cuda_sm70_shflsync_idx_p) ;  /* 0x000022d000007944 */ /* 0x000fea0003c00000 */
[----:B------:R-:W-:Y:S01]  /*266d0*/  MOV R0, R10 ;  /* 0x0000000a00007202 */ /* 0x000fe20000000f00 */
[----:B------:R-:W-:Y:S05]  /*266e0*/  BRA `(.L_x_1050) ;  /* 0xfffd9e7000007947 */ /* 0x000fea000383ffff */
.L_x_782:
[----:B------:R-:W-:Y:S02]  /*266f0*/  SEL R0, RZ, 0x1, P0 ;  /* 0x00000001ff007807 */ /* 0x000fe40000000000 */
[----:B------:R-:W-:Y:S02]  /*26700*/  MOV R2, 0x26720 ;  /* 0x0002672000027802 */ /* 0x000fe40000000f00 */
[----:B------:R-:W-:Y:S05]  /*26710*/  CALL.REL.NOINC `($__internal_15_$__cuda_sm70_votesync_ballot) ;  /* 0x0000234000007944 */ /* 0x000fea0003c00000 */
[----:B------:R-:W-:Y:S01]  /*26720*/  MOV R6, R0 ;  /* 0x0000000000067202 */ /* 0x000fe20000000f00 */
[----:B------:R-:W-:Y:S05]  /*26730*/  BRA `(.L_x_1051) ;  /* 0xfffd9eb000007947 */ /* 0x000fea000383ffff */
.L_x_783:
[----:B------:R-:W-:Y:S01]  /*26740*/  IMAD.MOV.U32 R11, RZ, RZ, R9 ;  /* 0x000000ffff0b7224 */ /* 0x000fe200078e0009 */
[----:B------:R-:W-:Y:S01]  /*26750*/  MOV R10, R0 ;  /* 0x00000000000a7202 */ /* 0x000fe20000000f00 */
[----:B------:R-:W-:Y:S01]  /*26760*/  IMAD.MOV.U32 R3, RZ, RZ, 0x1f ;  /* 0x0000001fff037424 */ /* 0x000fe200078e00ff */
[----:B-1----:R-:W-:Y:S02]  /*26770*/  MOV R2, 0x26790 ;  /* 0x0002679000027802 */ /* 0x002fe40000000f00 */
[----:B------:R-:W-:Y:S05]  /*26780*/  CALL.REL.NOINC `($__internal_13_$__cuda_sm70_shflsync_idx_p) ;  /* 0x0000221000007944 */ /* 0x000fea0003c00000 */
[----:B------:R-:W-:Y:S01]  /*26790*/  IMAD.MOV.U32 R13, RZ, RZ, R10 ;  /* 0x000000ffff0d7224 */ /* 0x000fe200078e000a */
[----:B------:R-:W-:Y:S01]  /*267a0*/  MOV R11, R8 ;  /* 0x00000008000b7202 */ /* 0x000fe20000000f00 */
[----:B------:R-:W-:Y:S01]  /*267b0*/  IMAD.MOV.U32 R5, RZ, RZ, RZ ;  /* 0x000000ffff057224 */ /* 0x000fe200078e00ff */
[----:B------:R-:W-:Y:S01]  /*267c0*/  MOV R10, R0 ;  /* 0x00000000000a7202 */ /* 0x000fe20000000f00 */
[----:B------:R-:W-:Y:S01]  /*267d0*/  IMAD.MOV.U32 R3, RZ, RZ, 0x1f ;  /* 0x0000001fff037424 */ /* 0x000fe200078e00ff */
[----:B------:R-:W-:-:S02]  /*267e0*/  MOV R2, 0x26800 ;  /* 0x0002680000027802 */ /* 0x000fc40000000f00 */
[----:B------:R-:W-:Y:S05]  /*267f0*/  CALL.REL.NOINC `($__internal_13_$__cuda_sm70_shflsync_idx_p) ;  /* 0x000021a000007944 */ /* 0x000fea0003c00000 */
[----:B------:R-:W-:Y:S01]  /*26800*/  MOV R9, R10 ;  /* 0x0000000a00097202 */ /* 0x000fe20000000f00 */
[----:B------:R-:W-:Y:S05]  /*26810*/  BRA `(.L_x_1052) ;  /* 0xfffd9e4000007947 */ /* 0x000fea000383ffff */
.L_x_786:
[----:B------:R-:W-:Y:S01]  /*26820*/  IMAD.MOV.U32 R11, RZ, RZ, R4 ;  /* 0x000000ffff0b7224 */ /* 0x000fe200078e0004 */
[----:B------:R-:W-:-:S02]  /*26830*/  MOV R3, 0x1f ;  /* 0x0000001f00037802 */ /* 0x000fc40000000f00 */
[----:B-1----:R-:W-:Y:S02]  /*26840*/  MOV R2, 0x26860 ;  /* 0x0002686000027802 */ /* 0x002fe40000000f00 */
[----:B--234-:R-:W-:Y:S05]  /*26850*/  CALL.REL.NOINC `($__internal_13_$__cuda_sm70_shflsync_idx_p) ;  /* 0x0000214000007944 */ /* 0x01cfea0003c00000 */
[----:B------:R-:W-:Y:S01]  /*26860*/  MOV R5, R10 ;  /* 0x0000000a00057202 */ /* 0x000fe20000000f00 */
[----:B------:R-:W-:Y:S05]  /*26870*/  BRA `(.L_x_785) ;  /* 0xfffd9e4000007947 */ /* 0x000fea000383ffff */
.L_x_851:
[----:B------:R-:W-:Y:S01]  /*26880*/  IMAD.MOV.U32 R11, RZ, RZ, R5 ;  /* 0x000000ffff0b7224 */ /* 0x000fe200078e0005 */
[----:B------:R-:W-:Y:S01]  /*26890*/  MOV R10, RZ ;  /* 0x000000ff000a7202 */ /* 0x000fe20000000f00 */
[----:B------:R-:W-:Y:S01]  /*268a0*/  IMAD.MOV.U32 R3, RZ, RZ, 0x181f ;  /* 0x0000181fff037424 */ /* 0x000fe200078e00ff */
[----:B-1----:R-:W-:Y:S02]  /*268b0*/  MOV R2, 0x268d0 ;  /* 0x000268d000027802 */ /* 0x002fe40000000f00 */
[----:B-----5:R-:W-:Y:S05]  /*268c0*/  CALL.REL.NOINC `($__internal_13_$__cuda_sm70_shflsync_idx_p) ;  /* 0x000020d000007944 */ /* 0x020fea0003c00000 */
[----:B------:R-:W-:Y:S01]  /*268d0*/  MOV R7, R10 ;  /* 0x0000000a00077202 */ /* 0x000fe20000000f00 */
[----:B------:R-:W-:Y:S05]  /*268e0*/  BRA `(.L_x_1053) ;  /* 0xfffe204000007947 */ /* 0x000fea000383ffff */
.L_x_852:
[----:B------:R-:W-:Y:S01]  /*268f0*/  IMAD.MOV.U32 R11, RZ, RZ, R6 ;  /* 0x000000ffff0b7224 */ /* 0x000fe200078e0006 */
[----:B------:R-:W-:Y:S01]  /*26900*/  MOV R10, RZ ;  /* 0x000000ff000a7202 */ /* 0x000fe20000000f00 */
[----:B------:R-:W-:Y:S01]  /*26910*/  IMAD.MOV.U32 R3, RZ, RZ, 0x181f ;  /* 0x0000181fff037424 */ /* 0x000fe200078e00ff */
[----:B-1----:R-:W-:Y:S02]  /*26920*/  MOV R2, 0x26940 ;  /* 0x0002694000027802 */ /* 0x002fe40000000f00 */
[----:B--23-5:R-:W-:Y:S05]  /*26930*/  CALL.REL.NOINC `($__internal_13_$__cuda_sm70_shflsync_idx_p) ;  /* 0x0000206000007944 */ /* 0x02cfea0003c00000 */
[----:B------:R-:W-:Y:S01]  /*26940*/  MOV R2, R10 ;  /* 0x0000000a00027202 */ /* 0x000fe20000000f00 */
[----:B------:R-:W-:Y:S05]  /*26950*/  BRA `(.L_x_1054) ;  /* 0xfffe1ff000007947 */ /* 0x000fea000383ffff */
.L_x_855:
[----:B------:R-:W-:Y:S01]  /*26960*/  IMAD.MOV.U32 R11, RZ, RZ, R5 ;  /* 0x000000ffff0b7224 */ /* 0x000fe200078e0005 */
[----:B------:R-:W-:Y:S01]  /*26970*/  MOV R10, 0x1 ;  /* 0x00000001000a7802 */ /* 0x000fe20000000f00 */
[----:B--2---:R-:W-:Y:S01]  /*26980*/  IMAD.MOV.U32 R3, RZ, RZ, 0x181f ;  /* 0x0000181fff037424 */ /* 0x004fe200078e00ff */
[----:B----4-:R-:W-:-:S02]  /*26990*/  MOV R2, 0x269b0 ;  /* 0x000269b000027802 */ /* 0x010fc40000000f00 */
[----:B-1-3-5:R-:W-:Y:S05]  /*269a0*/  CALL.REL.NOINC `($__internal_13_$__cuda_sm70_shflsync_idx_p) ;  /* 0x00001ff000007944 */ /* 0x02afea0003c00000 */
[----:B------:R-:W-:Y:S01]  /*269b0*/  IMAD.MOV.U32 R7, RZ, RZ, R10 ;  /* 0x000000ffff077224 */ /* 0x000fe200078e000a */
[----:B------:R-:W-:Y:S01]  /*269c0*/  MOV R10, 0x1 ;  /* 0x00000001000a7802 */ /* 0x000fe20000000f00 */
[----:B------:R-:W-:Y:S01]  /*269d0*/  IMAD.MOV.U32 R11, RZ, RZ, R6 ;  /* 0x000000ffff0b7224 */ /* 0x000fe200078e0006 */
[----:B------:R-:W-:-:S02]  /*269e0*/  MOV R3, 0x181f ;  /* 0x0000181f00037802 */ /* 0x000fc40000000f00 */
[----:B------:R-:W-:Y:S02]  /*269f0*/  MOV R2, 0x26a10 ;  /* 0x00026a1000027802 */ /* 0x000fe40000000f00 */
[----:B------:R-:W-:Y:S05]  /*26a00*/  CALL.REL.NOINC `($__internal_13_$__cuda_sm70_shflsync_idx_p) ;  /* 0x00001f9000007944 */ /* 0x000fea0003c00000 */
[----:B------:R-:W-:Y:S01]  /*26a10*/  MOV R2, R10 ;  /* 0x0000000a00027202 */ /* 0x000fe20000000f00 */
[----:B------:R-:W-:Y:S05]  /*26a20*/  BRA `(.L_x_1055) ;  /* 0xfffe201000007947 */ /* 0x000fea000383ffff */
.L_x_858:
[----:B------:R-:W-:Y:S01]  /*26a30*/  IMAD.MOV.U32 R11, RZ, RZ, R5 ;  /* 0x000000ffff0b7224 */ /* 0x000fe200078e0005 */
[----:B------:R-:W-:Y:S01]  /*26a40*/  MOV R10, 0x2 ;  /* 0x00000002000a7802 */ /* 0x000fe20000000f00 */
[----:B-1----:R-:W-:Y:S01]  /*26a50*/  IMAD.MOV.U32 R3, RZ, RZ, 0x181f ;  /* 0x0000181fff037424 */ /* 0x002fe200078e00ff */
[----:B--2---:R-:W-:Y:S02]  /*26a60*/  MOV R2, 0x26a80 ;  /* 0x00026a8000027802 */ /* 0x004fe40000000f00 */
[----:B---3-5:R-:W-:Y:S05]  /*26a70*/  CALL.REL.NOINC `($__internal_13_$__cuda_sm70_shflsync_idx_p) ;  /* 0x00001f2000007944 */ /* 0x028fea0003c00000 */
[----:B------:R-:W-:Y:S01]  /*26a80*/  MOV R7, R10 ;  /* 0x0000000a00077202 */ /* 0x000fe20000000f00 */
[----:B------:R-:W-:Y:S05]  /*26a90*/  BRA `(.L_x_1056) ;  /* 0xfffe207000007947 */ /* 0x000fea000383ffff */
.L_x_859:
[----:B------:R-:W-:Y:S01]  /*26aa0*/  IMAD.MOV.U32 R11, RZ, RZ, R6 ;  /* 0x000000ffff0b7224 */ /* 0x000fe200078e0006 */
[----:B------:R-:W-:Y:S01]  /*26ab0*/  MOV R10, 0x2 ;  /* 0x00000002000a7802 */ /* 0x000fe20000000f00 */
[----:B------:R-:W-:Y:S01]  /*26ac0*/  IMAD.MOV.U32 R3, RZ, RZ, 0x181f ;  /* 0x0000181fff037424 */ /* 0x000fe200078e00ff */
[----:B--2---:R-:W-:Y:S02]  /*26ad0*/  MOV R2, 0x26af0 ;  /* 0x00026af000027802 */ /* 0x004fe40000000f00 */
[----:B-1-345:R-:W-:Y:S05]  /*26ae0*/  CALL.REL.NOINC `($__internal_13_$__cuda_sm70_shflsync_idx_p) ;  /* 0x00001eb000007944 */ /* 0x03afea0003c00000 */
[----:B------:R-:W-:Y:S01]  /*26af0*/  MOV R2, R10 ;  /* 0x0000000a00027202 */ /* 0x000fe20000000f00 */
[----:B------:R-:W-:Y:S05]  /*26b00*/  BRA `(.L_x_1057) ;  /* 0xfffe202000007947 */ /* 0x000fea000383ffff */
.L_x_862:
[----:B------:R-:W-:Y:S01]  /*26b10*/  IMAD.MOV.U32 R11, RZ, RZ, R5 ;  /* 0x000000ffff0b7224 */ /* 0x000fe200078e0005 */
[----:B------:R-:W-:Y:S01]  /*26b20*/  MOV R10, 0x3 ;  /* 0x00000003000a7802 */ /* 0x000fe20000000f00 */
[----:B-1----:R-:W-:Y:S01]  /*26b30*/  IMAD.MOV.U32 R3, RZ, RZ, 0x181f ;  /* 0x0000181fff037424 */ /* 0x002fe200078e00ff */
[----:B------:R-:W-:-:S02]  /*26b40*/  MOV R2, 0x26b60 ;  /* 0x00026b6000027802 */ /* 0x000fc40000000f00 */
[----:B--2345:R-:W-:Y:S05]  /*26b50*/  CALL.REL.NOINC `($__internal_13_$__cuda_sm70_shflsync_idx_p) ;  /* 0x00001e4000007944 */ /* 0x03cfea0003c00000 */
        /* <DEDUP_REMOVED lines=8> */
.L_x_865:
[----:B------:R-:W-:Y:S01]  /*26be0*/  IMAD.MOV.U32 R11, RZ, RZ, R5 ;  /* 0x000000ffff0b7224 */ /* 0x000fe200078e0005 */
[----:B------:R-:W-:Y:S01]  /*26bf0*/  MOV R10, 0x4 ;  /* 0x00000004000a7802 */ /* 0x000fe20000000f00 */
[----:B-1----:R-:W-:Y:S01]  /*26c00*/  IMAD.MOV.U32 R3, RZ, RZ, 0x181f ;  /* 0x0000181fff037424 */ /* 0x002fe200078e00ff */
[----:B------:R-:W-:Y:S02]  /*26c10*/  MOV R2, 0x26c30 ;  /* 0x00026c3000027802 */ /* 0x000fe40000000f00 */
[----:B--2345:R-:W-:Y:S05]  /*26c20*/  CALL.REL.NOINC `($__internal_13_$__cuda_sm70_shflsync_idx_p) ;  /* 0x00001d7000007944 */ /* 0x03cfea0003c00000 */
[----:B------:R-:W-:Y:S01]  /*26c30*/  MOV R7, R10 ;  /* 0x0000000a00077202 */ /* 0x000fe20000000f00 */
[----:B------:R-:W-:Y:S05]  /*26c40*/  BRA `(.L_x_1059) ;  /* 0xfffe209000007947 */ /* 0x000fea000383ffff */
.L_x_866:
[----:B------:R-:W-:Y:S01]  /*26c50*/  IMAD.MOV.U32 R11, RZ, RZ, R6 ;  /* 0x000000ffff0b7224 */ /* 0x000fe200078e0006 */
[----:B------:R-:W-:Y:S01]  /*26c60*/  MOV R10, 0x4 ;  /* 0x00000004000a7802 */ /* 0x000fe20000000f00 */
[----:B-1----:R-:W-:Y:S01]  /*26c70*/  IMAD.MOV.U32 R3, RZ, RZ, 0x181f ;  /* 0x0000181fff037424 */ /* 0x002fe200078e00ff */
[----:B------:R-:W-:Y:S02]  /*26c80*/  MOV R2, 0x26ca0 ;  /* 0x00026ca000027802 */ /* 0x000fe40000000f00 */
[----:B--2345:R-:W-:Y:S05]  /*26c90*/  CALL.REL.NOINC `($__internal_13_$__cuda_sm70_shflsync_idx_p) ;  /* 0x00001d0000007944 */ /* 0x03cfea0003c00000 */
[----:B------:R-:W-:Y:S01]  /*26ca0*/  MOV R2, R10 ;  /* 0x0000000a00027202 */ /* 0x000fe20000000f00 */
[----:B------:R-:W-:Y:S05]  /*26cb0*/  BRA `(.L_x_1060) ;  /* 0xfffe204000007947 */ /* 0x000fea000383ffff */
.L_x_869:
[----:B------:R-:W-:Y:S01]  /*26cc0*/  IMAD.MOV.U32 R11, RZ, RZ, R5 ;  /* 0x000000ffff0b7224 */ /* 0x000fe200078e0005 */
[----:B------:R-:W-:Y:S01]  /*26cd0*/  MOV R10, 0x5 ;  /* 0x00000005000a7802 */ /* 0x000fe20000000f00 */
[----:B--2---:R-:W-:Y:S01]  /*26ce0*/  IMAD.MOV.U32 R3, RZ, RZ, 0x181f ;  /* 0x0000181fff037424 */ /* 0x004fe200078e00ff */
[----:B------:R-:W-:-:S02]  /*26cf0*/  MOV R2, 0x26d10 ;  /* 0x00026d1000027802 */ /* 0x000fc40000000f00 */
[----:B-1-345:R-:W-:Y:S05]  /*26d00*/  CALL.REL.NOINC `($__internal_13_$__cuda_sm70_shflsync_idx_p) ;  /* 0x00001c9000007944 */ /* 0x03afea0003c00000 */
        /* <DEDUP_REMOVED lines=8> */
.L_x_872:
[----:B------:R-:W-:Y:S01]  /*26d90*/  IMAD.MOV.U32 R11, RZ, RZ, R5 ;  /* 0x000000ffff0b7224 */ /* 0x000fe200078e0005 */
[----:B------:R-:W-:Y:S01]  /*26da0*/  MOV R10, 0x6 ;  /* 0x00000006000a7802 */ /* 0x000fe20000000f00 */
[----:B-1----:R-:W-:Y:S01]  /*26db0*/  IMAD.MOV.U32 R3, RZ, RZ, 0x181f ;  /* 0x0000181fff037424 */ /* 0x002fe200078e00ff */
[----:B--2---:R-:W-:Y:S02]  /*26dc0*/  MOV R2, 0x26de0 ;  /* 0x00026de000027802 */ /* 0x004fe40000000f00 */
[----:B---345:R-:W-:Y:S05]  /*26dd0*/  CALL.REL.NOINC `($__internal_13_$__cuda_sm70_shflsync_idx_p) ;  /* 0x00001bc000007944 */ /* 0x038fea0003c00000 */
[----:B------:R-:W-:Y:S01]  /*26de0*/  MOV R7, R10 ;  /* 0x0000000a00077202 */ /* 0x000fe20000000f00 */
[----:B------:R-:W-:Y:S05]  /*26df0*/  BRA `(.L_x_1062) ;  /* 0xfffe20b000007947 */ /* 0x000fea000383ffff */
.L_x_873:
[----:B------:R-:W-:Y:S01]  /*26e00*/  IMAD.MOV.U32 R11, RZ, RZ, R6 ;  /* 0x000000ffff0b7224 */ /* 0x000fe200078e0006 */
[----:B------:R-:W-:Y:S01]  /*26e10*/  MOV R10, 0x6 ;  /* 0x00000006000a7802 */ /* 0x000fe20000000f00 */
[----:B------:R-:W-:Y:S01]  /*26e20*/  IMAD.MOV.U32 R3, RZ, RZ, 0x181f ;  /* 0x0000181fff037424 */ /* 0x000fe200078e00ff */
[----:B--2---:R-:W-:Y:S02]  /*26e30*/  MOV R2, 0x26e50 ;  /* 0x00026e5000027802 */ /* 0x004fe40000000f00 */
[----:B-1-345:R-:W-:Y:S05]  /*26e40*/  CALL.REL.NOINC `($__internal_13_$__cuda_sm70_shflsync_idx_p) ;  /* 0x00001b5000007944 */ /* 0x03afea0003c00000 */
[----:B------:R-:W-:Y:S01]  /*26e50*/  MOV R2, R10 ;  /* 0x0000000a00027202 */ /* 0x000fe20000000f00 */
[----:B------:R-:W-:Y:S05]  /*26e60*/  BRA `(.L_x_1063) ;  /* 0xfffe206000007947 */ /* 0x000fea000383ffff */
.L_x_876:
        /* <DEDUP_REMOVED lines=13> */
.L_x_979:
[----:B------:R3:W5:Y:S01]  /*26f40*/  LDL R0, [R1+0x10] ;  /* 0x0000100001007983 */ /* 0x0007620000100800 */
[----:B------:R-:W-:Y:S02]  /*26f50*/  MOV R8, 0x2 ;  /* 0x0000000200087802 */ /* 0x000fe40000000f00 */
[----:B-12---:R-:W-:Y:S02]  /*26f60*/  MOV R4, 0x26f80 ;  /* 0x00026f8000047802 */ /* 0x006fe40000000f00 */
[----:B---3-5:R-:W-:Y:S05]  /*26f70*/  CALL.REL.NOINC `($__internal_12_$__cuda_sm70_shflsync_bfly_p) ;  /* 0x000019d000007944 */ /* 0x028fea0003c00000 */
[----:B------:R-:W-:Y:S01]  /*26f80*/  MOV R2, R0 ;  /* 0x0000000000027202 */ /* 0x000fe20000000f00 */
[----:B------:R-:W-:Y:S05]  /*26f90*/  BRA `(.L_x_1065) ;  /* 0xffffad7000007947 */ /* 0x000fea000383ffff */
.L_x_980:
[----:B------:R-:W-:Y:S01]  /*26fa0*/  IMAD.MOV.U32 R0, RZ, RZ, R2 ;  /* 0x000000ffff007224 */ /* 0x000fe200078e0002 */
[----:B------:R-:W-:Y:S02]  /*26fb0*/  MOV R8, 0x1 ;  /* 0x0000000100087802 */ /* 0x000fe40000000f00 */
[----:B-1----:R-:W-:Y:S02]  /*26fc0*/  MOV R4, 0x26fe0 ;  /* 0x00026fe000047802 */ /* 0x002fe40000000f00 */
[----:B------:R-:W-:Y:S05]  /*26fd0*/  CALL.REL.NOINC `($__internal_12_$__cuda_sm70_shflsync_bfly_p) ;  /* 0x0000197000007944 */ /* 0x000fea0003c00000 */
[----:B------:R-:W-:Y:S02]  /*26fe0*/  FADD.FTZ R2, R2, R0 ;  /* 0x0000000002027221 */ /* 0x000fe40000010000 */
[----:B------:R1:W5:Y:S01]  /*26ff0*/  LDL R0, [R1+0xc] ;  /* 0x00000c0001007983 */ /* 0x0003620000100800 */
[----:B------:R-:W-:-:S02]  /*27000*/  MOV R8, 0x2 ;  /* 0x0000000200087802 */ /* 0x000fc40000000f00 */
[----:B------:R-:W-:Y:S02]  /*27010*/  MOV R4, 0x27030 ;  /* 0x0002703000047802 */ /* 0x000fe40000000f00 */
[----:B-1---5:R-:W-:Y:S05]  /*27020*/  CALL.REL.NOINC `($__internal_12_$__cuda_sm70_shflsync_bfly_p) ;  /* 0x0000192000007944 */ /* 0x022fea0003c00000 */
[----:B------:R-:W2:Y:S01]  /*27030*/  LDL.LU R4, [R1+0xc] ;  /* 0x00000c0001047983 */ /* 0x000ea20000300800 */
[----:B------:R-:W-:Y:S01]  /*27040*/  MOV R8, 0x1 ;  /* 0x0000000100087802 */ /* 0x000fe20000000f00 */
[----:B--2---:R-:W-:Y:S01]  /*27050*/  FADD.FTZ R5, R4, R0 ;  /* 0x0000000004057221 */ /* 0x004fe20000010000 */
[----:B------:R-:W-:-:S04]  /*27060*/  MOV R4, 0x27090 ;  /* 0x0002709000047802 */ /* 0x000fc80000000f00 */
[----:B------:R-:W-:Y:S02]  /*27070*/  MOV R0, R5 ;  /* 0x0000000500007202 */ /* 0x000fe40000000f00 */
[----:B------:R-:W-:Y:S05]  /*27080*/  CALL.REL.NOINC `($__internal_12_$__cuda_sm70_shflsync_bfly_p) ;  /* 0x000018c000007944 */ /* 0x000fea0003c00000 */
[----:B------:R-:W-:Y:S02]  /*27090*/  FADD.FTZ R5, R5, R0 ;  /* 0x0000000005057221 */ /* 0x000fe40000010000 */
[----:B------:R1:W5:Y:S01]  /*270a0*/  LDL R0, [R1+0x14] ;  /* 0x0000140001007983 */ /* 0x0003620000100800 */
[----:B------:R-:W-:Y:S02]  /*270b0*/  MOV R8, 0x2 ;  /* 0x0000000200087802 */ /* 0x000fe40000000f00 */
        /* <DEDUP_REMOVED lines=19> */
[----:B------:R-:W-:Y:S01]  /*271f0*/  MOV R9, R0 ;  /* 0x0000000000097202 */ /* 0x000fe20000000f00 */
[----:B------:R-:W-:Y:S05]  /*27200*/  BRA `(.L_x_1066) ;  /* 0xffffac3000007947 */ /* 0x000fea000383ffff */
.L_x_987:
[----:B--234-:R-:W-:Y:S01]  /*27210*/  IMAD.MOV.U32 R11, RZ, RZ, R6 ;  /* 0x000000ffff0b7224 */ /* 0x01cfe200078e0006 */
[----:B------:R-:W-:Y:S01]  /*27220*/  MOV R10, RZ ;  /* 0x000000ff000a7202 */ /* 0x000fe20000000f00 */
[----:B------:R-:W-:Y:S01]  /*27230*/  IMAD.MOV.U32 R3, RZ, RZ, 0x181f ;  /* 0x0000181fff037424 */ /* 0x000fe200078e00ff */
[----:B------:R-:W-:Y:S02]  /*27240*/  MOV R2, 0x27260 ;  /* 0x0002726000027802 */ /* 0x000fe40000000f00 */
[----:B-1----:R-:W-:Y:S05]  /*27250*/  CALL.REL.NOINC `($__internal_13_$__cuda_sm70_shflsync_idx_p) ;  /* 0x0000174000007944 */ /* 0x002fea0003c00000 */
[----:B------:R-:W-:Y:S01]  /*27260*/  MOV R8, R10 ;  /* 0x0000000a00087202 */ /* 0x000fe20000000f00 */
[----:B------:R-:W-:Y:S05]  /*27270*/  BRA `(.L_x_1067) ;  /* 0xffffc46000007947 */ /* 0x000fea000383ffff */
.L_x_988:
[----:B------:R-:W-:Y:S01]  /*27280*/  IMAD.MOV.U32 R11, RZ, RZ, R7 ;  /* 0x000000ffff0b7224 */ /* 0x000fe200078e0007 */
[----:B------:R-:W-:Y:S01]  /*27290*/  MOV R10, RZ ;  /* 0x000000ff000a7202 */ /* 0x000fe20000000f00 */
[----:B------:R-:W-:Y:S01]  /*272a0*/  IMAD.MOV.U32 R3, RZ, RZ, 0x181f ;  /* 0x0000181fff037424 */ /* 0x000fe200078e00ff */
[----:B------:R-:W-:Y:S02]  /*272b0*/  MOV R2, 0x272d0 ;  /* 0x000272d000027802 */ /* 0x000fe40000000f00 */
[----:B-123--:R-:W-:Y:S05]  /*272c0*/  CALL.REL.NOINC `($__internal_13_$__cuda_sm70_shflsync_idx_p) ;  /* 0x000016d000007944 */ /* 0x00efea0003c00000 */
[----:B------:R-:W-:Y:S01]  /*272d0*/  MOV R2, R10 ;  /* 0x0000000a00027202 */ /* 0x000fe20000000f00 */
[----:B------:R-:W-:Y:S05]  /*272e0*/  BRA `(.L_x_1068) ;  /* 0xffffc41000007947 */ /* 0x000fea000383ffff */
.L_x_989:
[----:B------:R-:W-:Y:S01]  /*272f0*/  IMAD.MOV.U32 R11, RZ, RZ, R6 ;  /* 0x000000ffff0b7224 */ /* 0x000fe200078e0006 */
[----:B------:R-:W-:Y:S01]  /*27300*/  MOV R10, 0x1 ;  /* 0x00000001000a7802 */ /* 0x000fe20000000f00 */
[----:B--2---:R-:W-:Y:S01]  /*27310*/  IMAD.MOV.U32 R3, RZ, RZ, 0x181f ;  /* 0x0000181fff037424 */ /* 0x004fe200078e00ff */
[----:B------:R-:W-:-:S02]  /*27320*/  MOV R2, 0x27340 ;  /* 0x0002734000027802 */ /* 0x000fc40000000f00 */
[----:B-1--4-:R-:W-:Y:S05]  /*27330*/  CALL.REL.NOINC `($__internal_13_$__cuda_sm70_shflsync_idx_p) ;  /* 0x0000166000007944 */ /* 0x012fea0003c00000 */
        /* <DEDUP_REMOVED lines=8> */
.L_x_990:
[----:B------:R-:W-:Y:S01]  /*273c0*/  IMAD.MOV.U32 R11, RZ, RZ, R6 ;  /* 0x000000ffff0b7224 */ /* 0x000fe200078e0006 */
[----:B------:R-:W-:Y:S01]  /*273d0*/  MOV R10, 0x2 ;  /* 0x00000002000a7802 */ /* 0x000fe20000000f00 */
[----:B--2---:R-:W-:Y:S01]  /*273e0*/  IMAD.MOV.U32 R3, RZ, RZ, 0x181f ;  /* 0x0000181fff037424 */ /* 0x004fe200078e00ff */
[----:B------:R-:W-:Y:S02]  /*273f0*/  MOV R2, 0x27410 ;  /* 0x0002741000027802 */ /* 0x000fe40000000f00 */
[----:B-1-34-:R-:W-:Y:S05]  /*27400*/  CALL.REL.NOINC `($__internal_13_$__cuda_sm70_shflsync_idx_p) ;  /* 0x0000159000007944 */ /* 0x01afea0003c00000 */
[----:B------:R-:W-:Y:S01]  /*27410*/  MOV R8, R10 ;  /* 0x0000000a00087202 */ /* 0x000fe20000000f00 */
[----:B------:R-:W-:Y:S05]  /*27420*/  BRA `(.L_x_1070) ;  /* 0xffffc3c000007947 */ /* 0x000fea000383ffff */
.L_x_991:
[----:B------:R-:W-:Y:S01]  /*27430*/  IMAD.MOV.U32 R11, RZ, RZ, R7 ;  /* 0x000000ffff0b7224 */ /* 0x000fe200078e0007 */
[----:B------:R-:W-:Y:S01]  /*27440*/  MOV R10, 0x2 ;  /* 0x00000002000a7802 */ /* 0x000fe20000000f00 */
[----:B--2---:R-:W-:Y:S01]  /*27450*/  IMAD.MOV.U32 R3, RZ, RZ, 0x181f ;  /* 0x0000181fff037424 */ /* 0x004fe200078e00ff */
[----:B------:R-:W-:Y:S02]  /*27460*/  MOV R2, 0x27480 ;  /* 0x0002748000027802 */ /* 0x000fe40000000f00 */
[----:B-1-34-:R-:W-:Y:S05]  /*27470*/  CALL.REL.NOINC `($__internal_13_$__cuda_sm70_shflsync_idx_p) ;  /* 0x0000152000007944 */ /* 0x01afea0003c00000 */
[----:B------:R-:W-:Y:S01]  /*27480*/  MOV R2, R10 ;  /* 0x0000000a00027202 */ /* 0x000fe20000000f00 */
[----:B------:R-:W-:Y:S05]  /*27490*/  BRA `(.L_x_1071) ;  /* 0xffffc37000007947 */ /* 0x000fea000383ffff */
.L_x_992:
[----:B------:R-:W-:Y:S01]  /*274a0*/  IMAD.MOV.U32 R11, RZ, RZ, R6 ;  /* 0x000000ffff0b7224 */ /* 0x000fe200078e0006 */
[----:B------:R-:W-:Y:S01]  /*274b0*/  MOV R10, 0x3 ;  /* 0x00000003000a7802 */ /* 0x000fe20000000f00 */
[----:B---3--:R-:W-:Y:S01]  /*274c0*/  IMAD.MOV.U32 R3, RZ, RZ, 0x181f ;  /* 0x0000181fff037424 */ /* 0x008fe200078e00ff */
[----:B------:R-:W-:-:S02]  /*274d0*/  MOV R2, 0x274f0 ;  /* 0x000274f000027802 */ /* 0x000fc40000000f00 */
[----:B-12---:R-:W-:Y:S05]  /*274e0*/  CALL.REL.NOINC `($__internal_13_$__cuda_sm70_shflsync_idx_p) ;  /* 0x000014b000007944 */ /* 0x006fea0003c00000 */
        /* <DEDUP_REMOVED lines=8> */
.L_x_993:
[----:B------:R-:W-:Y:S01]  /*27570*/  IMAD.MOV.U32 R11, RZ, RZ, R6 ;  /* 0x000000ffff0b7224 */ /* 0x000fe200078e0006 */
[----:B------:R-:W-:Y:S01]  /*27580*/  MOV R10, 0x4 ;  /* 0x00000004000a7802 */ /* 0x000fe20000000f00 */
[----:B-1----:R-:W-:Y:S01]  /*27590*/  IMAD.MOV.U32 R3, RZ, RZ, 0x181f ;  /* 0x0000181fff037424 */ /* 0x002fe200078e00ff */
[----:B------:R-:W-:Y:S02]  /*275a0*/  MOV R2, 0x275c0 ;  /* 0x000275c000027802 */ /* 0x000fe40000000f00 */
[----:B----4-:R-:W-:Y:S05]  /*275b0*/  CALL.REL.NOINC `($__internal_13_$__cuda_sm70_shflsync_idx_p) ;  /* 0x000013e000007944 */ /* 0x010fea0003c00000 */
[----:B------:R-:W-:Y:S01]  /*275c0*/  MOV R8, R10 ;  /* 0x0000000a00087202 */ /* 0x000fe20000000f00 */
[----:B------:R-:W-:Y:S05]  /*275d0*/  BRA `(.L_x_1073) ;  /* 0xffffc32000007947 */ /* 0x000fea000383ffff */
.L_x_994:
[----:B------:R-:W-:Y:S01]  /*275e0*/  IMAD.MOV.U32 R11, RZ, RZ, R7 ;  /* 0x000000ffff0b7224 */ /* 0x000fe200078e0007 */
[----:B------:R-:W-:Y:S01]  /*275f0*/  MOV R10, 0x4 ;  /* 0x00000004000a7802 */ /* 0x000fe20000000f00 */
[----:B-1----:R-:W-:Y:S01]  /*27600*/  IMAD.MOV.U32 R3, RZ, RZ, 0x181f ;  /* 0x0000181fff037424 */ /* 0x002fe200078e00ff */
[----:B------:R-:W-:Y:S02]  /*27610*/  MOV R2, 0x27630 ;  /* 0x0002763000027802 */ /* 0x000fe40000000f00 */
[----:B--234-:R-:W-:Y:S05]  /*27620*/  CALL.REL.NOINC `($__internal_13_$__cuda_sm70_shflsync_idx_p) ;  /* 0x0000137000007944 */ /* 0x01cfea0003c00000 */
[----:B------:R-:W-:Y:S01]  /*27630*/  MOV R2, R10 ;  /* 0x0000000a00027202 */ /* 0x000fe20000000f00 */
[----:B------:R-:W-:Y:S05]  /*27640*/  BRA `(.L_x_1074) ;  /* 0xffffc2d000007947 */ /* 0x000fea000383ffff */
.L_x_995:
        /* <DEDUP_REMOVED lines=13> */
.L_x_996:
[----:B------:R-:W-:Y:S01]  /*27720*/  IMAD.MOV.U32 R11, RZ, RZ, R6 ;  /* 0x000000ffff0b7224 */ /* 0x000fe200078e0006 */
[----:B------:R-:W-:Y:S01]  /*27730*/  MOV R10, 0x6 ;  /* 0x00000006000a7802 */ /* 0x000fe20000000f00 */
[----:B-1----:R-:W-:Y:S01]  /*27740*/  IMAD.MOV.U32 R3, RZ, RZ, 0x181f ;  /* 0x0000181fff037424 */ /* 0x002fe200078e00ff */
[----:B------:R-:W-:Y:S02]  /*27750*/  MOV R2, 0x27770 ;  /* 0x0002777000027802 */ /* 0x000fe40000000f00 */
[----:B---34-:R-:W-:Y:S05]  /*27760*/  CALL.REL.NOINC `($__internal_13_$__cuda_sm70_shflsync_idx_p) ;  /* 0x0000123000007944 */ /* 0x018fea0003c00000 */
[----:B------:R-:W-:Y:S01]  /*27770*/  MOV R8, R10 ;  /* 0x0000000a00087202 */ /* 0x000fe20000000f00 */
[----:B------:R-:W-:Y:S05]  /*27780*/  BRA `(.L_x_1076) ;  /* 0xffffc28000007947 */ /* 0x000fea000383ffff */
.L_x_997:
[----:B------:R-:W-:Y:S01]  /*27790*/  IMAD.MOV.U32 R11, RZ, RZ, R7 ;  /* 0x000000ffff0b7224 */ /* 0x000fe200078e0007 */
[----:B------:R-:W-:Y:S01]  /*277a0*/  MOV R10, 0x6 ;  /* 0x00000006000a7802 */ /* 0x000fe20000000f00 */
[----:B-1----:R-:W-:Y:S01]  /*277b0*/  IMAD.MOV.U32 R3, RZ, RZ, 0x181f ;  /* 0x0000181fff037424 */ /* 0x002fe200078e00ff */
[----:B------:R-:W-:Y:S02]  /*277c0*/  MOV R2, 0x277e0 ;  /* 0x000277e000027802 */ /* 0x000fe40000000f00 */
[----:B--234-:R-:W-:Y:S05]  /*277d0*/  CALL.REL.NOINC `($__internal_13_$__cuda_sm70_shflsync_idx_p) ;  /* 0x000011c000007944 */ /* 0x01cfea0003c00000 */
[----:B------:R-:W-:Y:S01]  /*277e0*/  MOV R2, R10 ;  /* 0x0000000a00027202 */ /* 0x000fe20000000f00 */
[----:B------:R-:W-:Y:S05]  /*277f0*/  BRA `(.L_x_1077) ;  /* 0xffffc23000007947 */ /* 0x000fea000383ffff */
.L_x_998:
[----:B------:R-:W-:Y:S01]  /*27800*/  IMAD.MOV.U32 R11, RZ, RZ, R6 ;  /* 0x000000ffff0b7224 */ /* 0x000fe200078e0006 */
[----:B------:R-:W-:Y:S01]  /*27810*/  MOV R10, 0x7 ;  /* 0x00000007000a7802 */ /* 0x000fe20000000f00 */
[----:B--2---:R-:W-:Y:S01]  /*27820*/  IMAD.MOV.U32 R3, RZ, RZ, 0x181f ;  /* 0x0000181fff037424 */ /* 0x004fe200078e00ff */
[----:B------:R-:W-:-:S02]  /*27830*/  MOV R2, 0x27850 ;  /* 0x0002785000027802 */ /* 0x000fc40000000f00 */
[----:B-1-34-:R-:W-:Y:S05]  /*27840*/  CALL.REL.NOINC `($__internal_13_$__cuda_sm70_shflsync_idx_p) ;  /* 0x0000115000007944 */ /* 0x01afea0003c00000 */
        /* <DEDUP_REMOVED lines=8> */
.L_x_1000:
[----:B------:R-:W-:Y:S01]  /*278d0*/  IMAD.MOV.U32 R11, RZ, RZ, R13 ;  /* 0x000000ffff0b7224 */ /* 0x000fe200078e000d */
[----:B------:R-:W-:Y:S01]  /*278e0*/  MOV R10, RZ ;  /* 0x000000ff000a7202 */ /* 0x000fe20000000f00 */
[----:B------:R-:W-:Y:S01]  /*278f0*/  IMAD.MOV.U32 R3, RZ, RZ, 0x1c1f ;  /* 0x00001c1fff037424 */ /* 0x000fe200078e00ff */
[----:B------:R-:W-:Y:S02]  /*27900*/  MOV R2, 0x27920 ;  /* 0x0002792000027802 */ /* 0x000fe40000000f00 */
[----:B------:R-:W-:Y:S05]  /*27910*/  CALL.REL.NOINC `($__internal_13_$__cuda_sm70_shflsync_idx_p) ;  /* 0x0000108000007944 */ /* 0x000fea0003c00000 */
[----:B------:R-:W-:Y:S01]  /*27920*/  MOV R12, R10 ;  /* 0x0000000a000c7202 */ /* 0x000fe20000000f00 */
[----:B------:R-:W-:Y:S05]  /*27930*/  BRA `(.L_x_1079) ;  /* 0xffffc40000007947 */ /* 0x000fea000383ffff */
.L_x_1001:
[----:B------:R-:W-:Y:S01]  /*27940*/  IMAD.MOV.U32 R11, RZ, RZ, R19 ;  /* 0x000000ffff0b7224 */ /* 0x000fe200078e0013 */
[----:B------:R-:W-:Y:S01]  /*27950*/  MOV R10, RZ ;  /* 0x000000ff000a7202 */ /* 0x000fe20000000f00 */
[----:B------:R-:W-:Y:S01]  /*27960*/  IMAD.MOV.U32 R3, RZ, RZ, 0x1c1f ;  /* 0x00001c1fff037424 */ /* 0x000fe200078e00ff */
[----:B------:R-:W-:Y:S02]  /*27970*/  MOV R2, 0x27990 ;  /* 0x0002799000027802 */ /* 0x000fe40000000f00 */
[----:B-12---:R-:W-:Y:S05]  /*27980*/  CALL.REL.NOINC `($__internal_13_$__cuda_sm70_shflsync_idx_p) ;  /* 0x0000101000007944 */ /* 0x006fea0003c00000 */
[----:B------:R-:W-:Y:S01]  /*27990*/  MOV R2, R10 ;  /* 0x0000000a00027202 */ /* 0x000fe20000000f00 */
[----:B------:R-:W-:Y:S05]  /*279a0*/  BRA `(.L_x_1080) ;  /* 0xffffc3b000007947 */ /* 0x000fea000383ffff */
.L_x_1004:
[----:B----4-:R-:W-:Y:S01]  /*279b0*/  IMAD.MOV.U32 R11, RZ, RZ, R13 ;  /* 0x000000ffff0b7224 */ /* 0x010fe200078e000d */
[----:B------:R-:W-:Y:S01]  /*279c0*/  MOV R10, 0x1 ;  /* 0x00000001000a7802 */ /* 0x000fe20000000f00 */
[----:B------:R-:W-:Y:S01]  /*279d0*/  IMAD.MOV.U32 R3, RZ, RZ, 0x1c1f ;  /* 0x00001c1fff037424 */ /* 0x000fe200078e00ff */
[----:B------:R-:W-:-:S02]  /*279e0*/  MOV R2, 0x27a00 ;  /* 0x00027a0000027802 */ /* 0x000fc40000000f00 */
[----:B-123--:R-:W-:Y:S05]  /*279f0*/  CALL.REL.NOINC `($__internal_13_$__cuda_sm70_shflsync_idx_p) ;  /* 0x00000fa000007944 */ /* 0x00efea0003c00000 */
        /* <DEDUP_REMOVED lines=8> */
.L_x_1007:
[----:B----4-:R-:W-:Y:S01]  /*27a80*/  IMAD.MOV.U32 R11, RZ, RZ, R13 ;  /* 0x000000ffff0b7224 */ /* 0x010fe200078e000d */
[----:B------:R-:W-:Y:S01]  /*27a90*/  MOV R10, 0x2 ;  /* 0x00000002000a7802 */ /* 0x000fe20000000f00 */
[----:B------:R-:W-:Y:S01]  /*27aa0*/  IMAD.MOV.U32 R3, RZ, RZ, 0x1c1f ;  /* 0x00001c1fff037424 */ /* 0x000fe200078e00ff */
[----:B------:R-:W-:Y:S02]  /*27ab0*/  MOV R2, 0x27ad0 ;  /* 0x00027ad000027802 */ /* 0x000fe40000000f00 */
[----:B-123--:R-:W-:Y:S05]  /*27ac0*/  CALL.REL.NOINC `($__internal_13_$__cuda_sm70_shflsync_idx_p) ;  /* 0x00000ed000007944 */ /* 0x00efea0003c00000 */
[----:B------:R-:W-:Y:S01]  /*27ad0*/  MOV R12, R10 ;  /* 0x0000000a000c7202 */ /* 0x000fe20000000f00 */
[----:B------:R-:W-:Y:S05]  /*27ae0*/  BRA `(.L_x_1082) ;  /* 0xffffc83000007947 */ /* 0x000fea000383ffff */
.L_x_1008:
[----:B----4-:R-:W-:Y:S01]  /*27af0*/  IMAD.MOV.U32 R11, RZ, RZ, R19 ;  /* 0x000000ffff0b7224 */ /* 0x010fe200078e0013 */
[----:B------:R-:W-:Y:S01]  /*27b00*/  MOV R10, 0x2 ;  /* 0x00000002000a7802 */ /* 0x000fe20000000f00 */
[----:B------:R-:W-:Y:S01]  /*27b10*/  IMAD.MOV.U32 R3, RZ, RZ, 0x1c1f ;  /* 0x00001c1fff037424 */ /* 0x000fe200078e00ff */
[----:B------:R-:W-:Y:S02]  /*27b20*/  MOV R2, 0x27b40 ;  /* 0x00027b4000027802 */ /* 0x000fe40000000f00 */
[----:B-123--:R-:W-:Y:S05]  /*27b30*/  CALL.REL.NOINC `($__internal_13_$__cuda_sm70_shflsync_idx_p) ;  /* 0x00000e6000007944 */ /* 0x00efea0003c00000 */
[----:B------:R-:W-:Y:S01]  /*27b40*/  MOV R2, R10 ;  /* 0x0000000a00027202 */ /* 0x000fe20000000f00 */
[----:B------:R-:W-:Y:S05]  /*27b50*/  BRA `(.L_x_1083) ;  /* 0xffffc7e000007947 */ /* 0x000fea000383ffff */
.L_x_1011:
[----:B--2---:R-:W-:Y:S01]  /*27b60*/  IMAD.MOV.U32 R11, RZ, RZ, R13 ;  /* 0x000000ffff0b7224 */ /* 0x004fe200078e000d */
[----:B------:R-:W-:Y:S01]  /*27b70*/  MOV R10, 0x3 ;  /* 0x00000003000a7802 */ /* 0x000fe20000000f00 */
[----:B------:R-:W-:Y:S01]  /*27b80*/  IMAD.MOV.U32 R3, RZ, RZ, 0x1c1f ;  /* 0x00001c1fff037424 */ /* 0x000fe200078e00ff */
[----:B-1----:R-:W-:-:S02]  /*27b90*/  MOV R2, 0x27bb0 ;  /* 0x00027bb000027802 */ /* 0x002fc40000000f00 */
[----:B---34-:R-:W-:Y:S05]  /*27ba0*/  CALL.REL.NOINC `($__internal_13_$__cuda_sm70_shflsync_idx_p) ;  /* 0x00000df000007944 */ /* 0x018fea0003c00000 */
        /* <DEDUP_REMOVED lines=8> */
.L_x_1015:
[----:B------:R-:W-:Y:S01]  /*27c30*/  IMAD.MOV.U32 R11, RZ, RZ, R6 ;  /* 0x000000ffff0b7224 */ /* 0x000fe200078e0006 */
[----:B------:R-:W-:Y:S01]  /*27c40*/  MOV R10, RZ ;  /* 0x000000ff000a7202 */ /* 0x000fe20000000f00 */
[----:B------:R-:W-:Y:S01]  /*27c50*/  IMAD.MOV.U32 R3, RZ, RZ, 0x181f ;  /* 0x0000181fff037424 */ /* 0x000fe200078e00ff */
[----:B------:R-:W-:Y:S02]  /*27c60*/  MOV R2, 0x27c80 ;  /* 0x00027c8000027802 */ /* 0x000fe40000000f00 */
[----:B------:R-:W-:Y:S05]  /*27c70*/  CALL.REL.NOINC `($__internal_13_$__cuda_sm70_shflsync_idx_p) ;  /* 0x00000d2000007944 */ /* 0x000fea0003c00000 */
[----:B------:R-:W-:Y:S01]  /*27c80*/  MOV R8, R10 ;  /* 0x0000000a00087202 */ /* 0x000fe20000000f00 */
[----:B------:R-:W-:Y:S05]  /*27c90*/  BRA `(.L_x_1085) ;  /* 0xffffd2f000007947 */ /* 0x000fea000383ffff */
.L_x_1016:
[----:B------:R-:W-:Y:S01]  /*27ca0*/  IMAD.MOV.U32 R11, RZ, RZ, R7 ;  /* 0x000000ffff0b7224 */ /* 0x000fe200078e0007 */
[----:B------:R-:W-:Y:S01]  /*27cb0*/  MOV R10, RZ ;  /* 0x000000ff000a7202 */ /* 0x000fe20000000f00 */
[----:B------:R-:W-:Y:S01]  /*27cc0*/  IMAD.MOV.U32 R3, RZ, RZ, 0x181f ;  /* 0x0000181fff037424 */ /* 0x000fe200078e00ff */
[----:B------:R-:W-:Y:S02]  /*27cd0*/  MOV R2, 0x27cf0 ;  /* 0x00027cf000027802 */ /* 0x000fe40000000f00 */
[----:B-12---:R-:W-:Y:S05]  /*27ce0*/  CALL.REL.NOINC `($__internal_13_$__cuda_sm70_shflsync_idx_p) ;  /* 0x00000cb000007944 */ /* 0x006fea0003c00000 */
[----:B------:R-:W-:Y:S01]  /*27cf0*/  MOV R2, R10 ;  /* 0x0000000a00027202 */ /* 0x000fe20000000f00 */
[----:B------:R-:W-:Y:S05]  /*27d00*/  BRA `(.L_x_1086) ;  /* 0xffffd2a000007947 */ /* 0x000fea000383ffff */
.L_x_1017:
[----:B------:R-:W-:Y:S01]  /*27d10*/  IMAD.MOV.U32 R11, RZ, RZ, R6 ;  /* 0x000000ffff0b7224 */ /* 0x000fe200078e0006 */
[----:B------:R-:W-:Y:S01]  /*27d20*/  MOV R10, 0x1 ;  /* 0x00000001000a7802 */ /* 0x000fe20000000f00 */
[----:B--2---:R-:W-:Y:S01]  /*27d30*/  IMAD.MOV.U32 R3, RZ, RZ, 0x181f ;  /* 0x0000181fff037424 */ /* 0x004fe200078e00ff */
[----:B------:R-:W-:-:S02]  /*27d40*/  MOV R2, 0x27d60 ;  /* 0x00027d6000027802 */ /* 0x000fc40000000f00 */
[----:B-1-3--:R-:W-:Y:S05]  /*27d50*/  CALL.REL.NOINC `($__internal_13_$__cuda_sm70_shflsync_idx_p) ;  /* 0x00000c4000007944 */ /* 0x00afea0003c00000 */
        /* <DEDUP_REMOVED lines=8> */
.L_x_1018:
[----:B------:R-:W-:Y:S01]  /*27de0*/  IMAD.MOV.U32 R11, RZ, RZ, R6 ;  /* 0x000000ffff0b7224 */ /* 0x000fe200078e0006 */
[----:B------:R-:W-:Y:S01]  /*27df0*/  MOV R10, 0x2 ;  /* 0x00000002000a7802 */ /* 0x000fe20000000f00 */
[----:B-1----:R-:W-:Y:S01]  /*27e00*/  IMAD.MOV.U32 R3, RZ, RZ, 0x181f ;  /* 0x0000181fff037424 */ /* 0x002fe200078e00ff */
[----:B------:R-:W-:Y:S02]  /*27e10*/  MOV R2, 0x27e30 ;  /* 0x00027e3000027802 */ /* 0x000fe40000000f00 */
[----:B---34-:R-:W-:Y:S05]  /*27e20*/  CALL.REL.NOINC `($__internal_13_$__cuda_sm70_shflsync_idx_p) ;  /* 0x00000b7000007944 */ /* 0x018fea0003c00000 */
[----:B------:R-:W-:Y:S01]  /*27e30*/  MOV R8, R10 ;  /* 0x0000000a00087202 */ /* 0x000fe20000000f00 */
[----:B------:R-:W-:Y:S05]  /*27e40*/  BRA `(.L_x_1088) ;  /* 0xffffd25000007947 */ /* 0x000fea000383ffff */
.L_x_1019:
[----:B------:R-:W-:Y:S01]  /*27e50*/  IMAD.MOV.U32 R11, RZ, RZ, R7 ;  /* 0x000000ffff0b7224 */ /* 0x000fe200078e0007 */
[----:B------:R-:W-:Y:S01]  /*27e60*/  MOV R10, 0x2 ;  /* 0x00000002000a7802 */ /* 0x000fe20000000f00 */
[----:B-1----:R-:W-:Y:S01]  /*27e70*/  IMAD.MOV.U32 R3, RZ, RZ, 0x181f ;  /* 0x0000181fff037424 */ /* 0x002fe200078e00ff */
[----:B------:R-:W-:Y:S02]  /*27e80*/  MOV R2, 0x27ea0 ;  /* 0x00027ea000027802 */ /* 0x000fe40000000f00 */
[----:B--234-:R-:W-:Y:S05]  /*27e90*/  CALL.REL.NOINC `($__internal_13_$__cuda_sm70_shflsync_idx_p) ;  /* 0x00000b0000007944 */ /* 0x01cfea0003c00000 */
[----:B------:R-:W-:Y:S01]  /*27ea0*/  MOV R2, R10 ;  /* 0x0000000a00027202 */ /* 0x000fe20000000f00 */
[----:B------:R-:W-:Y:S05]  /*27eb0*/  BRA `(.L_x_1089) ;  /* 0xffffd20000007947 */ /* 0x000fea000383ffff */
.L_x_1020:
        /* <DEDUP_REMOVED lines=13> */
.L_x_1021:
[----:B------:R-:W-:Y:S01]  /*27f90*/  IMAD.MOV.U32 R11, RZ, RZ, R6 ;  /* 0x000000ffff0b7224 */ /* 0x000fe200078e0006 */
[----:B------:R-:W-:Y:S01]  /*27fa0*/  MOV R10, 0x4 ;  /* 0x00000004000a7802 */ /* 0x000fe20000000f00 */
[----:B--2---:R-:W-:Y:S01]  /*27fb0*/  IMAD.MOV.U32 R3, RZ, RZ, 0x181f ;  /* 0x0000181fff037424 */ /* 0x004fe200078e00ff */
[----:B------:R-:W-:Y:S02]  /*27fc0*/  MOV R2, 0x27fe0 ;  /* 0x00027fe000027802 */ /* 0x000fe40000000f00 */
[----:B-1-34-:R-:W-:Y:S05]  /*27fd0*/  CALL.REL.NOINC `($__internal_13_$__cuda_sm70_shflsync_idx_p) ;  /* 0x000009c000007944 */ /* 0x01afea0003c00000 */
[----:B------:R-:W-:Y:S01]  /*27fe0*/  MOV R8, R10 ;  /* 0x0000000a00087202 */ /* 0x000fe20000000f00 */
[----:B------:R-:W-:Y:S05]  /*27ff0*/  BRA `(.L_x_1091) ;  /* 0xffffd1b000007947 */ /* 0x000fea000383ffff */
.L_x_1022:
[----:B------:R-:W-:Y:S01]  /*28000*/  IMAD.MOV.U32 R11, RZ, RZ, R7 ;  /* 0x000000ffff0b7224 */ /* 0x000fe200078e0007 */
[----:B------:R-:W-:Y:S01]  /*28010*/  MOV R10, 0x4 ;  /* 0x00000004000a7802 */ /* 0x000fe20000000f00 */
[----:B--2---:R-:W-:Y:S01]  /*28020*/  IMAD.MOV.U32 R3, RZ, RZ, 0x181f ;  /* 0x0000181fff037424 */ /* 0x004fe200078e00ff */
[----:B------:R-:W-:Y:S02]  /*28030*/  MOV R2, 0x28050 ;  /* 0x0002805000027802 */ /* 0x000fe40000000f00 */
[----:B-1-34-:R-:W-:Y:S05]  /*28040*/  CALL.REL.NOINC `($__internal_13_$__cuda_sm70_shflsync_idx_p) ;  /* 0x0000095000007944 */ /* 0x01afea0003c00000 */
[----:B------:R-:W-:Y:S01]  /*28050*/  MOV R2, R10 ;  /* 0x0000000a00027202 */ /* 0x000fe20000000f00 */
[----:B------:R-:W-:Y:S05]  /*28060*/  BRA `(.L_x_1092) ;  /* 0xffffd16000007947 */ /* 0x000fea000383ffff */
.L_x_1023:
[----:B------:R-:W-:Y:S01]  /*28070*/  IMAD.MOV.U32 R11, RZ, RZ, R6 ;  /* 0x000000ffff0b7224 */ /* 0x000fe200078e0006 */
[----:B------:R-:W-:Y:S01]  /*28080*/  MOV R10, 0x5 ;  /* 0x00000005000a7802 */ /* 0x000fe20000000f00 */
[----:B-1----:R-:W-:Y:S01]  /*28090*/  IMAD.MOV.U32 R3, RZ, RZ, 0x181f ;  /* 0x0000181fff037424 */ /* 0x002fe200078e00ff */
[----:B------:R-:W-:-:S02]  /*280a0*/  MOV R2, 0x280c0 ;  /* 0x000280c000027802 */ /* 0x000fc40000000f00 */
[----:B--234-:R-:W-:Y:S05]  /*280b0*/  CALL.REL.NOINC `($__internal_13_$__cuda_sm70_shflsync_idx_p) ;  /* 0x000008e000007944 */ /* 0x01cfea0003c00000 */
        /* <DEDUP_REMOVED lines=8> */
.L_x_1024:
[----:B------:R-:W-:Y:S01]  /*28140*/  IMAD.MOV.U32 R11, RZ, RZ, R6 ;  /* 0x000000ffff0b7224 */ /* 0x000fe200078e0006 */
[----:B------:R-:W-:Y:S01]  /*28150*/  MOV R10, 0x6 ;  /* 0x00000006000a7802 */ /* 0x000fe20000000f00 */
[----:B--2---:R-:W-:Y:S01]  /*28160*/  IMAD.MOV.U32 R3, RZ, RZ, 0x181f ;  /* 0x0000181fff037424 */ /* 0x004fe200078e00ff */
[----:B------:R-:W-:Y:S02]  /*28170*/  MOV R2, 0x28190 ;  /* 0x0002819000027802 */ /* 0x000fe40000000f00 */
[----:B-1--4-:R-:W-:Y:S05]  /*28180*/  CALL.REL.NOINC `($__internal_13_$__cuda_sm70_shflsync_idx_p) ;  /* 0x0000081000007944 */ /* 0x012fea0003c00000 */
[----:B------:R-:W-:Y:S01]  /*28190*/  MOV R8, R10 ;  /* 0x0000000a00087202 */ /* 0x000fe20000000f00 */
[----:B------:R-:W-:Y:S05]  /*281a0*/  BRA `(.L_x_1094) ;  /* 0xffffd11000007947 */ /* 0x000fea000383ffff */
.L_x_1025:
[----:B------:R-:W-:Y:S01]  /*281b0*/  IMAD.MOV.U32 R11, RZ, RZ, R7 ;  /* 0x000000ffff0b7224 */ /* 0x000fe200078e0007 */
[----:B------:R-:W-:Y:S01]  /*281c0*/  MOV R10, 0x6 ;  /* 0x00000006000a7802 */ /* 0x000fe20000000f00 */
[----:B--2---:R-:W-:Y:S01]  /*281d0*/  IMAD.MOV.U32 R3, RZ, RZ, 0x181f ;  /* 0x0000181fff037424 */ /* 0x004fe200078e00ff */
[----:B------:R-:W-:Y:S02]  /*281e0*/  MOV R2, 0x28200 ;  /* 0x0002820000027802 */ /* 0x000fe40000000f00 */
[----:B-1-34-:R-:W-:Y:S05]  /*281f0*/  CALL.REL.NOINC `($__internal_13_$__cuda_sm70_shflsync_idx_p) ;  /* 0x000007a000007944 */ /* 0x01afea0003c00000 */
[----:B------:R-:W-:Y:S01]  /*28200*/  MOV R2, R10 ;  /* 0x0000000a00027202 */ /* 0x000fe20000000f00 */
[----:B------:R-:W-:Y:S05]  /*28210*/  BRA `(.L_x_1095) ;  /* 0xffffd0c000007947 */ /* 0x000fea000383ffff */
.L_x_1026:
[----:B------:R-:W-:Y:S01]  /*28220*/  IMAD.MOV.U32 R11, RZ, RZ, R6 ;  /* 0x000000ffff0b7224 */ /* 0x000fe200078e0006 */
[----:B------:R-:W-:Y:S01]  /*28230*/  MOV R10, 0x7 ;  /* 0x00000007000a7802 */ /* 0x000fe20000000f00 */
[----:B-1----:R-:W-:Y:S01]  /*28240*/  IMAD.MOV.U32 R3, RZ, RZ, 0x181f ;  /* 0x0000181fff037424 */ /* 0x002fe200078e00ff */
[----:B------:R-:W-:-:S02]  /*28250*/  MOV R2, 0x28270 ;  /* 0x0002827000027802 */ /* 0x000fc40000000f00 */
[----:B--2-4-:R-:W-:Y:S05]  /*28260*/  CALL.REL.NOINC `($__internal_13_$__cuda_sm70_shflsync_idx_p) ;  /* 0x0000073000007944 */ /* 0x014fea0003c00000 */
        /* <DEDUP_REMOVED lines=8> */
.L_x_1028:
[----:B------:R-:W-:Y:S01]  /*282f0*/  IMAD.MOV.U32 R11, RZ, RZ, R45 ;  /* 0x000000ffff0b7224 */ /* 0x000fe200078e002d */
[----:B------:R-:W-:Y:S01]  /*28300*/  MOV R10, RZ ;  /* 0x000000ff000a7202 */ /* 0x000fe20000000f00 */
[----:B----4-:R-:W-:Y:S01]  /*28310*/  IMAD.MOV.U32 R3, RZ, RZ, 0x1f ;  /* 0x0000001fff037424 */ /* 0x010fe200078e00ff */
[----:B------:R-:W-:Y:S02]  /*28320*/  MOV R2, 0x28340 ;  /* 0x0002834000027802 */ /* 0x000fe40000000f00 */
[----:B------:R-:W-:Y:S05]  /*28330*/  CALL.REL.NOINC `($__internal_13_$__cuda_sm70_shflsync_idx_p) ;  /* 0x0000066000007944 */ /* 0x000fea0003c00000 */
[----:B------:R-:W-:Y:S01]  /*28340*/  MOV R9, R10 ;  /* 0x0000000a00097202 */ /* 0x000fe20000000f00 */
[----:B------:R-:W-:Y:S05]  /*28350*/  BRA `(.L_x_1097) ;  /* 0xffffd14000007947 */ /* 0x000fea000383ffff */
.L_x_1029:
[----:B------:R-:W-:Y:S01]  /*28360*/  IMAD.MOV.U32 R11, RZ, RZ, R45 ;  /* 0x000000ffff0b7224 */ /* 0x000fe200078e002d */
[----:B------:R-:W-:Y:S01]  /*28370*/  MOV R10, 0x1 ;  /* 0x00000001000a7802 */ /* 0x000fe20000000f00 */
[----:B----4-:R-:W-:Y:S01]  /*28380*/  IMAD.MOV.U32 R3, RZ, RZ, 0x1f ;  /* 0x0000001fff037424 */ /* 0x010fe200078e00ff */
[----:B------:R-:W-:Y:S02]  /*28390*/  MOV R2, 0x283b0 ;  /* 0x000283b000027802 */ /* 0x000fe40000000f00 */
[----:B-12---:R-:W-:Y:S05]  /*283a0*/  CALL.REL.NOINC `($__internal_13_$__cuda_sm70_shflsync_idx_p) ;  /* 0x000005f000007944 */ /* 0x006fea0003c00000 */
[----:B------:R-:W-:Y:S01]  /*283b0*/  MOV R8, R10 ;  /* 0x0000000a00087202 */ /* 0x000fe20000000f00 */
[----:B------:R-:W-:Y:S05]  /*283c0*/  BRA `(.L_x_1098) ;  /* 0xffffd0f000007947 */ /* 0x000fea000383ffff */
.L_x_1030:
[----:B------:R-:W-:Y:S02]  /*283d0*/  MOV R2, 0x1 ;  /* 0x0000000100027802 */ /* 0x000fe40000000f00 */
[----:B------:R-:W-:-:S02]  /*283e0*/  MOV R3, 0x28400 ;  /* 0x0002840000037802 */ /* 0x000fc40000000f00 */
[----:B-123--:R-:W-:Y:S05]  /*283f0*/  CALL.REL.NOINC `($__internal_14_$__cuda_sm70_shflsync_up_p) ;  /* 0x000005f000007944 */ /* 0x00efea0003c00000 */
[----:B------:R-:W-:Y:S05]  /*28400*/  BRA `(.L_x_1099) ;  /* 0xffffd1e000007947 */ /* 0x000fea000383ffff */
.L_x_1031:
[----:B------:R-:W-:Y:S02]  /*28410*/  MOV R2, 0x2 ;  /* 0x0000000200027802 */ /* 0x000fe40000000f00 */
[----:B------:R-:W-:-:S02]  /*28420*/  MOV R3, 0x28440 ;  /* 0x0002844000037802 */ /* 0x000fc40000000f00 */
[----:B-12---:R-:W-:Y:S05]  /*28430*/  CALL.REL.NOINC `($__internal_14_$__cuda_sm70_shflsync_up_p) ;  /* 0x000005b000007944 */ /* 0x006fea0003c00000 */
        /* <DEDUP_REMOVED lines=24> */
.L_x_1035:
[----:B------:R-:W-:Y:S02]  /*285c0*/  MOV R2, 0x1 ;  /* 0x0000000100027802 */ /* 0x000fe40000000f00 */
[----:B------:R-:W-:Y:S02]  /*285d0*/  MOV R3, 0x285f0 ;  /* 0x000285f000037802 */ /* 0x000fe40000000f00 */
[----:B------:R-:W-:Y:S05]  /*285e0*/  CALL.REL.NOINC `($__internal_14_$__cuda_sm70_shflsync_up_p) ;  /* 0x0000040000007944 */ /* 0x000fea0003c00000 */
[----:B------:R-:W-:Y:S01]  /*285f0*/  MOV R2, R4 ;  /* 0x0000000400027202 */ /* 0x000fe20000000f00 */
[----:B------:R-:W-:Y:S05]  /*28600*/  BRA `(.L_x_1101) ;  /* 0xffffd24000007947 */ /* 0x000fea000383ffff */
.L_x_1036:
        /* <DEDUP_REMOVED lines=27> */
.L_x_1038:
[----:B------:R-:W-:Y:S02]  /*287c0*/  SEL R0, RZ, 0x1, P0 ;  /* 0x00000001ff007807 */ /* 0x000fe40000000000 */
[----:B------:R-:W-:Y:S02]  /*287d0*/  MOV R2, 0x287f0 ;  /* 0x000287f000027802 */ /* 0x000fe40000000f00 */
[----:B---3--:R-:W-:Y:S05]  /*287e0*/  CALL.REL.NOINC `($__internal_15_$__cuda_sm70_votesync_ballot) ;  /* 0x0000027000007944 */ /* 0x008fea0003c00000 */
[----:B------:R-:W-:Y:S01]  /*287f0*/  MOV R5, R0 ;  /* 0x0000000000057202 */ /* 0x000fe20000000f00 */
[----:B------:R-:W-:Y:S05]  /*28800*/  BRA `(.L_x_1103) ;  /* 0xffffd1d000007947 */ /* 0x000fea000383ffff */
.L_x_1039:
[----:B------:R-:W-:Y:S01]  /*28810*/  IMAD.MOV.U32 R11, RZ, RZ, R6 ;  /* 0x000000ffff0b7224 */ /* 0x000fe200078e0006 */
[----:B------:R-:W-:Y:S01]  /*28820*/  MOV R10, R0 ;  /* 0x00000000000a7202 */ /* 0x000fe20000000f00 */
[----:B------:R-:W-:Y:S01]  /*28830*/  IMAD.MOV.U32 R3, RZ, RZ, 0x1f ;  /* 0x0000001fff037424 */ /* 0x000fe200078e00ff */
[----:B-1----:R-:W-:Y:S02]  /*28840*/  MOV R2, 0x28860 ;  /* 0x0002886000027802 */ /* 0x002fe40000000f00 */
[----:B---3--:R-:W-:Y:S05]  /*28850*/  CALL.REL.NOINC `($__internal_13_$__cuda_sm70_shflsync_idx_p) ;  /* 0x0000014000007944 */ /* 0x008fea0003c00000 */
[----:B------:R-:W-:Y:S01]  /*28860*/  IMAD.MOV.U32 R12, RZ, RZ, R10 ;  /* 0x000000ffff0c7224 */ /* 0x000fe200078e000a */
[----:B------:R-:W-:Y:S01]  /*28870*/  MOV R10, R0 ;  /* 0x00000000000a7202 */ /* 0x000fe20000000f00 */
[----:B------:R-:W-:Y:S01]  /*28880*/  IMAD.MOV.U32 R11, RZ, RZ, R7 ;  /* 0x000000ffff0b7224 */ /* 0x000fe200078e0007 */
[----:B------:R-:W-:-:S02]  /*28890*/  MOV R3, 0x1f ;  /* 0x0000001f00037802 */ /* 0x000fc40000000f00 */
[----:B------:R-:W-:Y:S02]  /*288a0*/  MOV R2, 0x288c0 ;  /* 0x000288c000027802 */ /* 0x000fe40000000f00 */
[----:B------:R-:W-:Y:S05]  /*288b0*/  CALL.REL.NOINC `($__internal_13_$__cuda_sm70_shflsync_idx_p) ;  /* 0x000000e000007944 */ /* 0x000fea0003c00000 */
[----:B------:R-:W-:Y:S01]  /*288c0*/  MOV R7, R10 ;  /* 0x0000000a00077202 */ /* 0x000fe20000000f00 */
[----:B------:R-:W-:Y:S05]  /*288d0*/  BRA `(.L_x_1104) ;  /* 0xffffd17000007947 */ /* 0x000fea000383ffff */
.L_x_1042:
[----:B------:R-:W-:Y:S01]  /*288e0*/  IMAD.MOV.U32 R11, RZ, RZ, R4 ;  /* 0x000000ffff0b7224 */ /* 0x000fe200078e0004 */
[----:B------:R-:W-:Y:S01]  /*288f0*/  MOV R10, R0 ;  /* 0x00000000000a7202 */ /* 0x000fe20000000f00 */
[----:B------:R-:W-:Y:S01]  /*28900*/  IMAD.MOV.U32 R3, RZ, RZ, 0x1f ;  /* 0x0000001fff037424 */ /* 0x000fe200078e00ff */
[----:B-1----:R-:W-:Y:S02]  /*28910*/  MOV R2, 0x28930 ;  /* 0x0002893000027802 */ /* 0x002fe40000000f00 */
[----:B---34-:R-:W-:Y:S05]  /*28920*/  CALL.REL.NOINC `($__internal_13_$__cuda_sm70_shflsync_idx_p) ;  /* 0x0000007000007944 */ /* 0x018fea0003c00000 */
[----:B------:R-:W-:Y:S01]  /*28930*/  MOV R13, R10 ;  /* 0x0000000a000d7202 */ /* 0x000fe20000000f00 */
[----:B------:R-:W-:Y:S05]  /*28940*/  BRA `(.L_x_1041) ;  /* 0xffffd16000007947 */ /* 0x000fea000383ffff */
        .weak           $__internal_12_$__cuda_sm70_shflsync_bfly_p
        .type           $__internal_12_$__cuda_sm70_shflsync_bfly_p,@function
        .size           $__internal_12_$__cuda_sm70_shflsync_bfly_p,($__internal_13_$__cuda_sm70_shflsync_idx_p - $__internal_12_$__cuda_sm70_shflsync_bfly_p)
$__internal_12_$__cuda_sm70_shflsync_bfly_p:
[----:B------:R-:W-:Y:S04]  /*28950*/  WARPSYNC R10 ;  /* 0x0000000a00007348 */ /* 0x000fe80003800000 */
[----:B------:R1:W2:Y:S01]  /*28960*/  SHFL.BFLY PT, R0, R0, R8, R11 ;  /* 0x0c00000800007389 */ /* 0x0002a200000e000b */
[----:B------:R-:W-:-:S02]  /*28970*/  MOV R9, 0x0 ;  /* 0x0000000000097802 */ /* 0x000fc40000000f00 */
[----:B-1----:R-:W-:-:S04]  /*28980*/  MOV R8, R4 ;  /* 0x0000000400087202 */ /* 0x002fc80000000f00 */
[----:B--2---:R-:W-:Y:S05]  /*28990*/  RET.REL.NODEC R8 `(_ZN7cutlass13device_kernelIN5flash19enable_sm80_to_sm89INS1_16FlashAttnFwdSm80INS1_25CollectiveMainloopFwdSm80ILi4ELi1ELb0EN4cute5tupleIJNS5_1CILi128EEENS7_ILi80EEENS7_ILi64EEEEEELi64ENS_6half_tEfNS_4arch4Sm80ELb0ELb1ELb1ELb1ELb0ELb1ELb1ELb1EEENS1_21CollectiveEpilogueFwdINS6_IJS8_SA_S9_EEENS6_IJNS7_ILi1EEESI_SI_EEESC_SE_Li128ELb1ELb1ELb1ELb0EEENS1_36VarlenDynamicPersistentTileSchedulerILi128ELi80ELi128ELi128ELb1ELb1ELb0ELb1ELb0ELb1EEEEEEEEEvNT_6ParamsE) ;  /* 0xfffd766008007950 */ /* 0x004fea0003c3ffff */
        .weak           $__internal_13_$__cuda_sm70_shflsync_idx_p
        .type           $__internal_13_$__cuda_sm70_shflsync_idx_p,@function
        .size           $__internal_13_$__cuda_sm70_shflsync_idx_p,($__internal_14_$__cuda_sm70_shflsync_up_p - $__internal_13_$__cuda_sm70_shflsync_idx_p)
$__internal_13_$__cuda_sm70_shflsync_idx_p:
[----:B------:R-:W-:-:S04]  /*289a0*/  MOV R44, 0xffffffff ;  /* 0xffffffff002c7802 */ /* 0x000fc80000000f00 */
[----:B------:R-:W-:Y:S04]  /*289b0*/  WARPSYNC R44 ;  /* 0x0000002c00007348 */ /* 0x000fe80003800000 */
[----:B------:R1:W2:Y:S02]  /*289c0*/  SHFL.IDX PT, R10, R11, R10, R3 ;  /* 0x0000000a0b0a7389 */ /* 0x0002a400000e0003 */
[----:B-1----:R-:W-:-:S04]  /*289d0*/  MOV R3, 0x0 ;  /* 0x0000000000037802 */ /* 0x002fc80000000f00 */
[----:B--2---:R-:W-:Y:S05]  /*289e0*/  RET.REL.NODEC R2 `(_ZN7cutlass13device_kernelIN5flash19enable_sm80_to_sm89INS1_16FlashAttnFwdSm80INS1_25CollectiveMainloopFwdSm80ILi4ELi1ELb0EN4cute5tupleIJNS5_1CILi128EEENS7_ILi80EEENS7_ILi64EEEEEELi64ENS_6half_tEfNS_4arch4Sm80ELb0ELb1ELb1ELb1ELb0ELb1ELb1ELb1EEENS1_21CollectiveEpilogueFwdINS6_IJS8_SA_S9_EEENS6_IJNS7_ILi1EEESI_SI_EEESC_SE_Li128ELb1ELb1ELb1ELb0EEENS1_36VarlenDynamicPersistentTileSchedulerILi128ELi80ELi128ELi128ELb1ELb1ELb0ELb1ELb0ELb1EEEEEEEEEvNT_6ParamsE) ;  /* 0xfffd761002007950 */ /* 0x004fea0003c3ffff */
        .weak           $__internal_14_$__cuda_sm70_shflsync_up_p
        .type           $__internal_14_$__cuda_sm70_shflsync_up_p,@function
        .size           $__internal_14_$__cuda_sm70_shflsync_up_p,($__internal_15_$__cuda_sm70_votesync_ballot - $__internal_14_$__cuda_sm70_shflsync_up_p)
$__internal_14_$__cuda_sm70_shflsync_up_p:
[----:B------:R-:W-:Y:S02]  /*289f0*/  IMAD.MOV.U32 R4, RZ, RZ, RZ ;  /* 0x000000ffff047224 */ /* 0x000fe400078e00ff */
[----:B------:R-:W-:-:S04]  /*28a00*/  IMAD.MOV.U32 R10, RZ, RZ, -0x1 ;  /* 0xffffffffff0a7424 */ /* 0x000fc800078e00ff */
[----:B------:R-:W-:Y:S04]  /*28a10*/  WARPSYNC R10 ;  /* 0x0000000a00007348 */ /* 0x000fe80003800000 */
[----:B------:R1:W2:Y:S02]  /*28a20*/  SHFL.UP PT, R4, R0, R2, R4 ;  /* 0x0400000200047389 */ /* 0x0002a400000e0004 */
[----:B-1----:R-:W-:Y:S02]  /*28a30*/  MOV R2, R3 ;  /* 0x0000000300027202 */ /* 0x002fe40000000f00 */
[----:B------:R-:W-:-:S04]  /*28a40*/  MOV R3, 0x0 ;  /* 0x0000000000037802 */ /* 0x000fc80000000f00 */
[----:B--2---:R-:W-:Y:S05]  /*28a50*/  RET.REL.NODEC R2 `(_ZN7cutlass13device_kernelIN5flash19enable_sm80_to_sm89INS1_16FlashAttnFwdSm80INS1_25CollectiveMainloopFwdSm80ILi4ELi1ELb0EN4cute5tupleIJNS5_1CILi128EEENS7_ILi80EEENS7_ILi64EEEEEELi64ENS_6half_tEfNS_4arch4Sm80ELb0ELb1ELb1ELb1ELb0ELb1ELb1ELb1EEENS1_21CollectiveEpilogueFwdINS6_IJS8_SA_S9_EEENS6_IJNS7_ILi1EEESI_SI_EEESC_SE_Li128ELb1ELb1ELb1ELb0EEENS1_36VarlenDynamicPersistentTileSchedulerILi128ELi80ELi128ELi128ELb1ELb1ELb0ELb1ELb0ELb1EEEEEEEEEvNT_6ParamsE) ;  /* 0xfffd75a002007950 */ /* 0x004fea0003c3ffff */
        .weak           $__internal_15_$__cuda_sm70_votesync_ballot
        .type           $__internal_15_$__cuda_sm70_votesync_ballot,@function
        .size           $__internal_15_$__cuda_sm70_votesync_ballot,(.L_x_3245 - $__internal_15_$__cuda_sm70_votesync_ballot)
$__internal_15_$__cuda_sm70_votesync_ballot:
[----:B------:R-:W-:Y:S01]  /*28a60*/  ISETP.NE.U32.AND P0, PT, R0, 0x1, PT ;  /* 0x000000010000780c */ /* 0x000fe20003f05070 */
[----:B------:R-:W-:-:S04]  /*28a70*/  IMAD.MOV.U32 R3, RZ, RZ, -0x1 ;  /* 0xffffffffff037424 */ /* 0x000fc800078e00ff */
[----:B------:R-:W-:Y:S08]  /*28a80*/  WARPSYNC R3 ;  /* 0x0000000300007348 */ /* 0x000ff00003800000 */
[----:B------:R-:W-:-:S04]  /*28a90*/  VOTE.ANY R0, PT, !P0 ;  /* 0x0000000000007806 */ /* 0x000fc800040e0100 */
[----:B------:R-:W-:Y:S01]  /*28aa0*/  LOP3.LUT R0, R0, R3, RZ, 0xc0, !PT ;  /* 0x0000000300007212 */ /* 0x000fe200078ec0ff */
[----:B------:R-:W-:-:S04]  /*28ab0*/  IMAD.MOV.U32 R3, RZ, RZ, 0x0 ;  /* 0x00000000ff037424 */ /* 0x000fc800078e00ff */
[----:B------:R-:W-:Y:S05]  /*28ac0*/  RET.REL.NODEC R2 `(_ZN7cutlass13device_kernelIN5flash19enable_sm80_to_sm89INS1_16FlashAttnFwdSm80INS1_25CollectiveMainloopFwdSm80ILi4ELi1ELb0EN4cute5tupleIJNS5_1CILi128EEENS7_ILi80EEENS7_ILi64EEEEEELi64ENS_6half_tEfNS_4arch4Sm80ELb0ELb1ELb1ELb1ELb0ELb1ELb1ELb1EEENS1_21CollectiveEpilogueFwdINS6_IJS8_SA_S9_EEENS6_IJNS7_ILi1EEESI_SI_EEESC_SE_Li128ELb1ELb1ELb1ELb0EEENS1_36VarlenDynamicPersistentTileSchedulerILi128ELi80ELi128ELi128ELb1ELb1ELb0ELb1ELb0ELb1EEEEEEEEEvNT_6ParamsE) ;  /* 0xfffd753002007950 */ /* 0x000fea0003c3ffff */
.L_x_1105:
        /* <DEDUP_REMOVED lines=11> */
.L_x_3245:


//--------------------- .text._ZN7cutlass13device_kernelIN5flash19enable_sm80_to_sm89INS1_16FlashAttnFwdSm80INS1_25CollectiveMainloopFwdSm80ILi4ELi1ELb0EN4cute5tupleIJNS5_1CILi128EEENS7_ILi112EEENS7_ILi64EEEEEELi64ENS_6half_tEfNS_4arch4Sm80ELb1ELb0ELb1ELb0ELb0ELb0ELb1ELb1EEENS1_21CollectiveEpilogueFwdINS6_IJS8_SA_S9_EEENS6_IJNS7_ILi1EEESI_SI_EEESC_SE_Li128ELb0ELb1ELb1ELb0EEENS1_30DynamicPersistentTileSchedulerILi128ELi128ELb1ELb1ELb0EEEEEEEEEvNT_6ParamsE --------------------------
	.section	.text._ZN7cutlass13device_kernelIN5flash19enable_sm80_to_sm89INS1_16FlashAttnFwdSm80INS1_25CollectiveMainloopFwdSm80ILi4ELi1ELb0EN4cute5tupleIJNS5_1CILi128EEENS7_ILi112EEENS7_ILi64EEEEEELi64ENS_6half_tEfNS_4arch4Sm80ELb1ELb0ELb1ELb0ELb0ELb0ELb1ELb1EEENS1_21CollectiveEpilogueFwdINS6_IJS8_SA_S9_EEENS6_IJNS7_ILi1EEESI_SI_EEESC_SE_Li128ELb0ELb1ELb1ELb0EEENS1_30DynamicPersistentTileSchedulerILi128ELi128ELb1ELb1ELb0EEEEEEEEEvNT_6ParamsE,"ax",@progbits
	.sectioninfo	@"SHI_REGISTERS=255"
	.align	128
.text._ZN7cutlass13device_kernelIN5flash19enable_sm80_to_sm89INS1_16FlashAttnFwdSm80INS1_25CollectiveMainloopFwdSm80ILi4ELi1ELb0EN4cute5tupleIJNS5_1CILi128EEENS7_ILi112EEENS7_ILi64EEEEEELi64ENS_6half_tEfNS_4arch4Sm80ELb1ELb0ELb1ELb0ELb0ELb0ELb1ELb1EEENS1_21CollectiveEpilogueFwdINS6_IJS8_SA_S9_EEENS6_IJNS7_ILi1EEESI_SI_EEESC_SE_Li128ELb0ELb1ELb1ELb0EEENS1_30DynamicPersistentTileSchedulerILi128ELi128ELb1ELb1ELb0EEEEEEEEEvNT_6ParamsE:
        .type           _ZN7cutlass13device_kernelIN5flash19enable_sm80_to_sm89INS1_16FlashAttnFwdSm80INS1_25CollectiveMainloopFwdSm80ILi4ELi1ELb0EN4cute5tupleIJNS5_1CILi128EEENS7_ILi112EEENS7_ILi64EEEEEELi64ENS_6half_tEfNS_4arch4Sm80ELb1ELb0ELb1ELb0ELb0ELb0ELb1ELb1EEENS1_21CollectiveEpilogueFwdINS6_IJS8_SA_S9_EEENS6_IJNS7_ILi1EEESI_SI_EEESC_SE_Li128ELb0ELb1ELb1ELb0EEENS1_30DynamicPersistentTileSchedulerILi128ELi128ELb1ELb1ELb0EEEEEEEEEvNT_6ParamsE,@function
        .size           _ZN7cutlass13device_kernelIN5flash19enable_sm80_to_sm89INS1_16FlashAttnFwdSm80INS1_25CollectiveMainloopFwdSm80ILi4ELi1ELb0EN4cute5tupleIJNS5_1CILi128EEENS7_ILi112EEENS7_ILi64EEEEEELi64ENS_6half_tEfNS_4arch4Sm80ELb1ELb0ELb1ELb0ELb0ELb0ELb1ELb1EEENS1_21CollectiveEpilogueFwdINS6_IJS8_SA_S9_EEENS6_IJNS7_ILi1EEESI_SI_EEESC_SE_Li128ELb0ELb1ELb1ELb0EEENS1_30DynamicPersistentTileSchedulerILi128ELi128ELb1ELb1ELb0EEEEEEEEEvNT_6ParamsE,(.L_x_3250 - _ZN7cutlass13device_kernelIN5flash19enable_sm80_to_sm89INS1_16FlashAttnFwdSm80INS1_25CollectiveMainloopFwdSm80ILi4ELi1ELb0EN4cute5tupleIJNS5_1CILi128EEENS7_ILi112EEENS7_ILi64EEEEEELi64ENS_6half_tEfNS_4arch4Sm80ELb1ELb0ELb1ELb0ELb0ELb0ELb1ELb1EEENS1_21CollectiveEpilogueFwdINS6_IJS8_SA_S9_EEENS6_IJNS7_ILi1EEESI_SI_EEESC_SE_Li128ELb0ELb1ELb1ELb0EEENS1_30DynamicPersistentTileSchedulerILi128ELi128ELb1ELb1ELb0EEEEEEEEEvNT_6ParamsE)
        .other          _ZN7cutlass13device_kernelIN5flash19enable_sm80_to_sm89INS1_16FlashAttnFwdSm80INS1_25CollectiveMainloopFwdSm80ILi4ELi1ELb0EN4cute5tupleIJNS5_1CILi128EEENS7_ILi112EEENS7_ILi64EEEEEELi64ENS_6half_tEfNS_4arch4Sm80ELb1ELb0ELb1ELb0ELb0ELb0ELb1ELb1EEENS1_21CollectiveEpilogueFwdINS6_IJS8_SA_S9_EEENS6_IJNS7_ILi1EEESI_SI_EEESC_SE_Li128ELb0ELb1ELb1ELb0EEENS1_30DynamicPersistentTileSchedulerILi128ELi128ELb1ELb1ELb0EEEEEEEEEvNT_6ParamsE,@"STO_CUDA_ENTRY STV_DEFAULT"
_ZN7cutlass13device_kernelIN5flash19enable_sm80_to_sm89INS1_16FlashAttnFwdSm80INS1_25CollectiveMainloopFwdSm80ILi4ELi1ELb0EN4cute5tupleIJNS5_1CILi128EEENS7_ILi112EEENS7_ILi64EEEEEELi64ENS_6half_tEfNS_4arch4Sm80ELb1ELb0ELb1ELb0ELb0ELb0ELb1ELb1EEENS1_21CollectiveEpilogueFwdINS6_IJS8_SA_S9_EEENS6_IJNS7_ILi1EEESI_SI_EEESC_SE_Li128ELb0ELb1ELb1ELb0EEENS1_30DynamicPersistentTileSchedulerILi128ELi128ELb1ELb1ELb0EEEEEEEEEvNT_6ParamsE:
[----:B------:R-:W-:-:S03]  /*0000*/  MOV R1, c[0x0][0x28] ;  /* 0x00000a0000017a02 */ /* 0x000fc60000000f00 */
[----:B------:R-:W1:Y:S01]  /*0010*/  S2R R17, SR_TID.X ;  /* 0x0000000000117919 */ /* 0x000e620000002100 */
[----:B------:R-:W-:-:S03]  /*0020*/  IADD3 R1, R1, -0x98, RZ ;  /* 0xffffff6801017810 */ /* 0x000fc60007ffe0ff */
[----:B------:R-:W2:Y:S01]  /*0030*/  S2R R16, SR_CTAID.X ;  /* 0x0000000000107919 */ /* 0x000ea20000002500 */
[----:B-1----:R-:W-:-:S05]  /*0040*/  SHF.R.U32.HI R2, RZ, 0x5, R17 ;  /* 0x00000005ff027819 */ /* 0x002fca0000011611 */
[----:B------:R-:W1:Y:S02]  /*0050*/  SHFL.IDX PT, R0, R2, RZ, 0x1f ;  /* 0x00001fff02007589 */ /* 0x000e6400000e0000 */
[----:B-1----:R-:W-:Y:S02]  /*0060*/  ISETP.GE.AND P0, PT, R0, 0x1, PT ;  /* 0x000000010000780c */ /* 0x002fe40003f06270 */
[----:B------:R1:W-:Y:S11]  /*0070*/  STL [R1+0x64], R0 ;  /* 0x0000640001007387 */ /* 0x0003f60000100800 */
[----:B------:R-:W-:Y:S06]  /*0080*/  @P0 BAR.ARV 0x4, 0x80 ;  /* 0x0102000000000b1d */ /* 0x000fec0000002000 */
[----:B--2---:R-:W-:-:S13]  /*0090*/  ISETP.GE.AND P0, PT, R16, c[0x0][0x538], PT ;  /* 0x00014e0010007a0c */ /* 0x004fda0003f06270 */
[----:B------:R-:W-:Y:S05]  /*00a0*/  @P0 EXIT ;  /* 0x000000000000094d */ /* 0x000fea0003800000 */
[----:B-1----:R-:W-:Y:S01]  /*00b0*/  SHF.R.S32.HI R15, RZ, 0x1f, R17 ;  /* 0x0000001fff0f7819 */ /* 0x002fe20000011411 */
[----:B------:R-:W-:Y:S01]  /*00c0*/  IMAD.MOV.U32 R225, RZ, RZ, 0x40 ;  /* 0x00000040ffe17424 */ /* 0x000fe200078e00ff */
[----:B------:R-:W-:Y:S01]  /*00d0*/  ULDC.64 UR8, c[0x0][0x118] ;  /* 0x0000460000087ab9 */ /* 0x000fe20000000a00 */
[----:B------:R-:W-:Y:S01]  /*00e0*/  IMAD.MOV.U32 R227, RZ, RZ, 0x20 ;  /* 0x00000020ffe37424 */ /* 0x000fe200078e00ff */
[CC--:B------:R-:W-:Y:S02]  /*00f0*/  LEA.HI R4, R15.reuse, R17.reuse, RZ, 0x4 ;  /* 0x000000110f047211 */ /* 0x0c0fe400078f20ff */
[CC--:B------:R-:W-:Y:S02]  /*0100*/  LEA.HI R12, R15.reuse, R17.reuse, RZ, 0x3 ;  /* 0x000000110f0c7211 */ /* 0x0c0fe400078f18ff */
[----:B------:R-:W-:Y:S02]  /*0110*/  LEA.HI R0, R15, R17, RZ, 0x2 ;  /* 0x000000110f007211 */ /* 0x000fe400078f10ff */
[----:B------:R-:W-:-:S02]  /*0120*/  LOP3.LUT R2, R4, 0xfffffff0, RZ, 0xc0, !PT ;  /* 0xfffffff004027812 */ /* 0x000fc400078ec0ff */
[----:B------:R-:W-:Y:S02]  /*0130*/  SHF.R.S32.HI R18, RZ, 0x3, R12 ;  /* 0x00000003ff127819 */ /* 0x000fe4000001140c */
[----:B------:R-:W-:Y:S01]  /*0140*/  LOP3.LUT R3, R12, 0xfffffff8, RZ, 0xc0, !PT ;  /* 0xfffffff80c037812 */ /* 0x000fe200078ec0ff */
[C---:B------:R-:W-:Y:S01]  /*0150*/  IMAD.IADD R2, R17.reuse, 0x1, -R2 ;  /* 0x0000000111027824 */ /* 0x040fe200078e0a02 */
[----:B------:R-:W-:Y:S01]  /*0160*/  LOP3.LUT R0, R0, 0xfffffffc, RZ, 0xc0, !PT ;  /* 0xfffffffc00007812 */ /* 0x000fe200078ec0ff */
[----:B------:R-:W-:Y:S01]  /*0170*/  IMAD.SHL.U32 R7, R18, 0x40, RZ ;  /* 0x0000004012077824 */ /* 0x000fe200078e00ff */
[----:B------:R-:W-:Y:S01]  /*0180*/  SHF.R.S32.HI R5, RZ, 0x4, R4 ;  /* 0x00000004ff057819 */ /* 0x000fe20000011404 */
[C---:B------:R-:W-:Y:S02]  /*0190*/  IMAD.IADD R9, R17.reuse, 0x1, -R3 ;  /* 0x0000000111097824 */ /* 0x040fe400078e0a03 */
[----:B------:R-:W-:Y:S01]  /*01a0*/  IMAD.IADD R3, R17, 0x1, -R0 ;  /* 0x0000000111037824 */ /* 0x000fe200078e0a00 */
[----:B------:R-:W-:Y:S01]  /*01b0*/  LEA.HI R4, R4, R5, RZ, 0x1 ;  /* 0x0000000504047211 */ /* 0x000fe200078f08ff */
[----:B------:R-:W-:Y:S01]  /*01c0*/  IMAD.SHL.U32 R10, R9, 0x8, RZ ;  /* 0x00000008090a7824 */ /* 0x000fe200078e00ff */
[----:B------:R-:W-:-:S02]  /*01d0*/  LOP3.LUT R0, R7, 0x1c0, RZ, 0xc0, !PT ;  /* 0x000001c007007812 */ /* 0x000fc400078ec0ff */
[----:B------:R-:W-:Y:S02]  /*01e0*/  LOP3.LUT R6, R4, 0xfffffffe, RZ, 0xc0, !PT ;  /* 0xfffffffe04067812 */ /* 0x000fe400078ec0ff */
[----:B------:R-:W-:Y:S01]  /*01f0*/  SHF.R.S32.HI R4, RZ, 0x1f, R2 ;  /* 0x0000001fff047819 */ /* 0x000fe20000011402 */
[----:B------:R1:W-:Y:S01]  /*0200*/  STL [R1+0x48], R10 ;  /* 0x0000480a01007387 */ /* 0x0003e20000100800 */
[----:B------:R-:W-:Y:S01]  /*0210*/  LEA.HI R8, R3, R3, RZ, 0x1 ;  /* 0x0000000303087211 */ /* 0x000fe200078f08ff */
[----:B------:R-:W-:Y:S01]  /*0220*/  IMAD.IADD R13, R5, 0x1, -R6 ;  /* 0x00000001050d7824 */ /* 0x000fe200078e0a06 */
[----:B------:R-:W-:Y:S02]  /*0230*/  SHF.R.U32.HI R7, RZ, 0x3, R0 ;  /* 0x00000003ff077819 */ /* 0x000fe40000011600 */
[----:B------:R-:W-:Y:S02]  /*0240*/  LEA.HI R11, R4, R2, RZ, 0x3 ;  /* 0x00000002040b7211 */ /* 0x000fe400078f18ff */
[----:B------:R-:W-:-:S02]  /*0250*/  LOP3.LUT R0, R0, 0x38, R10, 0xf8, !PT ;  /* 0x0000003800007812 */ /* 0x000fc400078ef80a */
[----:B------:R-:W-:Y:S02]  /*0260*/  LOP3.LUT R4, R8, 0x1ffffffe, RZ, 0xc0, !PT ;  /* 0x1ffffffe08047812 */ /* 0x000fe400078ec0ff */
[----:B------:R-:W-:-:S03]  /*0270*/  LEA.HI R5, R15, R17, RZ, 0x5 ;  /* 0x000000110f057211 */ /* 0x000fc600078f28ff */
[----:B------:R-:W-:Y:S01]  /*0280*/  IMAD.IADD R14, R3, 0x1, -R4 ;  /* 0x00000001030e7824 */ /* 0x000fe200078e0a04 */
[----:B------:R-:W-:Y:S01]  /*0290*/  SHF.R.S32.HI R230, RZ, 0x5, R5 ;  /* 0x00000005ffe67819 */ /* 0x000fe20000011405 */
[----:B------:R-:W-:Y:S01]  /*02a0*/  IMAD.SHL.U32 R3, R9, 0x40, RZ ;  /* 0x0000004009037824 */ /* 0x000fe200078e00ff */
[----:B------:R-:W-:-:S05]  /*02b0*/  LEA.HI R4, R15, R17, RZ, 0x6 ;  /* 0x000000110f047211 */ /* 0x000fca00078f30ff */
[----:B------:R-:W-:Y:S01]  /*02c0*/  IMAD.SHL.U32 R4, R4, 0x8, RZ ;  /* 0x0000000804047824 */ /* 0x000fe200078e00ff */
[----:B-1----:R-:W-:Y:S02]  /*02d0*/  LOP3.LUT R10, R0, R7, RZ, 0x3c, !PT ;  /* 0x00000007000a7212 */ /* 0x002fe400078e3cff */
[----:B------:R-:W-:Y:S02]  /*02e0*/  LOP3.LUT R0, R11, 0xfffffff8, RZ, 0xc0, !PT ;  /* 0xfffffff80b007812 */ /* 0x000fe400078ec0ff */
[----:B------:R-:W-:Y:S01]  /*02f0*/  LOP3.LUT R10, R10, 0x7ffffe00, R4, 0xf8, !PT ;  /* 0x7ffffe000a0a7812 */ /* 0x000fe200078ef804 */
[----:B------:R-:W-:Y:S02]  /*0300*/  IMAD.SHL.U32 R4, R8, 0x20, RZ ;  /* 0x0000002008047824 */ /* 0x000fe400078e00ff */
[----:B------:R-:W-:Y:S01]  /*0310*/  IMAD.IADD R7, R2, 0x1, -R0 ;  /* 0x0000000102077824 */ /* 0x000fe200078e0a00 */
[----:B------:R-:W-:Y:S01]  /*0320*/  LOP3.LUT R0, R3, 0x1c0, RZ, 0xc0, !PT ;  /* 0x000001c003007812 */ /* 0x000fe200078ec0ff */
[----:B------:R-:W-:Y:S01]  /*0330*/  IMAD.SHL.U32 R241, R10, 0x2, RZ ;  /* 0x000000020af17824 */ /* 0x000fe200078e00ff */
[----:B------:R-:W-:-:S02]  /*0340*/  SHF.R.S32.HI R2, RZ, 0x1f, R5 ;  /* 0x0000001fff027819 */ /* 0x000fc40000011405 */
[----:B------:R-:W-:Y:S02]  /*0350*/  LOP3.LUT R6, R0, 0x8, R12, 0xf8, !PT ;  /* 0x0000000800067812 */ /* 0x000fe400078ef80c */
[----:B------:R-:W-:Y:S02]  /*0360*/  SHF.R.U32.HI R3, RZ, 0x3, R0 ;  /* 0x00000003ff037819 */ /* 0x000fe40000011600 */
[----:B------:R-:W-:Y:S01]  /*0370*/  LEA.HI R0, R2, R230, RZ, 0x2 ;  /* 0x000000e602007211 */ /* 0x000fe200078f10ff */
[----:B------:R-:W-:Y:S01]  /*0380*/  IMAD.SHL.U32 R2, R13, 0x8, RZ ;  /* 0x000000080d027824 */ /* 0x000fe200078e00ff */
[----:B------:R-:W-:Y:S02]  /*0390*/  LOP3.LUT R5, R5, 0xffffffe0, RZ, 0xc0, !PT ;  /* 0xffffffe005057812 */ /* 0x000fe400078ec0ff */
[----:B------:R-:W-:Y:S01]  /*03a0*/  LOP3.LUT R12, R6, R3, RZ, 0x3c, !PT ;  /* 0x00000003060c7212 */ /* 0x000fe200078e3cff */
[----:B------:R-:W-:Y:S01]  /*03b0*/  IMAD.SHL.U32 R3, R7, 0x40, RZ ;  /* 0x0000004007037824 */ /* 0x000fe200078e00ff */
[----:B------:R-:W-:Y:S01]  /*03c0*/  LOP3.LUT R0, R0, 0xffffffc, RZ, 0xc0, !PT ;  /* 0x0ffffffc00007812 */ /* 0x000fe200078ec0ff */
[----:B------:R-:W-:Y:S01]  /*03d0*/  IMAD.IADD R17, R17, 0x1, -R5 ;  /* 0x0000000111117824 */ /* 0x000fe200078e0a05 */
[----:B------:R-:W-:-:S02]  /*03e0*/  LOP3.LUT R4, R4, 0xffffffc0, RZ, 0xc0, !PT ;  /* 0xffffffc004047812 */ /* 0x000fc400078ec0ff */
[----:B------:R-:W-:Y:S01]  /*03f0*/  LOP3.LUT P3, RZ, R7, 0x2, RZ, 0xc0, !PT ;  /* 0x0000000207ff7812 */ /* 0x000fe2000786c0ff */
[----:B------:R-:W-:Y:S01]  /*0400*/  IMAD.IADD R8, R230, 0x1, -R0 ;  /* 0x00000001e6087824 */ /* 0x000fe200078e0a00 */
[----:B------:R-:W-:Y:S01]  /*0410*/  LOP3.LUT R0, R3, 0x1c0, RZ, 0xc0, !PT ;  /* 0x000001c003007812 */ /* 0x000fe200078ec0ff */
[----:B------:R-:W-:Y:S01]  /*0420*/  IMAD.SHL.U32 R3, R11, 0x40, RZ ;  /* 0x000000400b037824 */ /* 0x000fe200078e00ff */
[----:B------:R-:W-:Y:S01]  /*0430*/  SHF.R.S32.HI R6, RZ, 0x1f, R17 ;  /* 0x0000001fff067819 */ /* 0x000fe20000011411 */
[----:B------:R-:W-:Y:S01]  /*0440*/  IMAD R4, R14, 0x8, R4 ;  /* 0x000000080e047824 */ /* 0x000fe200078e0204 */
[----:B------:R-:W-:Y:S02]  /*0450*/  LOP3.LUT R2, R0, 0x8, R2, 0xf8, !PT ;  /* 0x0000000800027812 */ /* 0x000fe400078ef802 */
[----:B------:R-:W-:Y:S02]  /*0460*/  LEA.HI R6, R6, R17, RZ, 0x2 ;  /* 0x0000001106067211 */ /* 0x000fe400078f10ff */
[----:B------:R-:W-:-:S02]  /*0470*/  SHF.R.U32.HI R0, RZ, 0x3, R0 ;  /* 0x00000003ff007819 */ /* 0x000fc40000011600 */
[----:B------:R-:W-:Y:S02]  /*0480*/  SHF.R.S32.HI R5, RZ, 0x2, R6 ;  /* 0x00000002ff057819 */ /* 0x000fe40000011406 */
[----:B------:R-:W-:Y:S01]  /*0490*/  LOP3.LUT R224, R2, R0, RZ, 0x3c, !PT ;  /* 0x0000000002e07212 */ /* 0x000fe200078e3cff */
[----:B------:R-:W-:Y:S01]  /*04a0*/  IMAD R0, R13, 0x200, R12 ;  /* 0x000002000d007824 */ /* 0x000fe200078e020c */
[----:B------:R-:W-:Y:S01]  /*04b0*/  LOP3.LUT R3, R3, 0xfffffe00, RZ, 0xc0, !PT ;  /* 0xfffffe0003037812 */ /* 0x000fe200078ec0ff */
[----:B------:R-:W-:Y:S01]  /*04c0*/  IMAD R15, R8, 0x10, R5 ;  /* 0x00000010080f7824 */ /* 0x000fe200078e0205 */
[----:B------:R-:W-:Y:S02]  /*04d0*/  LOP3.LUT R2, R6, 0x7ffffffc, RZ, 0xc0, !PT ;  /* 0x7ffffffc06027812 */ /* 0x000fe400078ec0ff */
[----:B------:R-:W-:Y:S01]  /*04e0*/  LEA R119, R0, 0x3900, 0x1 ;  /* 0x0000390000777811 */ /* 0x000fe200078e08ff */
[----:B------:R-:W-:Y:S01]  /*04f0*/  IMAD R230, R230, 0x400, R3 ;  /* 0x00000400e6e67824 */ /* 0x000fe200078e0203 */
[----:B------:R-:W-:Y:S01]  /*0500*/  STL [R1+0x68], R15 ;  /* 0x0000680f01007387 */ /* 0x000fe20000100800 */
[----:B------:R-:W-:Y:S01]  /*0510*/  IMAD R0, R9, 0x10, R18 ;  /* 0x0000001009007824 */ /* 0x000fe200078e0212 */
[----:B------:R-:W-:Y:S01]  /*0520*/  LOP3.LUT P0, RZ, R7, 0x4, RZ, 0xc0, !PT ;  /* 0x0000000407ff7812 */ /* 0x000fe2000780c0ff */
[----:B------:R-:W-:Y:S01]  /*0530*/  IMAD.IADD R2, R17, 0x1, -R2 ;  /* 0x0000000111027824 */ /* 0x000fe200078e0a02 */
[----:B------:R-:W-:Y:S01]  /*0540*/  STL [R1+0x5c], R16 ;  /* 0x00005c1001007387 */ /* 0x000fe20000100800 */
[----:B------:R-:W-:Y:S01]  /*0550*/  IMAD.IADD R230, R230, 0x1, R224 ;  /* 0x00000001e6e67824 */ /* 0x000fe200078e02e0 */
[----:B------:R-:W-:Y:S01]  /*0560*/  LOP3.LUT R224, R224, R3, RZ, 0xfc, !PT ;  /* 0x00000003e0e07212 */ /* 0x000fe200078efcff */
[----:B------:R-:W-:Y:S01]  /*0570*/  IMAD.IADD R3, R15, 0x1, R4 ;  /* 0x000000010f037824 */ /* 0x000fe200078e0204 */
[----:B------:R1:W-:Y:S01]  /*0580*/  STL [R1+0x6c], R0 ;  /* 0x00006c0001007387 */ /* 0x0003e20000100800 */
[----:B------:R-:W-:-:S02]  /*0590*/  R2P PR, R9, 0x6 ;  /* 0x0000000609007804 */ /* 0x000fc40000000000 */
[----:B------:R-:W-:Y:S01]  /*05a0*/  LEA R230, R230, 0x7100, 0x1 ;  /* 0x00007100e6e67811 */ /* 0x000fe200078e08ff */
[----:B------:R2:W-:Y:S01]  /*05b0*/  STL [R1+0x60], R3 ;  /* 0x0000600301007387 */ /* 0x0005e20000100800 */
[----:B------:R-:W-:Y:S02]  /*05c0*/  LEA R224, R224, 0x100, 0x1 ;  /* 0x00000100e0e07811 */ /* 0x000fe400078e08ff */
[C---:B------:R-:W-:Y:S02]  /*05d0*/  SEL R226, R225.reuse, 0xffffffc0, !P2 ;  /* 0xffffffc0e1e27807 */ /* 0x040fe40005000000 */
[----:B------:R-:W-:Y:S02]  /*05e0*/  SEL R225, R225, 0xffffffc0, !P0 ;  /* 0xffffffc0e1e17807 */ /* 0x000fe40004000000 */
[C---:B------:R-:W-:Y:S01]  /*05f0*/  IADD3 R234, R119.reuse, 0x20, RZ ;  /* 0x0000002077ea7810 */ /* 0x040fe20007ffe0ff */
[----:B------:R-:W-:Y:S01]  /*0600*/  IMAD.IADD R229, R119, 0x1, R226 ;  /* 0x0000000177e57824 */ /* 0x000fe200078e02e2 */
[----:B------:R-:W-:Y:S01]  /*0610*/  SEL R227, R227, 0xffffffe0, !P3 ;  /* 0xffffffe0e3e37807 */ /* 0x000fe20005800000 */
[----:B------:R-:W-:Y:S01]  /*0620*/  IMAD.IADD R231, R230, 0x1, R225 ;  /* 0x00000001e6e77824 */ /* 0x000fe200078e02e1 */
[----:B------:R-:W-:Y:S01]  /*0630*/  @P1 IADD3 R234, R119, -0x20, RZ ;  /* 0xffffffe077ea1810 */ /* 0x000fe20007ffe0ff */
[----:B------:R-:W-:-:S02]  /*0640*/  IMAD.IADD R225, R225, 0x1, R224 ;  /* 0x00000001e1e17824 */ /* 0x000fc400078e02e0 */
[----:B------:R-:W-:Y:S01]  /*0650*/  IMAD.IADD R233, R230, 0x1, R227 ;  /* 0x00000001e6e97824 */ /* 0x000fe200078e02e3 */
[C---:B------:R-:W-:Y:S01]  /*0660*/  IADD3 R240, R234.reuse, 0x800, RZ ;  /* 0x00000800eaf07810 */ /* 0x040fe20007ffe0ff */
[C---:B------:R-:W-:Y:S01]  /*0670*/  IMAD.IADD R228, R227.reuse, 0x1, R224 ;  /* 0x00000001e3e47824 */ /* 0x040fe200078e02e0 */
[C---:B------:R-:W-:Y:S01]  /*0680*/  IADD3 R239, R234.reuse, 0x1000, RZ ;  /* 0x00001000eaef7810 */ /* 0x040fe20007ffe0ff */
[C---:B------:R-:W-:Y:S01]  /*0690*/  IMAD.IADD R232, R227.reuse, 0x1, R231 ;  /* 0x00000001e3e87824 */ /* 0x040fe200078e02e7 */
[----:B------:R-:W-:Y:S01]  /*06a0*/  IADD3 R238, R234, 0x1800, RZ ;  /* 0x00001800eaee7810 */ /* 0x000fe20007ffe0ff */
[----:B------:R-:W-:Y:S01]  /*06b0*/  IMAD.IADD R226, R226, 0x1, R234 ;  /* 0x00000001e2e27824 */ /* 0x000fe200078e02ea */
[----:B------:R-:W-:Y:S01]  /*06c0*/  IADD3 R237, R234, 0x2000, RZ ;  /* 0x00002000eaed7810 */ /* 0x000fe20007ffe0ff */
[----:B-1----:R-:W-:Y:S01]  /*06d0*/  IMAD.SHL.U32 R0, R2, 0x2, RZ ;  /* 0x0000000202007824 */ /* 0x002fe200078e00ff */
[C---:B------:R-:W-:Y:S01]  /*06e0*/  IADD3 R236, R234.reuse, 0x2800, RZ ;  /* 0x00002800eaec7810 */ /* 0x040fe20007ffe0ff */
[----:B------:R-:W-:Y:S01]  /*06f0*/  IMAD.IADD R227, R227, 0x1, R225 ;  /* 0x00000001e3e37824 */ /* 0x000fe200078e02e1 */
[----:B------:R-:W-:-:S02]  /*0700*/  IADD3 R235, R234, 0x3000, RZ ;  /* 0x00003000eaeb7810 */ /* 0x000fc40007ffe0ff */
[----:B------:R2:W-:Y:S04]  /*0710*/  STL [R1+0x40], R0 ;  /* 0x0000400001007387 */ /* 0x0005e80000100800 */
.L_x_1161:
[----:B------:R-:W3:Y:S01]  /*0720*/  LDL R4, [R1+0x5c] ;  /* 0x00005c0001047983 */ /* 0x000ee20000100800 */
[----:B--2---:R-:W-:Y:S01]  /*0730*/  IMAD.MOV.U32 R0, RZ, RZ, c[0x0][0x560] ;  /* 0x00015800ff007624 */ /* 0x004fe200078e00ff */
[----:B------:R-:W-:Y:S01]  /*0740*/  YIELD ;  /* 0x0000000000007946 */ /* 0x000fe20003800000 */
[----:B------:R-:W-:Y:S03]  /*0750*/  BSSY B0, `(.L_x_1106) ;  /* 0x0000016000007945 */ /* 0x000fe60003800000 */
[----:B------:R-:W-:-:S13]  /*0760*/  ISETP.NE.AND P0, PT, R0, 0x1, PT ;  /* 0x000000010000780c */ /* 0x000fda0003f05270 */
[----:B---3--:R-:W-:Y:S01]  /*0770*/  @P0 IMAD.HI.U32 R0, R4, c[0x0][0x564], RZ ;  /* 0x0001590004000a27 */ /* 0x008fe200078e00ff */
[----:B------:R-:W-:-:S04]  /*0780*/  MOV R3, R4 ;  /* 0x0000000400037202 */ /* 0x000fc80000000f00 */
[----:B------:R-:W-:-:S04]  /*0790*/  @P0 SHF.R.U32.HI R3, RZ, c[0x0][0x568], R0 ;  /* 0x00015a00ff030a19 */ /* 0x000fc80000011600 */
[----:B------:R-:W-:Y:S01]  /*07a0*/  ISETP.GE.AND P0, PT, R3, c[0x0][0x578], PT ;  /* 0x00015e0003007a0c */ /* 0x000fe20003f06270 */
[----:B------:R-:W-:-:S04]  /*07b0*/  IMAD.MOV R2, RZ, RZ, -R3 ;  /* 0x000000ffff027224 */ /* 0x000fc800078e0a03 */
[----:B------:R-:W-:-:S08]  /*07c0*/  IMAD R2, R2, c[0x0][0x560], R4 ;  /* 0x0001580002027a24 */ /* 0x000fd000078e0204 */
[----:B------:R-:W-:Y:S05]  /*07d0*/  @!P0 BRA `(.L_x_1107) ;  /* 0x0000007000008947 */ /* 0x000fea0003800000 */
[----:B------:R-:W-:-:S04]  /*07e0*/  MOV R0, c[0x0][0x56c] ;  /* 0x00015b0000007a02 */ /* 0x000fc80000000f00 */
[----:B------:R-:W-:Y:S02]  /*07f0*/  ISETP.NE.AND P0, PT, R0, 0x1, PT ;  /* 0x000000010000780c */ /* 0x000fe40003f05270 */
[----:B------:R-:W-:-:S11]  /*0800*/  MOV R0, R2 ;  /* 0x0000000200007202 */ /* 0x000fd60000000f00 */
[----:B------:R-:W-:-:S05]  /*0810*/  @P0 IMAD.HI.U32 R4, R2, c[0x0][0x570], RZ ;  /* 0x00015c0002040a27 */ /* 0x000fca00078e00ff */
[----:B------:R-:W-:-:S05]  /*0820*/  @P0 SHF.R.U32.HI R0, RZ, c[0x0][0x574], R4 ;  /* 0x00015d00ff000a19 */ /* 0x000fca0000011604 */
[----:B------:R-:W-:Y:S01]  /*0830*/  IMAD R6, R0, c[0x0][0x56c], RZ ;  /* 0x00015b0000067a24 */ /* 0x000fe200078e02ff */
[----:B------:R-:W-:Y:S05]  /*0840*/  BRA `(.L_x_1108) ;  /* 0x0000006000007947 */ /* 0x000fea0003800000 */
.L_x_1107:
[----:B------:R-:W-:-:S04]  /*0850*/  MOV R0, c[0x0][0x554] ;  /* 0x0001550000007a02 */ /* 0x000fc80000000f00 */
[----:B------:R-:W-:Y:S02]  /*0860*/  ISETP.NE.AND P0, PT, R0, 0x1, PT ;  /* 0x000000010000780c */ /* 0x000fe40003f05270 */
[----:B------:R-:W-:-:S11]  /*0870*/  MOV R0, R2 ;  /* 0x0000000200007202 */ /* 0x000fd60000000f00 */
[----:B------:R-:W-:-:S05]  /*0880*/  @P0 IMAD.HI.U32 R4, R2, c[0x0][0x558], RZ ;  /* 0x0001560002040a27 */ /* 0x000fca00078e00ff */
[----:B------:R-:W-:-:S05]  /*0890*/  @P0 SHF.R.U32.HI R0, RZ, c[0x0][0x55c], R4 ;  /* 0x00015700ff000a19 */ /* 0x000fca0000011604 */
[----:B------:R-:W-:Y:S02]  /*08a0*/  IMAD R6, R0, c[0x0][0x554], RZ ;  /* 0x0001550000067a24 */ /* 0x000fe400078e02ff */
.L_x_1108:
[----:B------:R-:W-:Y:S05]  /*08b0*/  BSYNC B0 ;  /* 0x0000000000007941 */ /* 0x000fea0003800000 */
.L_x_1106:
[----:B------:R-:W-:Y:S01]  /*08c0*/  IMAD.MOV.U32 R4, RZ, RZ, c[0x0][0x53c] ;  /* 0x00014f00ff047624 */ /* 0x000fe200078e00ff */
[----:B------:R-:W-:Y:S01]  /*08d0*/  ULDC UR4, c[0x0][0x1d0] ;  /* 0x0000740000047ab9 */ /* 0x000fe20000000800 */
[----:B------:R-:W-:Y:S01]  /*08e0*/  IMAD.MOV.U32 R11, RZ, RZ, R0 ;  /* 0x000000ffff0b7224 */ /* 0x000fe200078e0000 */
[----:B------:R-:W-:Y:S01]  /*08f0*/  UIADD3 UR5, UR4, 0x6f, URZ ;  /* 0x0000006f04057890 */ /* 0x000fe2000fffe03f */
[----:B------:R-:W-:Y:S01]  /*0900*/  BSSY B0, `(.L_x_1109) ;  /* 0x0000048000007945 */ /* 0x000fe20003800000 */
[----:B------:R-:W-:Y:S01]  /*0910*/  ISETP.NE.AND P0, PT, R4, 0x1, PT ;  /* 0x000000010400780c */ /* 0x000fe20003f05270 */
[----:B------:R-:W-:Y:S01]  /*0920*/  UMOV UR4, URZ ;  /* 0x0000003f00047c82 */ /* 0x000fe20008000000 */
[----:B------:R-:W-:Y:S01]  /*0930*/  LOP3.LUT R4, RZ, R0, RZ, 0x33, !PT ;  /* 0x00000000ff047212 */ /* 0x000fe200078e33ff */
[----:B------:R-:W-:-:S04]  /*0940*/  UIMAD.WIDE UR4, UR5, -0x6db6db6d, UR4 ;  /* 0x92492493050478a5 */ /* 0x000fc8000f8e0204 */
[----:B------:R-:W-:-:S04]  /*0950*/  USHF.R.U32.HI UR4, URZ, 0x1f, UR5 ;  /* 0x0000001f3f047899 */ /* 0x000fc80008011605 */
[----:B------:R-:W-:Y:S02]  /*0960*/  ULEA.HI.SX32 UR4, UR5, UR4, 0x1a ;  /* 0x0000000405047291 */ /* 0x000fe4000f8fd23f */
[----:B------:R-:W-:Y:S01]  /*0970*/  @P0 IMAD.HI.U32 R5, R0, c[0x0][0x540], RZ ;  /* 0x0001500000050a27 */ /* 0x000fe200078e00ff */
[----:B------:R-:W-:-:S03]  /*0980*/  IADD3 R0, R4, c[0x0][0x53c], RZ ;  /* 0x00014f0004007a10 */ /* 0x000fc60007ffe0ff */
[----:B------:R-:W-:Y:S01]  /*0990*/  IMAD.MOV.U32 R4, RZ, RZ, c[0x0][0x2c4] ;  /* 0x0000b100ff047624 */ /* 0x000fe200078e00ff */
[----:B------:R-:W-:Y:S01]  /*09a0*/  @P0 SHF.R.U32.HI R11, RZ, c[0x0][0x544], R5 ;  /* 0x00015100ff0b0a19 */ /* 0x000fe20000011605 */
[----:B------:R-:W-:-:S03]  /*09b0*/  IMAD.MOV.U32 R5, RZ, RZ, c[0x0][0x168] ;  /* 0x00005a00ff057624 */ /* 0x000fc600078e00ff */
[----:B------:R-:W-:Y:S01]  /*09c0*/  ISETP.NE.AND P4, PT, R4, 0x1, PT ;  /* 0x000000010400780c */ /* 0x000fe20003f85270 */
[----:B------:R-:W-:Y:S01]  /*09d0*/  IMAD R0, R11, c[0x0][0x53c], R0 ;  /* 0x00014f000b007a24 */ /* 0x000fe200078e0200 */
[----:B------:R-:W-:Y:S01]  /*09e0*/  IADD3 R5, -R5, 0x70, RZ ;  /* 0x0000007005057810 */ /* 0x000fe20007ffe1ff */
[----:B------:R1:W-:Y:S03]  /*09f0*/  STL [R1+0x54], R11 ;  /* 0x0000540b01007387 */ /* 0x0003e60000100800 */
[----:B------:R-:W-:-:S04]  /*0a00*/  SHF.L.U32 R16, R0, 0x7, RZ ;  /* 0x0000000700107819 */ /* 0x000fc800000006ff */
[----:B------:R-:W-:Y:S01]  /*0a10*/  IADD3 R4, R16, 0x7f, RZ ;  /* 0x0000007f10047810 */ /* 0x000fe20007ffe0ff */
[----:B------:R1:W-:Y:S04]  /*0a20*/  STL [R1+0x58], R16 ;  /* 0x0000581001007387 */ /* 0x0003e80000100800 */
[----:B------:R-:W-:-:S05]  /*0a30*/  @P4 IMAD.HI.U32 R0, R4, c[0x0][0x2c8], RZ ;  /* 0x0000b20004004a27 */ /* 0x000fca00078e00ff */
[----:B------:R-:W-:Y:S01]  /*0a40*/  @P4 SHF.R.U32.HI R4, RZ, c[0x0][0x2cc], R0 ;  /* 0x0000b300ff044a19 */ /* 0x000fe20000011600 */
[----:B------:R-:W-:-:S03]  /*0a50*/  IMAD.MOV.U32 R0, RZ, RZ, c[0x0][0x548] ;  /* 0x00015200ff007624 */ /* 0x000fc600078e00ff */
[----:B------:R-:W-:Y:S01]  /*0a60*/  IADD3 R5, R4, c[0x0][0x1d0], R5 ;  /* 0x0000740004057a10 */ /* 0x000fe20007ffe005 */
[----:B------:R-:W-:Y:S01]  /*0a70*/  IMAD.MOV.U32 R4, RZ, RZ, RZ ;  /* 0x000000ffff047224 */ /* 0x000fe200078e00ff */
[----:B------:R-:W-:Y:S02]  /*0a80*/  ISETP.NE.AND P0, PT, R0, 0x1, PT ;  /* 0x000000010000780c */ /* 0x000fe40003f05270 */
[----:B------:R-:W-:Y:S01]  /*0a90*/  IADD3 R0, R2, -R6, RZ ;  /* 0x8000000602007210 */ /* 0x000fe20007ffe0ff */
[----:B------:R-:W-:-:S04]  /*0aa0*/  IMAD.HI R4, R5, -0x6db6db6d, R4 ;  /* 0x9249249305047827 */ /* 0x000fc800078e0204 */
[----:B------:R-:W-:Y:S01]  /*0ab0*/  IMAD R0, R3, c[0x0][0x554], R0 ;  /* 0x0001550003007a24 */ /* 0x000fe200078e0200 */
[----:B------:R-:W-:-:S03]  /*0ac0*/  SHF.R.U32.HI R6, RZ, 0x1f, R4 ;  /* 0x0000001fff067819 */ /* 0x000fc60000011604 */
[----:B------:R-:W-:Y:S01]  /*0ad0*/  IMAD.MOV.U32 R18, RZ, RZ, R0 ;  /* 0x000000ffff127224 */ /* 0x000fe200078e0000 */
[----:B------:R-:W-:Y:S01]  /*0ae0*/  LEA.HI.SX32 R6, R4, R6, 0x1a ;  /* 0x0000000604067211 */ /* 0x000fe200078fd2ff */
[----:B------:R-:W-:-:S03]  /*0af0*/  @P0 IMAD.HI.U32 R2, R0, c[0x0][0x54c], RZ ;  /* 0x0001530000020a27 */ /* 0x000fc600078e00ff */
[----:B------:R-:W-:Y:S02]  /*0b00*/  IMNMX R6, R6, UR4, PT ;  /* 0x0000000406067c17 */ /* 0x000fe4000b800200 */
[----:B------:R-:W-:Y:S01]  /*0b10*/  @P0 SHF.R.U32.HI R18, RZ, c[0x0][0x550], R2 ;  /* 0x00015400ff120a19 */ /* 0x000fe20000011602 */
[----:B------:R-:W-:Y:S01]  /*0b20*/  IMAD.MOV.U32 R2, RZ, RZ, RZ ;  /* 0x000000ffff027224 */ /* 0x000fe200078e00ff */
[----:B------:R-:W-:Y:S02]  /*0b30*/  ISETP.GE.AND P0, PT, R6, 0x1, PT ;  /* 0x000000010600780c */ /* 0x000fe40003f06270 */
[----:B------:R-:W-:Y:S01]  /*0b40*/  IADD3 R3, -R18, RZ, RZ ;  /* 0x000000ff12037210 */ /* 0x000fe20007ffe1ff */
[----:B------:R1:W-:Y:S04]  /*0b50*/  STL [R1+0x50], R18 ;  /* 0x0000501201007387 */ /* 0x0003e80000100800 */
[----:B------:R-:W-:-:S05]  /*0b60*/  IMAD R23, R3, c[0x0][0x548], R0 ;  /* 0x0001520003177a24 */ /* 0x000fca00078e0200 */
[----:B------:R1:W-:Y:S01]  /*0b70*/  STL [R1+0x44], R23 ;  /* 0x0000441701007387 */ /* 0x0003e20000100800 */
[----:B------:R-:W-:Y:S05]  /*0b80*/  @!P0 BRA `(.L_x_1110) ;  /* 0x000001f000008947 */ /* 0x000fea0003800000 */
[----:B------:R-:W-:-:S04]  /*0b90*/  SHF.R.U32.HI R0, RZ, 0x10, R11 ;  /* 0x00000010ff007819 */ /* 0x000fc8000001160b */
[----:B------:R-:W-:-:S04]  /*0ba0*/  ISETP.NE.AND P0, PT, R0, RZ, PT ;  /* 0x000000ff0000720c */ /* 0x000fc80003f05270 */
[----:B------:R-:W-:-:S04]  /*0bb0*/  SEL R0, R0, c[0x0][0x338], P0 ;  /* 0x0000ce0000007a07 */ /* 0x000fc80000000000 */
[-C--:B------:R-:W-:Y:S02]  /*0bc0*/  IABS R3, R0.reuse ;  /* 0x0000000000037213 */ /* 0x080fe40000000000 */
[----:B------:R-:W-:Y:S02]  /*0bd0*/  IADD3 R7, R0, -0x1, R6 ;  /* 0xffffffff00077810 */ /* 0x000fe40007ffe006 */
[----:B------:R-:W2:Y:S02]  /*0be0*/  I2F.RP R4, R3 ;  /* 0x0000000300047306 */ /* 0x000ea40000209400 */
[----:B------:R-:W-:Y:S02]  /*0bf0*/  IABS R10, R7 ;  /* 0x00000007000a7213 */ /* 0x000fe40000000000 */
[----:B------:R-:W-:-:S04]  /*0c00*/  LOP3.LUT R7, R7, R0, RZ, 0x3c, !PT ;  /* 0x0000000007077212 */ /* 0x000fc800078e3cff */
[----:B------:R-:W-:Y:S01]  /*0c10*/  ISETP.GE.AND P0, PT, R7, RZ, PT ;  /* 0x000000ff0700720c */ /* 0x000fe20003f06270 */
[----:B--2---:R-:W2:Y:S02]  /*0c20*/  MUFU.RCP R4, R4 ;  /* 0x0000000400047308 */ /* 0x004ea40000001000 */
[----:B--2---:R-:W-:-:S06]  /*0c30*/  IADD3 R4, R4, 0xffffffe, RZ ;  /* 0x0ffffffe04047810 */ /* 0x004fcc0007ffe0ff */
[----:B------:R-:W2:Y:S02]  /*0c40*/  F2I.FTZ.U32.TRUNC.NTZ R5, R4 ;  /* 0x0000000400057305 */ /* 0x000ea4000021f000 */
[----:B--2---:R-:W-:Y:S02]  /*0c50*/  IMAD.MOV R2, RZ, RZ, -R5 ;  /* 0x000000ffff027224 */ /* 0x004fe400078e0a05 */
        /* <DEDUP_REMOVED lines=14> */
[----:B------:R-:W-:-:S13]  /*0d40*/  ISETP.GE.U32.AND P2, PT, R4, R3, PT ;  /* 0x000000030400720c */ /* 0x000fda0003f46070 */
[----:B------:R-:W-:-:S05]  /*0d50*/  @P2 IADD3 R2, R2, 0x1, RZ ;  /* 0x0000000102022810 */ /* 0x000fca0007ffe0ff */
[----:B------:R-:W-:Y:S01]  /*0d60*/  @!P0 IMAD.MOV R2, RZ, RZ, -R2 ;  /* 0x000000ffff028224 */ /* 0x000fe200078e0a02 */
[----:B------:R-:W-:Y:S02]  /*0d70*/  @!P1 LOP3.LUT R2, RZ, R0, RZ, 0x33, !PT ;  /* 0x00000000ff029212 */ /* 0x000fe400078e33ff */
.L_x_1110:
[----:B------:R-:W-:Y:S05]  /*0d80*/  BSYNC B0 ;  /* 0x0000000000007941 */ /* 0x000fea0003800000 */
.L_x_1109:
[----:B------:R-:W-:Y:S01]  /*0d90*/  LOP3.LUT R0, R11, 0xffff, RZ, 0xc0, !PT ;  /* 0x0000ffff0b007812 */ /* 0x000fe200078ec0ff */
[----:B------:R-:W-:Y:S01]  /*0da0*/  IMAD.MOV.U32 R19, RZ, RZ, RZ ;  /* 0x000000ffff137224 */ /* 0x000fe200078e00ff */
[----:B------:R-:W-:Y:S01]  /*0db0*/  CS2R R20, SRZ ;  /* 0x0000000000147805 */ /* 0x000fe2000001ff00 */
[----:B------:R-:W-:Y:S01]  /*0dc0*/  IMAD.MOV.U32 R22, RZ, RZ, RZ ;  /* 0x000000ffff167224 */ /* 0x000fe200078e00ff */
[----:B------:R-:W-:Y:S01]  /*0dd0*/  CS2R R178, SRZ ;  /* 0x0000000000b27805 */ /* 0x000fe2000001ff00 */
[----:B------:R-:W-:Y:S01]  /*0de0*/  IMAD R3, R0, R2, RZ ;  /* 0x0000000200037224 */ /* 0x000fe200078e02ff */
[----:B------:R-:W-:Y:S01]  /*0df0*/  PRMT R0, RZ, 0x7610, R0 ;  /* 0x00007610ff007816 */ /* 0x000fe20000000000 */
        /* <DEDUP_REMOVED lines=12> */
[----:B------:R2:W-:Y:S01]  /*0ec0*/  STL [R1+0xc], R17 ;  /* 0x00000c1101007387 */ /* 0x0005e20000100800 */
        /* <DEDUP_REMOVED lines=24> */
[----:B------:R-:W3:Y:S04]  /*1050*/  LDL R5, [R1+0x6c] ;  /* 0x00006c0001057983 */ /* 0x000ee80000100800 */
[----:B------:R-:W4:Y:S04]  /*1060*/  LDL.64 R6, [R1+0x48] ;  /* 0x0000480001067983 */ /* 0x000f280000100a00 */
[----:B------:R1:W4:Y:S01]  /*1070*/  LDL.64 R24, [R1+0x48] ;  /* 0x0000480001187983 */ /* 0x0003220000100a00 */
[----:B------:R-:W-:-:S03]  /*1080*/  ISETP.NE.U32.AND P0, PT, RZ, c[0x0][0x340], PT ;  /* 0x0000d000ff007a0c */ /* 0x000fc60003f05070 */
[----:B------:R-:W5:Y:S01]  /*1090*/  S2R R4, SR_TID.X ;  /* 0x0000000000047919 */ /* 0x000f620000002100 */
[----:B------:R-:W-:-:S13]  /*10a0*/  ISETP.NE.AND.EX P0, PT, RZ, c[0x0][0x344], PT, P0 ;  /* 0x0000d100ff007a0c */ /* 0x000fda0003f05300 */
[----:B------:R-:W-:-:S05]  /*10b0*/  @P0 MOV R2, 0x4 ;  /* 0x0000000400020802 */ /* 0x000fca0000000f00 */
[----:B--2---:R-:W-:-:S05]  /*10c0*/  @P0 IMAD.WIDE R2, R18, R2, c[0x0][0x340] ;  /* 0x0000d00012020625 */ /* 0x004fca00078e0202 */
[----:B------:R2:W4:Y:S01]  /*10d0*/  @P0 LDG.E R14, [R2.64] ;  /* 0x00000008020e0981 */ /* 0x000522000c1e1900 */
[----:B-----5:R-:W-:Y:S02]  /*10e0*/  SHF.R.S32.HI R15, RZ, 0x1f, R4 ;  /* 0x0000001fff0f7819 */ /* 0x020fe40000011404 */
[----:B------:R-:W-:Y:S02]  /*10f0*/  SHF.R.S32.HI R12, RZ, 0x1f, R23 ;  /* 0x0000001fff0c7819 */ /* 0x000fe40000011417 */
[----:B------:R-:W-:Y:S02]  /*1100*/  LEA.HI R15, R15, R4, RZ, 0x3 ;  /* 0x000000040f0f7211 */ /* 0x000fe400078f18ff */
[----:B------:R-:W-:Y:S02]  /*1110*/  SHF.R.S32.HI R13, RZ, 0x1f, R18 ;  /* 0x0000001fff0d7819 */ /* 0x000fe40000011412 */
[----:B------:R-:W-:Y:S02]  /*1120*/  SHF.R.S32.HI R15, RZ, 0x3, R15 ;  /* 0x00000003ff0f7819 */ /* 0x000fe4000001140f */
[----:B------:R-:W-:Y:S01]  /*1130*/  IADD3 R92, R17, -0x1, RZ ;  /* 0xffffffff115c7810 */ /* 0x000fe20007ffe0ff */
[----:B-1----:R-:W-:Y:S01]  /*1140*/  IMAD R11, R13, c[0x0][0x1c0], RZ ;  /* 0x000070000d0b7a24 */ /* 0x002fe200078e02ff */
[----:B------:R-:W-:-:S03]  /*1150*/  SHF.R.S32.HI R9, RZ, 0x1f, R15 ;  /* 0x0000001fff097819 */ /* 0x000fc6000001140f */
[----:B------:R-:W-:Y:S02]  /*1160*/  IMAD R11, R18, c[0x0][0x1c4], R11 ;  /* 0x00007100120b7a24 */ /* 0x000fe400078e020b */
[C---:B------:R-:W-:Y:S02]  /*1170*/  IMAD R4, R9.reuse, c[0x0][0x1e0], RZ ;  /* 0x0000780009047a24 */ /* 0x040fe400078e02ff */
[----:B------:R-:W-:Y:S02]  /*1180*/  IMAD R9, R9, c[0x0][0x208], RZ ;  /* 0x0000820009097a24 */ /* 0x000fe400078e02ff */
[C---:B------:R-:W-:Y:S02]  /*1190*/  IMAD R10, R15.reuse, c[0x0][0x1e4], R4 ;  /* 0x000079000f0a7a24 */ /* 0x040fe400078e0204 */
[----:B------:R-:W-:Y:S01]  /*11a0*/  IMAD R9, R15, c[0x0][0x20c], R9 ;  /* 0x000083000f097a24 */ /* 0x000fe200078e0209 */
[----:B---3--:R-:W-:Y:S01]  /*11b0*/  IADD3 R8, R5, R16, RZ ;  /* 0x0000001005087210 */ /* 0x008fe20007ffe0ff */
[----:B------:R-:W-:-:S03]  /*11c0*/  IMAD R5, R12, c[0x0][0x1b8], RZ ;  /* 0x00006e000c057a24 */ /* 0x000fc600078e02ff */
[----:B------:R-:W-:Y:S01]  /*11d0*/  MOV R0, R8 ;  /* 0x0000000800007202 */ /* 0x000fe20000000f00 */
[----:B--2---:R-:W-:Y:S01]  /*11e0*/  @P4 IMAD.HI.U32 R2, R8, c[0x0][0x2c8], RZ ;  /* 0x0000b20008024a27 */ /* 0x004fe200078e00ff */
[----:B----4-:R-:W-:-:S03]  /*11f0*/  MOV R24, R6 ;  /* 0x0000000600187202 */ /* 0x010fc60000000f00 */
[C---:B------:R-:W-:Y:S01]  /*1200*/  IMAD R5, R23.reuse, c[0x0][0x1bc], R5 ;  /* 0x00006f0017057a24 */ /* 0x040fe200078e0205 */
[----:B------:R-:W-:Y:S01]  /*1210*/  @P4 SHF.R.U32.HI R0, RZ, c[0x0][0x2cc], R2 ;  /* 0x0000b300ff004a19 */ /* 0x000fe20000011602 */
[----:B------:R-:W-:Y:S01]  /*1220*/  IMAD.WIDE.U32 R2, R23, c[0x0][0x1b8], RZ ;  /* 0x00006e0017027a25 */ /* 0x000fe200078e00ff */
[--C-:B------:R-:W-:Y:S02]  /*1230*/  SHF.R.S32.HI R25, RZ, 0x1f, R24.reuse ;  /* 0x0000001fff197819 */ /* 0x100fe40000011418 */
[----:B------:R-:W-:Y:S02]  /*1240*/  ISETP.GE.AND P2, PT, R24, c[0x0][0x198], PT ;  /* 0x0000660018007a0c */ /* 0x000fe40003f46270 */
[----:B------:R-:W-:Y:S01]  /*1250*/  IADD3 R3, R3, R5, RZ ;  /* 0x0000000503037210 */ /* 0x000fe20007ffe0ff */
[C-C-:B------:R-:W-:Y:S01]  /*1260*/  IMAD.WIDE.U32 R4, R15.reuse, c[0x0][0x208], R24.reuse ;  /* 0x000082000f047a25 */ /* 0x140fe200078e0018 */
[----:B------:R1:W-:Y:S03]  /*1270*/  STL [R1+0x4c], R25 ;  /* 0x00004c1901007387 */ /* 0x0003e60000100800 */
[----:B------:R-:W-:Y:S01]  /*1280*/  IMAD.WIDE.U32 R6, R15, c[0x0][0x1e0], R24 ;  /* 0x000078000f067a25 */ /* 0x000fe200078e0018 */
[----:B------:R-:W-:-:S02]  /*1290*/  IADD3 R5, R5, R9, RZ ;  /* 0x0000000905057210 */ /* 0x000fc40007ffe0ff */
[----:B------:R-:W-:Y:S01]  /*12a0*/  SHF.R.S32.HI R9, RZ, 0x1f, R0 ;  /* 0x0000001fff097819 */ /* 0x000fe20000011400 */
[----:B------:R-:W-:Y:S01]  /*12b0*/  IMAD.WIDE.U32 R2, R18, c[0x0][0x1c0], R2 ;  /* 0x0000700012027a25 */ /* 0x000fe200078e0002 */
[----:B------:R-:W-:Y:S02]  /*12c0*/  IADD3 R7, R7, R10, RZ ;  /* 0x0000000a07077210 */ /* 0x000fe40007ffe0ff */
[----:B------:R-:W-:Y:S01]  /*12d0*/  IADD3 R10, -R0, RZ, RZ ;  /* 0x000000ff000a7210 */ /* 0x000fe20007ffe1ff */
[----:B------:R-:W-:Y:S01]  /*12e0*/  IMAD R9, R9, c[0x0][0x1b0], RZ ;  /* 0x00006c0009097a24 */ /* 0x000fe200078e02ff */
[----:B------:R-:W-:Y:S01]  /*12f0*/  IADD3 R3, R3, R11, RZ ;  /* 0x0000000b03037210 */ /* 0x000fe20007ffe0ff */
[C---:B------:R-:W-:Y:S02]  /*1300*/  IMAD R11, R12.reuse, c[0x0][0x1e8], RZ ;  /* 0x00007a000c0b7a24 */ /* 0x040fe400078e02ff */
[----:B------:R-:W-:Y:S02]  /*1310*/  IMAD R12, R12, c[0x0][0x210], RZ ;  /* 0x000084000c0c7a24 */ /* 0x000fe400078e02ff */
[----:B------:R-:W-:-:S02]  /*1320*/  IMAD R10, R10, c[0x0][0x2c4], R8 ;  /* 0x0000b1000a0a7a24 */ /* 0x000fc400078e0208 */
[C---:B------:R-:W-:Y:S02]  /*1330*/  IMAD R11, R23.reuse, c[0x0][0x1ec], R11 ;  /* 0x00007b00170b7a24 */ /* 0x040fe400078e020b */
[----:B------:R-:W-:-:S04]  /*1340*/  IMAD.WIDE.U32 R6, R23, c[0x0][0x1e8], R6 ;  /* 0x00007a0017067a25 */ /* 0x000fc800078e0006 */
[C---:B------:R-:W-:Y:S02]  /*1350*/  IMAD R12, R23.reuse, c[0x0][0x214], R12 ;  /* 0x00008500170c7a24 */ /* 0x040fe400078e020c */
[----:B------:R-:W-:-:S04]  /*1360*/  IMAD.WIDE.U32 R4, R23, c[0x0][0x210], R4 ;  /* 0x0000840017047a25 */ /* 0x000fc800078e0004 */
[C---:B------:R-:W-:Y:S01]  /*1370*/  IMAD R8, R0.reuse, c[0x0][0x1b4], R9 ;  /* 0x00006d0000087a24 */ /* 0x040fe200078e0209 */
[----:B------:R-:W-:Y:S01]  /*1380*/  IADD3 R9, R5, R12, RZ ;  /* 0x0000000c05097210 */ /* 0x000fe20007ffe0ff */
[----:B------:R-:W-:-:S04]  /*1390*/  IMAD.WIDE.U32 R2, R0, c[0x0][0x1b0], R2 ;  /* 0x00006c0000027a25 */ /* 0x000fc800078e0002 */
[----:B------:R-:W-:Y:S01]  /*13a0*/  IMAD.IADD R7, R7, 0x1, R11 ;  /* 0x0000000107077824 */ /* 0x000fe200078e020b */
[----:B------:R-:W-:Y:S02]  /*13b0*/  SHF.R.S32.HI R11, RZ, 0x1f, R10 ;  /* 0x0000001fff0b7819 */ /* 0x000fe4000001140a */
[----:B------:R-:W-:Y:S02]  /*13c0*/  IADD3 R5, R3, R8, RZ ;  /* 0x0000000803057210 */ /* 0x000fe40007ffe0ff */
[----:B------:R-:W-:Y:S01]  /*13d0*/  MOV R8, R4 ;  /* 0x0000000400087202 */ /* 0x000fe20000000f00 */
[----:B------:R-:W-:Y:S01]  /*13e0*/  IMAD R11, R11, c[0x0][0x1a8], RZ ;  /* 0x00006a000b0b7a24 */ /* 0x000fe200078e02ff */
[----:B------:R-:W-:Y:S02]  /*13f0*/  MOV R4, R2 ;  /* 0x0000000200047202 */ /* 0x000fe40000000f00 */
[----:B------:R-:W-:Y:S01]  /*1400*/  @P0 SHF.R.S32.HI R3, RZ, 0x1f, R14 ;  /* 0x0000001fff030819 */ /* 0x000fe2000001140e */
[C---:B------:R-:W-:Y:S01]  /*1410*/  IMAD R11, R10.reuse, c[0x0][0x1ac], R11 ;  /* 0x00006b000a0b7a24 */ /* 0x040fe200078e020b */
[----:B------:R-:W-:Y:S01]  /*1420*/  @P0 MOV R2, R14 ;  /* 0x0000000e00020202 */ /* 0x000fe20000000f00 */
[----:B------:R-:W-:Y:S01]  /*1430*/  @!P0 IMAD.MOV.U32 R2, RZ, RZ, R18 ;  /* 0x000000ffff028224 */ /* 0x000fe200078e0012 */
[----:B------:R-:W-:Y:S01]  /*1440*/  @!P0 MOV R3, R13 ;  /* 0x0000000d00038202 */ /* 0x000fe20000000f00 */
[----:B------:R-:W-:-:S04]  /*1450*/  IMAD.WIDE.U32 R4, R10, c[0x0][0x1a8], R4 ;  /* 0x00006a000a047a25 */ /* 0x000fc800078e0004 */
[----:B------:R-:W-:Y:S01]  /*1460*/  IMAD.WIDE.U32 R12, R2, c[0x0][0x1f0], R6 ;  /* 0x00007c00020c7a25 */ /* 0x000fe200078e0006 */
[----:B------:R-:W-:-:S03]  /*1470*/  IADD3 R7, R5, R11, RZ ;  /* 0x0000000b05077210 */ /* 0x000fc60007ffe0ff */
[C---:B------:R-:W-:Y:S01]  /*1480*/  IMAD R0, R3.reuse, c[0x0][0x218], RZ ;  /* 0x0000860003007a24 */ /* 0x040fe200078e02ff */
[----:B------:R1:W-:Y:S01]  /*1490*/  STL.64 [R1+0x28], R12 ;  /* 0x0000280c01007387 */ /* 0x0003e20000100a00 */
[----:B------:R-:W-:Y:S01]  /*14a0*/  IMAD R6, R3, c[0x0][0x1f0], RZ ;  /* 0x00007c0003067a24 */ /* 0x000fe200078e02ff */
[----:B------:R-:W-:Y:S01]  /*14b0*/  LEA R3, P0, R4, c[0x0][0x160], 0x1 ;  /* 0x0000580004037a11 */ /* 0x000fe200078008ff */
[----:B------:R-:W-:-:S04]  /*14c0*/  IMAD.WIDE.U32 R8, R2, c[0x0][0x218], R8 ;  /* 0x0000860002087a25 */ /* 0x000fc800078e0008 */
[C---:B------:R-:W-:Y:S01]  /*14d0*/  IMAD R5, R2.reuse, c[0x0][0x21c], R0 ;  /* 0x0000870002057a24 */ /* 0x040fe200078e0200 */
[----:B------:R1:W-:Y:S01]  /*14e0*/  STL.64 [R1+0x30], R8 ;  /* 0x0000300801007387 */ /* 0x0003e20000100a00 */
[----:B------:R-:W-:Y:S01]  /*14f0*/  IMAD R6, R2, c[0x0][0x1f4], R6 ;  /* 0x00007d0002067a24 */ /* 0x000fe200078e0206 */
[----:B------:R-:W-:Y:S02]  /*1500*/  LEA.HI.X R2, R4, c[0x0][0x164], R7, 0x1, P0 ;  /* 0x0000590004027a11 */ /* 0x000fe400000f0c07 */
[----:B------:R-:W-:Y:S02]  /*1510*/  IADD3 R4, R9, R5, RZ ;  /* 0x0000000509047210 */ /* 0x000fe40007ffe0ff */
[----:B------:R-:W-:Y:S02]  /*1520*/  IADD3 R6, R13, R6, RZ ;  /* 0x000000060d067210 */ /* 0x000fe40007ffe0ff */
[----:B------:R-:W-:Y:S01]  /*1530*/  IADD3 R0, R15, R16, RZ ;  /* 0x000000100f007210 */ /* 0x000fe20007ffe0ff */
[----:B------:R1:W-:Y:S04]  /*1540*/  STL [R1+0x3c], R4 ;  /* 0x00003c0401007387 */ /* 0x0003e80000100800 */
[----:B------:R1:W-:Y:S01]  /*1550*/  STL [R1+0x38], R6 ;  /* 0x0000380601007387 */ /* 0x0003e20000100800 */
[----:B------:R-:W-:Y:S05]  /*1560*/  BRA.DIV ~URZ, `(.L_x_1112) ;  /* 0x00014a627f007947 */ /* 0x000fea000b800000 */
[----:B------:R2:W3:Y:S02]  /*1570*/  SHFL.IDX PT, R5, R2, RZ, 0x181f ;  /* 0x00181fff02057589 */ /* 0x0004e400000e0000 */
.L_x_1162:
[----:B------:R-:W-:Y:S05]  /*1580*/  BRA.DIV ~URZ, `(.L_x_1113) ;  /* 0x00014ab27f007947 */ /* 0x000fea000b800000 */
[----:B-1----:R1:W4:Y:S02]  /*1590*/  SHFL.IDX PT, R4, R3, RZ, 0x181f ;  /* 0x00181fff03047589 */ /* 0x00232400000e0000 */
.L_x_1163:
[----:B------:R-:W-:Y:S01]  /*15a0*/  MOV R11, c[0x0][0x168] ;  /* 0x00005a00000b7a02 */ /* 0x000fe20000000f00 */
[----:B------:R-:W-:Y:S04]  /*15b0*/  BSSY B0, `(.L_x_1114) ;  /* 0x000000b000007945 */ /* 0x000fe80003800000 */
[----:B------:R-:W-:-:S05]  /*15c0*/  IMAD R11, R11, c[0x0][0x2c4], RZ ;  /* 0x0000b1000b0b7a24 */ /* 0x000fca00078e02ff */
[----:B------:R-:W-:-:S13]  /*15d0*/  ISETP.GE.AND P0, PT, R0, R11, PT ;  /* 0x0000000b0000720c */ /* 0x000fda0003f06270 */
[----:B------:R-:W-:Y:S05]  /*15e0*/  @P0 BRA `(.L_x_1115) ;  /* 0x0000007000000947 */ /* 0x000fea0003800000 */
[----:B------:R-:W5:Y:S02]  /*15f0*/  LDL.64 R6, [R1+0x48] ;  /* 0x0000480001067983 */ /* 0x000f640000100a00 */
[----:B----45:R-:W-:-:S04]  /*1600*/  LEA R4, P0, R6, R4, 0x1 ;  /* 0x0000000406047211 */ /* 0x030fc800078008ff */
[----:B---3--:R-:W-:-:S05]  /*1610*/  LEA.HI.X R5, R6, R5, R7, 0x1, P0 ;  /* 0x0000000506057211 */ /* 0x008fca00000f0c07 */
[----:B------:R-:W-:Y:S01]  /*1620*/  @!PT LDS RZ, [RZ] ;  /* 0x00000000fffff984 */ /* 0x000fe20000000800 */
[----:B------:R-:W-:Y:S01]  /*1630*/  @!PT LDS RZ, [RZ] ;  /* 0x00000000fffff984 */ /* 0x000fe20000000800 */
[----:B------:R-:W-:Y:S01]  /*1640*/  @!PT LDS RZ, [RZ] ;  /* 0x00000000fffff984 */ /* 0x000fe20000000800 */
[----:B------:R3:W-:Y:S04]  /*1650*/  LDGSTS.E.BYPASS.LTC128B.128 [R241+0x7100], [R4.64], !P2 ;  /* 0x0710000004f17fae */ /* 0x0007e8000d101d48 */
.L_x_1115:
[----:B------:R-:W-:Y:S05]  /*1660*/  BSYNC B0 ;  /* 0x0000000000007941 */ /* 0x000fea0003800000 */
.L_x_1114:
[----:B------:R-:W-:Y:S05]  /*1670*/  BRA.DIV ~URZ, `(.L_x_1116) ;  /* 0x00014a327f007947 */ /* 0x000fea000b800000 */
[----:B------:R1:W2:Y:S04]  /*1680*/  SHFL.IDX PT, R6, R2, 0x1, 0x181f ;  /* 0x00381f0002067f89 */ /* 0x0002a800000e0000 */
[----:B---34-:R1:W3:Y:S02]  /*1690*/  SHFL.IDX PT, R4, R3, 0x1, 0x181f ;  /* 0x00381f0003047f89 */ /* 0x0182e400000e0000 */
.L_x_1164:
[----:B------:R-:W-:Y:S01]  /*16a0*/  IADD3 R5, R0, 0x10, RZ ;  /* 0x0000001000057810 */ /* 0x000fe20007ffe0ff */
[----:B------:R-:W-:Y:S03]  /*16b0*/  BSSY B0, `(.L_x_1117) ;  /* 0x000000a000007945 */ /* 0x000fe60003800000 */
[----:B------:R-:W-:-:S13]  /*16c0*/  ISETP.GE.AND P0, PT, R5, R11, PT ;  /* 0x0000000b0500720c */ /* 0x000fda0003f06270 */
[----:B------:R-:W-:Y:S05]  /*16d0*/  @P0 BRA `(.L_x_1118) ;  /* 0x0000007000000947 */ /* 0x000fea0003800000 */
[----:B------:R-:W4:Y:S02]  /*16e0*/  LDL.64 R8, [R1+0x48] ;  /* 0x0000480001087983 */ /* 0x000f240000100a00 */
[----:B---34-:R-:W-:-:S04]  /*16f0*/  LEA R4, P0, R8, R4, 0x1 ;  /* 0x0000000408047211 */ /* 0x018fc800078008ff */
[----:B--2---:R-:W-:-:S05]  /*1700*/  LEA.HI.X R5, R8, R6, R9, 0x1, P0 ;  /* 0x0000000608057211 */ /* 0x004fca00000f0c09 */
[----:B------:R-:W-:Y:S01]  /*1710*/  @!PT LDS RZ, [RZ] ;  /* 0x00000000fffff984 */ /* 0x000fe20000000800 */
[----:B------:R-:W-:Y:S01]  /*1720*/  @!PT LDS RZ, [RZ] ;  /* 0x00000000fffff984 */ /* 0x000fe20000000800 */
[----:B------:R-:W-:Y:S01]  /*1730*/  @!PT LDS RZ, [RZ] ;  /* 0x00000000fffff984 */ /* 0x000fe20000000800 */
[----:B------:R2:W-:Y:S04]  /*1740*/  LDGSTS.E.BYPASS.LTC128B.128 [R241+0x7900], [R4.64], !P2 ;  /* 0x0790000004f17fae */ /* 0x0005e8000d101d48 */
.L_x_1118:
[----:B------:R-:W-:Y:S05]  /*1750*/  BSYNC B0 ;  /* 0x0000000000007941 */ /* 0x000fea0003800000 */
.L_x_1117:
[----:B------:R-:W-:Y:S05]  /*1760*/  BRA.DIV ~URZ, `(.L_x_1119) ;  /* 0x00014a127f007947 */ /* 0x000fea000b800000 */
[----:B--2---:R2:W4:Y:S02]  /*1770*/  SHFL.IDX PT, R6, R2, 0x2, 0x181f ;  /* 0x00581f0002067f89 */ /* 0x00452400000e0000 */
.L_x_1165:
[----:B------:R-:W-:Y:S05]  /*1780*/  BRA.DIV ~URZ, `(.L_x_1120) ;  /* 0x00014a627f007947 */ /* 0x000fea000b800000 */
[----:B---3--:R3:W1:Y:S02]  /*1790*/  SHFL.IDX PT, R4, R3, 0x2, 0x181f ;  /* 0x00581f0003047f89 */ /* 0x00866400000e0000 */
.L_x_1166:
[----:B------:R-:W-:Y:S01]  /*17a0*/  IADD3 R5, R0, 0x20, RZ ;  /* 0x0000002000057810 */ /* 0x000fe20007ffe0ff */
[----:B------:R-:W-:Y:S03]  /*17b0*/  BSSY B0, `(.L_x_1121) ;  /* 0x000000a000007945 */ /* 0x000fe60003800000 */
[----:B------:R-:W-:-:S13]  /*17c0*/  ISETP.GE.AND P0, PT, R5, R11, PT ;  /* 0x0000000b0500720c */ /* 0x000fda0003f06270 */
[----:B------:R-:W-:Y:S05]  /*17d0*/  @P0 BRA `(.L_x_1122) ;  /* 0x0000007000000947 */ /* 0x000fea0003800000 */
[----:B------:R-:W5:Y:S02]  /*17e0*/  LDL.64 R8, [R1+0x48] ;  /* 0x0000480001087983 */ /* 0x000f640000100a00 */
[----:B-1---5:R-:W-:-:S04]  /*17f0*/  LEA R4, P0, R8, R4, 0x1 ;  /* 0x0000000408047211 */ /* 0x022fc800078008ff */
[----:B----4-:R-:W-:-:S05]  /*1800*/  LEA.HI.X R5, R8, R6, R9, 0x1, P0 ;  /* 0x0000000608057211 */ /* 0x010fca00000f0c09 */
[----:B------:R-:W-:Y:S01]  /*1810*/  @!PT LDS RZ, [RZ] ;  /* 0x00000000fffff984 */ /* 0x000fe20000000800 */
[----:B------:R-:W-:Y:S01]  /*1820*/  @!PT LDS RZ, [RZ] ;  /* 0x00000000fffff984 */ /* 0x000fe20000000800 */
[----:B------:R-:W-:Y:S01]  /*1830*/  @!PT LDS RZ, [RZ] ;  /* 0x00000000fffff984 */ /* 0x000fe20000000800 */
[----:B------:R1:W-:Y:S04]  /*1840*/  LDGSTS.E.BYPASS.LTC128B.128 [R241+0x8100], [R4.64], !P2 ;  /* 0x0810000004f17fae */ /* 0x0003e8000d101d48 */
.L_x_1122:
[----:B------:R-:W-:Y:S05]  /*1850*/  BSYNC B0 ;  /* 0x0000000000007941 */ /* 0x000fea0003800000 */
.L_x_1121:
[----:B------:R-:W-:Y:S05]  /*1860*/  BRA.DIV ~URZ, `(.L_x_1123) ;  /* 0x000149f27f007947 */ /* 0x000fea000b800000 */
[----:B----4-:R4:W2:Y:S04]  /*1870*/  SHFL.IDX PT, R6, R2, 0x3, 0x181f ;  /* 0x00781f0002067f89 */ /* 0x0108a800000e0000 */
[----:B-1----:R4:W1:Y:S02]  /*1880*/  SHFL.IDX PT, R4, R3, 0x3, 0x181f ;  /* 0x00781f0003047f89 */ /* 0x00286400000e0000 */
.L_x_1167:
        /* <DEDUP_REMOVED lines=11> */
.L_x_1125:
[----:B------:R-:W-:Y:S05]  /*1940*/  BSYNC B0 ;  /* 0x0000000000007941 */ /* 0x000fea0003800000 */
.L_x_1124:
[----:B------:R-:W-:Y:S05]  /*1950*/  BRA.DIV ~URZ, `(.L_x_1126) ;  /* 0x000149d27f007947 */ /* 0x000fea000b800000 */
[----:B--2---:R2:W3:Y:S02]  /*1960*/  SHFL.IDX PT, R6, R2, 0x4, 0x181f ;  /* 0x00981f0002067f89 */ /* 0x0044e400000e0000 */
.L_x_1168:
[----:B------:R-:W-:Y:S05]  /*1970*/  BRA.DIV ~URZ, `(.L_x_1127) ;  /* 0x00014a227f007947 */ /* 0x000fea000b800000 */
[----:B-1----:R1:W2:Y:S02]  /*1980*/  SHFL.IDX PT, R4, R3, 0x4, 0x181f ;  /* 0x00981f0003047f89 */ /* 0x0022a400000e0000 */
.L_x_1169:
[----:B------:R-:W-:Y:S01]  /*1990*/  IADD3 R5, R0, 0x40, RZ ;  /* 0x0000004000057810 */ /* 0x000fe20007ffe0ff */
[----:B------:R-:W-:Y:S03]  /*19a0*/  BSSY B0, `(.L_x_1128) ;  /* 0x000000a000007945 */ /* 0x000fe60003800000 */
[----:B------:R-:W-:-:S13]  /*19b0*/  ISETP.GE.AND P0, PT, R5, R11, PT ;  /* 0x0000000b0500720c */ /* 0x000fda0003f06270 */
[----:B------:R-:W-:Y:S05]  /*19c0*/  @P0 BRA `(.L_x_1129) ;  /* 0x0000007000000947 */ /* 0x000fea0003800000 */
[----:B------:R-:W5:Y:S02]  /*19d0*/  LDL.64 R8, [R1+0x48] ;  /* 0x0000480001087983 */ /* 0x000f640000100a00 */
[----:B--2--5:R-:W-:-:S04]  /*19e0*/  LEA R4, P0, R8, R4, 0x1 ;  /* 0x0000000408047211 */ /* 0x024fc800078008ff */
[----:B---3--:R-:W-:-:S05]  /*19f0*/  LEA.HI.X R5, R8, R6, R9, 0x1, P0 ;  /* 0x0000000608057211 */ /* 0x008fca00000f0c09 */
[----:B------:R-:W-:Y:S01]  /*1a00*/  @!PT LDS RZ, [RZ] ;  /* 0x00000000fffff984 */ /* 0x000fe20000000800 */
[----:B------:R-:W-:Y:S01]  /*1a10*/  @!PT LDS RZ, [RZ] ;  /* 0x00000000fffff984 */ /* 0x000fe20000000800 */
[----:B------:R-:W-:Y:S01]  /*1a20*/  @!PT LDS RZ, [RZ] ;  /* 0x00000000fffff984 */ /* 0x000fe20000000800 */
[----:B------:R2:W-:Y:S04]  /*1a30*/  LDGSTS.E.BYPASS.LTC128B.128 [R241+0x9100], [R4.64], !P2 ;  /* 0x0910000004f17fae */ /* 0x0005e8000d101d48 */
.L_x_1129:
[----:B------:R-:W-:Y:S05]  /*1a40*/  BSYNC B0 ;  /* 0x0000000000007941 */ /* 0x000fea0003800000 */
.L_x_1128:
[----:B------:R-:W-:Y:S05]  /*1a50*/  BRA.DIV ~URZ, `(.L_x_1130) ;  /* 0x000149b27f007947 */ /* 0x000fea000b800000 */
[----:B---3--:R3:W1:Y:S04]  /*1a60*/  SHFL.IDX PT, R6, R2, 0x5, 0x181f ;  /* 0x00b81f0002067f89 */ /* 0x00866800000e0000 */
[----:B--2---:R3:W2:Y:S02]  /*1a70*/  SHFL.IDX PT, R4, R3, 0x5, 0x181f ;  /* 0x00b81f0003047f89 */ /* 0x0046a400000e0000 */
.L_x_1170:
[----:B------:R-:W-:Y:S01]  /*1a80*/  IADD3 R5, R0, 0x50, RZ ;  /* 0x0000005000057810 */ /* 0x000fe20007ffe0ff */
[----:B------:R-:W-:Y:S03]  /*1a90*/  BSSY B0, `(.L_x_1131) ;  /* 0x000000a000007945 */ /* 0x000fe60003800000 */
[----:B------:R-:W-:-:S13]  /*1aa0*/  ISETP.GE.AND P0, PT, R5, R11, PT ;  /* 0x0000000b0500720c */ /* 0x000fda0003f06270 */
[----:B------:R-:W-:Y:S05]  /*1ab0*/  @P0 BRA `(.L_x_1132) ;  /* 0x0000007000000947 */ /* 0x000fea0003800000 */
[----:B------:R-:W5:Y:S02]  /*1ac0*/  LDL.64 R8, [R1+0x48] ;  /* 0x0000480001087983 */ /* 0x000f640000100a00 */
[----:B--2--5:R-:W-:-:S04]  /*1ad0*/  LEA R4, P0, R8, R4, 0x1 ;  /* 0x0000000408047211 */ /* 0x024fc800078008ff */
[----:B-1----:R-:W-:-:S05]  /*1ae0*/  LEA.HI.X R5, R8, R6, R9, 0x1, P0 ;  /* 0x0000000608057211 */ /* 0x002fca00000f0c09 */
[----:B------:R-:W-:Y:S01]  /*1af0*/  @!PT LDS RZ, [RZ] ;  /* 0x00000000fffff984 */ /* 0x000fe20000000800 */
[----:B------:R-:W-:Y:S01]  /*1b00*/  @!PT LDS RZ, [RZ] ;  /* 0x00000000fffff984 */ /* 0x000fe20000000800 */
[----:B------:R-:W-:Y:S01]  /*1b10*/  @!PT LDS RZ, [RZ] ;  /* 0x00000000fffff984 */ /* 0x000fe20000000800 */
[----:B------:R1:W-:Y:S04]  /*1b20*/  LDGSTS.E.BYPASS.LTC128B.128 [R241+0x9900], [R4.64], !P2 ;  /* 0x0990000004f17fae */ /* 0x0003e8000d101d48 */
.L_x_1132:
[----:B------:R-:W-:Y:S05]  /*1b30*/  BSYNC B0 ;  /* 0x0000000000007941 */ /* 0x000fea0003800000 */
.L_x_1131:
[----:B------:R-:W-:Y:S05]  /*1b40*/  BRA.DIV ~URZ, `(.L_x_1133) ;  /* 0x000149927f007947 */ /* 0x000fea000b800000 */
[----:B-1----:R1:W3:Y:S02]  /*1b50*/  SHFL.IDX PT, R6, R2, 0x6, 0x181f ;  /* 0x00d81f0002067f89 */ /* 0x0022e400000e0000 */
.L_x_1171:
[----:B------:R-:W-:Y:S05]  /*1b60*/  BRA.DIV ~URZ, `(.L_x_1134) ;  /* 0x000149e27f007947 */ /* 0x000fea000b800000 */
[----:B--2---:R2:W1:Y:S02]  /*1b70*/  SHFL.IDX PT, R4, R3, 0x6, 0x181f ;  /* 0x00d81f0003047f89 */ /* 0x00446400000e0000 */
.L_x_1172:
        /* <DEDUP_REMOVED lines=11> */
.L_x_1136:
[----:B------:R-:W-:Y:S05]  /*1c30*/  BSYNC B0 ;  /* 0x0000000000007941 */ /* 0x000fea0003800000 */
.L_x_1135:
[----:B------:R-:W-:Y:S05]  /*1c40*/  BRA.DIV ~URZ, `(.L_x_1137) ;  /* 0x000149727f007947 */ /* 0x000fea000b800000 */
[----:B-1----:R1:W2:Y:S04]  /*1c50*/  SHFL.IDX PT, R4, R2, 0x7, 0x181f ;  /* 0x00f81f0002047f89 */ /* 0x0022a800000e0000 */
[----:B--234-:R-:W2:Y:S02]  /*1c60*/  SHFL.IDX PT, R3, R3, 0x7, 0x181f ;  /* 0x00f81f0003037f89 */ /* 0x01cea400000e0000 */
.L_x_1173:
[----:B------:R-:W3:Y:S01]  /*1c70*/  LDL.64 R18, [R1+0x48] ;  /* 0x0000480001127983 */ /* 0x000ee20000100a00 */
[----:B------:R-:W-:-:S04]  /*1c80*/  IADD3 R0, R0, 0x70, RZ ;  /* 0x0000007000007810 */ /* 0x000fc80007ffe0ff */
[----:B------:R-:W-:-:S13]  /*1c90*/  ISETP.GE.AND P1, PT, R0, R11, PT ;  /* 0x0000000b0000720c */ /* 0x000fda0003f26270 */
[C---:B-123--:R-:W-:Y:S02]  /*1ca0*/  @!P1 LEA R2, P0, R18.reuse, R3, 0x1 ;  /* 0x0000000312029211 */ /* 0x04efe400078008ff */
[C---:B------:R-:W-:Y:S02]  /*1cb0*/  ISETP.GE.AND P6, PT, R18.reuse, c[0x0][0x1d4], PT ;  /* 0x0000750012007a0c */ /* 0x040fe40003fc6270 */
[----:B------:R-:W-:-:S05]  /*1cc0*/  @!P1 LEA.HI.X R3, R18, R4, R19, 0x1, P0 ;  /* 0x0000000412039211 */ /* 0x000fca00000f0c13 */
[----:B------:R-:W-:Y:S01]  /*1cd0*/  @!PT LDS RZ, [RZ] ;  /* 0x00000000fffff984 */ /* 0x000fe20000000800 */
[----:B------:R-:W-:Y:S01]  /*1ce0*/  @!PT LDS RZ, [RZ] ;  /* 0x00000000fffff984 */ /* 0x000fe20000000800 */
[----:B------:R-:W-:Y:S01]  /*1cf0*/  @!PT LDS RZ, [RZ] ;  /* 0x00000000fffff984 */ /* 0x000fe20000000800 */
[----:B------:R1:W-:Y:S04]  /*1d00*/  @!P1 LDGSTS.E.BYPASS.LTC128B.128 [R241+0xa900], [R2.64], !P2 ;  /* 0x0a90000002f19fae */ /* 0x0003e8000d101d48 */
[----:B------:R-:W0:Y:S01]  /*1d10*/  LDGDEPBAR ;  /* 0x00000000000079af */ /* 0x000e220000000000 */
[----:B------:R-:W-:Y:S02]  /*1d20*/  WARPSYNC 0xffffffff ;  /* 0xffffffff00007948 */ /* 0x000fe40003800000 */
[----:B------:R-:W2:Y:S04]  /*1d30*/  LDL R204, [R1+0xc] ;  /* 0x00000c0001cc7983 */ /* 0x000ea80000100800 */
[----:B------:R-:W3:Y:S04]  /*1d40*/  LDL R5, [R1+0x38] ;  /* 0x0000380001057983 */ /* 0x000ee80000100800 */
[----:B------:R-:W4:Y:S04]  /*1d50*/  LDL.64 R6, [R1+0x28] ;  /* 0x0000280001067983 */ /* 0x000f280000100a00 */
[----:B------:R-:W5:Y:S04]  /*1d60*/  LDL R22, [R1+0x3c] ;  /* 0x00003c0001167983 */ /* 0x000f680000100800 */
[----:B------:R-:W5:Y:S04]  /*1d70*/  LDL.64 R20, [R1+0x30] ;  /* 0x0000300001147983 */ /* 0x000f680000100a00 */
[----:B------:R-:W1:Y:S01]  /*1d80*/  S2R R9, SR_TID.X ;  /* 0x0000000000097919 */ /* 0x000e620000002100 */
[----:B------:R-:W-:-:S02]  /*1d90*/  MOV R93, 0xffffff90 ;  /* 0xffffff90005d7802 */ /* 0x000fc40000000f00 */
[----:B------:R-:W-:Y:S01]  /*1da0*/  SHF.R.S32.HI R10, RZ, 0x1f, R92 ;  /* 0x0000001fff0a7819 */ /* 0x000fe2000001145c */
[----:B-1----:R-:W-:Y:S01]  /*1db0*/  IMAD.WIDE.U32 R2, R92, c[0x0][0x1e0], RZ ;  /* 0x000078005c027a25 */ /* 0x002fe200078e00ff */
[----:B------:R-:W-:Y:S01]  /*1dc0*/  MOV R179, c[0x0][0x1e0] ;  /* 0x0000780000b37a02 */ /* 0x000fe20000000f00 */
[----:B------:R-:W-:Y:S01]  /*1dd0*/  ULDC.64 UR4, c[0x0][0x208] ;  /* 0x0000820000047ab9 */ /* 0x000fe20000000a00 */
[----:B------:R-:W-:Y:S01]  /*1de0*/  MOV R180, c[0x0][0x1e4] ;  /* 0x0000790000b47a02 */ /* 0x000fe20000000f00 */
[----:B------:R-:W-:Y:S01]  /*1df0*/  IMAD R0, R10, c[0x0][0x1e0], RZ ;  /* 0x000078000a007a24 */ /* 0x000fe200078e02ff */
[----:B------:R-:W-:Y:S01]  /*1e00*/  UMOV UR6, 0x5 ;  /* 0x0000000500067882 */ /* 0x000fe20000000000 */
[----:B------:R-:W5:Y:S01]  /*1e10*/  LDL R181, [R1+0x20] ;  /* 0x0000200001b57983 */ /* 0x000f620000100800 */
[----:B------:R-:W-:-:S04]  /*1e20*/  SHF.R.S32.HI R8, RZ, 0x1f, R9 ;  /* 0x0000001fff087819 */ /* 0x000fc80000011409 */
[----:B------:R-:W-:-:S04]  /*1e30*/  LEA.HI R8, R8, R9, RZ, 0x3 ;  /* 0x0000000908087211 */ /* 0x000fc800078f18ff */
[----:B------:R-:W-:Y:S01]  /*1e40*/  SHF.R.S32.HI R8, RZ, 0x3, R8 ;  /* 0x00000003ff087819 */ /* 0x000fe20000011408 */
[----:B------:R-:W-:-:S05]  /*1e50*/  IMAD R0, R92, c[0x0][0x1e4], R0 ;  /* 0x000079005c007a24 */ /* 0x000fca00078e0200 */
[----:B------:R-:W-:-:S05]  /*1e60*/  IADD3 R0, R3, R0, RZ ;  /* 0x0000000003007210 */ /* 0x000fca0007ffe0ff */
[----:B------:R-:W-:Y:S02]  /*1e70*/  IMAD R0, R0, 0x70, RZ ;  /* 0x0000007000007824 */ /* 0x000fe400078e02ff */
[----:B------:R-:W-:Y:S01]  /*1e80*/  IMAD.WIDE.U32 R12, R179, 0x20, RZ ;  /* 0x00000020b30c7825 */ /* 0x000fe200078e00ff */
[----:B------:R-:W-:Y:S02]  /*1e90*/  USHF.L.U32 UR7, UR4, 0x5, URZ ;  /* 0x0000000504077899 */ /* 0x000fe4000800063f */
[----:B------:R-:W-:Y:S01]  /*1ea0*/  USHF.L.U64.HI UR5, UR4, UR6, UR5 ;  /* 0x0000000604057299 */ /* 0x000fe20008010205 */
[----:B------:R-:W-:Y:S01]  /*1eb0*/  BAR.SYNC.DEFER_BLOCKING 0x0 ;  /* 0x0000000000007b1d */ /* 0x000fe20000010000 */
[----:B--2---:R-:W-:-:S05]  /*1ec0*/  IMAD R93, R204, R93, 0x70 ;  /* 0x00000070cc5d7424 */ /* 0x004fca00078e025d */
[----:B------:R-:W-:-:S04]  /*1ed0*/  IADD3 R16, R93, c[0x0][0x1d0], -R8 ;  /* 0x000074005d107a10 */ /* 0x000fc80007ffe808 */
[C---:B------:R-:W-:Y:S02]  /*1ee0*/  ISETP.GE.AND P3, PT, R16.reuse, 0x1, PT ;  /* 0x000000011000780c */ /* 0x040fe40003f66270 */
[----:B------:R-:W-:Y:S02]  /*1ef0*/  ISETP.GE.AND P2, PT, R16, 0x11, PT ;  /* 0x000000111000780c */ /* 0x000fe40003f46270 */
[----:B----4-:R-:W-:Y:S02]  /*1f00*/  MOV R94, R6 ;  /* 0x00000006005e7202 */ /* 0x010fe40000000f00 */
[----:B---3--:R-:W-:-:S05]  /*1f10*/  MOV R95, R5 ;  /* 0x00000005005f7202 */ /* 0x008fca0000000f00 */
[----:B------:R-:W-:Y:S01]  /*1f20*/  IMAD.WIDE.U32 R2, R2, 0x70, R94 ;  /* 0x0000007002027825 */ /* 0x000fe200078e005e */
[----:B------:R-:W-:-:S04]  /*1f30*/  ISETP.GE.AND P0, PT, R16, 0x21, PT ;  /* 0x000000211000780c */ /* 0x000fc80003f06270 */
[C---:B------:R-:W-:Y:S02]  /*1f40*/  @P3 LEA R6, P5, R2.reuse, c[0x0][0x1c8], 0x1 ;  /* 0x0000720002063a11 */ /* 0x040fe400078a08ff */
[----:B------:R-:W-:Y:S02]  /*1f50*/  IADD3 R3, R3, R0, RZ ;  /* 0x0000000003037210 */ /* 0x000fe40007ffe0ff */
[C---:B------:R-:W-:Y:S02]  /*1f60*/  @P2 LEA R0, P1, R179.reuse, R2, 0x4 ;  /* 0x00000002b3002211 */ /* 0x040fe400078220ff */
[----:B------:R-:W-:Y:S02]  /*1f70*/  @P3 LEA.HI.X R7, R2, c[0x0][0x1cc], R3, 0x1, P5 ;  /* 0x0000730002073a11 */ /* 0x000fe400028f0c03 */
[C---:B------:R-:W-:Y:S02]  /*1f80*/  @P2 LEA R4, P5, R0.reuse, c[0x0][0x1c8], 0x1 ;  /* 0x0000720000042a11 */ /* 0x040fe400078a08ff */
[----:B------:R-:W-:Y:S01]  /*1f90*/  @P2 LEA.HI.X R5, R179, R3, R180, 0x4, P1 ;  /* 0x00000003b3052211 */ /* 0x000fe200008f24b4 */
[----:B------:R-:W-:Y:S01]  /*1fa0*/  @!PT LDS RZ, [RZ] ;  /* 0x00000000fffff984 */ /* 0x000fe20000000800 */
[----:B------:R-:W-:Y:S01]  /*1fb0*/  @!PT LDS RZ, [RZ] ;  /* 0x00000000fffff984 */ /* 0x000fe20000000800 */
[----:B------:R-:W-:Y:S01]  /*1fc0*/  @!PT LDS RZ, [RZ] ;  /* 0x00000000fffff984 */ /* 0x000fe20000000800 */
[----:B------:R1:W-:Y:S03]  /*1fd0*/  @P3 LDGSTS.E.BYPASS.LTC128B.128 [R241+0x3900], [R6.64], !P6 ;  /* 0x0390000006f13fae */ /* 0x0003e6000f101d48 */
[----:B------:R-:W-:-:S02]  /*1fe0*/  @P2 LEA.HI.X R5, R0, c[0x0][0x1cc], R5, 0x1, P5 ;  /* 0x0000730000052a11 */ /* 0x000fc400028f0c05 */
[----:B------:R-:W-:Y:S02]  /*1ff0*/  ISETP.GE.AND P5, PT, R16, 0x31, PT ;  /* 0x000000311000780c */ /* 0x000fe40003fa6270 */
[----:B------:R-:W-:Y:S01]  /*2000*/  SHF.L.U32 R8, R180, 0x5, RZ ;  /* 0x00000005b4087819 */ /* 0x000fe200000006ff */
[----:B------:R2:W-:Y:S01]  /*2010*/  @P2 LDGSTS.E.BYPASS.LTC128B.128 [R241+0x4100], [R4.64], !P6 ;  /* 0x0410000004f12fae */ /* 0x0005e2000f101d48 */
[----:B------:R-:W-:-:S04]  /*2020*/  @P0 IADD3 R9, P1, R2, R12, RZ ;  /* 0x0000000c02090210 */ /* 0x000fc80007f3e0ff */
[----:B------:R-:W-:Y:S02]  /*2030*/  @P0 IADD3.X R0, R3, R13, R8, P1, !PT ;  /* 0x0000000d03000210 */ /* 0x000fe40000ffe408 */
[C---:B------:R-:W-:Y:S02]  /*2040*/  @P0 LEA R8, P1, R9.reuse, c[0x0][0x1c8], 0x1 ;  /* 0x0000720009080a11 */ /* 0x040fe400078208ff */
[C---:B------:R-:W-:Y:S02]  /*2050*/  ISETP.GE.AND P3, PT, R16.reuse, 0x41, PT ;  /* 0x000000411000780c */ /* 0x040fe40003f66270 */
[----:B------:R-:W-:Y:S02]  /*2060*/  ISETP.GE.AND P2, PT, R16, 0x51, PT ;  /* 0x000000511000780c */ /* 0x000fe40003f46270 */
[----:B------:R-:W-:Y:S01]  /*2070*/  @P0 LEA.HI.X R9, R9, c[0x0][0x1cc], R0, 0x1, P1 ;  /* 0x0000730009090a11 */ /* 0x000fe200008f0c00 */
[----:B------:R-:W-:-:S04]  /*2080*/  @P5 IMAD R0, R180, 0x30, RZ ;  /* 0x00000030b4005824 */ /* 0x000fc800078e02ff */
[----:B------:R3:W-:Y:S01]  /*2090*/  @P0 LDGSTS.E.BYPASS.LTC128B.128 [R241+0x4900], [R8.64], !P6 ;  /* 0x0490000008f10fae */ /* 0x0007e2000f101d48 */
[----:B------:R-:W-:Y:S01]  /*20a0*/  ISETP.GE.AND P1, PT, R16, 0x61, PT ;  /* 0x000000611000780c */ /* 0x000fe20003f26270 */
[----:B--2---:R-:W-:-:S05]  /*20b0*/  @P5 IMAD.WIDE.U32 R4, R179, 0x30, R2 ;  /* 0x00000030b3045825 */ /* 0x004fca00078e0002 */
[----:B------:R-:W-:Y:S02]  /*20c0*/  @P5 IADD3 R0, R5, R0, RZ ;  /* 0x0000000005005210 */ /* 0x000fe40007ffe0ff */
[C---:B------:R-:W-:Y:S02]  /*20d0*/  @P5 LEA R14, P0, R4.reuse, c[0x0][0x1c8], 0x1 ;  /* 0x00007200040e5a11 */ /* 0x040fe400078008ff */
[-C--:B-1----:R-:W-:Y:S02]  /*20e0*/  @P2 MOV R6, R2.reuse ;  /* 0x0000000200062202 */ /* 0x082fe40000000f00 */
[----:B------:R-:W-:Y:S02]  /*20f0*/  @P5 LEA.HI.X R15, R4, c[0x0][0x1cc], R0, 0x1, P0 ;  /* 0x00007300040f5a11 */ /* 0x000fe400000f0c00 */
[C---:B------:R-:W-:Y:S02]  /*2100*/  @P3 LEA R0, P0, R179.reuse, R2, 0x6 ;  /* 0x00000002b3003211 */ /* 0x040fe400078030ff */
[-C--:B------:R-:W-:Y:S01]  /*2110*/  @P2 MOV R7, R3.reuse ;  /* 0x0000000300072202 */ /* 0x080fe20000000f00 */
[C---:B------:R-:W-:Y:S01]  /*2120*/  @P2 IMAD R5, R180.reuse, 0x50, RZ ;  /* 0x00000050b4052824 */ /* 0x040fe200078e02ff */
[C---:B------:R-:W-:Y:S01]  /*2130*/  @P3 LEA.HI.X R4, R179.reuse, R3, R180, 0x6, P0 ;  /* 0x00000003b3043211 */ /* 0x040fe200000f34b4 */
[----:B------:R-:W-:Y:S01]  /*2140*/  @P1 IMAD R17, R180, 0x60, RZ ;  /* 0x00000060b4111824 */ /* 0x000fe200078e02ff */
[C---:B------:R-:W-:Y:S01]  /*2150*/  @P3 LEA R12, P0, R0.reuse, c[0x0][0x1c8], 0x1 ;  /* 0x00007200000c3a11 */ /* 0x040fe200078008ff */
[----:B------:R-:W-:Y:S01]  /*2160*/  @P2 IMAD.WIDE.U32 R6, R179, 0x50, R6 ;  /* 0x00000050b3062825 */ /* 0x000fe200078e0006 */
[----:B------:R1:W-:Y:S02]  /*2170*/  @P5 LDGSTS.E.BYPASS.LTC128B.128 [R241+0x5100], [R14.64], !P6 ;  /* 0x051000000ef15fae */ /* 0x0003e4000f101d48 */
[----:B------:R-:W-:Y:S01]  /*2180*/  @P3 LEA.HI.X R13, R0, c[0x0][0x1cc], R4, 0x1, P0 ;  /* 0x00007300000d3a11 */ /* 0x000fe200000f0c04 */
[----:B------:R-:W-:Y:S01]  /*2190*/  IMAD R0, R10, c[0x0][0x208], RZ ;  /* 0x000082000a007a24 */ /* 0x000fe200078e02ff */
[----:B------:R-:W-:Y:S01]  /*21a0*/  @P2 IADD3 R7, R7, R5, RZ ;  /* 0x0000000507072210 */ /* 0x000fe20007ffe0ff */
[----:B------:R-:W-:Y:S01]  /*21b0*/  @P1 IMAD.WIDE.U32 R4, R179, 0x60, R2 ;  /* 0x00000060b3041825 */ /* 0x000fe200078e0002 */
[C---:B------:R-:W-:Y:S01]  /*21c0*/  @P2 LEA R10, P0, R6.reuse, c[0x0][0x1c8], 0x1 ;  /* 0x00007200060a2a11 */ /* 0x040fe200078008ff */
[----:B------:R2:W-:Y:S03]  /*21d0*/  @P3 LDGSTS.E.BYPASS.LTC128B.128 [R241+0x5900], [R12.64], !P6 ;  /* 0x059000000cf13fae */ /* 0x0005e6000f101d48 */
[----:B------:R-:W-:-:S02]  /*21e0*/  @P2 LEA.HI.X R11, R6, c[0x0][0x1cc], R7, 0x1, P0 ;  /* 0x00007300060b2a11 */ /* 0x000fc400000f0c07 */
[----:B------:R-:W-:Y:S02]  /*21f0*/  @P1 IADD3 R5, R5, R17, RZ ;  /* 0x0000001105051210 */ /* 0x000fe40007ffe0ff */
[C---:B------:R-:W-:Y:S01]  /*2200*/  @P1 LEA R6, P0, R4.reuse, c[0x0][0x1c8], 0x1 ;  /* 0x0000720004061a11 */ /* 0x040fe200078008ff */
[----:B------:R4:W-:Y:S03]  /*2210*/  @P2 LDGSTS.E.BYPASS.LTC128B.128 [R241+0x6100], [R10.64], !P6 ;  /* 0x061000000af12fae */ /* 0x0009e6000f101d48 */
[----:B------:R-:W-:-:S05]  /*2220*/  @P1 LEA.HI.X R7, R4, c[0x0][0x1cc], R5, 0x1, P0 ;  /* 0x0000730004071a11 */ /* 0x000fca00000f0c05 */
[----:B------:R1:W-:Y:S04]  /*2230*/  @P1 LDGSTS.E.BYPASS.LTC128B.128 [R241+0x6900], [R6.64], !P6 ;  /* 0x0690000006f11fae */ /* 0x0003e8000f101d48 */
[----:B------:R-:W0:Y:S01]  /*2240*/  LDGDEPBAR ;  /* 0x00000000000079af */ /* 0x000e220000000000 */
[----:B---3--:R-:W-:-:S04]  /*2250*/  IMAD.WIDE.U32 R8, R92, c[0x0][0x208], RZ ;  /* 0x000082005c087a25 */ /* 0x008fc800078e00ff */
[----:B------:R-:W-:Y:S01]  /*2260*/  IMAD R0, R92, c[0x0][0x20c], R0 ;  /* 0x000083005c007a24 */ /* 0x000fe200078e0200 */
[----:B-----5:R-:W-:Y:S02]  /*2270*/  MOV R2, R20 ;  /* 0x0000001400027202 */ /* 0x020fe40000000f00 */
[----:B------:R-:W-:Y:S01]  /*2280*/  MOV R3, R22 ;  /* 0x0000001600037202 */ /* 0x000fe20000000f00 */
[----:B------:R-:W-:-:S04]  /*2290*/  DEPBAR.LE SB0, 0x1 ;  /* 0x000080400000791a */ /* 0x000fc80000000000 */
[----:B------:R-:W-:-:S04]  /*22a0*/  DEPBAR.LE SB0, 0x0 ;  /* 0x000080000000791a */ /* 0x000fc80000000000 */
[----:B------:R-:W-:Y:S01]  /*22b0*/  BAR.SYNC.DEFER_BLOCKING 0x0 ;  /* 0x0000000000007b1d */ /* 0x000fe20000010000 */
[----:B------:R-:W-:Y:S01]  /*22c0*/  IADD3 R0, R9, R0, RZ ;  /* 0x0000000009007210 */ /* 0x000fe20007ffe0ff */
[----:B------:R-:W-:-:S04]  /*22d0*/  IMAD.WIDE.U32 R2, R8, 0x70, R2 ;  /* 0x0000007008027825 */ /* 0x000fc800078e0002 */
[----:B------:R-:W-:Y:S01]  /*22e0*/  IMAD R0, R0, 0x70, RZ ;  /* 0x0000007000007824 */ /* 0x000fe200078e02ff */
[----:B--2---:R-:W-:-:S04]  /*22f0*/  LEA R12, P1, R2, c[0x0][0x1f8], 0x1 ;  /* 0x00007e00020c7a11 */ /* 0x004fc800078208ff */
[----:B------:R-:W-:Y:S02]  /*2300*/  IADD3 R0, R3, R0, RZ ;  /* 0x0000000003007210 */ /* 0x000fe40007ffe0ff */
[----:B----4-:R-:W-:Y:S02]  /*2310*/  IADD3 R10, P0, R12, UR7, RZ ;  /* 0x000000070c0a7c10 */ /* 0x010fe4000ff1e0ff */
[----:B------:R-:W-:Y:S02]  /*2320*/  LEA.HI.X R13, R2, c[0x0][0x1fc], R0, 0x1, P1 ;  /* 0x00007f00020d7a11 */ /* 0x000fe400008f0c00 */
[----:B------:R-:W-:Y:S01]  /*2330*/  IADD3 R8, P2, R10, UR7, RZ ;  /* 0x000000070a087c10 */ /* 0x000fe2000ff5e0ff */
[----:B------:R-:W-:Y:S04]  /*2340*/  LDSM.16.M88.4 R32, [R230] ;  /* 0x00000000e620783b */ /* 0x000fe80000000200 */
[----:B------:R-:W2:Y:S01]  /*2350*/  LDSM.16.M88.4 R44, [R119] ;  /* 0x00000000772c783b */ /* 0x000ea20000000200 */
[----:B------:R-:W-:-:S02]  /*2360*/  IADD3.X R11, R13, UR5, RZ, P0, !PT ;  /* 0x000000050d0b7c10 */ /* 0x000fc400087fe4ff */
[----:B-1----:R-:W-:Y:S01]  /*2370*/  IADD3 R6, P1, R8, UR7, RZ ;  /* 0x0000000708067c10 */ /* 0x002fe2000ff3e0ff */
[----:B------:R-:W1:Y:S01]  /*2380*/  LDSM.16.M88.4 R28, [R230+0x2000] ;  /* 0x00200000e61c783b */ /* 0x000e620000000200 */
[----:B------:R-:W-:-:S03]  /*2390*/  IADD3.X R9, R11, UR5, RZ, P2, !PT ;  /* 0x000000050b097c10 */ /* 0x000fc600097fe4ff */
[----:B------:R-:W-:Y:S01]  /*23a0*/  LDSM.16.M88.4 R24, [R233] ;  /* 0x00000000e918783b */ /* 0x000fe20000000200 */
[----:B------:R-:W-:Y:S02]  /*23b0*/  IADD3.X R7, R9, UR5, RZ, P1, !PT ;  /* 0x0000000509077c10 */ /* 0x000fe40008ffe4ff */
[----:B------:R-:W-:Y:S01]  /*23c0*/  ISETP.GE.AND P1, PT, R18, c[0x0][0x1d4], PT ;  /* 0x0000750012007a0c */ /* 0x000fe20003f26270 */
[----:B------:R-:W3:Y:S01]  /*23d0*/  LDSM.16.M88.4 R48, [R234] ;  /* 0x00000000ea30783b */ /* 0x000ee20000000200 */
[----:B------:R-:W-:Y:S02]  /*23e0*/  IADD3 R4, P0, R6, UR7, RZ ;  /* 0x0000000706047c10 */ /* 0x000fe4000ff1e0ff */
[C---:B------:R-:W-:Y:S01]  /*23f0*/  ISETP.LT.OR P3, PT, R16.reuse, 0x1, P1 ;  /* 0x000000011000780c */ /* 0x040fe20000f61670 */
[----:B------:R-:W-:Y:S01]  /*2400*/  LDSM.16.M88.4 R72, [R119+0x800] ;  /* 0x000800007748783b */ /* 0x000fe20000000200 */
[C---:B------:R-:W-:Y:S02]  /*2410*/  ISETP.LT.OR P2, PT, R16.reuse, 0x11, P1 ;  /* 0x000000111000780c */ /* 0x040fe40000f41670 */
[----:B------:R-:W-:Y:S01]  /*2420*/  IADD3.X R5, R7, UR5, RZ, P0, !PT ;  /* 0x0000000507057c10 */ /* 0x000fe200087fe4ff */
[----:B------:R-:W-:Y:S01]  /*2430*/  LDSM.16.M88.4 R84, [R119+0x1000] ;  /* 0x001000007754783b */ /* 0x000fe20000000200 */
[----:B------:R-:W-:-:S02]  /*2440*/  ISETP.LT.OR P0, PT, R16, 0x21, P1 ;  /* 0x000000211000780c */ /* 0x000fc40000f01670 */
[----:B------:R-:W-:Y:S01]  /*2450*/  IADD3 R2, P5, R4, UR7, RZ ;  /* 0x0000000704027c10 */ /* 0x000fe2000ffbe0ff */
[----:B------:R-:W-:Y:S03]  /*2460*/  LDSM.16.M88.4 R96, [R119+0x1800] ;  /* 0x001800007760783b */ /* 0x000fe60000000200 */
[----:B------:R-:W-:Y:S01]  /*2470*/  IADD3.X R3, R5, UR5, RZ, P5, !PT ;  /* 0x0000000505037c10 */ /* 0x000fe2000affe4ff */
[----:B------:R-:W-:Y:S01]  /*2480*/  LDSM.16.M88.4 R104, [R119+0x2000] ;  /* 0x002000007768783b */ /* 0x000fe20000000200 */
[----:B------:R-:W-:-:S03]  /*2490*/  ISETP.LT.OR P5, PT, R16, 0x31, P1 ;  /* 0x000000311000780c */ /* 0x000fc60000fa1670 */
[----:B------:R-:W-:Y:S04]  /*24a0*/  LDSM.16.M88.4 R112, [R119+0x2800] ;  /* 0x002800007770783b */ /* 0x000fe80000000200 */
[----:B------:R-:W-:Y:S04]  /*24b0*/  LDSM.16.M88.4 R124, [R119+0x3000] ;  /* 0x00300000777c783b */ /* 0x000fe80000000200 */
[----:B------:R-:W4:Y:S04]  /*24c0*/  LDSM.16.M88.4 R20, [R233+0x2000] ;  /* 0x00200000e914783b */ /* 0x000f280000000200 */
[----:B------:R-:W-:Y:S04]  /*24d0*/  LDSM.16.M88.4 R80, [R240] ;  /* 0x00000000f050783b */ /* 0x000fe80000000200 */
[----:B------:R-:W-:Y:S04]  /*24e0*/  LDSM.16.M88.4 R88, [R239] ;  /* 0x00000000ef58783b */ /* 0x000fe80000000200 */
[----:B------:R-:W-:Y:S04]  /*24f0*/  LDSM.16.M88.4 R100, [R238] ;  /* 0x00000000ee64783b */ /* 0x000fe80000000200 */
[----:B------:R-:W-:Y:S04]  /*2500*/  LDSM.16.M88.4 R108, [R237] ;  /* 0x00000000ed6c783b */ /* 0x000fe80000000200 */
[----:B------:R-:W-:Y:S04]  /*2510*/  LDSM.16.M88.4 R120, [R236] ;  /* 0x00000000ec78783b */ /* 0x000fe80000000200 */
[----:B------:R-:W-:Y:S04]  /*2520*/  LDSM.16.M88.4 R128, [R235] ;  /* 0x00000000eb80783b */ /* 0x000fe80000000200 */
        /* <DEDUP_REMOVED lines=8> */
[----:B------:R1:W-:Y:S04]  /*25b0*/  LDGSTS.E.BYPASS.LTC128B.128 [R241+0x1100], [R8.64], !P0 ;  /* 0x0110000008f17fae */ /* 0x0003e8000c101d48 */
[----:B------:R3:W-:Y:S04]  /*25c0*/  LDGSTS.E.BYPASS.LTC128B.128 [R241+0x1900], [R6.64], !P5 ;  /* 0x0190000006f17fae */ /* 0x0007e8000e901d48 */
[----:B------:R3:W-:Y:S04]  /*25d0*/  LDGSTS.E.BYPASS.LTC128B.128 [R241+0x2100], [R4.64], !P3 ;  /* 0x0210000004f17fae */ /* 0x0007e8000d901d48 */
[----:B------:R3:W-:Y:S01]  /*25e0*/  LDGSTS.E.BYPASS.LTC128B.128 [R241+0x2900], [R2.64], !P2 ;  /* 0x0290000002f17fae */ /* 0x0007e2000d101d48 */
[----:B--2---:R-:W-:Y:S01]  /*25f0*/  HMMA.16816.F32 R12, R32, R44, RZ ;  /* 0x0000002c200c723c */ /* 0x004fe200000018ff */
[----:B-1----:R-:W-:-:S04]  /*2600*/  IADD3 R8, P0, R2, UR7, RZ ;  /* 0x0000000702087c10 */ /* 0x002fc8000ff1e0ff */
[----:B------:R-:W-:-:S05]  /*2610*/  IADD3.X R9, R3, UR5, RZ, P0, !PT ;  /* 0x0000000503097c10 */ /* 0x000fca00087fe4ff */
[----:B------:R5:W-:Y:S04]  /*2620*/  LDGSTS.E.BYPASS.LTC128B.128 [R241+0x3100], [R8.64], !P1 ;  /* 0x0310000008f17fae */ /* 0x000be8000c901d48 */
[----:B------:R-:W-:Y:S04]  /*2630*/  LDSM.16.M88.4 R36, [R229] ;  /* 0x00000000e524783b */ /* 0x000fe80000000200 */
[----:B------:R-:W1:Y:S01]  /*2640*/  LDSM.16.M88.4 R16, [R231] ;  /* 0x00000000e710783b */ /* 0x000e620000000200 */
[----:B------:R-:W-:Y:S03]  /*2650*/  HMMA.16816.F32 R52, R28, R44, RZ ;  /* 0x0000002c1c34723c */ /* 0x000fe600000018ff */
[----:B------:R-:W-:Y:S04]  /*2660*/  LDSM.16.M88.4 R40, [R226] ;  /* 0x00000000e228783b */ /* 0x000fe80000000200 */
[----:B---3--:R-:W-:Y:S01]  /*2670*/  LDSM.16.M88.4 R4, [R232+0x2000] ;  /* 0x00200000e804783b */ /* 0x008fe20000000200 */
[----:B------:R-:W-:Y:S03]  /*2680*/  HMMA.16816.F32 R56, R24, R48, R12 ;  /* 0x000000301838723c */ /* 0x000fe6000000180c */
[----:B------:R-:W2:Y:S04]  /*2690*/  LDSM.16.M88.4 R12, [R231+0x2000] ;  /* 0x00200000e70c783b */ /* 0x000ea80000000200 */
[----:B------:R-:W0:Y:S04]  /*26a0*/  LDGDEPBAR ;  /* 0x00000000000079af */ /* 0x000e280000000000 */
[----:B-----5:R-:W3:Y:S01]  /*26b0*/  LDSM.16.M88.4 R8, [R232] ;  /* 0x00000000e808783b */ /* 0x020ee20000000200 */
[----:B------:R-:W-:Y:S08]  /*26c0*/  HMMA.16816.F32 R64, R32, R46, RZ ;  /* 0x0000002e2040723c */ /* 0x000ff000000018ff */
[----:B----4-:R-:W-:Y:S08]  /*26d0*/  HMMA.16816.F32 R52, R20, R48, R52 ;  /* 0x000000301434723c */ /* 0x010ff00000001834 */
[----:B-1----:R-:W-:Y:S08]  /*26e0*/  HMMA.16816.F32 R60, R16, R36, R56 ;  /* 0x00000024103c723c */ /* 0x002ff00000001838 */
[----:B------:R-:W-:Y:S08]  /*26f0*/  HMMA.16816.F32 R56, R28, R46, RZ ;  /* 0x0000002e1c38723c */ /* 0x000ff000000018ff */
[----:B--2---:R-:W-:Y:S08]  /*2700*/  HMMA.16816.F32 R44, R12, R36, R52 ;  /* 0x000000240c2c723c */ /* 0x004ff00000001834 */
[----:B------:R-:W-:Y:S08]  /*2710*/  HMMA.16816.F32 R52, R24, R50, R64 ;  /* 0x000000321834723c */ /* 0x000ff00000001840 */
[----:B---3--:R-:W-:Y:S08]  /*2720*/  HMMA.16816.F32 R64, R8, R40, R60 ;  /* 0x000000280840723c */ /* 0x008ff0000000183c */
        /* <DEDUP_REMOVED lines=149> */
[----:B-1----:R-:W-:-:S07]  /*3080*/  FMUL.FTZ R0, R69, c[0x0][0x320] ;  /* 0x0000c80045007a20 */ /* 0x002fce0000410000 */
[----:B------:R-:W-:Y:S01]  /*3090*/  HMMA.16816.F32 R52, R28, R104, RZ ;  /* 0x000000681c34723c */ /* 0x000fe200000018ff */
        /* <DEDUP_REMOVED lines=12> */
[----:B------:R-:W-:Y:S01]  /*3160*/  HMMA.16816.F32 R52, R32, R106, RZ ;  /* 0x0000006a2034723c */ /* 0x000fe200000018ff */
[----:B-1----:R-:W-:-:S06]  /*3170*/  FMUL.FTZ R0, R66, c[0x0][0x320] ;  /* 0x0000c80042007a20 */ /* 0x002fcc0000410000 */
[----:B------:R1:W1:Y:S02]  /*3180*/  MUFU.TANH R103, R0 ;  /* 0x0000000000677308 */ /* 0x0002640000002400 */
[----:B-1----:R-:W-:Y:S02]  /*3190*/  FMUL.FTZ R0, R67, c[0x0][0x320] ;  /* 0x0000c80043007a20 */ /* 0x002fe40000410000 */
[----:B------:R-:W-:Y:S01]  /*31a0*/  HMMA.16816.F32 R64, R8, R38, R44 ;  /* 0x000000260840723c */ /* 0x000fe2000000182c */
[----:B------:R-:W1:Y:S03]  /*31b0*/  LDSM.16.M88.4 R44, [R226+0x2000] ;  /* 0x00200000e22c783b */ /* 0x000e660000000200 */
[----:B------:R2:W1:Y:S02]  /*31c0*/  MUFU.TANH R102, R0 ;  /* 0x0000000000667308 */ /* 0x0004640000002400 */
[----:B--2---:R-:W-:-:S06]  /*31d0*/  FMUL.FTZ R0, R72, c[0x0][0x320] ;  /* 0x0000c80048007a20 */ /* 0x004fcc0000410000 */
[----:B------:R2:W1:Y:S01]  /*31e0*/  MUFU.TANH R150, R0 ;  /* 0x0000000000967308 */ /* 0x0004620000002400 */
[----:B------:R-:W-:Y:S08]  /*31f0*/  HMMA.16816.F32 R68, R4, R38, R60 ;  /* 0x000000260444723c */ /* 0x000ff0000000183c */
[----:B-----5:R-:W-:Y:S01]  /*3200*/  HMMA.16816.F32 R56, R16, R40, R56 ;  /* 0x000000281038723c */ /* 0x020fe20000001838 */
[----:B--2---:R-:W-:-:S07]  /*3210*/  FMUL.FTZ R0, R73, c[0x0][0x320] ;  /* 0x0000c80049007a20 */ /* 0x004fce0000410000 */
[----:B------:R-:W-:Y:S01]  /*3220*/  HMMA.16816.F32 R60, R28, R106, RZ ;  /* 0x0000006a1c3c723c */ /* 0x000fe200000018ff */
[----:B------:R2:W1:Y:S07]  /*3230*/  MUFU.TANH R151, R0 ;  /* 0x0000000000977308 */ /* 0x00046e0000002400 */
        /* <DEDUP_REMOVED lines=10> */
[----:B------:R2:W2:Y:S01]  /*32e0*/  MUFU.TANH R91, R0 ;  /* 0x00000000005b7308 */ /* 0x0004a20000002400 */
[----:B-1----:R-:W-:Y:S01]  /*32f0*/  HMMA.16816.F32 R72, R4, R44, R36 ;  /* 0x0000002c0448723c */ /* 0x002fe20000001824 */
[----:B--2---:R-:W-:-:S06]  /*3300*/  FMUL.FTZ R0, R66, c[0x0][0x320] ;  /* 0x0000c80042007a20 */ /* 0x004fcc0000410000 */
[----:B------:R1:W2:Y:S01]  /*3310*/  MUFU.TANH R101, R0 ;  /* 0x0000000000657308 */ /* 0x0002a20000002400 */
[----:B------:R-:W-:Y:S01]  /*3320*/  HMMA.16816.F32 R36, R16, R42, R48 ;  /* 0x0000002a1024723c */ /* 0x000fe20000001830 */
[----:B------:R-:W5:Y:S01]  /*3330*/  LDSM.16.M88.4 R48, [R229+0x2800] ;  /* 0x00280000e530783b */ /* 0x000f620000000200 */
[----:B-1----:R-:W-:-:S06]  /*3340*/  FMUL.FTZ R0, R67, c[0x0][0x320] ;  /* 0x0000c80043007a20 */ /* 0x002fcc0000410000 */
[----:B------:R-:W-:Y:S08]  /*3350*/  HMMA.16816.F32 R64, R8, R44, R56 ;  /* 0x0000002c0840723c */ /* 0x000ff00000001838 */
[----:B------:R-:W-:Y:S01]  /*3360*/  HMMA.16816.F32 R56, R32, R112, RZ ;  /* 0x000000702038723c */ /* 0x000fe200000018ff */
[----:B------:R1:W1:Y:S02]  /*3370*/  MUFU.TANH R100, R0 ;  /* 0x0000000000647308 */ /* 0x0002640000002400 */
[----:B-1----:R-:W-:-:S06]  /*3380*/  FMUL.FTZ R0, R68, c[0x0][0x320] ;  /* 0x0000c80044007a20 */ /* 0x002fcc0000410000 */
[----:B------:R1:W1:Y:S01]  /*3390*/  MUFU.TANH R90, R0 ;  /* 0x00000000005a7308 */ /* 0x0002620000002400 */
[----:B------:R-:W-:Y:S08]  /*33a0*/  HMMA.16816.F32 R52, R28, R112, RZ ;  /* 0x000000701c34723c */ /* 0x000ff000000018ff */
        /* <DEDUP_REMOVED lines=13> */
[----:B------:R-:W-:Y:S08]  /*3480*/  HMMA.16816.F32 R68, R4, R46, R60 ;  /* 0x0000002e0444723c */ /* 0x000ff0000000183c */
[----:B-----5:R-:W-:Y:S01]  /*3490*/  HMMA.16816.F32 R52, R16, R48, R56 ;  /* 0x000000301034723c */ /* 0x020fe20000001838 */
[----:B-1----:R-:W-:-:S04]  /*34a0*/  FMUL.FTZ R0, R66, c[0x0][0x320] ;  /* 0x0000c80042007a20 */ /* 0x002fc80000410000 */
[----:B------:R1:W1:Y:S03]  /*34b0*/  MUFU.TANH R145, R0 ;  /* 0x0000000000917308 */ /* 0x0002660000002400 */
[----:B------:R-:W-:Y:S01]  /*34c0*/  HMMA.16816.F32 R56, R28, R114, RZ ;  /* 0x000000721c38723c */ /* 0x000fe200000018ff */
[----:B-1----:R-:W-:-:S07]  /*34d0*/  FMUL.FTZ R0, R67, c[0x0][0x320] ;  /* 0x0000c80043007a20 */ /* 0x002fce0000410000 */
[----:B------:R-:W-:Y:S01]  /*34e0*/  HMMA.16816.F32 R64, R8, R46, R36 ;  /* 0x0000002e0840723c */ /* 0x000fe20000001824 */
[----:B------:R-:W1:Y:S07]  /*34f0*/  LDSM.16.M88.4 R36, [R226+0x2800] ;  /* 0x00280000e224783b */ /* 0x000e6e0000000200 */
[----:B------:R-:W-:Y:S01]  /*3500*/  HMMA.16816.F32 R44, R32, R114, RZ ;  /* 0x00000072202c723c */ /* 0x000fe200000018ff */
[----:B------:R5:W1:Y:S07]  /*3510*/  MUFU.TANH R153, R0 ;  /* 0x0000000000997308 */ /* 0x000a6e0000002400 */
[-C--:B------:R-:W-:Y:S01]  /*3520*/  HMMA.16816.F32 R60, R20, R122.reuse, R56 ;  /* 0x0000007a143c723c */ /* 0x080fe20000001838 */
[----:B-----5:R-:W-:Y:S11]  /*3530*/  FMUL.FTZ R0, R72, c[0x0][0x320] ;  /* 0x0000c80048007a20 */ /* 0x020ff60000410000 */
[----:B------:R-:W-:Y:S04]  /*3540*/  @!UPT UIADD3 URZ, URZ, URZ, URZ ;  /* 0x0000003f3f3ff290 */ /* 0x000fe8000fffe03f */
[----:B------:R-:W-:Y:S01]  /*3550*/  HMMA.16816.F32 R44, R24, R122, R44 ;  /* 0x0000007a182c723c */ /* 0x000fe2000000182c */
[----:B------:R5:W1:Y:S02]  /*3560*/  MUFU.TANH R82, R0 ;  /* 0x0000000000527308 */ /* 0x000a640000002400 */
[----:B-----5:R-:W-:-:S06]  /*3570*/  FMUL.FTZ R0, R73, c[0x0][0x320] ;  /* 0x0000c80049007a20 */ /* 0x020fcc0000410000 */
[----:B------:R5:W1:Y:S01]  /*3580*/  MUFU.TANH R81, R0 ;  /* 0x0000000000517308 */ /* 0x000a620000002400 */
[----:B------:R-:W-:Y:S01]  /*3590*/  HMMA.16816.F32 R40, R12, R48, R40 ;  /* 0x000000300c28723c */ /* 0x000fe20000001828 */
[----:B-----5:R-:W-:-:S06]  /*35a0*/  FMUL.FTZ R0, R74, c[0x0][0x320] ;  /* 0x0000c8004a007a20 */ /* 0x020fcc0000410000 */
[----:B------:R5:W1:Y:S07]  /*35b0*/  MUFU.TANH R85, R0 ;  /* 0x0000000000557308 */ /* 0x000a6e0000002400 */
[-C--:B------:R-:W-:Y:S08]  /*35c0*/  HMMA.16816.F32 R44, R16, R50.reuse, R44 ;  /* 0x00000032102c723c */ /* 0x080ff0000000182c */
[----:B------:R-:W-:Y:S01]  /*35d0*/  HMMA.16816.F32 R48, R12, R50, R60 ;  /* 0x000000320c30723c */ /* 0x000fe2000000183c */
[----:B-----5:R-:W-:-:S04]  /*35e0*/  FMUL.FTZ R0, R75, c[0x0][0x320] ;  /* 0x0000c8004b007a20 */ /* 0x020fc80000410000 */
[----:B------:R5:W1:Y:S02]  /*35f0*/  MUFU.TANH R86, R0 ;  /* 0x0000000000567308 */ /* 0x000a640000002400 */
[----:B-----5:R-:W-:-:S06]  /*3600*/  FMUL.FTZ R0, R64, c[0x0][0x320] ;  /* 0x0000c80040007a20 */ /* 0x020fcc0000410000 */
[----:B------:R5:W1:Y:S02]  /*3610*/  MUFU.TANH R79, R0 ;  /* 0x00000000004f7308 */ /* 0x000a640000002400 */
[----:B-----5:R-:W-:-:S06]  /*3620*/  FMUL.FTZ R0, R65, c[0x0][0x320] ;  /* 0x0000c80041007a20 */ /* 0x020fcc0000410000 */
[----:B------:R5:W1:Y:S01]  /*3630*/  MUFU.TANH R78, R0 ;  /* 0x00000000004e7308 */ /* 0x000a620000002400 */
[----:B------:R-:W-:Y:S01]  /*3640*/  HMMA.16816.F32 R56, R32, R124, RZ ;  /* 0x0000007c2038723c */ /* 0x000fe200000018ff */
[----:B-----5:R-:W-:-:S06]  /*3650*/  FMUL.FTZ R0, R66, c[0x0][0x320] ;  /* 0x0000c80042007a20 */ /* 0x020fcc0000410000 */
[----:B------:R5:W1:Y:S01]  /*3660*/  MUFU.TANH R155, R0 ;  /* 0x00000000009b7308 */ /* 0x000a620000002400 */
[----:B------:R-:W-:Y:S01]  /*3670*/  HMMA.16816.F32 R32, R32, R126, RZ ;  /* 0x0000007e2020723c */ /* 0x000fe200000018ff */
[----:B-----5:R-:W-:-:S07]  /*3680*/  FMUL.FTZ R0, R67, c[0x0][0x320] ;  /* 0x0000c80043007a20 */ /* 0x020fce0000410000 */
[----:B-1----:R-:W-:Y:S01]  /*3690*/  HMMA.16816.F32 R64, R8, R36, R52 ;  /* 0x000000240840723c */ /* 0x002fe20000001834 */
[----:B------:R1:W1:Y:S07]  /*36a0*/  MUFU.TANH R156, R0 ;  /* 0x00000000009c7308 */ /* 0x00026e0000002400 */
[----:B------:R-:W-:Y:S01]  /*36b0*/  HMMA.16816.F32 R52, R28, R124, RZ ;  /* 0x0000007c1c34723c */ /* 0x000fe200000018ff */
[----:B-1----:R-:W-:-:S07]  /*36c0*/  FMUL.FTZ R0, R68, c[0x0][0x320] ;  /* 0x0000c80044007a20 */ /* 0x002fce0000410000 */
[----:B------:R-:W-:Y:S01]  /*36d0*/  HMMA.16816.F32 R60, R4, R38, R48 ;  /* 0x00000026043c723c */ /* 0x000fe20000001830 */
[----:B------:R1:W1:Y:S07]  /*36e0*/  MUFU.TANH R77, R0 ;  /* 0x00000000004d7308 */ /* 0x00026e0000002400 */
[----:B------:R-:W-:Y:S01]  /*36f0*/  HMMA.16816.F32 R48, R28, R126, RZ ;  /* 0x0000007e1c30723c */ /* 0x000fe200000018ff */
[----:B-1----:R-:W-:-:S07]  /*3700*/  FMUL.FTZ R0, R69, c[0x0][0x320] ;  /* 0x0000c80045007a20 */ /* 0x002fce0000410000 */
[----:B------:R-:W-:Y:S01]  /*3710*/  HMMA.16816.F32 R72, R4, R36, R40 ;  /* 0x000000240448723c */ /* 0x000fe20000001828 */
[----:B------:R-:W1:Y:S01]  /*3720*/  LDSM.16.M88.4 R40, [R229+0x3000] ;  /* 0x00300000e528783b */ /* 0x000e620000000200 */
[----:B------:R5:W1:Y:S02]  /*3730*/  MUFU.TANH R76, R0 ;  /* 0x00000000004c7308 */ /* 0x000a640000002400 */
[----:B-----5:R-:W-:-:S06]  /*3740*/  FMUL.FTZ R0, R70, c[0x0][0x320] ;  /* 0x0000c80046007a20 */ /* 0x020fcc0000410000 */
[----:B------:R5:W1:Y:S01]  /*3750*/  MUFU.TANH R80, R0 ;  /* 0x0000000000507308 */ /* 0x000a620000002400 */
[----:B------:R-:W-:Y:S01]  /*3760*/  HMMA.16816.F32 R56, R24, R128, R56 ;  /* 0x000000801838723c */ /* 0x000fe20000001838 */
[----:B-----5:R-:W-:-:S06]  /*3770*/  FMUL.FTZ R0, R71, c[0x0][0x320] ;  /* 0x0000c80047007a20 */ /* 0x020fcc0000410000 */
[----:B------:R5:W1:Y:S01]  /*3780*/  MUFU.TANH R71, R0 ;  /* 0x0000000000477308 */ /* 0x000a620000002400 */
[----:B------:R-:W-:Y:S01]  /*3790*/  HMMA.16816.F32 R52, R20, R128, R52 ;  /* 0x000000801434723c */ /* 0x000fe20000001834 */
[----:B-----5:R-:W-:-:S06]  /*37a0*/  FMUL.FTZ R0, R64, c[0x0][0x320] ;  /* 0x0000c80040007a20 */ /* 0x020fcc0000410000 */
[----:B------:R5:W1:Y:S01]  /*37b0*/  MUFU.TANH R70, R0 ;  /* 0x0000000000467308 */ /* 0x000a620000002400 */
[-C--:B------:R-:W-:Y:S08]  /*37c0*/  HMMA.16816.F32 R24, R24, R130.reuse, R32 ;  /* 0x000000821818723c */ /* 0x080ff00000001820 */
[----:B------:R-:W-:Y:S01]  /*37d0*/  HMMA.16816.F32 R32, R20, R130, R48 ;  /* 0x000000821420723c */ /* 0x000fe20000001830 */
[----:B-----5:R-:W-:-:S04]  /*37e0*/  FMUL.FTZ R0, R65, c[0x0][0x320] ;  /* 0x0000c80041007a20 */ /* 0x020fc80000410000 */
[----:B------:R5:W1:Y:S02]  /*37f0*/  MUFU.TANH R69, R0 ;  /* 0x0000000000457308 */ /* 0x000a640000002400 */
[----:B-----5:R-:W-:-:S06]  /*3800*/  FMUL.FTZ R0, R66, c[0x0][0x320] ;  /* 0x0000c80042007a20 */ /* 0x020fcc0000410000 */
[----:B------:R5:W1:Y:S02]  /*3810*/  MUFU.TANH R174, R0 ;  /* 0x0000000000ae7308 */ /* 0x000a640000002400 */
[----:B-----5:R-:W-:Y:S02]  /*3820*/  FMUL.FTZ R0, R67, c[0x0][0x320] ;  /* 0x0000c80043007a20 */ /* 0x020fe40000410000 */
[----:B------:R-:W-:Y:S01]  /*3830*/  HMMA.16816.F32 R64, R8, R38, R44 ;  /* 0x000000260840723c */ /* 0x000fe2000000182c */
[----:B------:R-:W5:Y:S07]  /*3840*/  LDSM.16.M88.4 R44, [R226+0x3000] ;  /* 0x00300000e22c783b */ /* 0x000f6e0000000200 */
[----:B-1----:R-:W-:Y:S01]  /*3850*/  HMMA.16816.F32 R28, R12, R40, R52 ;  /* 0x000000280c1c723c */ /* 0x002fe20000001834 */
[----:B------:R-:W-:Y:S01]  /*3860*/  FMUL.FTZ R73, R73, c[0x0][0x320] ;  /* 0x0000c80049497a20 */ /* 0x000fe20000410000 */
[----:B------:R1:W1:Y:S01]  /*3870*/  MUFU.TANH R173, R0 ;  /* 0x0000000000ad7308 */ /* 0x0002620000002400 */
[----:B------:R-:W-:Y:S01]  /*3880*/  FMUL.FTZ R74, R74, c[0x0][0x320] ;  /* 0x0000c8004a4a7a20 */ /* 0x000fe20000410000 */
[----:B------:R-:W-:Y:S01]  /*3890*/  ISETP.GT.AND P0, PT, R92, R181, PT ;  /* 0x000000b55c00720c */ /* 0x000fe20003f04270 */
[----:B------:R-:W-:Y:S01]  /*38a0*/  FMUL.FTZ R75, R75, c[0x0][0x320] ;  /* 0x0000c8004b4b7a20 */ /* 0x000fe20000410000 */
[----:B------:R-:W-:-:S04]  /*38b0*/  DEPBAR.LE SB0, 0x0 ;  /* 0x000080000000791a */ /* 0x000fc80000000000 */
[C---:B------:R-:W-:Y:S08]  /*38c0*/  HMMA.16816.F32 R36, R16.reuse, R40, R56 ;  /* 0x000000281024723c */ /* 0x040ff00000001838 */
[-C--:B------:R-:W-:Y:S08]  /*38d0*/  HMMA.16816.F32 R16, R16, R42.reuse, R24 ;  /* 0x0000002a1010723c */ /* 0x080ff00000001818 */
[----:B------:R-:W-:Y:S08]  /*38e0*/  HMMA.16816.F32 R12, R12, R42, R32 ;  /* 0x0000002a0c0c723c */ /* 0x000ff00000001820 */
[-C--:B-----5:R-:W-:Y:S08]  /*38f0*/  HMMA.16816.F32 R36, R8, R44.reuse, R36 ;  /* 0x0000002c0824723c */ /* 0x0a0ff00000001824 */
[----:B------:R-:W-:Y:S08]  /*3900*/  HMMA.16816.F32 R20, R4, R44, R28 ;  /* 0x0000002c0414723c */ /* 0x000ff0000000181c */
[-C--:B------:R-:W-:Y:S08]  /*3910*/  HMMA.16816.F32 R8, R8, R46.reuse, R16 ;  /* 0x0000002e0808723c */ /* 0x080ff00000001810 */
[----:B------:R-:W-:Y:S01]  /*3920*/  HMMA.16816.F32 R4, R4, R46, R12 ;  /* 0x0000002e0404723c */ /* 0x000fe2000000180c */
[----:B------:R-:W-:-:S02]  /*3930*/  FMUL.FTZ R64, R64, c[0x0][0x320] ;  /* 0x0000c80040407a20 */ /* 0x000fc40000410000 */
[----:B------:R-:W-:Y:S02]  /*3940*/  FMUL.FTZ R65, R65, c[0x0][0x320] ;  /* 0x0000c80041417a20 */ /* 0x000fe40000410000 */
[----:B------:R-:W-:Y:S02]  /*3950*/  FMUL.FTZ R66, R66, c[0x0][0x320] ;  /* 0x0000c80042427a20 */ /* 0x000fe40000410000 */
[----:B------:R-:W-:Y:S02]  /*3960*/  FMUL.FTZ R67, R67, c[0x0][0x320] ;  /* 0x0000c80043437a20 */ /* 0x000fe40000410000 */
[----:B------:R-:W-:Y:S02]  /*3970*/  FMUL.FTZ R60, R60, c[0x0][0x320] ;  /* 0x0000c8003c3c7a20 */ /* 0x000fe40000410000 */
[----:B------:R-:W-:Y:S02]  /*3980*/  FMUL.FTZ R61, R61, c[0x0][0x320] ;  /* 0x0000c8003d3d7a20 */ /* 0x000fe40000410000 */
        /* <DEDUP_REMOVED lines=8> */
[----:B-1----:R-:W-:Y:S02]  /*3a10*/  FMUL.FTZ R0, R72, c[0x0][0x320] ;  /* 0x0000c80048007a20 */ /* 0x002fe40000410000 */
        /* <DEDUP_REMOVED lines=9> */
[----:B------:R-:W-:Y:S01]  /*3ab0*/  FMUL.FTZ R7, R7, c[0x0][0x320] ;  /* 0x0000c80007077a20 */ /* 0x000fe20000410000 */
[----:B------:R1:W1:Y:S08]  /*3ac0*/  MUFU.TANH R68, R0 ;  /* 0x0000000000447308 */ /* 0x0002700000002400 */
        /* <DEDUP_REMOVED lines=17> */
[----:B------:R1:W1:Y:S08]  /*3be0*/  MUFU.TANH R28, R22 ;  /* 0x00000016001c7308 */ /* 0x0002700000002400 */
        /* <DEDUP_REMOVED lines=8> */
[----:B------:R1:W1:Y:S01]  /*3c70*/  MUFU.TANH R27, R7 ;  /* 0x00000007001b7308 */ /* 0x0002620000002400 */
[----:B------:R-:W-:Y:S01]  /*3c80*/  BSSY B0, `(.L_x_1138) ;  /* 0x0000026000007945 */ /* 0x000fe20003800000 */
[----:B------:R-:W-:Y:S06]  /*3c90*/  BAR.SYNC.DEFER_BLOCKING 0x0 ;  /* 0x0000000000007b1d */ /* 0x000fec0000010000 */
[----:B------:R-:W-:Y:S05]  /*3ca0*/  @!P0 BRA `(.L_x_1139) ;  /* 0x0000023000008947 */ /* 0x000fea0003800000 */
[----:B-1234-:R-:W-:Y:S01]  /*3cb0*/  IADD3 R0, R204, -0x2, RZ ;  /* 0xfffffffecc007810 */ /* 0x01efe20007ffe0ff */
[C---:B------:R-:W-:Y:S01]  /*3cc0*/  IMAD.SHL.U32 R19, R179.reuse, 0x20, RZ ;  /* 0x00000020b3137824 */ /* 0x040fe200078e00ff */
[----:B------:R-:W-:-:S02]  /*3cd0*/  SHF.L.U64.HI R14, R179, 0x5, R180 ;  /* 0x00000005b30e7819 */ /* 0x000fc400000102b4 */
[----:B------:R-:W-:-:S05]  /*3ce0*/  SHF.R.S32.HI R2, RZ, 0x1f, R0 ;  /* 0x0000001fff027819 */ /* 0x000fca0000011400 */
[----:B------:R-:W-:Y:S02]  /*3cf0*/  IMAD R4, R2, c[0x0][0x1e0], RZ ;  /* 0x0000780002047a24 */ /* 0x000fe400078e02ff */
[----:B------:R-:W-:-:S04]  /*3d00*/  IMAD.WIDE.U32 R2, R0, c[0x0][0x1e0], RZ ;  /* 0x0000780000027a25 */ /* 0x000fc800078e00ff */
[----:B------:R-:W-:-:S04]  /*3d10*/  IMAD R0, R0, c[0x0][0x1e4], R4 ;  /* 0x0000790000007a24 */ /* 0x000fc800078e0204 */
[----:B------:R-:W-:Y:S02]  /*3d20*/  IMAD.IADD R0, R3, 0x1, R0 ;  /* 0x0000000103007824 */ /* 0x000fe400078e0200 */
[----:B------:R-:W-:-:S04]  /*3d30*/  IMAD.WIDE.U32 R2, R2, 0x70, R94 ;  /* 0x0000007002027825 */ /* 0x000fc800078e005e */
[----:B------:R-:W-:Y:S01]  /*3d40*/  IMAD R0, R0, 0x70, RZ ;  /* 0x0000007000007824 */ /* 0x000fe200078e02ff */
[----:B------:R-:W-:-:S03]  /*3d50*/  LEA R12, P0, R2, c[0x0][0x1c8], 0x1 ;  /* 0x00007200020c7a11 */ /* 0x000fc600078008ff */
[----:B------:R-:W-:Y:S01]  /*3d60*/  IMAD.IADD R0, R3, 0x1, R0 ;  /* 0x0000000103007824 */ /* 0x000fe200078e0200 */
[----:B------:R-:W-:-:S04]  /*3d70*/  IADD3 R10, P1, R19, R12, RZ ;  /* 0x0000000c130a7210 */ /* 0x000fc80007f3e0ff */
[----:B------:R-:W-:Y:S02]  /*3d80*/  LEA.HI.X R13, R2, c[0x0][0x1cc], R0, 0x1, P0 ;  /* 0x00007300020d7a11 */ /* 0x000fe400000f0c00 */
[----:B------:R-:W-:Y:S02]  /*3d90*/  IADD3 R8, P0, R10, R19, RZ ;  /* 0x000000130a087210 */ /* 0x000fe40007f1e0ff */
[----:B------:R-:W-:Y:S01]  /*3da0*/  IADD3.X R11, R14, R13, RZ, P1, !PT ;  /* 0x0000000d0e0b7210 */ /* 0x000fe20000ffe4ff */
[----:B------:R-:W-:Y:S01]  /*3db0*/  @!PT LDS RZ, [RZ] ;  /* 0x00000000fffff984 */ /* 0x000fe20000000800 */
[----:B------:R-:W-:Y:S01]  /*3dc0*/  @!PT LDS RZ, [RZ] ;  /* 0x00000000fffff984 */ /* 0x000fe20000000800 */
[----:B------:R-:W-:Y:S01]  /*3dd0*/  @!PT LDS RZ, [RZ] ;  /* 0x00000000fffff984 */ /* 0x000fe20000000800 */
[----:B------:R1:W-:Y:S01]  /*3de0*/  LDGSTS.E.BYPASS.LTC128B.128 [R241+0x3900], [R12.64], !P6 ;  /* 0x039000000cf17fae */ /* 0x0003e2000f101d48 */
[----:B------:R-:W-:-:S03]  /*3df0*/  IADD3 R6, P1, R8, R19, RZ ;  /* 0x0000001308067210 */ /* 0x000fc60007f3e0ff */
[--C-:B------:R-:W-:Y:S01]  /*3e00*/  IMAD.X R9, R11, 0x1, R14.reuse, P0 ;  /* 0x000000010b097824 */ /* 0x100fe200000e060e */
[-C--:B------:R-:W-:Y:S01]  /*3e10*/  IADD3 R4, P0, R6, R19.reuse, RZ ;  /* 0x0000001306047210 */ /* 0x080fe20007f1e0ff */
[----:B------:R2:W-:Y:S02]  /*3e20*/  LDGSTS.E.BYPASS.LTC128B.128 [R241+0x4100], [R10.64], !P6 ;  /* 0x041000000af17fae */ /* 0x0005e4000f101d48 */
[--C-:B------:R-:W-:Y:S01]  /*3e30*/  IMAD.X R7, R9, 0x1, R14.reuse, P1 ;  /* 0x0000000109077824 */ /* 0x100fe200008e060e */
[-C--:B------:R-:W-:Y:S01]  /*3e40*/  IADD3 R2, P1, R4, R19.reuse, RZ ;  /* 0x0000001304027210 */ /* 0x080fe20007f3e0ff */
[----:B------:R2:W-:Y:S03]  /*3e50*/  LDGSTS.E.BYPASS.LTC128B.128 [R241+0x4900], [R8.64], !P6 ;  /* 0x0490000008f17fae */ /* 0x0005e6000f101d48 */
[----:B------:R-:W-:Y:S01]  /*3e60*/  IADD3.X R5, R7, R14, RZ, P0, !PT ;  /* 0x0000000e07057210 */ /* 0x000fe200007fe4ff */
[----:B------:R2:W-:Y:S04]  /*3e70*/  LDGSTS.E.BYPASS.LTC128B.128 [R241+0x5100], [R6.64], !P6 ;  /* 0x0510000006f17fae */ /* 0x0005e8000f101d48 */
[----:B------:R-:W-:Y:S01]  /*3e80*/  IMAD.X R3, R5, 0x1, R14, P1 ;  /* 0x0000000105037824 */ /* 0x000fe200008e060e */
[----:B------:R2:W-:Y:S04]  /*3e90*/  LDGSTS.E.BYPASS.LTC128B.128 [R241+0x5900], [R4.64], !P6 ;  /* 0x0590000004f17fae */ /* 0x0005e8000f101d48 */
[----:B------:R2:W-:Y:S01]  /*3ea0*/  LDGSTS.E.BYPASS.LTC128B.128 [R241+0x6100], [R2.64], !P6 ;  /* 0x0610000002f17fae */ /* 0x0005e2000f101d48 */
[----:B-1----:R-:W-:-:S04]  /*3eb0*/  IADD3 R12, P0, R2, R19, RZ ;  /* 0x00000013020c7210 */ /* 0x002fc80007f1e0ff */
[----:B------:R-:W-:-:S05]  /*3ec0*/  IADD3.X R13, R3, R14, RZ, P0, !PT ;  /* 0x0000000e030d7210 */ /* 0x000fca00007fe4ff */
[----:B------:R2:W-:Y:S04]  /*3ed0*/  LDGSTS.E.BYPASS.LTC128B.128 [R241+0x6900], [R12.64], !P6 ;  /* 0x069000000cf17fae */ /* 0x0005e8000f101d48 */
.L_x_1139:
[----:B--234-:R-:W-:Y:S05]  /*3ee0*/  BSYNC B0 ;  /* 0x0000000000007941 */ /* 0x01cfea0003800000 */
.L_x_1138:
[----:B------:R-:W2:Y:S04]  /*3ef0*/  LDL R2, [R1+0x58] ;  /* 0x0000580001027983 */ /* 0x000ea80000100800 */
[----:B-1----:R-:W2:Y:S04]  /*3f00*/  LDL R0, [R1+0x60] ;  /* 0x0000600001007983 */ /* 0x002ea80000100800 */
[----:B------:R-:W3:Y:S04]  /*3f10*/  LDL R8, [R1+0x40] ;  /* 0x0000400001087983 */ /* 0x000ee80000100800 */
        /* <DEDUP_REMOVED lines=10> */
[----:B------:R-:W-:Y:S04]  /*3fc0*/  LDSM.16.MT88.4 R48, [R225] ;  /* 0x00000000e130783b */ /* 0x000fe80000004200 */
[----:B------:R-:W-:Y:S04]  /*3fd0*/  LDSM.16.MT88.4 R56, [R227] ;  /* 0x00000000e338783b */ /* 0x000fe80000004200 */
[----:B------:R-:W-:Y:S04]  /*3fe0*/  LDSM.16.MT88.4 R52, [R224+0x800] ;  /* 0x00080000e034783b */ /* 0x000fe80000004200 */
[----:B------:R-:W-:Y:S04]  /*3ff0*/  LDSM.16.MT88.4 R40, [R225+0x800] ;  /* 0x00080000e128783b */ /* 0x000fe80000004200 */
[----:B------:R-:W-:Y:S04]  /*4000*/  LDSM.16.MT88.4 R44, [R228+0x800] ;  /* 0x00080000e42c783b */ /* 0x000fe80000004200 */
[----:B------:R-:W0:Y:S01]  /*4010*/  LDGDEPBAR ;  /* 0x00000000000079af */ /* 0x000e220000000000 */
[----:B--2---:R-:W-:-:S04]  /*4020*/  IMAD.IADD R2, R0, 0x1, R2 ;  /* 0x0000000100027824 */ /* 0x004fc800078e0202 */
[----:B------:R-:W-:Y:S01]  /*4030*/  @P4 IMAD.HI.U32 R0, R2, c[0x0][0x2c8], RZ ;  /* 0x0000b20002004a27 */ /* 0x000fe200078e00ff */
[----:B------:R-:W-:Y:S03]  /*4040*/  STL [R1+0x8], R2 ;  /* 0x0000080201007387 */ /* 0x000fe60000100800 */
[----:B------:R-:W-:Y:S01]  /*4050*/  IMAD.MOV.U32 R6, RZ, RZ, R2 ;  /* 0x000000ffff067224 */ /* 0x000fe200078e0002 */
[----:B------:R-:W-:Y:S02]  /*4060*/  @P4 SHF.R.U32.HI R6, RZ, c[0x0][0x2cc], R0 ;  /* 0x0000b300ff064a19 */ /* 0x000fe40000011600 */
[----:B------:R-:W-:-:S03]  /*4070*/  IADD3 R0, R93, c[0x0][0x1d0], RZ ;  /* 0x000074005d007a10 */ /* 0x000fc60007ffe0ff */
[----:B------:R-:W1:Y:S01]  /*4080*/  SHFL.IDX PT, R2, R6, RZ, 0x1c1f ;  /* 0x001c1fff06027589 */ /* 0x000e6200000e0000 */
[----:B---3--:R-:W-:Y:S01]  /*4090*/  IADD3 R3, -R8, 0x1, R0 ;  /* 0x0000000108037810 */ /* 0x008fe20007ffe100 */
[----:B------:R-:W-:Y:S02]  /*40a0*/  IMAD.IADD R8, R0, 0x1, -R8 ;  /* 0x0000000100087824 */ /* 0x000fe400078e0a08 */
[----:B------:R-:W2:Y:S01]  /*40b0*/  SHFL.IDX PT, R4, R6, 0x2, 0x1c1f ;  /* 0x005c1f0006047f89 */ /* 0x000ea200000e0000 */
[----:B------:R-:W-:-:S03]  /*40c0*/  IADD3 R7, R3, -c[0x0][0x168], RZ ;  /* 0x80005a0003077a10 */ /* 0x000fc60007ffe0ff */
[----:B------:R-:W3:Y:S04]  /*40d0*/  SHFL.IDX PT, R5, R6, 0x3, 0x1c1f ;  /* 0x007c1f0006057f89 */ /* 0x000ee800000e0000 */
[----:B------:R-:W-:Y:S01]  /*40e0*/  SHFL.IDX PT, R6, R6, 0x1, 0x1c1f ;  /* 0x003c1f0006067f89 */ /* 0x000fe200000e0000 */
[C---:B-1----:R-:W-:Y:S02]  /*40f0*/  IMAD.IADD R0, R7.reuse, 0x1, R2 ;  /* 0x0000000107007824 */ /* 0x042fe400078e0202 */
[----:B--2---:R-:W-:-:S03]  /*4100*/  IMAD.IADD R2, R7, 0x1, R4 ;  /* 0x0000000107027824 */ /* 0x004fc600078e0204 */
[----:B------:R-:W-:Y:S01]  /*4110*/  IMNMX R0, R8, R0, PT ;  /* 0x0000000008007217 */ /* 0x000fe20003800200 */
[----:B---3--:R-:W-:-:S03]  /*4120*/  IMAD.IADD R3, R7, 0x1, R5 ;  /* 0x0000000107037824 */ /* 0x008fc600078e0205 */
[C---:B------:R-:W-:Y:S02]  /*4130*/  ISETP.GT.AND P3, PT, R0.reuse, RZ, PT ;  /* 0x000000ff0000720c */ /* 0x040fe40003f64270 */
[C---:B------:R-:W-:Y:S02]  /*4140*/  ISETP.GT.AND P2, PT, R0.reuse, 0x1, PT ;  /* 0x000000010000780c */ /* 0x040fe40003f44270 */
[C---:B------:R-:W-:Y:S02]  /*4150*/  ISETP.GT.AND P1, PT, R0.reuse, 0x8, PT ;  /* 0x000000080000780c */ /* 0x040fe40003f24270 */
[----:B------:R-:W-:Y:S02]  /*4160*/  FSEL R9, R177, -INF , P3 ;  /* 0xff800000b1097808 */ /* 0x000fe40001800000 */
[C---:B------:R-:W-:Y:S02]  /*4170*/  ISETP.GT.AND P0, PT, R0.reuse, 0x9, PT ;  /* 0x000000090000780c */ /* 0x040fe40003f04270 */
[----:B------:R-:W-:-:S02]  /*4180*/  ISETP.GT.AND P5, PT, R0, 0x10, PT ;  /* 0x000000100000780c */ /* 0x000fc40003fa4270 */
[----:B------:R-:W-:Y:S02]  /*4190*/  ISETP.GT.AND P3, PT, R0, 0x11, PT ;  /* 0x000000110000780c */ /* 0x000fe40003f64270 */
[----:B------:R-:W-:Y:S02]  /*41a0*/  FSEL R11, R170, -INF , P2 ;  /* 0xff800000aa0b7808 */ /* 0x000fe40001000000 */
[----:B------:R-:W-:Y:S02]  /*41b0*/  FSEL R88, R165, -INF , P1 ;  /* 0xff800000a5587808 */ /* 0x000fe40000800000 */
[C---:B------:R-:W-:Y:S02]  /*41c0*/  ISETP.GT.AND P2, PT, R0.reuse, 0x18, PT ;  /* 0x000000180000780c */ /* 0x040fe40003f44270 */
[----:B------:R-:W-:Y:S02]  /*41d0*/  ISETP.GT.AND P1, PT, R0, 0x19, PT ;  /* 0x000000190000780c */ /* 0x000fe40003f24270 */
[----:B------:R-:W-:-:S02]  /*41e0*/  FSEL R89, R160, -INF , P0 ;  /* 0xff800000a0597808 */ /* 0x000fc40000000000 */
[----:B------:R-:W-:Y:S02]  /*41f0*/  FSEL R93, R159, -INF , P5 ;  /* 0xff8000009f5d7808 */ /* 0x000fe40002800000 */
[----:B------:R-:W-:Y:S02]  /*4200*/  FSEL R94, R152, -INF , P3 ;  /* 0xff800000985e7808 */ /* 0x000fe40001800000 */
[C---:B------:R-:W-:Y:S02]  /*4210*/  ISETP.GT.AND P0, PT, R0.reuse, 0x20, PT ;  /* 0x000000200000780c */ /* 0x040fe40003f04270 */
[C---:B------:R-:W-:Y:S02]  /*4220*/  ISETP.GT.AND P5, PT, R0.reuse, 0x21, PT ;  /* 0x000000210000780c */ /* 0x040fe40003fa4270 */
[----:B------:R-:W-:Y:S02]  /*4230*/  ISETP.GT.AND P3, PT, R0, 0x28, PT ;  /* 0x000000280000780c */ /* 0x000fe40003f64270 */
[----:B------:R-:W-:-:S02]  /*4240*/  FSEL R95, R138, -INF , P2 ;  /* 0xff8000008a5f7808 */ /* 0x000fc40001000000 */
[----:B------:R-:W-:Y:S02]  /*4250*/  FSEL R96, R116, -INF , P1 ;  /* 0xff80000074607808 */ /* 0x000fe40000800000 */
[C---:B------:R-:W-:Y:S02]  /*4260*/  ISETP.GT.AND P2, PT, R0.reuse, 0x29, PT ;  /* 0x000000290000780c */ /* 0x040fe40003f44270 */
[----:B------:R-:W-:Y:S02]  /*4270*/  ISETP.GT.AND P1, PT, R0, 0x30, PT ;  /* 0x000000300000780c */ /* 0x000fe40003f24270 */
[----:B------:R-:W-:Y:S02]  /*4280*/  FSEL R139, R139, -INF , P0 ;  /* 0xff8000008b8b7808 */ /* 0x000fe40000000000 */
[----:B------:R-:W-:Y:S02]  /*4290*/  FSEL R140, R140, -INF , P5 ;  /* 0xff8000008c8c7808 */ /* 0x000fe40002800000 */
[----:B------:R-:W-:-:S02]  /*42a0*/  FSEL R141, R141, -INF , P3 ;  /* 0xff8000008d8d7808 */ /* 0x000fc40001800000 */
[C---:B------:R-:W-:Y:S02]  /*42b0*/  ISETP.GT.AND P0, PT, R0.reuse, 0x31, PT ;  /* 0x000000310000780c */ /* 0x040fe40003f04270 */
[C---:B------:R-:W-:Y:S02]  /*42c0*/  ISETP.GT.AND P5, PT, R0.reuse, 0x38, PT ;  /* 0x000000380000780c */ /* 0x040fe40003fa4270 */
[C---:B------:R-:W-:Y:S02]  /*42d0*/  ISETP.GT.AND P3, PT, R0.reuse, 0x39, PT ;  /* 0x000000390000780c */ /* 0x040fe40003f64270 */
[----:B------:R-:W-:Y:S02]  /*42e0*/  FSEL R143, R143, -INF , P2 ;  /* 0xff8000008f8f7808 */ /* 0x000fe40001000000 */
[----:B------:R-:W-:Y:S02]  /*42f0*/  FSEL R157, R157, -INF , P1 ;  /* 0xff8000009d9d7808 */ /* 0x000fe40000800000 */
[----:B------:R-:W-:-:S02]  /*4300*/  ISETP.GT.AND P2, PT, R0, 0x40, PT ;  /* 0x000000400000780c */ /* 0x000fc40003f44270 */
[----:B------:R-:W-:Y:S02]  /*4310*/  ISETP.GT.AND P1, PT, R0, 0x41, PT ;  /* 0x000000410000780c */ /* 0x000fe40003f24270 */
[----:B------:R-:W-:Y:S02]  /*4320*/  FSEL R158, R158, -INF , P0 ;  /* 0xff8000009e9e7808 */ /* 0x000fe40000000000 */
[----:B------:R-:W-:Y:S02]  /*4330*/  FSEL R159, R97, -INF , P5 ;  /* 0xff800000619f7808 */ /* 0x000fe40002800000 */
        /* <DEDUP_REMOVED lines=14> */
[----:B------:R-:W-:-:S02]  /*4420*/  IMNMX R2, R8, R2, PT ;  /* 0x0000000208027217 */ /* 0x000fc40003800200 */
[----:B------:R-:W-:Y:S02]  /*4430*/  FSEL R234, R69, -INF , P2 ;  /* 0xff80000045ea7808 */ /* 0x000fe40001000000 */
[----:B------:R-:W-:Y:S02]  /*4440*/  FSEL R197, R64, -INF , P1 ;  /* 0xff80000040c57808 */ /* 0x000fe40000800000 */
[C---:B------:R-:W-:Y:S02]  /*4450*/  ISETP.GT.AND P2, PT, R0.reuse, 0x68, PT ;  /* 0x000000680000780c */ /* 0x040fe40003f44270 */
[----:B------:R-:W-:Y:S02]  /*4460*/  ISETP.GT.AND P1, PT, R0, 0x69, PT ;  /* 0x000000690000780c */ /* 0x000fe40003f24270 */
[----:B------:R-:W-:Y:S02]  /*4470*/  FSEL R233, R65, -INF , P0 ;  /* 0xff80000041e97808 */ /* 0x000fe40000000000 */
[----:B------:R-:W-:-:S02]  /*4480*/  FSEL R232, R36, -INF , P5 ;  /* 0xff80000024e87808 */ /* 0x000fc40002800000 */
[----:B------:R-:W-:Y:S02]  /*4490*/  FSEL R230, R37, -INF , P3 ;  /* 0xff80000025e67808 */ /* 0x000fe40001800000 */
[C---:B------:R-:W-:Y:S02]  /*44a0*/  ISETP.GT.AND P0, PT, R2.reuse, RZ, PT ;  /* 0x000000ff0200720c */ /* 0x040fe40003f04270 */
[C---:B------:R-:W-:Y:S02]  /*44b0*/  ISETP.GT.AND P5, PT, R2.reuse, 0x1, PT ;  /* 0x000000010200780c */ /* 0x040fe40003fa4270 */
[----:B------:R-:W-:Y:S02]  /*44c0*/  ISETP.GT.AND P3, PT, R2, 0x8, PT ;  /* 0x000000080200780c */ /* 0x000fe40003f64270 */
[----:B------:R-:W-:Y:S02]  /*44d0*/  FSEL R229, R18, -INF , P2 ;  /* 0xff80000012e57808 */ /* 0x000fe40001000000 */
[----:B------:R-:W-:-:S02]  /*44e0*/  FSEL R226, R17, -INF , P1 ;  /* 0xff80000011e27808 */ /* 0x000fc40000800000 */
[C---:B------:R-:W-:Y:S02]  /*44f0*/  ISETP.GT.AND P2, PT, R2.reuse, 0x9, PT ;  /* 0x000000090200780c */ /* 0x040fe40003f44270 */
[----:B------:R-:W-:Y:S02]  /*4500*/  ISETP.GT.AND P1, PT, R2, 0x10, PT ;  /* 0x000000100200780c */ /* 0x000fe40003f24270 */
[----:B------:R-:W-:Y:S02]  /*4510*/  FSEL R10, R178, -INF , P0 ;  /* 0xff800000b20a7808 */ /* 0x000fe40000000000 */
[----:B------:R-:W-:Y:S02]  /*4520*/  FSEL R12, R171, -INF , P5 ;  /* 0xff800000ab0c7808 */ /* 0x000fe40002800000 */
[----:B------:R-:W-:Y:S02]  /*4530*/  FSEL R13, R166, -INF , P3 ;  /* 0xff800000a60d7808 */ /* 0x000fe40001800000 */
[----:B------:R-:W-:-:S02]  /*4540*/  ISETP.GT.AND P0, PT, R2, 0x11, PT ;  /* 0x000000110200780c */ /* 0x000fc40003f04270 */
[C---:B------:R-:W-:Y:S02]  /*4550*/  ISETP.GT.AND P5, PT, R2.reuse, 0x18, PT ;  /* 0x000000180200780c */ /* 0x040fe40003fa4270 */
[----:B------:R-:W-:Y:S02]  /*4560*/  ISETP.GT.AND P3, PT, R2, 0x19, PT ;  /* 0x000000190200780c */ /* 0x000fe40003f64270 */
[----:B------:R-:W-:Y:S02]  /*4570*/  FSEL R17, R164, -INF , P2 ;  /* 0xff800000a4117808 */ /* 0x000fe40001000000 */
[----:B------:R-:W-:Y:S02]  /*4580*/  FSEL R19, R161, -INF , P1 ;  /* 0xff800000a1137808 */ /* 0x000fe40000800000 */
[C---:B------:R-:W-:Y:S02]  /*4590*/  ISETP.GT.AND P2, PT, R2.reuse, 0x20, PT ;  /* 0x000000200200780c */ /* 0x040fe40003f44270 */
[----:B------:R-:W-:-:S02]  /*45a0*/  ISETP.GT.AND P1, PT, R2, 0x21, PT ;  /* 0x000000210200780c */ /* 0x000fc40003f24270 */
[----:B------:R-:W-:Y:S02]  /*45b0*/  FSEL R22, R154, -INF , P0 ;  /* 0xff8000009a167808 */ /* 0x000fe40000000000 */
[----:B------:R-:W-:Y:S02]  /*45c0*/  FSEL R23, R142, -INF , P5 ;  /* 0xff8000008e177808 */ /* 0x000fe40002800000 */
[----:B------:R-:W-:Y:S02]  /*45d0*/  FSEL R24, R135, -INF , P3 ;  /* 0xff80000087187808 */ /* 0x000fe40001800000 */
[C---:B------:R-:W-:Y:S02]  /*45e0*/  ISETP.GT.AND P0, PT, R2.reuse, 0x28, PT ;  /* 0x000000280200780c */ /* 0x040fe40003f04270 */
[C---:B------:R-:W-:Y:S02]  /*45f0*/  ISETP.GT.AND P5, PT, R2.reuse, 0x29, PT ;  /* 0x000000290200780c */ /* 0x040fe40003fa4270 */
[----:B------:R-:W-:-:S02]  /*4600*/  ISETP.GT.AND P3, PT, R2, 0x30, PT ;  /* 0x000000300200780c */ /* 0x000fc40003f64270 */
[----:B------:R-:W-:Y:S02]  /*4610*/  FSEL R132, R132, -INF , P2 ;  /* 0xff80000084847808 */ /* 0x000fe40001000000 */
[----:B------:R-:W-:Y:S02]  /*4620*/  FSEL R133, R133, -INF , P1 ;  /* 0xff80000085857808 */ /* 0x000fe40000800000 */
[C---:B------:R-:W-:Y:S02]  /*4630*/  ISETP.GT.AND P2, PT, R2.reuse, 0x31, PT ;  /* 0x000000310200780c */ /* 0x040fe40003f44270 */
[----:B------:R-:W-:Y:S02]  /*4640*/  ISETP.GT.AND P1, PT, R2, 0x38, PT ;  /* 0x000000380200780c */ /* 0x000fe40003f24270 */
[----:B------:R-:W-:Y:S02]  /*4650*/  FSEL R134, R134, -INF , P0 ;  /* 0xff80000086867808 */ /* 0x000fe40000000000 */
[----:B------:R-:W-:-:S02]  /*4660*/  FSEL R136, R136, -INF , P5 ;  /* 0xff80000088887808 */ /* 0x000fc40002800000 */
[----:B------:R-:W-:Y:S02]  /*4670*/  FSEL R150, R150, -INF , P3 ;  /* 0xff80000096967808 */ /* 0x000fe40001800000 */
[C---:B------:R-:W-:Y:S02]  /*4680*/  ISETP.GT.AND P0, PT, R2.reuse, 0x39, PT ;  /* 0x000000390200780c */ /* 0x040fe40003f04270 */
        /* <DEDUP_REMOVED lines=14> */
[C---:B------:R-:W-:Y:S01]  /*4770*/  ISETP.GT.AND P2, PT, R2.reuse, 0x59, PT ;  /* 0x000000590200780c */ /* 0x040fe20003f44270 */
[----:B------:R-:W-:Y:S01]  /*4780*/  LDSM.16.MT88.4 R76, [R227+0x800] ;  /* 0x00080000e34c783b */ /* 0x000fe20000004200 */
[----:B------:R-:W-:-:S02]  /*4790*/  ISETP.GT.AND P1, PT, R2, 0x60, PT ;  /* 0x000000600200780c */ /* 0x000fc40003f24270 */
[----:B------:R-:W-:Y:S02]  /*47a0*/  IMNMX R0, R8, R3, PT ;  /* 0x0000000308007217 */ /* 0x000fe40003800200 */
[----:B------:R-:W-:Y:S02]  /*47b0*/  FSEL R25, R68, -INF , P0 ;  /* 0xff80000044197808 */ /* 0x000fe40000000000 */
[----:B------:R-:W-:Y:S02]  /*47c0*/  FSEL R203, R73, -INF , P5 ;  /* 0xff80000049cb7808 */ /* 0x000fe40002800000 */
[----:B------:R-:W-:Y:S02]  /*47d0*/  FSEL R196, R60, -INF , P3 ;  /* 0xff8000003cc47808 */ /* 0x000fe40001800000 */
[C---:B------:R-:W-:Y:S02]  /*47e0*/  ISETP.GT.AND P0, PT, R2.reuse, 0x61, PT ;  /* 0x000000610200780c */ /* 0x040fe40003f04270 */
[----:B------:R-:W-:-:S02]  /*47f0*/  ISETP.GT.AND P5, PT, R2, 0x68, PT ;  /* 0x000000680200780c */ /* 0x000fc40003fa4270 */
[----:B------:R-:W-:Y:S02]  /*4800*/  ISETP.GT.AND P3, PT, R2, 0x69, PT ;  /* 0x000000690200780c */ /* 0x000fe40003f64270 */
[----:B------:R-:W-:Y:S02]  /*4810*/  FMNMX.FTZ R2, R9, R11, !PT ;  /* 0x0000000b09027209 */ /* 0x000fe40007810000 */
[----:B------:R-:W-:Y:S02]  /*4820*/  FSEL R231, R61, -INF , P2 ;  /* 0xff8000003de77808 */ /* 0x000fe40001000000 */
[----:B------:R-:W-:Y:S02]  /*4830*/  FSEL R199, R20, -INF , P1 ;  /* 0xff80000014c77808 */ /* 0x000fe40000800000 */
[----:B------:R-:W-:Y:S02]  /*4840*/  FMNMX.FTZ R4, R10, R12, !PT ;  /* 0x0000000c0a047209 */ /* 0x000fe40007810000 */
[----:B------:R-:W-:-:S02]  /*4850*/  ISETP.GT.AND P2, PT, R0, RZ, PT ;  /* 0x000000ff0000720c */ /* 0x000fc40003f44270 */
[----:B------:R-:W-:Y:S02]  /*4860*/  ISETP.GT.AND P1, PT, R0, 0x1, PT ;  /* 0x000000010000780c */ /* 0x000fe40003f24270 */
[----:B------:R-:W-:Y:S02]  /*4870*/  FMNMX.FTZ R2, R88, R2, !PT ;  /* 0x0000000258027209 */ /* 0x000fe40007810000 */
[----:B------:R-:W-:Y:S02]  /*4880*/  FSEL R207, R21, -INF , P0 ;  /* 0xff80000015cf7808 */ /* 0x000fe40000000000 */
[----:B------:R-:W-:Y:S02]  /*4890*/  FSEL R200, R15, -INF , P3 ;  /* 0xff8000000fc87808 */ /* 0x000fe40001800000 */
[----:B------:R-:W-:Y:S02]  /*48a0*/  FMNMX.FTZ R4, R13, R4, !PT ;  /* 0x000000040d047209 */ /* 0x000fe40007810000 */
[----:B------:R-:W-:-:S02]  /*48b0*/  ISETP.GT.AND P0, PT, R0, 0x8, PT ;  /* 0x000000080000780c */ /* 0x000fc40003f04270 */
[----:B------:R-:W-:Y:S02]  /*48c0*/  FSEL R14, R185, -INF , P2 ;  /* 0xff800000b90e7808 */ /* 0x000fe40001000000 */
[----:B------:R-:W-:Y:S01]  /*48d0*/  FSEL R15, R184, -INF , P1 ;  /* 0xff800000b80f7808 */ /* 0x000fe20000800000 */
[----:B------:R-:W-:Y:S01]  /*48e0*/  IMAD.MOV.U32 R184, RZ, RZ, R25 ;  /* 0x000000ffffb87224 */ /* 0x000fe200078e0019 */
[----:B------:R-:W-:Y:S02]  /*48f0*/  FMNMX.FTZ R2, R89, R2, !PT ;  /* 0x0000000259027209 */ /* 0x000fe40007810000 */
[----:B------:R-:W-:Y:S02]  /*4900*/  FSEL R212, R16, -INF , P5 ;  /* 0xff80000010d47808 */ /* 0x000fe40002800000 */
[----:B------:R-:W-:Y:S02]  /*4910*/  FMNMX.FTZ R4, R17, R4, !PT ;  /* 0x0000000411047209 */ /* 0x000fe40007810000 */
[----:B------:R-:W-:-:S02]  /*4920*/  ISETP.GT.AND P5, PT, R0, 0x9, PT ;  /* 0x000000090000780c */ /* 0x000fc40003fa4270 */
[----:B------:R-:W-:Y:S02]  /*4930*/  FSEL R16, R169, -INF , P0 ;  /* 0xff800000a9107808 */ /* 0x000fe40000000000 */
[----:B------:R-:W-:Y:S02]  /*4940*/  FMNMX.FTZ R5, R14, R15, !PT ;  /* 0x0000000f0e057209 */ /* 0x000fe40007810000 */
[----:B------:R-:W-:Y:S02]  /*4950*/  FMNMX.FTZ R2, R93, R2, !PT ;  /* 0x000000025d027209 */ /* 0x000fe40007810000 */
[----:B------:R-:W-:Y:S02]  /*4960*/  FMNMX.FTZ R4, R19, R4, !PT ;  /* 0x0000000413047209 */ /* 0x000fe40007810000 */
[----:B------:R-:W-:Y:S02]  /*4970*/  ISETP.GT.AND P3, PT, R0, 0x10, PT ;  /* 0x000000100000780c */ /* 0x000fe40003f64270 */
[----:B------:R-:W-:-:S02]  /*4980*/  FSEL R18, R168, -INF , P5 ;  /* 0xff800000a8127808 */ /* 0x000fc40002800000 */
[----:B------:R-:W-:Y:S02]  /*4990*/  FMNMX.FTZ R5, R16, R5, !PT ;  /* 0x0000000510057209 */ /* 0x000fe40007810000 */
[----:B------:R-:W-:Y:S02]  /*49a0*/  FMNMX.FTZ R2, R94, R2, !PT ;  /* 0x000000025e027209 */ /* 0x000fe40007810000 */
[----:B------:R-:W-:Y:S02]  /*49b0*/  FMNMX.FTZ R4, R22, R4, !PT ;  /* 0x0000000416047209 */ /* 0x000fe40007810000 */
[----:B------:R-:W-:Y:S02]  /*49c0*/  ISETP.GT.AND P2, PT, R0, 0x11, PT ;  /* 0x000000110000780c */ /* 0x000fe40003f44270 */
[----:B------:R-:W-:Y:S02]  /*49d0*/  FSEL R20, R163, -INF , P3 ;  /* 0xff800000a3147808 */ /* 0x000fe40001800000 */
[----:B------:R-:W-:-:S02]  /*49e0*/  FMNMX.FTZ R5, R18, R5, !PT ;  /* 0x0000000512057209 */ /* 0x000fc40007810000 */
[----:B------:R-:W-:Y:S02]  /*49f0*/  FMNMX.FTZ R2, R95, R2, !PT ;  /* 0x000000025f027209 */ /* 0x000fe40007810000 */
[----:B------:R-:W-:Y:S02]  /*4a00*/  FMNMX.FTZ R4, R23, R4, !PT ;  /* 0x0000000417047209 */ /* 0x000fe40007810000 */
[----:B------:R-:W-:Y:S02]  /*4a10*/  ISETP.GT.AND P1, PT, R0, 0x18, PT ;  /* 0x000000180000780c */ /* 0x000fe40003f24270 */
[----:B------:R-:W-:Y:S02]  /*4a20*/  FSEL R21, R162, -INF , P2 ;  /* 0xff800000a2157808 */ /* 0x000fe40001000000 */
[----:B------:R-:W-:Y:S02]  /*4a30*/  FMNMX.FTZ R5, R20, R5, !PT ;  /* 0x0000000514057209 */ /* 0x000fe40007810000 */
[----:B------:R-:W-:-:S02]  /*4a40*/  FMNMX.FTZ R2, R96, R2, !PT ;  /* 0x0000000260027209 */ /* 0x000fc40007810000 */
[----:B------:R-:W-:Y:S02]  /*4a50*/  FMNMX.FTZ R4, R24, R4, !PT ;  /* 0x0000000418047209 */ /* 0x000fe40007810000 */
[----:B------:R-:W-:Y:S02]  /*4a60*/  ISETP.GT.AND P0, PT, R0, 0x19, PT ;  /* 0x000000190000780c */ /* 0x000fe40003f04270 */
[----:B------:R-:W-:Y:S02]  /*4a70*/  FSEL R25, R149, -INF , P1 ;  /* 0xff80000095197808 */ /* 0x000fe40000800000 */
[----:B------:R-:W-:Y:S02]  /*4a80*/  FMNMX.FTZ R5, R21, R5, !PT ;  /* 0x0000000515057209 */ /* 0x000fe40007810000 */
[----:B------:R-:W-:Y:S02]  /*4a90*/  FMNMX.FTZ R2, R139, R2, !PT ;  /* 0x000000028b027209 */ /* 0x000fe40007810000 */
[----:B------:R-:W-:-:S02]  /*4aa0*/  FMNMX.FTZ R4, R132, R4, !PT ;  /* 0x0000000484047209 */ /* 0x000fc40007810000 */
[----:B------:R-:W-:Y:S02]  /*4ab0*/  ISETP.GT.AND P5, PT, R0, 0x20, PT ;  /* 0x000000200000780c */ /* 0x000fe40003fa4270 */
[----:B------:R-:W-:Y:S02]  /*4ac0*/  FSEL R72, R146, -INF , P0 ;  /* 0xff80000092487808 */ /* 0x000fe40000000000 */
[----:B------:R-:W-:Y:S02]  /*4ad0*/  FMNMX.FTZ R5, R25, R5, !PT ;  /* 0x0000000519057209 */ /* 0x000fe40007810000 */
[----:B------:R-:W-:Y:S02]  /*4ae0*/  FMNMX.FTZ R2, R140, R2, !PT ;  /* 0x000000028c027209 */ /* 0x000fe40007810000 */
        /* <DEDUP_REMOVED lines=48> */
[----:B------:R-:W-:Y:S01]  /*4df0*/  FMNMX.FTZ R5, R170, R5, !PT ;  /* 0x00000005aa057209 */ /* 0x000fe20007810000 */
[----:B------:R-:W-:Y:S01]  /*4e00*/  LDSM.16.MT88.4 R84, [R228] ;  /* 0x00000000e454783b */ /* 0x000fe20000004200 */
[----:B------:R-:W-:-:S02]  /*4e10*/  FMNMX.FTZ R2, R183, R2, !PT ;  /* 0x00000002b7027209 */ /* 0x000fc40007810000 */
[----:B------:R-:W-:Y:S02]  /*4e20*/  FMNMX.FTZ R4, R179, R4, !PT ;  /* 0x00000004b3047209 */ /* 0x000fe40007810000 */
[----:B------:R-:W-:Y:S02]  /*4e30*/  ISETP.GT.AND P3, PT, R0, 0x49, PT ;  /* 0x000000490000780c */ /* 0x000fe40003f64270 */
[----:B------:R-:W-:Y:S02]  /*4e40*/  FSEL R169, R80, -INF , P5 ;  /* 0xff80000050a97808 */ /* 0x000fe40002800000 */
[----:B------:R-:W-:Y:S01]  /*4e50*/  FMNMX.FTZ R5, R168, R5, !PT ;  /* 0x00000005a8057209 */ /* 0x000fe20007810000 */
[----:B------:R-:W-:Y:S01]  /*4e60*/  LDSM.16.MT88.4 R80, [R224] ;  /* 0x00000000e050783b */ /* 0x000fe20000004200 */
[C---:B------:R-:W-:Y:S02]  /*4e70*/  ISETP.GT.AND P2, PT, R0.reuse, 0x50, PT ;  /* 0x000000500000780c */ /* 0x040fe40003f44270 */
[----:B------:R-:W-:-:S02]  /*4e80*/  ISETP.GT.AND P1, PT, R0, 0x51, PT ;  /* 0x000000510000780c */ /* 0x000fc40003f24270 */
[----:B------:R-:W-:Y:S02]  /*4e90*/  ISETP.GT.AND P0, PT, R0, 0x58, PT ;  /* 0x000000580000780c */ /* 0x000fe40003f04270 */
[----:B------:R-:W-:Y:S02]  /*4ea0*/  FMNMX.FTZ R3, R194, R2, !PT ;  /* 0x00000002c2037209 */ /* 0x000fe40007810000 */
[----:B------:R-:W-:Y:S02]  /*4eb0*/  FMNMX.FTZ R2, R184, R4, !PT ;  /* 0x00000004b8027209 */ /* 0x000fe40007810000 */
[----:B------:R-:W-:Y:S02]  /*4ec0*/  FSEL R166, R71, -INF , P3 ;  /* 0xff80000047a67808 */ /* 0x000fe40001800000 */
[----:B------:R-:W-:Y:S02]  /*4ed0*/  FMNMX.FTZ R5, R169, R5, !PT ;  /* 0x00000005a9057209 */ /* 0x000fe40007810000 */
[----:B------:R-:W-:-:S02]  /*4ee0*/  FSEL R218, R74, -INF , P2 ;  /* 0xff8000004ada7808 */ /* 0x000fc40001000000 */
[----:B------:R-:W-:Y:S02]  /*4ef0*/  FSEL R209, R75, -INF , P1 ;  /* 0xff8000004bd17808 */ /* 0x000fe40000800000 */
[----:B------:R-:W-:Y:S02]  /*4f00*/  FSEL R202, R62, -INF , P0 ;  /* 0xff8000003eca7808 */ /* 0x000fe40000000000 */
[C---:B------:R-:W-:Y:S02]  /*4f10*/  ISETP.GT.AND P5, PT, R0.reuse, 0x59, PT ;  /* 0x000000590000780c */ /* 0x040fe40003fa4270 */
[C---:B------:R-:W-:Y:S02]  /*4f20*/  ISETP.GT.AND P3, PT, R0.reuse, 0x60, PT ;  /* 0x000000600000780c */ /* 0x040fe40003f64270 */
[C---:B------:R-:W-:Y:S02]  /*4f30*/  ISETP.GT.AND P2, PT, R0.reuse, 0x61, PT ;  /* 0x000000610000780c */ /* 0x040fe40003f44270 */
[----:B------:R-:W-:-:S02]  /*4f40*/  ISETP.GT.AND P1, PT, R0, 0x68, PT ;  /* 0x000000680000780c */ /* 0x000fc40003f24270 */
[----:B------:R-:W-:Y:S02]  /*4f50*/  ISETP.GT.AND P0, PT, R0, 0x69, PT ;  /* 0x000000690000780c */ /* 0x000fe40003f04270 */
        /* <DEDUP_REMOVED lines=9> */
[----:B------:R-:W-:Y:S02]  /*4ff0*/  FSEL R201, R63, -INF , P5 ;  /* 0xff8000003fc97808 */ /* 0x000fe40002800000 */
[----:B------:R-:W-:-:S02]  /*5000*/  FMNMX.FTZ R3, R202, R3, !PT ;  /* 0x00000003ca037209 */ /* 0x000fc40007810000 */
[----:B------:R-:W-:Y:S02]  /*5010*/  FMNMX.FTZ R4, R233, R4, !PT ;  /* 0x00000004e9047209 */ /* 0x000fe40007810000 */
[----:B------:R-:W-:Y:S02]  /*5020*/  FMNMX.FTZ R2, R207, R0, !PT ;  /* 0x00000000cf027209 */ /* 0x000fe40007810000 */
[----:B------:R-:W-:Y:S02]  /*5030*/  FSEL R205, R28, -INF , P3 ;  /* 0xff8000001ccd7808 */ /* 0x000fe40001800000 */
[----:B------:R-:W-:Y:S02]  /*5040*/  FMNMX.FTZ R3, R201, R3, !PT ;  /* 0x00000003c9037209 */ /* 0x000fe40007810000 */
[----:B------:R-:W-:Y:S02]  /*5050*/  FMNMX.FTZ R4, R232, R4, !PT ;  /* 0x00000004e8047209 */ /* 0x000fe40007810000 */
[----:B------:R-:W-:-:S02]  /*5060*/  FMNMX.FTZ R2, R212, R2, !PT ;  /* 0x00000002d4027209 */ /* 0x000fc40007810000 */
[----:B------:R-:W-:Y:S02]  /*5070*/  FSEL R208, R29, -INF , P2 ;  /* 0xff8000001dd07808 */ /* 0x000fe40001000000 */
[----:B------:R-:W-:Y:S02]  /*5080*/  FMNMX.FTZ R3, R205, R3, !PT ;  /* 0x00000003cd037209 */ /* 0x000fe40007810000 */
[----:B------:R-:W-:Y:S02]  /*5090*/  FMNMX.FTZ R4, R230, R4, !PT ;  /* 0x00000004e6047209 */ /* 0x000fe40007810000 */
[----:B------:R-:W-:Y:S02]  /*50a0*/  FMNMX.FTZ R2, R200, R2, !PT ;  /* 0x00000002c8027209 */ /* 0x000fe40007810000 */
[----:B------:R-:W-:Y:S02]  /*50b0*/  FMNMX.FTZ R0, R208, R3, !PT ;  /* 0x00000003d0007209 */ /* 0x000fe40007810000 */
[----:B------:R-:W-:Y:S01]  /*50c0*/  FMNMX.FTZ R3, R229, R4, !PT ;  /* 0x00000004e5037209 */ /* 0x000fe20007810000 */
[----:B------:R-:W1:Y:S01]  /*50d0*/  SHFL.BFLY PT, R5, R2, 0x2, 0x1f ;  /* 0x0c401f0002057f89 */ /* 0x000e6200000e0000 */
[----:B------:R-:W-:-:S02]  /*50e0*/  FSEL R206, R26, -INF , P1 ;  /* 0xff8000001ace7808 */ /* 0x000fc40000800000 */
[----:B------:R-:W-:Y:S02]  /*50f0*/  FMNMX.FTZ R3, R226, R3, !PT ;  /* 0x00000003e2037209 */ /* 0x000fe40007810000 */
[----:B------:R-:W-:Y:S02]  /*5100*/  FSEL R219, R27, -INF , P0 ;  /* 0xff8000001bdb7808 */ /* 0x000fe40000000000 */
[----:B------:R-:W-:Y:S01]  /*5110*/  FMNMX.FTZ R0, R206, R0, !PT ;  /* 0x00000000ce007209 */ /* 0x000fe20007810000 */
[----:B------:R-:W2:Y:S03]  /*5120*/  SHFL.BFLY PT, R4, R3, 0x2, 0x1f ;  /* 0x0c401f0003047f89 */ /* 0x000ea600000e0000 */
[----:B------:R-:W-:-:S05]  /*5130*/  FMNMX.FTZ R0, R219, R0, !PT ;  /* 0x00000000db007209 */ /* 0x000fca0007810000 */
[----:B------:R-:W3:Y:S01]  /*5140*/  SHFL.BFLY PT, R70, R0, 0x2, 0x1f ;  /* 0x0c401f0000467f89 */ /* 0x000ee200000e0000 */
[----:B-1----:R-:W-:-:S05]  /*5150*/  FMNMX.FTZ R2, R2, R5, !PT ;  /* 0x0000000502027209 */ /* 0x002fca0007810000 */
[----:B------:R-:W1:Y:S01]  /*5160*/  SHFL.BFLY PT, R71, R2, 0x1, 0x1f ;  /* 0x0c201f0002477f89 */ /* 0x000e6200000e0000 */
[----:B--2---:R-:W-:-:S05]  /*5170*/  FMNMX.FTZ R3, R3, R4, !PT ;  /* 0x0000000403037209 */ /* 0x004fca0007810000 */
[----:B------:R-:W2:Y:S01]  /*5180*/  SHFL.BFLY PT, R73, R3, 0x1, 0x1f ;  /* 0x0c201f0003497f89 */ /* 0x000ea200000e0000 */
[----:B---3--:R-:W-:Y:S01]  /*5190*/  FMNMX.FTZ R70, R0, R70, !PT ;  /* 0x0000004600467209 */ /* 0x008fe20007810000 */
[----:B------:R-:W-:-:S04]  /*51a0*/  IMAD.IADD R0, R7, 0x1, R6 ;  /* 0x0000000107007824 */ /* 0x000fc800078e0206 */
[----:B------:R-:W3:Y:S01]  /*51b0*/  SHFL.BFLY PT, R4, R70, 0x1, 0x1f ;  /* 0x0c201f0046047f89 */ /* 0x000ee200000e0000 */
[----:B------:R-:W-:-:S04]  /*51c0*/  IMNMX R0, R8, R0, PT ;  /* 0x0000000008007217 */ /* 0x000fc80003800200 */
[C---:B------:R-:W-:Y:S02]  /*51d0*/  ISETP.GT.AND P0, PT, R0.reuse, RZ, PT ;  /* 0x000000ff0000720c */ /* 0x040fe40003f04270 */
[C---:B------:R-:W-:Y:S02]  /*51e0*/  ISETP.GT.AND P5, PT, R0.reuse, 0x1, PT ;  /* 0x000000010000780c */ /* 0x040fe40003fa4270 */
[----:B------:R-:W-:Y:S02]  /*51f0*/  ISETP.GT.AND P2, PT, R0, 0x8, PT ;  /* 0x000000080000780c */ /* 0x000fe40003f44270 */
[----:B------:R-:W-:Y:S02]  /*5200*/  FSEL R7, R193, -INF , P0 ;  /* 0xff800000c1077808 */ /* 0x000fe40000000000 */
[----:B------:R-:W-:Y:S02]  /*5210*/  FSEL R60, R192, -INF , P5 ;  /* 0xff800000c03c7808 */ /* 0x000fe40002800000 */
[----:B-1----:R-:W-:-:S02]  /*5220*/  FMNMX.FTZ R71, R2, R71, !PT ;  /* 0x0000004702477209 */ /* 0x002fc40007810000 */
[C---:B------:R-:W-:Y:S02]  /*5230*/  ISETP.GT.AND P3, PT, R0.reuse, 0x9, PT ;  /* 0x000000090000780c */ /* 0x040fe40003f64270 */
[----:B------:R-:W-:Y:S01]  /*5240*/  FSEL R61, R191, -INF , P2 ;  /* 0xff800000bf3d7808 */ /* 0x000fe20001000000 */
[----:B------:R-:W-:Y:S01]  /*5250*/  IMAD.MOV.U32 R191, RZ, RZ, R212 ;  /* 0x000000ffffbf7224 */ /* 0x000fe200078e00d4 */
[----:B------:R-:W-:Y:S02]  /*5260*/  FMNMX.FTZ R2, R7, R60, !PT ;  /* 0x0000003c07027209 */ /* 0x000fe40007810000 */
[----:B------:R-:W-:Y:S02]  /*5270*/  ISETP.GT.AND P1, PT, R0, 0x10, PT ;  /* 0x000000100000780c */ /* 0x000fe40003f24270 */
[----:B------:R-:W-:Y:S01]  /*5280*/  FSEL R62, R190, -INF , P3 ;  /* 0xff800000be3e7808 */ /* 0x000fe20001800000 */
[----:B------:R-:W-:Y:S01]  /*5290*/  IMAD.MOV.U32 R190, RZ, RZ, R218 ;  /* 0x000000ffffbe7224 */ /* 0x000fe200078e00da */
[----:B------:R-:W-:-:S02]  /*52a0*/  FMNMX.FTZ R2, R61, R2, !PT ;  /* 0x000000023d027209 */ /* 0x000fc40007810000 */
[----:B--2---:R-:W-:Y:S02]  /*52b0*/  FMNMX.FTZ R73, R3, R73, !PT ;  /* 0x0000004903497209 */ /* 0x004fe40007810000 */
[C---:B------:R-:W-:Y:S02]  /*52c0*/  ISETP.GT.AND P2, PT, R0.reuse, 0x19, PT ;  /* 0x000000190000780c */ /* 0x040fe40003f44270 */
[----:B------:R-:W-:Y:S02]  /*52d0*/  ISETP.GT.AND P0, PT, R0, 0x11, PT ;  /* 0x000000110000780c */ /* 0x000fe40003f04270 */
[----:B------:R-:W-:Y:S02]  /*52e0*/  FSEL R63, R189, -INF , P1 ;  /* 0xff800000bd3f7808 */ /* 0x000fe40000800000 */
[----:B------:R-:W-:Y:S01]  /*52f0*/  FMNMX.FTZ R3, R62, R2, !PT ;  /* 0x000000023e037209 */ /* 0x000fe20007810000 */
[----:B------:R-:W-:Y:S01]  /*5300*/  FMUL.FTZ R2, R73, c[0x0][0x2d0] ;  /* 0x0000b40049027a20 */ /* 0x000fe20000410000 */
[----:B------:R-:W-:-:S02]  /*5310*/  FSEL R74, R186, -INF , P2 ;  /* 0xff800000ba4a7808 */ /* 0x000fc40001000000 */
[----:B------:R-:W-:Y:S02]  /*5320*/  FSETP.NEU.FTZ.AND P2, PT, R73, -INF , PT ;  /* 0xff8000004900780b */ /* 0x000fe40003f5d000 */
[----:B------:R-:W-:Y:S02]  /*5330*/  ISETP.GT.AND P5, PT, R0, 0x18, PT ;  /* 0x000000180000780c */ /* 0x000fe40003fa4270 */
[----:B------:R-:W-:Y:S02]  /*5340*/  FSEL R68, R188, -INF , P0 ;  /* 0xff800000bc447808 */ /* 0x000fe40000000000 */
[----:B------:R-:W-:Y:S02]  /*5350*/  FMNMX.FTZ R3, R63, R3, !PT ;  /* 0x000000033f037209 */ /* 0x000fe40007810000 */
[----:B---3--:R-:W-:Y:S02]  /*5360*/  FMNMX.FTZ R70, R70, R4, !PT ;  /* 0x0000000446467209 */ /* 0x008fe40007810000 */
[----:B------:R-:W-:-:S02]  /*5370*/  FSEL R4, R2, RZ, P2 ;  /* 0x000000ff02047208 */ /* 0x000fc40001000000 */
[----:B------:R-:W-:Y:S02]  /*5380*/  FSEL R69, R187, -INF , P5 ;  /* 0xff800000bb457808 */ /* 0x000fe40002800000 */
[----:B------:R-:W-:Y:S01]  /*5390*/  FMNMX.FTZ R2, R68, R3, !PT ;  /* 0x0000000344027209 */ /* 0x000fe20007810000 */
[--C-:B------:R-:W-:Y:S01]  /*53a0*/  FFMA.FTZ R3, R9, c[0x0][0x2d0], -R4.reuse ;  /* 0x0000b40009037a23 */ /* 0x100fe20000010804 */
[C---:B------:R-:W-:Y:S01]  /*53b0*/  ISETP.GT.AND P3, PT, R0.reuse, 0x20, PT ;  /* 0x000000200000780c */ /* 0x040fe20003f64270 */
[----:B------:R-:W-:Y:S01]  /*53c0*/  FFMA.FTZ R5, R11, c[0x0][0x2d0], -R4 ;  /* 0x0000b4000b057a23 */ /* 0x000fe20000010804 */
[----:B------:R-:W-:Y:S01]  /*53d0*/  FMNMX.FTZ R2, R69, R2, !PT ;  /* 0x0000000245027209 */ /* 0x000fe20007810000 */
[----:B------:R1:W-:Y:S01]  /*53e0*/  MUFU.EX2 R242, R3 ;  /* 0x0000000300f27308 */ /* 0x0003e20000000800 */
[----:B------:R-:W-:Y:S02]  /*53f0*/  ISETP.GT.AND P1, PT, R0, 0x21, PT ;  /* 0x000000210000780c */ /* 0x000fe40003f24270 */
[----:B------:R-:W-:-:S02]  /*5400*/  FSEL R75, R176, -INF , P3 ;  /* 0xff800000b04b7808 */ /* 0x000fc40001800000 */
[----:B------:R-:W-:Y:S02]  /*5410*/  FMNMX.FTZ R2, R74, R2, !PT ;  /* 0x000000024a027209 */ /* 0x000fe40007810000 */
[----:B------:R-:W-:Y:S01]  /*5420*/  ISETP.GT.AND P0, PT, R0, 0x28, PT ;  /* 0x000000280000780c */ /* 0x000fe20003f04270 */
[----:B------:R2:W-:Y:S01]  /*5430*/  MUFU.EX2 R221, R5 ;  /* 0x0000000500dd7308 */ /* 0x0005e20000000800 */
[----:B------:R-:W-:Y:S02]  /*5440*/  FSEL R90, R175, -INF , P1 ;  /* 0xff800000af5a7808 */ /* 0x000fe40000800000 */
[----:B------:R-:W-:Y:S02]  /*5450*/  FMNMX.FTZ R2, R75, R2, !PT ;  /* 0x000000024b027209 */ /* 0x000fe40007810000 */
[----:B------:R-:W-:Y:S02]  /*5460*/  FSEL R91, R172, -INF , P0 ;  /* 0xff800000ac5b7808 */ /* 0x000fe40000000000 */
[----:B------:R-:W-:Y:S01]  /*5470*/  ISETP.GT.AND P5, PT, R0, 0x29, PT ;  /* 0x000000290000780c */ /* 0x000fe20003fa4270 */
[C---:B-1----:R-:W-:Y:S01]  /*5480*/  FMUL.FTZ R3, R71.reuse, c[0x0][0x2d0] ;  /* 0x0000b40047037a20 */ /* 0x042fe20000410000 */
[----:B------:R-:W-:-:S02]  /*5490*/  FSETP.NEU.FTZ.AND P0, PT, R71, -INF , PT ;  /* 0xff8000004700780b */ /* 0x000fc40003f1d000 */
[----:B------:R-:W-:Y:S02]  /*54a0*/  FMNMX.FTZ R2, R90, R2, !PT ;  /* 0x000000025a027209 */ /* 0x000fe40007810000 */
[C---:B------:R-:W-:Y:S02]  /*54b0*/  ISETP.GT.AND P3, PT, R0.reuse, 0x30, PT ;  /* 0x000000300000780c */ /* 0x040fe40003f64270 */
[----:B------:R-:W-:Y:S02]  /*54c0*/  FSEL R92, R167, -INF , P5 ;  /* 0xff800000a75c7808 */ /* 0x000fe40002800000 */
[----:B------:R-:W-:Y:S02]  /*54d0*/  FSEL R3, R3, RZ, P0 ;  /* 0x000000ff03037208 */ /* 0x000fe40000000000 */
[----:B------:R-:W-:Y:S02]  /*54e0*/  FMNMX.FTZ R2, R91, R2, !PT ;  /* 0x000000025b027209 */ /* 0x000fe40007810000 */
[----:B------:R-:W-:Y:S01]  /*54f0*/  ISETP.GT.AND P2, PT, R0, 0x31, PT ;  /* 0x000000310000780c */ /* 0x000fe20003f44270 */
[--C-:B--2---:R-:W-:Y:S01]  /*5500*/  FFMA.FTZ R5, R10, c[0x0][0x2d0], -R3.reuse ;  /* 0x0000b4000a057a23 */ /* 0x104fe20000010803 */
[----:B------:R-:W-:Y:S01]  /*5510*/  FSEL R116, R103, -INF , P3 ;  /* 0xff80000067747808 */ /* 0x000fe20001800000 */
[----:B------:R-:W-:Y:S01]  /*5520*/  FFMA.FTZ R6, R17, c[0x0][0x2d0], -R3 ;  /* 0x0000b40011067a23 */ /* 0x000fe20000010803 */
[----:B------:R-:W-:Y:S01]  /*5530*/  FMNMX.FTZ R2, R92, R2, !PT ;  /* 0x000000025c027209 */ /* 0x000fe20007810000 */
[----:B------:R1:W-:Y:S01]  /*5540*/  MUFU.EX2 R188, R5 ;  /* 0x0000000500bc7308 */ /* 0x0003e20000000800 */
[----:B------:R-:W-:-:S02]  /*5550*/  ISETP.GT.AND P1, PT, R0, 0x38, PT ;  /* 0x000000380000780c */ /* 0x000fc40003f24270 */
[----:B------:R-:W-:Y:S02]  /*5560*/  FSEL R135, R102, -INF , P2 ;  /* 0xff80000066877808 */ /* 0x000fe40001000000 */
[----:B------:R-:W-:Y:S02]  /*5570*/  FMNMX.FTZ R2, R116, R2, !PT ;  /* 0x0000000274027209 */ /* 0x000fe40007810000 */
[C---:B------:R-:W-:Y:S01]  /*5580*/  ISETP.GT.AND P0, PT, R0.reuse, 0x39, PT ;  /* 0x000000390000780c */ /* 0x040fe20003f04270 */
[----:B------:R-:W-:Y:S01]  /*5590*/  MUFU.EX2 R192, R6 ;  /* 0x0000000600c07308 */ /* 0x000fe20000000800 */
[----:B------:R-:W-:Y:S02]  /*55a0*/  FSEL R138, R101, -INF , P1 ;  /* 0xff800000658a7808 */ /* 0x000fe40000800000 */
[----:B------:R-:W-:Y:S02]  /*55b0*/  FMNMX.FTZ R2, R135, R2, !PT ;  /* 0x0000000287027209 */ /* 0x000fe40007810000 */
[----:B------:R-:W-:-:S02]  /*55c0*/  ISETP.GT.AND P5, PT, R0, 0x40, PT ;  /* 0x000000400000780c */ /* 0x000fc40003fa4270 */
[----:B------:R-:W-:Y:S01]  /*55d0*/  FSEL R142, R100, -INF , P0 ;  /* 0xff800000648e7808 */ /* 0x000fe20000000000 */
[----:B-1----:R-:W-:Y:S01]  /*55e0*/  FFMA.FTZ R5, R12, c[0x0][0x2d0], -R3 ;  /* 0x0000b4000c057a23 */ /* 0x002fe20000010803 */
[----:B------:R-:W-:Y:S02]  /*55f0*/  FMNMX.FTZ R2, R138, R2, !PT ;  /* 0x000000028a027209 */ /* 0x000fe40007810000 */
[C---:B------:R-:W-:Y:S01]  /*5600*/  ISETP.GT.AND P3, PT, R0.reuse, 0x41, PT ;  /* 0x000000410000780c */ /* 0x040fe20003f64270 */
[----:B------:R1:W2:Y:S01]  /*5610*/  MUFU.EX2 R193, R5 ;  /* 0x0000000500c17308 */ /* 0x0002a20000000800 */
[----:B------:R-:W-:Y:S02]  /*5620*/  FSEL R145, R145, -INF , P5 ;  /* 0xff80000091917808 */ /* 0x000fe40002800000 */
[----:B------:R-:W-:Y:S02]  /*5630*/  ISETP.GT.AND P2, PT, R0, 0x48, PT ;  /* 0x000000480000780c */ /* 0x000fe40003f44270 */
[----:B------:R-:W-:-:S02]  /*5640*/  FSEL R153, R153, -INF , P3 ;  /* 0xff80000099997808 */ /* 0x000fc40001800000 */
[C---:B------:R-:W-:Y:S02]  /*5650*/  ISETP.GT.AND P1, PT, R0.reuse, 0x49, PT ;  /* 0x000000490000780c */ /* 0x040fe40003f24270 */
[----:B------:R-:W-:Y:S02]  /*5660*/  FSEL R155, R155, -INF , P2 ;  /* 0xff8000009b9b7808 */ /* 0x000fe40001000000 */
[----:B------:R-:W-:Y:S02]  /*5670*/  ISETP.GT.AND P0, PT, R0, 0x50, PT ;  /* 0x000000500000780c */ /* 0x000fe40003f04270 */
[----:B------:R-:W-:Y:S02]  /*5680*/  FSEL R156, R156, -INF , P1 ;  /* 0xff8000009c9c7808 */ /* 0x000fe40000800000 */
[----:B------:R-:W-:Y:S01]  /*5690*/  ISETP.GT.AND P2, PT, R0, 0x51, PT ;  /* 0x000000510000780c */ /* 0x000fe20003f44270 */
[----:B-1----:R-:W-:Y:S01]  /*56a0*/  FFMA.FTZ R5, R13, c[0x0][0x2d0], -R3 ;  /* 0x0000b4000d057a23 */ /* 0x002fe20000010803 */
[----:B------:R-:W-:-:S02]  /*56b0*/  FSEL R174, R174, -INF , P0 ;  /* 0xff800000aeae7808 */ /* 0x000fc40000000000 */
[C---:B------:R-:W-:Y:S01]  /*56c0*/  ISETP.GT.AND P1, PT, R0.reuse, 0x58, PT ;  /* 0x000000580000780c */ /* 0x040fe20003f24270 */
[----:B------:R1:W3:Y:S01]  /*56d0*/  MUFU.EX2 R198, R5 ;  /* 0x0000000500c67308 */ /* 0x0002e20000000800 */
[----:B------:R-:W-:Y:S02]  /*56e0*/  FSEL R173, R173, -INF , P2 ;  /* 0xff800000adad7808 */ /* 0x000fe40001000000 */
[----:B------:R-:W-:Y:S02]  /*56f0*/  ISETP.GT.AND P0, PT, R0, 0x59, PT ;  /* 0x000000590000780c */ /* 0x000fe40003f04270 */
[----:B------:R-:W-:Y:S02]  /*5700*/  FSEL R172, R66, -INF , P1 ;  /* 0xff80000042ac7808 */ /* 0x000fe40000800000 */
[----:B------:R-:W-:Y:S02]  /*5710*/  FSETP.NEU.FTZ.AND P3, PT, R70, -INF , PT ;  /* 0xff8000004600780b */ /* 0x000fe40003f7d000 */
[----:B------:R-:W-:-:S02]  /*5720*/  ISETP.GT.AND P2, PT, R0, 0x60, PT ;  /* 0x000000600000780c */ /* 0x000fc40003f44270 */
[----:B------:R-:W-:Y:S02]  /*5730*/  FSEL R167, R67, -INF , P0 ;  /* 0xff80000043a77808 */ /* 0x000fe40000000000 */
[----:B------:R-:W-:Y:S02]  /*5740*/  ISETP.GT.AND P1, PT, R0, 0x61, PT ;  /* 0x000000610000780c */ /* 0x000fe40003f24270 */
[----:B------:R-:W-:Y:S02]  /*5750*/  FSEL R165, R38, -INF , P2 ;  /* 0xff80000026a57808 */ /* 0x000fe40001000000 */
[----:B-1----:R-:W-:Y:S01]  /*5760*/  FMNMX.FTZ R5, R142, R2, !PT ;  /* 0x000000028e057209 */ /* 0x002fe20007810000 */
[----:B------:R-:W-:Y:S01]  /*5770*/  FMUL.FTZ R2, R70, c[0x0][0x2d0] ;  /* 0x0000b40046027a20 */ /* 0x000fe20000410000 */
[----:B------:R-:W-:Y:S02]  /*5780*/  ISETP.GT.AND P0, PT, R0, 0x68, PT ;  /* 0x000000680000780c */ /* 0x000fe40003f04270 */
[----:B------:R-:W-:-:S02]  /*5790*/  FMNMX.FTZ R5, R145, R5, !PT ;  /* 0x0000000591057209 */ /* 0x000fc40007810000 */
[----:B------:R-:W-:Y:S02]  /*57a0*/  FSEL R2, R2, RZ, P3 ;  /* 0x000000ff02027208 */ /* 0x000fe40001800000 */
[----:B------:R-:W-:Y:S02]  /*57b0*/  FMNMX.FTZ R5, R153, R5, !PT ;  /* 0x0000000599057209 */ /* 0x000fe40007810000 */
[----:B------:R-:W-:Y:S01]  /*57c0*/  ISETP.GT.AND P2, PT, R0, 0x69, PT ;  /* 0x000000690000780c */ /* 0x000fe20003f44270 */
[--C-:B------:R-:W-:Y:S01]  /*57d0*/  FFMA.FTZ R0, R18, c[0x0][0x2d0], -R2.reuse ;  /* 0x0000b40012007a23 */ /* 0x100fe20000010802 */
[----:B------:R-:W-:Y:S01]  /*57e0*/  FMNMX.FTZ R5, R155, R5, !PT ;  /* 0x000000059b057209 */ /* 0x000fe20007810000 */
[----:B------:R-:W-:Y:S01]  /*57f0*/  FFMA.FTZ R6, R14, c[0x0][0x2d0], -R2 ;  /* 0x0000b4000e067a23 */ /* 0x000fe20000010802 */
[----:B------:R-:W-:Y:S01]  /*5800*/  FSEL R164, R39, -INF , P1 ;  /* 0xff80000027a47808 */ /* 0x000fe20000800000 */
[----:B------:R-:W-:Y:S01]  /*5810*/  MUFU.EX2 R235, R0 ;  /* 0x0000000000eb7308 */ /* 0x000fe20000000800 */
[----:B------:R-:W-:-:S02]  /*5820*/  FMNMX.FTZ R5, R156, R5, !PT ;  /* 0x000000059c057209 */ /* 0x000fc40007810000 */
[----:B------:R-:W-:Y:S02]  /*5830*/  FSEL R163, R30, -INF , P0 ;  /* 0xff8000001ea37808 */ /* 0x000fe40000000000 */
[----:B------:R-:W-:Y:S02]  /*5840*/  FMNMX.FTZ R5, R174, R5, !PT ;  /* 0x00000005ae057209 */ /* 0x000fe40007810000 */
[----:B------:R-:W-:Y:S01]  /*5850*/  FSEL R162, R31, -INF , P2 ;  /* 0xff8000001fa27808 */ /* 0x000fe20001000000 */
[----:B------:R1:W-:Y:S01]  /*5860*/  MUFU.EX2 R249, R6 ;  /* 0x0000000600f97308 */ /* 0x0003e20000000800 */
[----:B------:R-:W-:Y:S02]  /*5870*/  FMNMX.FTZ R5, R173, R5, !PT ;  /* 0x00000005ad057209 */ /* 0x000fe40007810000 */
[----:B--2---:R-:W-:Y:S02]  /*5880*/  F2FP.PACK_AB R8, R193, R188 ;  /* 0x000000bcc108723e */ /* 0x004fe400000000ff */
[----:B------:R-:W-:-:S02]  /*5890*/  FMNMX.FTZ R5, R172, R5, !PT ;  /* 0x00000005ac057209 */ /* 0x000fc40007810000 */
[----:B---3--:R-:W-:Y:S02]  /*58a0*/  F2FP.PACK_AB R10, R192, R198 ;  /* 0x000000c6c00a723e */ /* 0x008fe400000000ff */
[----:B------:R-:W-:-:S04]  /*58b0*/  FMNMX.FTZ R5, R167, R5, !PT ;  /* 0x00000005a7057209 */ /* 0x000fc80007810000 */
[----:B------:R-:W-:Y:S01]  /*58c0*/  FMNMX.FTZ R5, R165, R5, !PT ;  /* 0x00000005a5057209 */ /* 0x000fe20007810000 */
[----:B-1----:R-:W-:-:S03]  /*58d0*/  FFMA.FTZ R6, R15, c[0x0][0x2d0], -R2 ;  /* 0x0000b4000f067a23 */ /* 0x002fc60000010802 */
[----:B------:R-:W-:Y:S01]  /*58e0*/  FMNMX.FTZ R0, R164, R5, !PT ;  /* 0x00000005a4007209 */ /* 0x000fe20007810000 */
[----:B------:R-:W-:Y:S01]  /*58f0*/  FFMA.FTZ R5, R19, c[0x0][0x2d0], -R3 ;  /* 0x0000b40013057a23 */ /* 0x000fe20000010803 */
[----:B------:R1:W2:Y:S02]  /*5900*/  MUFU.EX2 R244, R6 ;  /* 0x0000000600f47308 */ /* 0x0002a40000000800 */
[----:B------:R-:W-:-:S04]  /*5910*/  FMNMX.FTZ R0, R163, R0, !PT ;  /* 0x00000000a3007209 */ /* 0x000fc80007810000 */
[----:B------:R-:W-:Y:S02]  /*5920*/  FMNMX.FTZ R0, R162, R0, !PT ;  /* 0x00000000a2007209 */ /* 0x000fe40007810000 */
[----:B------:R3:W-:Y:S01]  /*5930*/  MUFU.EX2 R220, R5 ;  /* 0x0000000500dc7308 */ /* 0x0007e20000000800 */
[----:B-1----:R-:W-:Y:S01]  /*5940*/  FFMA.FTZ R6, R16, c[0x0][0x2d0], -R2 ;  /* 0x0000b40010067a23 */ /* 0x002fe20000010802 */
[----:B--2---:R-:W-:-:S06]  /*5950*/  F2FP.PACK_AB R9, R244, R249 ;  /* 0x000000f9f409723e */ /* 0x004fcc00000000ff */
[----:B------:R1:W2:Y:S01]  /*5960*/  MUFU.EX2 R246, R6 ;  /* 0x0000000600f67308 */ /* 0x0002a20000000800 */
[----:B---3--:R-:W-:-:S07]  /*5970*/  FFMA.FTZ R5, R22, c[0x0][0x2d0], -R3 ;  /* 0x0000b40016057a23 */ /* 0x008fce0000010803 */
[----:B------:R3:W4:Y:S01]  /*5980*/  MUFU.EX2 R195, R5 ;  /* 0x0000000500c37308 */ /* 0x0007220000000800 */
[----:B-1----:R-:W1:Y:S01]  /*5990*/  SHFL.BFLY PT, R6, R0, 0x2, 0x1f ;  /* 0x0c401f0000067f89 */ /* 0x002e6200000e0000 */
[----:B--2---:R-:W-:Y:S01]  /*59a0*/  F2FP.PACK_AB R11, R235, R246 ;  /* 0x000000f6eb0b723e */ /* 0x004fe200000000ff */
[----:B---3--:R-:W-:-:S06]  /*59b0*/  FFMA.FTZ R5, R23, c[0x0][0x2d0], -R3 ;  /* 0x0000b40017057a23 */ /* 0x008fcc0000010803 */
[C---:B------:R-:W-:Y:S01]  /*59c0*/  HMMA.16816.F32 R32, R8.reuse, R80, RZ ;  /* 0x000000500820723c */ /* 0x040fe200000018ff */
[----:B----4-:R-:W-:Y:S01]  /*59d0*/  F2FP.PACK_AB R12, R195, R220 ;  /* 0x000000dcc30c723e */ /* 0x010fe200000000ff */
[----:B------:R2:W-:Y:S06]  /*59e0*/  MUFU.EX2 R210, R5 ;  /* 0x0000000500d27308 */ /* 0x0005ec0000000800 */
[----:B------:R-:W-:Y:S01]  /*59f0*/  HMMA.16816.F32 R64, R8, R84, RZ ;  /* 0x000000540840723c */ /* 0x000fe200000018ff */
[----:B-1----:R-:W-:-:S07]  /*5a00*/  FMNMX.FTZ R0, R0, R6, !PT ;  /* 0x0000000600007209 */ /* 0x002fce0007810000 */
[C---:B------:R-:W-:Y:S01]  /*5a10*/  HMMA.16816.F32 R36, R8.reuse, R48, RZ ;  /* 0x000000300824723c */ /* 0x040fe200000018ff */
[----:B--2---:R-:W-:Y:S01]  /*5a20*/  FFMA.FTZ R5, R24, c[0x0][0x2d0], -R3 ;  /* 0x0000b40018057a23 */ /* 0x004fe20000010803 */
[----:B------:R-:W1:Y:S03]  /*5a30*/  SHFL.BFLY PT, R6, R0, 0x1, 0x1f ;  /* 0x0c201f0000067f89 */ /* 0x000e6600000e0000 */
[----:B------:R2:W3:Y:S03]  /*5a40*/  MUFU.EX2 R211, R5 ;  /* 0x0000000500d37308 */ /* 0x0004e60000000800 */
[C---:B------:R-:W-:Y:S08]  /*5a50*/  HMMA.16816.F32 R16, R8.reuse, R56, RZ ;  /* 0x000000380810723c */ /* 0x040ff000000018ff */
[----:B------:R-:W-:Y:S01]  /*5a60*/  HMMA.16816.F32 R28, R8, R82, RZ ;  /* 0x00000052081c723c */ /* 0x000fe200000018ff */
[----:B--2---:R-:W-:Y:S01]  /*5a70*/  FFMA.FTZ R5, R20, c[0x0][0x2d0], -R2 ;  /* 0x0000b40014057a23 */ /* 0x004fe20000010802 */
[----:B---3--:R-:W-:-:S03]  /*5a80*/  F2FP.PACK_AB R14, R211, R210 ;  /* 0x000000d2d30e723e */ /* 0x008fc600000000ff */
[----:B------:R2:W-:Y:S02]  /*5a90*/  MUFU.EX2 R185, R5 ;  /* 0x0000000500b97308 */ /* 0x0005e40000000800 */
[--C-:B--2---:R-:W-:Y:S02]  /*5aa0*/  FFMA.FTZ R5, R21, c[0x0][0x2d0], -R2.reuse ;  /* 0x0000b40015057a23 */ /* 0x104fe40000010802 */
[C---:B------:R-:W-:Y:S04]  /*5ab0*/  HMMA.16816.F32 R20, R8.reuse, R50, RZ ;  /* 0x000000320814723c */ /* 0x040fe800000018ff */
[----:B------:R2:W3:Y:S02]  /*5ac0*/  MUFU.EX2 R186, R5 ;  /* 0x0000000500ba7308 */ /* 0x0004e40000000800 */
[--C-:B--2---:R-:W-:Y:S01]  /*5ad0*/  FFMA.FTZ R5, R25, c[0x0][0x2d0], -R2.reuse ;  /* 0x0000b40019057a23 */ /* 0x104fe20000010802 */
[----:B---3--:R-:W-:Y:S01]  /*5ae0*/  F2FP.PACK_AB R13, R186, R185 ;  /* 0x000000b9ba0d723e */ /* 0x008fe200000000ff */
[C---:B------:R-:W-:Y:S04]  /*5af0*/  HMMA.16816.F32 R24, R8.reuse, R86, RZ ;  /* 0x000000560818723c */ /* 0x040fe800000018ff */
[----:B------:R2:W-:Y:S04]  /*5b00*/  MUFU.EX2 R189, R5 ;  /* 0x0000000500bd7308 */ /* 0x0005e80000000800 */
[----:B------:R-:W-:Y:S01]  /*5b10*/  HMMA.16816.F32 R8, R8, R58, RZ ;  /* 0x0000003a0808723c */ /* 0x000fe200000018ff */
[----:B--2---:R-:W-:Y:S01]  /*5b20*/  FFMA.FTZ R5, R72, c[0x0][0x2d0], -R2 ;  /* 0x0000b40048057a23 */ /* 0x004fe20000010802 */
[----:B-1----:R-:W-:-:S03]  /*5b30*/  FMNMX.FTZ R72, R0, R6, !PT ;  /* 0x0000000600487209 */ /* 0x002fc60007810000 */
[----:B------:R1:W2:Y:S01]  /*5b40*/  MUFU.EX2 R215, R5 ;  /* 0x0000000500d77308 */ /* 0x0002a20000000800 */
[C---:B------:R-:W-:Y:S01]  /*5b50*/  FSETP.NEU.FTZ.AND P0, PT, R72.reuse, -INF , PT ;  /* 0xff8000004800780b */ /* 0x040fe20003f1d000 */
[----:B------:R-:W-:-:S05]  /*5b60*/  FMUL.FTZ R0, R72, c[0x0][0x2d0] ;  /* 0x0000b40048007a20 */ /* 0x000fca0000410000 */
[----:B------:R-:W-:Y:S01]  /*5b70*/  FSEL R0, R0, RZ, P0 ;  /* 0x000000ff00007208 */ /* 0x000fe20000000000 */
[----:B-1----:R-:W-:Y:S01]  /*5b80*/  FFMA.FTZ R5, R88, c[0x0][0x2d0], -R4 ;  /* 0x0000b40058057a23 */ /* 0x002fe20000010804 */
[----:B--2---:R-:W-:-:S03]  /*5b90*/  F2FP.PACK_AB R15, R215, R189 ;  /* 0x000000bdd70f723e */ /* 0x004fc600000000ff */
[----:B------:R1:W-:Y:S04]  /*5ba0*/  MUFU.EX2 R213, R5 ;  /* 0x0000000500d57308 */ /* 0x0003e80000000800 */
        /* <DEDUP_REMOVED lines=12> */
[----:B------:R1:W-:Y:S02]  /*5c70*/  MUFU.EX2 R6, R5 ;  /* 0x0000000500067308 */ /* 0x0003e40000000800 */
[----:B-1----:R-:W-:-:S06]  /*5c80*/  FFMA.FTZ R5, R7, c[0x0][0x2d0], -R0 ;  /* 0x0000b40007057a23 */ /* 0x002fcc0000010800 */
[----:B------:R1:W-:Y:S02]  /*5c90*/  MUFU.EX2 R161, R5 ;  /* 0x0000000500a17308 */ /* 0x0003e40000000800 */
[----:B-1----:R-:W-:-:S06]  /*5ca0*/  FFMA.FTZ R5, R60, c[0x0][0x2d0], -R0 ;  /* 0x0000b4003c057a23 */ /* 0x002fcc0000010800 */
[----:B------:R1:W3:Y:S02]  /*5cb0*/  MUFU.EX2 R7, R5 ;  /* 0x0000000500077308 */ /* 0x0002e40000000800 */
[----:B-1----:R-:W-:-:S06]  /*5cc0*/  FFMA.FTZ R5, R61, c[0x0][0x2d0], -R0 ;  /* 0x0000b4003d057a23 */ /* 0x002fcc0000010800 */
[----:B------:R1:W-:Y:S02]  /*5cd0*/  MUFU.EX2 R175, R5 ;  /* 0x0000000500af7308 */ /* 0x0003e40000000800 */
[----:B-1----:R-:W-:-:S06]  /*5ce0*/  FFMA.FTZ R5, R62, c[0x0][0x2d0], -R0 ;  /* 0x0000b4003e057a23 */ /* 0x002fcc0000010800 */
[----:B------:R1:W4:Y:S02]  /*5cf0*/  MUFU.EX2 R176, R5 ;  /* 0x0000000500b07308 */ /* 0x0003240000000800 */
[----:B-1----:R-:W-:-:S06]  /*5d00*/  FFMA.FTZ R5, R95, c[0x0][0x2d0], -R4 ;  /* 0x0000b4005f057a23 */ /* 0x002fcc0000010804 */
[----:B------:R1:W-:Y:S02]  /*5d10*/  MUFU.EX2 R187, R5 ;  /* 0x0000000500bb7308 */ /* 0x0003e40000000800 */
[----:B-1----:R-:W-:Y:S02]  /*5d20*/  FFMA.FTZ R5, R96, c[0x0][0x2d0], -R4 ;  /* 0x0000b40060057a23 */ /* 0x002fe40000010804 */
[----:B------:R-:W-:Y:S04]  /*5d30*/  HMMA.16816.F32 R96, R12, R78, R8 ;  /* 0x0000004e0c60723c */ /* 0x000fe80000001808 */
[----:B------:R1:W1:Y:S03]  /*5d40*/  MUFU.EX2 R119, R5 ;  /* 0x0000000500777308 */ /* 0x0002660000000800 */
[----:B------:R-:W-:-:S02]  /*5d50*/  F2FP.PACK_AB R8, R221, R242 ;  /* 0x000000f2dd08723e */ /* 0x000fc400000000ff */
[----:B--2---:R-:W-:Y:S02]  /*5d60*/  F2FP.PACK_AB R10, R214, R213 ;  /* 0x000000d5d60a723e */ /* 0x004fe400000000ff */
[----:B---3--:R-:W-:Y:S02]  /*5d70*/  F2FP.PACK_AB R9, R7, R161 ;  /* 0x000000a10709723e */ /* 0x008fe400000000ff */
[----:B----4-:R-:W-:Y:S01]  /*5d80*/  F2FP.PACK_AB R11, R176, R175 ;  /* 0x000000afb00b723e */ /* 0x010fe200000000ff */
[----:B-1----:R-:W-:-:S06]  /*5d90*/  FFMA.FTZ R5, R63, c[0x0][0x2d0], -R0 ;  /* 0x0000b4003f057a23 */ /* 0x002fcc0000010800 */
[C---:B------:R-:W-:Y:S01]  /*5da0*/  HMMA.16816.F32 R28, R8.reuse, R84, RZ ;  /* 0x00000054081c723c */ /* 0x040fe200000018ff */
[----:B------:R1:W-:Y:S07]  /*5db0*/  MUFU.EX2 R217, R5 ;  /* 0x0000000500d97308 */ /* 0x0003ee0000000800 */
[C---:B------:R-:W-:Y:S08]  /*5dc0*/  HMMA.16816.F32 R20, R8.reuse, R48, RZ ;  /* 0x000000300814723c */ /* 0x040ff000000018ff */
[----:B------:R-:W-:Y:S01]  /*5dd0*/  HMMA.16816.F32 R24, R8, R86, RZ ;  /* 0x000000560818723c */ /* 0x000fe200000018ff */
[----:B-1----:R-:W-:-:S02]  /*5de0*/  FFMA.FTZ R5, R68, c[0x0][0x2d0], -R0 ;  /* 0x0000b40044057a23 */ /* 0x002fc40000010800 */
[----:B------:R-:W-:Y:S02]  /*5df0*/  IMAD.MOV.U32 R68, RZ, RZ, R215 ;  /* 0x000000ffff447224 */ /* 0x000fe400078e00d7 */
[----:B------:R1:W2:Y:S03]  /*5e00*/  MUFU.EX2 R216, R5 ;  /* 0x0000000500d87308 */ /* 0x0002a60000000800 */
[C---:B------:R-:W-:Y:S08]  /*5e10*/  HMMA.16816.F32 R12, R8.reuse, R56, RZ ;  /* 0x00000038080c723c */ /* 0x040ff000000018ff */
[----:B------:R-:W-:Y:S01]  /*5e20*/  HMMA.16816.F32 R16, R8, R50, RZ ;  /* 0x000000320810723c */ /* 0x000fe200000018ff */
[----:B-1----:R-:W-:-:S02]  /*5e30*/  FFMA.FTZ R5, R69, c[0x0][0x2d0], -R0 ;  /* 0x0000b40045057a23 */ /* 0x002fc40000010800 */
[----:B------:R-:W-:-:S05]  /*5e40*/  IMAD.MOV.U32 R69, RZ, RZ, R119 ;  /* 0x000000ffff457224 */ /* 0x000fca00078e0077 */
[C---:B------:R-:W-:Y:S01]  /*5e50*/  HMMA.16816.F32 R36, R8.reuse, R80, RZ ;  /* 0x000000500824723c */ /* 0x040fe200000018ff */
[----:B------:R1:W-:Y:S07]  /*5e60*/  MUFU.EX2 R119, R5 ;  /* 0x0000000500777308 */ /* 0x0003ee0000000800 */
[C---:B------:R-:W-:Y:S08]  /*5e70*/  HMMA.16816.F32 R32, R8.reuse, R82, RZ ;  /* 0x000000520820723c */ /* 0x040ff000000018ff */
[----:B------:R-:W-:Y:S01]  /*5e80*/  HMMA.16816.F32 R56, R8, R58, RZ ;  /* 0x0000003a0838723c */ /* 0x000fe200000018ff */
[----:B-1----:R-:W-:-:S04]  /*5e90*/  FFMA.FTZ R5, R74, c[0x0][0x2d0], -R0 ;  /* 0x0000b4004a057a23 */ /* 0x002fc80000010800 */
[----:B------:R1:W3:Y:S02]  /*5ea0*/  MUFU.EX2 R74, R5 ;  /* 0x00000005004a7308 */ /* 0x0002e40000000800 */
[----:B------:R-:W-:Y:S02]  /*5eb0*/  F2FP.PACK_AB R8, R6, R236 ;  /* 0x000000ec0608723e */ /* 0x000fe400000000ff */
[----:B--2---:R-:W-:Y:S02]  /*5ec0*/  F2FP.PACK_AB R9, R216, R217 ;  /* 0x000000d9d809723e */ /* 0x004fe400000000ff */
[----:B------:R-:W-:Y:S01]  /*5ed0*/  F2FP.PACK_AB R10, R69, R187 ;  /* 0x000000bb450a723e */ /* 0x000fe200000000ff */
[----:B-1----:R-:W-:Y:S01]  /*5ee0*/  FFMA.FTZ R5, R139, c[0x0][0x2d0], -R4 ;  /* 0x0000b4008b057a23 */ /* 0x002fe20000010804 */
[----:B---3--:R-:W-:-:S03]  /*5ef0*/  F2FP.PACK_AB R11, R74, R119 ;  /* 0x000000774a0b723e */ /* 0x008fc600000000ff */
[----:B------:R1:W-:Y:S04]  /*5f00*/  MUFU.EX2 R252, R5 ;  /* 0x0000000500fc7308 */ /* 0x0003e80000000800 */
[C---:B------:R-:W-:Y:S08]  /*5f10*/  HMMA.16816.F32 R80, R8.reuse, R44, R28 ;  /* 0x0000002c0850723c */ /* 0x040ff0000000181c */
[----:B------:R-:W-:Y:S01]  /*5f20*/  HMMA.16816.F32 R64, R8, R40, R20 ;  /* 0x000000280840723c */ /* 0x000fe20000001814 */
[----:B------:R-:W2:Y:S01]  /*5f30*/  LDSM.16.MT88.4 R20, [R224+0x1000] ;  /* 0x00100000e014783b */ /* 0x000ea20000004200 */
[----:B-1----:R-:W-:-:S02]  /*5f40*/  FFMA.FTZ R5, R140, c[0x0][0x2d0], -R4 ;  /* 0x0000b4008c057a23 */ /* 0x002fc40000010804 */
[----:B------:R-:W-:Y:S02]  /*5f50*/  IMAD.MOV.U32 R140, RZ, RZ, R204 ;  /* 0x000000ffff8c7224 */ /* 0x000fe400078e00cc */
[----:B------:R1:W-:Y:S02]  /*5f60*/  MUFU.EX2 R60, R5 ;  /* 0x00000005003c7308 */ /* 0x0003e40000000800 */
[C---:B------:R-:W-:Y:S01]  /*5f70*/  HMMA.16816.F32 R48, R8.reuse, R76, R12 ;  /* 0x0000004c0830723c */ /* 0x040fe2000000180c */
[----:B------:R-:W-:Y:S07]  /*5f80*/  LDSM.16.MT88.4 R12, [R225+0x1000] ;  /* 0x00100000e10c783b */ /* 0x000fee0000004200 */
[----:B------:R-:W-:Y:S01]  /*5f90*/  HMMA.16816.F32 R44, R8, R46, R24 ;  /* 0x0000002e082c723c */ /* 0x000fe20000001818 */
[----:B------:R-:W-:Y:S01]  /*5fa0*/  LDSM.16.MT88.4 R24, [R227+0x1000] ;  /* 0x00100000e318783b */ /* 0x000fe20000004200 */
[----:B-1----:R-:W-:-:S06]  /*5fb0*/  FFMA.FTZ R5, R141, c[0x0][0x2d0], -R4 ;  /* 0x0000b4008d057a23 */ /* 0x002fcc0000010804 */
[C---:B------:R-:W-:Y:S01]  /*5fc0*/  HMMA.16816.F32 R40, R8.reuse, R42, R16 ;  /* 0x0000002a0828723c */ /* 0x040fe20000001810 */
[----:B------:R-:W-:Y:S01]  /*5fd0*/  IMAD.MOV.U32 R141, RZ, RZ, R211 ;  /* 0x000000ffff8d7224 */ /* 0x000fe200078e00d3 */
[----:B------:R-:W1:Y:S01]  /*5fe0*/  LDSM.16.MT88.4 R16, [R228+0x1000] ;  /* 0x00100000e410783b */ /* 0x000e620000004200 */
[----:B------:R3:W-:Y:S05]  /*5ff0*/  MUFU.EX2 R139, R5 ;  /* 0x00000005008b7308 */ /* 0x0007ea0000000800 */
[C---:B------:R-:W-:Y:S08]  /*6000*/  HMMA.16816.F32 R84, R8.reuse, R52, R36 ;  /* 0x000000340854723c */ /* 0x040ff00000001824 */
[----:B------:R-:W-:Y:S01]  /*6010*/  HMMA.16816.F32 R32, R8, R54, R32 ;  /* 0x000000360820723c */ /* 0x000fe20000001820 */
[----:B---3--:R-:W-:-:S02]  /*6020*/  FFMA.FTZ R5, R143, c[0x0][0x2d0], -R4 ;  /* 0x0000b4008f057a23 */ /* 0x008fc40000010804 */
[----:B------:R-:W-:Y:S02]  /*6030*/  IMAD.MOV.U32 R143, RZ, RZ, R210 ;  /* 0x000000ffff8f7224 */ /* 0x000fe400078e00d2 */
[----:B------:R3:W-:Y:S03]  /*6040*/  MUFU.EX2 R61, R5 ;  /* 0x00000005003d7308 */ /* 0x0007e60000000800 */
[----:B------:R-:W-:Y:S01]  /*6050*/  HMMA.16816.F32 R28, R8, R78, R56 ;  /* 0x0000004e081c723c */ /* 0x000fe20000001838 */
[----:B---3--:R-:W-:Y:S02]  /*6060*/  FFMA.FTZ R5, R75, c[0x0][0x2d0], -R0 ;  /* 0x0000b4004b057a23 */ /* 0x008fe40000010800 */
[----:B------:R-:W-:Y:S02]  /*6070*/  IMAD.MOV.U32 R75, RZ, RZ, R209 ;  /* 0x000000ffff4b7224 */ /* 0x000fe400078e00d1 */
[----:B------:R3:W-:Y:S02]  /*6080*/  MUFU.EX2 R247, R5 ;  /* 0x0000000500f77308 */ /* 0x0007e40000000800 */
[----:B---3--:R-:W-:-:S02]  /*6090*/  FFMA.FTZ R5, R132, c[0x0][0x2d0], -R3 ;  /* 0x0000b40084057a23 */ /* 0x008fc40000010803 */
[----:B------:R-:W-:-:S04]  /*60a0*/  IMAD.MOV.U32 R132, RZ, RZ, R220 ;  /* 0x000000ffff847224 */ /* 0x000fc800078e00dc */
[----:B------:R3:W-:Y:S02]  /*60b0*/  MUFU.EX2 R245, R5 ;  /* 0x0000000500f57308 */ /* 0x0007e40000000800 */
[----:B---3--:R-:W-:Y:S02]  /*60c0*/  FFMA.FTZ R5, R133, c[0x0][0x2d0], -R3 ;  /* 0x0000b40085057a23 */ /* 0x008fe40000010803 */
[----:B------:R-:W-:-:S04]  /*60d0*/  IMAD.MOV.U32 R133, RZ, RZ, R219 ;  /* 0x000000ffff857224 */ /* 0x000fc800078e00db */
[----:B------:R3:W4:Y:S02]  /*60e0*/  MUFU.EX2 R248, R5 ;  /* 0x0000000500f87308 */ /* 0x0007240000000800 */
[----:B---3--:R-:W-:Y:S01]  /*60f0*/  FFMA.FTZ R5, R134, c[0x0][0x2d0], -R3 ;  /* 0x0000b40086057a23 */ /* 0x008fe20000010803 */
[----:B----4-:R-:W-:Y:S01]  /*6100*/  F2FP.PACK_AB R8, R248, R245 ;  /* 0x000000f5f808723e */ /* 0x010fe200000000ff */
        /* <DEDUP_REMOVED lines=8> */
[----:B------:R3:W-:Y:S01]  /*6190*/  MUFU.EX2 R223, R5 ;  /* 0x0000000500df7308 */ /* 0x0007e20000000800 */
[----:B------:R-:W-:Y:S02]  /*61a0*/  IMAD.MOV.U32 R75, RZ, RZ, R141 ;  /* 0x000000ffff4b7224 */ /* 0x000fe400078e008d */
[----:B------:R-:W-:Y:S02]  /*61b0*/  IMAD.MOV.U32 R141, RZ, RZ, R189 ;  /* 0x000000ffff8d7224 */ /* 0x000fe400078e00bd */
[----:B------:R-:W-:Y:S02]  /*61c0*/  IMAD.MOV.U32 R189, RZ, RZ, R200 ;  /* 0x000000ffffbd7224 */ /* 0x000fe400078e00c8 */
[----:B---3--:R-:W-:-:S04]  /*61d0*/  FFMA.FTZ R5, R118, c[0x0][0x2d0], -R2 ;  /* 0x0000b40076057a23 */ /* 0x008fc80000010802 */
        /* <DEDUP_REMOVED lines=9> */
[----:B----4-:R-:W-:-:S05]  /*6270*/  F2FP.PACK_AB R11, R222, R220 ;  /* 0x000000dcde0b723e */ /* 0x010fca00000000ff */
[----:B------:R3:W4:Y:S02]  /*6280*/  MUFU.EX2 R219, R5 ;  /* 0x0000000500db7308 */ /* 0x0007240000000800 */
[C---:B--2---:R-:W-:Y:S08]  /*6290*/  HMMA.16816.F32 R52, R8.reuse, R20, R128 ;  /* 0x000000140834723c */ /* 0x044ff00000001880 */
[----:B-1----:R-:W-:Y:S01]  /*62a0*/  HMMA.16816.F32 R60, R8, R16, R124 ;  /* 0x00000010083c723c */ /* 0x002fe2000000187c */
[----:B---3--:R-:W-:-:S04]  /*62b0*/  FFMA.FTZ R5, R91, c[0x0][0x2d0], -R0 ;  /* 0x0000b4005b057a23 */ /* 0x008fc80000010800 */
[----:B------:R1:W-:Y:S03]  /*62c0*/  MUFU.EX2 R218, R5 ;  /* 0x0000000500da7308 */ /* 0x0003e60000000800 */
[C---:B------:R-:W-:Y:S08]  /*62d0*/  HMMA.16816.F32 R88, R8.reuse, R12, R120 ;  /* 0x0000000c0858723c */ /* 0x040ff00000001878 */
[----:B------:R-:W-:Y:S01]  /*62e0*/  HMMA.16816.F32 R100, R8, R24, R100 ;  /* 0x000000180864723c */ /* 0x000fe20000001864 */
[----:B-1----:R-:W-:-:S07]  /*62f0*/  FFMA.FTZ R5, R92, c[0x0][0x2d0], -R0 ;  /* 0x0000b4005c057a23 */ /* 0x002fce0000010800 */
[C---:B------:R-:W-:Y:S01]  /*6300*/  HMMA.16816.F32 R36, R8.reuse, R22, R112 ;  /* 0x000000160824723c */ /* 0x040fe20000001870 */
[----:B------:R1:W2:Y:S07]  /*6310*/  MUFU.EX2 R215, R5 ;  /* 0x0000000500d77308 */ /* 0x0002ae0000000800 */
[C---:B------:R-:W-:Y:S08]  /*6320*/  HMMA.16816.F32 R56, R8.reuse, R18, R108 ;  /* 0x000000120838723c */ /* 0x040ff0000000186c */
[----:B------:R-:W-:Y:S01]  /*6330*/  HMMA.16816.F32 R92, R8, R14, R104 ;  /* 0x0000000e085c723c */ /* 0x000fe20000001868 */
[----:B-1----:R-:W-:-:S04]  /*6340*/  FFMA.FTZ R5, R157, c[0x0][0x2d0], -R4 ;  /* 0x0000b4009d057a23 */ /* 0x002fc80000010804 */
[----:B------:R1:W-:Y:S03]  /*6350*/  MUFU.EX2 R209, R5 ;  /* 0x0000000500d17308 */ /* 0x0003e60000000800 */
[----:B------:R-:W-:Y:S07]  /*6360*/  HMMA.16816.F32 R96, R8, R26, R96 ;  /* 0x0000001a0860723c */ /* 0x000fee0000001860 */
[----:B------:R-:W-:-:S02]  /*6370*/  F2FP.PACK_AB R8, R137, R252 ;  /* 0x000000fc8908723e */ /* 0x000fc400000000ff */
[----:B----4-:R-:W-:Y:S02]  /*6380*/  F2FP.PACK_AB R9, R219, R247 ;  /* 0x000000f7db09723e */ /* 0x010fe400000000ff */
[----:B------:R-:W-:Y:S02]  /*6390*/  F2FP.PACK_AB R10, R136, R139 ;  /* 0x0000008b880a723e */ /* 0x000fe400000000ff */
[----:B--2---:R-:W-:Y:S01]  /*63a0*/  F2FP.PACK_AB R11, R215, R218 ;  /* 0x000000dad70b723e */ /* 0x004fe200000000ff */
[--C-:B-1----:R-:W-:Y:S02]  /*63b0*/  FFMA.FTZ R5, R158, c[0x0][0x2d0], -R4.reuse ;  /* 0x0000b4009e057a23 */ /* 0x102fe40000010804 */
[----:B------:R-:W-:Y:S02]  /*63c0*/  IMAD.MOV.U32 R158, RZ, RZ, R193 ;  /* 0x000000ffff9e7224 */ /* 0x000fe400078e00c1 */
[----:B------:R1:W-:Y:S02]  /*63d0*/  MUFU.EX2 R210, R5 ;  /* 0x0000000500d27308 */ /* 0x0003e40000000800 */
[C---:B------:R-:W-:Y:S08]  /*63e0*/  HMMA.16816.F32 R104, R8.reuse, R20, R84 ;  /* 0x000000140868723c */ /* 0x040ff00000001854 */
[----:B------:R-:W-:Y:S01]  /*63f0*/  HMMA.16816.F32 R108, R8, R22, R32 ;  /* 0x00000016086c723c */ /* 0x000fe20000001820 */
[----:B------:R-:W2:Y:S01]  /*6400*/  LDSM.16.MT88.4 R20, [R224+0x1800] ;  /* 0x00180000e014783b */ /* 0x000ea20000004200 */
[----:B-1----:R-:W-:-:S06]  /*6410*/  FFMA.FTZ R5, R159, c[0x0][0x2d0], -R4 ;  /* 0x0000b4009f057a23 */ /* 0x002fcc0000010804 */
[C---:B------:R-:W-:Y:S01]  /*6420*/  HMMA.16816.F32 R80, R8.reuse, R16, R80 ;  /* 0x000000100850723c */ /* 0x040fe20000001850 */
[----:B------:R-:W-:Y:S01]  /*6430*/  IMAD.MOV.U32 R159, RZ, RZ, R188 ;  /* 0x000000ffff9f7224 */ /* 0x000fe200078e00bc */
[----:B------:R1:W-:Y:S06]  /*6440*/  MUFU.EX2 R211, R5 ;  /* 0x0000000500d37308 */ /* 0x0003ec0000000800 */
[C---:B------:R-:W-:Y:S01]  /*6450*/  HMMA.16816.F32 R76, R8.reuse, R18, R44 ;  /* 0x00000012084c723c */ /* 0x040fe2000000182c */
[----:B------:R-:W3:Y:S07]  /*6460*/  LDSM.16.MT88.4 R16, [R228+0x1800] ;  /* 0x00180000e410783b */ /* 0x000eee0000004200 */
[----:B------:R-:W-:Y:S01]  /*6470*/  HMMA.16816.F32 R64, R8, R12, R64 ;  /* 0x0000000c0840723c */ /* 0x000fe20000001840 */
[----:B-1----:R-:W-:-:S02]  /*6480*/  FFMA.FTZ R5, R160, c[0x0][0x2d0], -R4 ;  /* 0x0000b400a0057a23 */ /* 0x002fc40000010804 */
[----:B------:R-:W-:Y:S02]  /*6490*/  IMAD.MOV.U32 R160, RZ, RZ, R187 ;  /* 0x000000ffffa07224 */ /* 0x000fe400078e00bb */
[----:B------:R1:W-:Y:S03]  /*64a0*/  MUFU.EX2 R212, R5 ;  /* 0x0000000500d47308 */ /* 0x0003e60000000800 */
[C---:B------:R-:W-:Y:S01]  /*64b0*/  HMMA.16816.F32 R40, R8.reuse, R14, R40 ;  /* 0x0000000e0828723c */ /* 0x040fe20000001828 */
[----:B------:R-:W4:Y:S07]  /*64c0*/  LDSM.16.MT88.4 R12, [R225+0x1800] ;  /* 0x00180000e10c783b */ /* 0x000f2e0000004200 */
[----:B------:R-:W-:Y:S01]  /*64d0*/  HMMA.16816.F32 R32, R8, R24, R48 ;  /* 0x000000180820723c */ /* 0x000fe20000001830 */
[----:B-1----:R-:W-:-:S07]  /*64e0*/  FFMA.FTZ R5, R116, c[0x0][0x2d0], -R0 ;  /* 0x0000b40074057a23 */ /* 0x002fce0000010800 */
[----:B------:R-:W-:Y:S01]  /*64f0*/  HMMA.16816.F32 R28, R8, R26, R28 ;  /* 0x0000001a081c723c */ /* 0x000fe2000000181c */
[----:B------:R-:W1:Y:S01]  /*6500*/  LDSM.16.MT88.4 R24, [R227+0x1800] ;  /* 0x00180000e318783b */ /* 0x000e620000004200 */
[----:B------:R2:W-:Y:S02]  /*6510*/  MUFU.EX2 R205, R5 ;  /* 0x0000000500cd7308 */ /* 0x0005e40000000800 */
[----:B--2---:R-:W-:Y:S02]  /*6520*/  FFMA.FTZ R5, R150, c[0x0][0x2d0], -R3 ;  /* 0x0000b40096057a23 */ /* 0x004fe40000010803 */
[----:B------:R-:W-:-:S04]  /*6530*/  IMAD.MOV.U32 R150, RZ, RZ, R206 ;  /* 0x000000ffff967224 */ /* 0x000fc800078e00ce */
[----:B------:R2:W-:Y:S02]  /*6540*/  MUFU.EX2 R204, R5 ;  /* 0x0000000500cc7308 */ /* 0x0005e40000000800 */
[----:B--2---:R-:W-:Y:S02]  /*6550*/  FFMA.FTZ R5, R151, c[0x0][0x2d0], -R3 ;  /* 0x0000b40097057a23 */ /* 0x004fe40000010803 */
[----:B------:R-:W-:-:S04]  /*6560*/  IMAD.MOV.U32 R151, RZ, RZ, R192 ;  /* 0x000000ffff977224 */ /* 0x000fc800078e00c0 */
[----:B------:R2:W1:Y:S02]  /*6570*/  MUFU.EX2 R206, R5 ;  /* 0x0000000500ce7308 */ /* 0x0004640000000800 */
[----:B--2---:R-:W-:Y:S01]  /*6580*/  FFMA.FTZ R5, R152, c[0x0][0x2d0], -R3 ;  /* 0x0000b40098057a23 */ /* 0x004fe20000010803 */
[----:B-1----:R-:W-:Y:S01]  /*6590*/  F2FP.PACK_AB R8, R206, R204 ;  /* 0x000000ccce08723e */ /* 0x002fe200000000ff */
[----:B------:R-:W-:-:S04]  /*65a0*/  IMAD.MOV.U32 R152, RZ, RZ, R207 ;  /* 0x000000ffff987224 */ /* 0x000fc800078e00cf */
[----:B------:R1:W-:Y:S02]  /*65b0*/  MUFU.EX2 R207, R5 ;  /* 0x0000000500cf7308 */ /* 0x0003e40000000800 */
[----:B-1----:R-:W-:Y:S02]  /*65c0*/  FFMA.FTZ R5, R154, c[0x0][0x2d0], -R3 ;  /* 0x0000b4009a057a23 */ /* 0x002fe40000010803 */
[----:B------:R-:W-:-:S04]  /*65d0*/  IMAD.MOV.U32 R154, RZ, RZ, R208 ;  /* 0x000000ffff9a7224 */ /* 0x000fc800078e00d0 */
[----:B------:R1:W2:Y:S02]  /*65e0*/  MUFU.EX2 R208, R5 ;  /* 0x0000000500d07308 */ /* 0x0002a40000000800 */
[----:B-1----:R-:W-:Y:S01]  /*65f0*/  FFMA.FTZ R5, R148, c[0x0][0x2d0], -R2 ;  /* 0x0000b40094057a23 */ /* 0x002fe20000010802 */
[----:B--2---:R-:W-:Y:S01]  /*6600*/  F2FP.PACK_AB R10, R208, R207 ;  /* 0x000000cfd00a723e */ /* 0x004fe200000000ff */
[----:B------:R-:W-:Y:S02]  /*6610*/  IMAD.MOV.U32 R148, RZ, RZ, R134 ;  /* 0x000000ffff947224 */ /* 0x000fe400078e0086 */
[----:B------:R-:W-:Y:S02]  /*6620*/  IMAD.MOV.U32 R134, RZ, RZ, R143 ;  /* 0x000000ffff867224 */ /* 0x000fe400078e008f */
[----:B------:R-:W-:Y:S02]  /*6630*/  IMAD.MOV.U32 R143, RZ, RZ, R68 ;  /* 0x000000ffff8f7224 */ /* 0x000fe400078e0044 */
[----:B------:R-:W-:-:S02]  /*6640*/  IMAD.MOV.U32 R68, RZ, RZ, R190 ;  /* 0x000000ffff447224 */ /* 0x000fc400078e00be */
[----:B------:R-:W-:Y:S02]  /*6650*/  IMAD.MOV.U32 R190, RZ, RZ, R203 ;  /* 0x000000ffffbe7224 */ /* 0x000fe400078e00cb */
[----:B------:R1:W-:Y:S01]  /*6660*/  MUFU.EX2 R203, R5 ;  /* 0x0000000500cb7308 */ /* 0x0003e20000000800 */
[----:B------:R-:W-:Y:S02]  /*6670*/  IMAD.MOV.U32 R75, RZ, RZ, R143 ;  /* 0x000000ffff4b7224 */ /* 0x000fe400078e008f */
[----:B------:R-:W-:Y:S02]  /*6680*/  IMAD.MOV.U32 R143, RZ, RZ, R141 ;  /* 0x000000ffff8f7224 */ /* 0x000fe400078e008d */
[----:B------:R-:W-:Y:S02]  /*6690*/  IMAD.MOV.U32 R141, RZ, RZ, R198 ;  /* 0x000000ffff8d7224 */ /* 0x000fe400078e00c6 */
[----:B------:R-:W-:Y:S02]  /*66a0*/  IMAD.MOV.U32 R157, RZ, RZ, R134 ;  /* 0x000000ffff9d7224 */ /* 0x000fe400078e0086 */
[----:B------:R-:W-:-:S02]  /*66b0*/  IMAD.MOV.U32 R134, RZ, RZ, R185 ;  /* 0x000000ffff867224 */ /* 0x000fc400078e00b9 */
[----:B-1----:R-:W-:Y:S02]  /*66c0*/  FFMA.FTZ R5, R147, c[0x0][0x2d0], -R2 ;  /* 0x0000b40093057a23 */ /* 0x002fe40000010802 */
[----:B------:R-:W-:Y:S02]  /*66d0*/  IMAD.MOV.U32 R147, RZ, RZ, R186 ;  /* 0x000000ffff937224 */ /* 0x000fe400078e00ba */
[----:B------:R1:W2:Y:S02]  /*66e0*/  MUFU.EX2 R200, R5 ;  /* 0x0000000500c87308 */ /* 0x0002a40000000800 */
[----:B-1----:R-:W-:Y:S01]  /*66f0*/  FFMA.FTZ R5, R149, c[0x0][0x2d0], -R2 ;  /* 0x0000b40095057a23 */ /* 0x002fe20000010802 */
[----:B--2---:R-:W-:Y:S01]  /*6700*/  F2FP.PACK_AB R9, R200, R203 ;  /* 0x000000cbc809723e */ /* 0x004fe200000000ff */
[----:B------:R-:W-:-:S04]  /*6710*/  IMAD.MOV.U32 R149, RZ, RZ, R201 ;  /* 0x000000ffff957224 */ /* 0x000fc800078e00c9 */
[----:B------:R1:W-:Y:S02]  /*6720*/  MUFU.EX2 R201, R5 ;  /* 0x0000000500c97308 */ /* 0x0003e40000000800 */
[----:B-1----:R-:W-:Y:S02]  /*6730*/  FFMA.FTZ R5, R146, c[0x0][0x2d0], -R2 ;  /* 0x0000b40092057a23 */ /* 0x002fe40000010802 */
[----:B------:R-:W-:-:S04]  /*6740*/  IMAD.MOV.U32 R146, RZ, RZ, R202 ;  /* 0x000000ffff927224 */ /* 0x000fc800078e00ca */
[----:B------:R1:W2:Y:S02]  /*6750*/  MUFU.EX2 R202, R5 ;  /* 0x0000000500ca7308 */ /* 0x0002a40000000800 */
[----:B-1----:R-:W-:Y:S01]  /*6760*/  FFMA.FTZ R5, R135, c[0x0][0x2d0], -R0 ;  /* 0x0000b40087057a23 */ /* 0x002fe20000010800 */
[----:B--2---:R-:W-:Y:S01]  /*6770*/  F2FP.PACK_AB R11, R202, R201 ;  /* 0x000000c9ca0b723e */ /* 0x004fe200000000ff */
[----:B------:R-:W-:-:S04]  /*6780*/  IMAD.MOV.U32 R135, RZ, RZ, R199 ;  /* 0x000000ffff877224 */ /* 0x000fc800078e00c7 */
[----:B------:R1:W2:Y:S02]  /*6790*/  MUFU.EX2 R199, R5 ;  /* 0x0000000500c77308 */ /* 0x0002a40000000800 */
[C---:B------:R-:W-:Y:S08]  /*67a0*/  HMMA.16816.F32 R112, R8.reuse, R20, R52 ;  /* 0x000000140870723c */ /* 0x040ff00000001834 */
[----:B------:R-:W-:Y:S01]  /*67b0*/  HMMA.16816.F32 R84, R8, R22, R36 ;  /* 0x000000160854723c */ /* 0x000fe20000001824 */
[----:B-1----:R-:W-:-:S02]  /*67c0*/  FFMA.FTZ R5, R138, c[0x0][0x2d0], -R0 ;  /* 0x0000b4008a057a23 */ /* 0x002fc40000010800 */
[----:B------:R-:W-:Y:S02]  /*67d0*/  IMAD.MOV.U32 R138, RZ, RZ, R117 ;  /* 0x000000ffff8a7224 */ /* 0x000fe400078e0075 */
[----:B------:R1:W-:Y:S03]  /*67e0*/  MUFU.EX2 R198, R5 ;  /* 0x0000000500c67308 */ /* 0x0003e60000000800 */
[C---:B---3--:R-:W-:Y:S08]  /*67f0*/  HMMA.16816.F32 R60, R8.reuse, R16, R60 ;  /* 0x00000010083c723c */ /* 0x048ff0000000183c */
[----:B------:R-:W-:Y:S01]  /*6800*/  HMMA.16816.F32 R56, R8, R18, R56 ;  /* 0x000000120838723c */ /* 0x000fe20000001838 */
[----:B-1----:R-:W-:-:S07]  /*6810*/  FFMA.FTZ R5, R142, c[0x0][0x2d0], -R0 ;  /* 0x0000b4008e057a23 */ /* 0x002fce0000010800 */
[C---:B----4-:R-:W-:Y:S01]  /*6820*/  HMMA.16816.F32 R52, R8.reuse, R12, R88 ;  /* 0x0000000c0834723c */ /* 0x050fe20000001858 */
[----:B------:R-:W-:Y:S02]  /*6830*/  IMAD.MOV.U32 R142, RZ, RZ, R189 ;  /* 0x000000ffff8e7224 */ /* 0x000fe400078e00bd */
[----:B------:R-:W-:Y:S02]  /*6840*/  IMAD.MOV.U32 R189, RZ, RZ, R197 ;  /* 0x000000ffffbd7224 */ /* 0x000fe400078e00c5 */
[----:B------:R1:W3:Y:S03]  /*6850*/  MUFU.EX2 R197, R5 ;  /* 0x0000000500c57308 */ /* 0x0002e60000000800 */
[C---:B------:R-:W-:Y:S08]  /*6860*/  HMMA.16816.F32 R48, R8.reuse, R14, R92 ;  /* 0x0000000e0830723c */ /* 0x040ff0000000185c */
[----:B------:R-:W-:Y:S01]  /*6870*/  HMMA.16816.F32 R44, R8, R24, R100 ;  /* 0x00000018082c723c */ /* 0x000fe20000001864 */
[----:B-1----:R-:W-:-:S02]  /*6880*/  FFMA.FTZ R5, R180, c[0x0][0x2d0], -R4 ;  /* 0x0000b400b4057a23 */ /* 0x002fc40000010804 */
[----:B------:R-:W-:-:S05]  /*6890*/  IMAD.MOV.U32 R180, RZ, RZ, R191 ;  /* 0x000000ffffb47224 */ /* 0x000fca00078e00bf */
[----:B------:R-:W-:Y:S01]  /*68a0*/  HMMA.16816.F32 R36, R8, R26, R96 ;  /* 0x0000001a0824723c */ /* 0x000fe20000001860 */
[----:B------:R1:W-:Y:S06]  /*68b0*/  MUFU.EX2 R191, R5 ;  /* 0x0000000500bf7308 */ /* 0x0003ec0000000800 */
[----:B------:R-:W-:Y:S02]  /*68c0*/  F2FP.PACK_AB R8, R210, R209 ;  /* 0x000000d1d208723e */ /* 0x000fe400000000ff */
[----:B--2---:R-:W-:Y:S02]  /*68d0*/  F2FP.PACK_AB R9, R199, R205 ;  /* 0x000000cdc709723e */ /* 0x004fe400000000ff */
[----:B------:R-:W-:-:S02]  /*68e0*/  F2FP.PACK_AB R10, R212, R211 ;  /* 0x000000d3d40a723e */ /* 0x000fc400000000ff */
[----:B---3--:R-:W-:Y:S01]  /*68f0*/  F2FP.PACK_AB R11, R197, R198 ;  /* 0x000000c6c50b723e */ /* 0x008fe200000000ff */
[----:B-1----:R-:W-:Y:S02]  /*6900*/  FFMA.FTZ R5, R181, c[0x0][0x2d0], -R4 ;  /* 0x0000b400b5057a23 */ /* 0x002fe40000010804 */
[----:B------:R-:W-:-:S04]  /*6910*/  IMAD.MOV.U32 R181, RZ, RZ, R68 ;  /* 0x000000ffffb57224 */ /* 0x000fc800078e0044 */
[----:B------:R-:W-:Y:S01]  /*6920*/  HMMA.16816.F32 R92, R8, R18, R76 ;  /* 0x00000012085c723c */ /* 0x000fe2000000184c */
[----:B------:R1:W-:Y:S01]  /*6930*/  MUFU.EX2 R193, R5 ;  /* 0x0000000500c17308 */ /* 0x0003e20000000800 */
[----:B------:R-:W-:-:S06]  /*6940*/  IMAD.MOV.U32 R68, RZ, RZ, R195 ;  /* 0x000000ffff447224 */ /* 0x000fcc00078e00c3 */
[C---:B------:R-:W-:Y:S08]  /*6950*/  HMMA.16816.F32 R104, R8.reuse, R20, R104 ;  /* 0x000000140868723c */ /* 0x040ff00000001868 */
[----:B------:R-:W-:Y:S01]  /*6960*/  HMMA.16816.F32 R108, R8, R22, R108 ;  /* 0x00000016086c723c */ /* 0x000fe2000000186c */
[----:B-1----:R-:W-:Y:S01]  /*6970*/  FFMA.FTZ R5, R182, c[0x0][0x2d0], -R4 ;  /* 0x0000b400b6057a23 */ /* 0x002fe20000010804 */
[----:B------:R-:W1:Y:S01]  /*6980*/  LDSM.16.MT88.4 R20, [R224+0x2000] ;  /* 0x00200000e014783b */ /* 0x000e620000004200 */
[----:B------:R-:W-:-:S02]  /*6990*/  IMAD.MOV.U32 R182, RZ, RZ, R189 ;  /* 0x000000ffffb67224 */ /* 0x000fc400078e00bd */
[----:B------:R2:W-:Y:S03]  /*69a0*/  MUFU.EX2 R195, R5 ;  /* 0x0000000500c37308 */ /* 0x0005e60000000800 */
[C---:B------:R-:W-:Y:S08]  /*69b0*/  HMMA.16816.F32 R88, R8.reuse, R12, R64 ;  /* 0x0000000c0858723c */ /* 0x040ff00000001840 */
[----:B------:R-:W-:Y:S01]  /*69c0*/  HMMA.16816.F32 R76, R8, R14, R40 ;  /* 0x0000000e084c723c */ /* 0x000fe20000001828 */
[----:B------:R-:W3:Y:S01]  /*69d0*/  LDSM.16.MT88.4 R12, [R225+0x2000] ;  /* 0x00200000e10c783b */ /* 0x000ee20000004200 */
[----:B--2---:R-:W-:-:S02]  /*69e0*/  FFMA.FTZ R5, R183, c[0x0][0x2d0], -R4 ;  /* 0x0000b400b7057a23 */ /* 0x004fc40000010804 */
[----:B------:R-:W-:-:S04]  /*69f0*/  IMAD.MOV.U32 R183, RZ, RZ, R196 ;  /* 0x000000ffffb77224 */ /* 0x000fc800078e00c4 */
[C---:B------:R-:W-:Y:S01]  /*6a00*/  HMMA.16816.F32 R100, R8.reuse, R16, R80 ;  /* 0x000000100864723c */ /* 0x040fe20000001850 */
[----:B------:R2:W-:Y:S01]  /*6a10*/  MUFU.EX2 R196, R5 ;  /* 0x0000000500c47308 */ /* 0x0005e20000000800 */
[----:B------:R-:W4:Y:S06]  /*6a20*/  LDSM.16.MT88.4 R16, [R228+0x2000] ;  /* 0x00200000e410783b */ /* 0x000f2c0000004200 */
[C---:B------:R-:W-:Y:S08]  /*6a30*/  HMMA.16816.F32 R32, R8.reuse, R24, R32 ;  /* 0x000000180820723c */ /* 0x040ff00000001820 */
[----:B------:R-:W-:Y:S01]  /*6a40*/  HMMA.16816.F32 R28, R8, R26, R28 ;  /* 0x0000001a081c723c */ /* 0x000fe2000000181c */
[----:B--2---:R-:W-:Y:S01]  /*6a50*/  FFMA.FTZ R5, R145, c[0x0][0x2d0], -R0 ;  /* 0x0000b40091057a23 */ /* 0x004fe20000010800 */
[----:B------:R-:W2:Y:S01]  /*6a60*/  LDSM.16.MT88.4 R24, [R227+0x2000] ;  /* 0x00200000e318783b */ /* 0x000ea20000004200 */
[----:B------:R-:W-:-:S02]  /*6a70*/  IMAD.MOV.U32 R145, RZ, RZ, R190 ;  /* 0x000000ffff917224 */ /* 0x000fc400078e00be */
[----:B------:R1:W-:Y:S02]  /*6a80*/  MUFU.EX2 R189, R5 ;  /* 0x0000000500bd7308 */ /* 0x0003e40000000800 */
[----:B-1----:R-:W-:-:S06]  /*6a90*/  FFMA.FTZ R5, R171, c[0x0][0x2d0], -R3 ;  /* 0x0000b400ab057a23 */ /* 0x002fcc0000010803 */
[----:B------:R1:W-:Y:S02]  /*6aa0*/  MUFU.EX2 R188, R5 ;  /* 0x0000000500bc7308 */ /* 0x0003e40000000800 */
[----:B-1----:R-:W-:Y:S02]  /*6ab0*/  FFMA.FTZ R5, R177, c[0x0][0x2d0], -R3 ;  /* 0x0000b400b1057a23 */ /* 0x002fe40000010803 */
[----:B------:R-:W-:-:S04]  /*6ac0*/  IMAD.MOV.U32 R177, RZ, RZ, R184 ;  /* 0x000000ffffb17224 */ /* 0x000fc800078e00b8 */
[----:B------:R1:W1:Y:S02]  /*6ad0*/  MUFU.EX2 R190, R5 ;  /* 0x0000000500be7308 */ /* 0x0002640000000800 */
[----:B-1----:R-:W-:Y:S01]  /*6ae0*/  FFMA.FTZ R5, R178, c[0x0][0x2d0], -R3 ;  /* 0x0000b400b2057a23 */ /* 0x002fe20000010803 */
[----:B------:R-:W-:Y:S01]  /*6af0*/  F2FP.PACK_AB R8, R190, R188 ;  /* 0x000000bcbe08723e */ /* 0x000fe200000000ff */
[----:B------:R-:W-:-:S04]  /*6b00*/  IMAD.MOV.U32 R178, RZ, RZ, R194 ;  /* 0x000000ffffb27224 */ /* 0x000fc800078e00c2 */
[----:B------:R1:W-:Y:S02]  /*6b10*/  MUFU.EX2 R192, R5 ;  /* 0x0000000500c07308 */ /* 0x0003e40000000800 */
[----:B-1----:R-:W-:-:S06]  /*6b20*/  FFMA.FTZ R5, R179, c[0x0][0x2d0], -R3 ;  /* 0x0000b400b3057a23 */ /* 0x002fcc0000010803 */
[----:B------:R1:W1:Y:S02]  /*6b30*/  MUFU.EX2 R194, R5 ;  /* 0x0000000500c27308 */ /* 0x0002640000000800 */
[----:B-1----:R-:W-:Y:S01]  /*6b40*/  FFMA.FTZ R5, R170, c[0x0][0x2d0], -R2 ;  /* 0x0000b400aa057a23 */ /* 0x002fe20000010802 */
[----:B------:R-:W-:-:S05]  /*6b50*/  F2FP.PACK_AB R10, R194, R192 ;  /* 0x000000c0c20a723e */ /* 0x000fca00000000ff */
        /* <DEDUP_REMOVED lines=10> */
[----:B------:R1:W1:Y:S02]  /*6c00*/  MUFU.EX2 R118, R5 ;  /* 0x0000000500767308 */ /* 0x0002640000000800 */
[C---:B------:R-:W-:Y:S08]  /*6c10*/  HMMA.16816.F32 R128, R8.reuse, R20, R112 ;  /* 0x000000140880723c */ /* 0x040ff00000001870 */
[----:B------:R-:W-:Y:S01]  /*6c20*/  HMMA.16816.F32 R124, R8, R22, R84 ;  /* 0x00000016087c723c */ /* 0x000fe20000001854 */
[----:B-1----:R-:W-:-:S04]  /*6c30*/  FFMA.FTZ R5, R155, c[0x0][0x2d0], -R0 ;  /* 0x0000b4009b057a23 */ /* 0x002fc80000010800 */
[----:B------:R1:W-:Y:S03]  /*6c40*/  MUFU.EX2 R117, R5 ;  /* 0x0000000500757308 */ /* 0x0003e60000000800 */
[C---:B---3--:R-:W-:Y:S08]  /*6c50*/  HMMA.16816.F32 R96, R8.reuse, R12, R52 ;  /* 0x0000000c0860723c */ /* 0x048ff00000001834 */
[----:B----4-:R-:W-:Y:S01]  /*6c60*/  HMMA.16816.F32 R120, R8, R16, R60 ;  /* 0x000000100878723c */ /* 0x010fe2000000183c */
[----:B-1----:R-:W-:-:S07]  /*6c70*/  FFMA.FTZ R5, R156, c[0x0][0x2d0], -R0 ;  /* 0x0000b4009c057a23 */ /* 0x002fce0000010800 */
[C---:B------:R-:W-:Y:S01]  /*6c80*/  HMMA.16816.F32 R112, R8.reuse, R18, R56 ;  /* 0x000000120870723c */ /* 0x040fe20000001838 */
[----:B------:R1:W3:Y:S07]  /*6c90*/  MUFU.EX2 R116, R5 ;  /* 0x0000000500747308 */ /* 0x0002ee0000000800 */
[C---:B------:R-:W-:Y:S08]  /*6ca0*/  HMMA.16816.F32 R84, R8.reuse, R14, R48 ;  /* 0x0000000e0854723c */ /* 0x040ff00000001830 */
[----:B--2---:R-:W-:Y:S01]  /*6cb0*/  HMMA.16816.F32 R80, R8, R24, R44 ;  /* 0x000000180850723c */ /* 0x004fe2000000182c */
[----:B-1----:R-:W-:-:S02]  /*6cc0*/  FFMA.FTZ R5, R178, c[0x0][0x2d0], -R4 ;  /* 0x0000b400b2057a23 */ /* 0x002fc40000010804 */
[----:B------:R-:W-:Y:S02]  /*6cd0*/  IMAD.MOV.U32 R178, RZ, RZ, R177 ;  /* 0x000000ffffb27224 */ /* 0x000fe400078e00b1 */
[----:B------:R-:W-:-:S03]  /*6ce0*/  IMAD.MOV.U32 R177, RZ, RZ, R145 ;  /* 0x000000ffffb17224 */ /* 0x000fc600078e0091 */
[----:B------:R-:W-:Y:S01]  /*6cf0*/  HMMA.16816.F32 R52, R8, R26, R36 ;  /* 0x0000001a0834723c */ /* 0x000fe20000001824 */
[----:B------:R-:W-:Y:S02]  /*6d00*/  IMAD.MOV.U32 R145, RZ, RZ, R183 ;  /* 0x000000ffff917224 */ /* 0x000fe400078e00b7 */
[----:B------:R-:W-:Y:S02]  /*6d10*/  IMAD.MOV.U32 R183, RZ, RZ, R182 ;  /* 0x000000ffffb77224 */ /* 0x000fe400078e00b6 */
[----:B------:R-:W-:Y:S02]  /*6d20*/  IMAD.MOV.U32 R182, RZ, RZ, R181 ;  /* 0x000000ffffb67224 */ /* 0x000fe400078e00b5 */
[----:B------:R-:W-:Y:S01]  /*6d30*/  F2FP.PACK_AB R8, R193, R191 ;  /* 0x000000bfc108723e */ /* 0x000fe200000000ff */
[----:B------:R-:W-:Y:S01]  /*6d40*/  IMAD.MOV.U32 R181, RZ, RZ, R180 ;  /* 0x000000ffffb57224 */ /* 0x000fe200078e00b4 */
[----:B------:R-:W-:Y:S01]  /*6d50*/  F2FP.PACK_AB R9, R118, R189 ;  /* 0x000000bd7609723e */ /* 0x000fe200000000ff */
[----:B------:R-:W-:Y:S01]  /*6d60*/  IMAD.MOV.U32 R180, RZ, RZ, R142 ;  /* 0x000000ffffb47224 */ /* 0x000fe200078e008e */
[----:B------:R-:W-:Y:S01]  /*6d70*/  F2FP.PACK_AB R10, R196, R195 ;  /* 0x000000c3c40a723e */ /* 0x000fe200000000ff */
[----:B------:R-:W-:Y:S01]  /*6d80*/  IMAD.MOV.U32 R142, RZ, RZ, R138 ;  /* 0x000000ffff8e7224 */ /* 0x000fe200078e008a */
[----:B---3--:R-:W-:Y:S01]  /*6d90*/  F2FP.PACK_AB R11, R116, R117 ;  /* 0x00000075740b723e */ /* 0x008fe200000000ff */
[----:B------:R-:W-:-:S02]  /*6da0*/  IMAD.MOV.U32 R138, RZ, RZ, R135 ;  /* 0x000000ffff8a7224 */ /* 0x000fc400078e0087 */
[----:B------:R-:W-:Y:S02]  /*6db0*/  IMAD.MOV.U32 R135, RZ, RZ, R146 ;  /* 0x000000ffff877224 */ /* 0x000fe400078e0092 */
[----:B------:R-:W-:Y:S02]  /*6dc0*/  IMAD.MOV.U32 R146, RZ, RZ, R149 ;  /* 0x000000ffff927224 */ /* 0x000fe400078e0095 */
[----:B------:R-:W-:Y:S01]  /*6dd0*/  HMMA.16816.F32 R48, R8, R16, R100 ;  /* 0x000000100830723c */ /* 0x000fe20000001864 */
[----:B------:R1:W-:Y:S01]  /*6de0*/  MUFU.EX2 R101, R5 ;  /* 0x0000000500657308 */ /* 0x0003e20000000800 */
[----:B------:R-:W-:Y:S02]  /*6df0*/  IMAD.MOV.U32 R149, RZ, RZ, R148 ;  /* 0x000000ffff957224 */ /* 0x000fe400078e0094 */
[----:B------:R-:W-:Y:S02]  /*6e00*/  IMAD.MOV.U32 R148, RZ, RZ, R154 ;  /* 0x000000ffff947224 */ /* 0x000fe400078e009a */
[----:B------:R-:W-:-:S02]  /*6e10*/  IMAD.MOV.U32 R154, RZ, RZ, R152 ;  /* 0x000000ffff9a7224 */ /* 0x000fc400078e0098 */
[C---:B------:R-:W-:Y:S01]  /*6e20*/  HMMA.16816.F32 R64, R8.reuse, R20, R104 ;  /* 0x000000140840723c */ /* 0x040fe20000001868 */
[----:B------:R-:W-:Y:S02]  /*6e30*/  IMAD.MOV.U32 R152, RZ, RZ, R150 ;  /* 0x000000ffff987224 */ /* 0x000fe400078e0096 */
[----:B------:R-:W-:Y:S02]  /*6e40*/  IMAD.MOV.U32 R150, RZ, RZ, R133 ;  /* 0x000000ffff967224 */ /* 0x000fe400078e0085 */
[----:B------:R-:W-:Y:S02]  /*6e50*/  IMAD.MOV.U32 R133, RZ, RZ, R236 ;  /* 0x000000ffff857224 */ /* 0x000fe400078e00ec */
[----:B------:R2:W5:Y:S01]  /*6e60*/  LDL.LU R236, [R1+0x94] ;  /* 0x0000940001ec7983 */ /* 0x0005620000300800 */
[----:B------:R-:W-:Y:S01]  /*6e70*/  HMMA.16816.F32 R168, R8, R24, R32 ;  /* 0x0000001808a8723c */ /* 0x000fe20000001820 */
[----:B-1----:R-:W-:Y:S02]  /*6e80*/  FFMA.FTZ R5, R178, c[0x0][0x2d0], -R3 ;  /* 0x0000b400b2057a23 */ /* 0x002fe40000010803 */
[----:B------:R-:W-:-:S02]  /*6e90*/  IMAD.MOV.U32 R178, RZ, RZ, R177 ;  /* 0x000000ffffb27224 */ /* 0x000fc400078e00b1 */
[----:B------:R1:W-:Y:S01]  /*6ea0*/  MUFU.EX2 R102, R5 ;  /* 0x0000000500667308 */ /* 0x0003e20000000800 */
[----:B------:R-:W-:Y:S02]  /*6eb0*/  IMAD.MOV.U32 R177, RZ, RZ, R145 ;  /* 0x000000ffffb17224 */ /* 0x000fe400078e0091 */
[----:B------:R-:W-:Y:S01]  /*6ec0*/  IMAD.MOV.U32 R145, RZ, RZ, R183 ;  /* 0x000000ffff917224 */ /* 0x000fe200078e00b7 */
[----:B------:R-:W-:Y:S01]  /*6ed0*/  HMMA.16816.F32 R44, R8, R18, R92 ;  /* 0x00000012082c723c */ /* 0x000fe2000000185c */
[----:B------:R-:W-:Y:S01]  /*6ee0*/  IMAD.MOV.U32 R183, RZ, RZ, R182 ;  /* 0x000000ffffb77224 */ /* 0x000fe200078e00b6 */
[----:B------:R-:W-:Y:S01]  /*6ef0*/  LDSM.16.MT88.4 R16, [R228+0x2800] ;  /* 0x00280000e410783b */ /* 0x000fe20000004200 */
[----:B------:R-:W-:Y:S02]  /*6f00*/  IMAD.MOV.U32 R182, RZ, RZ, R181 ;  /* 0x000000ffffb67224 */ /* 0x000fe400078e00b5 */
[----:B------:R-:W-:-:S03]  /*6f10*/  IMAD.MOV.U32 R181, RZ, RZ, R180 ;  /* 0x000000ffffb57224 */ /* 0x000fc600078e00b4 */
[C---:B------:R-:W-:Y:S01]  /*6f20*/  HMMA.16816.F32 R60, R8.reuse, R22, R108 ;  /* 0x00000016083c723c */ /* 0x040fe2000000186c */
[----:B-1----:R-:W-:Y:S01]  /*6f30*/  FFMA.FTZ R5, R178, c[0x0][0x2d0], -R3 ;  /* 0x0000b400b2057a23 */ /* 0x002fe20000010803 */
[----:B------:R-:W1:Y:S01]  /*6f40*/  LDSM.16.MT88.4 R20, [R224+0x2800] ;  /* 0x00280000e014783b */ /* 0x000e620000004200 */
[----:B------:R-:W-:Y:S02]  /*6f50*/  IMAD.MOV.U32 R180, RZ, RZ, R142 ;  /* 0x000000ffffb47224 */ /* 0x000fe400078e008e */
[----:B------:R3:W4:Y:S01]  /*6f60*/  MUFU.EX2 R104, R5 ;  /* 0x0000000500687308 */ /* 0x0007220000000800 */
[----:B------:R-:W-:Y:S02]  /*6f70*/  IMAD.MOV.U32 R142, RZ, RZ, R138 ;  /* 0x000000ffff8e7224 */ /* 0x000fe400078e008a */
[----:B------:R-:W-:Y:S01]  /*6f80*/  HMMA.16816.F32 R40, R8, R12, R88 ;  /* 0x0000000c0828723c */ /* 0x000fe20000001858 */
[----:B------:R-:W-:Y:S02]  /*6f90*/  IMAD.MOV.U32 R138, RZ, RZ, R135 ;  /* 0x000000ffff8a7224 */ /* 0x000fe400078e0087 */
[----:B------:R-:W-:-:S02]  /*6fa0*/  IMAD.MOV.U32 R135, RZ, RZ, R146 ;  /* 0x000000ffff877224 */ /* 0x000fc400078e0092 */
[----:B------:R-:W-:Y:S02]  /*6fb0*/  IMAD.MOV.U32 R146, RZ, RZ, R149 ;  /* 0x000000ffff927224 */ /* 0x000fe400078e0095 */
[----:B------:R-:W-:Y:S01]  /*6fc0*/  IMAD.MOV.U32 R149, RZ, RZ, R148 ;  /* 0x000000ffff957224 */ /* 0x000fe200078e0094 */
[----:B------:R-:W-:Y:S01]  /*6fd0*/  HMMA.16816.F32 R56, R8, R14, R76 ;  /* 0x0000000e0838723c */ /* 0x000fe2000000184c */
[----:B---3--:R-:W-:Y:S01]  /*6fe0*/  FFMA.FTZ R5, R177, c[0x0][0x2d0], -R3 ;  /* 0x0000b400b1057a23 */ /* 0x008fe20000010803 */
[----:B------:R-:W3:Y:S01]  /*6ff0*/  LDSM.16.MT88.4 R12, [R225+0x2800] ;  /* 0x00280000e10c783b */ /* 0x000ee20000004200 */
[----:B------:R-:W-:Y:S02]  /*7000*/  IMAD.MOV.U32 R177, RZ, RZ, R145 ;  /* 0x000000ffffb17224 */ /* 0x000fe400078e0091 */
[----:B------:R-:W-:Y:S02]  /*7010*/  IMAD.MOV.U32 R145, RZ, RZ, R183 ;  /* 0x000000ffff917224 */ /* 0x000fe400078e00b7 */
[----:B------:R-:W-:-:S02]  /*7020*/  IMAD.MOV.U32 R183, RZ, RZ, R182 ;  /* 0x000000ffffb77224 */ /* 0x000fc400078e00b6 */
[----:B------:R-:W-:Y:S02]  /*7030*/  IMAD.MOV.U32 R182, RZ, RZ, R181 ;  /* 0x000000ffffb67224 */ /* 0x000fe400078e00b5 */
[----:B------:R-:W-:Y:S02]  /*7040*/  IMAD.MOV.U32 R181, RZ, RZ, R180 ;  /* 0x000000ffffb57224 */ /* 0x000fe400078e00b4 */
[----:B------:R-:W-:Y:S02]  /*7050*/  IMAD.MOV.U32 R180, RZ, RZ, R142 ;  /* 0x000000ffffb47224 */ /* 0x000fe400078e008e */
        /* <DEDUP_REMOVED lines=23> */
[----:B------:R-:W-:Y:S01]  /*71d0*/  IMAD.MOV.U32 R149, RZ, RZ, R148 ;  /* 0x000000ffff957224 */ /* 0x000fe200078e0094 */
[----:B------:R2:W5:Y:S01]  /*71e0*/  LDL.LU R235, [R1+0x90] ;  /* 0x0000900001eb7983 */ /* 0x0005620000300800 */
[----:B------:R-:W-:Y:S02]  /*71f0*/  FFMA.FTZ R6, R234, c[0x0][0x2d0], -R4 ;  /* 0x0000b400ea067a23 */ /* 0x000fe40000010804 */
[----:B------:R-:W-:Y:S01]  /*7200*/  IMAD.MOV.U32 R148, RZ, RZ, R154 ;  /* 0x000000ffff947224 */ /* 0x000fe200078e009a */
[----:B------:R2:W5:Y:S01]  /*7210*/  LDL.LU R234, [R1+0x8c] ;  /* 0x00008c0001ea7983 */ /* 0x0005620000300800 */
[----:B------:R-:W-:-:S03]  /*7220*/  IMAD.MOV.U32 R154, RZ, RZ, R152 ;  /* 0x000000ffff9a7224 */ /* 0x000fc600078e0098 */
[----:B------:R-:W2:Y:S01]  /*7230*/  LDL R152, [R1+0x58] ;  /* 0x0000580001987983 */ /* 0x000ea20000100800 */
[----:B------:R-:W-:Y:S02]  /*7240*/  FFMA.FTZ R35, R178, c[0x0][0x2d0], -R4 ;  /* 0x0000b400b2237a23 */ /* 0x000fe40000010804 */
        /* <DEDUP_REMOVED lines=14> */
[----:B------:R-:W-:Y:S01]  /*7330*/  IMAD.MOV.U32 R182, RZ, RZ, R181 ;  /* 0x000000ffffb67224 */ /* 0x000fe200078e00b5 */
[----:B------:R1:W-:Y:S01]  /*7340*/  MUFU.EX2 R105, R5 ;  /* 0x0000000500697308 */ /* 0x0003e20000000800 */
[----:B------:R-:W-:Y:S02]  /*7350*/  FFMA.FTZ R34, R233, c[0x0][0x2d0], -R4 ;  /* 0x0000b400e9227a23 */ /* 0x000fe40000010804 */
[----:B------:R-:W-:Y:S01]  /*7360*/  IMAD.MOV.U32 R154, RZ, RZ, R68 ;  /* 0x000000ffff9a7224 */ /* 0x000fe200078e0044 */
[----:B------:R2:W5:Y:S01]  /*7370*/  LDL.LU R233, [R1+0x88] ;  /* 0x0000880001e97983 */ /* 0x0005620000300800 */
[----:B------:R-:W-:-:S02]  /*7380*/  IMAD.MOV.U32 R181, RZ, RZ, R180 ;  /* 0x000000ffffb57224 */ /* 0x000fc400078e00b4 */
[----:B------:R-:W-:Y:S02]  /*7390*/  FFMA.FTZ R68, R232, c[0x0][0x2d0], -R4 ;  /* 0x0000b400e8447a23 */ /* 0x000fe40000010804 */
[----:B------:R-:W-:Y:S01]  /*73a0*/  IMAD.MOV.U32 R180, RZ, RZ, R142 ;  /* 0x000000ffffb47224 */ /* 0x000fe200078e008e */
[----:B------:R2:W5:Y:S01]  /*73b0*/  LDL.LU R232, [R1+0x84] ;  /* 0x0000840001e87983 */ /* 0x0005620000300800 */
[----:B------:R-:W-:Y:S02]  /*73c0*/  IMAD.MOV.U32 R142, RZ, RZ, R138 ;  /* 0x000000ffff8e7224 */ /* 0x000fe400078e008a */
[----:B------:R-:W-:Y:S02]  /*73d0*/  FFMA.FTZ R92, R230, c[0x0][0x2d0], -R4 ;  /* 0x0000b400e65c7a23 */ /* 0x000fe40000010804 */
[----:B------:R-:W-:Y:S02]  /*73e0*/  IMAD.MOV.U32 R138, RZ, RZ, R135 ;  /* 0x000000ffff8a7224 */ /* 0x000fe400078e0087 */
[----:B-1----:R-:W-:-:S02]  /*73f0*/  FFMA.FTZ R5, R231, c[0x0][0x2d0], -R3 ;  /* 0x0000b400e7057a23 */ /* 0x002fc40000010803 */
[----:B------:R1:W5:Y:S01]  /*7400*/  LDL.LU R231, [R1+0x80] ;  /* 0x0000800001e77983 */ /* 0x0003620000300800 */
[----:B------:R-:W-:Y:S02]  /*7410*/  FFMA.FTZ R103, R229, c[0x0][0x2d0], -R4 ;  /* 0x0000b400e5677a23 */ /* 0x000fe40000010804 */
[----:B------:R-:W-:Y:S01]  /*7420*/  IMAD.MOV.U32 R135, RZ, RZ, R146 ;  /* 0x000000ffff877224 */ /* 0x000fe200078e0092 */
[----:B------:R1:W5:Y:S01]  /*7430*/  LDL.LU R230, [R1+0x7c] ;  /* 0x00007c0001e67983 */ /* 0x0003620000300800 */
[----:B------:R-:W-:Y:S02]  /*7440*/  FFMA.FTZ R107, R226, c[0x0][0x2d0], -R4 ;  /* 0x0000b400e26b7a23 */ /* 0x000fe40000010804 */
[----:B------:R-:W-:Y:S01]  /*7450*/  IMAD.MOV.U32 R146, RZ, RZ, R149 ;  /* 0x000000ffff927224 */ /* 0x000fe200078e0095 */
[----:B------:R1:W5:Y:S01]  /*7460*/  LDL.LU R229, [R1+0x78] ;  /* 0x0000780001e57983 */ /* 0x0003620000300800 */
[----:B------:R-:W-:-:S03]  /*7470*/  IMAD.MOV.U32 R149, RZ, RZ, R154 ;  /* 0x000000ffff957224 */ /* 0x000fc600078e009a */
[----:B------:R1:W5:Y:S04]  /*7480*/  LDL.LU R226, [R1+0x74] ;  /* 0x0000740001e27983 */ /* 0x0003680000300800 */
[----:B------:R-:W2:Y:S01]  /*7490*/  LDL R154, [R1+0x20] ;  /* 0x00002000019a7983 */ /* 0x000ea20000100800 */
[----:B------:R-:W-:Y:S01]  /*74a0*/  HMMA.16816.F32 R88, R8, R26, R28 ;  /* 0x0000001a0858723c */ /* 0x000fe2000000181c */
[----:B------:R-:W-:Y:S02]  /*74b0*/  FFMA.FTZ R4, R179, c[0x0][0x2d0], -R2 ;  /* 0x0000b400b3047a23 */ /* 0x000fe40000010802 */
[----:B------:R-:W1:Y:S01]  /*74c0*/  LDSM.16.MT88.4 R8, [R227+0x2800] ;  /* 0x00280000e308783b */ /* 0x000e620000004200 */
[----:B------:R-:W-:Y:S02]  /*74d0*/  IMAD.MOV.U32 R179, RZ, RZ, R178 ;  /* 0x000000ffffb37224 */ /* 0x000fe400078e00b2 */
[----:B------:R-:W-:-:S02]  /*74e0*/  FFMA.FTZ R33, R174, c[0x0][0x2d0], -R0 ;  /* 0x0000b400ae217a23 */ /* 0x000fc40000010800 */
[--C-:B------:R-:W-:Y:S02]  /*74f0*/  FFMA.FTZ R32, R173, c[0x0][0x2d0], -R0.reuse ;  /* 0x0000b400ad207a23 */ /* 0x100fe40000010800 */
[--C-:B------:R-:W-:Y:S02]  /*7500*/  FFMA.FTZ R25, R172, c[0x0][0x2d0], -R0.reuse ;  /* 0x0000b400ac197a23 */ /* 0x100fe40000010800 */
[----:B------:R-:W-:Y:S02]  /*7510*/  IMAD.MOV.U32 R178, RZ, RZ, R177 ;  /* 0x000000ffffb27224 */ /* 0x000fe400078e00b1 */
[--C-:B------:R-:W-:Y:S02]  /*7520*/  FFMA.FTZ R24, R167, c[0x0][0x2d0], -R0.reuse ;  /* 0x0000b400a7187a23 */ /* 0x100fe40000010800 */
[--C-:B------:R-:W-:Y:S02]  /*7530*/  FFMA.FTZ R108, R165, c[0x0][0x2d0], -R0.reuse ;  /* 0x0000b400a56c7a23 */ /* 0x100fe40000010800 */
[----:B------:R-:W-:-:S02]  /*7540*/  FFMA.FTZ R109, R164, c[0x0][0x2d0], -R0 ;  /* 0x0000b400a46d7a23 */ /* 0x000fc40000010800 */
[--C-:B------:R-:W-:Y:S02]  /*7550*/  FFMA.FTZ R110, R163, c[0x0][0x2d0], -R0.reuse ;  /* 0x0000b400a36e7a23 */ /* 0x100fe40000010800 */
[----:B------:R-:W-:Y:S02]  /*7560*/  FFMA.FTZ R111, R162, c[0x0][0x2d0], -R0 ;  /* 0x0000b400a26f7a23 */ /* 0x000fe40000010800 */
[--C-:B------:R-:W-:Y:S02]  /*7570*/  FFMA.FTZ R31, R145, c[0x0][0x2d0], -R3.reuse ;  /* 0x0000b400911f7a23 */ /* 0x100fe40000010803 */
[----:B------:R-:W-:Y:S01]  /*7580*/  FFMA.FTZ R30, R183, c[0x0][0x2d0], -R3 ;  /* 0x0000b400b71e7a23 */ /* 0x000fe20000010803 */
[----:B------:R-:W-:Y:S01]  /*7590*/  MUFU.EX2 R106, R5 ;  /* 0x00000005006a7308 */ /* 0x000fe20000000800 */
[----:B------:R-:W-:Y:S01]  /*75a0*/  IMAD.MOV.U32 R177, RZ, RZ, R138 ;  /* 0x000000ffffb17224 */ /* 0x000fe200078e008a */
[----:B------:R-:W-:Y:S01]  /*75b0*/  LDSM.16.MT88.4 R164, [R225+0x3000] ;  /* 0x00300000e1a4783b */ /* 0x000fe20000004200 */
[----:B------:R-:W-:-:S02]  /*75c0*/  FFMA.FTZ R0, R179, c[0x0][0x2d0], -R2 ;  /* 0x0000b400b3007a23 */ /* 0x000fc40000010802 */
[----:B------:R-:W-:Y:S02]  /*75d0*/  IMAD.MOV.U32 R138, RZ, RZ, R135 ;  /* 0x000000ffff8a7224 */ /* 0x000fe400078e0087 */
[----:B------:R-:W-:Y:S01]  /*75e0*/  IMAD.MOV.U32 R135, RZ, RZ, R146 ;  /* 0x000000ffff877224 */ /* 0x000fe200078e0092 */
[----:B------:R1:W-:Y:S01]  /*75f0*/  MUFU.EX2 R93, R0 ;  /* 0x00000000005d7308 */ /* 0x0003e20000000800 */
[--C-:B------:R-:W-:Y:S02]  /*7600*/  FFMA.FTZ R26, R178, c[0x0][0x2d0], -R3.reuse ;  /* 0x0000b400b21a7a23 */ /* 0x100fe40000010803 */
[----:B------:R-:W-:Y:S02]  /*7610*/  FFMA.FTZ R27, R177, c[0x0][0x2d0], -R3 ;  /* 0x0000b400b11b7a23 */ /* 0x000fe40000010803 */
[----:B------:R-:W-:Y:S02]  /*7620*/  IMAD.MOV.U32 R146, RZ, RZ, R147 ;  /* 0x000000ffff927224 */ /* 0x000fe400078e0093 */
[----:B------:R-:W-:-:S02]  /*7630*/  FFMA.FTZ R3, R181, c[0x0][0x2d0], -R2 ;  /* 0x0000b400b5037a23 */ /* 0x000fc40000010802 */
[----:B------:R-:W-:Y:S02]  /*7640*/  IMAD.MOV.U32 R147, RZ, RZ, R160 ;  /* 0x000000ffff937224 */ /* 0x000fe400078e00a0 */
[----:B------:R-:W-:Y:S01]  /*7650*/  IMAD.MOV.U32 R160, RZ, RZ, R159 ;  /* 0x000000ffffa07224 */ /* 0x000fe200078e009f */
[----:B------:R-:W3:Y:S01]  /*7660*/  MUFU.EX2 R100, R4 ;  /* 0x0000000400647308 */ /* 0x000ee20000000800 */
[----:B------:R-:W-:Y:S02]  /*7670*/  IMAD.MOV.U32 R159, RZ, RZ, R158 ;  /* 0x000000ffff9f7224 */ /* 0x000fe400078e009e */
[----:B-1----:R-:W-:Y:S02]  /*7680*/  FFMA.FTZ R0, R182, c[0x0][0x2d0], -R2 ;  /* 0x0000b400b6007a23 */ /* 0x002fe40000010802 */
[----:B------:R-:W-:-:S03]  /*7690*/  IMAD.MOV.U32 R158, RZ, RZ, R119 ;  /* 0x000000ffff9e7224 */ /* 0x000fc600078e0077 */
[----:B------:R-:W-:Y:S01]  /*76a0*/  MUFU.EX2 R94, R0 ;  /* 0x00000000005e7308 */ /* 0x000fe20000000800 */
[----:B------:R-:W-:Y:S01]  /*76b0*/  FFMA.FTZ R36, R138, c[0x0][0x2d0], -R2 ;  /* 0x0000b4008a247a23 */ /* 0x000fe20000010802 */
[----:B------:R1:W5:Y:S01]  /*76c0*/  LDL.LU R119, [R1+0x70] ;  /* 0x0000700001777983 */ /* 0x0003620000300800 */
[----:B------:R-:W-:-:S05]  /*76d0*/  IMAD.MOV.U32 R138, RZ, RZ, R160 ;  /* 0x000000ffff8a7224 */ /* 0x000fca00078e00a0 */
[----:B------:R1:W1:Y:S01]  /*76e0*/  MUFU.EX2 R95, R3 ;  /* 0x00000003005f7308 */ /* 0x0002620000000800 */
[----:B------:R-:W-:Y:S02]  /*76f0*/  IMAD.MOV.U32 R160, RZ, RZ, R158 ;  /* 0x000000ffffa07224 */ /* 0x000fe400078e009e */
[--C-:B------:R-:W-:Y:S02]  /*7700*/  FFMA.FTZ R28, R142, c[0x0][0x2d0], -R2.reuse ;  /* 0x0000b4008e1c7a23 */ /* 0x100fe40000010802 */
[----:B------:R-:W-:Y:S02]  /*7710*/  FFMA.FTZ R37, R135, c[0x0][0x2d0], -R2 ;  /* 0x0000b40087257a23 */ /* 0x000fe40000010802 */
[----:B------:R-:W-:Y:S02]  /*7720*/  IMAD.MOV.U32 R158, RZ, RZ, R144 ;  /* 0x000000ffff9e7224 */ /* 0x000fe400078e0090 */
[----:B------:R-:W-:Y:S02]  /*7730*/  IMAD.MOV.U32 R142, RZ, RZ, R159 ;  /* 0x000000ffff8e7224 */ /* 0x000fe400078e009f */
[----:B------:R-:W-:-:S02]  /*7740*/  IMAD.MOV.U32 R144, RZ, RZ, R143 ;  /* 0x000000ffff907224 */ /* 0x000fc400078e008f */
[----:B------:R-:W-:Y:S02]  /*7750*/  IMAD.MOV.U32 R135, RZ, RZ, R141 ;  /* 0x000000ffff877224 */ /* 0x000fe400078e008d */
[----:B------:R-:W-:Y:S02]  /*7760*/  IMAD.MOV.U32 R159, RZ, RZ, R157 ;  /* 0x000000ffff9f7224 */ /* 0x000fe400078e009d */
[----:B------:R-:W-:Y:S02]  /*7770*/  IMAD.MOV.U32 R141, RZ, RZ, R74 ;  /* 0x000000ffff8d7224 */ /* 0x000fe400078e004a */
[----:B------:R-:W-:Y:S01]  /*7780*/  IMAD.MOV.U32 R143, RZ, RZ, R69 ;  /* 0x000000ffff8f7224 */ /* 0x000fe200078e0045 */
[----:B------:R-:W-:Y:S01]  /*7790*/  MUFU.EX2 R74, R35 ;  /* 0x00000023004a7308 */ /* 0x000fe20000000800 */
[----:B------:R-:W-:-:S07]  /*77a0*/  IMAD.MOV.U32 R157, RZ, RZ, R75 ;  /* 0x000000ffff9d7224 */ /* 0x000fce00078e004b */
[----:B------:R-:W-:Y:S01]  /*77b0*/  MUFU.EX2 R69, R34 ;  /* 0x0000002200457308 */ /* 0x000fe20000000800 */
[----:B-1----:R-:W-:-:S07]  /*77c0*/  FADD.FTZ R3, R161, R7 ;  /* 0x00000007a1037221 */ /* 0x002fce0000010000 */
[----:B------:R1:W1:Y:S01]  /*77d0*/  MUFU.EX2 R75, R6 ;  /* 0x00000006004b7308 */ /* 0x0002620000000800 */
[----:B----4-:R-:W-:-:S07]  /*77e0*/  F2FP.PACK_AB R4, R104, R102 ;  /* 0x000000666804723e */ /* 0x010fce00000000ff */
[----:B------:R-:W-:Y:S01]  /*77f0*/  MUFU.EX2 R39, R33 ;  /* 0x0000002100277308 */ /* 0x000fe20000000800 */
[----:B---3--:R-:W-:-:S07]  /*7800*/  F2FP.PACK_AB R5, R93, R100 ;  /* 0x000000645d05723e */ /* 0x008fce00000000ff */
[----:B------:R-:W3:Y:S01]  /*7810*/  MUFU.EX2 R38, R32 ;  /* 0x0000002000267308 */ /* 0x000ee20000000800 */
[----:B-1----:R-:W-:-:S07]  /*7820*/  F2FP.PACK_AB R6, R106, R105 ;  /* 0x000000696a06723e */ /* 0x002fce00000000ff */
[----:B------:R1:W-:Y:S01]  /*7830*/  MUFU.EX2 R35, R25 ;  /* 0x0000001900237308 */ /* 0x0003e20000000800 */
[----:B------:R-:W-:-:S07]  /*7840*/  F2FP.PACK_AB R7, R95, R94 ;  /* 0x0000005e5f07723e */ /* 0x000fce00000000ff */
[----:B------:R4:W3:Y:S01]  /*7850*/  MUFU.EX2 R34, R24 ;  /* 0x0000001800227308 */ /* 0x0008e20000000800 */
[----:B------:R-:W-:Y:S02]  /*7860*/  FADD.FTZ R0, R242, R221 ;  /* 0x000000ddf2007221 */ /* 0x000fe40000010000 */
[----:B------:R-:W-:Y:S01]  /*7870*/  FFMA.FTZ R29, R180, c[0x0][0x2d0], -R2 ;  /* 0x0000b400b41d7a23 */ /* 0x000fe20000010802 */
[----:B------:R-:W-:Y:S01]  /*7880*/  HMMA.16816.F32 R76, R4, R20, R128 ;  /* 0x00000014044c723c */ /* 0x000fe20000001880 */
[----:B------:R-:W-:Y:S02]  /*7890*/  FADD.FTZ R2, R213, R0 ;  /* 0x00000000d5027221 */ /* 0x000fe40000010000 */
[----:B------:R-:W-:Y:S02]  /*78a0*/  FADD.FTZ R0, R175, R3 ;  /* 0x00000003af007221 */ /* 0x000fe40000010000 */
[----:B-1----:R-:W-:-:S03]  /*78b0*/  FADD.FTZ R25, R138, R142 ;  /* 0x0000008e8a197221 */ /* 0x002fc60000010000 */
[----:B------:R-:W-:Y:S01]  /*78c0*/  HMMA.16816.F32 R128, R4, R22, R124 ;  /* 0x000000160480723c */ /* 0x000fe2000000187c */
[----:B------:R-:W-:Y:S02]  /*78d0*/  IMAD.MOV.U32 R182, RZ, RZ, R133 ;  /* 0x000000ffffb67224 */ /* 0x000fe400078e0085 */
[----:B------:R-:W-:-:S05]  /*78e0*/  FADD.FTZ R2, R214, R2 ;  /* 0x00000002d6027221 */ /* 0x000fca0000010000 */
[----:B------:R-:W-:Y:S01]  /*78f0*/  HMMA.16816.F32 R120, R4, R16, R120 ;  /* 0x000000100478723c */ /* 0x000fe20000001878 */
[----:B----4-:R-:W-:Y:S02]  /*7900*/  FADD.FTZ R24, R249, R244 ;  /* 0x000000f4f9187221 */ /* 0x010fe40000010000 */
[----:B------:R-:W-:-:S05]  /*7910*/  FADD.FTZ R25, R135, R25 ;  /* 0x0000001987197221 */ /* 0x000fca0000010000 */
[----:B------:R-:W-:Y:S01]  /*7920*/  HMMA.16816.F32 R112, R4, R18, R112 ;  /* 0x000000120470723c */ /* 0x000fe20000001870 */
[----:B------:R-:W-:-:S07]  /*7930*/  IMAD.MOV.U32 R145, RZ, RZ, R151 ;  /* 0x000000ffff917224 */ /* 0x000fce00078e0097 */
[----:B------:R-:W-:Y:S01]  /*7940*/  HMMA.16816.F32 R96, R4, R12, R96 ;  /* 0x0000000c0460723c */ /* 0x000fe20000001860 */
[----:B------:R-:W-:-:S07]  /*7950*/  IMAD.MOV.U32 R142, RZ, RZ, R148 ;  /* 0x000000ffff8e7224 */ /* 0x000fce00078e0094 */
[----:B------:R-:W-:Y:S01]  /*7960*/  HMMA.16816.F32 R84, R4, R14, R84 ;  /* 0x0000000e0454723c */ /* 0x000fe20000001854 */
[----:B------:R-:W-:-:S07]  /*7970*/  FADD.FTZ R0, R176, R0 ;  /* 0x00000000b0007221 */ /* 0x000fce0000010000 */
[----:B------:R-:W-:Y:S01]  /*7980*/  HMMA.16816.F32 R80, R4, R8, R80 ;  /* 0x000000080450723c */ /* 0x000fe20000001850 */
[----:B------:R-:W-:-:S07]  /*7990*/  FADD.FTZ R2, R182, R2 ;  /* 0x00000002b6027221 */ /* 0x000fce0000010000 */
[----:B------:R-:W-:Y:S07]  /*79a0*/  HMMA.16816.F32 R52, R4, R10, R52 ;  /* 0x0000000a0434723c */ /* 0x000fee0000001834 */
[----:B------:R-:W-:Y:S02]  /*79b0*/  F2FP.PACK_AB R4, R75, R101 ;  /* 0x000000654b04723e */ /* 0x000fe400000000ff */
[----:B---3--:R-:W-:Y:S02]  /*79c0*/  F2FP.PACK_AB R5, R38, R39 ;  /* 0x000000272605723e */ /* 0x008fe400000000ff */
[----:B------:R-:W-:-:S02]  /*79d0*/  F2FP.PACK_AB R6, R69, R74 ;  /* 0x0000004a4506723e */ /* 0x000fc400000000ff */
[----:B------:R-:W-:Y:S01]  /*79e0*/  F2FP.PACK_AB R7, R34, R35 ;  /* 0x000000232207723e */ /* 0x000fe200000000ff */
[----:B------:R-:W-:Y:S02]  /*79f0*/  IMAD.MOV.U32 R183, RZ, RZ, R150 ;  /* 0x000000ffffb77224 */ /* 0x000fe400078e0096 */
[----:B------:R-:W-:Y:S02]  /*7a00*/  IMAD.MOV.U32 R181, RZ, RZ, R132 ;  /* 0x000000ffffb57224 */ /* 0x000fe400078e0084 */
[----:B------:R-:W-:Y:S02]  /*7a10*/  FADD.FTZ R3, R246, R24 ;  /* 0x00000018f6037221 */ /* 0x000fe40000010000 */
[----:B------:R-:W-:Y:S01]  /*7a20*/  HMMA.16816.F32 R168, R4, R8, R168 ;  /* 0x0000000804a8723c */ /* 0x000fe200000018a8 */
[----:B------:R-:W-:Y:S02]  /*7a30*/  FADD.FTZ R0, R217, R0 ;  /* 0x00000000d9007221 */ /* 0x000fe40000010000 */
[----:B------:R-:W-:-:S02]  /*7a40*/  FADD.FTZ R2, R142, R2 ;  /* 0x000000028e027221 */ /* 0x000fc40000010000 */
[----:B------:R-:W-:Y:S02]  /*7a50*/  IMAD.MOV.U32 R242, RZ, RZ, R147 ;  /* 0x000000fffff27224 */ /* 0x000fe400078e0093 */
[----:B------:R-:W-:Y:S02]  /*7a60*/  FADD.FTZ R8, R145, R25 ;  /* 0x0000001991087221 */ /* 0x000fe40000010000 */
[----:B------:R-:W-:Y:S02]  /*7a70*/  IMAD.MOV.U32 R180, RZ, RZ, R134 ;  /* 0x000000ffffb47224 */ /* 0x000fe400078e0086 */
[----:B------:R-:W-:Y:S02]  /*7a80*/  FADD.FTZ R3, R183, R3 ;  /* 0x00000003b7037221 */ /* 0x000fe40000010000 */
[----:B------:R-:W-:Y:S01]  /*7a90*/  IMAD.MOV.U32 R221, RZ, RZ, R160 ;  /* 0x000000ffffdd7224 */ /* 0x000fe200078e00a0 */
[----:B------:R-:W-:Y:S01]  /*7aa0*/  HMMA.16816.F32 R48, R4, R16, R48 ;  /* 0x000000100430723c */ /* 0x000fe20000001830 */
[----:B------:R-:W-:-:S02]  /*7ab0*/  FADD.FTZ R8, R181, R8 ;  /* 0x00000008b5087221 */ /* 0x000fc40000010000 */
[----:B------:R-:W-:-:S05]  /*7ac0*/  IMAD.MOV.U32 R244, RZ, RZ, R146 ;  /* 0x000000fffff47224 */ /* 0x000fca00078e0092 */
[----:B------:R-:W-:Y:S01]  /*7ad0*/  HMMA.16816.F32 R44, R4, R18, R44 ;  /* 0x00000012042c723c */ /* 0x000fe2000000182c */
[----:B------:R-:W-:-:S07]  /*7ae0*/  IMAD.MOV.U32 R181, RZ, RZ, R143 ;  /* 0x000000ffffb57224 */ /* 0x000fce00078e008f */
[----:B------:R-:W-:Y:S01]  /*7af0*/  HMMA.16816.F32 R64, R4, R20, R64 ;  /* 0x000000140440723c */ /* 0x000fe20000001840 */
[----:B------:R-:W-:-:S07]  /*7b00*/  FADD.FTZ R0, R216, R0 ;  /* 0x00000000d8007221 */ /* 0x000fce0000010000 */
[----:B------:R-:W-:Y:S01]  /*7b10*/  HMMA.16816.F32 R60, R4, R22, R60 ;  /* 0x00000016043c723c */ /* 0x000fe2000000183c */
[----:B------:R-:W-:-:S07]  /*7b20*/  FADD.FTZ R2, R242, R2 ;  /* 0x00000002f2027221 */ /* 0x000fce0000010000 */
[----:B------:R-:W-:Y:S01]  /*7b30*/  HMMA.16816.F32 R40, R4, R12, R40 ;  /* 0x0000000c0428723c */ /* 0x000fe20000001828 */
[----:B------:R-:W-:-:S07]  /*7b40*/  FADD.FTZ R3, R180, R3 ;  /* 0x00000003b4037221 */ /* 0x000fce0000010000 */
[C---:B------:R-:W-:Y:S01]  /*7b50*/  HMMA.16816.F32 R56, R4.reuse, R14, R56 ;  /* 0x0000000e0438723c */ /* 0x040fe20000001838 */
[----:B------:R-:W-:Y:S02]  /*7b60*/  IMAD.MOV.U32 R180, RZ, RZ, R141 ;  /* 0x000000ffffb47224 */ /* 0x000fe400078e008d */
[----:B------:R-:W-:Y:S02]  /*7b70*/  IMAD.MOV.U32 R182, RZ, RZ, R144 ;  /* 0x000000ffffb67224 */ /* 0x000fe400078e0090 */
[----:B------:R-:W-:Y:S02]  /*7b80*/  IMAD.MOV.U32 R138, RZ, RZ, R149 ;  /* 0x000000ffff8a7224 */ /* 0x000fe400078e0095 */
[----:B------:R-:W-:Y:S01]  /*7b90*/  IMAD.MOV.U32 R155, RZ, RZ, R159 ;  /* 0x000000ffff9b7224 */ /* 0x000fe200078e009f */
[----:B------:R-:W-:Y:S01]  /*7ba0*/  HMMA.16816.F32 R16, R4, R10, R88 ;  /* 0x0000000a0410723c */ /* 0x000fe20000001858 */
[----:B------:R-:W-:Y:S02]  /*7bb0*/  FADD.FTZ R0, R221, R0 ;  /* 0x00000000dd007221 */ /* 0x000fe40000010000 */
[----:B------:R-:W-:-:S02]  /*7bc0*/  IMAD.MOV.U32 R153, RZ, RZ, R158 ;  /* 0x000000ffff997224 */ /* 0x000fc400078e009e */
[----:B------:R-:W-:Y:S02]  /*7bd0*/  IMAD.MOV.U32 R213, RZ, RZ, R137 ;  /* 0x000000ffffd57224 */ /* 0x000fe400078e0089 */
[----:B------:R-:W-:Y:S01]  /*7be0*/  IMAD.MOV.U32 R249, RZ, RZ, R139 ;  /* 0x000000fffff97224 */ /* 0x000fe200078e008b */
[----:B------:R-:W-:Y:S01]  /*7bf0*/  MUFU.EX2 R9, R108 ;  /* 0x0000006c00097308 */ /* 0x000fe20000000800 */
[----:B------:R-:W-:Y:S01]  /*7c00*/  FADD.FTZ R7, R181, R2 ;  /* 0x00000002b5077221 */ /* 0x000fe20000010000 */
[----:B------:R-:W1:Y:S01]  /*7c10*/  LDSM.16.MT88.4 R148, [R228+0x3000] ;  /* 0x00300000e494783b */ /* 0x000e620000004200 */
[----:B--2---:R-:W-:-:S03]  /*7c20*/  @P4 IMAD.HI.U32 R2, R152, c[0x0][0x2c8], RZ ;  /* 0x0000b20098024a27 */ /* 0x004fc600078e00ff */
[----:B------:R-:W2:Y:S01]  /*7c30*/  LDSM.16.MT88.4 R132, [R224+0x3000] ;  /* 0x00300000e084783b */ /* 0x000ea20000004200 */
[----:B------:R-:W-:Y:S02]  /*7c40*/  FADD.FTZ R6, R180, R0 ;  /* 0x00000000b4067221 */ /* 0x000fe40000010000 */
[----:B------:R-:W-:Y:S01]  /*7c50*/  IMAD.MOV.U32 R0, RZ, RZ, R152 ;  /* 0x000000ffff007224 */ /* 0x000fe200078e0098 */
[----:B------:R-:W-:Y:S01]  /*7c60*/  @P4 SHF.R.U32.HI R0, RZ, c[0x0][0x2cc], R2 ;  /* 0x0000b300ff004a19 */ /* 0x000fe20000011602 */
[----:B------:R-:W-:Y:S02]  /*7c70*/  FADD.FTZ R3, R244, R3 ;  /* 0x00000003f4037221 */ /* 0x000fe40000010000 */
[----:B------:R-:W-:Y:S01]  /*7c80*/  IMAD.MOV.U32 R183, RZ, RZ, R157 ;  /* 0x000000ffffb77224 */ /* 0x000fe200078e009d */
[----:B------:R-:W3:Y:S01]  /*7c90*/  MUFU.EX2 R22, R68 ;  /* 0x0000004400167308 */ /* 0x000ee20000000800 */
[----:B------:R-:W-:Y:S01]  /*7ca0*/  IMAD.MOV.U32 R2, RZ, RZ, c[0x0][0x168] ;  /* 0x00005a00ff027624 */ /* 0x000fe200078e00ff */
[----:B------:R-:W4:Y:S01]  /*7cb0*/  LDSM.16.MT88.4 R12, [R227+0x3000] ;  /* 0x00300000e30c783b */ /* 0x000f220000004200 */
[----:B------:R-:W-:-:S03]  /*7cc0*/  FADD.FTZ R5, R182, R3 ;  /* 0x00000003b6057221 */ /* 0x000fc60000010000 */
[----:B------:R-:W-:Y:S01]  /*7cd0*/  IADD3 R3, R0, c[0x0][0x1d0], -R2 ;  /* 0x0000740000037a10 */ /* 0x000fe20007ffe802 */
[----:B------:R-:W-:Y:S02]  /*7ce0*/  IMAD.MOV.U32 R2, RZ, RZ, RZ ;  /* 0x000000ffff027224 */ /* 0x000fe400078e00ff */
[----:B------:R-:W-:Y:S02]  /*7cf0*/  IMAD.MOV.U32 R174, RZ, RZ, R138 ;  /* 0x000000ffffae7224 */ /* 0x000fe400078e008a */
[----:B------:R-:W-:-:S04]  /*7d00*/  IMAD.HI R2, R3, -0x6db6db6d, R2 ;  /* 0x9249249303027827 */ /* 0x000fc800078e0202 */
[----:B------:R-:W-:Y:S01]  /*7d10*/  FADD.FTZ R4, R174, R8 ;  /* 0x00000008ae047221 */ /* 0x000fe20000010000 */
[----:B------:R-:W-:Y:S01]  /*7d20*/  SHF.R.U32.HI R0, RZ, 0x1f, R2 ;  /* 0x0000001fff007819 */ /* 0x000fe20000011602 */
[----:B------:R-:W-:Y:S02]  /*7d30*/  IMAD.MOV.U32 R214, RZ, RZ, R153 ;  /* 0x000000ffffd67224 */ /* 0x000fe400078e0099 */
[----:B------:R-:W-:Y:S02]  /*7d40*/  FADD.FTZ R4, R155, R4 ;  /* 0x000000049b047221 */ /* 0x000fe40000010000 */
[----:B------:R-:W-:Y:S01]  /*7d50*/  IMAD.MOV.U32 R246, RZ, RZ, R183 ;  /* 0x000000fffff67224 */ /* 0x000fe200078e00b7 */
[----:B------:R-:W-:Y:S01]  /*7d60*/  LEA.HI.SX32 R8, R2, R0, 0x1a ;  /* 0x0000000002087211 */ /* 0x000fe200078fd2ff */
        /* <DEDUP_REMOVED lines=10> */
[----:B------:R-:W-:Y:S02]  /*7e10*/  IMAD.MOV.U32 R244, RZ, RZ, R136 ;  /* 0x000000fffff47224 */ /* 0x000fe400078e0088 */
        /* <DEDUP_REMOVED lines=40> */
[----:B------:R-:W-:Y:S01]  /*80a0*/  FADD.FTZ R0, R101, R0 ;  /* 0x0000000065007221 */ /* 0x000fe20000010000 */
[----:B------:R-:W1:Y:S01]  /*80b0*/  MUFU.EX2 R33, R26 ;  /* 0x0000001a00217308 */ /* 0x000e620000000800 */
[----:B------:R-:W-:Y:S02]  /*80c0*/  FADD.FTZ R3, R39, R3 ;  /* 0x0000000327037221 */ /* 0x000fe40000010000 */
[----:B------:R-:W-:Y:S02]  /*80d0*/  FADD.FTZ R4, R102, R4 ;  /* 0x0000000466047221 */ /* 0x000fe40000010000 */
[----:B------:R-:W-:Y:S02]  /*80e0*/  FADD.FTZ R5, R100, R5 ;  /* 0x0000000564057221 */ /* 0x000fe40000010000 */
[----:B------:R-:W-:Y:S01]  /*80f0*/  FADD.FTZ R0, R75, R0 ;  /* 0x000000004b007221 */ /* 0x000fe20000010000 */
[----:B------:R-:W1:Y:S01]  /*8100*/  MUFU.EX2 R29, R29 ;  /* 0x0000001d001d7308 */ /* 0x000e620000000800 */
[----:B------:R-:W-:-:S02]  /*8110*/  FADD.FTZ R3, R38, R3 ;  /* 0x0000000326037221 */ /* 0x000fc40000010000 */
[----:B------:R-:W-:Y:S02]  /*8120*/  FADD.FTZ R4, R104, R4 ;  /* 0x0000000468047221 */ /* 0x000fe40000010000 */
[----:B------:R-:W-:-:S03]  /*8130*/  FADD.FTZ R5, R93, R5 ;  /* 0x000000055d057221 */ /* 0x000fc60000010000 */
[----:B------:R-:W1:Y:S01]  /*8140*/  MUFU.EX2 R10, R92 ;  /* 0x0000005c000a7308 */ /* 0x000e620000000800 */
[----:B------:R-:W-:Y:S02]  /*8150*/  FADD.FTZ R0, R74, R0 ;  /* 0x000000004a007221 */ /* 0x000fe40000010000 */
[----:B------:R-:W-:-:S05]  /*8160*/  FADD.FTZ R3, R35, R3 ;  /* 0x0000000323037221 */ /* 0x000fca0000010000 */
[----:B------:R-:W1:Y:S01]  /*8170*/  MUFU.EX2 R11, R109 ;  /* 0x0000006d000b7308 */ /* 0x000e620000000800 */
[----:B------:R-:W-:Y:S02]  /*8180*/  FADD.FTZ R4, R105, R4 ;  /* 0x0000000469047221 */ /* 0x000fe40000010000 */
[----:B------:R-:W-:-:S05]  /*8190*/  FADD.FTZ R5, R94, R5 ;  /* 0x000000055e057221 */ /* 0x000fca0000010000 */
[----:B------:R-:W1:Y:S01]  /*81a0*/  MUFU.EX2 R32, R27 ;  /* 0x0000001b00207308 */ /* 0x000e620000000800 */
[----:B------:R-:W-:-:S07]  /*81b0*/  FADD.FTZ R2, R69, R0 ;  /* 0x0000000045027221 */ /* 0x000fce0000010000 */
[----:B------:R-:W1:Y:S01]  /*81c0*/  MUFU.EX2 R28, R28 ;  /* 0x0000001c001c7308 */ /* 0x000e620000000800 */
[----:B------:R-:W-:-:S07]  /*81d0*/  FADD.FTZ R0, R34, R3 ;  /* 0x0000000322007221 */ /* 0x000fce0000010000 */
[----:B------:R-:W1:Y:S01]  /*81e0*/  MUFU.EX2 R20, R103 ;  /* 0x0000006700147308 */ /* 0x000e620000000800 */
[----:B------:R-:W-:-:S07]  /*81f0*/  FADD.FTZ R4, R106, R4 ;  /* 0x000000046a047221 */ /* 0x000fce0000010000 */
[----:B------:R-:W1:Y:S01]  /*8200*/  MUFU.EX2 R21, R110 ;  /* 0x0000006e00157308 */ /* 0x000e620000000800 */
[----:B------:R-:W-:-:S07]  /*8210*/  FADD.FTZ R5, R95, R5 ;  /* 0x000000055f057221 */ /* 0x000fce0000010000 */
[----:B------:R-:W2:Y:S01]  /*8220*/  MUFU.EX2 R31, R31 ;  /* 0x0000001f001f7308 */ /* 0x000ea20000000800 */
[----:B---3--:R-:W-:-:S07]  /*8230*/  FADD.FTZ R3, R22, R2 ;  /* 0x0000000216037221 */ /* 0x008fce0000010000 */
[----:B------:R-:W3:Y:S01]  /*8240*/  MUFU.EX2 R27, R36 ;  /* 0x00000024001b7308 */ /* 0x000ee20000000800 */
[----:B------:R-:W-:Y:S02]  /*8250*/  FADD.FTZ R2, R9, R0 ;  /* 0x0000000009027221 */ /* 0x000fe40000010000 */
[----:B-1----:R-:W-:-:S05]  /*8260*/  FADD.FTZ R0, R33, R4 ;  /* 0x0000000421007221 */ /* 0x002fca0000010000 */
[----:B------:R-:W1:Y:S01]  /*8270*/  MUFU.EX2 R23, R107 ;  /* 0x0000006b00177308 */ /* 0x000e620000000800 */
[----:B------:R-:W-:-:S07]  /*8280*/  FADD.FTZ R5, R29, R5 ;  /* 0x000000051d057221 */ /* 0x000fce0000010000 */
[----:B------:R-:W1:Y:S01]  /*8290*/  MUFU.EX2 R24, R111 ;  /* 0x0000006f00187308 */ /* 0x000e620000000800 */
[----:B------:R-:W-:-:S07]  /*82a0*/  FADD.FTZ R3, R10, R3 ;  /* 0x000000030a037221 */ /* 0x000fce0000010000 */
[----:B------:R-:W1:Y:S01]  /*82b0*/  MUFU.EX2 R26, R37 ;  /* 0x00000025001a7308 */ /* 0x000e620000000800 */
[----:B------:R-:W-:-:S07]  /*82c0*/  FADD.FTZ R2, R11, R2 ;  /* 0x000000020b027221 */ /* 0x000fce0000010000 */
[----:B------:R-:W1:Y:S01]  /*82d0*/  MUFU.EX2 R30, R30 ;  /* 0x0000001e001e7308 */ /* 0x000e620000000800 */
[----:B------:R-:W-:Y:S02]  /*82e0*/  FADD.FTZ R0, R32, R0 ;  /* 0x0000000020007221 */ /* 0x000fe40000010000 */
[----:B------:R-:W-:Y:S02]  /*82f0*/  IMAD.MOV.U32 R221, RZ, RZ, R154 ;  /* 0x000000ffffdd7224 */ /* 0x000fe400078e009a */
[----:B------:R-:W-:Y:S02]  /*8300*/  FADD.FTZ R5, R28, R5 ;  /* 0x000000051c057221 */ /* 0x000fe40000010000 */
[----:B------:R-:W-:Y:S02]  /*8310*/  FADD.FTZ R4, R20, R3 ;  /* 0x0000000314047221 */ /* 0x000fe40000010000 */
[----:B------:R-:W-:Y:S02]  /*8320*/  FADD.FTZ R3, R21, R2 ;  /* 0x0000000215037221 */ /* 0x000fe40000010000 */
[----:B--2---:R-:W-:Y:S01]  /*8330*/  FADD.FTZ R2, R31, R0 ;  /* 0x000000001f027221 */ /* 0x004fe20000010000 */
[----:B------:R-:W-:Y:S01]  /*8340*/  IMNMX R6, R221, R8, !PT ;  /* 0x00000008dd067217 */ /* 0x000fe20007800200 */
[----:B---3--:R-:W-:-:S02]  /*8350*/  FADD.FTZ R0, R27, R5 ;  /* 0x000000051b007221 */ /* 0x008fc40000010000 */
[----:B------:R-:W-:Y:S02]  /*8360*/  IMAD.MOV.U32 R138, RZ, RZ, R140 ;  /* 0x000000ffff8a7224 */ /* 0x000fe400078e008c */
[----:B-1----:R-:W-:Y:S02]  /*8370*/  FADD.FTZ R4, R23, R4 ;  /* 0x0000000417047221 */ /* 0x002fe40000010000 */
[----:B------:R-:W-:Y:S02]  /*8380*/  FADD.FTZ R3, R24, R3 ;  /* 0x0000000318037221 */ /* 0x000fe40000010000 */
[----:B------:R-:W-:Y:S01]  /*8390*/  FADD.FTZ R0, R26, R0 ;  /* 0x000000001a007221 */ /* 0x000fe20000010000 */
[----:B------:R1:W-:Y:S01]  /*83a0*/  STL [R1], R6 ;  /* 0x0000000601007387 */ /* 0x0003e20000100800 */
[----:B------:R-:W-:Y:S02]  /*83b0*/  FADD.FTZ R2, R30, R2 ;  /* 0x000000021e027221 */ /* 0x000fe40000010000 */
[----:B------:R-:W-:Y:S01]  /*83c0*/  IMAD.MOV.U32 R242, RZ, RZ, R138 ;  /* 0x000000fffff27224 */ /* 0x000fe200078e008a */
[----:B------:R1:W-:Y:S04]  /*83d0*/  STL [R1+0x10], R4 ;  /* 0x0000100401007387 */ /* 0x0003e80000100800 */
[----:B------:R1:W-:Y:S01]  /*83e0*/  STL [R1+0x14], R3 ;  /* 0x0000140301007387 */ /* 0x0003e20000100800 */
[----:B------:R-:W-:-:S03]  /*83f0*/  IADD3 R242, R242, -0x2, RZ ;  /* 0xfffffffef2f27810 */ /* 0x000fc60007ffe0ff */
[----:B------:R1:W-:Y:S04]  /*8400*/  STL [R1+0x1c], R0 ;  /* 0x00001c0001007387 */ /* 0x0003e80000100800 */
[----:B------:R1:W-:Y:S01]  /*8410*/  STL [R1+0x18], R2 ;  /* 0x0000180201007387 */ /* 0x0003e20000100800 */
[----:B------:R-:W-:Y:S02]  /*8420*/  ISETP.GE.AND P0, PT, R242, R6, PT ;  /* 0x00000006f200720c */ /* 0x000fe40003f06270 */
[----:B------:R-:W-:Y:S02]  /*8430*/  F2FP.PACK_AB R176, R32, R33 ;  /* 0x0000002120b0723e */ /* 0x000fe400000000ff */
[----:B------:R-:W-:Y:S02]  /*8440*/  F2FP.PACK_AB R177, R28, R29 ;  /* 0x0000001d1cb1723e */ /* 0x000fe400000000ff */
[----:B------:R-:W-:-:S02]  /*8450*/  F2FP.PACK_AB R178, R30, R31 ;  /* 0x0000001f1eb2723e */ /* 0x000fc400000000ff */
[----:B------:R-:W-:Y:S02]  /*8460*/  F2FP.PACK_AB R179, R26, R27 ;  /* 0x0000001b1ab3723e */ /* 0x000fe400000000ff */
[----:B------:R-:W-:Y:S02]  /*8470*/  F2FP.PACK_AB R180, R10, R22 ;  /* 0x000000160ab4723e */ /* 0x000fe400000000ff */
[----:B------:R-:W-:Y:S02]  /*8480*/  F2FP.PACK_AB R181, R11, R9 ;  /* 0x000000090bb5723e */ /* 0x000fe400000000ff */
[----:B------:R-:W-:Y:S02]  /*8490*/  F2FP.PACK_AB R182, R23, R20 ;  /* 0x0000001417b6723e */ /* 0x000fe400000000ff */
[----:B------:R-:W-:Y:S01]  /*84a0*/  F2FP.PACK_AB R183, R24, R21 ;  /* 0x0000001518b7723e */ /* 0x000fe200000000ff */
        /* <DEDUP_REMOVED lines=8> */
[----:B------:R-:W-:Y:S08]  /*8530*/  HMMA.16816.F32 R152, R180, R164, R40 ;  /* 0x000000a4b498723c */ /* 0x000ff00000001828 */
[----:B----4-:R-:W-:Y:S08]  /*8540*/  HMMA.16816.F32 R172, R176, R12, R80 ;  /* 0x0000000cb0ac723c */ /* 0x010ff00000001850 */
[C---:B------:R-:W-:Y:S08]  /*8550*/  HMMA.16816.F32 R132, R180.reuse, R134, R60 ;  /* 0x00000086b484723c */ /* 0x040ff0000000183c */
[C---:B------:R-:W-:Y:S08]  /*8560*/  HMMA.16816.F32 R148, R180.reuse, R150, R44 ;  /* 0x00000096b494723c */ /* 0x040ff0000000182c */
[C---:B------:R-:W-:Y:S08]  /*8570*/  HMMA.16816.F32 R164, R180.reuse, R166, R56 ;  /* 0x000000a6b4a4723c */ /* 0x040ff00000001838 */
[----:B------:R-:W-:Y:S08]  /*8580*/  HMMA.16816.F32 R168, R180, R12, R168 ;  /* 0x0000000cb4a8723c */ /* 0x000ff000000018a8 */
[-C--:B------:R-:W-:Y:S08]  /*8590*/  HMMA.16816.F32 R176, R176, R14.reuse, R52 ;  /* 0x0000000eb0b0723c */ /* 0x080ff00000001834 */
[----:B------:R-:W-:Y:S01]  /*85a0*/  HMMA.16816.F32 R180, R180, R14, R16 ;  /* 0x0000000eb4b4723c */ /* 0x000fe20000001810 */
[----:B------:R-:W-:Y:S07]  /*85b0*/  @!P0 BRA `(.L_x_1140) ;  /* 0x0000657000008947 */ /* 0x000fee0003800000 */
[----:B-1----:R-:W2:Y:S01]  /*85c0*/  LDL R221, [R1+0x8] ;  /* 0x0000080001dd7983 */ /* 0x002ea20000100800 */
[----:B------:R-:W-:Y:S01]  /*85d0*/  MOV R116, R72 ;  /* 0x0000004800747202 */ /* 0x000fe20000000f00 */
[----:B------:R-:W-:Y:S01]  /*85e0*/  IMAD.MOV.U32 R118, RZ, RZ, R70 ;  /* 0x000000ffff767224 */ /* 0x000fe200078e0046 */
[----:B------:R-:W-:Y:S01]  /*85f0*/  MOV R3, R73 ;  /* 0x0000004900037202 */ /* 0x000fe20000000f00 */
[----:B------:R-:W-:Y:S01]  /*8600*/  IMAD.MOV.U32 R204, RZ, RZ, R242 ;  /* 0x000000ffffcc7224 */ /* 0x000fe200078e00f2 */
[----:B------:R-:W-:Y:S01]  /*8610*/  MOV R117, R71 ;  /* 0x0000004700757202 */ /* 0x000fe20000000f00 */
[----:B--2---:R-:W-:-:S05]  /*8620*/  @P4 IMAD.HI.U32 R0, R221, c[0x0][0x2c8], RZ ;  /* 0x0000b200dd004a27 */ /* 0x004fca00078e00ff */
[----:B------:R-:W-:-:S05]  /*8630*/  @P4 SHF.R.U32.HI R0, RZ, c[0x0][0x2cc], R0 ;  /* 0x0000b300ff004a19 */ /* 0x000fca0000011600 */
[----:B------:R1:W-:Y:S02]  /*8640*/  @P4 STL [R1+0x4], R0 ;  /* 0x0000040001004387 */ /* 0x0003e40000100800 */
.L_x_1141:
[----:B------:R-:W-:Y:S04]  /*8650*/  DEPBAR.LE SB0, 0x0 ;  /* 0x000080000000791a */ /* 0x000fe80000000000 */
[----:B------:R-:W-:Y:S01]  /*8660*/  WARPSYNC 0xffffffff ;  /* 0xffffffff00007948 */ /* 0x000fe20003800000 */
[----:B------:R-:W-:Y:S08]  /*8670*/  BAR.SYNC.DEFER_BLOCKING 0x0 ;  /* 0x0000000000007b1d */ /* 0x000ff00000010000 */
[----:B-----5:R-:W-:Y:S08]  /*8680*/  LDSM.16.M88.4 R112, [R230] ;  /* 0x00000000e670783b */ /* 0x020ff00000000200 */
[----:B--2---:R-:W2:Y:S08]  /*8690*/  LDSM.16.M88.4 R16, [R119] ;  /* 0x000000007710783b */ /* 0x004eb00000000200 */
[----:B------:R-:W3:Y:S08]  /*86a0*/  LDSM.16.M88.4 R108, [R230+0x2000] ;  /* 0x00200000e66c783b */ /* 0x000ef00000000200 */
[----:B------:R-:W2:Y:S08]  /*86b0*/  LDSM.16.M88.4 R32, [R119+0x800] ;  /* 0x000800007720783b */ /* 0x000eb00000000200 */
[----:B------:R-:W1:Y:S08]  /*86c0*/  LDSM.16.M88.4 R48, [R119+0x1000] ;  /* 0x001000007730783b */ /* 0x000e700000000200 */
[----:B------:R-:W1:Y:S08]  /*86d0*/  LDSM.16.M88.4 R64, [R119+0x1800] ;  /* 0x001800007740783b */ /* 0x000e700000000200 */
[----:B------:R-:W4:Y:S04]  /*86e0*/  LDL R250, [R1+0x20] ;  /* 0x0000200001fa7983 */ /* 0x000f280000100800 */
[----:B------:R-:W1:Y:S08]  /*86f0*/  LDSM.16.M88.4 R80, [R119+0x2000] ;  /* 0x002000007750783b */ /* 0x000e700000000200 */
[----:B------:R-:W4:Y:S04]  /*8700*/  LDL R2, [R1+0x3c] ;  /* 0x00003c0001027983 */ /* 0x000f280000100800 */
[----:B------:R-:W4:Y:S06]  /*8710*/  LDL.64 R206, [R1+0x30] ;  /* 0x0000300001ce7983 */ /* 0x000f2c0000100a00 */
[----:B------:R-:W1:Y:S08]  /*8720*/  LDSM.16.M88.4 R96, [R119+0x2800] ;  /* 0x002800007760783b */ /* 0x000e700000000200 */
[----:B------:R-:W1:Y:S08]  /*8730*/  LDSM.16.M88.4 R184, [R119+0x3000] ;  /* 0x0030000077b8783b */ /* 0x000e700000000200 */
[----:B------:R-:W-:Y:S08]  /*8740*/  LDSM.16.M88.4 R188, [R233] ;  /* 0x00000000e9bc783b */ /* 0x000ff00000000200 */
[----:B------:R-:W1:Y:S08]  /*8750*/  LDSM.16.M88.4 R192, [R234] ;  /* 0x00000000eac0783b */ /* 0x000e700000000200 */
[----:B------:R-:W1:Y:S08]  /*8760*/  LDSM.16.M88.4 R196, [R233+0x2000] ;  /* 0x00200000e9c4783b */ /* 0x000e700000000200 */
[----:B------:R-:W1:Y:S08]  /*8770*/  LDSM.16.M88.4 R200, [R240] ;  /* 0x00000000f0c8783b */ /* 0x000e700000000200 */
[----:B------:R2:W-:Y:S04]  /*8780*/  STL [R1+0x70], R230 ;  /* 0x000070e601007387 */ /* 0x0005e80000100800 */
[----:B------:R3:W-:Y:S04]  /*8790*/  STL [R1+0x74], R119 ;  /* 0x0000747701007387 */ /* 0x0007e80000100800 */
[----:B------:R-:W-:Y:S04]  /*87a0*/  STL [R1+0x78], R234 ;  /* 0x000078ea01007387 */ /* 0x000fe80000100800 */
[----:B------:R-:W-:Y:S04]  /*87b0*/  STL [R1+0x7c], R233 ;  /* 0x00007ce901007387 */ /* 0x000fe80000100800 */
[----:B--2---:R-:W2:Y:S04]  /*87c0*/  LDL R230, [R1+0x4] ;  /* 0x0000040001e67983 */ /* 0x004ea80000100800 */
[----:B---3--:R-:W3:Y:S01]  /*87d0*/  LDL R119, [R1+0x40] ;  /* 0x0000400001777983 */ /* 0x008ee20000100800 */
        /* <DEDUP_REMOVED lines=26> */
[----:B----4-:R-:W-:Y:S06]  /*8980*/  ISETP.GT.AND P2, PT, R250, R204, PT ;  /* 0x000000ccfa00720c */ /* 0x010fec0003f44270 */
[-C--:B------:R-:W-:Y:S07]  /*8990*/  HMMA.16816.F32 R108, R108, R186.reuse, RZ ;  /* 0x000000ba6c6c723c */ /* 0x080fee00000018ff */
[----:B------:R-:W-:Y:S01]  /*89a0*/  @!P2 SHF.R.S32.HI R0, RZ, 0x1f, R204 ;  /* 0x0000001fff00a819 */ /* 0x000fe200000114cc */
[----:B------:R-:W-:Y:S01]  /*89b0*/  HMMA.16816.F32 R112, R112, R186, RZ ;  /* 0x000000ba7070723c */ /* 0x000fe200000018ff */
[----:B------:R-:W1:Y:S03]  /*89c0*/  LDSM.16.M88.4 R184, [R239] ;  /* 0x00000000efb8783b */ /* 0x000e660000000200 */
[----:B------:R-:W-:Y:S04]  /*89d0*/  @!P2 IMAD R0, R0, c[0x0][0x208], RZ ;  /* 0x000082000000aa24 */ /* 0x000fe800078e02ff */
[-C--:B------:R-:W-:Y:S05]  /*89e0*/  HMMA.16816.F32 R4, R188, R192.reuse, R4 ;  /* 0x000000c0bc04723c */ /* 0x080fea0000001804 */
[C---:B------:R-:W-:Y:S03]  /*89f0*/  @!P2 IMAD R0, R204.reuse, c[0x0][0x20c], R0 ;  /* 0x00008300cc00aa24 */ /* 0x040fe600078e0200 */
[C---:B------:R-:W-:Y:S08]  /*8a00*/  HMMA.16816.F32 R8, R196.reuse, R192, R8 ;  /* 0x000000c0c408723c */ /* 0x040ff00000001808 */
[-C--:B------:R-:W-:Y:S08]  /*8a10*/  HMMA.16816.F32 R12, R196, R194.reuse, R12 ;  /* 0x000000c2c40c723c */ /* 0x080ff0000000180c */
[C---:B------:R-:W-:Y:S01]  /*8a20*/  HMMA.16816.F32 R16, R188.reuse, R194, R16 ;  /* 0x000000c2bc10723c */ /* 0x040fe20000001810 */
[----:B------:R-:W4:Y:S07]  /*8a30*/  LDSM.16.M88.4 R192, [R238] ;  /* 0x00000000eec0783b */ /* 0x000f2e0000000200 */
[-C--:B------:R-:W-:Y:S08]  /*8a40*/  HMMA.16816.F32 R20, R188, R200.reuse, R20 ;  /* 0x000000c8bc14723c */ /* 0x080ff00000001814 */
[C---:B------:R-:W-:Y:S08]  /*8a50*/  HMMA.16816.F32 R24, R196.reuse, R200, R24 ;  /* 0x000000c8c418723c */ /* 0x040ff00000001818 */
[-C--:B------:R-:W-:Y:S08]  /*8a60*/  HMMA.16816.F32 R28, R196, R202.reuse, R28 ;  /* 0x000000cac41c723c */ /* 0x080ff0000000181c */
[C---:B------:R-:W-:Y:S01]  /*8a70*/  HMMA.16816.F32 R32, R188.reuse, R202, R32 ;  /* 0x000000cabc20723c */ /* 0x040fe20000001820 */
[----:B------:R-:W2:Y:S07]  /*8a80*/  LDSM.16.M88.4 R200, [R237] ;  /* 0x00000000edc8783b */ /* 0x000eae0000000200 */
[-C--:B-1----:R-:W-:Y:S08]  /*8a90*/  HMMA.16816.F32 R36, R188, R184.reuse, R36 ;  /* 0x000000b8bc24723c */ /* 0x082ff00000001824 */
[C---:B------:R-:W-:Y:S08]  /*8aa0*/  HMMA.16816.F32 R40, R196.reuse, R184, R40 ;  /* 0x000000b8c428723c */ /* 0x040ff00000001828 */
[-C--:B------:R-:W-:Y:S08]  /*8ab0*/  HMMA.16816.F32 R44, R196, R186.reuse, R44 ;  /* 0x000000bac42c723c */ /* 0x080ff0000000182c */
[C---:B------:R-:W-:Y:S01]  /*8ac0*/  HMMA.16816.F32 R48, R188.reuse, R186, R48 ;  /* 0x000000babc30723c */ /* 0x040fe20000001830 */
[----:B------:R-:W1:Y:S07]  /*8ad0*/  LDSM.16.M88.4 R184, [R236] ;  /* 0x00000000ecb8783b */ /* 0x000e6e0000000200 */
[-C--:B----4-:R-:W-:Y:S08]  /*8ae0*/  HMMA.16816.F32 R52, R188, R192.reuse, R52 ;  /* 0x000000c0bc34723c */ /* 0x090ff00000001834 */
[C---:B------:R-:W-:Y:S08]  /*8af0*/  HMMA.16816.F32 R56, R196.reuse, R192, R56 ;  /* 0x000000c0c438723c */ /* 0x040ff00000001838 */
[-C--:B------:R-:W-:Y:S08]  /*8b00*/  HMMA.16816.F32 R60, R196, R194.reuse, R60 ;  /* 0x000000c2c43c723c */ /* 0x080ff0000000183c */
[C---:B------:R-:W-:Y:S01]  /*8b10*/  HMMA.16816.F32 R64, R188.reuse, R194, R64 ;  /* 0x000000c2bc40723c */ /* 0x040fe20000001840 */
[----:B------:R-:W4:Y:S07]  /*8b20*/  LDSM.16.M88.4 R192, [R235] ;  /* 0x00000000ebc0783b */ /* 0x000f2e0000000200 */
[-C--:B--2---:R-:W-:Y:S08]  /*8b30*/  HMMA.16816.F32 R68, R188, R200.reuse, R68 ;  /* 0x000000c8bc44723c */ /* 0x084ff00000001844 */
[C---:B------:R-:W-:Y:S07]  /*8b40*/  HMMA.16816.F32 R72, R196.reuse, R200, R72 ;  /* 0x000000c8c448723c */ /* 0x040fee0000001848 */
[----:B------:R-:W-:Y:S01]  /*8b50*/  @!P2 MOV R201, R2 ;  /* 0x0000000200c9a202 */ /* 0x000fe20000000f00 */
[-C--:B------:R-:W-:Y:S04]  /*8b60*/  HMMA.16816.F32 R76, R196, R202.reuse, R76 ;  /* 0x000000cac44c723c */ /* 0x080fe8000000184c */
[----:B------:R-:W-:Y:S04]  /*8b70*/  @!P2 IMAD.MOV.U32 R200, RZ, RZ, R206 ;  /* 0x000000ffffc8a224 */ /* 0x000fe800078e00ce */
[C---:B------:R-:W-:Y:S07]  /*8b80*/  HMMA.16816.F32 R80, R188.reuse, R202, R80 ;  /* 0x000000cabc50723c */ /* 0x040fee0000001850 */
[----:B------:R-:W-:Y:S01]  /*8b90*/  @!P2 IMAD.WIDE.U32 R202, R204, c[0x0][0x208], RZ ;  /* 0x00008200cccaaa25 */ /* 0x000fe200078e00ff */
[-C--:B-1----:R-:W-:Y:S04]  /*8ba0*/  HMMA.16816.F32 R84, R188, R184.reuse, R84 ;  /* 0x000000b8bc54723c */ /* 0x082fe80000001854 */
[----:B------:R-:W-:Y:S02]  /*8bb0*/  @!P2 IMAD.IADD R0, R203, 0x1, R0 ;  /* 0x00000001cb00a824 */ /* 0x000fe400078e0200 */
[----:B------:R-:W-:Y:S02]  /*8bc0*/  @!P2 IMAD.WIDE.U32 R200, R202, 0x70, R200 ;  /* 0x00000070cac8a825 */ /* 0x000fe400078e00c8 */
[C---:B------:R-:W-:Y:S04]  /*8bd0*/  HMMA.16816.F32 R88, R196.reuse, R184, R88 ;  /* 0x000000b8c458723c */ /* 0x040fe80000001858 */
[----:B------:R-:W-:Y:S03]  /*8be0*/  @!P2 IMAD R0, R0, 0x70, RZ ;  /* 0x000000700000a824 */ /* 0x000fe600078e02ff */
[C---:B------:R-:W-:Y:S01]  /*8bf0*/  @!P2 LEA R184, P0, R200.reuse, c[0x0][0x1f8], 0x1 ;  /* 0x00007e00c8b8aa11 */ /* 0x040fe200078008ff */
[----:B------:R-:W-:Y:S01]  /*8c00*/  @!P2 IMAD.IADD R0, R201, 0x1, R0 ;  /* 0x00000001c900a824 */ /* 0x000fe200078e0200 */
[-C--:B------:R-:W-:Y:S03]  /*8c10*/  HMMA.16816.F32 R92, R196, R186.reuse, R92 ;  /* 0x000000bac45c723c */ /* 0x080fe6000000185c */
[----:B------:R-:W-:Y:S01]  /*8c20*/  @!P2 IMAD.MOV.U32 R201, RZ, RZ, c[0x0][0x208] ;  /* 0x00008200ffc9a624 */ /* 0x000fe200078e00ff */
[----:B------:R-:W-:Y:S02]  /*8c30*/  @!P2 LEA.HI.X R185, R200, c[0x0][0x1fc], R0, 0x1, P0 ;  /* 0x00007f00c8b9aa11 */ /* 0x000fe400000f0c00 */
[----:B------:R-:W-:Y:S01]  /*8c40*/  @!P2 MOV R0, 0x5 ;  /* 0x000000050000a802 */ /* 0x000fe20000000f00 */
[C---:B------:R-:W-:Y:S01]  /*8c50*/  @!P2 IMAD.SHL.U32 R2, R201.reuse, 0x20, RZ ;  /* 0x00000020c902a824 */ /* 0x040fe200078e00ff */
[C---:B------:R-:W-:Y:S01]  /*8c60*/  HMMA.16816.F32 R96, R188.reuse, R186, R96 ;  /* 0x000000babc60723c */ /* 0x040fe20000001860 */
[----:B------:R-:W-:Y:S01]  /*8c70*/  @!PT LDS RZ, [RZ] ;  /* 0x00000000fffff984 */ /* 0x000fe20000000800 */
[----:B------:R-:W-:Y:S01]  /*8c80*/  @!PT LDS RZ, [RZ] ;  /* 0x00000000fffff984 */ /* 0x000fe20000000800 */
[----:B------:R-:W-:Y:S01]  /*8c90*/  @!PT LDS RZ, [RZ] ;  /* 0x00000000fffff984 */ /* 0x000fe20000000800 */
[----:B------:R1:W-:Y:S03]  /*8ca0*/  @!P2 LDGSTS.E.BYPASS.LTC128B.128 [R241+0x100], [R184.64], !P6 ;  /* 0x00100000b8f1afae */ /* 0x0003e6000f101d48 */
[----:B------:R-:W-:Y:S02]  /*8cb0*/  @!P2 SHF.L.U64.HI R0, R201, R0, c[0x0][0x20c] ;  /* 0x00008300c900a619 */ /* 0x000fe40000010200 */
[-C--:B------:R-:W-:Y:S02]  /*8cc0*/  @!P2 IADD3 R200, P0, R184, R2.reuse, RZ ;  /* 0x00000002b8c8a210 */ /* 0x080fe40007f1e0ff */
[-C--:B----4-:R-:W-:Y:S04]  /*8cd0*/  HMMA.16816.F32 R100, R188, R192.reuse, R100 ;  /* 0x000000c0bc64723c */ /* 0x090fe80000001864 */
[--C-:B------:R-:W-:Y:S04]  /*8ce0*/  @!P2 IMAD.X R201, R185, 0x1, R0.reuse, P0 ;  /* 0x00000001b9c9a824 */ /* 0x100fe800000e0600 */
[C---:B------:R-:W-:Y:S01]  /*8cf0*/  HMMA.16816.F32 R104, R196.reuse, R192, R104 ;  /* 0x000000c0c468723c */ /* 0x040fe20000001868 */
[----:B------:R2:W-:Y:S07]  /*8d00*/  @!P2 LDGSTS.E.BYPASS.LTC128B.128 [R241+0x900], [R200.64], !P6 ;  /* 0x00900000c8f1afae */ /* 0x0005ee000f101d48 */
[-C--:B------:R-:W-:Y:S04]  /*8d10*/  HMMA.16816.F32 R108, R196, R194.reuse, R108 ;  /* 0x000000c2c46c723c */ /* 0x080fe8000000186c */
[----:B-1----:R-:W-:Y:S04]  /*8d20*/  @!P2 IADD3 R184, P0, R200, R2, RZ ;  /* 0x00000002c8b8a210 */ /* 0x002fe80007f1e0ff */
[----:B------:R-:W-:Y:S01]  /*8d30*/  @!P2 IADD3.X R185, R201, R0, RZ, P0, !PT ;  /* 0x00000000c9b9a210 */ /* 0x000fe200007fe4ff */
[----:B------:R-:W-:Y:S04]  /*8d40*/  HMMA.16816.F32 R112, R188, R194, R112 ;  /* 0x000000c2bc70723c */ /* 0x000fe80000001870 */
[----:B------:R1:W-:Y:S01]  /*8d50*/  @!P2 LDGSTS.E.BYPASS.LTC128B.128 [R241+0x1100], [R184.64], !P6 ;  /* 0x01100000b8f1afae */ /* 0x0003e2000f101d48 */
[-C--:B--2---:R-:W-:Y:S04]  /*8d60*/  @!P2 IADD3 R200, P1, R184, R2.reuse, RZ ;  /* 0x00000002b8c8a210 */ /* 0x084fe80007f3e0ff */
[-C--:B------:R-:W-:Y:S03]  /*8d70*/  @!P2 IADD3 R186, P0, R200, R2.reuse, RZ ;  /* 0x00000002c8baa210 */ /* 0x080fe60007f1e0ff */
[--C-:B------:R-:W-:Y:S04]  /*8d80*/  @!P2 IMAD.X R201, R185, 0x1, R0.reuse, P1 ;  /* 0x00000001b9c9a824 */ /* 0x100fe800008e0600 */
[--C-:B------:R-:W-:Y:S01]  /*8d90*/  @!P2 IMAD.X R187, R201, 0x1, R0.reuse, P0 ;  /* 0x00000001c9bba824 */ /* 0x100fe200000e0600 */
[----:B------:R2:W-:Y:S08]  /*8da0*/  @!P2 LDGSTS.E.BYPASS.LTC128B.128 [R241+0x1900], [R200.64], !P6 ;  /* 0x01900000c8f1afae */ /* 0x0005f0000f101d48 */
[----:B------:R4:W-:Y:S01]  /*8db0*/  @!P2 LDGSTS.E.BYPASS.LTC128B.128 [R241+0x2100], [R186.64], !P6 ;  /* 0x02100000baf1afae */ /* 0x0009e2000f101d48 */
[----:B-1----:R-:W-:Y:S04]  /*8dc0*/  @!P2 IADD3 R184, P1, R186, R2, RZ ;  /* 0x00000002bab8a210 */ /* 0x002fe80007f3e0ff */
[----:B------:R-:W-:Y:S02]  /*8dd0*/  @!P2 IADD3.X R185, R187, R0, RZ, P1, !PT ;  /* 0x00000000bbb9a210 */ /* 0x000fe40000ffe4ff */
[----:B------:R-:W-:Y:S03]  /*8de0*/  @!P2 IADD3 R202, P0, R184, R2, RZ ;  /* 0x00000002b8caa210 */ /* 0x000fe60007f1e0ff */
[----:B------:R4:W-:Y:S02]  /*8df0*/  @!P2 LDGSTS.E.BYPASS.LTC128B.128 [R241+0x2900], [R184.64], !P6 ;  /* 0x02900000b8f1afae */ /* 0x0009e4000f101d48 */
[----:B------:R-:W-:Y:S06]  /*8e00*/  @!P2 IMAD.X R203, R185, 0x1, R0, P0 ;  /* 0x00000001b9cba824 */ /* 0x000fec00000e0600 */
[----:B------:R2:W-:Y:S08]  /*8e10*/  @!P2 LDGSTS.E.BYPASS.LTC128B.128 [R241+0x3100], [R202.64], !P6 ;  /* 0x03100000caf1afae */ /* 0x0005f0000f101d48 */
[----:B------:R-:W-:Y:S08]  /*8e20*/  LDSM.16.M88.4 R196, [R231+0x2000] ;  /* 0x00200000e7c4783b */ /* 0x000ff00000000200 */
[----:B------:R-:W-:Y:S08]  /*8e30*/  LDSM.16.M88.4 R188, [R229+0x800] ;  /* 0x00080000e5bc783b */ /* 0x000ff00000000200 */
[----:B----4-:R-:W-:Y:S08]  /*8e40*/  LDSM.16.M88.4 R184, [R231] ;  /* 0x00000000e7b8783b */ /* 0x010ff00000000200 */
[----:B--2---:R-:W1:Y:S08]  /*8e50*/  LDSM.16.M88.4 R200, [R229] ;  /* 0x00000000e5c8783b */ /* 0x004e700000000200 */
[----:B------:R-:W2:Y:S08]  /*8e60*/  LDSM.16.M88.4 R192, [R229+0x1000] ;  /* 0x00100000e5c0783b */ /* 0x000eb00000000200 */
[----:B------:R4:W3:Y:S04]  /*8e70*/  LDL R0, [R1+0x8] ;  /* 0x0000080001007983 */ /* 0x0008e80000100800 */
[----:B------:R-:W0:Y:S01]  /*8e80*/  LDGDEPBAR ;  /* 0x00000000000079af */ /* 0x000e220000000000 */
[-C--:B-1----:R-:W-:Y:S08]  /*8e90*/  HMMA.16816.F32 R4, R184, R200.reuse, R4 ;  /* 0x000000c8b804723c */ /* 0x082ff00000001804 */
        /* <DEDUP_REMOVED lines=8> */
[----:B------:R-:W4:Y:S07]  /*8f20*/  LDSM.16.M88.4 R188, [R229+0x2000] ;  /* 0x00200000e5bc783b */ /* 0x000f2e0000000200 */
[-C--:B--2---:R-:W-:Y:S08]  /*8f30*/  HMMA.16816.F32 R36, R184, R192.reuse, R36 ;  /* 0x000000c0b824723c */ /* 0x084ff00000001824 */
[C---:B------:R-:W-:Y:S08]  /*8f40*/  HMMA.16816.F32 R40, R196.reuse, R192, R40 ;  /* 0x000000c0c428723c */ /* 0x040ff00000001828 */
[-C--:B------:R-:W-:Y:S08]  /*8f50*/  HMMA.16816.F32 R44, R196, R194.reuse, R44 ;  /* 0x000000c2c42c723c */ /* 0x080ff0000000182c */
[C---:B------:R-:W-:Y:S01]  /*8f60*/  HMMA.16816.F32 R48, R184.reuse, R194, R48 ;  /* 0x000000c2b830723c */ /* 0x040fe20000001830 */
[----:B------:R-:W2:Y:S07]  /*8f70*/  LDSM.16.M88.4 R192, [R229+0x2800] ;  /* 0x00280000e5c0783b */ /* 0x000eae0000000200 */
[-C--:B-1----:R-:W-:Y:S08]  /*8f80*/  HMMA.16816.F32 R52, R184, R200.reuse, R52 ;  /* 0x000000c8b834723c */ /* 0x082ff00000001834 */
[C---:B------:R-:W-:Y:S08]  /*8f90*/  HMMA.16816.F32 R56, R196.reuse, R200, R56 ;  /* 0x000000c8c438723c */ /* 0x040ff00000001838 */
[-C--:B------:R-:W-:Y:S08]  /*8fa0*/  HMMA.16816.F32 R60, R196, R202.reuse, R60 ;  /* 0x000000cac43c723c */ /* 0x080ff0000000183c */
[C---:B------:R-:W-:Y:S01]  /*8fb0*/  HMMA.16816.F32 R64, R184.reuse, R202, R64 ;  /* 0x000000cab840723c */ /* 0x040fe20000001840 */
[----:B------:R-:W1:Y:S07]  /*8fc0*/  LDSM.16.M88.4 R200, [R229+0x3000] ;  /* 0x00300000e5c8783b */ /* 0x000e6e0000000200 */
[-C--:B----4-:R-:W-:Y:S08]  /*8fd0*/  HMMA.16816.F32 R68, R184, R188.reuse, R68 ;  /* 0x000000bcb844723c */ /* 0x090ff00000001844 */
[C---:B------:R-:W-:Y:S08]  /*8fe0*/  HMMA.16816.F32 R72, R196.reuse, R188, R72 ;  /* 0x000000bcc448723c */ /* 0x040ff00000001848 */
[-C--:B------:R-:W-:Y:S08]  /*8ff0*/  HMMA.16816.F32 R76, R196, R190.reuse, R76 ;  /* 0x000000bec44c723c */ /* 0x080ff0000000184c */
[C---:B------:R-:W-:Y:S01]  /*9000*/  HMMA.16816.F32 R80, R184.reuse, R190, R80 ;  /* 0x000000beb850723c */ /* 0x040fe20000001850 */
[----:B------:R-:W-:Y:S07]  /*9010*/  LDSM.16.M88.4 R188, [R232] ;  /* 0x00000000e8bc783b */ /* 0x000fee0000000200 */
[-C--:B--2---:R-:W-:Y:S08]  /*9020*/  HMMA.16816.F32 R84, R184, R192.reuse, R84 ;  /* 0x000000c0b854723c */ /* 0x084ff00000001854 */
[C---:B------:R-:W-:Y:S08]  /*9030*/  HMMA.16816.F32 R88, R196.reuse, R192, R88 ;  /* 0x000000c0c458723c */ /* 0x040ff00000001858 */
[-C--:B------:R-:W-:Y:S08]  /*9040*/  HMMA.16816.F32 R92, R196, R194.reuse, R92 ;  /* 0x000000c2c45c723c */ /* 0x080ff0000000185c */
[C---:B------:R-:W-:Y:S01]  /*9050*/  HMMA.16816.F32 R96, R184.reuse, R194, R96 ;  /* 0x000000c2b860723c */ /* 0x040fe20000001860 */
[----:B------:R-:W2:Y:S07]  /*9060*/  LDSM.16.M88.4 R192, [R226] ;  /* 0x00000000e2c0783b */ /* 0x000eae0000000200 */
[-C--:B-1----:R-:W-:Y:S08]  /*9070*/  HMMA.16816.F32 R100, R184, R200.reuse, R100 ;  /* 0x000000c8b864723c */ /* 0x082ff00000001864 */
[C---:B------:R-:W-:Y:S08]  /*9080*/  HMMA.16816.F32 R104, R196.reuse, R200, R104 ;  /* 0x000000c8c468723c */ /* 0x040ff00000001868 */
[-C--:B------:R-:W-:Y:S01]  /*9090*/  HMMA.16816.F32 R108, R196, R202.reuse, R108 ;  /* 0x000000cac46c723c */ /* 0x080fe2000000186c */
[----:B------:R-:W1:Y:S07]  /*90a0*/  LDSM.16.M88.4 R196, [R232+0x2000] ;  /* 0x00200000e8c4783b */ /* 0x000e6e0000000200 */
[----:B------:R-:W-:Y:S08]  /*90b0*/  HMMA.16816.F32 R112, R184, R202, R112 ;  /* 0x000000cab870723c */ /* 0x000ff00000001870 */
[-C--:B--2---:R-:W-:Y:S11]  /*90c0*/  HMMA.16816.F32 R4, R188, R192.reuse, R4 ;  /* 0x000000c0bc04723c */ /* 0x084ff60000001804 */
[----:B------:R-:W-:Y:S11]  /*90d0*/  @!UPT UIADD3 URZ, URZ, URZ, URZ ;  /* 0x0000003f3f3ff290 */ /* 0x000ff6000fffe03f */
[----:B------:R-:W-:Y:S02]  /*90e0*/  @!UPT UIADD3 URZ, URZ, URZ, URZ ;  /* 0x0000003f3f3ff290 */ /* 0x000fe4000fffe03f */
[----:B------:R-:W-:Y:S01]  /*90f0*/  FMUL.FTZ R4, R4, c[0x0][0x320] ;  /* 0x0000c80004047a20 */ /* 0x000fe20000410000 */
[C---:B-1----:R-:W-:Y:S03]  /*9100*/  HMMA.16816.F32 R8, R196.reuse, R192, R8 ;  /* 0x000000c0c408723c */ /* 0x042fe60000001808 */
[----:B------:R-:W-:Y:S01]  /*9110*/  MUFU.TANH R245, R4 ;  /* 0x0000000400f57308 */ /* 0x000fe20000002400 */
[----:B------:R-:W-:Y:S02]  /*9120*/  FMUL.FTZ R5, R5, c[0x0][0x320] ;  /* 0x0000c80005057a20 */ /* 0x000fe40000410000 */
[----:B------:R-:W-:Y:S02]  /*9130*/  FMUL.FTZ R6, R6, c[0x0][0x320] ;  /* 0x0000c80006067a20 */ /* 0x000fe40000410000 */
[----:B------:R-:W-:Y:S01]  /*9140*/  FMUL.FTZ R7, R7, c[0x0][0x320] ;  /* 0x0000c80007077a20 */ /* 0x000fe20000410000 */
[-C--:B------:R-:W-:Y:S04]  /*9150*/  HMMA.16816.F32 R12, R196, R194.reuse, R12 ;  /* 0x000000c2c40c723c */ /* 0x080fe8000000180c */
[----:B------:R-:W1:Y:S04]  /*9160*/  MUFU.TANH R244, R5 ;  /* 0x0000000500f47308 */ /* 0x000e680000002400 */
[C---:B------:R-:W-:Y:S06]  /*9170*/  HMMA.16816.F32 R16, R188.reuse, R194, R16 ;  /* 0x000000c2bc10723c */ /* 0x040fec0000001810 */
[----:B------:R-:W-:Y:S01]  /*9180*/  MUFU.TANH R243, R6 ;  /* 0x0000000600f37308 */ /* 0x000fe20000002400 */
[----:B------:R-:W-:Y:S02]  /*9190*/  FMUL.FTZ R8, R8, c[0x0][0x320] ;  /* 0x0000c80008087a20 */ /* 0x000fe40000410000 */
[----:B------:R-:W-:Y:S03]  /*91a0*/  FMUL.FTZ R9, R9, c[0x0][0x320] ;  /* 0x0000c80009097a20 */ /* 0x000fe60000410000 */
[----:B------:R-:W-:Y:S02]  /*91b0*/  FMUL.FTZ R10, R10, c[0x0][0x320] ;  /* 0x0000c8000a0a7a20 */ /* 0x000fe40000410000 */
[----:B------:R-:W-:Y:S02]  /*91c0*/  FMUL.FTZ R11, R11, c[0x0][0x320] ;  /* 0x0000c8000b0b7a20 */ /* 0x000fe40000410000 */
[----:B------:R2:W-:Y:S01]  /*91d0*/  MUFU.TANH R242, R7 ;  /* 0x0000000700f27308 */ /* 0x0005e20000002400 */
[----:B------:R-:W-:Y:S02]  /*91e0*/  FMUL.FTZ R12, R12, c[0x0][0x320] ;  /* 0x0000c8000c0c7a20 */ /* 0x000fe40000410000 */
[----:B------:R-:W-:Y:S02]  /*91f0*/  FMUL.FTZ R13, R13, c[0x0][0x320] ;  /* 0x0000c8000d0d7a20 */ /* 0x000fe40000410000 */
[----:B------:R-:W-:Y:S02]  /*9200*/  FMUL.FTZ R14, R14, c[0x0][0x320] ;  /* 0x0000c8000e0e7a20 */ /* 0x000fe40000410000 */
[----:B------:R-:W-:Y:S02]  /*9210*/  FMUL.FTZ R15, R15, c[0x0][0x320] ;  /* 0x0000c8000f0f7a20 */ /* 0x000fe40000410000 */
[----:B---3--:R-:W-:Y:S01]  /*9220*/  @P4 IMAD.MOV.U32 R0, RZ, RZ, R230 ;  /* 0x000000ffff004224 */ /* 0x008fe200078e00e6 */
[----:B------:R-:W-:Y:S01]  /*9230*/  MUFU.TANH R223, R8 ;  /* 0x0000000800df7308 */ /* 0x000fe20000002400 */
[----:B------:R-:W-:Y:S02]  /*9240*/  FMUL.FTZ R16, R16, c[0x0][0x320] ;  /* 0x0000c80010107a20 */ /* 0x000fe40000410000 */
[----:B------:R-:W-:Y:S01]  /*9250*/  FMUL.FTZ R19, R19, c[0x0][0x320] ;  /* 0x0000c80013137a20 */ /* 0x000fe20000410000 */
[----:B------:R-:W-:Y:S01]  /*9260*/  SHFL.IDX PT, R2, R0, 0x1, 0x1c1f ;  /* 0x003c1f0000027f89 */ /* 0x000fe200000e0000 */
[----:B------:R-:W-:Y:S02]  /*9270*/  FMUL.FTZ R18, R18, c[0x0][0x320] ;  /* 0x0000c80012127a20 */ /* 0x000fe40000410000 */
[----:B------:R-:W-:Y:S03]  /*9280*/  FMUL.FTZ R17, R17, c[0x0][0x320] ;  /* 0x0000c80011117a20 */ /* 0x000fe60000410000 */
[----:B------:R-:W-:Y:S02]  /*9290*/  MUFU.TANH R222, R9 ;  /* 0x0000000900de7308 */ /* 0x000fe40000002400 */
[----:B--2---:R-:W2:Y:S08]  /*92a0*/  LDSM.16.M88.4 R4, [R226+0x800] ;  /* 0x00080000e204783b */ /* 0x004eb00000000200 */
[----:B------:R-:W-:Y:S10]  /*92b0*/  MUFU.TANH R214, R17 ;  /* 0x0000001100d67308 */ /* 0x000ff40000002400 */
[----:B------:R-:W3:Y:S10]  /*92c0*/  MUFU.TANH R221, R10 ;  /* 0x0000000a00dd7308 */ /* 0x000ef40000002400 */
[----:B------:R4:W-:Y:S10]  /*92d0*/  MUFU.TANH R220, R11 ;  /* 0x0000000b00dc7308 */ /* 0x0009f40000002400 */
[----:B------:R-:W-:Y:S01]  /*92e0*/  MUFU.TANH R219, R12 ;  /* 0x0000000c00db7308 */ /* 0x000fe20000002400 */
[-C--:B--2---:R-:W-:Y:S09]  /*92f0*/  HMMA.16816.F32 R20, R188, R4.reuse, R20 ;  /* 0x00000004bc14723c */ /* 0x084ff20000001814 */
[----:B------:R-:W-:Y:S01]  /*9300*/  MUFU.TANH R218, R13 ;  /* 0x0000000d00da7308 */ /* 0x000fe20000002400 */
[C---:B------:R-:W-:Y:S01]  /*9310*/  HMMA.16816.F32 R24, R196.reuse, R4, R24 ;  /* 0x00000004c418723c */ /* 0x040fe20000001818 */
[----:B----4-:R-:W2:Y:S08]  /*9320*/  LDSM.16.M88.4 R8, [R226+0x1000] ;  /* 0x00100000e208783b */ /* 0x010eb00000000200 */
[----:B------:R-:W-:Y:S01]  /*9330*/  MUFU.TANH R217, R14 ;  /* 0x0000000e00d97308 */ /* 0x000fe20000002400 */
[-C--:B------:R-:W-:Y:S04]  /*9340*/  HMMA.16816.F32 R28, R196, R6.reuse, R28 ;  /* 0x00000006c41c723c */ /* 0x080fe8000000181c */
[----:B------:R-:W-:Y:S04]  /*9350*/  FMUL.FTZ R20, R20, c[0x0][0x320] ;  /* 0x0000c80014147a20 */ /* 0x000fe80000410000 */
[C---:B------:R-:W-:Y:S01]  /*9360*/  HMMA.16816.F32 R32, R188.reuse, R6, R32 ;  /* 0x00000006bc20723c */ /* 0x040fe20000001820 */
[----:B------:R4:W1:Y:S01]  /*9370*/  MUFU.TANH R216, R15 ;  /* 0x0000000f00d87308 */ /* 0x0008620000002400 */
        /* <DEDUP_REMOVED lines=13> */
[-C--:B--2---:R-:W-:Y:S01]  /*9450*/  HMMA.16816.F32 R36, R188, R8.reuse, R36 ;  /* 0x00000008bc24723c */ /* 0x084fe20000001824 */
[----:B----4-:R-:W-:Y:S02]  /*9460*/  LDSM.16.M88.4 R12, [R226+0x3000] ;  /* 0x00300000e20c783b */ /* 0x010fe40000000200 */
[----:B------:R-:W-:Y:S02]  /*9470*/  FMUL.FTZ R33, R33, c[0x0][0x320] ;  /* 0x0000c80021217a20 */ /* 0x000fe40000410000 */
[----:B------:R-:W-:Y:S01]  /*9480*/  FMUL.FTZ R28, R28, c[0x0][0x320] ;  /* 0x0000c8001c1c7a20 */ /* 0x000fe20000410000 */
[----:B------:R-:W-:Y:S01]  /*9490*/  MUFU.TANH R211, R20 ;  /* 0x0000001400d37308 */ /* 0x000fe20000002400 */
        /* <DEDUP_REMOVED lines=9> */
[----:B------:R-:W4:Y:S02]  /*9530*/  LDSM.16.M88.4 R8, [R226+0x2000] ;  /* 0x00200000e208783b */ /* 0x000f240000000200 */
[----:B------:R-:W-:Y:S02]  /*9540*/  FMUL.FTZ R38, R38, c[0x0][0x320] ;  /* 0x0000c80026267a20 */ /* 0x000fe40000410000 */
[----:B------:R-:W-:Y:S02]  /*9550*/  FMUL.FTZ R39, R39, c[0x0][0x320] ;  /* 0x0000c80027277a20 */ /* 0x000fe40000410000 */
[-C--:B-1----:R-:W-:Y:S03]  /*9560*/  HMMA.16816.F32 R52, R188, R4.reuse, R52 ;  /* 0x00000004bc34723c */ /* 0x082fe60000001834 */
[----:B------:R-:W1:Y:S01]  /*9570*/  MUFU.TANH R208, R23 ;  /* 0x0000001700d07308 */ /* 0x000e620000002400 */
[----:B------:R-:W-:Y:S02]  /*9580*/  FMUL.FTZ R40, R40, c[0x0][0x320] ;  /* 0x0000c80028287a20 */ /* 0x000fe40000410000 */
[----:B------:R-:W-:Y:S02]  /*9590*/  FMUL.FTZ R37, R37, c[0x0][0x320] ;  /* 0x0000c80025257a20 */ /* 0x000fe40000410000 */
[C---:B------:R-:W-:Y:S04]  /*95a0*/  HMMA.16816.F32 R56, R196.reuse, R4, R56 ;  /* 0x00000004c438723c */ /* 0x040fe80000001838 */
[----:B------:R-:W-:Y:S01]  /*95b0*/  FMUL.FTZ R45, R45, c[0x0][0x320] ;  /* 0x0000c8002d2d7a20 */ /* 0x000fe20000410000 */
[----:B------:R-:W-:Y:S01]  /*95c0*/  MUFU.TANH R210, R21 ;  /* 0x0000001500d27308 */ /* 0x000fe20000002400 */
[----:B------:R-:W-:Y:S02]  /*95d0*/  FMUL.FTZ R41, R41, c[0x0][0x320] ;  /* 0x0000c80029297a20 */ /* 0x000fe40000410000 */
[-C--:B------:R-:W-:Y:S04]  /*95e0*/  HMMA.16816.F32 R60, R196, R6.reuse, R60 ;  /* 0x00000006c43c723c */ /* 0x080fe8000000183c */
[----:B------:R-:W-:Y:S02]  /*95f0*/  FMUL.FTZ R50, R50, c[0x0][0x320] ;  /* 0x0000c80032327a20 */ /* 0x000fe40000410000 */
[----:B------:R-:W-:Y:S01]  /*9600*/  FMUL.FTZ R43, R43, c[0x0][0x320] ;  /* 0x0000c8002b2b7a20 */ /* 0x000fe20000410000 */
[----:B------:R-:W-:Y:S01]  /*9610*/  MUFU.TANH R187, R31 ;  /* 0x0000001f00bb7308 */ /* 0x000fe20000002400 */
[C---:B------:R-:W-:Y:S01]  /*9620*/  HMMA.16816.F32 R64, R188.reuse, R6, R64 ;  /* 0x00000006bc40723c */ /* 0x040fe20000001840 */
[----:B------:R-:W1:Y:S01]  /*9630*/  LDSM.16.M88.4 R4, [R226+0x2800] ;  /* 0x00280000e204783b */ /* 0x000e620000000200 */
[----:B------:R-:W-:Y:S04]  /*9640*/  DEPBAR.LE SB0, 0x0 ;  /* 0x000080000000791a */ /* 0x000fe80000000000 */
[----:B------:R-:W-:Y:S02]  /*9650*/  FMUL.FTZ R53, R53, c[0x0][0x320] ;  /* 0x0000c80035357a20 */ /* 0x000fe40000410000 */
[----:B------:R-:W-:Y:S01]  /*9660*/  FMUL.FTZ R59, R59, c[0x0][0x320] ;  /* 0x0000c8003b3b7a20 */ /* 0x000fe20000410000 */
[----:B------:R-:W-:Y:S01]  /*9670*/  MUFU.TANH R192, R36 ;  /* 0x0000002400c07308 */ /* 0x000fe20000002400 */
[-C--:B----4-:R-:W-:Y:S01]  /*9680*/  HMMA.16816.F32 R68, R188, R8.reuse, R68 ;  /* 0x00000008bc44723c */ /* 0x090fe20000001844 */
[----:B------:R-:W-:Y:S04]  /*9690*/  BAR.SYNC.DEFER_BLOCKING 0x0 ;  /* 0x0000000000007b1d */ /* 0x000fe80000010000 */
[----:B------:R-:W-:Y:S02]  /*96a0*/  FMUL.FTZ R58, R58, c[0x0][0x320] ;  /* 0x0000c8003a3a7a20 */ /* 0x000fe40000410000 */
[----:B------:R-:W-:Y:S01]  /*96b0*/  FMUL.FTZ R54, R54, c[0x0][0x320] ;  /* 0x0000c80036367a20 */ /* 0x000fe20000410000 */
[C---:B------:R-:W-:Y:S01]  /*96c0*/  HMMA.16816.F32 R72, R196.reuse, R8, R72 ;  /* 0x00000008c448723c */ /* 0x040fe20000001848 */
[----:B------:R-:W-:Y:S01]  /*96d0*/  MUFU.TANH R36, R40 ;  /* 0x0000002800247308 */ /* 0x000fe20000002400 */
[----:B------:R-:W-:Y:S02]  /*96e0*/  SHFL.IDX PT, R9, R0, 0x2, 0x1c1f ;  /* 0x005c1f0000097f89 */ /* 0x000fe400000e0000 */
[----:B------:R-:W-:Y:S02]  /*96f0*/  FMUL.FTZ R55, R55, c[0x0][0x320] ;  /* 0x0000c80037377a20 */ /* 0x000fe40000410000 */
[----:B------:R-:W-:Y:S02]  /*9700*/  FMUL.FTZ R61, R61, c[0x0][0x320] ;  /* 0x0000c8003d3d7a20 */ /* 0x000fe40000410000 */
[-C--:B------:R-:W-:Y:S02]  /*9710*/  HMMA.16816.F32 R76, R196, R10.reuse, R76 ;  /* 0x0000000ac44c723c */ /* 0x080fe4000000184c */
[----:B------:R-:W-:Y:S01]  /*9720*/  SHFL.IDX PT, R8, R0, 0x3, 0x1c1f ;  /* 0x007c1f0000087f89 */ /* 0x000fe200000e0000 */
[----:B------:R-:W-:Y:S01]  /*9730*/  MUFU.TANH R31, R59 ;  /* 0x0000003b001f7308 */ /* 0x000fe20000002400 */
[----:B------:R-:W-:Y:S02]  /*9740*/  FMUL.FTZ R62, R62, c[0x0][0x320] ;  /* 0x0000c8003e3e7a20 */ /* 0x000fe40000410000 */
[----:B------:R-:W-:Y:S02]  /*9750*/  FMUL.FTZ R60, R60, c[0x0][0x320] ;  /* 0x0000c8003c3c7a20 */ /* 0x000fe40000410000 */
[C---:B------:R-:W-:Y:S04]  /*9760*/  HMMA.16816.F32 R80, R188.reuse, R10, R80 ;  /* 0x0000000abc50723c */ /* 0x040fe80000001850 */
[----:B------:R-:W-:Y:S01]  /*9770*/  FMUL.FTZ R56, R56, c[0x0][0x320] ;  /* 0x0000c80038387a20 */ /* 0x000fe20000410000 */
[----:B------:R4:W-:Y:S01]  /*9780*/  MUFU.TANH R206, R25 ;  /* 0x0000001900ce7308 */ /* 0x0009e20000002400 */
[----:B------:R-:W-:Y:S02]  /*9790*/  FMUL.FTZ R63, R63, c[0x0][0x320] ;  /* 0x0000c8003f3f7a20 */ /* 0x000fe40000410000 */
[-C--:B-1----:R-:W-:Y:S04]  /*97a0*/  HMMA.16816.F32 R84, R188, R4.reuse, R84 ;  /* 0x00000004bc54723c */ /* 0x082fe80000001854 */
[----:B------:R-:W-:Y:S02]  /*97b0*/  FMUL.FTZ R73, R73, c[0x0][0x320] ;  /* 0x0000c80049497a20 */ /* 0x000fe40000410000 */
[----:B------:R-:W-:Y:S01]  /*97c0*/  FMUL.FTZ R57, R57, c[0x0][0x320] ;  /* 0x0000c80039397a20 */ /* 0x000fe20000410000 */
[----:B------:R-:W1:Y:S01]  /*97d0*/  MUFU.TANH R205, R28 ;  /* 0x0000001c00cd7308 */ /* 0x000e620000002400 */
[C---:B------:R-:W-:Y:S01]  /*97e0*/  HMMA.16816.F32 R88, R196.reuse, R4, R88 ;  /* 0x00000004c458723c */ /* 0x040fe20000001858 */
[----:B------:R-:W1:Y:S03]  /*97f0*/  SHFL.IDX PT, R5, R0, RZ, 0x1c1f ;  /* 0x001c1fff00057589 */ /* 0x000e6600000e0000 */
[----:B------:R-:W-:Y:S02]  /*9800*/  FMUL.FTZ R52, R52, c[0x0][0x320] ;  /* 0x0000c80034347a20 */ /* 0x000fe40000410000 */
[----:B------:R-:W-:Y:S02]  /*9810*/  FMUL.FTZ R64, R64, c[0x0][0x320] ;  /* 0x0000c80040407a20 */ /* 0x000fe40000410000 */
[-C--:B------:R-:W-:Y:S01]  /*9820*/  HMMA.16816.F32 R92, R196, R6.reuse, R92 ;  /* 0x00000006c45c723c */ /* 0x080fe2000000185c */
[----:B------:R-:W-:Y:S03]  /*9830*/  MUFU.TANH R203, R29 ;  /* 0x0000001d00cb7308 */ /* 0x000fe60000002400 */
[----:B------:R-:W-:Y:S02]  /*9840*/  IMAD R4, R204, -0x70, RZ ;  /* 0xffffff90cc047824 */ /* 0x000fe400078e02ff */
[----:B----4-:R-:W-:Y:S02]  /*9850*/  FMUL.FTZ R25, R82, c[0x0][0x320] ;  /* 0x0000c80052197a20 */ /* 0x010fe40000410000 */
[C---:B------:R-:W-:Y:S03]  /*9860*/  HMMA.16816.F32 R96, R188.reuse, R6, R96 ;  /* 0x00000006bc60723c */ /* 0x040fe60000001860 */
[----:B------:R-:W-:Y:S01]  /*9870*/  MUFU.TANH R29, R61 ;  /* 0x0000003d001d7308 */ /* 0x000fe20000002400 */
[----:B------:R-:W-:Y:S01]  /*9880*/  IADD3 R4, -R119, 0x1, R4 ;  /* 0x0000000177047810 */ /* 0x000fe20007ffe104 */
[----:B------:R-:W-:Y:S02]  /*9890*/  FMUL.FTZ R85, R85, c[0x0][0x320] ;  /* 0x0000c80055557a20 */ /* 0x000fe40000410000 */
[----:B------:R-:W-:Y:S01]  /*98a0*/  FMUL.FTZ R7, R80, c[0x0][0x320] ;  /* 0x0000c80050077a20 */ /* 0x000fe20000410000 */
[-C--:B------:R-:W-:Y:S04]  /*98b0*/  HMMA.16816.F32 R100, R188, R12.reuse, R100 ;  /* 0x0000000cbc64723c */ /* 0x080fe80000001864 */
[----:B------:R-:W-:Y:S01]  /*98c0*/  IADD3 R4, R4, c[0x0][0x1d0], RZ ;  /* 0x0000740004047a10 */ /* 0x000fe20007ffe0ff */
[----:B------:R-:W-:Y:S01]  /*98d0*/  MUFU.TANH R28, R62 ;  /* 0x0000003e001c7308 */ /* 0x000fe20000002400 */
[----:B------:R-:W-:Y:S02]  /*98e0*/  FMUL.FTZ R65, R65, c[0x0][0x320] ;  /* 0x0000c80041417a20 */ /* 0x000fe40000410000 */
[C---:B------:R-:W-:Y:S04]  /*98f0*/  HMMA.16816.F32 R104, R196.reuse, R12, R104 ;  /* 0x0000000cc468723c */ /* 0x040fe80000001868 */
[----:B------:R-:W-:Y:S01]  /*9900*/  IADD3 R4, R4, -c[0x0][0x168], RZ ;  /* 0x80005a0004047a10 */ /* 0x000fe20007ffe0ff */
[----:B------:R-:W-:Y:S02]  /*9910*/  FMUL.FTZ R69, R69, c[0x0][0x320] ;  /* 0x0000c80045457a20 */ /* 0x000fe40000410000 */
[----:B------:R4:W-:Y:S01]  /*9920*/  MUFU.TANH R209, R22 ;  /* 0x0000001600d17308 */ /* 0x0009e20000002400 */
[C---:B-1----:R-:W-:Y:S01]  /*9930*/  IADD3 R5, R4.reuse, R5, RZ ;  /* 0x0000000504057210 */ /* 0x042fe20007ffe0ff */
[C---:B------:R-:W-:Y:S01]  /*9940*/  IMAD.IADD R0, R4.reuse, 0x1, R9 ;  /* 0x0000000104007824 */ /* 0x040fe200078e0209 */
[-C--:B------:R-:W-:Y:S03]  /*9950*/  HMMA.16816.F32 R108, R196, R14.reuse, R108 ;  /* 0x0000000ec46c723c */ /* 0x080fe6000000186c */
[C---:B------:R-:W-:Y:S01]  /*9960*/  IMAD.IADD R2, R4.reuse, 0x1, R2 ;  /* 0x0000000104027824 */ /* 0x040fe200078e0202 */
[----:B------:R-:W-:Y:S01]  /*9970*/  IADD3 R4, R4, R8, RZ ;  /* 0x0000000804047210 */ /* 0x000fe20007ffe0ff */
[----:B------:R-:W-:Y:S01]  /*9980*/  FMUL.FTZ R92, R92, c[0x0][0x320] ;  /* 0x0000c8005c5c7a20 */ /* 0x000fe20000410000 */
[----:B------:R-:W-:Y:S01]  /*9990*/  ISETP.GT.AND P1, PT, R5, 0x1, PT ;  /* 0x000000010500780c */ /* 0x000fe20003f24270 */
[----:B------:R-:W1:Y:S01]  /*99a0*/  MUFU.TANH R185, R30 ;  /* 0x0000001e00b97308 */ /* 0x000e620000002400 */
[----:B------:R-:W-:Y:S04]  /*99b0*/  HMMA.16816.F32 R112, R188, R14, R112 ;  /* 0x0000000ebc70723c */ /* 0x000fe80000001870 */
[----:B------:R-:W-:Y:S01]  /*99c0*/  FSEL R9, R244, -INF , P1 ;  /* 0xff800000f4097808 */ /* 0x000fe20000800000 */
[----:B------:R-:W-:Y:S01]  /*99d0*/  FMUL.FTZ R70, R70, c[0x0][0x320] ;  /* 0x0000c80046467a20 */ /* 0x000fe20000410000 */
[----:B------:R-:W-:Y:S01]  /*99e0*/  ISETP.GT.AND P1, PT, R4, RZ, PT ;  /* 0x000000ff0400720c */ /* 0x000fe20003f24270 */
[----:B------:R-:W-:Y:S01]  /*99f0*/  FMUL.FTZ R75, R75, c[0x0][0x320] ;  /* 0x0000c8004b4b7a20 */ /* 0x000fe20000410000 */
[----:B------:R-:W-:Y:S01]  /*9a00*/  ISETP.GT.AND P0, PT, R2, RZ, PT ;  /* 0x000000ff0200720c */ /* 0x000fe20003f04270 */
[----:B------:R-:W-:Y:S01]  /*9a10*/  MUFU.TANH R193, R35 ;  /* 0x0000002300c17308 */ /* 0x000fe20000002400 */
[----:B------:R-:W-:Y:S02]  /*9a20*/  ISETP.GT.AND P3, PT, R0, RZ, PT ;  /* 0x000000ff0000720c */ /* 0x000fe40003f64270 */
[----:B---3--:R-:W-:Y:S01]  /*9a30*/  FSEL R20, R221, -INF , P1 ;  /* 0xff800000dd147808 */ /* 0x008fe20000800000 */
[----:B------:R-:W-:Y:S01]  /*9a40*/  FMUL.FTZ R76, R76, c[0x0][0x320] ;  /* 0x0000c8004c4c7a20 */ /* 0x000fe20000410000 */
[----:B------:R-:W-:Y:S01]  /*9a50*/  FSEL R12, R243, -INF , P0 ;  /* 0xff800000f30c7808 */ /* 0x000fe20000000000 */
[----:B------:R-:W-:Y:S01]  /*9a60*/  FMUL.FTZ R77, R77, c[0x0][0x320] ;  /* 0x0000c8004d4d7a20 */ /* 0x000fe20000410000 */
[----:B------:R-:W-:Y:S01]  /*9a70*/  FSEL R16, R223, -INF , P3 ;  /* 0xff800000df107808 */ /* 0x000fe20001800000 */
[----:B------:R-:W-:Y:S01]  /*9a80*/  FMUL.FTZ R84, R84, c[0x0][0x320] ;  /* 0x0000c80054547a20 */ /* 0x000fe20000410000 */
[C---:B------:R-:W-:Y:S01]  /*9a90*/  ISETP.GT.AND P1, PT, R4.reuse, 0x9, PT ;  /* 0x000000090400780c */ /* 0x040fe20003f24270 */
[----:B------:R-:W-:Y:S01]  /*9aa0*/  MUFU.TANH R35, R41 ;  /* 0x0000002900237308 */ /* 0x000fe20000002400 */
[----:B------:R-:W-:Y:S01]  /*9ab0*/  ISETP.GT.AND P0, PT, R4, 0x1, PT ;  /* 0x000000010400780c */ /* 0x000fe20003f04270 */
[----:B------:R-:W-:Y:S01]  /*9ac0*/  FMUL.FTZ R87, R87, c[0x0][0x320] ;  /* 0x0000c80057577a20 */ /* 0x000fe20000410000 */
[----:B------:R-:W-:Y:S01]  /*9ad0*/  FSEL R23, R216, -INF , P1 ;  /* 0xff800000d8177808 */ /* 0x000fe20000800000 */
[----:B------:R-:W-:Y:S01]  /*9ae0*/  FMUL.FTZ R83, R83, c[0x0][0x320] ;  /* 0x0000c80053537a20 */ /* 0x000fe20000410000 */
[----:B------:R-:W-:Y:S01]  /*9af0*/  FSEL R21, R220, -INF , P0 ;  /* 0xff800000dc157808 */ /* 0x000fe20000000000 */
[----:B------:R-:W-:Y:S01]  /*9b00*/  FMUL.FTZ R112, R112, c[0x0][0x320] ;  /* 0x0000c80070707a20 */ /* 0x000fe20000410000 */
[----:B------:R-:W-:Y:S01]  /*9b10*/  ISETP.GT.AND P2, PT, R5, RZ, PT ;  /* 0x000000ff0500720c */ /* 0x000fe20003f44270 */
[----:B------:R-:W-:Y:S01]  /*9b20*/  FMUL.FTZ R86, R86, c[0x0][0x320] ;  /* 0x0000c80056567a20 */ /* 0x000fe20000410000 */
[----:B------:R-:W-:Y:S01]  /*9b30*/  ISETP.GT.AND P3, PT, R0, 0x9, PT ;  /* 0x000000090000780c */ /* 0x000fe20003f64270 */
[----:B------:R-:W-:Y:S01]  /*9b40*/  MUFU.TANH R201, R45 ;  /* 0x0000002d00c97308 */ /* 0x000fe20000002400 */
[----:B------:R-:W-:Y:S01]  /*9b50*/  FSEL R8, R245, -INF , P2 ;  /* 0xff800000f5087808 */ /* 0x000fe20001000000 */
[----:B------:R-:W-:Y:S01]  /*9b60*/  FMUL.FTZ R113, R113, c[0x0][0x320] ;  /* 0x0000c80071717a20 */ /* 0x000fe20000410000 */
[----:B------:R-:W-:Y:S01]  /*9b70*/  FSEL R19, R218, -INF , P3 ;  /* 0xff800000da137808 */ /* 0x000fe20001800000 */
[----:B------:R-:W-:Y:S01]  /*9b80*/  FMUL.FTZ R98, R98, c[0x0][0x320] ;  /* 0x0000c80062627a20 */ /* 0x000fe20000410000 */
[C---:B------:R-:W-:Y:S01]  /*9b90*/  ISETP.GT.AND P5, PT, R2.reuse, 0x1, PT ;  /* 0x000000010200780c */ /* 0x040fe20003fa4270 */
[----:B------:R-:W-:Y:S01]  /*9ba0*/  FMUL.FTZ R99, R99, c[0x0][0x320] ;  /* 0x0000c80063637a20 */ /* 0x000fe20000410000 */
[----:B------:R-:W-:Y:S01]  /*9bb0*/  ISETP.GT.AND P3, PT, R2, 0x8, PT ;  /* 0x000000080200780c */ /* 0x000fe20003f64270 */
[----:B------:R-:W-:Y:S01]  /*9bc0*/  FMUL.FTZ R93, R93, c[0x0][0x320] ;  /* 0x0000c8005d5d7a20 */ /* 0x000fe20000410000 */
[----:B------:R-:W-:Y:S01]  /*9bd0*/  FSEL R13, R242, -INF , P5 ;  /* 0xff800000f20d7808 */ /* 0x000fe20002800000 */
[----:B------:R-:W3:Y:S01]  /*9be0*/  MUFU.TANH R184, R26 ;  /* 0x0000001a00b87308 */ /* 0x000ee20000002400 */
[----:B--2---:R-:W-:Y:S01]  /*9bf0*/  FSEL R14, R213, -INF , P3 ;  /* 0xff800000d50e7808 */ /* 0x004fe20001800000 */
[----:B------:R-:W-:Y:S01]  /*9c00*/  FMUL.FTZ R90, R90, c[0x0][0x320] ;  /* 0x0000c8005a5a7a20 */ /* 0x000fe20000410000 */
[----:B------:R-:W-:Y:S01]  /*9c10*/  ISETP.GT.AND P3, PT, R2, 0x11, PT ;  /* 0x000000110200780c */ /* 0x000fe20003f64270 */
[----:B------:R-:W-:Y:S01]  /*9c20*/  FMUL.FTZ R94, R94, c[0x0][0x320] ;  /* 0x0000c8005e5e7a20 */ /* 0x000fe20000410000 */
[----:B------:R-:W-:Y:S01]  /*9c30*/  ISETP.GT.AND P2, PT, R0, 0x1, PT ;  /* 0x000000010000780c */ /* 0x000fe20003f44270 */
[----:B------:R-:W-:Y:S01]  /*9c40*/  FMUL.FTZ R91, R91, c[0x0][0x320] ;  /* 0x0000c8005b5b7a20 */ /* 0x000fe20000410000 */
[----:B------:R-:W-:Y:S01]  /*9c50*/  FSEL R59, R208, -INF , P3 ;  /* 0xff800000d03b7808 */ /* 0x000fe20001800000 */
[----:B------:R-:W-:Y:S01]  /*9c60*/  FMUL.FTZ R6, R78, c[0x0][0x320] ;  /* 0x0000c8004e067a20 */ /* 0x000fe20000410000 */
[----:B------:R-:W-:Y:S01]  /*9c70*/  FSEL R17, R222, -INF , P2 ;  /* 0xff800000de117808 */ /* 0x000fe20001000000 */
[----:B------:R2:W-:Y:S01]  /*9c80*/  MUFU.TANH R26, R73 ;  /* 0x00000049001a7308 */ /* 0x0005e20000002400 */
[----:B------:R-:W-:Y:S01]  /*9c90*/  ISETP.GT.AND P2, PT, R4, 0x8, PT ;  /* 0x000000080400780c */ /* 0x000fe20003f44270 */
[----:B------:R-:W-:Y:S01]  /*9ca0*/  FMUL.FTZ R48, R48, c[0x0][0x320] ;  /* 0x0000c80030307a20 */ /* 0x000fe20000410000 */
[----:B------:R-:W-:Y:S01]  /*9cb0*/  ISETP.GT.AND P0, PT, R5, 0x8, PT ;  /* 0x000000080500780c */ /* 0x000fe20003f04270 */
[----:B------:R-:W-:Y:S01]  /*9cc0*/  FMUL.FTZ R109, R109, c[0x0][0x320] ;  /* 0x0000c8006d6d7a20 */ /* 0x000fe20000410000 */
[----:B----4-:R-:W-:Y:S01]  /*9cd0*/  FSEL R22, R217, -INF , P2 ;  /* 0xff800000d9167808 */ /* 0x010fe20001000000 */
        /* <DEDUP_REMOVED lines=11> */
[----:B------:R-:W-:Y:S01]  /*9d90*/  ISETP.GT.AND P5, PT, R5, 0x9, PT ;  /* 0x000000090500780c */ /* 0x000fe20003fa4270 */
[----:B------:R-:W-:Y:S01]  /*9da0*/  FMUL.FTZ R68, R68, c[0x0][0x320] ;  /* 0x0000c80044447a20 */ /* 0x000fe20000410000 */
[----:B------:R-:W-:Y:S01]  /*9db0*/  ISETP.GT.AND P2, PT, R2, 0x9, PT ;  /* 0x000000090200780c */ /* 0x000fe20003f44270 */
[----:B------:R-:W-:Y:S01]  /*9dc0*/  MUFU.TANH R6, R6 ;  /* 0x0000000600067308 */ /* 0x000fe20000002400 */
[----:B------:R-:W-:Y:S01]  /*9dd0*/  FSEL R11, R214, -INF , P5 ;  /* 0xff800000d60b7808 */ /* 0x000fe20002800000 */
[----:B------:R-:W-:Y:S01]  /*9de0*/  FMUL.FTZ R47, R47, c[0x0][0x320] ;  /* 0x0000c8002f2f7a20 */ /* 0x000fe20000410000 */
[----:B------:R-:W-:Y:S01]  /*9df0*/  FSEL R15, R212, -INF , P2 ;  /* 0xff800000d40f7808 */ /* 0x000fe20001000000 */
[----:B------:R-:W-:Y:S01]  /*9e00*/  FMUL.FTZ R66, R66, c[0x0][0x320] ;  /* 0x0000c80042427a20 */ /* 0x000fe20000410000 */
[----:B--2---:R-:W-:Y:S01]  /*9e10*/  FMNMX.FTZ R73, R8, R3, !PT ;  /* 0x0000000308497209 */ /* 0x004fe20007810000 */
[----:B------:R-:W-:Y:S01]  /*9e20*/  FMUL.FTZ R67, R67, c[0x0][0x320] ;  /* 0x0000c80043437a20 */ /* 0x000fe20000410000 */
[----:B------:R-:W-:Y:S01]  /*9e30*/  ISETP.GT.AND P2, PT, R0, 0x10, PT ;  /* 0x000000100000780c */ /* 0x000fe20003f44270 */
[----:B------:R-:W-:Y:S01]  /*9e40*/  FMUL.FTZ R71, R71, c[0x0][0x320] ;  /* 0x0000c80047477a20 */ /* 0x000fe20000410000 */
[----:B------:R-:W-:Y:S01]  /*9e50*/  FMNMX.FTZ R73, R9, R73, !PT ;  /* 0x0000004909497209 */ /* 0x000fe20007810000 */
[----:B------:R-:W2:Y:S01]  /*9e60*/  MUFU.TANH R38, R38 ;  /* 0x0000002600267308 */ /* 0x000ea20000002400 */
[----:B------:R-:W-:Y:S01]  /*9e70*/  ISETP.GT.AND P5, PT, R2, 0x10, PT ;  /* 0x000000100200780c */ /* 0x000fe20003fa4270 */
[----:B------:R-:W-:Y:S01]  /*9e80*/  FMUL.FTZ R72, R72, c[0x0][0x320] ;  /* 0x0000c80048487a20 */ /* 0x000fe20000410000 */
[----:B------:R-:W-:Y:S01]  /*9e90*/  FMNMX.FTZ R73, R10, R73, !PT ;  /* 0x000000490a497209 */ /* 0x000fe20007810000 */
[----:B------:R-:W-:Y:S01]  /*9ea0*/  FMUL.FTZ R96, R96, c[0x0][0x320] ;  /* 0x0000c80060607a20 */ /* 0x000fe20000410000 */
[----:B------:R-:W-:Y:S01]  /*9eb0*/  ISETP.GT.AND P1, PT, R5, 0x10, PT ;  /* 0x000000100500780c */ /* 0x000fe20003f24270 */
[----:B------:R-:W-:Y:S01]  /*9ec0*/  FMUL.FTZ R97, R97, c[0x0][0x320] ;  /* 0x0000c80061617a20 */ /* 0x000fe20000410000 */
[----:B------:R-:W-:Y:S01]  /*9ed0*/  FMNMX.FTZ R73, R11, R73, !PT ;  /* 0x000000490b497209 */ /* 0x000fe20007810000 */
[----:B------:R-:W-:Y:S01]  /*9ee0*/  FMUL.FTZ R100, R100, c[0x0][0x320] ;  /* 0x0000c80064647a20 */ /* 0x000fe20000410000 */
[----:B------:R-:W-:Y:S01]  /*9ef0*/  FSEL R40, R211, -INF , P1 ;  /* 0xff800000d3287808 */ /* 0x000fe20000800000 */
[----:B------:R-:W-:Y:S01]  /*9f00*/  MUFU.TANH R109, R109 ;  /* 0x0000006d006d7308 */ /* 0x000fe20000002400 */
[----:B------:R-:W-:Y:S01]  /*9f10*/  ISETP.GT.AND P1, PT, R0, 0x11, PT ;  /* 0x000000110000780c */ /* 0x000fe20003f24270 */
[----:B------:R-:W-:Y:S01]  /*9f20*/  FMUL.FTZ R102, R102, c[0x0][0x320] ;  /* 0x0000c80066667a20 */ /* 0x000fe20000410000 */
[----:B------:R-:W-:Y:S01]  /*9f30*/  FMNMX.FTZ R73, R40, R73, !PT ;  /* 0x0000004928497209 */ /* 0x000fe20007810000 */
[----:B------:R-:W-:Y:S01]  /*9f40*/  FMUL.FTZ R114, R114, c[0x0][0x320] ;  /* 0x0000c80072727a20 */ /* 0x000fe20000410000 */
[----:B------:R-:W-:Y:S01]  /*9f50*/  FSEL R62, R206, -INF , P1 ;  /* 0xff800000ce3e7808 */ /* 0x000fe20000800000 */
[----:B------:R-:W-:Y:S01]  /*9f60*/  FMUL.FTZ R115, R115, c[0x0][0x320] ;  /* 0x0000c80073737a20 */ /* 0x000fe20000410000 */
[----:B------:R-:W-:Y:S01]  /*9f70*/  ISETP.GT.AND P1, PT, R4, 0x18, PT ;  /* 0x000000180400780c */ /* 0x000fe20003f24270 */
[----:B------:R-:W-:Y:S01]  /*9f80*/  FMUL.FTZ R88, R88, c[0x0][0x320] ;  /* 0x0000c80058587a20 */ /* 0x000fe20000410000 */
[----:B------:R-:W-:Y:S01]  /*9f90*/  ISETP.GT.AND P3, PT, R5, 0x19, PT ;  /* 0x000000190500780c */ /* 0x000fe20003f64270 */
[----:B------:R4:W-:Y:S01]  /*9fa0*/  MUFU.TANH R32, R58 ;  /* 0x0000003a00207308 */ /* 0x0009e20000002400 */
[----:B-1----:R-:W-:Y:S01]  /*9fb0*/  FSEL R185, R185, -INF , P1 ;  /* 0xff800000b9b97808 */ /* 0x002fe20000800000 */
[----:B------:R-:W-:Y:S01]  /*9fc0*/  FMUL.FTZ R89, R89, c[0x0][0x320] ;  /* 0x0000c80059597a20 */ /* 0x000fe20000410000 */
[----:B------:R-:W-:Y:S01]  /*9fd0*/  FSEL R45, R195, -INF , P3 ;  /* 0xff800000c32d7808 */ /* 0x000fe20001800000 */
[----:B------:R-:W-:Y:S01]  /*9fe0*/  FMUL.FTZ R79, R79, c[0x0][0x320] ;  /* 0x0000c8004f4f7a20 */ /* 0x000fe20000410000 */
[----:B------:R-:W-:Y:S01]  /*9ff0*/  ISETP.GT.AND P1, PT, R2, 0x19, PT ;  /* 0x000000190200780c */ /* 0x000fe20003f24270 */
[----:B------:R-:W-:Y:S01]  /*a000*/  FMUL.FTZ R104, R104, c[0x0][0x320] ;  /* 0x0000c80068687a20 */ /* 0x000fe20000410000 */
[----:B------:R-:W-:Y:S01]  /*a010*/  ISETP.GT.AND P3, PT, R2, 0x20, PT ;  /* 0x000000200200780c */ /* 0x000fe20003f64270 */
[----:B------:R-:W-:Y:S01]  /*a020*/  FMUL.FTZ R105, R105, c[0x0][0x320] ;  /* 0x0000c80069697a20 */ /* 0x000fe20000410000 */
[----:B------:R-:W-:Y:S01]  /*a030*/  IADD3 R242, R204, -0x1, RZ ;  /* 0xffffffffccf27810 */ /* 0x000fe20007ffe0ff */
[----:B------:R1:W-:Y:S01]  /*a040*/  MUFU.TANH R207, R24 ;  /* 0x0000001800cf7308 */ /* 0x0003e20000002400 */
[----:B------:R-:W-:Y:S01]  /*a050*/  ISETP.GT.AND P0, PT, R5, 0x11, PT ;  /* 0x000000110500780c */ /* 0x000fe20003f04270 */
[----:B------:R-:W-:Y:S02]  /*a060*/  FMUL.FTZ R108, R108, c[0x0][0x320] ;  /* 0x0000c8006c6c7a20 */ /* 0x000fe40000410000 */
[----:B------:R-:W-:Y:S01]  /*a070*/  FMUL.FTZ R95, R95, c[0x0][0x320] ;  /* 0x0000c8005f5f7a20 */ /* 0x000fe20000410000 */
[----:B------:R-:W-:Y:S01]  /*a080*/  FSEL R41, R210, -INF , P0 ;  /* 0xff800000d2297808 */ /* 0x000fe20000000000 */
[----:B------:R-:W-:Y:S01]  /*a090*/  FMUL.FTZ R106, R106, c[0x0][0x320] ;  /* 0x0000c8006a6a7a20 */ /* 0x000fe20000410000 */
[----:B------:R-:W-:Y:S01]  /*a0a0*/  ISETP.GT.AND P0, PT, R4, 0x10, PT ;  /* 0x000000100400780c */ /* 0x000fe20003f04270 */
[----:B------:R-:W-:Y:S01]  /*a0b0*/  FMUL.FTZ R110, R110, c[0x0][0x320] ;  /* 0x0000c8006e6e7a20 */ /* 0x000fe20000410000 */
[----:B------:R-:W-:Y:S01]  /*a0c0*/  FMNMX.FTZ R73, R41, R73, !PT ;  /* 0x0000004929497209 */ /* 0x000fe20007810000 */
[----:B------:R-:W1:Y:S01]  /*a0d0*/  MUFU.TANH R43, R43 ;  /* 0x0000002b002b7308 */ /* 0x000e620000002400 */
[----:B---3--:R-:W-:Y:S01]  /*a0e0*/  FSEL R184, R184, -INF , P0 ;  /* 0xff800000b8b87808 */ /* 0x008fe20000000000 */
[----:B------:R-:W-:Y:S01]  /*a0f0*/  FMUL.FTZ R74, R74, c[0x0][0x320] ;  /* 0x0000c8004a4a7a20 */ /* 0x000fe20000410000 */
[----:B------:R-:W-:Y:S01]  /*a100*/  ISETP.GT.AND P0, PT, R4, 0x19, PT ;  /* 0x000000190400780c */ /* 0x000fe20003f04270 */
[----:B------:R-:W-:Y:S01]  /*a110*/  FMUL.FTZ R101, R101, c[0x0][0x320] ;  /* 0x0000c80065657a20 */ /* 0x000fe20000410000 */
[----:B----4-:R-:W-:Y:S02]  /*a120*/  FSEL R58, R193, -INF , P1 ;  /* 0xff800000c13a7808 */ /* 0x010fe40000800000 */
[----:B--2---:R-:W-:Y:S02]  /*a130*/  FSEL R193, R38, -INF , P3 ;  /* 0xff80000026c17808 */ /* 0x004fe40001800000 */
[----:B------:R-:W-:Y:S01]  /*a140*/  FSEL R187, R187, -INF , P0 ;  /* 0xff800000bbbb7808 */ /* 0x000fe20000000000 */
[----:B------:R2:W-:Y:S01]  /*a150*/  MUFU.TANH R30, R60 ;  /* 0x0000003c001e7308 */ /* 0x0005e20000002400 */
[----:B------:R-:W-:Y:S02]  /*a160*/  ISETP.GT.AND P1, PT, R0, 0x20, PT ;  /* 0x000000200000780c */ /* 0x000fe40003f24270 */
[----:B------:R-:W-:Y:S01]  /*a170*/  ISETP.GT.AND P3, PT, R4, 0x21, PT ;  /* 0x000000210400780c */ /* 0x000fe20003f64270 */
[----:B-1----:R-:W-:Y:S01]  /*a180*/  FMUL.FTZ R24, R81, c[0x0][0x320] ;  /* 0x0000c80051187a20 */ /* 0x002fe20000410000 */
[----:B------:R-:W-:Y:S02]  /*a190*/  FSEL R198, R36, -INF , P1 ;  /* 0xff80000024c67808 */ /* 0x000fe40000800000 */
[----:B------:R-:W-:Y:S02]  /*a1a0*/  ISETP.GT.AND P1, PT, R0, 0x29, PT ;  /* 0x000000290000780c */ /* 0x000fe40003f24270 */
[----:B------:R-:W-:Y:S01]  /*a1b0*/  ISETP.GT.AND P0, PT, R5, 0x20, PT ;  /* 0x000000200500780c */ /* 0x000fe20003f04270 */
[----:B------:R-:W-:Y:S01]  /*a1c0*/  MUFU.TANH R194, R34 ;  /* 0x0000002200c27308 */ /* 0x000fe20000002400 */
[----:B------:R-:W-:Y:S02]  /*a1d0*/  FSEL R201, R201, -INF , P1 ;  /* 0xff800000c9c97808 */ /* 0x000fe40000800000 */
[----:B------:R-:W-:Y:S02]  /*a1e0*/  FSEL R189, R192, -INF , P0 ;  /* 0xff800000c0bd7808 */ /* 0x000fe40000000000 */
[----:B------:R-:W-:Y:S02]  /*a1f0*/  FSEL R205, R43, -INF , P3 ;  /* 0xff8000002bcd7808 */ /* 0x000fe40001800000 */
[----:B------:R-:W-:Y:S02]  /*a200*/  ISETP.GT.AND P3, PT, R5, 0x28, PT ;  /* 0x000000280500780c */ /* 0x000fe40003f64270 */
[----:B------:R-:W-:Y:S01]  /*a210*/  ISETP.GT.AND P0, PT, R0, 0x21, PT ;  /* 0x000000210000780c */ /* 0x000fe20003f04270 */
[----:B------:R1:W-:Y:S01]  /*a220*/  MUFU.TANH R34, R56 ;  /* 0x0000003800227308 */ /* 0x0003e20000002400 */
[----:B------:R-:W-:Y:S02]  /*a230*/  ISETP.GT.AND P1, PT, R2, 0x28, PT ;  /* 0x000000280200780c */ /* 0x000fe40003f24270 */
[----:B------:R-:W-:Y:S02]  /*a240*/  FSEL R199, R35, -INF , P0 ;  /* 0xff80000023c77808 */ /* 0x000fe40000000000 */
[----:B--2---:R-:W-:Y:S02]  /*a250*/  FSEL R60, R207, -INF , P2 ;  /* 0xff800000cf3c7808 */ /* 0x004fe40001000000 */
[----:B------:R-:W-:Y:S02]  /*a260*/  ISETP.GT.AND P2, PT, R0, 0x19, PT ;  /* 0x000000190000780c */ /* 0x000fe40003f44270 */
[C---:B------:R-:W-:Y:S01]  /*a270*/  ISETP.GT.AND P0, PT, R4.reuse, 0x28, PT ;  /* 0x000000280400780c */ /* 0x040fe20003f04270 */
[----:B------:R-:W2:Y:S10]  /*a280*/  MUFU.TANH R186, R27 ;  /* 0x0000001b00ba7308 */ /* 0x000eb40000002400 */
[----:B------:R-:W3:Y:S01]  /*a290*/  MUFU.TANH R48, R48 ;  /* 0x0000003000307308 */ /* 0x000ee20000002400 */
[----:B-1----:R-:W-:Y:S02]  /*a2a0*/  FSEL R56, R209, -INF , P5 ;  /* 0xff800000d1387808 */ /* 0x002fe40002800000 */
[----:B------:R-:W-:Y:S07]  /*a2b0*/  ISETP.GT.AND P5, PT, R4, 0x11, PT ;  /* 0x000000110400780c */ /* 0x000fee0003fa4270 */
[----:B------:R1:W-:Y:S01]  /*a2c0*/  MUFU.TANH R27, R63 ;  /* 0x0000003f001b7308 */ /* 0x0003e20000002400 */
[----:B--2---:R-:W-:Y:S02]  /*a2d0*/  FSEL R186, R186, -INF , P5 ;  /* 0xff800000baba7808 */ /* 0x004fe40002800000 */
[C---:B------:R-:W-:Y:S07]  /*a2e0*/  ISETP.GT.AND P5, PT, R5.reuse, 0x18, PT ;  /* 0x000000180500780c */ /* 0x040fee0003fa4270 */
[----:B------:R-:W2:Y:S01]  /*a2f0*/  MUFU.TANH R53, R53 ;  /* 0x0000003500357308 */ /* 0x000ea20000002400 */
[----:B---3--:R-:W-:Y:S02]  /*a300*/  FSEL R190, R48, -INF , P3 ;  /* 0xff80000030be7808 */ /* 0x008fe40001800000 */
[----:B------:R-:W-:Y:S07]  /*a310*/  ISETP.GT.AND P3, PT, R5, 0x31, PT ;  /* 0x000000310500780c */ /* 0x000fee0003f64270 */
[----:B------:R3:W-:Y:S01]  /*a320*/  MUFU.TANH R33, R57 ;  /* 0x0000003900217308 */ /* 0x0007e20000002400 */
[----:B-1----:R-:W-:Y:S02]  /*a330*/  FSEL R63, R203, -INF , P2 ;  /* 0xff800000cb3f7808 */ /* 0x002fe40001000000 */
[----:B------:R-:W-:Y:S07]  /*a340*/  ISETP.GT.AND P2, PT, R2, 0x18, PT ;  /* 0x000000180200780c */ /* 0x000fee0003f44270 */
[----:B------:R1:W-:Y:S01]  /*a350*/  MUFU.TANH R200, R44 ;  /* 0x0000002c00c87308 */ /* 0x0003e20000002400 */
[----:B--2---:R-:W-:Y:S02]  /*a360*/  FSEL R215, R53, -INF , P3 ;  /* 0xff80000035d77808 */ /* 0x004fe40001800000 */
[----:B------:R-:W-:Y:S07]  /*a370*/  ISETP.GT.AND P3, PT, R4, 0x30, PT ;  /* 0x000000300400780c */ /* 0x000fee0003f64270 */
[----:B------:R-:W2:Y:S01]  /*a380*/  MUFU.TANH R39, R39 ;  /* 0x0000002700277308 */ /* 0x000ea20000002400 */
[----:B------:R-:W-:Y:S02]  /*a390*/  FSEL R234, R32, -INF , P3 ;  /* 0xff80000020ea7808 */ /* 0x000fe40001800000 */
[----:B------:R-:W-:Y:S02]  /*a3a0*/  ISETP.GT.AND P3, PT, R4, 0x39, PT ;  /* 0x000000390400780c */ /* 0x000fe40003f64270 */
[----:B---3--:R-:W-:Y:S02]  /*a3b0*/  FSEL R57, R194, -INF , P2 ;  /* 0xff800000c2397808 */ /* 0x008fe40001000000 */
[----:B------:R-:W-:Y:S03]  /*a3c0*/  ISETP.GT.AND P2, PT, R2, 0x21, PT ;  /* 0x000000210200780c */ /* 0x000fe60003f44270 */
[----:B------:R-:W3:Y:S01]  /*a3d0*/  MUFU.TANH R46, R46 ;  /* 0x0000002e002e7308 */ /* 0x000ee20000002400 */
[----:B-1----:R-:W-:Y:S02]  /*a3e0*/  FSEL R44, R202, -INF , P5 ;  /* 0xff800000ca2c7808 */ /* 0x002fe40002800000 */
[----:B------:R-:W-:Y:S02]  /*a3f0*/  ISETP.GT.AND P5, PT, R5, 0x21, PT ;  /* 0x000000210500780c */ /* 0x000fe40003fa4270 */
[----:B------:R-:W-:Y:S05]  /*a400*/  FMNMX.FTZ R73, R44, R73, !PT ;  /* 0x000000492c497209 */ /* 0x000fea0007810000 */
[----:B------:R-:W1:Y:S01]  /*a410*/  MUFU.TANH R37, R37 ;  /* 0x0000002500257308 */ /* 0x000e620000002400 */
[----:B------:R-:W-:Y:S02]  /*a420*/  FMNMX.FTZ R73, R45, R73, !PT ;  /* 0x000000492d497209 */ /* 0x000fe40007810000 */
[----:B--2---:R-:W-:Y:S02]  /*a430*/  FSEL R196, R39, -INF , P2 ;  /* 0xff80000027c47808 */ /* 0x004fe40001000000 */
[----:B------:R-:W-:Y:S02]  /*a440*/  ISETP.GT.AND P2, PT, R0, 0x28, PT ;  /* 0x000000280000780c */ /* 0x000fe40003f44270 */
[----:B------:R-:W-:Y:S03]  /*a450*/  FMNMX.FTZ R73, R189, R73, !PT ;  /* 0x00000049bd497209 */ /* 0x000fe60007810000 */
        /* <DEDUP_REMOVED lines=12> */
[----:B------:R-:W-:Y:S02]  /*a520*/  FSEL R51, R27, -INF , P3 ;  /* 0xff8000001b337808 */ /* 0x000fe40001800000 */
[----:B------:R-:W-:Y:S03]  /*a530*/  ISETP.GT.AND P3, PT, R5, 0x40, PT ;  /* 0x000000400500780c */ /* 0x000fe60003f64270 */
[----:B------:R-:W2:Y:S01]  /*a540*/  MUFU.TANH R68, R68 ;  /* 0x0000004400447308 */ /* 0x000ea20000002400 */
[----:B------:R-:W-:Y:S02]  /*a550*/  ISETP.GT.AND P0, PT, R0, 0x30, PT ;  /* 0x000000300000780c */ /* 0x000fe40003f04270 */
[----:B---3--:R-:W-:Y:S02]  /*a560*/  FSEL R203, R42, -INF , P5 ;  /* 0xff8000002acb7808 */ /* 0x008fe40002800000 */
[----:B------:R-:W-:Y:S02]  /*a570*/  ISETP.GT.AND P5, PT, R4, 0x29, PT ;  /* 0x000000290400780c */ /* 0x000fe40003fa4270 */
[----:B------:R-:W-:Y:S03]  /*a580*/  FSEL R48, R34, -INF , P0 ;  /* 0xff80000022307808 */ /* 0x000fe60000000000 */
[----:B------:R-:W3:Y:S01]  /*a590*/  MUFU.TANH R47, R47 ;  /* 0x0000002f002f7308 */ /* 0x000ee20000002400 */
[----:B------:R-:W-:Y:S02]  /*a5a0*/  ISETP.GT.AND P0, PT, R0, 0x39, PT ;  /* 0x000000390000780c */ /* 0x000fe40003f04270 */
[----:B-1----:R-:W-:Y:S02]  /*a5b0*/  FSEL R192, R49, -INF , P2 ;  /* 0xff80000031c07808 */ /* 0x002fe40001000000 */
[----:B------:R-:W-:Y:S02]  /*a5c0*/  FSEL R82, R29, -INF , P0 ;  /* 0xff8000001d527808 */ /* 0x000fe40000000000 */
[C---:B------:R-:W-:Y:S03]  /*a5d0*/  ISETP.GT.AND P2, PT, R2.reuse, 0x30, PT ;  /* 0x000000300200780c */ /* 0x040fe60003f44270 */
[----:B------:R-:W1:Y:S01]  /*a5e0*/  MUFU.TANH R52, R52 ;  /* 0x0000003400347308 */ /* 0x000e620000002400 */
[----:B------:R-:W-:Y:S02]  /*a5f0*/  ISETP.GT.AND P0, PT, R2, 0x38, PT ;  /* 0x000000380200780c */ /* 0x000fe40003f04270 */
[----:B------:R-:W-:Y:S02]  /*a600*/  FMNMX.FTZ R73, R192, R73, !PT ;  /* 0x00000049c0497209 */ /* 0x000fe40007810000 */
[----:B--2---:R-:W-:Y:S02]  /*a610*/  FSEL R49, R68, -INF , P3 ;  /* 0xff80000044317808 */ /* 0x004fe40001800000 */
[----:B------:R-:W-:Y:S03]  /*a620*/  ISETP.GT.AND P3, PT, R0, 0x41, PT ;  /* 0x000000410000780c */ /* 0x000fe60003f64270 */
[----:B------:R-:W2:Y:S01]  /*a630*/  MUFU.TANH R54, R54 ;  /* 0x0000003600367308 */ /* 0x000ea20000002400 */
[----:B------:R-:W-:Y:S02]  /*a640*/  FSEL R46, R26, -INF , P3 ;  /* 0xff8000001a2e7808 */ /* 0x000fe40001800000 */
[----:B------:R-:W-:Y:S02]  /*a650*/  ISETP.GT.AND P3, PT, R4, 0x48, PT ;  /* 0x000000480400780c */ /* 0x000fe40003f64270 */
[----:B---3--:R-:W-:Y:S02]  /*a660*/  FSEL R211, R47, -INF , P5 ;  /* 0xff8000002fd37808 */ /* 0x008fe40002800000 */
[----:B------:R-:W-:Y:S02]  /*a670*/  FSEL R244, R6, -INF , P3 ;  /* 0xff80000006f47808 */ /* 0x000fe40001800000 */
[----:B------:R-:W-:Y:S01]  /*a680*/  FMNMX.FTZ R6, R12, R116, !PT ;  /* 0x000000740c067209 */ /* 0x000fe20007810000 */
[----:B------:R-:W3:Y:S01]  /*a690*/  MUFU.TANH R85, R85 ;  /* 0x0000005500557308 */ /* 0x000ee20000002400 */
[----:B------:R-:W-:Y:S02]  /*a6a0*/  ISETP.GT.AND P5, PT, R5, 0x30, PT ;  /* 0x000000300500780c */ /* 0x000fe40003fa4270 */
[----:B------:R-:W-:Y:S02]  /*a6b0*/  FMNMX.FTZ R6, R13, R6, !PT ;  /* 0x000000060d067209 */ /* 0x000fe40007810000 */
[----:B-1----:R-:W-:Y:S02]  /*a6c0*/  FSEL R212, R52, -INF , P5 ;  /* 0xff80000034d47808 */ /* 0x002fe40002800000 */
[----:B------:R-:W-:Y:S02]  /*a6d0*/  ISETP.GT.AND P5, PT, R0, 0x31, PT ;  /* 0x000000310000780c */ /* 0x000fe40003fa4270 */
[----:B------:R-:W-:Y:S01]  /*a6e0*/  ISETP.GT.AND P3, PT, R5, 0x51, PT ;  /* 0x000000510500780c */ /* 0x000fe20003f64270 */
[----:B------:R-:W1:Y:S01]  /*a6f0*/  MUFU.TANH R50, R50 ;  /* 0x0000003200327308 */ /* 0x000e620000002400 */
[----:B------:R-:W-:Y:S02]  /*a700*/  FSEL R33, R33, -INF , P5 ;  /* 0xff80000021217808 */ /* 0x000fe40002800000 */
[----:B------:R-:W-:Y:S02]  /*a710*/  ISETP.GT.AND P5, PT, R4, 0x38, PT ;  /* 0x000000380400780c */ /* 0x000fe40003fa4270 */
[----:B--2---:R-:W-:Y:S02]  /*a720*/  FSEL R248, R54, -INF , P2 ;  /* 0xff80000036f87808 */ /* 0x004fe40001000000 */
[----:B------:R-:W-:Y:S02]  /*a730*/  ISETP.GT.AND P2, PT, R4, 0x31, PT ;  /* 0x000000310400780c */ /* 0x000fe40003f44270 */
[----:B------:R-:W-:Y:S01]  /*a740*/  FSEL R78, R28, -INF , P5 ;  /* 0xff8000001c4e7808 */ /* 0x000fe20002800000 */
[----:B------:R-:W2:Y:S01]  /*a750*/  MUFU.TANH R112, R112 ;  /* 0x0000007000707308 */ /* 0x000ea20000002400 */
[----:B------:R-:W-:Y:S02]  /*a760*/  ISETP.GT.AND P5, PT, R2, 0x39, PT ;  /* 0x000000390200780c */ /* 0x000fe40003fa4270 */
[----:B------:R-:W-:Y:S02]  /*a770*/  FMNMX.FTZ R6, R14, R6, !PT ;  /* 0x000000060e067209 */ /* 0x000fe40007810000 */
[----:B---3--:R-:W-:Y:S02]  /*a780*/  FSEL R42, R85, -INF , P3 ;  /* 0xff800000552a7808 */ /* 0x008fe40001800000 */
[----:B------:R-:W-:Y:S02]  /*a790*/  ISETP.GT.AND P3, PT, R5, 0x68, PT ;  /* 0x000000680500780c */ /* 0x000fe40003f64270 */
[----:B------:R-:W-:Y:S01]  /*a7a0*/  FMNMX.FTZ R73, R212, R73, !PT ;  /* 0x00000049d4497209 */ /* 0x000fe20007810000 */
[----:B------:R-:W3:Y:S03]  /*a7b0*/  MUFU.TANH R55, R55 ;  /* 0x0000003700377308 */ /* 0x000ee60000002400 */
[----:B------:R-:W-:Y:S02]  /*a7c0*/  FMNMX.FTZ R73, R215, R73, !PT ;  /* 0x00000049d7497209 */ /* 0x000fe40007810000 */
[----:B-1----:R-:W-:Y:S02]  /*a7d0*/  FSEL R194, R50, -INF , P1 ;  /* 0xff80000032c27808 */ /* 0x002fe40000800000 */
[----:B------:R-:W-:Y:S02]  /*a7e0*/  FSEL R50, R31, -INF , P2 ;  /* 0xff8000001f327808 */ /* 0x000fe40001000000 */
[----:B------:R-:W4:Y:S01]  /*a7f0*/  LDL R31, [R1+0x38] ;  /* 0x00003800011f7983 */ /* 0x000f220000100800 */
[----:B------:R-:W1:Y:S01]  /*a800*/  MUFU.TANH R64, R64 ;  /* 0x0000004000407308 */ /* 0x000e620000002400 */
[----:B------:R-:W-:Y:S02]  /*a810*/  ISETP.GT.AND P1, PT, R2, 0x31, PT ;  /* 0x000000310200780c */ /* 0x000fe40003f24270 */
[----:B------:R-:W-:Y:S02]  /*a820*/  ISETP.GT.AND P2, PT, R5, 0x38, PT ;  /* 0x000000380500780c */ /* 0x000fe40003f44270 */
[----:B--2---:R-:W-:Y:S01]  /*a830*/  FSEL R29, R112, -INF , P3 ;  /* 0xff800000701d7808 */ /* 0x004fe20001800000 */
[----:B------:R-:W-:Y:S01]  /*a840*/  IMAD.MOV.U32 R112, RZ, RZ, R33 ;  /* 0x000000ffff707224 */ /* 0x000fe200078e0021 */
[----:B------:R-:W-:Y:S01]  /*a850*/  ISETP.GT.AND P3, PT, R2, 0x58, PT ;  /* 0x000000580200780c */ /* 0x000fe20003f64270 */
[----:B------:R-:W2:Y:S02]  /*a860*/  LDL.64 R32, [R1+0x28] ;  /* 0x0000280001207983 */ /* 0x000ea40000100a00 */
[----:B------:R-:W1:Y:S01]  /*a870*/  MUFU.TANH R65, R65 ;  /* 0x0000004100417308 */ /* 0x000e620000002400 */
[----:B---3--:R-:W-:Y:S02]  /*a880*/  FSEL R251, R55, -INF , P1 ;  /* 0xff80000037fb7808 */ /* 0x008fe40000800000 */
[----:B------:R-:W-:Y:S07]  /*a890*/  ISETP.GT.AND P1, PT, R0, 0x38, PT ;  /* 0x000000380000780c */ /* 0x000fee0003f24270 */
[----:B------:R-:W-:Y:S01]  /*a8a0*/  MUFU.TANH R66, R66 ;  /* 0x0000004200427308 */ /* 0x000fe20000002400 */
[----:B------:R-:W-:Y:S02]  /*a8b0*/  FSEL R81, R30, -INF , P1 ;  /* 0xff8000001e517808 */ /* 0x000fe40000800000 */
[C---:B------:R-:W-:Y:S02]  /*a8c0*/  ISETP.GT.AND P1, PT, R5.reuse, 0x39, PT ;  /* 0x000000390500780c */ /* 0x040fe40003f24270 */
[----:B-1----:R-:W-:Y:S02]  /*a8d0*/  FSEL R207, R64, -INF , P2 ;  /* 0xff80000040cf7808 */ /* 0x002fe40001000000 */
[----:B------:R-:W-:Y:S02]  /*a8e0*/  ISETP.GT.AND P2, PT, R5, 0x41, PT ;  /* 0x000000410500780c */ /* 0x000fe40003f44270 */
[----:B------:R-:W-:Y:S01]  /*a8f0*/  FMNMX.FTZ R73, R207, R73, !PT ;  /* 0x00000049cf497209 */ /* 0x000fe20007810000 */
[----:B------:R-:W1:Y:S01]  /*a900*/  MUFU.TANH R67, R67 ;  /* 0x0000004300437308 */ /* 0x000e620000002400 */
[----:B------:R-:W-:Y:S02]  /*a910*/  FSEL R218, R65, -INF , P1 ;  /* 0xff80000041da7808 */ /* 0x000fe40000800000 */
[----:B------:R-:W-:Y:S02]  /*a920*/  ISETP.GT.AND P1, PT, R2, 0x40, PT ;  /* 0x000000400200780c */ /* 0x000fe40003f24270 */
[----:B------:R-:W-:Y:S05]  /*a930*/  FMNMX.FTZ R73, R218, R73, !PT ;  /* 0x00000049da497209 */ /* 0x000fea0007810000 */
[----:B------:R-:W3:Y:S01]  /*a940*/  MUFU.TANH R69, R69 ;  /* 0x0000004500457308 */ /* 0x000ee20000002400 */
[----:B------:R-:W-:Y:S09]  /*a950*/  FMNMX.FTZ R73, R49, R73, !PT ;  /* 0x0000004931497209 */ /* 0x000ff20007810000 */
[----:B------:R3:W-:Y:S01]  /*a960*/  MUFU.TANH R243, R92 ;  /* 0x0000005c00f37308 */ /* 0x0007e20000002400 */
[----:B-1----:R-:W-:Y:S02]  /*a970*/  FSEL R67, R67, -INF , P5 ;  /* 0xff80000043437808 */ /* 0x002fe40002800000 */
[----:B------:R-:W-:Y:S07]  /*a980*/  ISETP.GT.AND P5, PT, R0, 0x40, PT ;  /* 0x000000400000780c */ /* 0x000fee0003fa4270 */
[----:B------:R-:W1:Y:S01]  /*a990*/  MUFU.TANH R70, R70 ;  /* 0x0000004600467308 */ /* 0x000e620000002400 */
[----:B---3--:R-:W-:Y:S02]  /*a9a0*/  FSEL R230, R69, -INF , P2 ;  /* 0xff80000045e67808 */ /* 0x008fe40001000000 */
[----:B------:R-:W-:Y:S02]  /*a9b0*/  ISETP.GT.AND P2, PT, R4, 0x40, PT ;  /* 0x000000400400780c */ /* 0x000fe40003f44270 */
[----:B------:R-:W-:Y:S05]  /*a9c0*/  FMNMX.FTZ R73, R230, R73, !PT ;  /* 0x00000049e6497209 */ /* 0x000fea0007810000 */
[----:B------:R-:W3:Y:S01]  /*a9d0*/  MUFU.TANH R71, R71 ;  /* 0x0000004700477308 */ /* 0x000ee20000002400 */
[----:B------:R-:W-:Y:S02]  /*a9e0*/  FSEL R92, R66, -INF , P0 ;  /* 0xff800000425c7808 */ /* 0x000fe40000000000 */
[----:B------:R-:W-:Y:S07]  /*a9f0*/  ISETP.GT.AND P0, PT, R2, 0x41, PT ;  /* 0x000000410200780c */ /* 0x000fee0003f04270 */
[----:B------:R-:W3:Y:S01]  /*aa00*/  MUFU.TANH R72, R72 ;  /* 0x0000004800487308 */ /* 0x000ee20000002400 */
[----:B-1----:R-:W-:Y:S02]  /*aa10*/  FSEL R38, R70, -INF , P1 ;  /* 0xff80000046267808 */ /* 0x002fe40000800000 */
[----:B------:R-:W-:Y:S07]  /*aa20*/  ISETP.GT.AND P1, PT, R4, 0x41, PT ;  /* 0x000000410400780c */ /* 0x000fee0003f24270 */
[----:B------:R-:W1:Y:S01]  /*aa30*/  MUFU.TANH R74, R74 ;  /* 0x0000004a004a7308 */ /* 0x000e620000002400 */
[----:B---3--:R-:W-:Y:S02]  /*aa40*/  FSEL R71, R71, -INF , P0 ;  /* 0xff80000047477808 */ /* 0x008fe40000000000 */
[----:B------:R-:W-:Y:S03]  /*aa50*/  ISETP.GT.AND P0, PT, R0, 0x48, PT ;  /* 0x000000480000780c */ /* 0x000fe60003f04270 */
[----:B------:R-:W-:Y:S04]  /*aa60*/  IMAD.MOV.U32 R85, RZ, RZ, R71 ;  /* 0x000000ffff557224 */ /* 0x000fe800078e0047 */
[----:B------:R-:W3:Y:S01]  /*aa70*/  MUFU.TANH R75, R75 ;  /* 0x0000004b004b7308 */ /* 0x000ee20000002400 */
[----:B------:R-:W-:Y:S02]  /*aa80*/  FSEL R245, R72, -INF , P5 ;  /* 0xff80000048f57808 */ /* 0x000fe40002800000 */
[----:B------:R-:W-:Y:S07]  /*aa90*/  ISETP.GT.AND P5, PT, R0, 0x49, PT ;  /* 0x000000490000780c */ /* 0x000fee0003fa4270 */
[----:B------:R-:W3:Y:S01]  /*aaa0*/  MUFU.TANH R76, R76 ;  /* 0x0000004c004c7308 */ /* 0x000ee20000002400 */
[----:B-1----:R-:W-:Y:S01]  /*aab0*/  FSEL R221, R74, -INF , P2 ;  /* 0xff8000004add7808 */ /* 0x002fe20001000000 */
[----:B------:R-:W-:Y:S01]  /*aac0*/  FMUL.FTZ R74, R111, c[0x0][0x320] ;  /* 0x0000c8006f4a7a20 */ /* 0x000fe20000410000 */
[----:B------:R-:W-:Y:S01]  /*aad0*/  ISETP.GT.AND P2, PT, R5, 0x48, PT ;  /* 0x000000480500780c */ /* 0x000fe20003f44270 */
[----:B------:R-:W-:Y:S06]  /*aae0*/  IMAD.MOV.U32 R111, RZ, RZ, R78 ;  /* 0x000000ffff6f7224 */ /* 0x000fec00078e004e */
[----:B------:R-:W1:Y:S01]  /*aaf0*/  MUFU.TANH R77, R77 ;  /* 0x0000004d004d7308 */ /* 0x000e620000002400 */
[----:B---3--:R-:W-:Y:S02]  /*ab00*/  FSEL R39, R75, -INF , P1 ;  /* 0xff8000004b277808 */ /* 0x008fe40000800000 */
[----:B------:R-:W-:Y:S07]  /*ab10*/  ISETP.GT.AND P1, PT, R5, 0x49, PT ;  /* 0x000000490500780c */ /* 0x000fee0003f24270 */
[----:B------:R-:W-:Y:S01]  /*ab20*/  MUFU.TANH R74, R74 ;  /* 0x0000004a004a7308 */ /* 0x000fe20000002400 */
[----:B------:R-:W-:Y:S02]  /*ab30*/  FSEL R47, R76, -INF , P0 ;  /* 0xff8000004c2f7808 */ /* 0x000fe40000000000 */
[----:B------:R-:W-:Y:S07]  /*ab40*/  ISETP.GT.AND P0, PT, R2, 0x48, PT ;  /* 0x000000480200780c */ /* 0x000fee0003f04270 */
[----:B------:R-:W3:Y:S01]  /*ab50*/  MUFU.TANH R7, R7 ;  /* 0x0000000700077308 */ /* 0x000ee20000002400 */
[----:B-1----:R-:W-:Y:S02]  /*ab60*/  FSEL R119, R77, -INF , P5 ;  /* 0xff8000004d777808 */ /* 0x002fe40002800000 */
[----:B------:R-:W-:Y:S07]  /*ab70*/  ISETP.GT.AND P5, PT, R5, 0x50, PT ;  /* 0x000000500500780c */ /* 0x000fee0003fa4270 */
[----:B------:R-:W1:Y:S10]  /*ab80*/  MUFU.TANH R24, R24 ;  /* 0x0000001800187308 */ /* 0x000e740000002400 */
[----:B------:R-:W1:Y:S01]  /*ab90*/  MUFU.TANH R25, R25 ;  /* 0x0000001900197308 */ /* 0x000e620000002400 */
[----:B---3--:R-:W-:Y:S02]  /*aba0*/  FSEL R35, R7, -INF , P2 ;  /* 0xff80000007237808 */ /* 0x008fe40001000000 */
[----:B------:R-:W-:Y:S02]  /*abb0*/  ISETP.GT.AND P2, PT, R5, 0x58, PT ;  /* 0x000000580500780c */ /* 0x000fe40003f44270 */
[----:B------:R-:W-:Y:S05]  /*abc0*/  FMNMX.FTZ R73, R35, R73, !PT ;  /* 0x0000004923497209 */ /* 0x000fea0007810000 */
[----:B------:R-:W3:Y:S01]  /*abd0*/  MUFU.TANH R84, R84 ;  /* 0x0000005400547308 */ /* 0x000ee20000002400 */
[----:B-1----:R-:W-:Y:S01]  /*abe0*/  FSEL R37, R24, -INF , P1 ;  /* 0xff80000018257808 */ /* 0x002fe20000800000 */
[----:B------:R-:W-:Y:S01]  /*abf0*/  FMUL.FTZ R24, R103, c[0x0][0x320] ;  /* 0x0000c80067187a20 */ /* 0x000fe20000410000 */
[----:B------:R-:W-:Y:S02]  /*ac00*/  ISETP.GT.AND P1, PT, R5, 0x59, PT ;  /* 0x000000590500780c */ /* 0x000fe40003f24270 */
[----:B------:R-:W-:Y:S05]  /*ac10*/  FMNMX.FTZ R73, R37, R73, !PT ;  /* 0x0000004925497209 */ /* 0x000fea0007810000 */
[----:B------:R-:W1:Y:S01]  /*ac20*/  MUFU.TANH R96, R96 ;  /* 0x0000006000607308 */ /* 0x000e620000002400 */
[----:B------:R-:W-:Y:S02]  /*ac30*/  FSEL R233, R25, -INF , P0 ;  /* 0xff80000019e97808 */ /* 0x000fe40000000000 */
[C---:B------:R-:W-:Y:S07]  /*ac40*/  ISETP.GT.AND P0, PT, R5.reuse, 0x60, PT ;  /* 0x000000600500780c */ /* 0x040fee0003f04270 */
[----:B------:R-:W1:Y:S01]  /*ac50*/  MUFU.TANH R101, R101 ;  /* 0x0000006500657308 */ /* 0x000e620000002400 */
[----:B---3--:R-:W-:Y:S01]  /*ac60*/  FSEL R43, R84, -INF , P5 ;  /* 0xff800000542b7808 */ /* 0x008fe20002800000 */
[----:B------:R-:W-:Y:S01]  /*ac70*/  IMAD.MOV.U32 R84, RZ, RZ, R119 ;  /* 0x000000ffff547224 */ /* 0x000fe200078e0077 */
[----:B------:R-:W-:Y:S02]  /*ac80*/  ISETP.GT.AND P5, PT, R5, 0x61, PT ;  /* 0x000000610500780c */ /* 0x000fe40003fa4270 */
[----:B------:R-:W-:Y:S05]  /*ac90*/  FMNMX.FTZ R73, R43, R73, !PT ;  /* 0x000000492b497209 */ /* 0x000fea0007810000 */
[----:B------:R-:W3:Y:S01]  /*aca0*/  MUFU.TANH R87, R87 ;  /* 0x0000005700577308 */ /* 0x000ee20000002400 */
[----:B------:R-:W-:Y:S02]  /*acb0*/  FMNMX.FTZ R73, R42, R73, !PT ;  /* 0x000000492a497209 */ /* 0x000fe40007810000 */
[----:B-1----:R-:W-:Y:S02]  /*acc0*/  FSEL R25, R96, -INF , P2 ;  /* 0xff80000060197808 */ /* 0x002fe40001000000 */
[----:B------:R-:W-:Y:S02]  /*acd0*/  ISETP.GT.AND P2, PT, R5, 0x69, PT ;  /* 0x000000690500780c */ /* 0x000fe40003f44270 */
[----:B------:R-:W-:Y:S03]  /*ace0*/  FMNMX.FTZ R5, R15, R6, !PT ;  /* 0x000000060f057209 */ /* 0x000fe60007810000 */
[----:B------:R-:W1:Y:S01]  /*acf0*/  MUFU.TANH R97, R97 ;  /* 0x0000006100617308 */ /* 0x000e620000002400 */
[----:B------:R-:W-:Y:S02]  /*ad00*/  FMNMX.FTZ R6, R16, R117, !PT ;  /* 0x0000007510067209 */ /* 0x000fe40007810000 */
[----:B------:R-:W-:Y:S02]  /*ad10*/  FMNMX.FTZ R5, R56, R5, !PT ;  /* 0x0000000538057209 */ /* 0x000fe40007810000 */
[----:B------:R-:W-:Y:S02]  /*ad20*/  FSEL R28, R101, -INF , P5 ;  /* 0xff800000651c7808 */ /* 0x000fe40002800000 */
[----:B------:R-:W-:Y:S02]  /*ad30*/  FMNMX.FTZ R5, R59, R5, !PT ;  /* 0x000000053b057209 */ /* 0x000fe40007810000 */
[----:B------:R-:W-:Y:S01]  /*ad40*/  ISETP.GT.AND P5, PT, R2, 0x51, PT ;  /* 0x000000510200780c */ /* 0x000fe20003fa4270 */
[----:B------:R-:W1:Y:S01]  /*ad50*/  MUFU.TANH R100, R100 ;  /* 0x0000006400647308 */ /* 0x000e620000002400 */
[----:B------:R-:W-:Y:S02]  /*ad60*/  FMNMX.FTZ R5, R57, R5, !PT ;  /* 0x0000000539057209 */ /* 0x000fe40007810000 */
[----:B------:R-:W-:Y:S02]  /*ad70*/  FMNMX.FTZ R73, R25, R73, !PT ;  /* 0x0000004919497209 */ /* 0x000fe40007810000 */
[----:B------:R-:W-:Y:S02]  /*ad80*/  FMNMX.FTZ R5, R58, R5, !PT ;  /* 0x000000053a057209 */ /* 0x000fe40007810000 */
[----:B---3--:R-:W-:Y:S02]  /*ad90*/  FSEL R80, R87, -INF , P5 ;  /* 0xff80000057507808 */ /* 0x008fe40002800000 */
[----:B------:R-:W-:Y:S01]  /*ada0*/  FMNMX.FTZ R5, R193, R5, !PT ;  /* 0x00000005c1057209 */ /* 0x000fe20007810000 */
[----:B------:R-:W-:Y:S01]  /*adb0*/  MUFU.TANH R83, R83 ;  /* 0x0000005300537308 */ /* 0x000fe20000002400 */
[----:B------:R-:W-:Y:S02]  /*adc0*/  MOV R87, R67 ;  /* 0x0000004300577202 */ /* 0x000fe40000000f00 */
[----:B------:R-:W-:Y:S02]  /*add0*/  FMNMX.FTZ R5, R196, R5, !PT ;  /* 0x00000005c4057209 */ /* 0x000fe40007810000 */
[----:B-1----:R-:W-:Y:S02]  /*ade0*/  FSEL R26, R97, -INF , P1 ;  /* 0xff800000611a7808 */ /* 0x002fe40000800000 */
[----:B------:R-:W-:Y:S02]  /*adf0*/  FMNMX.FTZ R5, R194, R5, !PT ;  /* 0x00000005c2057209 */ /* 0x000fe40007810000 */
[----:B------:R-:W-:Y:S01]  /*ae00*/  FMNMX.FTZ R6, R17, R6, !PT ;  /* 0x0000000611067209 */ /* 0x000fe20007810000 */
[----:B------:R-:W1:Y:S01]  /*ae10*/  MUFU.TANH R86, R86 ;  /* 0x0000005600567308 */ /* 0x000e620000002400 */
[----:B------:R-:W-:Y:S02]  /*ae20*/  FMNMX.FTZ R5, R197, R5, !PT ;  /* 0x00000005c5057209 */ /* 0x000fe40007810000 */
[----:B------:R-:W-:Y:S02]  /*ae30*/  FMNMX.FTZ R73, R26, R73, !PT ;  /* 0x000000491a497209 */ /* 0x000fe40007810000 */
[----:B------:R-:W-:Y:S02]  /*ae40*/  FMNMX.FTZ R5, R248, R5, !PT ;  /* 0x00000005f8057209 */ /* 0x000fe40007810000 */
[----:B------:R-:W-:Y:S02]  /*ae50*/  FSEL R27, R100, -INF , P0 ;  /* 0xff800000641b7808 */ /* 0x000fe40000000000 */
[----:B------:R-:W-:Y:S01]  /*ae60*/  FMNMX.FTZ R5, R251, R5, !PT ;  /* 0x00000005fb057209 */ /* 0x000fe20007810000 */
[----:B------:R-:W3:Y:S01]  /*ae70*/  MUFU.TANH R113, R113 ;  /* 0x0000007100717308 */ /* 0x000ee20000002400 */
[----:B------:R-:W-:Y:S02]  /*ae80*/  ISETP.GT.AND P0, PT, R2, 0x50, PT ;  /* 0x000000500200780c */ /* 0x000fe40003f04270 */
[----:B------:R-:W-:Y:S02]  /*ae90*/  FMNMX.FTZ R72, R92, R5, !PT ;  /* 0x000000055c487209 */ /* 0x000fe40007810000 */
[----:B------:R-:W-:Y:S02]  /*aea0*/  FMNMX.FTZ R5, R20, R118, !PT ;  /* 0x0000007614057209 */ /* 0x000fe40007810000 */
[----:B------:R-:W-:Y:S02]  /*aeb0*/  FMNMX.FTZ R72, R87, R72, !PT ;  /* 0x0000004857487209 */ /* 0x000fe40007810000 */
[----:B------:R-:W-:Y:S01]  /*aec0*/  FMNMX.FTZ R5, R21, R5, !PT ;  /* 0x0000000515057209 */ /* 0x000fe20007810000 */
[----:B------:R-:W3:Y:S01]  /*aed0*/  MUFU.TANH R98, R98 ;  /* 0x0000006200627308 */ /* 0x000ee20000002400 */
[----:B------:R-:W-:Y:S02]  /*aee0*/  FMNMX.FTZ R72, R38, R72, !PT ;  /* 0x0000004826487209 */ /* 0x000fe40007810000 */
[----:B------:R-:W-:Y:S02]  /*aef0*/  FMNMX.FTZ R5, R22, R5, !PT ;  /* 0x0000000516057209 */ /* 0x000fe40007810000 */
[----:B------:R-:W-:Y:S02]  /*af00*/  FMNMX.FTZ R72, R85, R72, !PT ;  /* 0x0000004855487209 */ /* 0x000fe40007810000 */
[----:B-1----:R-:W-:Y:S01]  /*af10*/  FSEL R119, R86, -INF , P0 ;  /* 0xff80000056777808 */ /* 0x002fe20000000000 */
[----:B------:R-:W-:Y:S01]  /*af20*/  IMAD.MOV.U32 R86, RZ, RZ, R35 ;  /* 0x000000ffff567224 */ /* 0x000fe200078e0023 */
[----:B------:R-:W-:Y:S01]  /*af30*/  FMNMX.FTZ R72, R233, R72, !PT ;  /* 0x00000048e9487209 */ /* 0x000fe20007810000 */
[----:B------:R-:W1:Y:S01]  /*af40*/  MUFU.TANH R99, R99 ;  /* 0x0000006300637308 */ /* 0x000e620000002400 */
[----:B------:R-:W-:Y:S02]  /*af50*/  ISETP.GT.AND P1, PT, R2, 0x49, PT ;  /* 0x000000490200780c */ /* 0x000fe40003f24270 */
[----:B------:R-:W-:Y:S02]  /*af60*/  FMNMX.FTZ R6, R18, R6, !PT ;  /* 0x0000000612067209 */ /* 0x000fe40007810000 */
[----:B---3--:R-:W-:Y:S02]  /*af70*/  FSEL R52, R113, -INF , P2 ;  /* 0xff80000071347808 */ /* 0x008fe40001000000 */
[----:B------:R-:W-:Y:S02]  /*af80*/  FMNMX.FTZ R5, R23, R5, !PT ;  /* 0x0000000517057209 */ /* 0x000fe40007810000 */
[----:B------:R-:W-:Y:S01]  /*af90*/  FSEL R100, R83, -INF , P1 ;  /* 0xff80000053647808 */ /* 0x000fe20000800000 */
[----:B------:R-:W3:Y:S01]  /*afa0*/  MUFU.TANH R102, R102 ;  /* 0x0000006600667308 */ /* 0x000ee20000002400 */
[----:B------:R-:W-:Y:S02]  /*afb0*/  FMNMX.FTZ R73, R27, R73, !PT ;  /* 0x000000491b497209 */ /* 0x000fe40007810000 */
[----:B------:R-:W-:Y:S02]  /*afc0*/  ISETP.GT.AND P2, PT, R2, 0x59, PT ;  /* 0x000000590200780c */ /* 0x000fe40003f44270 */
[----:B------:R-:W-:Y:S01]  /*afd0*/  FSEL R83, R98, -INF , P3 ;  /* 0xff80000062537808 */ /* 0x000fe20001800000 */
[----:B------:R-:W-:Y:S01]  /*afe0*/  IMAD.MOV.U32 R98, RZ, RZ, R25 ;  /* 0x000000ffff627224 */ /* 0x000fe200078e0019 */
[C---:B------:R-:W-:Y:S02]  /*aff0*/  ISETP.GT.AND P1, PT, R2.reuse, 0x60, PT ;  /* 0x000000600200780c */ /* 0x040fe40003f24270 */
[C---:B------:R-:W-:Y:S01]  /*b000*/  ISETP.GT.AND P0, PT, R2.reuse, 0x61, PT ;  /* 0x000000610200780c */ /* 0x040fe20003f04270 */
[----:B------:R-:W1:Y:S01]  /*b010*/  MUFU.TANH R24, R24 ;  /* 0x0000001800187308 */ /* 0x000e620000002400 */
[C---:B------:R-:W-:Y:S02]  /*b020*/  ISETP.GT.AND P5, PT, R2.reuse, 0x68, PT ;  /* 0x000000680200780c */ /* 0x040fe40003fa4270 */
[----:B------:R-:W-:Y:S02]  /*b030*/  ISETP.GT.AND P3, PT, R2, 0x69, PT ;  /* 0x000000690200780c */ /* 0x000fe40003f64270 */
[----:B------:R-:W-:Y:S02]  /*b040*/  FMNMX.FTZ R2, R19, R6, !PT ;  /* 0x0000000613027209 */ /* 0x000fe40007810000 */
[----:B------:R-:W-:Y:S02]  /*b050*/  FMNMX.FTZ R73, R28, R73, !PT ;  /* 0x000000491c497209 */ /* 0x000fe40007810000 */
[----:B------:R-:W-:Y:S01]  /*b060*/  FMNMX.FTZ R2, R60, R2, !PT ;  /* 0x000000023c027209 */ /* 0x000fe20007810000 */
[----:B------:R-:W2:Y:S01]  /*b070*/  MUFU.TANH R114, R114 ;  /* 0x0000007200727308 */ /* 0x000ea20000002400 */
[----:B------:R-:W-:Y:S02]  /*b080*/  FMNMX.FTZ R73, R29, R73, !PT ;  /* 0x000000491d497209 */ /* 0x000fe40007810000 */
[----:B------:R-:W-:Y:S02]  /*b090*/  FMNMX.FTZ R72, R100, R72, !PT ;  /* 0x0000004864487209 */ /* 0x000fe40007810000 */
[----:B------:R-:W-:Y:S02]  /*b0a0*/  FMNMX.FTZ R2, R62, R2, !PT ;  /* 0x000000023e027209 */ /* 0x000fe40007810000 */
[----:B------:R-:W-:Y:S02]  /*b0b0*/  FMNMX.FTZ R73, R52, R73, !PT ;  /* 0x0000004934497209 */ /* 0x000fe40007810000 */
[----:B------:R-:W-:Y:S01]  /*b0c0*/  FMNMX.FTZ R72, R119, R72, !PT ;  /* 0x0000004877487209 */ /* 0x000fe20007810000 */
[----:B------:R-:W2:Y:S01]  /*b0d0*/  MUFU.TANH R115, R115 ;  /* 0x0000007300737308 */ /* 0x000ea20000002400 */
[----:B------:R-:W-:Y:S01]  /*b0e0*/  FMNMX.FTZ R2, R61, R2, !PT ;  /* 0x000000023d027209 */ /* 0x000fe20007810000 */
[----:B------:R-:W4:Y:S01]  /*b0f0*/  SHFL.BFLY PT, R7, R73, 0x2, 0x1f ;  /* 0x0c401f0049077f89 */ /* 0x000f2200000e0000 */
[----:B------:R-:W-:Y:S02]  /*b100*/  FMNMX.FTZ R72, R80, R72, !PT ;  /* 0x0000004850487209 */ /* 0x000fe40007810000 */
[----:B------:R-:W-:Y:S02]  /*b110*/  FMNMX.FTZ R2, R63, R2, !PT ;  /* 0x000000023f027209 */ /* 0x000fe40007810000 */
[----:B------:R-:W-:Y:S02]  /*b120*/  FMNMX.FTZ R72, R83, R72, !PT ;  /* 0x0000004853487209 */ /* 0x000fe40007810000 */
[----:B-1----:R-:W-:Y:S01]  /*b130*/  FSEL R252, R99, -INF , P2 ;  /* 0xff80000063fc7808 */ /* 0x002fe20001000000 */
[----:B------:R-:W1:Y:S01]  /*b140*/  MUFU.TANH R88, R88 ;  /* 0x0000005800587308 */ /* 0x000e620000002400 */
[----:B------:R-:W-:Y:S02]  /*b150*/  FMNMX.FTZ R2, R198, R2, !PT ;  /* 0x00000002c6027209 */ /* 0x000fe40007810000 */
[----:B---3--:R-:W-:Y:S02]  /*b160*/  FSEL R113, R102, -INF , P1 ;  /* 0xff80000066717808 */ /* 0x008fe40000800000 */
[----:B------:R-:W-:Y:S02]  /*b170*/  FMNMX.FTZ R72, R252, R72, !PT ;  /* 0x00000048fc487209 */ /* 0x000fe40007810000 */
[----:B------:R-:W-:Y:S02]  /*b180*/  FMNMX.FTZ R2, R199, R2, !PT ;  /* 0x00000002c7027209 */ /* 0x000fe40007810000 */
[----:B------:R-:W-:Y:S01]  /*b190*/  FSEL R249, R24, -INF , P0 ;  /* 0xff80000018f97808 */ /* 0x000fe20000000000 */
[----:B------:R-:W3:Y:S01]  /*b1a0*/  MUFU.TANH R89, R89 ;  /* 0x0000005900597308 */ /* 0x000ee20000002400 */
[----:B------:R-:W-:Y:S01]  /*b1b0*/  FMNMX.FTZ R72, R113, R72, !PT ;  /* 0x0000004871487209 */ /* 0x000fe20007810000 */
[----:B------:R-:W-:Y:S01]  /*b1c0*/  FMUL.FTZ R24, R107, c[0x0][0x320] ;  /* 0x0000c8006b187a20 */ /* 0x000fe20000410000 */
[----:B------:R-:W-:Y:S02]  /*b1d0*/  FMNMX.FTZ R2, R200, R2, !PT ;  /* 0x00000002c8027209 */ /* 0x000fe40007810000 */
[----:B--2---:R-:W-:Y:S02]  /*b1e0*/  FSEL R247, R114, -INF , P5 ;  /* 0xff80000072f77808 */ /* 0x004fe40002800000 */
[----:B------:R-:W-:Y:S02]  /*b1f0*/  FMNMX.FTZ R72, R249, R72, !PT ;  /* 0x00000048f9487209 */ /* 0x000fe40007810000 */
[----:B------:R-:W-:Y:S01]  /*b200*/  FMNMX.FTZ R2, R201, R2, !PT ;  /* 0x00000002c9027209 */ /* 0x000fe20007810000 */
[----:B------:R-:W2:Y:S01]  /*b210*/  MUFU.TANH R93, R93 ;  /* 0x0000005d005d7308 */ /* 0x000ea20000002400 */
[----:B------:R-:W-:Y:S02]  /*b220*/  FSEL R246, R115, -INF , P3 ;  /* 0xff80000073f67808 */ /* 0x000fe40001800000 */
[----:B------:R-:W-:Y:S02]  /*b230*/  FMNMX.FTZ R72, R247, R72, !PT ;  /* 0x00000048f7487209 */ /* 0x000fe40007810000 */
[----:B------:R-:W-:Y:S02]  /*b240*/  FMNMX.FTZ R2, R48, R2, !PT ;  /* 0x0000000230027209 */ /* 0x000fe40007810000 */
[----:B------:R-:W-:Y:S02]  /*b250*/  FMNMX.FTZ R72, R246, R72, !PT ;  /* 0x00000048f6487209 */ /* 0x000fe40007810000 */
[----:B------:R-:W-:Y:S01]  /*b260*/  FMNMX.FTZ R2, R112, R2, !PT ;  /* 0x0000000270027209 */ /* 0x000fe20007810000 */
[----:B------:R-:W1:Y:S01]  /*b270*/  MUFU.TANH R79, R79 ;  /* 0x0000004f004f7308 */ /* 0x000e620000002400 */
[----:B----4-:R-:W-:Y:S01]  /*b280*/  FMNMX.FTZ R73, R73, R7, !PT ;  /* 0x0000000749497209 */ /* 0x010fe20007810000 */
[----:B------:R-:W-:Y:S01]  /*b290*/  SHFL.BFLY PT, R6, R72, 0x2, 0x1f ;  /* 0x0c401f0048067f89 */ /* 0x000fe200000e0000 */
[----:B------:R-:W-:Y:S02]  /*b2a0*/  FMNMX.FTZ R2, R81, R2, !PT ;  /* 0x0000000251027209 */ /* 0x000fe40007810000 */
[----:B------:R-:W-:Y:S02]  /*b2b0*/  ISETP.GT.AND P5, PT, R0, 0x58, PT ;  /* 0x000000580000780c */ /* 0x000fe40003fa4270 */
[----:B------:R-:W-:Y:S02]  /*b2c0*/  FMNMX.FTZ R2, R82, R2, !PT ;  /* 0x0000000252027209 */ /* 0x000fe40007810000 */
[----:B------:R-:W-:Y:S01]  /*b2d0*/  FSEL R243, R243, -INF , P5 ;  /* 0xff800000f3f37808 */ /* 0x000fe20002800000 */
[----:B------:R-:W4:Y:S01]  /*b2e0*/  MUFU.TANH R90, R90 ;  /* 0x0000005a005a7308 */ /* 0x000f220000002400 */
[----:B------:R-:W2:Y:S01]  /*b2f0*/  SHFL.BFLY PT, R7, R73, 0x1, 0x1f ;  /* 0x0c201f0049077f89 */ /* 0x000ea200000e0000 */
[----:B------:R-:W-:Y:S02]  /*b300*/  ISETP.GT.AND P5, PT, R0, 0x69, PT ;  /* 0x000000690000780c */ /* 0x000fe40003fa4270 */
[----:B------:R-:W-:Y:S02]  /*b310*/  FMNMX.FTZ R2, R245, R2, !PT ;  /* 0x00000002f5027209 */ /* 0x000fe40007810000 */
[----:B------:R-:W-:Y:S02]  /*b320*/  FSEL R109, R109, -INF , P5 ;  /* 0xff8000006d6d7808 */ /* 0x000fe40002800000 */
[----:B------:R-:W-:Y:S02]  /*b330*/  ISETP.GT.AND P5, PT, R204, R250, PT ;  /* 0x000000facc00720c */ /* 0x000fe40003fa4270 */
[----:B------:R-:W4:Y:S01]  /*b340*/  MUFU.TANH R104, R104 ;  /* 0x0000006800687308 */ /* 0x000f220000002400 */
[----:B------:R-:W-:Y:S02]  /*b350*/  FMNMX.FTZ R2, R46, R2, !PT ;  /* 0x000000022e027209 */ /* 0x000fe40007810000 */
[----:B------:R-:W-:Y:S02]  /*b360*/  ISETP.GT.AND P1, PT, R0, 0x50, PT ;  /* 0x000000500000780c */ /* 0x000fe40003f24270 */
[----:B------:R-:W-:Y:S02]  /*b370*/  FMNMX.FTZ R2, R47, R2, !PT ;  /* 0x000000022f027209 */ /* 0x000fe40007810000 */
[----:B-1----:R-:W-:Y:S02]  /*b380*/  FSEL R103, R88, -INF , P1 ;  /* 0xff80000058677808 */ /* 0x002fe40000800000 */
[----:B------:R-:W-:Y:S01]  /*b390*/  FMNMX.FTZ R2, R84, R2, !PT ;  /* 0x0000000254027209 */ /* 0x000fe20007810000 */
[----:B------:R-:W1:Y:S01]  /*b3a0*/  MUFU.TANH R105, R105 ;  /* 0x0000006900697308 */ /* 0x000e620000002400 */
[C---:B------:R-:W-:Y:S02]  /*b3b0*/  ISETP.GT.AND P0, PT, R0.reuse, 0x51, PT ;  /* 0x000000510000780c */ /* 0x040fe40003f04270 */
[----:B------:R-:W-:Y:S02]  /*b3c0*/  FMNMX.FTZ R2, R103, R2, !PT ;  /* 0x0000000267027209 */ /* 0x000fe40007810000 */
[----:B---3--:R-:W-:Y:S02]  /*b3d0*/  FSEL R223, R89, -INF , P0 ;  /* 0xff80000059df7808 */ /* 0x008fe40000000000 */
[----:B--2---:R-:W-:Y:S02]  /*b3e0*/  FMNMX.FTZ R73, R73, R7, !PT ;  /* 0x0000000749497209 */ /* 0x004fe40007810000 */
[----:B------:R-:W-:Y:S01]  /*b3f0*/  ISETP.GT.AND P3, PT, R0, 0x59, PT ;  /* 0x000000590000780c */ /* 0x000fe20003f64270 */
[----:B------:R-:W2:Y:S01]  /*b400*/  MUFU.TANH R108, R108 ;  /* 0x0000006c006c7308 */ /* 0x000ea20000002400 */
[C---:B------:R-:W-:Y:S01]  /*b410*/  ISETP.GT.AND P2, PT, R4.reuse, 0x49, PT ;  /* 0x000000490400780c */ /* 0x040fe20003f44270 */
[----:B------:R-:W-:Y:S01]  /*b420*/  FMUL.FTZ R75, R73, c[0x0][0x2d0] ;  /* 0x0000b400494b7a20 */ /* 0x000fe20000410000 */
[----:B------:R-:W-:Y:S02]  /*b430*/  FSEL R210, R93, -INF , P3 ;  /* 0xff8000005dd27808 */ /* 0x000fe40001800000 */
[----:B------:R-:W-:Y:S02]  /*b440*/  FSEL R97, R79, -INF , P2 ;  /* 0xff8000004f617808 */ /* 0x000fe40001000000 */
[----:B------:R-:W-:Y:S02]  /*b450*/  ISETP.GT.AND P3, PT, R4, 0x50, PT ;  /* 0x000000500400780c */ /* 0x000fe40003f64270 */
[----:B------:R-:W-:Y:S01]  /*b460*/  FMNMX.FTZ R72, R72, R6, !PT ;  /* 0x0000000648487209 */ /* 0x000fe20007810000 */
[----:B------:R-:W3:Y:S01]  /*b470*/  MUFU.TANH R94, R94 ;  /* 0x0000005e005e7308 */ /* 0x000ee20000002400 */
[----:B----4-:R-:W-:Y:S02]  /*b480*/  FSEL R222, R90, -INF , P3 ;  /* 0xff8000005ade7808 */ /* 0x010fe40001800000 */
[----:B------:R-:W-:Y:S01]  /*b490*/  MOV R90, R38 ;  /* 0x00000026005a7202 */ /* 0x000fe20000000f00 */
[----:B------:R-:W4:Y:S01]  /*b4a0*/  SHFL.BFLY PT, R6, R72, 0x1, 0x1f ;  /* 0x0c201f0048067f89 */ /* 0x000f2200000e0000 */
[----:B------:R-:W-:Y:S02]  /*b4b0*/  FSETP.NEU.FTZ.AND P3, PT, R73, -INF , PT ;  /* 0xff8000004900780b */ /* 0x000fe40003f7d000 */
[----:B------:R-:W-:Y:S02]  /*b4c0*/  ISETP.GT.AND P2, PT, R0, 0x60, PT ;  /* 0x000000600000780c */ /* 0x000fe40003f44270 */
[----:B------:R-:W-:Y:S01]  /*b4d0*/  FSEL R75, R75, RZ, P3 ;  /* 0x000000ff4b4b7208 */ /* 0x000fe20001800000 */
[----:B------:R-:W4:Y:S01]  /*b4e0*/  MUFU.TANH R95, R95 ;  /* 0x0000005f005f7308 */ /* 0x000f220000002400 */
[----:B------:R-:W-:Y:S02]  /*b4f0*/  FMNMX.FTZ R5, R184, R5, !PT ;  /* 0x00000005b8057209 */ /* 0x000fe40007810000 */
[----:B------:R-:W-:Y:S01]  /*b500*/  FSEL R208, R104, -INF , P2 ;  /* 0xff80000068d07808 */ /* 0x000fe20001000000 */
[--C-:B------:R-:W-:Y:S01]  /*b510*/  FFMA.FTZ R98, R98, c[0x0][0x2d0], -R75.reuse ;  /* 0x0000b40062627a23 */ /* 0x100fe2000001084b */
[----:B------:R-:W-:Y:S02]  /*b520*/  ISETP.GT.AND P2, PT, R4, 0x51, PT ;  /* 0x000000510400780c */ /* 0x000fe40003f44270 */
[C---:B------:R-:W-:Y:S02]  /*b530*/  ISETP.GT.AND P1, PT, R0.reuse, 0x61, PT ;  /* 0x000000610000780c */ /* 0x040fe40003f24270 */
[----:B------:R-:W-:Y:S01]  /*b540*/  ISETP.GT.AND P0, PT, R0, 0x68, PT ;  /* 0x000000680000780c */ /* 0x000fe20003f04270 */
[----:B------:R-:W4:Y:S01]  /*b550*/  MUFU.TANH R106, R106 ;  /* 0x0000006a006a7308 */ /* 0x000f220000002400 */
[----:B-1----:R-:W-:Y:S02]  /*b560*/  FSEL R107, R105, -INF , P1 ;  /* 0xff800000696b7808 */ /* 0x002fe40000800000 */
[----:B--2---:R-:W-:Y:S02]  /*b570*/  FSEL R104, R108, -INF , P0 ;  /* 0xff8000006c687808 */ /* 0x004fe40000000000 */
[C---:B------:R-:W-:Y:S02]  /*b580*/  ISETP.GT.AND P1, PT, R4.reuse, 0x58, PT ;  /* 0x000000580400780c */ /* 0x040fe40003f24270 */
[----:B------:R-:W-:Y:S02]  /*b590*/  ISETP.GT.AND P0, PT, R4, 0x59, PT ;  /* 0x000000590400780c */ /* 0x000fe40003f04270 */
[----:B---3--:R-:W-:Y:S01]  /*b5a0*/  FSEL R219, R94, -INF , P1 ;  /* 0xff8000005edb7808 */ /* 0x008fe20000800000 */
[----:B------:R-:W1:Y:S01]  /*b5b0*/  MUFU.TANH R24, R24 ;  /* 0x0000001800187308 */ /* 0x000e620000002400 */
[----:B------:R-:W-:Y:S02]  /*b5c0*/  FMNMX.FTZ R5, R186, R5, !PT ;  /* 0x00000005ba057209 */ /* 0x000fe40007810000 */
[----:B------:R-:W-:Y:S02]  /*b5d0*/  FMNMX.FTZ R2, R223, R2, !PT ;  /* 0x00000002df027209 */ /* 0x000fe40007810000 */
[----:B------:R-:W-:Y:S02]  /*b5e0*/  FMNMX.FTZ R5, R185, R5, !PT ;  /* 0x00000005b9057209 */ /* 0x000fe40007810000 */
[----:B------:R-:W-:Y:S02]  /*b5f0*/  FMNMX.FTZ R2, R243, R2, !PT ;  /* 0x00000002f3027209 */ /* 0x000fe40007810000 */
[----:B------:R-:W-:Y:S01]  /*b600*/  FMNMX.FTZ R5, R187, R5, !PT ;  /* 0x00000005bb057209 */ /* 0x000fe20007810000 */
[----:B------:R-:W2:Y:S01]  /*b610*/  MUFU.TANH R91, R91 ;  /* 0x0000005b005b7308 */ /* 0x000ea20000002400 */
[----:B----4-:R-:W-:Y:S01]  /*b620*/  FSEL R217, R95, -INF , P0 ;  /* 0xff8000005fd97808 */ /* 0x010fe20000000000 */
[----:B------:R-:W-:Y:S01]  /*b630*/  IMAD.MOV.U32 R95, RZ, RZ, R112 ;  /* 0x000000ffff5f7224 */ /* 0x000fe200078e0070 */
[----:B------:R-:W-:Y:S02]  /*b640*/  FMNMX.FTZ R5, R203, R5, !PT ;  /* 0x00000005cb057209 */ /* 0x000fe40007810000 */
[C---:B------:R-:W-:Y:S02]  /*b650*/  ISETP.GT.AND P0, PT, R4.reuse, 0x61, PT ;  /* 0x000000610400780c */ /* 0x040fe40003f04270 */
[----:B------:R-:W-:Y:S02]  /*b660*/  FMNMX.FTZ R5, R205, R5, !PT ;  /* 0x00000005cd057209 */ /* 0x000fe40007810000 */
[----:B------:R-:W-:Y:S01]  /*b670*/  ISETP.GT.AND P1, PT, R4, 0x60, PT ;  /* 0x000000600400780c */ /* 0x000fe20003f24270 */
[----:B------:R3:W4:Y:S01]  /*b680*/  MUFU.TANH R7, R110 ;  /* 0x0000006e00077308 */ /* 0x0007220000002400 */
[----:B------:R-:W-:Y:S02]  /*b690*/  FMNMX.FTZ R5, R206, R5, !PT ;  /* 0x00000005ce057209 */ /* 0x000fe40007810000 */
[----:B------:R-:W-:Y:S02]  /*b6a0*/  FMNMX.FTZ R2, R210, R2, !PT ;  /* 0x00000002d2027209 */ /* 0x000fe40007810000 */
[----:B------:R-:W-:Y:S02]  /*b6b0*/  FMNMX.FTZ R5, R211, R5, !PT ;  /* 0x00000005d3057209 */ /* 0x000fe40007810000 */
[----:B------:R-:W-:Y:S02]  /*b6c0*/  FSEL R216, R106, -INF , P1 ;  /* 0xff8000006ad87808 */ /* 0x000fe40000800000 */
[----:B-1----:R-:W-:Y:S02]  /*b6d0*/  FSEL R213, R24, -INF , P0 ;  /* 0xff80000018d57808 */ /* 0x002fe40000000000 */
[----:B------:R-:W-:Y:S02]  /*b6e0*/  ISETP.GT.AND P0, PT, R4, 0x69, PT ;  /* 0x000000690400780c */ /* 0x000fe40003f04270 */
[----:B------:R-:W-:Y:S02]  /*b6f0*/  FMNMX.FTZ R2, R208, R2, !PT ;  /* 0x00000002d0027209 */ /* 0x000fe40007810000 */
[----:B------:R-:W-:Y:S01]  /*b700*/  ISETP.GT.AND P1, PT, R4, 0x68, PT ;  /* 0x000000680400780c */ /* 0x000fe20003f24270 */
[--C-:B------:R-:W-:Y:S01]  /*b710*/  FFMA.FTZ R4, R10, c[0x0][0x2d0], -R75.reuse ;  /* 0x0000b4000a047a23 */ /* 0x100fe2000001084b */
[----:B------:R-:W-:Y:S01]  /*b720*/  FMNMX.FTZ R5, R234, R5, !PT ;  /* 0x00000005ea057209 */ /* 0x000fe20007810000 */
[----:B------:R-:W-:Y:S01]  /*b730*/  @P5 IMAD.MOV.U32 R10, RZ, RZ, 0x5 ;  /* 0x00000005ff0a5424 */ /* 0x000fe200078e00ff */
[----:B------:R-:W-:Y:S01]  /*b740*/  FMNMX.FTZ R2, R107, R2, !PT ;  /* 0x000000026b027209 */ /* 0x000fe20007810000 */
[----:B------:R1:W-:Y:S01]  /*b750*/  MUFU.EX2 R30, R4 ;  /* 0x00000004001e7308 */ /* 0x0003e20000000800 */
[----:B------:R-:W-:Y:S01]  /*b760*/  FMNMX.FTZ R0, R50, R5, !PT ;  /* 0x0000000532007209 */ /* 0x000fe20007810000 */
[----:B------:R-:W-:Y:S01]  /*b770*/  FFMA.FTZ R5, R8, c[0x0][0x2d0], -R75 ;  /* 0x0000b40008057a23 */ /* 0x000fe2000001084b */
[----:B------:R-:W-:Y:S01]  /*b780*/  FMNMX.FTZ R2, R104, R2, !PT ;  /* 0x0000000268027209 */ /* 0x000fe20007810000 */
[----:B---3--:R-:W-:Y:S01]  /*b790*/  IMAD.MOV.U32 R110, RZ, RZ, R27 ;  /* 0x000000ffff6e7224 */ /* 0x008fe200078e001b */
[----:B------:R-:W-:Y:S02]  /*b7a0*/  FMNMX.FTZ R0, R111, R0, !PT ;  /* 0x000000006f007209 */ /* 0x000fe40007810000 */
[----:B------:R-:W-:Y:S01]  /*b7b0*/  FMNMX.FTZ R2, R109, R2, !PT ;  /* 0x000000026d027209 */ /* 0x000fe20007810000 */
[----:B------:R-:W-:Y:S01]  /*b7c0*/  FFMA.FTZ R110, R110, c[0x0][0x2d0], -R75 ;  /* 0x0000b4006e6e7a23 */ /* 0x000fe2000001084b */
[----:B------:R-:W-:Y:S01]  /*b7d0*/  FMNMX.FTZ R72, R72, R6, !PT ;  /* 0x0000000648487209 */ /* 0x000fe20007810000 */
[----:B------:R3:W-:Y:S01]  /*b7e0*/  MUFU.EX2 R94, R5 ;  /* 0x00000005005e7308 */ /* 0x0007e20000000800 */
[----:B------:R-:W-:Y:S01]  /*b7f0*/  FMNMX.FTZ R0, R51, R0, !PT ;  /* 0x0000000033007209 */ /* 0x000fe20007810000 */
[----:B------:R-:W3:Y:S01]  /*b800*/  SHFL.BFLY PT, R71, R2, 0x2, 0x1f ;  /* 0x0c401f0002477f89 */ /* 0x000ee200000e0000 */
[----:B--2---:R-:W-:Y:S01]  /*b810*/  FSEL R220, R91, -INF , P2 ;  /* 0xff8000005bdc7808 */ /* 0x004fe20001000000 */
[C---:B------:R-:W-:Y:S01]  /*b820*/  FMUL.FTZ R88, R72.reuse, c[0x0][0x2d0] ;  /* 0x0000b40048587a20 */ /* 0x040fe20000410000 */
[----:B------:R-:W-:Y:S01]  /*b830*/  FSETP.NEU.FTZ.AND P2, PT, R72, -INF , PT ;  /* 0xff8000004800780b */ /* 0x000fe20003f5d000 */
[----:B------:R-:W-:Y:S01]  /*b840*/  IMAD.MOV.U32 R91, RZ, RZ, R37 ;  /* 0x000000ffff5b7224 */ /* 0x000fe200078e0025 */
[----:B------:R-:W-:Y:S02]  /*b850*/  FMNMX.FTZ R0, R221, R0, !PT ;  /* 0x00000000dd007209 */ /* 0x000fe40007810000 */
[----:B------:R-:W-:Y:S01]  /*b860*/  FSEL R88, R88, RZ, P2 ;  /* 0x000000ff58587208 */ /* 0x000fe20001000000 */
[----:B------:R-:W-:Y:S01]  /*b870*/  MUFU.EX2 R110, R110 ;  /* 0x0000006e006e7308 */ /* 0x000fe20000000800 */
[----:B------:R-:W-:Y:S02]  /*b880*/  FMNMX.FTZ R0, R39, R0, !PT ;  /* 0x0000000027007209 */ /* 0x000fe40007810000 */
[----:B----4-:R-:W-:Y:S01]  /*b890*/  FSEL R209, R7, -INF , P1 ;  /* 0xff80000007d17808 */ /* 0x010fe20000800000 */
[--C-:B-1----:R-:W-:Y:S01]  /*b8a0*/  FFMA.FTZ R4, R12, c[0x0][0x2d0], -R88.reuse ;  /* 0x0000b4000c047a23 */ /* 0x102fe20000010858 */
[----:B------:R-:W-:Y:S01]  /*b8b0*/  FMNMX.FTZ R0, R244, R0, !PT ;  /* 0x00000000f4007209 */ /* 0x000fe20007810000 */
[--C-:B------:R-:W-:Y:S01]  /*b8c0*/  FFMA.FTZ R6, R15, c[0x0][0x2d0], -R88.reuse ;  /* 0x0000b4000f067a23 */ /* 0x100fe20000010858 */
[----:B------:R-:W-:Y:S01]  /*b8d0*/  FSEL R74, R74, -INF , P0 ;  /* 0xff8000004a4a7808 */ /* 0x000fe20000000000 */
[----:B------:R-:W-:Y:S01]  /*b8e0*/  FFMA.FTZ R113, R113, c[0x0][0x2d0], -R88 ;  /* 0x0000b40071717a23 */ /* 0x000fe20000010858 */
[----:B------:R-:W-:Y:S01]  /*b8f0*/  FMNMX.FTZ R0, R97, R0, !PT ;  /* 0x0000000061007209 */ /* 0x000fe20007810000 */
[----:B------:R1:W-:Y:S01]  /*b900*/  MUFU.EX2 R93, R4 ;  /* 0x00000004005d7308 */ /* 0x0003e20000000800 */
[----:B------:R-:W-:Y:S02]  /*b910*/  MOV R101, R26 ;  /* 0x0000001a00657202 */ /* 0x000fe40000000f00 */
[----:B------:R-:W-:Y:S01]  /*b920*/  FMNMX.FTZ R0, R222, R0, !PT ;  /* 0x00000000de007209 */ /* 0x000fe20007810000 */
[--C-:B---3--:R-:W-:Y:S01]  /*b930*/  FFMA.FTZ R5, R9, c[0x0][0x2d0], -R75.reuse ;  /* 0x0000b40009057a23 */ /* 0x108fe2000001084b */
[----:B------:R-:W-:Y:S01]  /*b940*/  @P5 MOV R9, c[0x0][0x1e0] ;  /* 0x0000780000095a02 */ /* 0x000fe20000000f00 */
[--C-:B------:R-:W-:Y:S01]  /*b950*/  FFMA.FTZ R101, R101, c[0x0][0x2d0], -R75.reuse ;  /* 0x0000b40065657a23 */ /* 0x100fe2000001084b */
[----:B------:R-:W-:Y:S02]  /*b960*/  FMNMX.FTZ R0, R220, R0, !PT ;  /* 0x00000000dc007209 */ /* 0x000fe40007810000 */
[----:B------:R-:W-:Y:S01]  /*b970*/  FMNMX.FTZ R71, R2, R71, !PT ;  /* 0x0000004702477209 */ /* 0x000fe20007810000 */
[----:B------:R2:W3:Y:S01]  /*b980*/  MUFU.EX2 R214, R5 ;  /* 0x0000000500d67308 */ /* 0x0004e20000000800 */
[--C-:B------:R-:W-:Y:S01]  /*b990*/  FFMA.FTZ R2, R11, c[0x0][0x2d0], -R75.reuse ;  /* 0x0000b4000b027a23 */ /* 0x100fe2000001084b */
[----:B------:R-:W-:Y:S02]  /*b9a0*/  FMNMX.FTZ R0, R219, R0, !PT ;  /* 0x00000000db007209 */ /* 0x000fe40007810000 */
[----:B------:R-:W-:Y:S02]  /*b9b0*/  MOV R114, R28 ;  /* 0x0000001c00727202 */ /* 0x000fe40000000f00 */
[----:B------:R-:W-:Y:S02]  /*b9c0*/  FMNMX.FTZ R0, R217, R0, !PT ;  /* 0x00000000d9007209 */ /* 0x000fe40007810000 */
[----:B------:R-:W-:Y:S01]  /*b9d0*/  @P5 SHF.R.S32.HI R7, RZ, 0x1f, R242 ;  /* 0x0000001fff075819 */ /* 0x000fe200000114f2 */
[----:B------:R-:W-:Y:S01]  /*b9e0*/  FFMA.FTZ R114, R114, c[0x0][0x2d0], -R75 ;  /* 0x0000b40072727a23 */ /* 0x000fe2000001084b */
[----:B------:R4:W-:Y:S01]  /*b9f0*/  MUFU.EX2 R108, R2 ;  /* 0x00000002006c7308 */ /* 0x0009e20000000800 */
[----:B------:R-:W-:Y:S02]  /*ba00*/  FMNMX.FTZ R0, R216, R0, !PT ;  /* 0x00000000d8007209 */ /* 0x000fe40007810000 */
[----:B------:R-:W-:Y:S02]  /*ba10*/  @P5 IMAD R7, R7, c[0x0][0x1e0], RZ ;  /* 0x0000780007075a24 */ /* 0x000fe400078e02ff */
[--C-:B-1----:R-:W-:Y:S01]  /*ba20*/  FFMA.FTZ R4, R13, c[0x0][0x2d0], -R88.reuse ;  /* 0x0000b4000d047a23 */ /* 0x102fe20000010858 */
[----:B------:R-:W-:Y:S01]  /*ba30*/  FMNMX.FTZ R0, R213, R0, !PT ;  /* 0x00000000d5007209 */ /* 0x000fe20007810000 */
[----:B------:R-:W-:Y:S03]  /*ba40*/  @P5 IMAD R7, R242, c[0x0][0x1e4], R7 ;  /* 0x00007900f2075a24 */ /* 0x000fe600078e0207 */
[----:B------:R1:W1:Y:S01]  /*ba50*/  MUFU.EX2 R202, R4 ;  /* 0x0000000400ca7308 */ /* 0x0002620000000800 */
[----:B------:R-:W-:Y:S01]  /*ba60*/  FMNMX.FTZ R0, R209, R0, !PT ;  /* 0x00000000d1007209 */ /* 0x000fe20007810000 */
[----:B--2---:R-:W2:Y:S03]  /*ba70*/  SHFL.BFLY PT, R5, R71, 0x1, 0x1f ;  /* 0x0c201f0047057f89 */ /* 0x004ea600000e0000 */
[----:B------:R-:W-:Y:S02]  /*ba80*/  FMNMX.FTZ R0, R74, R0, !PT ;  /* 0x000000004a007209 */ /* 0x000fe40007810000 */
[----:B---3--:R-:W-:Y:S03]  /*ba90*/  F2FP.PACK_AB R76, R214, R94 ;  /* 0x0000005ed64c723e */ /* 0x008fe600000000ff */
[----:B------:R3:W-:Y:S01]  /*baa0*/  MUFU.EX2 R106, R6 ;  /* 0x00000006006a7308 */ /* 0x0007e20000000800 */
[----:B----4-:R-:W4:Y:S01]  /*bab0*/  SHFL.BFLY PT, R2, R0, 0x2, 0x1f ;  /* 0x0c401f0000027f89 */ /* 0x010f2200000e0000 */
[----:B-1----:R-:W-:Y:S01]  /*bac0*/  FFMA.FTZ R4, R14, c[0x0][0x2d0], -R88 ;  /* 0x0000b4000e047a23 */ /* 0x002fe20000010858 */
[----:B------:R-:W-:Y:S07]  /*bad0*/  F2FP.PACK_AB R77, R202, R93 ;  /* 0x0000005dca4d723e */ /* 0x000fee00000000ff */
[----:B------:R1:W-:Y:S01]  /*bae0*/  MUFU.EX2 R24, R4 ;  /* 0x0000000400187308 */ /* 0x0003e20000000800 */
[----:B--2---:R-:W-:Y:S04]  /*baf0*/  FMNMX.FTZ R71, R71, R5, !PT ;  /* 0x0000000547477209 */ /* 0x004fe80007810000 */
[C---:B------:R-:W-:Y:S01]  /*bb00*/  FSETP.NEU.FTZ.AND P1, PT, R71.reuse, -INF , PT ;  /* 0xff8000004700780b */ /* 0x040fe20003f3d000 */
[----:B------:R-:W-:Y:S02]  /*bb10*/  FMUL.FTZ R89, R71, c[0x0][0x2d0] ;  /* 0x0000b40047597a20 */ /* 0x000fe40000410000 */
[----:B---3--:R-:W-:Y:S01]  /*bb20*/  @P5 IMAD.MOV.U32 R6, RZ, RZ, R32 ;  /* 0x000000ffff065224 */ /* 0x008fe200078e0020 */
[----:B----4-:R-:W-:Y:S02]  /*bb30*/  FMNMX.FTZ R0, R0, R2, !PT ;  /* 0x0000000200007209 */ /* 0x010fe40007810000 */
[----:B------:R-:W-:Y:S03]  /*bb40*/  FSEL R89, R89, RZ, P1 ;  /* 0x000000ff59597208 */ /* 0x000fe60000800000 */
[----:B------:R-:W2:Y:S02]  /*bb50*/  SHFL.BFLY PT, R2, R0, 0x1, 0x1f ;  /* 0x0c201f0000027f89 */ /* 0x000ea400000e0000 */
[----:B------:R-:W-:Y:S02]  /*bb60*/  FFMA.FTZ R103, R103, c[0x0][0x2d0], -R89 ;  /* 0x0000b40067677a23 */ /* 0x000fe40000010859 */
[----:B-1----:R-:W-:Y:S05]  /*bb70*/  @P5 IMAD.WIDE.U32 R4, R242, c[0x0][0x1e0], RZ ;  /* 0x00007800f2045a25 */ /* 0x002fea00078e00ff */
[----:B------:R-:W-:Y:S01]  /*bb80*/  @P5 IADD3 R5, R5, R7, RZ ;  /* 0x0000000705055210 */ /* 0x000fe20007ffe0ff */
[----:B------:R-:W-:Y:S04]  /*bb90*/  @P5 IMAD.MOV.U32 R7, RZ, RZ, R31 ;  /* 0x000000ffff075224 */ /* 0x000fe800078e001f */
[----:B------:R-:W-:Y:S04]  /*bba0*/  @P5 IMAD.WIDE.U32 R6, R4, 0x70, R6 ;  /* 0x0000007004065825 */ /* 0x000fe800078e0006 */
[----:B------:R-:W-:Y:S01]  /*bbb0*/  @P5 IMAD R4, R5, 0x70, RZ ;  /* 0x0000007005045824 */ /* 0x000fe200078e02ff */
[----:B--2---:R-:W-:Y:S01]  /*bbc0*/  FMNMX.FTZ R70, R0, R2, !PT ;  /* 0x0000000200467209 */ /* 0x004fe20007810000 */
[--C-:B------:R-:W-:Y:S01]  /*bbd0*/  FFMA.FTZ R5, R16, c[0x0][0x2d0], -R89.reuse ;  /* 0x0000b40010057a23 */ /* 0x100fe20000010859 */
[----:B------:R-:W-:Y:S01]  /*bbe0*/  @P5 LEA R8, P0, R6, c[0x0][0x1c8], 0x1 ;  /* 0x0000720006085a11 */ /* 0x000fe200078008ff */
[--C-:B------:R-:W-:Y:S02]  /*bbf0*/  FFMA.FTZ R0, R18, c[0x0][0x2d0], -R89.reuse ;  /* 0x0000b40012007a23 */ /* 0x100fe40000010859 */
[----:B------:R1:W-:Y:S01]  /*bc00*/  MUFU.EX2 R191, R5 ;  /* 0x0000000500bf7308 */ /* 0x0003e20000000800 */
[----:B------:R-:W-:Y:S01]  /*bc10*/  @P5 IMAD.IADD R7, R7, 0x1, R4 ;  /* 0x0000000107075824 */ /* 0x000fe200078e0204 */
[----:B------:R-:W-:Y:S01]  /*bc20*/  @P5 SHF.L.U64.HI R4, R9, R10, c[0x0][0x1e4] ;  /* 0x0000790009045619 */ /* 0x000fe2000001020a */
[----:B------:R-:W-:Y:S02]  /*bc30*/  FFMA.FTZ R10, R17, c[0x0][0x2d0], -R89 ;  /* 0x0000b400110a7a23 */ /* 0x000fe40000010859 */
[----:B------:R-:W-:Y:S05]  /*bc40*/  FMUL.FTZ R96, R70, c[0x0][0x2d0] ;  /* 0x0000b40046607a20 */ /* 0x000fea0000410000 */
[----:B------:R2:W-:Y:S10]  /*bc50*/  MUFU.EX2 R14, R0 ;  /* 0x00000000000e7308 */ /* 0x0005f40000000800 */
[----:B------:R3:W4:Y:S01]  /*bc60*/  MUFU.EX2 R195, R10 ;  /* 0x0000000a00c37308 */ /* 0x0007220000000800 */
[----:B-1----:R-:W-:Y:S02]  /*bc70*/  @P5 SHF.L.U32 R5, R9, 0x5, RZ ;  /* 0x0000000509055819 */ /* 0x002fe400000006ff */
[----:B------:R-:W-:Y:S02]  /*bc80*/  @P5 LEA.HI.X R9, R6, c[0x0][0x1cc], R7, 0x1, P0 ;  /* 0x0000730006095a11 */ /* 0x000fe400000f0c07 */
[-C--:B------:R-:W-:Y:S03]  /*bc90*/  @P5 IADD3 R6, P0, R8, R5.reuse, RZ ;  /* 0x0000000508065210 */ /* 0x080fe60007f1e0ff */
[----:B------:R1:W-:Y:S02]  /*bca0*/  @P5 LDGSTS.E.BYPASS.LTC128B.128 [R241+0x3900], [R8.64], !P6 ;  /* 0x0390000008f15fae */ /* 0x0003e4000f101d48 */
[----:B------:R-:W-:Y:S02]  /*bcb0*/  @P5 IMAD.X R7, R4, 0x1, R9, P0 ;  /* 0x0000000104075824 */ /* 0x000fe400000e0609 */
[----:B--2---:R-:W-:Y:S04]  /*bcc0*/  FFMA.FTZ R0, R19, c[0x0][0x2d0], -R89 ;  /* 0x0000b40013007a23 */ /* 0x004fe80000010859 */
[----:B------:R2:W-:Y:S01]  /*bcd0*/  MUFU.EX2 R105, R0 ;  /* 0x0000000000697308 */ /* 0x0005e20000000800 */
[----:B------:R1:W-:Y:S01]  /*bce0*/  @P5 LDGSTS.E.BYPASS.LTC128B.128 [R241+0x4100], [R6.64], !P6 ;  /* 0x0410000006f15fae */ /* 0x0003e2000f101d48 */
[----:B---3--:R-:W-:Y:S02]  /*bcf0*/  @P5 IADD3 R10, P0, R6, R5, RZ ;  /* 0x00000005060a5210 */ /* 0x008fe40007f1e0ff */
[----:B----4-:R-:W-:Y:S03]  /*bd00*/  F2FP.PACK_AB R64, R195, R191 ;  /* 0x000000bfc340723e */ /* 0x010fe600000000ff */
[----:B------:R-:W-:Y:S01]  /*bd10*/  @P5 IMAD.X R11, R7, 0x1, R4, P0 ;  /* 0x00000001070b5824 */ /* 0x000fe200000e0604 */
[----:B------:R-:W-:Y:S04]  /*bd20*/  @P5 IADD3 R12, P0, R10, R5, RZ ;  /* 0x000000050a0c5210 */ /* 0x000fe80007f1e0ff */
[----:B------:R-:W-:Y:S01]  /*bd30*/  @P5 IADD3.X R13, R11, R4, RZ, P0, !PT ;  /* 0x000000040b0d5210 */ /* 0x000fe200007fe4ff */
[----:B------:R3:W-:Y:S01]  /*bd40*/  @P5 LDGSTS.E.BYPASS.LTC128B.128 [R241+0x4900], [R10.64], !P6 ;  /* 0x049000000af15fae */ /* 0x0007e2000f101d48 */
[----:B------:R-:W-:Y:S04]  /*bd50*/  FSETP.NEU.FTZ.AND P0, PT, R70, -INF , PT ;  /* 0xff8000004600780b */ /* 0x000fe80003f1d000 */
[----:B------:R-:W-:Y:S03]  /*bd60*/  FSEL R96, R96, RZ, P0 ;  /* 0x000000ff60607208 */ /* 0x000fe60000000000 */
[----:B------:R4:W-:Y:S02]  /*bd70*/  @P5 LDGSTS.E.BYPASS.LTC128B.128 [R241+0x5100], [R12.64], !P6 ;  /* 0x051000000cf15fae */ /* 0x0009e4000f101d48 */
[--C-:B--2---:R-:W-:Y:S02]  /*bd80*/  FFMA.FTZ R0, R20, c[0x0][0x2d0], -R96.reuse ;  /* 0x0000b40014007a23 */ /* 0x104fe40000010860 */
[--C-:B------:R-:W-:Y:S02]  /*bd90*/  FFMA.FTZ R2, R23, c[0x0][0x2d0], -R96.reuse ;  /* 0x0000b40017027a23 */ /* 0x100fe40000010860 */
[----:B------:R2:W-:Y:S01]  /*bda0*/  MUFU.EX2 R99, R0 ;  /* 0x0000000000637308 */ /* 0x0005e20000000800 */
[--C-:B------:R-:W-:Y:S09]  /*bdb0*/  FFMA.FTZ R209, R209, c[0x0][0x2d0], -R96.reuse ;  /* 0x0000b400d1d17a23 */ /* 0x100ff20000010860 */
[----:B------:R-:W-:Y:S01]  /*bdc0*/  MUFU.EX2 R102, R2 ;  /* 0x0000000200667308 */ /* 0x000fe20000000800 */
[--C-:B--2---:R-:W-:Y:S09]  /*bdd0*/  FFMA.FTZ R0, R21, c[0x0][0x2d0], -R96.reuse ;  /* 0x0000b40015007a23 */ /* 0x104ff20000010860 */
[----:B------:R2:W1:Y:S02]  /*bde0*/  MUFU.EX2 R115, R0 ;  /* 0x0000000000737308 */ /* 0x0004640000000800 */
[----:B--2---:R-:W-:Y:S01]  /*bdf0*/  FFMA.FTZ R0, R22, c[0x0][0x2d0], -R96 ;  /* 0x0000b40016007a23 */ /* 0x004fe20000010860 */
[----:B-1----:R-:W-:Y:S07]  /*be00*/  F2FP.PACK_AB R65, R115, R99 ;  /* 0x000000637341723e */ /* 0x002fee00000000ff */
[----:B------:R1:W2:Y:S02]  /*be10*/  MUFU.EX2 R250, R0 ;  /* 0x0000000000fa7308 */ /* 0x0002a40000000800 */
[----:B-1----:R-:W-:Y:S02]  /*be20*/  FSEL R0, R73, RZ, P3 ;  /* 0x000000ff49007208 */ /* 0x002fe40001800000 */
[-C--:B------:R-:W-:Y:S02]  /*be30*/  @P5 IADD3 R8, P3, R12, R5.reuse, RZ ;  /* 0x000000050c085210 */ /* 0x080fe40007f7e0ff */
[----:B--2---:R-:W-:Y:S01]  /*be40*/  F2FP.PACK_AB R67, R102, R250 ;  /* 0x000000fa6643723e */ /* 0x004fe200000000ff */
[----:B------:R-:W-:Y:S01]  /*be50*/  FADD.FTZ R2, -R0, R3 ;  /* 0x0000000300027221 */ /* 0x000fe20000010100 */
[----:B------:R-:W-:Y:S01]  /*be60*/  FSEL R0, R72, RZ, P2 ;  /* 0x000000ff48007208 */ /* 0x000fe20001000000 */
[----:B------:R-:W-:Y:S01]  /*be70*/  @P5 IMAD.X R9, R13, 0x1, R4, P3 ;  /* 0x000000010d095824 */ /* 0x000fe200018e0604 */
[-C--:B------:R-:W-:Y:S01]  /*be80*/  @P5 IADD3 R6, P2, R8, R5.reuse, RZ ;  /* 0x0000000508065210 */ /* 0x080fe20007f5e0ff */
[----:B------:R-:W-:Y:S02]  /*be90*/  FMUL.FTZ R2, R2, c[0x0][0x2d0] ;  /* 0x0000b40002027a20 */ /* 0x000fe40000410000 */
[----:B------:R-:W-:Y:S01]  /*bea0*/  FADD.FTZ R0, -R0, R116 ;  /* 0x0000007400007221 */ /* 0x000fe20000010100 */
[----:B------:R1:W-:Y:S01]  /*beb0*/  @P5 LDGSTS.E.BYPASS.LTC128B.128 [R241+0x5900], [R8.64], !P6 ;  /* 0x0590000008f15fae */ /* 0x0003e2000f101d48 */
[----:B------:R2:W2:Y:S01]  /*bec0*/  MUFU.EX2 R69, R2 ;  /* 0x0000000200457308 */ /* 0x0004a20000000800 */
[----:B------:R-:W-:Y:S01]  /*bed0*/  @P5 IADD3.X R7, R9, R4, RZ, P2, !PT ;  /* 0x0000000409075210 */ /* 0x000fe200017fe4ff */
[----:B------:R-:W-:Y:S01]  /*bee0*/  FMUL.FTZ R0, R0, c[0x0][0x2d0] ;  /* 0x0000b40000007a20 */ /* 0x000fe20000410000 */
[----:B---3--:R-:W-:Y:S01]  /*bef0*/  @P5 IADD3 R10, P3, R6, R5, RZ ;  /* 0x00000005060a5210 */ /* 0x008fe20007f7e0ff */
[----:B------:R-:W-:Y:S03]  /*bf00*/  IMAD.MOV.U32 R116, RZ, RZ, R30 ;  /* 0x000000ffff747224 */ /* 0x000fe600078e001e */
[----:B------:R3:W-:Y:S01]  /*bf10*/  @P5 LDGSTS.E.BYPASS.LTC128B.128 [R241+0x6100], [R6.64], !P6 ;  /* 0x0610000006f15fae */ /* 0x0007e2000f101d48 */
[----:B------:R-:W-:Y:S01]  /*bf20*/  @P5 IMAD.X R11, R7, 0x1, R4, P3 ;  /* 0x00000001070b5824 */ /* 0x000fe200018e0604 */
[----:B------:R-:W-:Y:S01]  /*bf30*/  F2FP.PACK_AB R78, R108, R116 ;  /* 0x000000746c4e723e */ /* 0x000fe200000000ff */
[----:B------:R1:W1:Y:S05]  /*bf40*/  MUFU.EX2 R3, R0 ;  /* 0x0000000000037308 */ /* 0x00026a0000000800 */
[----:B------:R3:W-:Y:S08]  /*bf50*/  @P5 LDGSTS.E.BYPASS.LTC128B.128 [R241+0x6900], [R10.64], !P6 ;  /* 0x069000000af15fae */ /* 0x0007f0000f101d48 */
[----:B------:R-:W4:Y:S01]  /*bf60*/  LDSM.16.MT88.4 R20, [R224] ;  /* 0x00000000e014783b */ /* 0x000f220000004200 */
[----:B--2---:R-:W-:Y:S01]  /*bf70*/  FSEL R2, R71, RZ, P1 ;  /* 0x000000ff47027208 */ /* 0x004fe20000800000 */
[C---:B------:R-:W-:Y:S02]  /*bf80*/  FMUL.FTZ R33, R69.reuse, R149 ;  /* 0x0000009545217220 */ /* 0x040fe40000410000 */
[C---:B------:R-:W-:Y:S02]  /*bf90*/  FMUL.FTZ R4, R69.reuse, R120 ;  /* 0x0000007845047220 */ /* 0x040fe40000410000 */
[C---:B------:R-:W-:Y:S02]  /*bfa0*/  FMUL.FTZ R32, R69.reuse, R148 ;  /* 0x0000009445207220 */ /* 0x040fe40000410000 */
[C---:B------:R-:W-:Y:S01]  /*bfb0*/  FMUL.FTZ R5, R69.reuse, R121 ;  /* 0x0000007945057220 */ /* 0x040fe20000410000 */
[----:B------:R-:W0:Y:S01]  /*bfc0*/  LDGDEPBAR ;  /* 0x00000000000079af */ /* 0x000e220000000000 */
[----:B------:R-:W-:Y:S02]  /*bfd0*/  FMUL.FTZ R17, R69, R133 ;  /* 0x0000008545117220 */ /* 0x000fe40000410000 */
[----:B-1----:R-:W-:Y:S01]  /*bfe0*/  FADD.FTZ R0, -R2, R117 ;  /* 0x0000007502007221 */ /* 0x002fe20000010100 */
[----:B------:R-:W-:Y:S01]  /*bff0*/  FSEL R2, R70, RZ, P0 ;  /* 0x000000ff46027208 */ /* 0x000fe20000000000 */
[C---:B------:R-:W-:Y:S02]  /*c000*/  FMUL.FTZ R35, R3.reuse, R151 ;  /* 0x0000009703237220 */ /* 0x040fe40000410000 */
[----:B------:R-:W-:Y:S02]  /*c010*/  FMUL.FTZ R0, R0, c[0x0][0x2d0] ;  /* 0x0000b40000007a20 */ /* 0x000fe40000410000 */
[C---:B------:R-:W-:Y:S02]  /*c020*/  FMUL.FTZ R18, R3.reuse, R134 ;  /* 0x0000008603127220 */ /* 0x040fe40000410000 */
[----:B------:R1:W2:Y:S01]  /*c030*/  MUFU.EX2 R68, R0 ;  /* 0x0000000000447308 */ /* 0x0002a20000000800 */
[----:B------:R-:W-:Y:S02]  /*c040*/  IMAD.MOV.U32 R117, RZ, RZ, R24 ;  /* 0x000000ffff757224 */ /* 0x000fe400078e0018 */
[C---:B---3--:R-:W-:Y:S02]  /*c050*/  FMUL.FTZ R6, R3.reuse, R122 ;  /* 0x0000007a03067220 */ /* 0x048fe40000410000 */
[----:B------:R-:W-:Y:S01]  /*c060*/  FMUL.FTZ R7, R3, R123 ;  /* 0x0000007b03077220 */ /* 0x000fe20000410000 */
[----:B------:R-:W-:Y:S01]  /*c070*/  F2FP.PACK_AB R79, R106, R117 ;  /* 0x000000756a4f723e */ /* 0x000fe200000000ff */
[----:B------:R-:W-:Y:S02]  /*c080*/  FMUL.FTZ R16, R69, R132 ;  /* 0x0000008445107220 */ /* 0x000fe40000410000 */
[----:B------:R-:W-:Y:S02]  /*c090*/  IMAD.MOV.U32 R132, RZ, RZ, R39 ;  /* 0x000000ffff847224 */ /* 0x000fe400078e0027 */
[----:B------:R-:W3:Y:S01]  /*c0a0*/  LDSM.16.MT88.4 R36, [R228] ;  /* 0x00000000e424783b */ /* 0x000ee20000004200 */
[C---:B------:R-:W-:Y:S01]  /*c0b0*/  FMUL.FTZ R19, R3.reuse, R135 ;  /* 0x0000008703137220 */ /* 0x040fe20000410000 */
[----:B------:R-:W-:Y:S01]  /*c0c0*/  MOV R135, R221 ;  /* 0x000000dd00877202 */ /* 0x000fe20000000f00 */
[----:B------:R-:W-:Y:S02]  /*c0d0*/  IMAD.MOV.U32 R121, RZ, RZ, R29 ;  /* 0x000000ffff797224 */ /* 0x000fe400078e001d */
[----:B------:R-:W-:Y:S01]  /*c0e0*/  FMUL.FTZ R34, R3, R150 ;  /* 0x0000009603227220 */ /* 0x000fe20000410000 */
[----:B------:R-:W-:Y:S01]  /*c0f0*/  MOV R150, R52 ;  /* 0x0000003400967202 */ /* 0x000fe20000000f00 */
[--C-:B------:R-:W-:Y:S01]  /*c100*/  FFMA.FTZ R121, R121, c[0x0][0x2d0], -R75.reuse ;  /* 0x0000b40079797a23 */ /* 0x100fe2000001084b */
[----:B------:R-:W3:Y:S01]  /*c110*/  LDSM.16.MT88.4 R52, [R225] ;  /* 0x00000000e134783b */ /* 0x000ee20000004200 */
[-C--:B----4-:R-:W-:Y:S05]  /*c120*/  HMMA.16816.F32 R4, R76, R20.reuse, R4 ;  /* 0x000000144c04723c */ /* 0x090fea0000001804 */
[----:B-1----:R-:W-:Y:S01]  /*c130*/  FADD.FTZ R0, -R2, R118 ;  /* 0x0000007602007221 */ /* 0x002fe20000010100 */
[----:B------:R-:W-:Y:S01]  /*c140*/  MOV R118, R14 ;  /* 0x0000000e00767202 */ /* 0x000fe20000000f00 */
[----:B------:R-:W-:Y:S02]  /*c150*/  FFMA.FTZ R2, R40, c[0x0][0x2d0], -R75 ;  /* 0x0000b40028027a23 */ /* 0x000fe4000001084b */
[----:B------:R-:W-:Y:S03]  /*c160*/  FMUL.FTZ R0, R0, c[0x0][0x2d0] ;  /* 0x0000b40000007a20 */ /* 0x000fe60000410000 */
[C---:B--2---:R-:W-:Y:S01]  /*c170*/  FMUL.FTZ R9, R68.reuse, R125 ;  /* 0x0000007d44097220 */ /* 0x044fe20000410000 */
[----:B------:R-:W-:Y:S01]  /*c180*/  F2FP.PACK_AB R66, R105, R118 ;  /* 0x000000766942723e */ /* 0x000fe200000000ff */
[----:B------:R1:W-:Y:S01]  /*c190*/  MUFU.EX2 R125, R2 ;  /* 0x00000002007d7308 */ /* 0x0003e20000000800 */
[C---:B------:R-:W-:Y:S02]  /*c1a0*/  FMUL.FTZ R13, R68.reuse, R129 ;  /* 0x00000081440d7220 */ /* 0x040fe40000410000 */
[----:B------:R-:W-:Y:S02]  /*c1b0*/  IMAD.MOV.U32 R129, RZ, RZ, R111 ;  /* 0x000000ffff817224 */ /* 0x000fe400078e006f */
[C---:B------:R-:W-:Y:S02]  /*c1c0*/  FMUL.FTZ R12, R68.reuse, R128 ;  /* 0x00000080440c7220 */ /* 0x040fe40000410000 */
[C---:B------:R-:W-:Y:S02]  /*c1d0*/  FMUL.FTZ R8, R68.reuse, R124 ;  /* 0x0000007c44087220 */ /* 0x040fe40000410000 */
[----:B------:R-:W-:Y:S01]  /*c1e0*/  IMAD.MOV.U32 R124, RZ, RZ, R80 ;  /* 0x000000ffff7c7224 */ /* 0x000fe200078e0050 */
[----:B------:R-:W2:Y:S01]  /*c1f0*/  MUFU.EX2 R0, R0 ;  /* 0x0000000000007308 */ /* 0x000ea20000000800 */
[C---:B------:R-:W-:Y:S02]  /*c200*/  FMUL.FTZ R29, R68.reuse, R145 ;  /* 0x00000091441d7220 */ /* 0x040fe40000410000 */
[C---:B------:R-:W-:Y:S02]  /*c210*/  FMUL.FTZ R24, R68.reuse, R140 ;  /* 0x0000008c44187220 */ /* 0x040fe40000410000 */
[C---:B------:R-:W-:Y:S02]  /*c220*/  FMUL.FTZ R25, R68.reuse, R141 ;  /* 0x0000008d44197220 */ /* 0x040fe40000410000 */
[C---:B------:R-:W-:Y:S02]  /*c230*/  FMUL.FTZ R28, R68.reuse, R144 ;  /* 0x00000090441c7220 */ /* 0x040fe40000410000 */
[C---:B------:R-:W-:Y:S02]  /*c240*/  FMUL.FTZ R40, R68.reuse, R156 ;  /* 0x0000009c44287220 */ /* 0x040fe40000410000 */
[----:B------:R-:W-:Y:S02]  /*c250*/  IMAD.MOV.U32 R144, RZ, RZ, R84 ;  /* 0x000000ffff907224 */ /* 0x000fe400078e0054 */
[----:B-1----:R-:W-:Y:S02]  /*c260*/  FFMA.FTZ R2, R41, c[0x0][0x2d0], -R75 ;  /* 0x0000b40029027a23 */ /* 0x002fe4000001084b */
[----:B------:R-:W-:Y:S01]  /*c270*/  FMUL.FTZ R41, R68, R157 ;  /* 0x0000009d44297220 */ /* 0x000fe20000410000 */
[----:B------:R-:W-:Y:S01]  /*c280*/  MOV R157, R42 ;  /* 0x0000002a009d7202 */ /* 0x000fe20000000f00 */
[C---:B--2---:R-:W-:Y:S02]  /*c290*/  FMUL.FTZ R11, R0.reuse, R127 ;  /* 0x0000007f000b7220 */ /* 0x044fe40000410000 */
[----:B------:R1:W-:Y:S01]  /*c2a0*/  MUFU.EX2 R127, R2 ;  /* 0x00000002007f7308 */ /* 0x0003e20000000800 */
[C---:B------:R-:W-:Y:S02]  /*c2b0*/  FMUL.FTZ R31, R0.reuse, R147 ;  /* 0x00000093001f7220 */ /* 0x040fe40000410000 */
[C---:B------:R-:W-:Y:S02]  /*c2c0*/  FMUL.FTZ R26, R0.reuse, R142 ;  /* 0x0000008e001a7220 */ /* 0x040fe40000410000 */
[C---:B------:R-:W-:Y:S02]  /*c2d0*/  FMUL.FTZ R27, R0.reuse, R143 ;  /* 0x0000008f001b7220 */ /* 0x040fe40000410000 */
[C---:B------:R-:W-:Y:S02]  /*c2e0*/  FMUL.FTZ R10, R0.reuse, R126 ;  /* 0x0000007e000a7220 */ /* 0x040fe40000410000 */
[C---:B------:R-:W-:Y:S02]  /*c2f0*/  FMUL.FTZ R14, R0.reuse, R130 ;  /* 0x00000082000e7220 */ /* 0x040fe40000410000 */
[C---:B------:R-:W-:Y:S02]  /*c300*/  FMUL.FTZ R15, R0.reuse, R131 ;  /* 0x00000083000f7220 */ /* 0x040fe40000410000 */
[C---:B------:R-:W-:Y:S01]  /*c310*/  FMUL.FTZ R30, R0.reuse, R146 ;  /* 0x00000092001e7220 */ /* 0x040fe20000410000 */
[C---:B------:R-:W-:Y:S04]  /*c320*/  HMMA.16816.F32 R8, R64.reuse, R20, R8 ;  /* 0x000000144008723c */ /* 0x040fe80000001808 */
[----:B------:R-:W-:Y:S02]  /*c330*/  FMUL.FTZ R42, R0, R158 ;  /* 0x0000009e002a7220 */ /* 0x000fe40000410000 */
[----:B------:R-:W-:Y:S02]  /*c340*/  IMAD.MOV.U32 R158, RZ, RZ, R43 ;  /* 0x000000ffff9e7224 */ /* 0x000fe400078e002b */
[-C--:B------:R-:W-:Y:S04]  /*c350*/  HMMA.16816.F32 R12, R64, R22.reuse, R12 ;  /* 0x00000016400c723c */ /* 0x080fe8000000180c */
[--C-:B-1----:R-:W-:Y:S02]  /*c360*/  FFMA.FTZ R2, R44, c[0x0][0x2d0], -R75.reuse ;  /* 0x0000b4002c027a23 */ /* 0x102fe4000001084b */
[C---:B------:R-:W-:Y:S02]  /*c370*/  FMUL.FTZ R20, R69.reuse, R136 ;  /* 0x0000008845147220 */ /* 0x040fe40000410000 */
[----:B------:R1:W-:Y:S01]  /*c380*/  MUFU.EX2 R151, R2 ;  /* 0x0000000200977308 */ /* 0x0003e20000000800 */
[C---:B------:R-:W-:Y:S04]  /*c390*/  HMMA.16816.F32 R16, R76.reuse, R22, R16 ;  /* 0x000000164c10723c */ /* 0x040fe80000001810 */
[----:B------:R-:W-:Y:S02]  /*c3a0*/  FMUL.FTZ R21, R69, R137 ;  /* 0x0000008945157220 */ /* 0x000fe40000410000 */
[----:B------:R-:W-:Y:S01]  /*c3b0*/  FMUL.FTZ R43, R0, R159 ;  /* 0x0000009f002b7220 */ /* 0x000fe20000410000 */
[----:B------:R-:W-:Y:S01]  /*c3c0*/  MOV R159, R91 ;  /* 0x0000005b009f7202 */ /* 0x000fe20000000f00 */
[C---:B------:R-:W-:Y:S01]  /*c3d0*/  FMUL.FTZ R22, R3.reuse, R138 ;  /* 0x0000008a03167220 */ /* 0x040fe20000410000 */
[----:B------:R-:W-:Y:S03]  /*c3e0*/  MOV R91, R83 ;  /* 0x00000053005b7202 */ /* 0x000fe60000000f00 */
[----:B------:R-:W-:Y:S02]  /*c3f0*/  FMUL.FTZ R23, R3, R139 ;  /* 0x0000008b03177220 */ /* 0x000fe40000410000 */
[C---:B------:R-:W-:Y:S02]  /*c400*/  FMUL.FTZ R44, R68.reuse, R160 ;  /* 0x000000a0442c7220 */ /* 0x040fe40000410000 */
[----:B------:R-:W-:Y:S02]  /*c410*/  IMAD.MOV.U32 R160, RZ, RZ, R90 ;  /* 0x000000ffffa07224 */ /* 0x000fe400078e005a */
[----:B------:R-:W-:Y:S01]  /*c420*/  IMAD.MOV.U32 R90, RZ, RZ, R48 ;  /* 0x000000ffff5a7224 */ /* 0x000fe200078e0030 */
[-C--:B---3--:R-:W-:Y:S03]  /*c430*/  HMMA.16816.F32 R20, R76, R36.reuse, R20 ;  /* 0x000000244c14723c */ /* 0x088fe60000001814 */
[----:B------:R-:W-:Y:S01]  /*c440*/  FMUL.FTZ R48, R69, R164 ;  /* 0x000000a445307220 */ /* 0x000fe20000410000 */
[----:B------:R-:W-:Y:S01]  /*c450*/  MOV R164, R51 ;  /* 0x0000003300a47202 */ /* 0x000fe20000000f00 */
[----:B-1----:R-:W-:Y:S02]  /*c460*/  FFMA.FTZ R2, R45, c[0x0][0x2d0], -R75 ;  /* 0x0000b4002d027a23 */ /* 0x002fe4000001084b */
[----:B------:R-:W-:Y:S01]  /*c470*/  FMUL.FTZ R45, R68, R161 ;  /* 0x000000a1442d7220 */ /* 0x000fe20000410000 */
[C---:B------:R-:W-:Y:S01]  /*c480*/  HMMA.16816.F32 R24, R64.reuse, R36, R24 ;  /* 0x000000244018723c */ /* 0x040fe20000001818 */
[----:B------:R1:W-:Y:S03]  /*c490*/  MUFU.EX2 R149, R2 ;  /* 0x0000000200957308 */ /* 0x0003e60000000800 */
[----:B------:R-:W-:Y:S01]  /*c4a0*/  MOV R161, R46 ;  /* 0x0000002e00a17202 */ /* 0x000fe20000000f00 */
[C---:B------:R-:W-:Y:S02]  /*c4b0*/  FMUL.FTZ R46, R0.reuse, R162 ;  /* 0x000000a2002e7220 */ /* 0x040fe40000410000 */
[C---:B------:R-:W-:Y:S01]  /*c4c0*/  FMUL.FTZ R36, R69.reuse, R152 ;  /* 0x0000009845247220 */ /* 0x040fe20000410000 */
[-C--:B------:R-:W-:Y:S04]  /*c4d0*/  HMMA.16816.F32 R28, R64, R38.reuse, R28 ;  /* 0x00000026401c723c */ /* 0x080fe8000000181c */
[----:B------:R-:W-:Y:S01]  /*c4e0*/  FMUL.FTZ R37, R69, R153 ;  /* 0x0000009945257220 */ /* 0x000fe20000410000 */
[----:B------:R-:W-:Y:S01]  /*c4f0*/  MOV R152, R245 ;  /* 0x000000f500987202 */ /* 0x000fe20000000f00 */
[----:B------:R-:W-:Y:S01]  /*c500*/  IMAD.MOV.U32 R162, RZ, RZ, R47 ;  /* 0x000000ffffa27224 */ /* 0x000fe200078e002f */
[----:B------:R-:W-:Y:S01]  /*c510*/  MOV R153, R85 ;  /* 0x0000005500997202 */ /* 0x000fe20000000f00 */
[C---:B------:R-:W-:Y:S04]  /*c520*/  HMMA.16816.F32 R32, R76.reuse, R38, R32 ;  /* 0x000000264c20723c */ /* 0x040fe80000001820 */
[----:B------:R-:W-:Y:S01]  /*c530*/  FMUL.FTZ R47, R0, R163 ;  /* 0x000000a3002f7220 */ /* 0x000fe20000410000 */
[----:B------:R-:W-:Y:S01]  /*c540*/  MOV R163, R86 ;  /* 0x0000005600a37202 */ /* 0x000fe20000000f00 */
[----:B------:R-:W-:Y:S02]  /*c550*/  IMAD.MOV.U32 R86, RZ, RZ, R49 ;  /* 0x000000ffff567224 */ /* 0x000fe400078e0031 */
[C---:B------:R-:W-:Y:S04]  /*c560*/  FMUL.FTZ R38, R3.reuse, R154 ;  /* 0x0000009a03267220 */ /* 0x040fe80000410000 */
[----:B-1----:R-:W-:Y:S02]  /*c570*/  FFMA.FTZ R2, R56, c[0x0][0x2d0], -R88 ;  /* 0x0000b40038027a23 */ /* 0x002fe40000010858 */
[----:B------:R-:W-:Y:S02]  /*c580*/  IMAD.MOV.U32 R156, RZ, RZ, R86 ;  /* 0x000000ffff9c7224 */ /* 0x000fe400078e0056 */
[----:B------:R1:W-:Y:S01]  /*c590*/  MUFU.EX2 R120, R2 ;  /* 0x0000000200787308 */ /* 0x0003e20000000800 */
[----:B------:R-:W-:Y:S02]  /*c5a0*/  FMUL.FTZ R39, R3, R155 ;  /* 0x0000009b03277220 */ /* 0x000fe40000410000 */
[----:B------:R-:W-:Y:S01]  /*c5b0*/  FMUL.FTZ R49, R69, R165 ;  /* 0x000000a545317220 */ /* 0x000fe20000410000 */
[----:B------:R-:W-:Y:S01]  /*c5c0*/  MOV R165, R50 ;  /* 0x0000003200a57202 */ /* 0x000fe20000000f00 */
[C---:B------:R-:W-:Y:S02]  /*c5d0*/  FMUL.FTZ R50, R3.reuse, R166 ;  /* 0x000000a603327220 */ /* 0x040fe40000410000 */
[----:B------:R-:W-:Y:S01]  /*c5e0*/  FMUL.FTZ R51, R3, R167 ;  /* 0x000000a703337220 */ /* 0x000fe20000410000 */
[-C--:B------:R-:W-:Y:S03]  /*c5f0*/  HMMA.16816.F32 R36, R76, R52.reuse, R36 ;  /* 0x000000344c24723c */ /* 0x080fe60000001824 */
[----:B------:R-:W-:Y:S01]  /*c600*/  IMAD.MOV.U32 R166, RZ, RZ, R82 ;  /* 0x000000ffffa67224 */ /* 0x000fe200078e0052 */
[----:B------:R-:W-:Y:S01]  /*c610*/  MOV R167, R81 ;  /* 0x0000005100a77202 */ /* 0x000fe20000000f00 */
[C---:B------:R-:W-:Y:S01]  /*c620*/  FMUL.FTZ R56, R68.reuse, R172 ;  /* 0x000000ac44387220 */ /* 0x040fe20000410000 */
[----:B------:R-:W2:Y:S01]  /*c630*/  LDSM.16.MT88.4 R80, [R227] ;  /* 0x00000000e350783b */ /* 0x000ea20000004200 */
[----:B------:R-:W-:Y:S01]  /*c640*/  IMAD.MOV.U32 R123, RZ, RZ, R91 ;  /* 0x000000ffff7b7224 */ /* 0x000fe200078e005b */
[C---:B------:R-:W-:Y:S04]  /*c650*/  HMMA.16816.F32 R40, R64.reuse, R52, R40 ;  /* 0x000000344028723c */ /* 0x040fe80000001828 */
[--C-:B------:R-:W-:Y:S03]  /*c660*/  FFMA.FTZ R91, R193, c[0x0][0x2d0], -R88.reuse ;  /* 0x0000b400c15b7a23 */ /* 0x100fe60000010858 */
[--C-:B------:R-:W-:Y:S01]  /*c670*/  FFMA.FTZ R53, R59, c[0x0][0x2d0], -R88.reuse ;  /* 0x0000b4003b357a23 */ /* 0x100fe20000010858 */
[----:B------:R3:W-:Y:S01]  /*c680*/  MUFU.EX2 R136, R91 ;  /* 0x0000005b00887308 */ /* 0x0007e20000000800 */
[----:B-1----:R-:W-:Y:S01]  /*c690*/  FFMA.FTZ R2, R57, c[0x0][0x2d0], -R88 ;  /* 0x0000b40039027a23 */ /* 0x002fe20000010858 */
[-C--:B------:R-:W-:Y:S03]  /*c6a0*/  HMMA.16816.F32 R44, R64, R54.reuse, R44 ;  /* 0x00000036402c723c */ /* 0x080fe6000000182c */
[----:B------:R-:W-:Y:S01]  /*c6b0*/  FMUL.FTZ R52, R69, R168 ;  /* 0x000000a845347220 */ /* 0x000fe20000410000 */
[----:B------:R-:W-:Y:S01]  /*c6c0*/  MOV R168, R95 ;  /* 0x0000005f00a87202 */ /* 0x000fe20000000f00 */
[----:B------:R-:W-:Y:S02]  /*c6d0*/  IMAD.MOV.U32 R95, RZ, RZ, R244 ;  /* 0x000000ffff5f7224 */ /* 0x000fe400078e00f4 */
[----:B------:R-:W-:Y:S01]  /*c6e0*/  FMUL.FTZ R57, R68, R173 ;  /* 0x000000ad44397220 */ /* 0x000fe20000410000 */
[----:B------:R1:W-:Y:S01]  /*c6f0*/  MUFU.EX2 R147, R2 ;  /* 0x0000000200937308 */ /* 0x0003e20000000800 */
[C---:B------:R-:W-:Y:S04]  /*c700*/  HMMA.16816.F32 R48, R76.reuse, R54, R48 ;  /* 0x000000364c30723c */ /* 0x040fe80000001830 */
[----:B------:R-:W-:Y:S03]  /*c710*/  FMUL.FTZ R59, R0, R175 ;  /* 0x000000af003b7220 */ /* 0x000fe60000410000 */
[C---:B------:R-:W-:Y:S02]  /*c720*/  FMUL.FTZ R55, R3.reuse, R171 ;  /* 0x000000ab03377220 */ /* 0x040fe40000410000 */
[----:B------:R4:W-:Y:S03]  /*c730*/  MUFU.EX2 R122, R53 ;  /* 0x00000035007a7308 */ /* 0x0009e60000000800 */
[----:B------:R-:W-:Y:S02]  /*c740*/  IMAD.MOV.U32 R171, RZ, RZ, R251 ;  /* 0x000000ffffab7224 */ /* 0x000fe400078e00fb */
[----:B------:R-:W-:Y:S01]  /*c750*/  FMUL.FTZ R54, R3, R170 ;  /* 0x000000aa03367220 */ /* 0x000fe20000410000 */
[----:B------:R-:W-:Y:S01]  /*c760*/  MOV R170, R87 ;  /* 0x0000005700aa7202 */ /* 0x000fe20000000f00 */
[--C-:B---3--:R-:W-:Y:S01]  /*c770*/  FFMA.FTZ R91, R92, c[0x0][0x2d0], -R88.reuse ;  /* 0x0000b4005c5b7a23 */ /* 0x108fe20000010858 */
[----:B------:R-:W3:Y:S01]  /*c780*/  LDSM.16.MT88.4 R84, [R224+0x800] ;  /* 0x00080000e054783b */ /* 0x000ee20000004200 */
[--C-:B-1----:R-:W-:Y:S02]  /*c790*/  FFMA.FTZ R2, R58, c[0x0][0x2d0], -R88.reuse ;  /* 0x0000b4003a027a23 */ /* 0x102fe40000010858 */
[----:B------:R-:W-:Y:S01]  /*c7a0*/  FMUL.FTZ R58, R0, R174 ;  /* 0x000000ae003a7220 */ /* 0x000fe20000410000 */
[----:B------:R-:W-:Y:S01]  /*c7b0*/  MOV R174, R106 ;  /* 0x0000006a00ae7202 */ /* 0x000fe20000000f00 */
[----:B------:R1:W-:Y:S01]  /*c7c0*/  MUFU.EX2 R148, R2 ;  /* 0x0000000200947308 */ /* 0x0003e20000000800 */
[--C-:B------:R-:W-:Y:S02]  /*c7d0*/  FFMA.FTZ R106, R243, c[0x0][0x2d0], -R89.reuse ;  /* 0x0000b400f36a7a23 */ /* 0x100fe40000010859 */
[----:B----4-:R-:W-:Y:S01]  /*c7e0*/  FMUL.FTZ R53, R69, R169 ;  /* 0x000000a945357220 */ /* 0x010fe20000410000 */
[----:B------:R-:W-:Y:S01]  /*c7f0*/  MOV R169, R90 ;  /* 0x0000005a00a97202 */ /* 0x000fe20000000f00 */
[----:B------:R-:W-:Y:S05]  /*c800*/  FFMA.FTZ R90, R197, c[0x0][0x2d0], -R88 ;  /* 0x0000b400c55a7a23 */ /* 0x000fea0000010858 */
[----:B------:R-:W-:Y:S01]  /*c810*/  MUFU.EX2 R244, R90 ;  /* 0x0000005a00f47308 */ /* 0x000fe20000000800 */
[-C--:B--2---:R-:W-:Y:S08]  /*c820*/  HMMA.16816.F32 R52, R76, R80.reuse, R52 ;  /* 0x000000504c34723c */ /* 0x084ff00000001834 */
[C---:B------:R-:W-:Y:S04]  /*c830*/  HMMA.16816.F32 R56, R64.reuse, R80, R56 ;  /* 0x000000504038723c */ /* 0x040fe80000001838 */
[--C-:B-1----:R-:W-:Y:S02]  /*c840*/  FFMA.FTZ R2, R60, c[0x0][0x2d0], -R89.reuse ;  /* 0x0000b4003c027a23 */ /* 0x102fe40000010859 */
[----:B------:R-:W-:Y:S02]  /*c850*/  FMUL.FTZ R60, R68, R176 ;  /* 0x000000b0443c7220 */ /* 0x000fe40000410000 */
[----:B------:R1:W-:Y:S04]  /*c860*/  MUFU.EX2 R112, R2 ;  /* 0x0000000200707308 */ /* 0x0003e80000000800 */
[--C-:B-1----:R-:W-:Y:S02]  /*c870*/  FFMA.FTZ R2, R62, c[0x0][0x2d0], -R89.reuse ;  /* 0x0000b4003e027a23 */ /* 0x102fe40000010859 */
[----:B------:R-:W-:Y:S04]  /*c880*/  FMUL.FTZ R62, R0, R178 ;  /* 0x000000b2003e7220 */ /* 0x000fe80000410000 */
[----:B------:R1:W2:Y:S02]  /*c890*/  MUFU.EX2 R134, R2 ;  /* 0x0000000200867308 */ /* 0x0002a40000000800 */
[--C-:B-1----:R-:W-:Y:S01]  /*c8a0*/  FFMA.FTZ R2, R61, c[0x0][0x2d0], -R89.reuse ;  /* 0x0000b4003d027a23 */ /* 0x102fe20000010859 */
[----:B--2---:R-:W-:Y:S01]  /*c8b0*/  F2FP.PACK_AB R80, R134, R112 ;  /* 0x000000708650723e */ /* 0x004fe200000000ff */
[----:B------:R-:W-:Y:S06]  /*c8c0*/  FMUL.FTZ R61, R68, R177 ;  /* 0x000000b1443d7220 */ /* 0x000fec0000410000 */
[----:B------:R1:W-:Y:S02]  /*c8d0*/  MUFU.EX2 R142, R2 ;  /* 0x00000002008e7308 */ /* 0x0003e40000000800 */
[----:B-1----:R-:W-:Y:S02]  /*c8e0*/  FFMA.FTZ R2, R63, c[0x0][0x2d0], -R89 ;  /* 0x0000b4003f027a23 */ /* 0x002fe40000010859 */
[----:B------:R-:W-:Y:S06]  /*c8f0*/  FMUL.FTZ R63, R0, R179 ;  /* 0x000000b3003f7220 */ /* 0x000fec0000410000 */
[----:B------:R1:W2:Y:S01]  /*c900*/  MUFU.EX2 R143, R2 ;  /* 0x00000002008f7308 */ /* 0x0002a20000000800 */
[-C--:B------:R-:W-:Y:S07]  /*c910*/  HMMA.16816.F32 R60, R64, R82.reuse, R60 ;  /* 0x00000052403c723c */ /* 0x080fee000000183c */
[C---:B------:R-:W-:Y:S01]  /*c920*/  FMUL.FTZ R64, R69.reuse, R180 ;  /* 0x000000b445407220 */ /* 0x040fe20000410000 */
[----:B------:R-:W-:Y:S01]  /*c930*/  MOV R180, R117 ;  /* 0x0000007500b47202 */ /* 0x000fe20000000f00 */
[----:B------:R-:W-:Y:S01]  /*c940*/  FMUL.FTZ R65, R69, R181 ;  /* 0x000000b545417220 */ /* 0x000fe20000410000 */
[----:B------:R-:W-:Y:S02]  /*c950*/  MUFU.EX2 R117, R106 ;  /* 0x0000006a00757308 */ /* 0x000fe40000000800 */
[C---:B------:R-:W-:Y:S02]  /*c960*/  FMUL.FTZ R66, R3.reuse, R182 ;  /* 0x000000b603427220 */ /* 0x040fe40000410000 */
[----:B------:R-:W-:Y:S02]  /*c970*/  FMUL.FTZ R67, R3, R183 ;  /* 0x000000b703437220 */ /* 0x000fe40000410000 */
[----:B------:R-:W-:Y:S02]  /*c980*/  IMAD.MOV.U32 R181, RZ, RZ, R116 ;  /* 0x000000ffffb57224 */ /* 0x000fe400078e0074 */
[--C-:B-1----:R-:W-:Y:S03]  /*c990*/  FFMA.FTZ R2, R184, c[0x0][0x2d0], -R96.reuse ;  /* 0x0000b400b8027a23 */ /* 0x102fe60000010860 */
[----:B------:R-:W-:Y:S01]  /*c9a0*/  HMMA.16816.F32 R64, R76, R82, R64 ;  /* 0x000000524c40723c */ /* 0x000fe20000001840 */
[----:B------:R1:W-:Y:S06]  /*c9b0*/  MUFU.EX2 R111, R2 ;  /* 0x00000002006f7308 */ /* 0x0003ec0000000800 */
[----:B------:R-:W-:Y:S02]  /*c9c0*/  F2FP.PACK_AB R78, R149, R151 ;  /* 0x00000097954e723e */ /* 0x000fe400000000ff */
[----:B------:R-:W-:Y:S03]  /*c9d0*/  F2FP.PACK_AB R79, R148, R147 ;  /* 0x00000093944f723e */ /* 0x000fe600000000ff */
[----:B------:R-:W-:Y:S02]  /*c9e0*/  F2FP.PACK_AB R76, R127, R125 ;  /* 0x0000007d7f4c723e */ /* 0x000fe400000000ff */
[----:B------:R-:W-:Y:S02]  /*c9f0*/  F2FP.PACK_AB R77, R122, R120 ;  /* 0x000000787a4d723e */ /* 0x000fe400000000ff */
[----:B--2---:R-:W-:Y:S05]  /*ca00*/  F2FP.PACK_AB R82, R143, R142 ;  /* 0x0000008e8f52723e */ /* 0x004fea00000000ff */
[-C--:B---3--:R-:W-:Y:S03]  /*ca10*/  HMMA.16816.F32 R4, R76, R84.reuse, R4 ;  /* 0x000000544c04723c */ /* 0x088fe60000001804 */
[--C-:B-1----:R-:W-:Y:S02]  /*ca20*/  FFMA.FTZ R2, R186, c[0x0][0x2d0], -R96.reuse ;  /* 0x0000b400ba027a23 */ /* 0x102fe40000010860 */
[----:B------:R-:W-:Y:S10]  /*ca30*/  MUFU.EX2 R186, R101 ;  /* 0x0000006500ba7308 */ /* 0x000ff40000000800 */
[----:B------:R1:W2:Y:S02]  /*ca40*/  MUFU.EX2 R126, R2 ;  /* 0x00000002007e7308 */ /* 0x0002a40000000800 */
[--C-:B-1----:R-:W-:Y:S01]  /*ca50*/  FFMA.FTZ R2, R185, c[0x0][0x2d0], -R96.reuse ;  /* 0x0000b400b9027a23 */ /* 0x102fe20000010860 */
[----:B--2---:R-:W-:Y:S07]  /*ca60*/  F2FP.PACK_AB R81, R126, R111 ;  /* 0x0000006f7e51723e */ /* 0x004fee00000000ff */
[----:B------:R1:W-:Y:S02]  /*ca70*/  MUFU.EX2 R128, R2 ;  /* 0x0000000200807308 */ /* 0x0003e40000000800 */
[----:B-1----:R-:W-:Y:S08]  /*ca80*/  FFMA.FTZ R2, R187, c[0x0][0x2d0], -R96 ;  /* 0x0000b400bb027a23 */ /* 0x002ff00000010860 */
[----:B------:R-:W-:Y:S10]  /*ca90*/  MUFU.EX2 R187, R98 ;  /* 0x0000006200bb7308 */ /* 0x000ff40000000800 */
        /* <DEDUP_REMOVED lines=9> */
[----:B------:R1:W3:Y:S04]  /*cb30*/  MUFU.EX2 R146, R2 ;  /* 0x0000000200927308 */ /* 0x0002e80000000800 */
[--C-:B-1----:R-:W-:Y:S06]  /*cb40*/  FFMA.FTZ R2, R190, c[0x0][0x2d0], -R75.reuse ;  /* 0x0000b400be027a23 */ /* 0x102fec000001084b */
[----:B------:R1:W-:Y:S01]  /*cb50*/  MUFU.EX2 R176, R2 ;  /* 0x0000000200b07308 */ /* 0x0003e20000000800 */
[-C--:B--2---:R-:W-:Y:S08]  /*cb60*/  HMMA.16816.F32 R20, R76, R84.reuse, R20 ;  /* 0x000000544c14723c */ /* 0x084ff00000001814 */
[C---:B------:R-:W-:Y:S08]  /*cb70*/  HMMA.16816.F32 R24, R80.reuse, R84, R24 ;  /* 0x000000545018723c */ /* 0x040ff00000001818 */
[-C--:B------:R-:W-:Y:S04]  /*cb80*/  HMMA.16816.F32 R28, R80, R86.reuse, R28 ;  /* 0x00000056501c723c */ /* 0x080fe8000000181c */
[----:B-1----:R-:W-:Y:S04]  /*cb90*/  FFMA.FTZ R2, R192, c[0x0][0x2d0], -R75 ;  /* 0x0000b400c0027a23 */ /* 0x002fe8000001084b */
[C---:B------:R-:W-:Y:S01]  /*cba0*/  HMMA.16816.F32 R32, R76.reuse, R86, R32 ;  /* 0x000000564c20723c */ /* 0x040fe20000001820 */
[----:B------:R1:W2:Y:S01]  /*cbb0*/  MUFU.EX2 R251, R2 ;  /* 0x0000000200fb7308 */ /* 0x0002a20000000800 */
[----:B------:R-:W4:Y:S02]  /*cbc0*/  LDSM.16.MT88.4 R84, [R225+0x800] ;  /* 0x00080000e154783b */ /* 0x000f240000004200 */
[--C-:B-1----:R-:W-:Y:S07]  /*cbd0*/  FFMA.FTZ R2, R196, c[0x0][0x2d0], -R88.reuse ;  /* 0x0000b400c4027a23 */ /* 0x102fee0000010858 */
[----:B------:R1:W1:Y:S01]  /*cbe0*/  MUFU.EX2 R139, R2 ;  /* 0x00000002008b7308 */ /* 0x0002620000000800 */
[-C--:B----4-:R-:W-:Y:S08]  /*cbf0*/  HMMA.16816.F32 R36, R76, R84.reuse, R36 ;  /* 0x000000544c24723c */ /* 0x090ff00000001824 */
[C---:B------:R-:W-:Y:S04]  /*cc00*/  HMMA.16816.F32 R40, R80.reuse, R84, R40 ;  /* 0x000000545028723c */ /* 0x040fe80000001828 */
[----:B-1----:R-:W-:Y:S04]  /*cc10*/  FFMA.FTZ R2, R194, c[0x0][0x2d0], -R88 ;  /* 0x0000b400c2027a23 */ /* 0x002fe80000010858 */
[----:B------:R1:W4:Y:S01]  /*cc20*/  MUFU.EX2 R141, R2 ;  /* 0x00000002008d7308 */ /* 0x0003220000000800 */
[-C--:B------:R-:W-:Y:S08]  /*cc30*/  HMMA.16816.F32 R44, R80, R86.reuse, R44 ;  /* 0x00000056502c723c */ /* 0x080ff0000000182c */
[C---:B------:R-:W-:Y:S01]  /*cc40*/  HMMA.16816.F32 R48, R76.reuse, R86, R48 ;  /* 0x000000564c30723c */ /* 0x040fe20000001830 */
[----:B------:R-:W2:Y:S03]  /*cc50*/  LDSM.16.MT88.4 R84, [R227+0x800] ;  /* 0x00080000e354783b */ /* 0x000ea60000004200 */
[--C-:B-1----:R-:W-:Y:S04]  /*cc60*/  FFMA.FTZ R2, R198, c[0x0][0x2d0], -R89.reuse ;  /* 0x0000b400c6027a23 */ /* 0x102fe80000010859 */
[----:B------:R1:W-:Y:S01]  /*cc70*/  MUFU.EX2 R137, R2 ;  /* 0x0000000200897308 */ /* 0x0003e20000000800 */
[-C--:B--2---:R-:W-:Y:S03]  /*cc80*/  HMMA.16816.F32 R52, R76, R84.reuse, R52 ;  /* 0x000000544c34723c */ /* 0x084fe60000001834 */
[----:B-1----:R-:W-:Y:S06]  /*cc90*/  FFMA.FTZ R2, R199, c[0x0][0x2d0], -R89 ;  /* 0x0000b400c7027a23 */ /* 0x002fec0000010859 */
[----:B------:R1:W2:Y:S01]  /*cca0*/  MUFU.EX2 R138, R2 ;  /* 0x00000002008a7308 */ /* 0x0002a20000000800 */
[C---:B------:R-:W-:Y:S07]  /*ccb0*/  HMMA.16816.F32 R56, R80.reuse, R84, R56 ;  /* 0x000000545038723c */ /* 0x040fee0000001838 */
[----:B------:R-:W-:Y:S01]  /*ccc0*/  FFMA.FTZ R84, R212, c[0x0][0x2d0], -R75 ;  /* 0x0000b400d4547a23 */ /* 0x000fe2000001084b */
[-C--:B------:R-:W-:Y:S01]  /*ccd0*/  HMMA.16816.F32 R60, R80, R86.reuse, R60 ;  /* 0x00000056503c723c */ /* 0x080fe2000000183c */
[----:B------:R-:W2:Y:S02]  /*cce0*/  LDSM.16.MT88.4 R80, [R224+0x1000] ;  /* 0x00100000e050783b */ /* 0x000ea40000004200 */
[----:B------:R2:W-:Y:S05]  /*ccf0*/  MUFU.EX2 R212, R84 ;  /* 0x0000005400d47308 */ /* 0x0005ea0000000800 */
[----:B------:R-:W-:Y:S04]  /*cd00*/  HMMA.16816.F32 R64, R76, R86, R64 ;  /* 0x000000564c40723c */ /* 0x000fe80000001840 */
[--C-:B-1----:R-:W-:Y:S03]  /*cd10*/  FFMA.FTZ R2, R200, c[0x0][0x2d0], -R89.reuse ;  /* 0x0000b400c8027a23 */ /* 0x102fe60000010859 */
[----:B---3--:R-:W-:Y:S01]  /*cd20*/  F2FP.PACK_AB R76, R146, R145 ;  /* 0x00000091924c723e */ /* 0x008fe200000000ff */
[----:B------:R1:W-:Y:S01]  /*cd30*/  MUFU.EX2 R140, R2 ;  /* 0x00000002008c7308 */ /* 0x0003e20000000800 */
[----:B------:R-:W-:Y:S03]  /*cd40*/  F2FP.PACK_AB R78, R251, R176 ;  /* 0x000000b0fb4e723e */ /* 0x000fe600000000ff */
[----:B------:R-:W-:Y:S02]  /*cd50*/  F2FP.PACK_AB R77, R139, R136 ;  /* 0x000000888b4d723e */ /* 0x000fe400000000ff */
[----:B----4-:R-:W-:Y:S02]  /*cd60*/  F2FP.PACK_AB R79, R244, R141 ;  /* 0x0000008df44f723e */ /* 0x010fe400000000ff */
[----:B--2---:R-:W-:Y:S05]  /*cd70*/  F2FP.PACK_AB R84, R138, R137 ;  /* 0x000000898a54723e */ /* 0x004fea00000000ff */
[-C--:B------:R-:W-:Y:S03]  /*cd80*/  HMMA.16816.F32 R4, R76, R80.reuse, R4 ;  /* 0x000000504c04723c */ /* 0x080fe60000001804 */
[----:B-1----:R-:W-:Y:S04]  /*cd90*/  FFMA.FTZ R2, R201, c[0x0][0x2d0], -R89 ;  /* 0x0000b400c9027a23 */ /* 0x002fe80000010859 */
[----:B------:R1:W2:Y:S02]  /*cda0*/  MUFU.EX2 R245, R2 ;  /* 0x0000000200f57308 */ /* 0x0002a40000000800 */
[--C-:B-1----:R-:W-:Y:S03]  /*cdb0*/  FFMA.FTZ R2, R203, c[0x0][0x2d0], -R96.reuse ;  /* 0x0000b400cb027a23 */ /* 0x102fe60000010860 */
[----:B--2---:R-:W-:Y:S05]  /*cdc0*/  F2FP.PACK_AB R86, R245, R140 ;  /* 0x0000008cf556723e */ /* 0x004fea00000000ff */
[----:B------:R-:W-:Y:S10]  /*cdd0*/  MUFU.EX2 R203, R91 ;  /* 0x0000005b00cb7308 */ /* 0x000ff40000000800 */
        /* <DEDUP_REMOVED lines=16> */
[----:B------:R1:W-:Y:S04]  /*cee0*/  MUFU.EX2 R221, R2 ;  /* 0x0000000200dd7308 */ /* 0x0003e80000000800 */
[----:B-1----:R-:W-:Y:S06]  /*cef0*/  FFMA.FTZ R2, R218, c[0x0][0x2d0], -R75 ;  /* 0x0000b400da027a23 */ /* 0x002fec000001084b */
[----:B------:R1:W-:Y:S01]  /*cf00*/  MUFU.EX2 R218, R2 ;  /* 0x0000000200da7308 */ /* 0x0003e20000000800 */
[-C--:B--2---:R-:W-:Y:S08]  /*cf10*/  HMMA.16816.F32 R20, R76, R80.reuse, R20 ;  /* 0x000000504c14723c */ /* 0x084ff00000001814 */
[C---:B------:R-:W-:Y:S08]  /*cf20*/  HMMA.16816.F32 R24, R84.reuse, R80, R24 ;  /* 0x000000505418723c */ /* 0x040ff00000001818 */
[-C--:B------:R-:W-:Y:S04]  /*cf30*/  HMMA.16816.F32 R28, R84, R82.reuse, R28 ;  /* 0x00000052541c723c */ /* 0x080fe8000000181c */
[--C-:B-1----:R-:W-:Y:S04]  /*cf40*/  FFMA.FTZ R2, R248, c[0x0][0x2d0], -R88.reuse ;  /* 0x0000b400f8027a23 */ /* 0x102fe80000010858 */
[C---:B------:R-:W-:Y:S01]  /*cf50*/  HMMA.16816.F32 R32, R76.reuse, R82, R32 ;  /* 0x000000524c20723c */ /* 0x040fe20000001820 */
[----:B------:R1:W-:Y:S01]  /*cf60*/  MUFU.EX2 R154, R2 ;  /* 0x00000002009a7308 */ /* 0x0003e20000000800 */
[----:B------:R-:W2:Y:S02]  /*cf70*/  LDSM.16.MT88.4 R80, [R225+0x1000] ;  /* 0x00100000e150783b */ /* 0x000ea40000004200 */
[--C-:B-1----:R-:W-:Y:S01]  /*cf80*/  FFMA.FTZ R2, R171, c[0x0][0x2d0], -R88.reuse ;  /* 0x0000b400ab027a23 */ /* 0x102fe20000010858 */
[----:B------:R-:W-:Y:S01]  /*cf90*/  MOV R171, R170 ;  /* 0x000000aa00ab7202 */ /* 0x000fe20000000f00 */
[----:B------:R-:W-:Y:S01]  /*cfa0*/  IMAD.MOV.U32 R170, RZ, RZ, R169 ;  /* 0x000000ffffaa7224 */ /* 0x000fe200078e00a9 */
[----:B------:R-:W-:Y:S04]  /*cfb0*/  MOV R169, R168 ;  /* 0x000000a800a97202 */ /* 0x000fe80000000f00 */
[----:B------:R1:W-:Y:S01]  /*cfc0*/  MUFU.EX2 R207, R2 ;  /* 0x0000000200cf7308 */ /* 0x0003e20000000800 */
[----:B------:R-:W-:Y:S01]  /*cfd0*/  IMAD.MOV.U32 R168, RZ, RZ, R167 ;  /* 0x000000ffffa87224 */ /* 0x000fe200078e00a7 */
[----:B------:R-:W-:Y:S01]  /*cfe0*/  MOV R167, R166 ;  /* 0x000000a600a77202 */ /* 0x000fe20000000f00 */
        /* <DEDUP_REMOVED lines=10> */
[-C--:B--2---:R-:W-:Y:S01]  /*d090*/  HMMA.16816.F32 R36, R76, R80.reuse, R36 ;  /* 0x000000504c24723c */ /* 0x084fe20000001824 */
[----:B------:R2:W5:Y:S07]  /*d0a0*/  LDL.LU R233, [R1+0x7c] ;  /* 0x00007c0001e97983 */ /* 0x00056e0000300800 */
[C---:B------:R-:W-:Y:S04]  /*d0b0*/  HMMA.16816.F32 R40, R84.reuse, R80, R40 ;  /* 0x000000505428723c */ /* 0x040fe80000001828 */
[----:B-1----:R-:W-:Y:S02]  /*d0c0*/  FFMA.FTZ R2, R171, c[0x0][0x2d0], -R88 ;  /* 0x0000b400ab027a23 */ /* 0x002fe40000010858 */
[----:B------:R-:W-:Y:S01]  /*d0d0*/  IMAD.MOV.U32 R171, RZ, RZ, R170 ;  /* 0x000000ffffab7224 */ /* 0x000fe200078e00aa */
[----:B------:R-:W-:Y:S01]  /*d0e0*/  MOV R170, R169 ;  /* 0x000000a900aa7202 */ /* 0x000fe20000000f00 */
[-C--:B------:R-:W-:Y:S01]  /*d0f0*/  HMMA.16816.F32 R44, R84, R82.reuse, R44 ;  /* 0x00000052542c723c */ /* 0x080fe2000000182c */
[----:B------:R1:W-:Y:S03]  /*d100*/  MUFU.EX2 R206, R2 ;  /* 0x0000000200ce7308 */ /* 0x0003e60000000800 */
[----:B------:R-:W-:Y:S01]  /*d110*/  IMAD.MOV.U32 R169, RZ, RZ, R168 ;  /* 0x000000ffffa97224 */ /* 0x000fe200078e00a8 */
[----:B------:R-:W-:Y:S01]  /*d120*/  MOV R168, R167 ;  /* 0x000000a700a87202 */ /* 0x000fe20000000f00 */
[----:B------:R-:W-:Y:S01]  /*d130*/  IMAD.MOV.U32 R167, RZ, RZ, R166 ;  /* 0x000000ffffa77224 */ /* 0x000fe200078e00a6 */
[----:B------:R-:W-:Y:S01]  /*d140*/  MOV R166, R165 ;  /* 0x000000a500a67202 */ /* 0x000fe20000000f00 */
[C---:B------:R-:W-:Y:S04]  /*d150*/  HMMA.16816.F32 R48, R76.reuse, R82, R48 ;  /* 0x000000524c30723c */ /* 0x040fe80000001830 */
[----:B------:R-:W-:Y:S01]  /*d160*/  IMAD.MOV.U32 R165, RZ, RZ, R164 ;  /* 0x000000ffffa57224 */ /* 0x000fe200078e00a4 */
[----:B------:R-:W-:Y:S01]  /*d170*/  MOV R164, R163 ;  /* 0x000000a300a47202 */ /* 0x000fe20000000f00 */
[----:B------:R-:W-:Y:S01]  /*d180*/  IMAD.MOV.U32 R163, RZ, RZ, R162 ;  /* 0x000000ffffa37224 */ /* 0x000fe200078e00a2 */
[----:B------:R-:W-:Y:S01]  /*d190*/  MOV R162, R160 ;  /* 0x000000a000a27202 */ /* 0x000fe20000000f00 */
[----:B------:R-:W-:Y:S01]  /*d1a0*/  IMAD.MOV.U32 R160, RZ, RZ, R159 ;  /* 0x000000ffffa07224 */ /* 0x000fe200078e009f */
[----:B------:R-:W-:Y:S03]  /*d1b0*/  MOV R159, R158 ;  /* 0x0000009e009f7202 */ /* 0x000fe60000000f00 */
[----:B------:R-:W-:Y:S01]  /*d1c0*/  IMAD.MOV.U32 R158, RZ, RZ, R157 ;  /* 0x000000ffff9e7224 */ /* 0x000fe200078e009d */
[----:B------:R-:W-:Y:S01]  /*d1d0*/  MOV R157, R156 ;  /* 0x0000009c009d7202 */ /* 0x000fe20000000f00 */
[----:B------:R-:W-:Y:S01]  /*d1e0*/  IMAD.MOV.U32 R156, RZ, RZ, R153 ;  /* 0x000000ffff9c7224 */ /* 0x000fe200078e0099 */
[----:B------:R-:W-:Y:S01]  /*d1f0*/  MOV R153, R234 ;  /* 0x000000ea00997202 */ /* 0x000fe20000000f00 */
[----:B------:R-:W-:Y:S01]  /*d200*/  IMAD.MOV.U32 R172, RZ, RZ, R170 ;  /* 0x000000ffffac7224 */ /* 0x000fe200078e00aa */
[----:B------:R2:W5:Y:S01]  /*d210*/  LDL.LU R234, [R1+0x78] ;  /* 0x0000780001ea7983 */ /* 0x0005620000300800 */
[----:B-1----:R-:W-:Y:S01]  /*d220*/  FFMA.FTZ R2, R171, c[0x0][0x2d0], -R89 ;  /* 0x0000b400ab027a23 */ /* 0x002fe20000010859 */
        /* <DEDUP_REMOVED lines=13> */
[----:B------:R1:W-:Y:S01]  /*d300*/  MUFU.EX2 R153, R2 ;  /* 0x0000000200997308 */ /* 0x0003e20000000800 */
[----:B------:R-:W-:Y:S01]  /*d310*/  IMAD.MOV.U32 R159, RZ, RZ, R157 ;  /* 0x000000ffff9f7224 */ /* 0x000fe200078e009d */
[----:B------:R-:W-:Y:S01]  /*d320*/  MOV R157, R156 ;  /* 0x0000009c009d7202 */ /* 0x000fe20000000f00 */
[----:B------:R-:W-:Y:S01]  /*d330*/  FFMA.FTZ R90, R172, c[0x0][0x2d0], -R89 ;  /* 0x0000b400ac5a7a23 */ /* 0x000fe20000010859 */
        /* <DEDUP_REMOVED lines=14> */
[----:B------:R-:W3:Y:S01]  /*d420*/  MUFU.EX2 R158, R90 ;  /* 0x0000005a009e7308 */ /* 0x000ee20000000800 */
[----:B------:R-:W-:Y:S02]  /*d430*/  IMAD.MOV.U32 R129, RZ, RZ, R119 ;  /* 0x000000ffff817224 */ /* 0x000fe400078e0077 */
[----:B------:R2:W5:Y:S01]  /*d440*/  LDL.LU R119, [R1+0x74] ;  /* 0x0000740001777983 */ /* 0x0005620000300800 */
[--C-:B------:R-:W-:Y:S01]  /*d450*/  FFMA.FTZ R80, R166, c[0x0][0x2d0], -R89.reuse ;  /* 0x0000b400a6507a23 */ /* 0x100fe20000010859 */
[----:B------:R-:W-:Y:S01]  /*d460*/  MOV R166, R102 ;  /* 0x0000006600a67202 */ /* 0x000fe20000000f00 */
[--C-:B-1----:R-:W-:Y:S01]  /*d470*/  FFMA.FTZ R2, R173, c[0x0][0x2d0], -R89.reuse ;  /* 0x0000b400ad027a23 */ /* 0x102fe20000010859 */
[----:B------:R-:W-:Y:S01]  /*d480*/  MOV R173, R172 ;  /* 0x000000ac00ad7202 */ /* 0x000fe20000000f00 */
[----:B------:R-:W-:Y:S01]  /*d490*/  IMAD.MOV.U32 R172, RZ, RZ, R160 ;  /* 0x000000ffffac7224 */ /* 0x000fe200078e00a0 */
[----:B------:R-:W-:Y:S01]  /*d4a0*/  MOV R160, R159 ;  /* 0x0000009f00a07202 */ /* 0x000fe20000000f00 */
[----:B------:R2:W5:Y:S01]  /*d4b0*/  LDL.LU R230, [R1+0x70] ;  /* 0x0000700001e67983 */ /* 0x0005620000300800 */
[----:B------:R1:W-:Y:S01]  /*d4c0*/  MUFU.EX2 R159, R2 ;  /* 0x00000002009f7308 */ /* 0x0003e20000000800 */
[----:B------:R-:W-:Y:S09]  /*d4d0*/  FFMA.FTZ R102, R252, c[0x0][0x2d0], -R88 ;  /* 0x0000b400fc667a23 */ /* 0x000ff20000010858 */
[----:B------:R4:W-:Y:S10]  /*d4e0*/  MUFU.EX2 R194, R80 ;  /* 0x0000005000c27308 */ /* 0x0009f40000000800 */
[----:B------:R-:W-:Y:S01]  /*d4f0*/  MUFU.EX2 R184, R102 ;  /* 0x0000006600b87308 */ /* 0x000fe20000000800 */
[--C-:B-1----:R-:W-:Y:S02]  /*d500*/  FFMA.FTZ R2, R173, c[0x0][0x2d0], -R89.reuse ;  /* 0x0000b400ad027a23 */ /* 0x102fe40000010859 */
[----:B------:R-:W-:Y:S02]  /*d510*/  IMAD.MOV.U32 R173, RZ, RZ, R108 ;  /* 0x000000ffffad7224 */ /* 0x000fe400078e006c */
[----:B------:R-:W-:Y:S05]  /*d520*/  FFMA.FTZ R108, R210, c[0x0][0x2d0], -R89 ;  /* 0x0000b400d26c7a23 */ /* 0x000fea0000010859 */
[----:B------:R1:W1:Y:S01]  /*d530*/  MUFU.EX2 R205, R2 ;  /* 0x0000000200cd7308 */ /* 0x0002620000000800 */
[----:B----4-:R-:W4:Y:S01]  /*d540*/  LDSM.16.MT88.4 R80, [R227+0x1000] ;  /* 0x00100000e350783b */ /* 0x010f220000004200 */
[----:B-1----:R-:W-:Y:S02]  /*d550*/  FFMA.FTZ R2, R172, c[0x0][0x2d0], -R96 ;  /* 0x0000b400ac027a23 */ /* 0x002fe40000010860 */
[----:B------:R-:W-:Y:S01]  /*d560*/  IMAD.MOV.U32 R172, RZ, RZ, R160 ;  /* 0x000000ffffac7224 */ /* 0x000fe200078e00a0 */
[----:B------:R-:W-:Y:S01]  /*d570*/  MOV R160, R156 ;  /* 0x0000009c00a07202 */ /* 0x000fe20000000f00 */
[----:B------:R-:W-:Y:S04]  /*d580*/  IMAD.MOV.U32 R156, RZ, RZ, R152 ;  /* 0x000000ffff9c7224 */ /* 0x000fe800078e0098 */
[----:B------:R1:W-:Y:S01]  /*d590*/  MUFU.EX2 R152, R2 ;  /* 0x0000000200987308 */ /* 0x0003e20000000800 */
[-C--:B----4-:R-:W-:Y:S08]  /*d5a0*/  HMMA.16816.F32 R52, R76, R80.reuse, R52 ;  /* 0x000000504c34723c */ /* 0x090ff00000001834 */
[C---:B------:R-:W-:Y:S04]  /*d5b0*/  HMMA.16816.F32 R56, R84.reuse, R80, R56 ;  /* 0x000000505438723c */ /* 0x040fe80000001838 */
[----:B-1----:R-:W-:Y:S01]  /*d5c0*/  FFMA.FTZ R2, R171, c[0x0][0x2d0], -R96 ;  /* 0x0000b400ab027a23 */ /* 0x002fe20000010860 */
[----:B------:R-:W-:Y:S01]  /*d5d0*/  MOV R171, R170 ;  /* 0x000000aa00ab7202 */ /* 0x000fe20000000f00 */
[----:B------:R-:W-:Y:S01]  /*d5e0*/  IMAD.MOV.U32 R170, RZ, RZ, R169 ;  /* 0x000000ffffaa7224 */ /* 0x000fe200078e00a9 */
[----:B------:R-:W-:Y:S01]  /*d5f0*/  MOV R169, R168 ;  /* 0x000000a800a97202 */ /* 0x000fe20000000f00 */
[-C--:B------:R-:W-:Y:S01]  /*d600*/  HMMA.16816.F32 R60, R84, R82.reuse, R60 ;  /* 0x00000052543c723c */ /* 0x080fe2000000183c */
[----:B------:R-:W-:Y:S03]  /*d610*/  LDSM.16.MT88.4 R84, [R228+0x1800] ;  /* 0x00180000e454783b */ /* 0x000fe60000004200 */
[----:B------:R-:W-:Y:S01]  /*d620*/  IMAD.MOV.U32 R168, RZ, RZ, R157 ;  /* 0x000000ffffa87224 */ /* 0x000fe200078e009d */
[----:B---3--:R-:W-:Y:S01]  /*d630*/  F2FP.PACK_AB R80, R158, R153 ;  /* 0x000000999e50723e */ /* 0x008fe200000000ff */
[----:B------:R1:W3:Y:S01]  /*d640*/  MUFU.EX2 R157, R2 ;  /* 0x00000002009d7308 */ /* 0x0002e20000000800 */
[--C-:B------:R-:W-:Y:S01]  /*d650*/  FFMA.FTZ R92, R169, c[0x0][0x2d0], -R75.reuse ;  /* 0x0000b400a95c7a23 */ /* 0x100fe2000001084b */
[----:B------:R-:W-:Y:S04]  /*d660*/  HMMA.16816.F32 R64, R76, R82, R64 ;  /* 0x000000524c40723c */ /* 0x000fe80000001840 */
[----:B------:R-:W-:Y:S01]  /*d670*/  MOV R169, R168 ;  /* 0x000000a800a97202 */ /* 0x000fe20000000f00 */
[----:B------:R-:W-:Y:S02]  /*d680*/  IMAD.MOV.U32 R168, RZ, RZ, R162 ;  /* 0x000000ffffa87224 */ /* 0x000fe400078e00a2 */
[----:B------:R-:W-:Y:S01]  /*d690*/  F2FP.PACK_AB R76, R215, R212 ;  /* 0x000000d4d74c723e */ /* 0x000fe200000000ff */
[----:B------:R-:W-:Y:S01]  /*d6a0*/  MUFU.EX2 R162, R92 ;  /* 0x0000005c00a27308 */ /* 0x000fe20000000800 */
[----:B------:R-:W-:Y:S03]  /*d6b0*/  F2FP.PACK_AB R78, R218, R221 ;  /* 0x000000ddda4e723e */ /* 0x000fe600000000ff */
[----:B------:R-:W-:Y:S02]  /*d6c0*/  F2FP.PACK_AB R77, R207, R154 ;  /* 0x0000009acf4d723e */ /* 0x000fe400000000ff */
[----:B------:R-:W-:Y:S02]  /*d6d0*/  F2FP.PACK_AB R79, R206, R203 ;  /* 0x000000cbce4f723e */ /* 0x000fe400000000ff */
[----:B------:R-:W-:Y:S01]  /*d6e0*/  F2FP.PACK_AB R82, R205, R159 ;  /* 0x0000009fcd52723e */ /* 0x000fe200000000ff */
[----:B-1----:R-:W-:Y:S01]  /*d6f0*/  FFMA.FTZ R2, R172, c[0x0][0x2d0], -R96 ;  /* 0x0000b400ac027a23 */ /* 0x002fe20000010860 */
[----:B------:R-:W-:Y:S01]  /*d700*/  MOV R172, R160 ;  /* 0x000000a000ac7202 */ /* 0x000fe20000000f00 */
[----:B------:R-:W-:Y:S01]  /*d710*/  IMAD.MOV.U32 R160, RZ, RZ, R156 ;  /* 0x000000ffffa07224 */ /* 0x000fe200078e009c */
[----:B---3--:R-:W-:Y:S01]  /*d720*/  F2FP.PACK_AB R81, R157, R152 ;  /* 0x000000989d51723e */ /* 0x008fe200000000ff */
[----:B------:R1:W-:Y:S02]  /*d730*/  MUFU.EX2 R156, R2 ;  /* 0x00000002009c7308 */ /* 0x0003e40000000800 */
[----:B------:R-:W-:Y:S01]  /*d740*/  FFMA.FTZ R91, R172, c[0x0][0x2d0], -R75 ;  /* 0x0000b400ac5b7a23 */ /* 0x000fe2000001084b */
[----:B------:R-:W-:Y:S01]  /*d750*/  MOV R172, R118 ;  /* 0x0000007600ac7202 */ /* 0x000fe20000000f00 */
[----:B------:R-:W-:Y:S04]  /*d760*/  FFMA.FTZ R118, R249, c[0x0][0x2d0], -R88 ;  /* 0x0000b400f9767a23 */ /* 0x000fe80000010858 */
[----:B------:R-:W-:Y:S02]  /*d770*/  IMAD.MOV.U32 R179, RZ, RZ, R172 ;  /* 0x000000ffffb37224 */ /* 0x000fe400078e00ac */
[----:B------:R3:W-:Y:S10]  /*d780*/  MUFU.EX2 R198, R91 ;  /* 0x0000005b00c67308 */ /* 0x0007f40000000800 */
[----:B------:R4:W-:Y:S01]  /*d790*/  MUFU.EX2 R106, R118 ;  /* 0x00000076006a7308 */ /* 0x0009e20000000800 */
[--C-:B-1----:R-:W-:Y:S01]  /*d7a0*/  FFMA.FTZ R2, R171, c[0x0][0x2d0], -R96.reuse ;  /* 0x0000b400ab027a23 */ /* 0x102fe20000010860 */
[----:B------:R-:W-:Y:S01]  /*d7b0*/  MOV R171, R170 ;  /* 0x000000aa00ab7202 */ /* 0x000fe20000000f00 */
[----:B------:R-:W-:Y:S01]  /*d7c0*/  IMAD.MOV.U32 R170, RZ, RZ, R165 ;  /* 0x000000ffffaa7224 */ /* 0x000fe200078e00a5 */
[----:B------:R-:W-:Y:S01]  /*d7d0*/  MOV R165, R164 ;  /* 0x000000a400a57202 */ /* 0x000fe20000000f00 */
[----:B------:R-:W-:Y:S05]  /*d7e0*/  IMAD.MOV.U32 R164, RZ, RZ, R163 ;  /* 0x000000ffffa47224 */ /* 0x000fea00078e00a3 */
[----:B------:R1:W1:Y:S01]  /*d7f0*/  MUFU.EX2 R163, R2 ;  /* 0x0000000200a37308 */ /* 0x0002620000000800 */
[--C-:B------:R-:W-:Y:S02]  /*d800*/  FFMA.FTZ R90, R170, c[0x0][0x2d0], -R75.reuse ;  /* 0x0000b400aa5a7a23 */ /* 0x100fe4000001084b */
[--C-:B---3--:R-:W-:Y:S02]  /*d810*/  FFMA.FTZ R91, R164, c[0x0][0x2d0], -R75.reuse ;  /* 0x0000b400a45b7a23 */ /* 0x108fe4000001084b */
[----:B------:R-:W-:Y:S05]  /*d820*/  FFMA.FTZ R164, R74, c[0x0][0x2d0], -R96 ;  /* 0x0000b4004aa47a23 */ /* 0x000fea0000010860 */
[----:B------:R3:W-:Y:S01]  /*d830*/  MUFU.EX2 R201, R90 ;  /* 0x0000005a00c97308 */ /* 0x0007e20000000800 */
[----:B----4-:R-:W-:Y:S09]  /*d840*/  IMAD.MOV.U32 R118, RZ, RZ, R70 ;  /* 0x000000ffff767224 */ /* 0x010ff200078e0046 */
[----:B------:R-:W-:Y:S01]  /*d850*/  MUFU.EX2 R190, R91 ;  /* 0x0000005b00be7308 */ /* 0x000fe20000000800 */
[--C-:B-1----:R-:W-:Y:S01]  /*d860*/  FFMA.FTZ R2, R171, c[0x0][0x2d0], -R75.reuse ;  /* 0x0000b400ab027a23 */ /* 0x102fe2000001084b */
[----:B------:R-:W-:Y:S08]  /*d870*/  F2FP.PACK_AB R83, R163, R156 ;  /* 0x0000009ca353723e */ /* 0x000ff000000000ff */
[----:B------:R1:W-:Y:S01]  /*d880*/  MUFU.EX2 R199, R2 ;  /* 0x0000000200c77308 */ /* 0x0003e20000000800 */
[----:B---3--:R-:W-:Y:S02]  /*d890*/  FFMA.FTZ R90, R165, c[0x0][0x2d0], -R75 ;  /* 0x0000b400a55a7a23 */ /* 0x008fe4000001084b */
[----:B------:R-:W-:Y:S02]  /*d8a0*/  FFMA.FTZ R165, R109, c[0x0][0x2d0], -R89 ;  /* 0x0000b4006da57a23 */ /* 0x000fe40000010859 */
[----:B------:R-:W-:Y:S05]  /*d8b0*/  FFMA.FTZ R75, R150, c[0x0][0x2d0], -R75 ;  /* 0x0000b400964b7a23 */ /* 0x000fea000001084b */
[----:B------:R-:W-:Y:S01]  /*d8c0*/  MUFU.EX2 R171, R90 ;  /* 0x0000005a00ab7308 */ /* 0x000fe20000000800 */
[--C-:B------:R-:W-:Y:S02]  /*d8d0*/  FFMA.FTZ R150, R104, c[0x0][0x2d0], -R89.reuse ;  /* 0x0000b40068967a23 */ /* 0x100fe40000010859 */
[--C-:B------:R-:W-:Y:S02]  /*d8e0*/  FFMA.FTZ R104, R220, c[0x0][0x2d0], -R96.reuse ;  /* 0x0000b400dc687a23 */ /* 0x100fe40000010860 */
[----:B------:R-:W-:Y:S05]  /*d8f0*/  FFMA.FTZ R109, R217, c[0x0][0x2d0], -R96 ;  /* 0x0000b400d96d7a23 */ /* 0x000fea0000010860 */
[----:B------:R-:W-:Y:S01]  /*d900*/  MUFU.EX2 R116, R104 ;  /* 0x0000006800747308 */ /* 0x000fe20000000800 */
[--C-:B-1----:R-:W-:Y:S09]  /*d910*/  FFMA.FTZ R2, R161, c[0x0][0x2d0], -R88.reuse ;  /* 0x0000b400a1027a23 */ /* 0x102ff20000010858 */
[----:B------:R1:W-:Y:S02]  /*d920*/  MUFU.EX2 R161, R2 ;  /* 0x0000000200a17308 */ /* 0x0003e40000000800 */
[--C-:B-1----:R-:W-:Y:S08]  /*d930*/  FFMA.FTZ R2, R169, c[0x0][0x2d0], -R88.reuse ;  /* 0x0000b400a9027a23 */ /* 0x102ff00000010858 */
[----:B------:R1:W-:Y:S02]  /*d940*/  MUFU.EX2 R196, R2 ;  /* 0x0000000200c47308 */ /* 0x0003e40000000800 */
[--C-:B-1----:R-:W-:Y:S08]  /*d950*/  FFMA.FTZ R2, R168, c[0x0][0x2d0], -R88.reuse ;  /* 0x0000b400a8027a23 */ /* 0x102ff00000010858 */
[----:B------:R1:W-:Y:S02]  /*d960*/  MUFU.EX2 R197, R2 ;  /* 0x0000000200c57308 */ /* 0x0003e40000000800 */
[--C-:B-1----:R-:W-:Y:S02]  /*d970*/  FFMA.FTZ R2, R100, c[0x0][0x2d0], -R88.reuse ;  /* 0x0000b40064027a23 */ /* 0x102fe40000010858 */
[--C-:B------:R-:W-:Y:S06]  /*d980*/  FFMA.FTZ R100, R123, c[0x0][0x2d0], -R88.reuse ;  /* 0x0000b4007b647a23 */ /* 0x100fec0000010858 */
[----:B------:R1:W-:Y:S01]  /*d990*/  MUFU.EX2 R200, R2 ;  /* 0x0000000200c87308 */ /* 0x0003e20000000800 */
[----:B------:R-:W-:Y:S09]  /*d9a0*/  FFMA.FTZ R123, R247, c[0x0][0x2d0], -R88 ;  /* 0x0000b400f77b7a23 */ /* 0x000ff20000010858 */
[----:B------:R-:W-:Y:S10]  /*d9b0*/  MUFU.EX2 R185, R100 ;  /* 0x0000006400b97308 */ /* 0x000ff40000000800 */
[----:B------:R-:W-:Y:S01]  /*d9c0*/  MUFU.EX2 R104, R123 ;  /* 0x0000007b00687308 */ /* 0x000fe20000000800 */
[--C-:B-1----:R-:W-:Y:S09]  /*d9d0*/  FFMA.FTZ R2, R160, c[0x0][0x2d0], -R89.reuse ;  /* 0x0000b400a0027a23 */ /* 0x102ff20000010859 */
[----:B------:R1:W-:Y:S02]  /*d9e0*/  MUFU.EX2 R160, R2 ;  /* 0x0000000200a07308 */ /* 0x0003e40000000800 */
[----:B-1----:R-:W-:Y:S02]  /*d9f0*/  FFMA.FTZ R2, R167, c[0x0][0x2d0], -R89 ;  /* 0x0000b400a7027a23 */ /* 0x002fe40000010859 */
[----:B------:R-:W-:Y:S06]  /*da00*/  IMAD.MOV.U32 R167, RZ, RZ, R105 ;  /* 0x000000ffffa77224 */ /* 0x000fec00078e0069 */
[----:B------:R1:W-:Y:S01]  /*da10*/  MUFU.EX2 R193, R2 ;  /* 0x0000000200c17308 */ /* 0x0003e20000000800 */
[--C-:B------:R-:W-:Y:S02]  /*da20*/  FFMA.FTZ R105, R223, c[0x0][0x2d0], -R89.reuse ;  /* 0x0000b400df697a23 */ /* 0x100fe40000010859 */
[--C-:B-1----:R-:W-:Y:S02]  /*da30*/  FFMA.FTZ R2, R144, c[0x0][0x2d0], -R89.reuse ;  /* 0x0000b40090027a23 */ /* 0x102fe40000010859 */
[--C-:B------:R-:W-:Y:S05]  /*da40*/  FFMA.FTZ R144, R107, c[0x0][0x2d0], -R89.reuse ;  /* 0x0000b4006b907a23 */ /* 0x100fea0000010859 */
[----:B------:R1:W-:Y:S01]  /*da50*/  MUFU.EX2 R192, R2 ;  /* 0x0000000200c07308 */ /* 0x0003e20000000800 */
[--C-:B------:R-:W-:Y:S09]  /*da60*/  FFMA.FTZ R107, R219, c[0x0][0x2d0], -R96.reuse ;  /* 0x0000b400db6b7a23 */ /* 0x100ff20000010860 */
[----:B------:R-:W-:Y:S01]  /*da70*/  MUFU.EX2 R101, R144 ;  /* 0x0000009000657308 */ /* 0x000fe20000000800 */
[--C-:B-1----:R-:W-:Y:S02]  /*da80*/  FFMA.FTZ R2, R135, c[0x0][0x2d0], -R96.reuse ;  /* 0x0000b40087027a23 */ /* 0x102fe40000010860 */
[--C-:B------:R-:W-:Y:S07]  /*da90*/  FFMA.FTZ R135, R213, c[0x0][0x2d0], -R96.reuse ;  /* 0x0000b400d5877a23 */ /* 0x100fee0000010860 */
[----:B------:R1:W-:Y:S02]  /*daa0*/  MUFU.EX2 R168, R2 ;  /* 0x0000000200a87308 */ /* 0x0003e40000000800 */
[--C-:B-1----:R-:W-:Y:S02]  /*dab0*/  FFMA.FTZ R2, R132, c[0x0][0x2d0], -R96.reuse ;  /* 0x0000b40084027a23 */ /* 0x102fe40000010860 */
[--C-:B------:R-:W-:Y:S06]  /*dac0*/  FFMA.FTZ R132, R216, c[0x0][0x2d0], -R96.reuse ;  /* 0x0000b400d8847a23 */ /* 0x100fec0000010860 */
[----:B------:R1:W-:Y:S02]  /*dad0*/  MUFU.EX2 R169, R2 ;  /* 0x0000000200a97308 */ /* 0x0003e40000000800 */
[--C-:B-1----:R-:W-:Y:S02]  /*dae0*/  FFMA.FTZ R2, R95, c[0x0][0x2d0], -R96.reuse ;  /* 0x0000b4005f027a23 */ /* 0x102fe40000010860 */
[----:B------:R-:W3:Y:S06]  /*daf0*/  LDL.LU R95, [R1+0x10] ;  /* 0x00001000015f7983 */ /* 0x000eec0000300800 */
[----:B------:R1:W-:Y:S01]  /*db00*/  MUFU.EX2 R170, R2 ;  /* 0x0000000200aa7308 */ /* 0x0003e20000000800 */
[----:B------:R-:W4:Y:S04]  /*db10*/  LDL.LU R92, [R1+0x14] ;  /* 0x00001400015c7983 */ /* 0x000f280000300800 */
[----:B------:R-:W2:Y:S04]  /*db20*/  LDL.LU R178, [R1+0x18] ;  /* 0x0000180001b27983 */ /* 0x000ea80000300800 */
[----:B------:R-:W2:Y:S01]  /*db30*/  LDL.LU R177, [R1+0x1c] ;  /* 0x00001c0001b17983 */ /* 0x000ea20000300800 */
[----:B-1----:R-:W-:Y:S02]  /*db40*/  FFMA.FTZ R2, R97, c[0x0][0x2d0], -R96 ;  /* 0x0000b40061027a23 */ /* 0x002fe40000010860 */
[--C-:B------:R-:W-:Y:S02]  /*db50*/  FFMA.FTZ R97, R124, c[0x0][0x2d0], -R88.reuse ;  /* 0x0000b4007c617a23 */ /* 0x100fe40000010858 */
[----:B------:R1:W-:Y:S01]  /*db60*/  MUFU.EX2 R189, R2 ;  /* 0x0000000200bd7308 */ /* 0x0003e20000000800 */
[--C-:B------:R-:W-:Y:S09]  /*db70*/  FFMA.FTZ R124, R246, c[0x0][0x2d0], -R88.reuse ;  /* 0x0000b400f67c7a23 */ /* 0x100ff20000010858 */
[----:B------:R-:W-:Y:S01]  /*db80*/  MUFU.EX2 R175, R97 ;  /* 0x0000006100af7308 */ /* 0x000fe20000000800 */
[----:B-1----:R-:W-:Y:S02]  /*db90*/  FFMA.FTZ R2, R129, c[0x0][0x2d0], -R88 ;  /* 0x0000b40081027a23 */ /* 0x002fe40000010858 */
[----:B------:R-:W-:Y:S02]  /*dba0*/  FFMA.FTZ R129, R208, c[0x0][0x2d0], -R89 ;  /* 0x0000b400d0817a23 */ /* 0x000fe40000010859 */
[----:B------:R-:W1:Y:S05]  /*dbb0*/  LDSM.16.MT88.4 R88, [R224+0x1800] ;  /* 0x00180000e058783b */ /* 0x000e6a0000004200 */
[----:B------:R1:W-:Y:S10]  /*dbc0*/  MUFU.EX2 R188, R2 ;  /* 0x0000000200bc7308 */ /* 0x0003f40000000800 */
[----:B------:R-:W-:Y:S01]  /*dbd0*/  MUFU.EX2 R102, R129 ;  /* 0x0000008100667308 */ /* 0x000fe20000000800 */
[----:B-1----:R-:W-:Y:S09]  /*dbe0*/  FFMA.FTZ R2, R222, c[0x0][0x2d0], -R96 ;  /* 0x0000b400de027a23 */ /* 0x002ff20000010860 */
[----:B------:R1:W-:Y:S01]  /*dbf0*/  MUFU.EX2 R172, R2 ;  /* 0x0000000200ac7308 */ /* 0x0003e20000000800 */
[-C--:B------:R-:W-:Y:S08]  /*dc00*/  HMMA.16816.F32 R4, R76, R88.reuse, R4 ;  /* 0x000000584c04723c */ /* 0x080ff00000001804 */
[C---:B------:R-:W-:Y:S08]  /*dc10*/  HMMA.16816.F32 R8, R80.reuse, R88, R8 ;  /* 0x000000585008723c */ /* 0x040ff00000001808 */
[-C--:B------:R-:W-:Y:S08]  /*dc20*/  HMMA.16816.F32 R12, R80, R90.reuse, R12 ;  /* 0x0000005a500c723c */ /* 0x080ff0000000180c */
[C---:B------:R-:W-:Y:S01]  /*dc30*/  HMMA.16816.F32 R16, R76.reuse, R90, R16 ;  /* 0x0000005a4c10723c */ /* 0x040fe20000001810 */
[----:B------:R-:W-:Y:S07]  /*dc40*/  LDSM.16.MT88.4 R88, [R228+0x2000] ;  /* 0x00200000e458783b */ /* 0x000fee0000004200 */
[-C--:B------:R-:W-:Y:S08]  /*dc50*/  HMMA.16816.F32 R20, R76, R84.reuse, R20 ;  /* 0x000000544c14723c */ /* 0x080ff00000001814 */
[C---:B------:R-:W-:Y:S08]  /*dc60*/  HMMA.16816.F32 R24, R80.reuse, R84, R24 ;  /* 0x000000545018723c */ /* 0x040ff00000001818 */
[-C--:B------:R-:W-:Y:S08]  /*dc70*/  HMMA.16816.F32 R28, R80, R86.reuse, R28 ;  /* 0x00000056501c723c */ /* 0x080ff0000000181c */
[C---:B------:R-:W-:Y:S01]  /*dc80*/  HMMA.16816.F32 R32, R76.reuse, R86, R32 ;  /* 0x000000564c20723c */ /* 0x040fe20000001820 */
[----:B------:R-:W-:Y:S03]  /*dc90*/  LDSM.16.MT88.4 R84, [R224+0x2000] ;  /* 0x00200000e054783b */ /* 0x000fe60000004200 */
[----:B---3--:R-:W-:Y:S02]  /*dca0*/  FFMA.FTZ R69, R69, R95, R94 ;  /* 0x0000005f45457223 */ /* 0x008fe4000001005e */
[----:B----4-:R-:W-:Y:S03]  /*dcb0*/  FFMA.FTZ R3, R3, R92, R93 ;  /* 0x0000005c03037223 */ /* 0x010fe6000001005d */
[----:B------:R-:W3:Y:S03]  /*dcc0*/  LDSM.16.MT88.4 R92, [R225+0x1800] ;  /* 0x00180000e15c783b */ /* 0x000ee60000004200 */
[----:B------:R-:W-:Y:S02]  /*dcd0*/  FADD.FTZ R74, R214, R69 ;  /* 0x00000045d64a7221 */ /* 0x000fe40000010000 */
[----:B--2---:R-:W-:Y:S01]  /*dce0*/  FFMA.FTZ R68, R68, R178, R191 ;  /* 0x000000b244447223 */ /* 0x004fe200000100bf */
[----:B------:R-:W-:Y:S01]  /*dcf0*/  MOV R178, R173 ;  /* 0x000000ad00b27202 */ /* 0x000fe20000000f00 */
[----:B------:R-:W-:Y:S01]  /*dd00*/  FADD.FTZ R3, R202, R3 ;  /* 0x00000003ca037221 */ /* 0x000fe20000010000 */
[----:B------:R-:W-:Y:S01]  /*dd10*/  MUFU.EX2 R173, R105 ;  /* 0x0000006900ad7308 */ /* 0x000fe20000000800 */
[----:B------:R-:W-:Y:S01]  /*dd20*/  FFMA.FTZ R0, R0, R177, R99 ;  /* 0x000000b100007223 */ /* 0x000fe20000010063 */
[----:B------:R-:W2:Y:S01]  /*dd30*/  LDL R191, [R1] ;  /* 0x0000000001bf7983 */ /* 0x000ea20000100800 */
[----:B------:R-:W-:Y:S02]  /*dd40*/  FADD.FTZ R68, R195, R68 ;  /* 0x00000044c3447221 */ /* 0x000fe40000010000 */
[----:B------:R-:W-:Y:S01]  /*dd50*/  FADD.FTZ R69, R115, R0 ;  /* 0x0000000073457221 */ /* 0x000fe20000010000 */
[----:B------:R-:W4:Y:S01]  /*dd60*/  LDSM.16.MT88.4 R96, [R227+0x1800] ;  /* 0x00180000e360783b */ /* 0x000f220000004200 */
[----:B------:R-:W-:Y:S02]  /*dd70*/  FADD.FTZ R0, R181, R74 ;  /* 0x0000004ab5007221 */ /* 0x000fe40000010000 */
[----:B-1----:R-:W-:Y:S01]  /*dd80*/  FADD.FTZ R2, R179, R68 ;  /* 0x00000044b3027221 */ /* 0x002fe20000010000 */
[----:B------:R-:W-:Y:S01]  /*dd90*/  MUFU.EX2 R105, R75 ;  /* 0x0000004b00697308 */ /* 0x000fe20000000800 */
[----:B------:R-:W-:Y:S02]  /*dda0*/  FADD.FTZ R69, R250, R69 ;  /* 0x00000045fa457221 */ /* 0x000fe40000010000 */
[----:B------:R-:W-:Y:S02]  /*ddb0*/  FADD.FTZ R2, R167, R2 ;  /* 0x00000002a7027221 */ /* 0x000fe40000010000 */
[----:B------:R-:W-:Y:S02]  /*ddc0*/  FADD.FTZ R68, R178, R0 ;  /* 0x00000000b2447221 */ /* 0x000fe40000010000 */
[----:B------:R-:W-:Y:S02]  /*ddd0*/  FADD.FTZ R0, R166, R69 ;  /* 0x00000045a6007221 */ /* 0x000fe40000010000 */
[----:B------:R-:W-:Y:S01]  /*dde0*/  FADD.FTZ R74, R112, R2 ;  /* 0x00000002704a7221 */ /* 0x000fe20000010000 */
        /* <DEDUP_REMOVED lines=8> */
[----:B------:R-:W-:Y:S01]  /*de70*/  IMAD.MOV.U32 R177, RZ, RZ, R174 ;  /* 0x000000ffffb17224 */ /* 0x000fe200078e00ae */
[-C--:B---3--:R-:W-:Y:S03]  /*de80*/  HMMA.16816.F32 R36, R76, R92.reuse, R36 ;  /* 0x0000005c4c24723c */ /* 0x088fe60000001824 */
[----:B------:R-:W-:Y:S02]  /*de90*/  FADD.FTZ R100, R149, R2 ;  /* 0x0000000295647221 */ /* 0x000fe40000010000 */
[----:B------:R-:W-:Y:S01]  /*dea0*/  FADD.FTZ R3, R177, R3 ;  /* 0x00000003b1037221 */ /* 0x000fe20000010000 */
[----:B------:R-:W1:Y:S01]  /*deb0*/  MUFU.EX2 R74, R164 ;  /* 0x000000a4004a7308 */ /* 0x000e620000000800 */
[----:B------:R-:W-:Y:S01]  /*dec0*/  FADD.FTZ R68, R142, R68 ;  /* 0x000000448e447221 */ /* 0x000fe20000010000 */
[C---:B------:R-:W-:Y:S04]  /*ded0*/  HMMA.16816.F32 R40, R80.reuse, R92, R40 ;  /* 0x0000005c5028723c */ /* 0x040fe80000001828 */
[----:B------:R-:W-:Y:S04]  /*dee0*/  FADD.FTZ R3, R120, R3 ;  /* 0x0000000378037221 */ /* 0x000fe80000010000 */
[-C--:B------:R-:W-:Y:S01]  /*def0*/  HMMA.16816.F32 R44, R80, R94.reuse, R44 ;  /* 0x0000005e502c723c */ /* 0x080fe2000000182c */
[----:B------:R-:W3:Y:S03]  /*df00*/  MUFU.EX2 R107, R121 ;  /* 0x00000079006b7308 */ /* 0x000ee60000000800 */
[----:B------:R-:W-:Y:S02]  /*df10*/  FADD.FTZ R0, R122, R3 ;  /* 0x000000037a007221 */ /* 0x000fe40000010000 */
[----:B------:R-:W-:Y:S02]  /*df20*/  FADD.FTZ R3, R126, R69 ;  /* 0x000000457e037221 */ /* 0x000fe40000010000 */
[C---:B------:R-:W-:Y:S01]  /*df30*/  HMMA.16816.F32 R48, R76.reuse, R94, R48 ;  /* 0x0000005e4c30723c */ /* 0x040fe20000001830 */
[----:B------:R-:W3:Y:S02]  /*df40*/  LDSM.16.MT88.4 R92, [R225+0x2000] ;  /* 0x00200000e15c783b */ /* 0x000ee40000004200 */
[----:B------:R-:W-:Y:S01]  /*df50*/  MUFU.EX2 R174, R103 ;  /* 0x0000006700ae7308 */ /* 0x000fe20000000800 */
[----:B------:R-:W-:Y:S02]  /*df60*/  FADD.FTZ R3, R128, R3 ;  /* 0x0000000380037221 */ /* 0x000fe40000010000 */
[----:B------:R-:W-:Y:S01]  /*df70*/  FADD.FTZ R0, R147, R0 ;  /* 0x0000000093007221 */ /* 0x000fe20000010000 */
[----:B-1----:R-:W-:Y:S01]  /*df80*/  F2FP.PACK_AB R179, R74, R75 ;  /* 0x0000004b4ab3723e */ /* 0x002fe200000000ff */
[-C--:B----4-:R-:W-:Y:S04]  /*df90*/  HMMA.16816.F32 R52, R76, R96.reuse, R52 ;  /* 0x000000604c34723c */ /* 0x090fe80000001834 */
[----:B------:R-:W-:Y:S01]  /*dfa0*/  FADD.FTZ R2, R133, R3 ;  /* 0x0000000385027221 */ /* 0x000fe20000010000 */
[----:B------:R-:W1:Y:S01]  /*dfb0*/  MUFU.EX2 R103, R124 ;  /* 0x0000007c00677308 */ /* 0x000e620000000800 */
[----:B------:R-:W-:Y:S02]  /*dfc0*/  FADD.FTZ R69, R148, R0 ;  /* 0x0000000094457221 */ /* 0x000fe40000010000 */
[C---:B------:R-:W-:Y:S04]  /*dfd0*/  HMMA.16816.F32 R56, R80.reuse, R96, R56 ;  /* 0x000000605038723c */ /* 0x040fe80000001838 */
[----:B---3--:R-:W-:Y:S01]  /*dfe0*/  F2FP.PACK_AB R182, R105, R107 ;  /* 0x0000006b69b6723e */ /* 0x008fe200000000ff */
[----:B------:R-:W-:Y:S02]  /*dff0*/  FADD.FTZ R0, R143, R68 ;  /* 0x000000448f007221 */ /* 0x000fe40000010000 */
[----:B------:R-:W-:Y:S01]  /*e000*/  MUFU.EX2 R115, R108 ;  /* 0x0000006c00737308 */ /* 0x000fe20000000800 */
[-C--:B------:R-:W-:Y:S04]  /*e010*/  HMMA.16816.F32 R60, R80, R98.reuse, R60 ;  /* 0x00000062503c723c */ /* 0x080fe8000000183c */
[----:B------:R-:W-:Y:S02]  /*e020*/  FADD.FTZ R68, R145, R100 ;  /* 0x0000006491447221 */ /* 0x000fe40000010000 */
[----:B------:R-:W-:Y:S01]  /*e030*/  FADD.FTZ R2, R130, R2 ;  /* 0x0000000282027221 */ /* 0x000fe20000010000 */
[----:B------:R-:W-:Y:S01]  /*e040*/  F2FP.PACK_AB R80, R193, R160 ;  /* 0x000000a0c150723e */ /* 0x000fe200000000ff */
[----:B------:R-:W-:Y:S01]  /*e050*/  HMMA.16816.F32 R64, R76, R98, R64 ;  /* 0x000000624c40723c */ /* 0x000fe20000001840 */
[----:B------:R-:W3:Y:S01]  /*e060*/  LDSM.16.MT88.4 R96, [R227+0x2000] ;  /* 0x00200000e360783b */ /* 0x000ee20000004200 */
[----:B------:R-:W4:Y:S02]  /*e070*/  MUFU.EX2 R108, R113 ;  /* 0x00000071006c7308 */ /* 0x000f240000000800 */
[----:B------:R-:W-:Y:S01]  /*e080*/  F2FP.PACK_AB R82, R192, R194 ;  /* 0x000000c2c052723e */ /* 0x000fe200000000ff */
[----:B------:R-:W-:Y:S01]  /*e090*/  FADD.FTZ R68, R146, R68 ;  /* 0x0000004492447221 */ /* 0x000fe20000010000 */
[----:B------:R-:W-:Y:S01]  /*e0a0*/  F2FP.PACK_AB R81, R169, R168 ;  /* 0x000000a8a951723e */ /* 0x000fe200000000ff */
[----:B------:R-:W-:Y:S01]  /*e0b0*/  FADD.FTZ R2, R131, R2 ;  /* 0x0000000283027221 */ /* 0x000fe20000010000 */
[----:B------:R-:W-:Y:S01]  /*e0c0*/  F2FP.PACK_AB R76, R198, R162 ;  /* 0x000000a2c64c723e */ /* 0x000fe200000000ff */
[----:B------:R-:W-:Y:S03]  /*e0d0*/  FADD.FTZ R68, R176, R68 ;  /* 0x00000044b0447221 */ /* 0x000fe60000010000 */
[----:B------:R-:W-:Y:S01]  /*e0e0*/  F2FP.PACK_AB R78, R201, R199 ;  /* 0x000000c7c94e723e */ /* 0x000fe200000000ff */
[----:B------:R-:W-:Y:S01]  /*e0f0*/  MUFU.EX2 R111, R109 ;  /* 0x0000006d006f7308 */ /* 0x000fe20000000800 */
[----:B------:R-:W-:Y:S01]  /*e100*/  F2FP.PACK_AB R77, R196, R161 ;  /* 0x000000a1c44d723e */ /* 0x000fe200000000ff */
[----:B------:R-:W-:Y:S01]  /*e110*/  FADD.FTZ R2, R155, R2 ;  /* 0x000000029b027221 */ /* 0x000fe20000010000 */
[----:B------:R-:W-:Y:S01]  /*e120*/  F2FP.PACK_AB R79, R200, R197 ;  /* 0x000000c5c84f723e */ /* 0x000fe200000000ff */
[----:B------:R-:W-:Y:S01]  /*e130*/  FADD.FTZ R3, R136, R69 ;  /* 0x0000004588037221 */ /* 0x000fe20000010000 */
[----:B------:R-:W-:Y:S01]  /*e140*/  F2FP.PACK_AB R83, R189, R170 ;  /* 0x000000aabd53723e */ /* 0x000fe200000000ff */
[----:B------:R-:W-:Y:S01]  /*e150*/  FADD.FTZ R2, R211, R2 ;  /* 0x00000002d3027221 */ /* 0x000fe20000010000 */
[----:B-1----:R-:W-:Y:S01]  /*e160*/  F2FP.PACK_AB R183, R103, R104 ;  /* 0x0000006867b7723e */ /* 0x002fe200000000ff */
[----:B------:R-:W-:Y:S01]  /*e170*/  FADD.FTZ R0, R137, R0 ;  /* 0x0000000089007221 */ /* 0x000fe20000010000 */
[----:B------:R-:W-:Y:S01]  /*e180*/  F2FP.PACK_AB R176, R101, R102 ;  /* 0x0000006665b0723e */ /* 0x000fe200000000ff */
[-C--:B------:R-:W-:Y:S01]  /*e190*/  HMMA.16816.F32 R4, R76, R84.reuse, R4 ;  /* 0x000000544c04723c */ /* 0x080fe20000001804 */
[----:B------:R-:W1:Y:S02]  /*e1a0*/  MUFU.EX2 R109, R114 ;  /* 0x00000072006d7308 */ /* 0x000e640000000800 */
[----:B----4-:R-:W-:Y:S01]  /*e1b0*/  F2FP.PACK_AB R181, R106, R108 ;  /* 0x0000006c6ab5723e */ /* 0x010fe200000000ff */
[----:B------:R-:W-:Y:S02]  /*e1c0*/  FADD.FTZ R3, R139, R3 ;  /* 0x000000038b037221 */ /* 0x000fe40000010000 */
[----:B------:R-:W-:Y:S02]  /*e1d0*/  FADD.FTZ R0, R138, R0 ;  /* 0x000000008a007221 */ /* 0x000fe40000010000 */
[C---:B------:R-:W-:Y:S04]  /*e1e0*/  HMMA.16816.F32 R8, R80.reuse, R84, R8 ;  /* 0x000000545008723c */ /* 0x040fe80000001808 */
[----:B------:R-:W-:Y:S02]  /*e1f0*/  FADD.FTZ R3, R141, R3 ;  /* 0x000000038d037221 */ /* 0x000fe40000010000 */
[----:B------:R-:W-:Y:S02]  /*e200*/  FADD.FTZ R69, R140, R0 ;  /* 0x000000008c457221 */ /* 0x000fe40000010000 */
[-C--:B------:R-:W-:Y:S04]  /*e210*/  HMMA.16816.F32 R12, R80, R86.reuse, R12 ;  /* 0x00000056500c723c */ /* 0x080fe8000000180c */
[----:B------:R-:W-:Y:S04]  /*e220*/  FADD.FTZ R0, R251, R68 ;  /* 0x00000044fb007221 */ /* 0x000fe80000010000 */
[C---:B------:R-:W-:Y:S01]  /*e230*/  HMMA.16816.F32 R16, R76.reuse, R86, R16 ;  /* 0x000000564c10723c */ /* 0x040fe20000001810 */
[----:B------:R-:W4:Y:S03]  /*e240*/  LDSM.16.MT88.4 R84, [R224+0x2800] ;  /* 0x00280000e054783b */ /* 0x000f260000004200 */
[----:B-1----:R-:W-:Y:S01]  /*e250*/  F2FP.PACK_AB R180, R109, R110 ;  /* 0x0000006e6db4723e */ /* 0x002fe200000000ff */
[----:B------:R-:W-:Y:S03]  /*e260*/  FADD.FTZ R0, R212, R0 ;  /* 0x00000000d4007221 */ /* 0x000fe60000010000 */
[-C--:B------:R-:W-:Y:S08]  /*e270*/  HMMA.16816.F32 R20, R76, R88.reuse, R20 ;  /* 0x000000584c14723c */ /* 0x080ff00000001814 */
[C---:B------:R-:W-:Y:S08]  /*e280*/  HMMA.16816.F32 R24, R80.reuse, R88, R24 ;  /* 0x000000585018723c */ /* 0x040ff00000001818 */
[-C--:B------:R-:W-:Y:S08]  /*e290*/  HMMA.16816.F32 R28, R80, R90.reuse, R28 ;  /* 0x0000005a501c723c */ /* 0x080ff0000000181c */
[C---:B------:R-:W-:Y:S01]  /*e2a0*/  HMMA.16816.F32 R32, R76.reuse, R90, R32 ;  /* 0x0000005a4c20723c */ /* 0x040fe20000001820 */
[----:B------:R-:W1:Y:S07]  /*e2b0*/  LDSM.16.MT88.4 R88, [R228+0x2800] ;  /* 0x00280000e458783b */ /* 0x000e6e0000004200 */
[-C--:B------:R-:W-:Y:S08]  /*e2c0*/  HMMA.16816.F32 R36, R76, R92.reuse, R36 ;  /* 0x0000005c4c24723c */ /* 0x080ff00000001824 */
[C---:B------:R-:W-:Y:S08]  /*e2d0*/  HMMA.16816.F32 R40, R80.reuse, R92, R40 ;  /* 0x0000005c5028723c */ /* 0x040ff00000001828 */
[-C--:B------:R-:W-:Y:S08]  /*e2e0*/  HMMA.16816.F32 R44, R80, R94.reuse, R44 ;  /* 0x0000005e502c723c */ /* 0x080ff0000000182c */
[C---:B------:R-:W-:Y:S01]  /*e2f0*/  HMMA.16816.F32 R48, R76.reuse, R94, R48 ;  /* 0x0000005e4c30723c */ /* 0x040fe20000001830 */
[----:B------:R-:W1:Y:S07]  /*e300*/  LDSM.16.MT88.4 R92, [R225+0x2800] ;  /* 0x00280000e15c783b */ /* 0x000e6e0000004200 */
[-C--:B---3--:R-:W-:Y:S08]  /*e310*/  HMMA.16816.F32 R52, R76, R96.reuse, R52 ;  /* 0x000000604c34723c */ /* 0x088ff00000001834 */
[C---:B------:R-:W-:Y:S08]  /*e320*/  HMMA.16816.F32 R56, R80.reuse, R96, R56 ;  /* 0x000000605038723c */ /* 0x040ff00000001838 */
[-C--:B------:R-:W-:Y:S07]  /*e330*/  HMMA.16816.F32 R60, R80, R98.reuse, R60 ;  /* 0x00000062503c723c */ /* 0x080fee000000183c */
[----:B------:R-:W-:Y:S01]  /*e340*/  F2FP.PACK_AB R80, R173, R174 ;  /* 0x000000aead50723e */ /* 0x000fe200000000ff */
[----:B------:R-:W-:Y:S01]  /*e350*/  HMMA.16816.F32 R64, R76, R98, R64 ;  /* 0x000000624c40723c */ /* 0x000fe20000001840 */
[----:B------:R-:W3:Y:S03]  /*e360*/  LDSM.16.MT88.4 R96, [R227+0x2800] ;  /* 0x00280000e360783b */ /* 0x000ee60000004200 */
[----:B------:R-:W-:Y:S02]  /*e370*/  F2FP.PACK_AB R81, R116, R172 ;  /* 0x000000ac7451723e */ /* 0x000fe400000000ff */
[----:B------:R-:W-:Y:S02]  /*e380*/  F2FP.PACK_AB R82, R115, R117 ;  /* 0x000000757352723e */ /* 0x000fe400000000ff */
[----:B------:R-:W-:Y:S04]  /*e390*/  F2FP.PACK_AB R76, R190, R171 ;  /* 0x000000abbe4c723e */ /* 0x000fe800000000ff */
[----:B------:R-:W-:Y:S02]  /*e3a0*/  F2FP.PACK_AB R77, R175, R188 ;  /* 0x000000bcaf4d723e */ /* 0x000fe400000000ff */
[----:B------:R-:W-:Y:S02]  /*e3b0*/  F2FP.PACK_AB R78, R186, R187 ;  /* 0x000000bbba4e723e */ /* 0x000fe400000000ff */
[----:B------:R-:W-:Y:S02]  /*e3c0*/  F2FP.PACK_AB R79, R184, R185 ;  /* 0x000000b9b84f723e */ /* 0x000fe400000000ff */
[----:B------:R-:W-:Y:S05]  /*e3d0*/  F2FP.PACK_AB R83, R111, R112 ;  /* 0x000000706f53723e */ /* 0x000fea00000000ff */
[-C--:B----4-:R-:W-:Y:S08]  /*e3e0*/  HMMA.16816.F32 R4, R76, R84.reuse, R4 ;  /* 0x000000544c04723c */ /* 0x090ff00000001804 */
[C---:B------:R-:W-:Y:S01]  /*e3f0*/  HMMA.16816.F32 R8, R80.reuse, R84, R8 ;  /* 0x000000545008723c */ /* 0x040fe20000001808 */
[----:B------:R4:W-:Y:S07]  /*e400*/  MUFU.EX2 R85, R150 ;  /* 0x0000009600557308 */ /* 0x0009ee0000000800 */
[-C--:B------:R-:W-:Y:S03]  /*e410*/  HMMA.16816.F32 R12, R80, R86.reuse, R12 ;  /* 0x00000056500c723c */ /* 0x080fe6000000180c */
[----:B------:R3:W3:Y:S05]  /*e420*/  MUFU.EX2 R84, R165 ;  /* 0x000000a500547308 */ /* 0x0006ea0000000800 */
[C---:B------:R-:W-:Y:S05]  /*e430*/  HMMA.16816.F32 R16, R76.reuse, R86, R16 ;  /* 0x000000564c10723c */ /* 0x040fea0000001810 */
[----:B------:R-:W-:Y:S03]  /*e440*/  MUFU.EX2 R87, R132 ;  /* 0x0000008400577308 */ /* 0x000fe60000000800 */
[-C--:B-1----:R-:W-:Y:S01]  /*e450*/  HMMA.16816.F32 R20, R76, R88.reuse, R20 ;  /* 0x000000584c14723c */ /* 0x082fe20000001814 */
[----:B----4-:R-:W-:Y:S06]  /*e460*/  LDSM.16.MT88.4 R148, [R228+0x3000] ;  /* 0x00300000e494783b */ /* 0x010fec0000004200 */
[----:B------:R1:W4:Y:S01]  /*e470*/  MUFU.EX2 R86, R135 ;  /* 0x0000008700567308 */ /* 0x0003220000000800 */
[C---:B------:R-:W-:Y:S01]  /*e480*/  HMMA.16816.F32 R24, R80.reuse, R88, R24 ;  /* 0x000000585018723c */ /* 0x040fe20000001818 */
[----:B---3--:R-:W-:Y:S03]  /*e490*/  LDSM.16.MT88.4 R164, [R225+0x3000] ;  /* 0x00300000e1a4783b */ /* 0x008fe60000004200 */
[----:B------:R-:W-:Y:S02]  /*e4a0*/  F2FP.PACK_AB R178, R84, R85 ;  /* 0x0000005554b2723e */ /* 0x000fe400000000ff */
[----:B--2---:R-:W-:Y:S02]  /*e4b0*/  ISETP.GT.AND P0, PT, R204, R191, PT ;  /* 0x000000bfcc00720c */ /* 0x004fe40003f04270 */
[-C--:B------:R-:W-:Y:S04]  /*e4c0*/  HMMA.16816.F32 R28, R80, R90.reuse, R28 ;  /* 0x0000005a501c723c */ /* 0x080fe8000000181c */
[----:B------:R-:W-:Y:S04]  /*e4d0*/  MOV R204, R242 ;  /* 0x000000f200cc7202 */ /* 0x000fe80000000f00 */
[C---:B------:R-:W-:Y:S01]  /*e4e0*/  HMMA.16816.F32 R32, R76.reuse, R90, R32 ;  /* 0x0000005a4c20723c */ /* 0x040fe20000001820 */
[----:B-1----:R-:W1:Y:S07]  /*e4f0*/  LDSM.16.MT88.4 R132, [R224+0x3000] ;  /* 0x00300000e084783b */ /* 0x002e6e0000004200 */
[-C--:B------:R-:W-:Y:S04]  /*e500*/  HMMA.16816.F32 R36, R76, R92.reuse, R36 ;  /* 0x0000005c4c24723c */ /* 0x080fe80000001824 */
[----:B----4-:R-:W-:Y:S04]  /*e510*/  F2FP.PACK_AB R177, R86, R87 ;  /* 0x0000005756b1723e */ /* 0x010fe800000000ff */
[C---:B------:R-:W-:Y:S08]  /*e520*/  HMMA.16816.F32 R40, R80.reuse, R92, R40 ;  /* 0x0000005c5028723c */ /* 0x040ff00000001828 */
[-C--:B------:R-:W-:Y:S08]  /*e530*/  HMMA.16816.F32 R44, R80, R94.reuse, R44 ;  /* 0x0000005e502c723c */ /* 0x080ff0000000182c */
[C---:B------:R-:W-:Y:S08]  /*e540*/  HMMA.16816.F32 R48, R76.reuse, R94, R48 ;  /* 0x0000005e4c30723c */ /* 0x040ff00000001830 */
[-C--:B------:R-:W-:Y:S08]  /*e550*/  HMMA.16816.F32 R52, R76, R96.reuse, R52 ;  /* 0x000000604c34723c */ /* 0x080ff00000001834 */
[C---:B------:R-:W-:Y:S08]  /*e560*/  HMMA.16816.F32 R56, R80.reuse, R96, R56 ;  /* 0x000000605038723c */ /* 0x040ff00000001838 */
[-C--:B------:R-:W-:Y:S08]  /*e570*/  HMMA.16816.F32 R60, R80, R98.reuse, R60 ;  /* 0x00000062503c723c */ /* 0x080ff0000000183c */
[----:B------:R-:W-:Y:S08]  /*e580*/  HMMA.16816.F32 R64, R76, R98, R64 ;  /* 0x000000624c40723c */ /* 0x000ff00000001840 */
[-C--:B-1----:R-:W-:Y:S01]  /*e590*/  HMMA.16816.F32 R120, R180, R132.reuse, R4 ;  /* 0x00000084b478723c */ /* 0x082fe20000001804 */
[----:B------:R-:W1:Y:S07]  /*e5a0*/  LDSM.16.MT88.4 R4, [R227+0x3000] ;  /* 0x00300000e304783b */ /* 0x000e6e0000004200 */
[C---:B------:R-:W-:Y:S07]  /*e5b0*/  HMMA.16816.F32 R124, R176.reuse, R132, R8 ;  /* 0x00000084b07c723c */ /* 0x040fee0000001808 */
[----:B------:R-:W-:Y:S01]  /*e5c0*/  FADD.FTZ R11, R244, R3 ;  /* 0x00000003f40b7221 */ /* 0x000fe20000010000 */
[-C--:B------:R-:W-:Y:S04]  /*e5d0*/  HMMA.16816.F32 R128, R176, R134.reuse, R12 ;  /* 0x00000086b080723c */ /* 0x080fe8000000180c */
        /* <DEDUP_REMOVED lines=79> */
[----:B------:R-:W-:Y:S01]  /*ead0*/  FADD.FTZ R0, R74, R0 ;  /* 0x000000004a007221 */ /* 0x000fe20000010000 */
[----:B------:R1:W-:Y:S04]  /*eae0*/  STL [R1+0x14], R3 ;  /* 0x0000140301007387 */ /* 0x0003e80000100800 */
[----:B------:R2:W-:Y:S04]  /*eaf0*/  STL [R1+0x18], R2 ;  /* 0x0000180201007387 */ /* 0x0005e80000100800 */
[----:B------:R2:W-:Y:S01]  /*eb00*/  STL [R1+0x1c], R0 ;  /* 0x00001c0001007387 */ /* 0x0005e20000100800 */
[----:B-1----:R-:W-:Y:S01]  /*eb10*/  IMAD.MOV.U32 R3, RZ, RZ, R73 ;  /* 0x000000ffff037224 */ /* 0x002fe200078e0049 */
[----:B------:R-:W-:-:S05]  /*eb20*/  @P0 BRA `(.L_x_1141) ;  /* 0xffff9b2000000947 */ /* 0x000fca000383ffff */
.L_x_1140:
[----:B-12---:R-:W2:Y:S02]  /*eb30*/  LDL R0, [R1+0x20] ;  /* 0x0000200001007983 */ /* 0x006ea40000100800 */
[----:B--2---:R-:W-:-:S13]  /*eb40*/  ISETP.GE.AND P0, PT, R242, R0, PT ;  /* 0x00000000f200720c */ /* 0x004fda0003f06270 */
[----:B------:R-:W-:Y:S05]  /*eb50*/  @!P0 BRA `(.L_x_1142) ;  /* 0x000055b000008947 */ /* 0x000fea0003800000 */
[----:B------:R-:W-:Y:S01]  /*eb60*/  IMAD.MOV.U32 R3, RZ, RZ, R72 ;  /* 0x000000ffff037224 */ /* 0x000fe200078e0048 */
[----:B------:R-:W-:Y:S01]  /*eb70*/  MOV R117, R70 ;  /* 0x0000004600757202 */ /* 0x000fe20000000f00 */
[----:B------:R-:W-:Y:S01]  /*eb80*/  IMAD.MOV.U32 R2, RZ, RZ, R73 ;  /* 0x000000ffff027224 */ /* 0x000fe200078e0049 */
[----:B------:R-:W-:Y:S02]  /*eb90*/  MOV R116, R71 ;  /* 0x0000004700747202 */ /* 0x000fe40000000f00 */
.L_x_1143:
[----:B--2---:R-:W2:Y:S01]  /*eba0*/  LDL R76, [R1+0x3c] ;  /* 0x00003c00014c7983 */ /* 0x004ea20000100800 */
[----:B------:R-:W-:Y:S04]  /*ebb0*/  DEPBAR.LE SB0, 0x0 ;  /* 0x000080000000791a */ /* 0x000fe80000000000 */
[----:B------:R-:W3:Y:S01]  /*ebc0*/  LDL.64 R74, [R1+0x30] ;  /* 0x00003000014a7983 */ /* 0x000ee20000100a00 */
[----:B------:R-:W-:Y:S01]  /*ebd0*/  WARPSYNC 0xffffffff ;  /* 0xffffffff00007948 */ /* 0x000fe20003800000 */
[----:B------:R-:W-:Y:S01]  /*ebe0*/  SHF.R.S32.HI R0, RZ, 0x1f, R242 ;  /* 0x0000001fff007819 */ /* 0x000fe200000114f2 */
[----:B------:R-:W-:Y:S01]  /*ebf0*/  IMAD.WIDE.U32 R72, R242, c[0x0][0x208], RZ ;  /* 0x00008200f2487a25 */ /* 0x000fe200078e00ff */
[----:B------:R-:W-:Y:S02]  /*ec00*/  MOV R78, c[0x0][0x208] ;  /* 0x00008200004e7a02 */ /* 0x000fe40000000f00 */
[----:B------:R-:W-:Y:S01]  /*ec10*/  BAR.SYNC.DEFER_BLOCKING 0x0 ;  /* 0x0000000000007b1d */ /* 0x000fe20000010000 */
[----:B------:R-:W-:Y:S01]  /*ec20*/  IMAD R0, R0, c[0x0][0x208], RZ ;  /* 0x0000820000007a24 */ /* 0x000fe200078e02ff */
[----:B------:R-:W-:Y:S02]  /*ec30*/  SHF.L.U32 R104, R78, 0x5, RZ ;  /* 0x000000054e687819 */ /* 0x000fe400000006ff */
[----:B------:R-:W-:Y:S01]  /*ec40*/  MOV R246, 0x5 ;  /* 0x0000000500f67802 */ /* 0x000fe20000000f00 */
[----:B------:R-:W-:Y:S03]  /*ec50*/  IMAD R0, R242, c[0x0][0x20c], R0 ;  /* 0x00008300f2007a24 */ /* 0x000fe600078e0200 */
[----:B-----5:R-:W-:Y:S02]  /*ec60*/  STL [R1+0x70], R230 ;  /* 0x000070e601007387 */ /* 0x020fe40000100800 */
[----:B------:R-:W-:Y:S02]  /*ec70*/  IADD3 R0, R73, R0, RZ ;  /* 0x0000000049007210 */ /* 0x000fe40007ffe0ff */
[----:B------:R-:W-:Y:S03]  /*ec80*/  STL [R1+0x74], R119 ;  /* 0x0000747701007387 */ /* 0x000fe60000100800 */
[----:B------:R-:W-:Y:S01]  /*ec90*/  IMAD R0, R0, 0x70, RZ ;  /* 0x0000007000007824 */ /* 0x000fe200078e02ff */
[----:B------:R-:W-:Y:S04]  /*eca0*/  STL [R1+0x78], R234 ;  /* 0x000078ea01007387 */ /* 0x000fe80000100800 */
[----:B------:R-:W-:Y:S04]  /*ecb0*/  STL [R1+0x7c], R233 ;  /* 0x00007ce901007387 */ /* 0x000fe80000100800 */
[----:B------:R-:W-:Y:S08]  /*ecc0*/  LDSM.16.M88.4 R112, [R230] ;  /* 0x00000000e670783b */ /* 0x000ff00000000200 */
[----:B------:R-:W1:Y:S08]  /*ecd0*/  LDSM.16.M88.4 R16, [R119] ;  /* 0x000000007710783b */ /* 0x000e700000000200 */
[----:B------:R-:W4:Y:S08]  /*ece0*/  LDSM.16.M88.4 R108, [R230+0x2000] ;  /* 0x00200000e66c783b */ /* 0x000f300000000200 */
[----:B------:R-:W1:Y:S08]  /*ecf0*/  LDSM.16.M88.4 R32, [R119+0x800] ;  /* 0x000800007720783b */ /* 0x000e700000000200 */
[----:B------:R-:W1:Y:S08]  /*ed00*/  LDSM.16.M88.4 R48, [R119+0x1000] ;  /* 0x001000007730783b */ /* 0x000e700000000200 */
        /* <DEDUP_REMOVED lines=9> */
[----:B------:R-:W1:Y:S08]  /*eda0*/  LDSM.16.M88.4 R208, [R238] ;  /* 0x00000000eed0783b */ /* 0x000e700000000200 */
[----:B------:R-:W2:Y:S08]  /*edb0*/  LDSM.16.M88.4 R212, [R237] ;  /* 0x00000000edd4783b */ /* 0x000eb00000000200 */
[----:B------:R-:W2:Y:S08]  /*edc0*/  LDSM.16.M88.4 R216, [R236] ;  /* 0x00000000ecd8783b */ /* 0x000eb00000000200 */
[----:B------:R-:W2:Y:S08]  /*edd0*/  LDSM.16.M88.4 R220, [R235] ;  /* 0x00000000ebdc783b */ /* 0x000eb00000000200 */
[----:B------:R-:W-:Y:S04]  /*ede0*/  STL [R1+0x80], R240 ;  /* 0x000080f001007387 */ /* 0x000fe80000100800 */
[----:B------:R-:W-:Y:S04]  /*edf0*/  STL [R1+0x84], R239 ;  /* 0x000084ef01007387 */ /* 0x000fe80000100800 */
[----:B------:R-:W-:Y:S01]  /*ee00*/  STL [R1+0x88], R238 ;  /* 0x000088ee01007387 */ /* 0x000fe20000100800 */
[-C--:B-1----:R-:W-:Y:S08]  /*ee10*/  HMMA.16816.F32 R4, R112, R16.reuse, RZ ;  /* 0x000000107004723c */ /* 0x082ff000000018ff */
[C---:B----4-:R-:W-:Y:S08]  /*ee20*/  HMMA.16816.F32 R8, R108.reuse, R16, RZ ;  /* 0x000000106c08723c */ /* 0x050ff000000018ff */
        /* <DEDUP_REMOVED lines=11> */
[C---:B------:R-:W-:Y:S04]  /*eee0*/  HMMA.16816.F32 R56, R108.reuse, R64, RZ ;  /* 0x000000406c38723c */ /* 0x040fe800000018ff */
[----:B--2---:R-:W-:Y:S04]  /*eef0*/  MOV R77, R76 ;  /* 0x0000004c004d7202 */ /* 0x004fe80000000f00 */
[-C--:B------:R-:W-:Y:S01]  /*ef00*/  HMMA.16816.F32 R60, R108, R66.reuse, RZ ;  /* 0x000000426c3c723c */ /* 0x080fe200000018ff */
[----:B---3--:R-:W-:Y:S07]  /*ef10*/  MOV R76, R74 ;  /* 0x0000004a004c7202 */ /* 0x008fee0000000f00 */
[C---:B------:R-:W-:Y:S04]  /*ef20*/  HMMA.16816.F32 R64, R112.reuse, R66, RZ ;  /* 0x000000427040723c */ /* 0x040fe800000018ff */
[----:B------:R-:W-:Y:S04]  /*ef30*/  IMAD.WIDE.U32 R76, R72, 0x70, R76 ;  /* 0x00000070484c7825 */ /* 0x000fe800078e004c */
[-C--:B------:R-:W-:Y:S01]  /*ef40*/  HMMA.16816.F32 R68, R112, R80.reuse, RZ ;  /* 0x000000507044723c */ /* 0x080fe200000018ff */
[----:B------:R-:W-:Y:S03]  /*ef50*/  LEA R90, P0, R76, c[0x0][0x1f8], 0x1 ;  /* 0x00007e004c5a7a11 */ /* 0x000fe600078008ff */
[----:B------:R-:W-:Y:S02]  /*ef60*/  IADD3 R0, R77, R0, RZ ;  /* 0x000000004d007210 */ /* 0x000fe40007ffe0ff */
[----:B------:R-:W-:Y:S02]  /*ef70*/  IADD3 R88, P1, R90, R104, RZ ;  /* 0x000000685a587210 */ /* 0x000fe40007f3e0ff */
[----:B------:R-:W-:Y:S01]  /*ef80*/  LEA.HI.X R91, R76, c[0x0][0x1fc], R0, 0x1, P0 ;  /* 0x00007f004c5b7a11 */ /* 0x000fe200000f0c00 */
[C---:B------:R-:W-:Y:S03]  /*ef90*/  HMMA.16816.F32 R72, R108.reuse, R80, RZ ;  /* 0x000000506c48723c */ /* 0x040fe600000018ff */
[----:B------:R-:W-:Y:S01]  /*efa0*/  SHF.L.U64.HI R0, R78, R246, c[0x0][0x20c] ;  /* 0x000083004e007619 */ /* 0x000fe200000102f6 */
[----:B------:R-:W-:Y:S01]  /*efb0*/  @!PT LDS RZ, [RZ] ;  /* 0x00000000fffff984 */ /* 0x000fe20000000800 */
[----:B------:R-:W-:Y:S01]  /*efc0*/  @!PT LDS RZ, [RZ] ;  /* 0x00000000fffff984 */ /* 0x000fe20000000800 */
[----:B------:R-:W-:Y:S01]  /*efd0*/  @!PT LDS RZ, [RZ] ;  /* 0x00000000fffff984 */ /* 0x000fe20000000800 */
[----:B------:R1:W-:Y:S01]  /*efe0*/  LDGSTS.E.BYPASS.LTC128B.128 [R241+0x100], [R90.64], !P6 ;  /* 0x001000005af17fae */ /* 0x0003e2000f101d48 */
[----:B------:R-:W-:Y:S02]  /*eff0*/  IADD3 R94, P0, R88, R104, RZ ;  /* 0x00000068585e7210 */ /* 0x000fe40007f1e0ff */
[----:B------:R-:W-:Y:S01]  /*f000*/  IADD3.X R89, R91, R0, RZ, P1, !PT ;  /* 0x000000005b597210 */ /* 0x000fe20000ffe4ff */
[-C--:B------:R-:W-:Y:S01]  /*f010*/  HMMA.16816.F32 R76, R108, R82.reuse, RZ ;  /* 0x000000526c4c723c */ /* 0x080fe200000018ff */
[----:B------:R-:W-:Y:S03]  /*f020*/  IADD3 R92, P1, R94, R104, RZ ;  /* 0x000000685e5c7210 */ /* 0x000fe60007f3e0ff */
[----:B------:R1:W-:Y:S01]  /*f030*/  LDGSTS.E.BYPASS.LTC128B.128 [R241+0x900], [R88.64], !P6 ;  /* 0x0090000058f17fae */ /* 0x0003e2000f101d48 */
[----:B------:R-:W-:Y:S02]  /*f040*/  IADD3.X R95, R89, R0, RZ, P0, !PT ;  /* 0x00000000595f7210 */ /* 0x000fe400007fe4ff */
[----:B------:R-:W-:Y:S01]  /*f050*/  IADD3 R102, P0, R92, R104, RZ ;  /* 0x000000685c667210 */ /* 0x000fe20007f1e0ff */
[C---:B------:R-:W-:Y:S04]  /*f060*/  HMMA.16816.F32 R80, R112.reuse, R82, RZ ;  /* 0x000000527050723c */ /* 0x040fe800000018ff */
[----:B------:R2:W-:Y:S01]  /*f070*/  LDGSTS.E.BYPASS.LTC128B.128 [R241+0x1100], [R94.64], !P6 ;  /* 0x011000005ef17fae */ /* 0x0005e2000f101d48 */
[-C--:B------:R-:W-:Y:S03]  /*f080*/  IADD3.X R93, R95, R0.reuse, RZ, P1, !PT ;  /* 0x000000005f5d7210 */ /* 0x080fe60000ffe4ff */
[-C--:B------:R-:W-:Y:S01]  /*f090*/  HMMA.16816.F32 R84, R112, R96.reuse, RZ ;  /* 0x000000607054723c */ /* 0x080fe200000018ff */
[----:B------:R-:W-:Y:S03]  /*f0a0*/  IADD3.X R103, R93, R0, RZ, P0, !PT ;  /* 0x000000005d677210 */ /* 0x000fe600007fe4ff */
[----:B------:R2:W-:Y:S01]  /*f0b0*/  LDGSTS.E.BYPASS.LTC128B.128 [R241+0x1900], [R92.64], !P6 ;  /* 0x019000005cf17fae */ /* 0x0005e2000f101d48 */
[----:B------:R-:W-:Y:S04]  /*f0c0*/  IADD3 R100, P0, R102, R104, RZ ;  /* 0x0000006866647210 */ /* 0x000fe80007f1e0ff */
[----:B------:R-:W-:Y:S03]  /*f0d0*/  IADD3.X R101, R103, R0, RZ, P0, !PT ;  /* 0x0000000067657210 */ /* 0x000fe600007fe4ff */
[----:B------:R3:W-:Y:S01]  /*f0e0*/  LDGSTS.E.BYPASS.LTC128B.128 [R241+0x2100], [R102.64], !P6 ;  /* 0x0210000066f17fae */ /* 0x0007e2000f101d48 */
[C---:B-1----:R-:W-:Y:S07]  /*f0f0*/  HMMA.16816.F32 R88, R108.reuse, R96, RZ ;  /* 0x000000606c58723c */ /* 0x042fee00000018ff */
[----:B------:R1:W-:Y:S01]  /*f100*/  LDGSTS.E.BYPASS.LTC128B.128 [R241+0x2900], [R100.64], !P6 ;  /* 0x0290000064f17fae */ /* 0x0003e2000f101d48 */
[-C--:B--2---:R-:W-:Y:S01]  /*f110*/  HMMA.16816.F32 R92, R108, R98.reuse, RZ ;  /* 0x000000626c5c723c */ /* 0x084fe200000018ff */
[----:B---3--:R-:W-:Y:S07]  /*f120*/  IADD3 R102, P0, R100, R104, RZ ;  /* 0x0000006864667210 */ /* 0x008fee0007f1e0ff */
[C---:B------:R-:W-:Y:S04]  /*f130*/  HMMA.16816.F32 R96, R112.reuse, R98, RZ ;  /* 0x000000627060723c */ /* 0x040fe800000018ff */
[----:B------:R-:W-:Y:S05]  /*f140*/  IADD3.X R103, R101, R0, RZ, P0, !PT ;  /* 0x0000000065677210 */ /* 0x000fea00007fe4ff */
[----:B------:R1:W-:Y:S08]  /*f150*/  LDGSTS.E.BYPASS.LTC128B.128 [R241+0x3100], [R102.64], !P6 ;  /* 0x0310000066f17fae */ /* 0x0003f0000f101d48 */
[----:B------:R-:W0:Y:S01]  /*f160*/  LDGDEPBAR ;  /* 0x00000000000079af */ /* 0x000e220000000000 */
[-C--:B-1----:R-:W-:Y:S08]  /*f170*/  HMMA.16816.F32 R100, R112, R184.reuse, RZ ;  /* 0x000000b87064723c */ /* 0x082ff000000018ff */
[C---:B------:R-:W-:Y:S08]  /*f180*/  HMMA.16816.F32 R104, R108.reuse, R184, RZ ;  /* 0x000000b86c68723c */ /* 0x040ff000000018ff */
[-C--:B------:R-:W-:Y:S08]  /*f190*/  HMMA.16816.F32 R108, R108, R186.reuse, RZ ;  /* 0x000000ba6c6c723c */ /* 0x080ff000000018ff */
[----:B------:R-:W-:Y:S01]  /*f1a0*/  HMMA.16816.F32 R112, R112, R186, RZ ;  /* 0x000000ba7070723c */ /* 0x000fe200000018ff */
[----:B------:R-:W-:Y:S07]  /*f1b0*/  LDSM.16.M88.4 R184, [R231] ;  /* 0x00000000e7b8783b */ /* 0x000fee0000000200 */
[-C--:B------:R-:W-:Y:S08]  /*f1c0*/  HMMA.16816.F32 R4, R188, R192.reuse, R4 ;  /* 0x000000c0bc04723c */ /* 0x080ff00000001804 */
[C---:B------:R-:W-:Y:S08]  /*f1d0*/  HMMA.16816.F32 R8, R196.reuse, R192, R8 ;  /* 0x000000c0c408723c */ /* 0x040ff00000001808 */
[-C--:B------:R-:W-:Y:S08]  /*f1e0*/  HMMA.16816.F32 R12, R196, R194.reuse, R12 ;  /* 0x000000c2c40c723c */ /* 0x080ff0000000180c */
[C---:B------:R-:W-:Y:S01]  /*f1f0*/  HMMA.16816.F32 R16, R188.reuse, R194, R16 ;  /* 0x000000c2bc10723c */ /* 0x040fe20000001810 */
[----:B------:R-:W1:Y:S07]  /*f200*/  LDSM.16.M88.4 R192, [R229] ;  /* 0x00000000e5c0783b */ /* 0x000e6e0000000200 */
        /* <DEDUP_REMOVED lines=14> */
[----:B------:R-:W4:Y:S07]  /*f2f0*/  LDSM.16.M88.4 R208, [R229+0x1000] ;  /* 0x00100000e5d0783b */ /* 0x000f2e0000000200 */
[-C--:B------:R-:W-:Y:S08]  /*f300*/  HMMA.16816.F32 R68, R188, R212.reuse, R68 ;  /* 0x000000d4bc44723c */ /* 0x080ff00000001844 */
[C---:B------:R-:W-:Y:S08]  /*f310*/  HMMA.16816.F32 R72, R196.reuse, R212, R72 ;  /* 0x000000d4c448723c */ /* 0x040ff00000001848 */
[-C--:B------:R-:W-:Y:S08]  /*f320*/  HMMA.16816.F32 R76, R196, R214.reuse, R76 ;  /* 0x000000d6c44c723c */ /* 0x080ff0000000184c */
[C---:B------:R-:W-:Y:S01]  /*f330*/  HMMA.16816.F32 R80, R188.reuse, R214, R80 ;  /* 0x000000d6bc50723c */ /* 0x040fe20000001850 */
[----:B------:R-:W-:Y:S07]  /*f340*/  LDSM.16.M88.4 R212, [R232] ;  /* 0x00000000e8d4783b */ /* 0x000fee0000000200 */
        /* <DEDUP_REMOVED lines=24> */
[C---:B------:R-:W-:Y:S08]  /*f4d0*/  HMMA.16816.F32 R48, R184.reuse, R210, R48 ;  /* 0x000000d2b830723c */ /* 0x040ff00000001830 */
[-C--:B------:R-:W-:Y:S08]  /*f4e0*/  HMMA.16816.F32 R52, R184, R188.reuse, R52 ;  /* 0x000000bcb834723c */ /* 0x080ff00000001834 */
[C---:B------:R-:W-:Y:S08]  /*f4f0*/  HMMA.16816.F32 R56, R200.reuse, R188, R56 ;  /* 0x000000bcc838723c */ /* 0x040ff00000001838 */
[-C--:B------:R-:W-:Y:S08]  /*f500*/  HMMA.16816.F32 R60, R200, R190.reuse, R60 ;  /* 0x000000bec83c723c */ /* 0x080ff0000000183c */
[C---:B------:R-:W-:Y:S01]  /*f510*/  HMMA.16816.F32 R64, R184.reuse, R190, R64 ;  /* 0x000000beb840723c */ /* 0x040fe20000001840 */
[----:B------:R-:W3:Y:S07]  /*f520*/  LDSM.16.M88.4 R188, [R232+0x2000] ;  /* 0x00200000e8bc783b */ /* 0x000eee0000000200 */
        /* <DEDUP_REMOVED lines=11> */
[----:B------:R-:W-:Y:S08]  /*f5e0*/  HMMA.16816.F32 R112, R184, R206, R112 ;  /* 0x000000ceb870723c */ /* 0x000ff00000001870 */
[-C--:B------:R-:W-:Y:S08]  /*f5f0*/  HMMA.16816.F32 R4, R212, R216.reuse, R4 ;  /* 0x000000d8d404723c */ /* 0x080ff00000001804 */
        /* <DEDUP_REMOVED lines=23> */
[----:B------:R-:W-:Y:S09]  /*f770*/  FMUL.FTZ R19, R19, c[0x0][0x320] ;  /* 0x0000c80013137a20 */ /* 0x000ff20000410000 */
[----:B------:R1:W-:Y:S10]  /*f780*/  MUFU.TANH R185, R7 ;  /* 0x0000000700b97308 */ /* 0x0003f40000002400 */
[----:B------:R-:W-:Y:S10]  /*f790*/  MUFU.TANH R13, R13 ;  /* 0x0000000d000d7308 */ /* 0x000ff40000002400 */
[----:B------:R-:W3:Y:S01]  /*f7a0*/  MUFU.TANH R193, R8 ;  /* 0x0000000800c17308 */ /* 0x000ee20000002400 */
[----:B-1----:R-:W1:Y:S09]  /*f7b0*/  LDSM.16.M88.4 R4, [R226+0x800] ;  /* 0x00080000e204783b */ /* 0x002e720000000200 */
[----:B------:R-:W-:Y:S10]  /*f7c0*/  MUFU.TANH R14, R14 ;  /* 0x0000000e000e7308 */ /* 0x000ff40000002400 */
[----:B------:R-:W4:Y:S10]  /*f7d0*/  MUFU.TANH R192, R9 ;  /* 0x0000000900c07308 */ /* 0x000f340000002400 */
[----:B------:R-:W-:Y:S10]  /*f7e0*/  MUFU.TANH R15, R15 ;  /* 0x0000000f000f7308 */ /* 0x000ff40000002400 */
[----:B------:R-:W-:Y:S01]  /*f7f0*/  MUFU.TANH R195, R10 ;  /* 0x0000000a00c37308 */ /* 0x000fe20000002400 */
[-C--:B-1----:R-:W-:Y:S09]  /*f800*/  HMMA.16816.F32 R20, R212, R4.reuse, R20 ;  /* 0x00000004d414723c */ /* 0x082ff20000001814 */
[----:B------:R1:W-:Y:S01]  /*f810*/  MUFU.TANH R194, R11 ;  /* 0x0000000b00c27308 */ /* 0x0003e20000002400 */
[C---:B------:R-:W-:Y:S09]  /*f820*/  HMMA.16816.F32 R24, R188.reuse, R4, R24 ;  /* 0x00000004bc18723c */ /* 0x040ff20000001818 */
[----:B------:R-:W2:Y:S01]  /*f830*/  MUFU.TANH R18, R18 ;  /* 0x0000001200127308 */ /* 0x000ea20000002400 */
[-C--:B------:R-:W-:Y:S04]  /*f840*/  HMMA.16816.F32 R28, R188, R6.reuse, R28 ;  /* 0x00000006bc1c723c */ /* 0x080fe8000000181c */
[----:B------:R-:W-:Y:S04]  /*f850*/  FMUL.FTZ R22, R22, c[0x0][0x320] ;  /* 0x0000c80016167a20 */ /* 0x000fe80000410000 */
[C---:B------:R-:W-:Y:S01]  /*f860*/  HMMA.16816.F32 R32, R212.reuse, R6, R32 ;  /* 0x00000006d420723c */ /* 0x040fe20000001820 */
[----:B------:R-:W-:Y:S01]  /*f870*/  MUFU.TANH R16, R16 ;  /* 0x0000001000107308 */ /* 0x000fe20000002400 */
[----:B------:R-:W-:Y:S02]  /*f880*/  LDSM.16.M88.4 R4, [R226+0x1800] ;  /* 0x00180000e204783b */ /* 0x000fe40000000200 */
[----:B------:R-:W-:Y:S02]  /*f890*/  FMUL.FTZ R20, R20, c[0x0][0x320] ;  /* 0x0000c80014147a20 */ /* 0x000fe40000410000 */
[----:B------:R-:W-:Y:S02]  /*f8a0*/  FMUL.FTZ R23, R23, c[0x0][0x320] ;  /* 0x0000c80017177a20 */ /* 0x000fe40000410000 */
[----:B------:R-:W-:Y:S02]  /*f8b0*/  FMUL.FTZ R21, R21, c[0x0][0x320] ;  /* 0x0000c80015157a20 */ /* 0x000fe40000410000 */
[----:B-1----:R-:W1:Y:S01]  /*f8c0*/  LDSM.16.M88.4 R8, [R226+0x1000] ;  /* 0x00100000e208783b */ /* 0x002e620000000200 */
        /* <DEDUP_REMOVED lines=14> */
[----:B------:R-:W-:Y:S07]  /*f9b0*/  FMUL.FTZ R34, R34, c[0x0][0x320] ;  /* 0x0000c80022227a20 */ /* 0x000fee0000410000 */
[----:B------:R-:W-:Y:S01]  /*f9c0*/  MUFU.TANH R30, R30 ;  /* 0x0000001e001e7308 */ /* 0x000fe20000002400 */
[-C--:B-1----:R-:W-:Y:S09]  /*f9d0*/  HMMA.16816.F32 R36, R212, R8.reuse, R36 ;  /* 0x00000008d424723c */ /* 0x082ff20000001824 */
[----:B------:R-:W1:Y:S01]  /*f9e0*/  MUFU.TANH R22, R22 ;  /* 0x0000001600167308 */ /* 0x000e620000002400 */
[C---:B------:R-:W-:Y:S09]  /*f9f0*/  HMMA.16816.F32 R40, R188.reuse, R8, R40 ;  /* 0x00000008bc28723c */ /* 0x040ff20000001828 */
[----:B------:R-:W-:Y:S01]  /*fa00*/  MUFU.TANH R20, R20 ;  /* 0x0000001400147308 */ /* 0x000fe20000002400 */
[-C--:B------:R-:W-:Y:S09]  /*fa10*/  HMMA.16816.F32 R44, R188, R10.reuse, R44 ;  /* 0x0000000abc2c723c */ /* 0x080ff2000000182c */
[----:B------:R-:W1:Y:S01]  /*fa20*/  MUFU.TANH R23, R23 ;  /* 0x0000001700177308 */ /* 0x000e620000002400 */
[C---:B------:R-:W-:Y:S01]  /*fa30*/  HMMA.16816.F32 R48, R212.reuse, R10, R48 ;  /* 0x0000000ad430723c */ /* 0x040fe20000001830 */
[----:B------:R-:W1:Y:S03]  /*fa40*/  LDSM.16.M88.4 R8, [R226+0x2000] ;  /* 0x00200000e208783b */ /* 0x000e660000000200 */
[----:B------:R-:W-:Y:S02]  /*fa50*/  FMUL.FTZ R38, R38, c[0x0][0x320] ;  /* 0x0000c80026267a20 */ /* 0x000fe40000410000 */
[----:B------:R-:W-:Y:S03]  /*fa60*/  FMUL.FTZ R36, R36, c[0x0][0x320] ;  /* 0x0000c80024247a20 */ /* 0x000fe60000410000 */
[----:B------:R-:W1:Y:S01]  /*fa70*/  MUFU.TANH R24, R24 ;  /* 0x0000001800187308 */ /* 0x000e620000002400 */
[-C--:B------:R-:W-:Y:S03]  /*fa80*/  HMMA.16816.F32 R52, R212, R4.reuse, R52 ;  /* 0x00000004d434723c */ /* 0x080fe60000001834 */
[----:B------:R-:W-:Y:S02]  /*fa90*/  FMUL.FTZ R39, R39, c[0x0][0x320] ;  /* 0x0000c80027277a20 */ /* 0x000fe40000410000 */
[----:B------:R-:W-:Y:S03]  /*faa0*/  FMUL.FTZ R37, R37, c[0x0][0x320] ;  /* 0x0000c80025257a20 */ /* 0x000fe60000410000 */
[C---:B------:R-:W-:Y:S01]  /*fab0*/  HMMA.16816.F32 R56, R188.reuse, R4, R56 ;  /* 0x00000004bc38723c */ /* 0x040fe20000001838 */
[----:B------:R-:W1:Y:S03]  /*fac0*/  MUFU.TANH R21, R21 ;  /* 0x0000001500157308 */ /* 0x000e660000002400 */
[----:B------:R-:W-:Y:S02]  /*fad0*/  FMUL.FTZ R47, R47, c[0x0][0x320] ;  /* 0x0000c8002f2f7a20 */ /* 0x000fe40000410000 */
[----:B------:R-:W-:Y:S02]  /*fae0*/  FMUL.FTZ R40, R40, c[0x0][0x320] ;  /* 0x0000c80028287a20 */ /* 0x000fe40000410000 */
[-C--:B------:R-:W-:Y:S03]  /*faf0*/  HMMA.16816.F32 R60, R188, R6.reuse, R60 ;  /* 0x00000006bc3c723c */ /* 0x080fe6000000183c */
[----:B------:R-:W2:Y:S01]  /*fb00*/  MUFU.TANH R25, R25 ;  /* 0x0000001900197308 */ /* 0x000ea20000002400 */
[----:B------:R-:W-:Y:S02]  /*fb10*/  FMUL.FTZ R48, R48, c[0x0][0x320] ;  /* 0x0000c80030307a20 */ /* 0x000fe40000410000 */
[----:B------:R-:W-:Y:S02]  /*fb20*/  FMUL.FTZ R49, R49, c[0x0][0x320] ;  /* 0x0000c80031317a20 */ /* 0x000fe40000410000 */
[C---:B------:R-:W-:Y:S01]  /*fb30*/  HMMA.16816.F32 R64, R212.reuse, R6, R64 ;  /* 0x00000006d440723c */ /* 0x040fe20000001840 */
[----:B------:R-:W2:Y:S03]  /*fb40*/  LDSM.16.M88.4 R4, [R226+0x2800] ;  /* 0x00280000e204783b */ /* 0x000ea60000000200 */
[----:B------:R-:W-:Y:S01]  /*fb50*/  FMUL.FTZ R54, R54, c[0x0][0x320] ;  /* 0x0000c80036367a20 */ /* 0x000fe20000410000 */
        /* <DEDUP_REMOVED lines=11> */
[----:B------:R-:W-:Y:S01]  /*fc10*/  MUFU.TANH R28, R28 ;  /* 0x0000001c001c7308 */ /* 0x000fe20000002400 */
[-C--:B------:R-:W-:Y:S03]  /*fc20*/  HMMA.16816.F32 R76, R188, R10.reuse, R76 ;  /* 0x0000000abc4c723c */ /* 0x080fe6000000184c */
[----:B------:R-:W-:Y:S02]  /*fc30*/  FMUL.FTZ R66, R66, c[0x0][0x320] ;  /* 0x0000c80042427a20 */ /* 0x000fe40000410000 */
[----:B------:R-:W-:Y:S02]  /*fc40*/  FMUL.FTZ R64, R64, c[0x0][0x320] ;  /* 0x0000c80040407a20 */ /* 0x000fe40000410000 */
[----:B------:R-:W-:Y:S01]  /*fc50*/  FMUL.FTZ R70, R70, c[0x0][0x320] ;  /* 0x0000c80046467a20 */ /* 0x000fe20000410000 */
[C---:B------:R-:W-:Y:S01]  /*fc60*/  HMMA.16816.F32 R80, R212.reuse, R10, R80 ;  /* 0x0000000ad450723c */ /* 0x040fe20000001850 */
[----:B------:R-:W1:Y:S01]  /*fc70*/  MUFU.TANH R35, R35 ;  /* 0x0000002300237308 */ /* 0x000e620000002400 */
[----:B------:R-:W1:Y:S01]  /*fc80*/  LDSM.16.M88.4 R8, [R226+0x3000] ;  /* 0x00300000e208783b */ /* 0x000e620000000200 */
[----:B------:R-:W-:Y:S04]  /*fc90*/  DEPBAR.LE SB0, 0x0 ;  /* 0x000080000000791a */ /* 0x000fe80000000000 */
[----:B------:R-:W-:Y:S01]  /*fca0*/  FMUL.FTZ R73, R73, c[0x0][0x320] ;  /* 0x0000c80049497a20 */ /* 0x000fe20000410000 */
[-C--:B--2---:R-:W-:Y:S03]  /*fcb0*/  HMMA.16816.F32 R84, R212, R4.reuse, R84 ;  /* 0x00000004d454723c */ /* 0x084fe60000001854 */
[----:B------:R2:W-:Y:S01]  /*fcc0*/  MUFU.TANH R239, R73 ;  /* 0x0000004900ef7308 */ /* 0x0005e20000002400 */
[----:B------:R-:W-:Y:S01]  /*fcd0*/  BAR.SYNC.DEFER_BLOCKING 0x0 ;  /* 0x0000000000007b1d */ /* 0x000fe20000010000 */
[----:B------:R-:W-:Y:S02]  /*fce0*/  FMUL.FTZ R65, R65, c[0x0][0x320] ;  /* 0x0000c80041417a20 */ /* 0x000fe40000410000 */
[----:B------:R-:W-:Y:S01]  /*fcf0*/  FMUL.FTZ R71, R71, c[0x0][0x320] ;  /* 0x0000c80047477a20 */ /* 0x000fe20000410000 */
[C---:B------:R-:W-:Y:S04]  /*fd00*/  HMMA.16816.F32 R88, R188.reuse, R4, R88 ;  /* 0x00000004bc58723c */ /* 0x040fe80000001858 */
[----:B------:R-:W-:Y:S01]  /*fd10*/  FMUL.FTZ R76, R76, c[0x0][0x320] ;  /* 0x0000c8004c4c7a20 */ /* 0x000fe20000410000 */
[----:B------:R-:W1:Y:S01]  /*fd20*/  MUFU.TANH R33, R33 ;  /* 0x0000002100217308 */ /* 0x000e620000002400 */
[----:B------:R-:W-:Y:S01]  /*fd30*/  FMUL.FTZ R77, R77, c[0x0][0x320] ;  /* 0x0000c8004d4d7a20 */ /* 0x000fe20000410000 */
[----:B------:R-:W-:Y:S01]  /*fd40*/  FMNMX.FTZ R4, R186, R3, !PT ;  /* 0x00000003ba047209 */ /* 0x000fe20007810000 */
[-C--:B------:R-:W-:Y:S04]  /*fd50*/  HMMA.16816.F32 R92, R188, R6.reuse, R92 ;  /* 0x00000006bc5c723c */ /* 0x080fe8000000185c */
[----:B---3--:R-:W-:Y:S01]  /*fd60*/  FMNMX.FTZ R5, R193, R116, !PT ;  /* 0x00000074c1057209 */ /* 0x008fe20007810000 */
[----:B------:R-:W-:Y:S02]  /*fd70*/  FMUL.FTZ R80, R80, c[0x0][0x320] ;  /* 0x0000c80050507a20 */ /* 0x000fe40000410000 */
[----:B------:R-:W-:Y:S01]  /*fd80*/  MUFU.TANH R29, R29 ;  /* 0x0000001d001d7308 */ /* 0x000fe20000002400 */
[C---:B------:R-:W-:Y:S04]  /*fd90*/  HMMA.16816.F32 R96, R212.reuse, R6, R96 ;  /* 0x00000006d460723c */ /* 0x040fe80000001860 */
[----:B--2---:R-:W-:Y:S01]  /*fda0*/  FMNMX.FTZ R73, R118, R0, !PT ;  /* 0x0000000076497209 */ /* 0x004fe20007810000 */
[----:B------:R-:W-:Y:S01]  /*fdb0*/  FMUL.FTZ R81, R81, c[0x0][0x320] ;  /* 0x0000c80051517a20 */ /* 0x000fe20000410000 */
[----:B------:R-:W-:Y:S01]  /*fdc0*/  FMNMX.FTZ R0, R185, R4, !PT ;  /* 0x00000004b9007209 */ /* 0x000fe20007810000 */
[----:B------:R-:W-:Y:S01]  /*fdd0*/  FMUL.FTZ R82, R82, c[0x0][0x320] ;  /* 0x0000c80052527a20 */ /* 0x000fe20000410000 */
[----:B----4-:R-:W-:Y:S01]  /*fde0*/  FMNMX.FTZ R4, R192, R5, !PT ;  /* 0x00000005c0047209 */ /* 0x010fe20007810000 */
[----:B------:R-:W2:Y:S01]  /*fdf0*/  MUFU.TANH R38, R38 ;  /* 0x0000002600267308 */ /* 0x000ea20000002400 */
[-C--:B-1----:R-:W-:Y:S03]  /*fe00*/  HMMA.16816.F32 R100, R212, R8.reuse, R100 ;  /* 0x00000008d464723c */ /* 0x082fe60000001864 */
[----:B------:R-:W-:Y:S01]  /*fe10*/  FMNMX.FTZ R0, R18, R0, !PT ;  /* 0x0000000012007209 */ /* 0x000fe20007810000 */
[----:B------:R-:W-:Y:S01]  /*fe20*/  FMUL.FTZ R90, R90, c[0x0][0x320] ;  /* 0x0000c8005a5a7a20 */ /* 0x000fe20000410000 */
[----:B------:R-:W-:Y:S01]  /*fe30*/  FMNMX.FTZ R4, R12, R4, !PT ;  /* 0x000000040c047209 */ /* 0x000fe20007810000 */
[----:B------:R-:W-:Y:S01]  /*fe40*/  FMUL.FTZ R91, R91, c[0x0][0x320] ;  /* 0x0000c8005b5b7a20 */ /* 0x000fe20000410000 */
[----:B------:R-:W-:Y:S01]  /*fe50*/  FMNMX.FTZ R0, R19, R0, !PT ;  /* 0x0000000013007209 */ /* 0x000fe20007810000 */
[C---:B------:R-:W-:Y:S01]  /*fe60*/  HMMA.16816.F32 R104, R188.reuse, R8, R104 ;  /* 0x00000008bc68723c */ /* 0x040fe20000001868 */
[----:B------:R-:W1:Y:S03]  /*fe70*/  MUFU.TANH R36, R36 ;  /* 0x0000002400247308 */ /* 0x000e660000002400 */
[----:B------:R-:W-:Y:S01]  /*fe80*/  FMNMX.FTZ R73, R16, R73, !PT ;  /* 0x0000004910497209 */ /* 0x000fe20007810000 */
[----:B------:R-:W-:Y:S01]  /*fe90*/  FMUL.FTZ R50, R50, c[0x0][0x320] ;  /* 0x0000c80032327a20 */ /* 0x000fe20000410000 */
[----:B------:R-:W-:Y:S01]  /*fea0*/  FMNMX.FTZ R5, R22, R0, !PT ;  /* 0x0000000016057209 */ /* 0x000fe20007810000 */
[----:B------:R-:W-:Y:S01]  /*feb0*/  FMUL.FTZ R93, R93, c[0x0][0x320] ;  /* 0x0000c8005d5d7a20 */ /* 0x000fe20000410000 */
[-C--:B------:R-:W-:Y:S03]  /*fec0*/  HMMA.16816.F32 R108, R188, R10.reuse, R108 ;  /* 0x0000000abc6c723c */ /* 0x080fe6000000186c */
[----:B------:R-:W-:Y:S01]  /*fed0*/  MUFU.TANH R39, R39 ;  /* 0x0000002700277308 */ /* 0x000fe20000002400 */
[----:B------:R-:W-:Y:S01]  /*fee0*/  FMNMX.FTZ R5, R23, R5, !PT ;  /* 0x0000000517057209 */ /* 0x000fe20007810000 */
[----:B------:R-:W-:Y:S01]  /*fef0*/  FMUL.FTZ R92, R92, c[0x0][0x320] ;  /* 0x0000c8005c5c7a20 */ /* 0x000fe20000410000 */
[----:B------:R-:W-:Y:S01]  /*ff00*/  FMNMX.FTZ R4, R13, R4, !PT ;  /* 0x000000040d047209 */ /* 0x000fe20007810000 */
[----:B------:R-:W-:Y:S01]  /*ff10*/  FMUL.FTZ R83, R83, c[0x0][0x320] ;  /* 0x0000c80053537a20 */ /* 0x000fe20000410000 */
[----:B------:R-:W-:Y:S01]  /*ff20*/  HMMA.16816.F32 R112, R212, R10, R112 ;  /* 0x0000000ad470723c */ /* 0x000fe20000001870 */
[----:B------:R-:W3:Y:S03]  /*ff30*/  LDL R10, [R1+0x38] ;  /* 0x00003800010a7983 */ /* 0x000ee60000100800 */
[----:B------:R-:W-:Y:S01]  /*ff40*/  FMNMX.FTZ R73, R17, R73, !PT ;  /* 0x0000004911497209 */ /* 0x000fe20007810000 */
[----:B------:R-:W-:Y:S01]  /*ff50*/  MUFU.TANH R40, R40 ;  /* 0x0000002800287308 */ /* 0x000fe20000002400 */
[----:B------:R-:W-:Y:S01]  /*ff60*/  FMUL.FTZ R84, R84, c[0x0][0x320] ;  /* 0x0000c80054547a20 */ /* 0x000fe20000410000 */
[----:B------:R-:W-:Y:S01]  /*ff70*/  FMNMX.FTZ R0, R24, R4, !PT ;  /* 0x0000000418007209 */ /* 0x000fe20007810000 */
[----:B------:R-:W-:Y:S01]  /*ff80*/  FMUL.FTZ R86, R86, c[0x0][0x320] ;  /* 0x0000c80056567a20 */ /* 0x000fe20000410000 */
[----:B------:R-:W-:Y:S03]  /*ff90*/  FMNMX.FTZ R73, R20, R73, !PT ;  /* 0x0000004914497209 */ /* 0x000fe60007810000 */
[----:B------:R-:W-:Y:S01]  /*ffa0*/  FMUL.FTZ R87, R87, c[0x0][0x320] ;  /* 0x0000c80057577a20 */ /* 0x000fe20000410000 */
[----:B------:R-:W-:Y:S01]  /*ffb0*/  FMNMX.FTZ R73, R21, R73, !PT ;  /* 0x0000004915497209 */ /* 0x000fe20007810000 */
[----:B------:R-:W-:Y:S01]  /*ffc0*/  FMUL.FTZ R98, R98, c[0x0][0x320] ;  /* 0x0000c80062627a20 */ /* 0x000fe20000410000 */
[----:B------:R-:W4:Y:S01]  /*ffd0*/  MUFU.TANH R37, R37 ;  /* 0x0000002500257308 */ /* 0x000f220000002400 */
        /* <DEDUP_REMOVED lines=9> */
[----:B------:R-:W4:Y:S01]  /*10070*/  MUFU.TANH R50, R50 ;  /* 0x0000003200327308 */ /* 0x000f220000002400 */
[----:B------:R-:W-:Y:S01]  /*10080*/  FMNMX.FTZ R73, R33, R73, !PT ;  /* 0x0000004921497209 */ /* 0x000fe20007810000 */
[----:B------:R-:W-:Y:S01]  /*10090*/  FMUL.FTZ R96, R96, c[0x0][0x320] ;  /* 0x0000c80060607a20 */ /* 0x000fe20000410000 */
[----:B--2---:R-:W-:Y:S01]  /*100a0*/  FMNMX.FTZ R5, R38, R5, !PT ;  /* 0x0000000526057209 */ /* 0x004fe20007810000 */
[----:B------:R-:W-:Y:S01]  /*100b0*/  FMUL.FTZ R97, R97, c[0x0][0x320] ;  /* 0x0000c80061617a20 */ /* 0x000fe20000410000 */
[----:B-1----:R-:W-:Y:S01]  /*100c0*/  FMNMX.FTZ R73, R36, R73, !PT ;  /* 0x0000004924497209 */ /* 0x002fe20007810000 */
[----:B------:R-:W-:Y:S01]  /*100d0*/  FMUL.FTZ R101, R101, c[0x0][0x320] ;  /* 0x0000c80065657a20 */ /* 0x000fe20000410000 */
[----:B------:R-:W-:Y:S01]  /*100e0*/  FMNMX.FTZ R0, R28, R0, !PT ;  /* 0x000000001c007209 */ /* 0x000fe20007810000 */
[----:B------:R-:W-:Y:S02]  /*100f0*/  FMUL.FTZ R100, R100, c[0x0][0x320] ;  /* 0x0000c80064647a20 */ /* 0x000fe40000410000 */
[----:B------:R-:W1:Y:S01]  /*10100*/  MUFU.TANH R48, R48 ;  /* 0x0000003000307308 */ /* 0x000e620000002400 */
[----:B------:R-:W-:Y:S01]  /*10110*/  FMNMX.FTZ R0, R29, R0, !PT ;  /* 0x000000001d007209 */ /* 0x000fe20007810000 */
[----:B------:R-:W-:Y:S01]  /*10120*/  FMUL.FTZ R112, R112, c[0x0][0x320] ;  /* 0x0000c80070707a20 */ /* 0x000fe20000410000 */
[----:B----4-:R-:W-:Y:S01]  /*10130*/  FMNMX.FTZ R73, R37, R73, !PT ;  /* 0x0000004925497209 */ /* 0x010fe20007810000 */
[----:B------:R-:W-:Y:S01]  /*10140*/  FMUL.FTZ R95, R95, c[0x0][0x320] ;  /* 0x0000c8005f5f7a20 */ /* 0x000fe20000410000 */
[----:B------:R-:W-:Y:S01]  /*10150*/  FMNMX.FTZ R4, R40, R0, !PT ;  /* 0x0000000028047209 */ /* 0x000fe20007810000 */
[----:B------:R-:W-:Y:S01]  /*10160*/  FMUL.FTZ R94, R94, c[0x0][0x320] ;  /* 0x0000c8005e5e7a20 */ /* 0x000fe20000410000 */
[----:B------:R-:W-:Y:S01]  /*10170*/  FMNMX.FTZ R0, R39, R5, !PT ;  /* 0x0000000527007209 */ /* 0x000fe20007810000 */
[----:B------:R-:W-:Y:S02]  /*10180*/  FMUL.FTZ R106, R106, c[0x0][0x320] ;  /* 0x0000c8006a6a7a20 */ /* 0x000fe40000410000 */
[----:B------:R-:W2:Y:S01]  /*10190*/  MUFU.TANH R51, R51 ;  /* 0x0000003300337308 */ /* 0x000ea20000002400 */
[----:B------:R-:W-:Y:S01]  /*101a0*/  FMUL.FTZ R88, R88, c[0x0][0x320] ;  /* 0x0000c80058587a20 */ /* 0x000fe20000410000 */
[----:B------:R-:W-:Y:S01]  /*101b0*/  FMNMX.FTZ R5, R195, R117, !PT ;  /* 0x00000075c3057209 */ /* 0x000fe20007810000 */
[----:B------:R-:W-:Y:S01]  /*101c0*/  FMUL.FTZ R104, R104, c[0x0][0x320] ;  /* 0x0000c80068687a20 */ /* 0x000fe20000410000 */
[----:B------:R-:W-:Y:S01]  /*101d0*/  FMNMX.FTZ R0, R50, R0, !PT ;  /* 0x0000000032007209 */ /* 0x000fe20007810000 */
[----:B------:R-:W-:Y:S01]  /*101e0*/  FMUL.FTZ R105, R105, c[0x0][0x320] ;  /* 0x0000c80069697a20 */ /* 0x000fe20000410000 */
[----:B------:R-:W-:Y:S01]  /*101f0*/  FMNMX.FTZ R5, R194, R5, !PT ;  /* 0x00000005c2057209 */ /* 0x000fe20007810000 */
[----:B------:R-:W-:Y:S02]  /*10200*/  FMUL.FTZ R68, R68, c[0x0][0x320] ;  /* 0x0000c80044447a20 */ /* 0x000fe40000410000 */
[----:B------:R-:W-:Y:S01]  /*10210*/  FMUL.FTZ R69, R69, c[0x0][0x320] ;  /* 0x0000c80045457a20 */ /* 0x000fe20000410000 */
[----:B------:R-:W4:Y:S01]  /*10220*/  MUFU.TANH R49, R49 ;  /* 0x0000003100317308 */ /* 0x000f220000002400 */
[----:B------:R-:W-:Y:S01]  /*10230*/  FMNMX.FTZ R5, R14, R5, !PT ;  /* 0x000000050e057209 */ /* 0x000fe20007810000 */
[----:B------:R-:W-:Y:S01]  /*10240*/  FMUL.FTZ R114, R114, c[0x0][0x320] ;  /* 0x0000c80072727a20 */ /* 0x000fe20000410000 */
[----:B-1----:R-:W-:Y:S01]  /*10250*/  FMNMX.FTZ R73, R48, R73, !PT ;  /* 0x0000004930497209 */ /* 0x002fe20007810000 */
[----:B------:R-:W-:Y:S01]  /*10260*/  FMUL.FTZ R113, R113, c[0x0][0x320] ;  /* 0x0000c80071717a20 */ /* 0x000fe20000410000 */
[----:B------:R-:W-:Y:S01]  /*10270*/  FMNMX.FTZ R5, R15, R5, !PT ;  /* 0x000000050f057209 */ /* 0x000fe20007810000 */
[----:B------:R-:W-:Y:S02]  /*10280*/  FMUL.FTZ R59, R59, c[0x0][0x320] ;  /* 0x0000c8003b3b7a20 */ /* 0x000fe40000410000 */
[----:B------:R-:W-:Y:S02]  /*10290*/  FMUL.FTZ R62, R62, c[0x0][0x320] ;  /* 0x0000c8003e3e7a20 */ /* 0x000fe40000410000 */
[----:B------:R-:W1:Y:S01]  /*102a0*/  MUFU.TANH R202, R54 ;  /* 0x0000003600ca7308 */ /* 0x000e620000002400 */
[----:B------:R-:W-:Y:S02]  /*102b0*/  FMUL.FTZ R75, R75, c[0x0][0x320] ;  /* 0x0000c8004b4b7a20 */ /* 0x000fe40000410000 */
[----:B------:R-:W-:Y:S01]  /*102c0*/  FMUL.FTZ R107, R107, c[0x0][0x320] ;  /* 0x0000c8006b6b7a20 */ /* 0x000fe20000410000 */
[----:B--2---:R-:W-:Y:S01]  /*102d0*/  FMNMX.FTZ R0, R51, R0, !PT ;  /* 0x0000000033007209 */ /* 0x004fe20007810000 */
        /* <DEDUP_REMOVED lines=10> */
[----:B------:R-:W2:Y:S01]  /*10380*/  MUFU.TANH R47, R52 ;  /* 0x00000034002f7308 */ /* 0x000ea20000002400 */
[----:B------:R-:W-:Y:S02]  /*10390*/  FMUL.FTZ R78, R78, c[0x0][0x320] ;  /* 0x0000c8004e4e7a20 */ /* 0x000fe40000410000 */
[----:B------:R-:W-:Y:S01]  /*103a0*/  FMUL.FTZ R79, R79, c[0x0][0x320] ;  /* 0x0000c8004f4f7a20 */ /* 0x000fe20000410000 */
[----:B-1----:R-:W-:Y:S01]  /*103b0*/  FMNMX.FTZ R0, R202, R0, !PT ;  /* 0x00000000ca007209 */ /* 0x002fe20007810000 */
[----:B------:R-:W-:Y:S02]  /*103c0*/  FMUL.FTZ R41, R41, c[0x0][0x320] ;  /* 0x0000c80029297a20 */ /* 0x000fe40000410000 */
[----:B------:R-:W-:Y:S02]  /*103d0*/  FMUL.FTZ R44, R44, c[0x0][0x320] ;  /* 0x0000c8002c2c7a20 */ /* 0x000fe40000410000 */
[----:B------:R-:W-:Y:S01]  /*103e0*/  FMUL.FTZ R45, R45, c[0x0][0x320] ;  /* 0x0000c8002d2d7a20 */ /* 0x000fe20000410000 */
[----:B------:R1:W4:Y:S01]  /*103f0*/  MUFU.TANH R203, R55 ;  /* 0x0000003700cb7308 */ /* 0x0003220000002400 */
[----:B------:R-:W-:Y:S02]  /*10400*/  FMUL.FTZ R57, R57, c[0x0][0x320] ;  /* 0x0000c80039397a20 */ /* 0x000fe40000410000 */
[----:B------:R-:W-:Y:S02]  /*10410*/  FMUL.FTZ R108, R108, c[0x0][0x320] ;  /* 0x0000c8006c6c7a20 */ /* 0x000fe40000410000 */
[----:B------:R-:W-:Y:S02]  /*10420*/  FMUL.FTZ R109, R109, c[0x0][0x320] ;  /* 0x0000c8006d6d7a20 */ /* 0x000fe40000410000 */
[----:B------:R-:W-:Y:S03]  /*10430*/  FMUL.FTZ R74, R74, c[0x0][0x320] ;  /* 0x0000c8004a4a7a20 */ /* 0x000fe60000410000 */
[----:B------:R4:W4:Y:S01]  /*10440*/  MUFU.TANH R198, R53 ;  /* 0x0000003500c67308 */ /* 0x0009220000002400 */
[----:B--2---:R-:W-:Y:S09]  /*10450*/  FMNMX.FTZ R73, R47, R73, !PT ;  /* 0x000000492f497209 */ /* 0x004ff20007810000 */
[----:B------:R-:W2:Y:S01]  /*10460*/  MUFU.TANH R200, R66 ;  /* 0x0000004200c87308 */ /* 0x000ea20000002400 */
[----:B-1----:R-:W3:Y:S01]  /*10470*/  LDL.64 R54, [R1+0x28] ;  /* 0x0000280001367983 */ /* 0x002ee20000100a00 */
[----:B----4-:R-:W-:Y:S08]  /*10480*/  FMNMX.FTZ R0, R203, R0, !PT ;  /* 0x00000000cb007209 */ /* 0x010ff00007810000 */
[----:B------:R-:W-:Y:S01]  /*10490*/  MUFU.TANH R205, R56 ;  /* 0x0000003800cd7308 */ /* 0x000fe20000002400 */
[----:B------:R-:W4:Y:S01]  /*104a0*/  LDL R53, [R1+0x20] ;  /* 0x0000200001357983 */ /* 0x000f220000100800 */
[----:B------:R-:W-:Y:S08]  /*104b0*/  FMNMX.FTZ R73, R198, R73, !PT ;  /* 0x00000049c6497209 */ /* 0x000ff00007810000 */
[----:B------:R-:W1:Y:S01]  /*104c0*/  MUFU.TANH R56, R64 ;  /* 0x0000004000387308 */ /* 0x000e620000002400 */
[----:B--2---:R-:W-:Y:S09]  /*104d0*/  FMNMX.FTZ R0, R200, R0, !PT ;  /* 0x00000000c8007209 */ /* 0x004ff20007810000 */
[----:B------:R-:W2:Y:S10]  /*104e0*/  MUFU.TANH R201, R67 ;  /* 0x0000004300c97308 */ /* 0x000eb40000002400 */
[----:B------:R-:W2:Y:S01]  /*104f0*/  MUFU.TANH R197, R70 ;  /* 0x0000004600c57308 */ /* 0x000ea20000002400 */
[----:B-1----:R-:W-:Y:S09]  /*10500*/  FMNMX.FTZ R73, R56, R73, !PT ;  /* 0x0000004938497209 */ /* 0x002ff20007810000 */
[----:B------:R1:W-:Y:S01]  /*10510*/  MUFU.TANH R211, R80 ;  /* 0x0000005000d37308 */ /* 0x0003e20000002400 */
[----:B--2---:R-:W-:Y:S09]  /*10520*/  FMNMX.FTZ R0, R201, R0, !PT ;  /* 0x00000000c9007209 */ /* 0x004ff20007810000 */
[----:B------:R-:W-:Y:S10]  /*10530*/  MUFU.TANH R204, R60 ;  /* 0x0000003c00cc7308 */ /* 0x000ff40000002400 */
[----:B------:R-:W2:Y:S01]  /*10540*/  MUFU.TANH R60, R65 ;  /* 0x00000041003c7308 */ /* 0x000ea20000002400 */
[----:B-1----:R-:W-:Y:S04]  /*10550*/  MOV R80, R197 ;  /* 0x000000c500507202 */ /* 0x002fe80000000f00 */
[----:B------:R-:W-:Y:S05]  /*10560*/  FMNMX.FTZ R0, R80, R0, !PT ;  /* 0x0000000050007209 */ /* 0x000fea0007810000 */
[----:B------:R-:W1:Y:S10]  /*10570*/  MUFU.TANH R209, R71 ;  /* 0x0000004700d17308 */ /* 0x000e740000002400 */
[----:B------:R-:W-:Y:S01]  /*10580*/  MUFU.TANH R243, R90 ;  /* 0x0000005a00f37308 */ /* 0x000fe20000002400 */
[----:B--2---:R-:W-:Y:S09]  /*10590*/  FMNMX.FTZ R73, R60, R73, !PT ;  /* 0x000000493c497209 */ /* 0x004ff20007810000 */
[----:B------:R1:W-:Y:S10]  /*105a0*/  MUFU.TANH R90, R93 ;  /* 0x0000005d005a7308 */ /* 0x0003f40000002400 */
[----:B------:R-:W2:Y:S10]  /*105b0*/  MUFU.TANH R210, R68 ;  /* 0x0000004400d27308 */ /* 0x000eb40000002400 */
[----:B------:R-:W2:Y:S01]  /*105c0*/  MUFU.TANH R196, R69 ;  /* 0x0000004500c47308 */ /* 0x000ea20000002400 */
[----:B-1----:R-:W-:Y:S04]  /*105d0*/  MOV R93, R209 ;  /* 0x000000d1005d7202 */ /* 0x002fe80000000f00 */
[----:B------:R-:W-:Y:S05]  /*105e0*/  FMNMX.FTZ R0, R93, R0, !PT ;  /* 0x000000005d007209 */ /* 0x000fea0007810000 */
[----:B------:R-:W-:Y:S01]  /*105f0*/  MUFU.TANH R220, R91 ;  /* 0x0000005b00dc7308 */ /* 0x000fe20000002400 */
[----:B--2---:R-:W-:Y:S09]  /*10600*/  FMNMX.FTZ R73, R210, R73, !PT ;  /* 0x00000049d2497209 */ /* 0x004ff20007810000 */
[----:B------:R1:W-:Y:S10]  /*10610*/  MUFU.TANH R91, R92 ;  /* 0x0000005c005b7308 */ /* 0x0003f40000002400 */
[----:B------:R2:W2:Y:S10]  /*10620*/  MUFU.TANH R222, R81 ;  /* 0x0000005100de7308 */ /* 0x0004b40000002400 */
[----:B------:R-:W2:Y:S01]  /*10630*/  MUFU.TANH R238, R82 ;  /* 0x0000005200ee7308 */ /* 0x000ea20000002400 */
[----:B-1----:R-:W-:Y:S04]  /*10640*/  MOV R92, R196 ;  /* 0x000000c4005c7202 */ /* 0x002fe80000000f00 */
[----:B------:R-:W-:Y:S05]  /*10650*/  FMNMX.FTZ R73, R92, R73, !PT ;  /* 0x000000495c497209 */ /* 0x000fea0007810000 */
[----:B------:R-:W1:Y:S01]  /*10660*/  MUFU.TANH R247, R83 ;  /* 0x0000005300f77308 */ /* 0x000e620000002400 */
[----:B--2---:R-:W-:Y:S02]  /*10670*/  MOV R81, R211 ;  /* 0x000000d300517202 */ /* 0x004fe40000000f00 */
[----:B------:R-:W-:Y:S02]  /*10680*/  MOV R214, R222 ;  /* 0x000000de00d67202 */ /* 0x000fe40000000f00 */
[----:B------:R-:W-:Y:S05]  /*10690*/  FMNMX.FTZ R73, R81, R73, !PT ;  /* 0x0000004951497209 */ /* 0x000fea0007810000 */
[----:B------:R-:W2:Y:S01]  /*106a0*/  MUFU.TANH R119, R84 ;  /* 0x0000005400777308 */ /* 0x000ea20000002400 */
[----:B------:R-:W-:Y:S02]  /*106b0*/  FMNMX.FTZ R73, R214, R73, !PT ;  /* 0x00000049d6497209 */ /* 0x000fe40007810000 */
[----:B------:R-:W-:Y:S07]  /*106c0*/  FMNMX.FTZ R0, R238, R0, !PT ;  /* 0x00000000ee007209 */ /* 0x000fee0007810000 */
[----:B------:R2:W-:Y:S01]  /*106d0*/  MUFU.TANH R191, R114 ;  /* 0x0000007200bf7308 */ /* 0x0005e20000002400 */
[----:B-1----:R-:W-:Y:S09]  /*106e0*/  FMNMX.FTZ R0, R247, R0, !PT ;  /* 0x00000000f7007209 */ /* 0x002ff20007810000 */
[----:B------:R-:W1:Y:S10]  /*106f0*/  MUFU.TANH R250, R63 ;  /* 0x0000003f00fa7308 */ /* 0x000e740000002400 */
[----:B------:R1:W1:Y:S01]  /*10700*/  MUFU.TANH R63, R86 ;  /* 0x00000056003f7308 */ /* 0x0002620000002400 */
[----:B--2---:R-:W-:Y:S04]  /*10710*/  MOV R114, R119 ;  /* 0x0000007700727202 */ /* 0x004fe80000000f00 */
[----:B------:R-:W-:Y:S05]  /*10720*/  FMNMX.FTZ R73, R114, R73, !PT ;  /* 0x0000004972497209 */ /* 0x000fea0007810000 */
[----:B------:R-:W2:Y:S10]  /*10730*/  MUFU.TANH R26, R26 ;  /* 0x0000001a001a7308 */ /* 0x000eb40000002400 */
[----:B------:R-:W2:Y:S01]  /*10740*/  MUFU.TANH R249, R87 ;  /* 0x0000005700f97308 */ /* 0x000ea20000002400 */
[----:B-1----:R-:W-:Y:S02]  /*10750*/  MOV R86, R250 ;  /* 0x000000fa00567202 */ /* 0x002fe40000000f00 */
[----:B------:R-:W-:Y:S07]  /*10760*/  FMNMX.FTZ R0, R63, R0, !PT ;  /* 0x000000003f007209 */ /* 0x000fee0007810000 */
[----:B------:R-:W1:Y:S01]  /*10770*/  MUFU.TANH R187, R98 ;  /* 0x0000006200bb7308 */ /* 0x000e620000002400 */
[----:B--2---:R-:W-:Y:S04]  /*10780*/  FMNMX.FTZ R5, R26, R5, !PT ;  /* 0x000000051a057209 */ /* 0x004fe80007810000 */
[----:B------:R-:W-:Y:S05]  /*10790*/  FMNMX.FTZ R5, R27, R5, !PT ;  /* 0x000000051b057209 */ /* 0x000fea0007810000 */
[----:B------:R1:W-:Y:S01]  /*107a0*/  MUFU.TANH R217, R102 ;  /* 0x0000006600d97308 */ /* 0x0003e20000002400 */
[----:B------:R-:W-:Y:S02]  /*107b0*/  FMNMX.FTZ R5, R30, R5, !PT ;  /* 0x000000051e057209 */ /* 0x000fe40007810000 */
[----:B------:R-:W-:Y:S07]  /*107c0*/  FMNMX.FTZ R0, R249, R0, !PT ;  /* 0x00000000f9007209 */ /* 0x000fee0007810000 */
[----:B------:R-:W2:Y:S10]  /*107d0*/  MUFU.TANH R233, R85 ;  /* 0x0000005500e97308 */ /* 0x000eb40000002400 */
[----:B------:R-:W3:Y:S01]  /*107e0*/  MUFU.TANH R219, R99 ;  /* 0x0000006300db7308 */ /* 0x000ee20000002400 */
[----:B-1----:R-:W-:Y:S04]  /*107f0*/  MOV R102, R187 ;  /* 0x000000bb00667202 */ /* 0x002fe80000000f00 */
[----:B------:R-:W-:Y:S05]  /*10800*/  FMNMX.FTZ R0, R102, R0, !PT ;  /* 0x0000000066007209 */ /* 0x000fea0007810000 */
[----:B------:R3:W1:Y:S01]  /*10810*/  MUFU.TANH R234, R103 ;  /* 0x0000006700ea7308 */ /* 0x0006620000002400 */
[----:B--2---:R-:W-:Y:S09]  /*10820*/  FMNMX.FTZ R73, R233, R73, !PT ;  /* 0x00000049e9497209 */ /* 0x004ff20007810000 */
[----:B------:R-:W-:Y:S10]  /*10830*/  MUFU.TANH R85, R89 ;  /* 0x0000005900557308 */ /* 0x000ff40000002400 */
[----:B------:R-:W2:Y:S01]  /*10840*/  MUFU.TANH R89, R96 ;  /* 0x0000006000597308 */ /* 0x000ea20000002400 */
[----:B---3--:R-:W-:Y:S04]  /*10850*/  MOV R103, R219 ;  /* 0x000000db00677202 */ /* 0x008fe80000000f00 */
[----:B------:R-:W-:Y:S05]  /*10860*/  FMNMX.FTZ R0, R103, R0, !PT ;  /* 0x0000000067007209 */ /* 0x000fea0007810000 */
[----:B------:R-:W3:Y:S01]  /*10870*/  MUFU.TANH R207, R97 ;  /* 0x0000006100cf7308 */ /* 0x000ee20000002400 */
[----:B------:R-:W-:Y:S02]  /*10880*/  FMNMX.FTZ R0, R217, R0, !PT ;  /* 0x00000000d9007209 */ /* 0x000fe40007810000 */
[----:B----4-:R-:W-:Y:S02]  /*10890*/  ISETP.GT.AND P0, PT, R242, R53, PT ;  /* 0x00000035f200720c */ /* 0x010fe40003f04270 */
[----:B-1----:R-:W-:Y:S02]  /*108a0*/  FMNMX.FTZ R0, R234, R0, !PT ;  /* 0x00000000ea007209 */ /* 0x002fe40007810000 */
[----:B------:R-:W-:Y:S03]  /*108b0*/  IADD3 R242, R242, -0x1, RZ ;  /* 0xfffffffff2f27810 */ /* 0x000fe60007ffe0ff */
[----:B------:R3:W-:Y:S01]  /*108c0*/  MUFU.TANH R98, R101 ;  /* 0x0000006500627308 */ /* 0x0007e20000002400 */
[----:B------:R-:W-:Y:S02]  /*108d0*/  FMNMX.FTZ R0, R191, R0, !PT ;  /* 0x00000000bf007209 */ /* 0x000fe40007810000 */
[----:B--2---:R-:W-:Y:S07]  /*108e0*/  FMNMX.FTZ R73, R89, R73, !PT ;  /* 0x0000004959497209 */ /* 0x004fee0007810000 */
[----:B------:R-:W1:Y:S10]  /*108f0*/  MUFU.TANH R31, R31 ;  /* 0x0000001f001f7308 */ /* 0x000e740000002400 */
[----:B------:R-:W2:Y:S01]  /*10900*/  MUFU.TANH R42, R42 ;  /* 0x0000002a002a7308 */ /* 0x000ea20000002400 */
[----:B---3--:R-:W-:Y:S04]  /*10910*/  MOV R101, R207 ;  /* 0x000000cf00657202 */ /* 0x008fe80000000f00 */
[----:B------:R-:W-:Y:S05]  /*10920*/  FMNMX.FTZ R73, R101, R73, !PT ;  /* 0x0000004965497209 */ /* 0x000fea0007810000 */
[----:B------:R-:W3:Y:S01]  /*10930*/  MUFU.TANH R99, R100 ;  /* 0x0000006400637308 */ /* 0x000ee20000002400 */
[----:B-1----:R-:W-:Y:S09]  /*10940*/  FMNMX.FTZ R5, R31, R5, !PT ;  /* 0x000000051f057209 */ /* 0x002ff20007810000 */
[----:B------:R-:W1:Y:S01]  /*10950*/  MUFU.TANH R43, R43 ;  /* 0x0000002b002b7308 */ /* 0x000e620000002400 */
[----:B--2---:R-:W-:Y:S09]  /*10960*/  FMNMX.FTZ R5, R42, R5, !PT ;  /* 0x000000052a057209 */ /* 0x004ff20007810000 */
[----:B------:R-:W2:Y:S01]  /*10970*/  MUFU.TANH R46, R46 ;  /* 0x0000002e002e7308 */ /* 0x000ea20000002400 */
[----:B---3--:R-:W-:Y:S04]  /*10980*/  FMNMX.FTZ R73, R99, R73, !PT ;  /* 0x0000004963497209 */ /* 0x008fe80007810000 */
[----:B------:R-:W-:Y:S05]  /*10990*/  FMNMX.FTZ R73, R98, R73, !PT ;  /* 0x0000004962497209 */ /* 0x000fea0007810000 */
[----:B------:R-:W3:Y:S01]  /*109a0*/  MUFU.TANH R97, R112 ;  /* 0x0000007000617308 */ /* 0x000ee20000002400 */
[----:B-1----:R-:W-:Y:S09]  /*109b0*/  FMNMX.FTZ R5, R43, R5, !PT ;  /* 0x000000052b057209 */ /* 0x002ff20007810000 */
[----:B------:R-:W1:Y:S01]  /*109c0*/  MUFU.TANH R190, R115 ;  /* 0x0000007300be7308 */ /* 0x000e620000002400 */
[----:B--2---:R-:W-:Y:S04]  /*109d0*/  FMNMX.FTZ R5, R46, R5, !PT ;  /* 0x000000052e057209 */ /* 0x004fe80007810000 */
[----:B------:R-:W-:Y:S05]  /*109e0*/  FMNMX.FTZ R5, R199, R5, !PT ;  /* 0x00000005c7057209 */ /* 0x000fea0007810000 */
[----:B------:R-:W2:Y:S01]  /*109f0*/  MUFU.TANH R113, R113 ;  /* 0x0000007100717308 */ /* 0x000ea20000002400 */
[----:B---3--:R-:W-:Y:S09]  /*10a00*/  FMNMX.FTZ R73, R97, R73, !PT ;  /* 0x0000004961497209 */ /* 0x008ff20007810000 */
[----:B------:R-:W3:Y:S01]  /*10a10*/  MUFU.TANH R221, R58 ;  /* 0x0000003a00dd7308 */ /* 0x000ee20000002400 */
[----:B-1----:R-:W-:Y:S09]  /*10a20*/  FMNMX.FTZ R0, R190, R0, !PT ;  /* 0x00000000be007209 */ /* 0x002ff20007810000 */
[----:B------:R1:W-:Y:S01]  /*10a30*/  MUFU.TANH R248, R72 ;  /* 0x0000004800f87308 */ /* 0x0003e20000002400 */
[----:B--2---:R-:W-:Y:S05]  /*10a40*/  FMNMX.FTZ R73, R113, R73, !PT ;  /* 0x0000004971497209 */ /* 0x004fea0007810000 */
[----:B------:R-:W2:Y:S04]  /*10a50*/  SHFL.BFLY PT, R6, R73, 0x2, 0x1f ;  /* 0x0c401f0049067f89 */ /* 0x000ea800000e0000 */
[----:B------:R-:W4:Y:S01]  /*10a60*/  MUFU.TANH R216, R59 ;  /* 0x0000003b00d87308 */ /* 0x000f220000002400 */
[----:B---3--:R-:W-:Y:S09]  /*10a70*/  FMNMX.FTZ R5, R221, R5, !PT ;  /* 0x00000005dd057209 */ /* 0x008ff20007810000 */
[----:B------:R-:W3:Y:S01]  /*10a80*/  MUFU.TANH R251, R62 ;  /* 0x0000003e00fb7308 */ /* 0x000ee20000002400 */
[----:B-1----:R-:W1:Y:S09]  /*10a90*/  SHFL.BFLY PT, R72, R0, 0x2, 0x1f ;  /* 0x0c401f0000487f89 */ /* 0x002e7200000e0000 */
[----:B------:R-:W1:Y:S01]  /*10aa0*/  MUFU.TANH R245, R74 ;  /* 0x0000004a00f57308 */ /* 0x000e620000002400 */
[----:B--2---:R-:W-:Y:S02]  /*10ab0*/  FMNMX.FTZ R73, R73, R6, !PT ;  /* 0x0000000649497209 */ /* 0x004fe40007810000 */
[----:B----4-:R-:W-:Y:S03]  /*10ac0*/  FMNMX.FTZ R5, R216, R5, !PT ;  /* 0x00000005d8057209 */ /* 0x010fe60007810000 */
[----:B------:R-:W2:Y:S04]  /*10ad0*/  SHFL.BFLY PT, R8, R73, 0x1, 0x1f ;  /* 0x0c201f0049087f89 */ /* 0x000ea800000e0000 */
[----:B------:R4:W4:Y:S01]  /*10ae0*/  MUFU.TANH R244, R75 ;  /* 0x0000004b00f47308 */ /* 0x0009220000002400 */
[----:B---3--:R-:W-:Y:S04]  /*10af0*/  MOV R84, R251 ;  /* 0x000000fb00547202 */ /* 0x008fe80000000f00 */
[----:B------:R-:W-:Y:S05]  /*10b00*/  FMNMX.FTZ R5, R84, R5, !PT ;  /* 0x0000000554057209 */ /* 0x000fea0007810000 */
[----:B------:R3:W-:Y:S01]  /*10b10*/  MUFU.TANH R82, R95 ;  /* 0x0000005f00527308 */ /* 0x0007e20000002400 */
[----:B-1----:R-:W-:Y:S02]  /*10b20*/  FMNMX.FTZ R72, R0, R72, !PT ;  /* 0x0000004800487209 */ /* 0x002fe40007810000 */
[----:B------:R-:W-:Y:S02]  /*10b30*/  FMNMX.FTZ R5, R86, R5, !PT ;  /* 0x0000000556057209 */ /* 0x000fe40007810000 */
[----:B------:R-:W-:Y:S01]  /*10b40*/  MOV R215, R245 ;  /* 0x000000f500d77202 */ /* 0x000fe20000000f00 */
[----:B------:R-:W1:Y:S03]  /*10b50*/  SHFL.BFLY PT, R6, R72, 0x1, 0x1f ;  /* 0x0c201f0048067f89 */ /* 0x000e6600000e0000 */
[----:B------:R-:W-:Y:S01]  /*10b60*/  FMNMX.FTZ R5, R215, R5, !PT ;  /* 0x00000005d7057209 */ /* 0x000fe20007810000 */
[----:B------:R-:W1:Y:S01]  /*10b70*/  MUFU.TANH R252, R78 ;  /* 0x0000004e00fc7308 */ /* 0x000e620000002400 */
[----:B--2---:R-:W-:Y:S01]  /*10b80*/  FMNMX.FTZ R73, R73, R8, !PT ;  /* 0x0000000849497209 */ /* 0x004fe20007810000 */
[----:B----4-:R-:W-:Y:S01]  /*10b90*/  FMUL.FTZ R75, R110, c[0x0][0x320] ;  /* 0x0000c8006e4b7a20 */ /* 0x010fe20000410000 */
[----:B------:R-:W-:Y:S03]  /*10ba0*/  MOV R110, R243 ;  /* 0x000000f3006e7202 */ /* 0x000fe60000000f00 */
[----:B------:R-:W-:Y:S04]  /*10bb0*/  FMUL.FTZ R96, R73, c[0x0][0x2d0] ;  /* 0x0000b40049607a20 */ /* 0x000fe80000410000 */
[----:B------:R-:W2:Y:S01]  /*10bc0*/  MUFU.TANH R223, R79 ;  /* 0x0000004f00df7308 */ /* 0x000ea20000002400 */
[--C-:B------:R-:W-:Y:S02]  /*10bd0*/  FFMA.FTZ R8, R20, c[0x0][0x2d0], -R96.reuse ;  /* 0x0000b40014087a23 */ /* 0x100fe40000010860 */
[--C-:B------:R-:W-:Y:S01]  /*10be0*/  FFMA.FTZ R101, R101, c[0x0][0x2d0], -R96.reuse ;  /* 0x0000b40065657a23 */ /* 0x100fe20000010860 */
[----:B---3--:R-:W-:Y:S04]  /*10bf0*/  MOV R95, R244 ;  /* 0x000000f4005f7202 */ /* 0x008fe80000000f00 */
[----:B------:R-:W-:Y:S02]  /*10c00*/  FMNMX.FTZ R5, R95, R5, !PT ;  /* 0x000000055f057209 */ /* 0x000fe40007810000 */
[----:B------:R3:W-:Y:S01]  /*10c10*/  MUFU.EX2 R244, R8 ;  /* 0x0000000800f47308 */ /* 0x0007e20000000800 */
[----:B-1----:R-:W-:Y:S01]  /*10c20*/  FMNMX.FTZ R72, R72, R6, !PT ;  /* 0x0000000648487209 */ /* 0x002fe20007810000 */
[----:B------:R-:W-:Y:S01]  /*10c30*/  FFMA.FTZ R6, R32, c[0x0][0x2d0], -R96 ;  /* 0x0000b40020067a23 */ /* 0x000fe20000010860 */
[----:B------:R-:W-:Y:S04]  /*10c40*/  MOV R115, R252 ;  /* 0x000000fc00737202 */ /* 0x000fe80000000f00 */
[----:B------:R-:W-:Y:S03]  /*10c50*/  FMNMX.FTZ R0, R115, R5, !PT ;  /* 0x0000000573007209 */ /* 0x000fe60007810000 */
[----:B------:R-:W1:Y:S01]  /*10c60*/  MUFU.TANH R119, R94 ;  /* 0x0000005e00777308 */ /* 0x000e620000002400 */
[----:B--2---:R-:W-:Y:S04]  /*10c70*/  MOV R112, R223 ;  /* 0x000000df00707202 */ /* 0x004fe80000000f00 */
[----:B------:R-:W-:Y:S05]  /*10c80*/  FMNMX.FTZ R0, R112, R0, !PT ;  /* 0x0000000070007209 */ /* 0x000fea0007810000 */
[----:B------:R-:W2:Y:S01]  /*10c90*/  MUFU.TANH R83, R106 ;  /* 0x0000006a00537308 */ /* 0x000ea20000002400 */
[----:B------:R-:W-:Y:S01]  /*10ca0*/  FMNMX.FTZ R5, R110, R0, !PT ;  /* 0x000000006e057209 */ /* 0x000fe20007810000 */
[----:B------:R-:W-:Y:S01]  /*10cb0*/  FMUL.FTZ R0, R111, c[0x0][0x320] ;  /* 0x0000c8006f007a20 */ /* 0x000fe20000410000 */
[----:B---3--:R-:W-:Y:S02]  /*10cc0*/  @P0 MOV R8, c[0x0][0x1e0] ;  /* 0x0000780000080a02 */ /* 0x008fe40000000f00 */
[----:B------:R-:W-:Y:S05]  /*10cd0*/  FMNMX.FTZ R5, R220, R5, !PT ;  /* 0x00000005dc057209 */ /* 0x000fea0007810000 */
[----:B------:R3:W-:Y:S01]  /*10ce0*/  MUFU.TANH R74, R0 ;  /* 0x00000000004a7308 */ /* 0x0007e20000002400 */
[----:B-1----:R-:W-:Y:S02]  /*10cf0*/  FMNMX.FTZ R5, R119, R5, !PT ;  /* 0x0000000577057209 */ /* 0x002fe40007810000 */
[----:B------:R-:W-:Y:S02]  /*10d00*/  MOV R94, R249 ;  /* 0x000000f9005e7202 */ /* 0x000fe40000000f00 */
[----:B------:R-:W-:Y:S05]  /*10d10*/  FMNMX.FTZ R5, R82, R5, !PT ;  /* 0x0000000552057209 */ /* 0x000fea0007810000 */
[----:B------:R-:W1:Y:S01]  /*10d20*/  MUFU.TANH R212, R107 ;  /* 0x0000006b00d47308 */ /* 0x000e620000002400 */
[----:B--2---:R-:W-:Y:S02]  /*10d30*/  FMNMX.FTZ R5, R83, R5, !PT ;  /* 0x0000000553057209 */ /* 0x004fe40007810000 */
[----:B------:R-:W-:Y:S07]  /*10d40*/  MOV R106, R248 ;  /* 0x000000f8006a7202 */ /* 0x000fee0000000f00 */
[----:B------:R-:W2:Y:S01]  /*10d50*/  MUFU.TANH R75, R75 ;  /* 0x0000004b004b7308 */ /* 0x000ea20000002400 */
[----:B---3--:R-:W-:Y:S04]  /*10d60*/  FADD.FTZ R0, -R73, R2 ;  /* 0x0000000249007221 */ /* 0x008fe80000010100 */
[----:B------:R-:W-:Y:S05]  /*10d70*/  FMUL.FTZ R2, R0, c[0x0][0x2d0] ;  /* 0x0000b40000027a20 */ /* 0x000fea0000410000 */
[----:B------:R-:W3:Y:S01]  /*10d80*/  MUFU.TANH R41, R41 ;  /* 0x0000002900297308 */ /* 0x000ee20000002400 */
[----:B-1----:R-:W-:Y:S01]  /*10d90*/  FMNMX.FTZ R0, R212, R5, !PT ;  /* 0x00000005d4007209 */ /* 0x002fe20007810000 */
[--C-:B------:R-:W-:Y:S01]  /*10da0*/  FFMA.FTZ R5, R33, c[0x0][0x2d0], -R96.reuse ;  /* 0x0000b40021057a23 */ /* 0x100fe20000010860 */
[----:B------:R-:W-:Y:S07]  /*10db0*/  MOV R107, R247 ;  /* 0x000000f7006b7202 */ /* 0x000fee0000000f00 */
[----:B------:R1:W-:Y:S01]  /*10dc0*/  MUFU.EX2 R9, R5 ;  /* 0x0000000500097308 */ /* 0x0003e20000000800 */
[----:B--2---:R-:W-:Y:S04]  /*10dd0*/  FMNMX.FTZ R0, R75, R0, !PT ;  /* 0x000000004b007209 */ /* 0x004fe80007810000 */
[----:B------:R-:W-:Y:S05]  /*10de0*/  FMNMX.FTZ R0, R74, R0, !PT ;  /* 0x000000004a007209 */ /* 0x000fea0007810000 */
[----:B------:R-:W2:Y:S01]  /*10df0*/  MUFU.TANH R44, R44 ;  /* 0x0000002c002c7308 */ /* 0x000ea20000002400 */
[----:B---3--:R-:W-:Y:S09]  /*10e00*/  FMNMX.FTZ R4, R41, R4, !PT ;  /* 0x0000000429047209 */ /* 0x008ff20007810000 */
[----:B------:R3:W-:Y:S01]  /*10e10*/  MUFU.EX2 R70, R2 ;  /* 0x0000000200467308 */ /* 0x0007e20000000800 */
[----:B-1----:R-:W-:Y:S09]  /*10e20*/  @P0 MOV R5, R10 ;  /* 0x0000000a00050202 */ /* 0x002ff20000000f00 */
[----:B------:R-:W1:Y:S01]  /*10e30*/  MUFU.TANH R45, R45 ;  /* 0x0000002d002d7308 */ /* 0x000e620000002400 */
[----:B--2---:R-:W-:Y:S09]  /*10e40*/  FMNMX.FTZ R4, R44, R4, !PT ;  /* 0x000000042c047209 */ /* 0x004ff20007810000 */
[----:B------:R-:W2:Y:S01]  /*10e50*/  MUFU.TANH R208, R57 ;  /* 0x0000003900d07308 */ /* 0x000ea20000002400 */
[----:B---3--:R-:W-:Y:S02]  /*10e60*/  FADD.FTZ R2, -R72, R3 ;  /* 0x0000000348027221 */ /* 0x008fe40000010100 */
[----:B------:R-:W3:Y:S02]  /*10e70*/  SHFL.BFLY PT, R3, R0, 0x2, 0x1f ;  /* 0x0c401f0000037f89 */ /* 0x000ee400000e0000 */
[----:B------:R-:W-:Y:S05]  /*10e80*/  FMUL.FTZ R2, R2, c[0x0][0x2d0] ;  /* 0x0000b40002027a20 */ /* 0x000fea0000410000 */
[----:B------:R-:W4:Y:S01]  /*10e90*/  MUFU.TANH R206, R61 ;  /* 0x0000003d00ce7308 */ /* 0x000f220000002400 */
[----:B-1----:R-:W-:Y:S04]  /*10ea0*/  FMNMX.FTZ R4, R45, R4, !PT ;  /* 0x000000042d047209 */ /* 0x002fe80007810000 */
[----:B------:R-:W-:Y:S05]  /*10eb0*/  FMNMX.FTZ R4, R205, R4, !PT ;  /* 0x00000004cd047209 */ /* 0x000fea0007810000 */
[----:B------:R-:W1:Y:S01]  /*10ec0*/  MUFU.TANH R240, R76 ;  /* 0x0000004c00f07308 */ /* 0x000e620000002400 */
[----:B--2---:R-:W-:Y:S04]  /*10ed0*/  FMNMX.FTZ R4, R208, R4, !PT ;  /* 0x00000004d0047209 */ /* 0x004fe80007810000 */
[----:B------:R-:W-:Y:S05]  /*10ee0*/  FMNMX.FTZ R4, R204, R4, !PT ;  /* 0x00000004cc047209 */ /* 0x000fea0007810000 */
[----:B------:R-:W2:Y:S01]  /*10ef0*/  MUFU.TANH R230, R77 ;  /* 0x0000004d00e67308 */ /* 0x000ea20000002400 */
[----:B---3--:R-:W-:Y:S01]  /*10f00*/  FMNMX.FTZ R0, R0, R3, !PT ;  /* 0x0000000300007209 */ /* 0x008fe20007810000 */
[----:B------:R-:W-:Y:S02]  /*10f10*/  FFMA.FTZ R3, R17, c[0x0][0x2d0], -R96 ;  /* 0x0000b40011037a23 */ /* 0x000fe40000010860 */
[----:B------:R-:W-:Y:S01]  /*10f20*/  FMUL.FTZ R17, R70, R133 ;  /* 0x0000008546117220 */ /* 0x000fe20000410000 */
[----:B----4-:R-:W-:Y:S04]  /*10f30*/  FMNMX.FTZ R4, R206, R4, !PT ;  /* 0x00000004ce047209 */ /* 0x010fe80007810000 */
[----:B------:R-:W-:Y:S01]  /*10f40*/  FMNMX.FTZ R4, R248, R4, !PT ;  /* 0x00000004f8047209 */ /* 0x000fe20007810000 */
[----:B------:R-:W3:Y:S03]  /*10f50*/  MUFU.TANH R218, R88 ;  /* 0x0000005800da7308 */ /* 0x000ee60000002400 */
[----:B------:R-:W-:Y:S04]  /*10f60*/  FMNMX.FTZ R4, R239, R4, !PT ;  /* 0x00000004ef047209 */ /* 0x000fe80007810000 */
[----:B-1----:R-:W-:Y:S03]  /*10f70*/  FMNMX.FTZ R4, R240, R4, !PT ;  /* 0x00000004f0047209 */ /* 0x002fe60007810000 */
[----:B------:R1:W4:Y:S01]  /*10f80*/  MUFU.TANH R88, R104 ;  /* 0x0000006800587308 */ /* 0x0003220000002400 */
[----:B--2---:R-:W-:Y:S09]  /*10f90*/  FMNMX.FTZ R4, R230, R4, !PT ;  /* 0x00000004e6047209 */ /* 0x004ff20007810000 */
[----:B------:R2:W-:Y:S01]  /*10fa0*/  MUFU.EX2 R245, R3 ;  /* 0x0000000300f57308 */ /* 0x0005e20000000800 */
[----:B---3--:R-:W-:Y:S02]  /*10fb0*/  FMNMX.FTZ R4, R218, R4, !PT ;  /* 0x00000004da047209 */ /* 0x008fe40007810000 */
[----:B------:R-:W-:Y:S02]  /*10fc0*/  MOV R133, R218 ;  /* 0x000000da00857202 */ /* 0x000fe40000000f00 */
[----:B------:R-:W-:Y:S05]  /*10fd0*/  FMNMX.FTZ R4, R85, R4, !PT ;  /* 0x0000000455047209 */ /* 0x000fea0007810000 */
[----:B------:R-:W3:Y:S01]  /*10fe0*/  MUFU.TANH R87, R105 ;  /* 0x0000006900577308 */ /* 0x000ee20000002400 */
[----:B------:R-:W-:Y:S01]  /*10ff0*/  FMNMX.FTZ R4, R91, R4, !PT ;  /* 0x000000045b047209 */ /* 0x000fe20007810000 */
[----:B-1----:R-:W-:Y:S03]  /*11000*/  FMUL.FTZ R104, R72, c[0x0][0x2d0] ;  /* 0x0000b40048687a20 */ /* 0x002fe60000410000 */
[----:B------:R-:W-:Y:S01]  /*11010*/  FMNMX.FTZ R4, R90, R4, !PT ;  /* 0x000000045a047209 */ /* 0x000fe20007810000 */
[--C-:B------:R-:W-:Y:S04]  /*11020*/  FFMA.FTZ R102, R102, c[0x0][0x2d0], -R104.reuse ;  /* 0x0000b40066667a23 */ /* 0x100fe80000010868 */
[----:B------:R-:W1:Y:S01]  /*11030*/  MUFU.TANH R108, R108 ;  /* 0x0000006c006c7308 */ /* 0x000e620000002400 */
[----:B----4-:R-:W-:Y:S01]  /*11040*/  FMNMX.FTZ R4, R88, R4, !PT ;  /* 0x0000000458047209 */ /* 0x010fe20007810000 */
[--C-:B------:R-:W-:Y:S02]  /*11050*/  FFMA.FTZ R103, R103, c[0x0][0x2d0], -R104.reuse ;  /* 0x0000b40067677a23 */ /* 0x100fe40000010868 */
[--C-:B--2---:R-:W-:Y:S06]  /*11060*/  FFMA.FTZ R3, R186, c[0x0][0x2d0], -R104.reuse ;  /* 0x0000b400ba037a23 */ /* 0x104fec0000010868 */
[----:B------:R-:W2:Y:S01]  /*11070*/  MUFU.TANH R109, R109 ;  /* 0x0000006d006d7308 */ /* 0x000ea20000002400 */
[----:B---3--:R-:W-:Y:S09]  /*11080*/  FMNMX.FTZ R4, R87, R4, !PT ;  /* 0x0000000457047209 */ /* 0x008ff20007810000 */
[----:B------:R3:W-:Y:S01]  /*11090*/  MUFU.EX2 R187, R3 ;  /* 0x0000000300bb7308 */ /* 0x0007e20000000800 */
[----:B-1----:R-:W-:Y:S09]  /*110a0*/  FMNMX.FTZ R4, R108, R4, !PT ;  /* 0x000000046c047209 */ /* 0x002ff20007810000 */
[----:B------:R-:W-:Y:S01]  /*110b0*/  MUFU.EX2 R69, R2 ;  /* 0x0000000200457308 */ /* 0x000fe20000000800 */
[----:B--2---:R-:W-:Y:S05]  /*110c0*/  FMNMX.FTZ R4, R109, R4, !PT ;  /* 0x000000046d047209 */ /* 0x004fea0007810000 */
[----:B------:R-:W1:Y:S04]  /*110d0*/  SHFL.BFLY PT, R7, R4, 0x2, 0x1f ;  /* 0x0c401f0004077f89 */ /* 0x000e6800000e0000 */
[----:B------:R-:W-:Y:S01]  /*110e0*/  MUFU.EX2 R32, R6 ;  /* 0x0000000600207308 */ /* 0x000fe20000000800 */
[----:B---3--:R-:W-:Y:S09]  /*110f0*/  FFMA.FTZ R3, R185, c[0x0][0x2d0], -R104 ;  /* 0x0000b400b9037a23 */ /* 0x008ff20000010868 */
[----:B------:R2:W3:Y:S01]  /*11100*/  MUFU.EX2 R209, R3 ;  /* 0x0000000300d17308 */ /* 0x0004e20000000800 */
[----:B-1----:R-:W-:Y:S01]  /*11110*/  FMNMX.FTZ R4, R4, R7, !PT ;  /* 0x0000000704047209 */ /* 0x002fe20007810000 */
[----:B------:R-:W-:Y:S04]  /*11120*/  FFMA.FTZ R7, R21, c[0x0][0x2d0], -R96 ;  /* 0x0000b40015077a23 */ /* 0x000fe80000010860 */
[----:B------:R-:W1:Y:S01]  /*11130*/  SHFL.BFLY PT, R71, R4, 0x1, 0x1f ;  /* 0x0c201f0004477f89 */ /* 0x000e6200000e0000 */
[----:B--2---:R-:W-:Y:S01]  /*11140*/  FFMA.FTZ R3, R18, c[0x0][0x2d0], -R104 ;  /* 0x0000b40012037a23 */ /* 0x004fe20000010868 */
[----:B---3--:R-:W-:Y:S01]  /*11150*/  F2FP.PACK_AB R77, R209, R187 ;  /* 0x000000bbd14d723e */ /* 0x008fe200000000ff */
[----:B------:R-:W-:Y:S01]  /*11160*/  FMUL.FTZ R18, R69, R134 ;  /* 0x0000008645127220 */ /* 0x000fe20000410000 */
[----:B------:R-:W-:Y:S01]  /*11170*/  MOV R134, R63 ;  /* 0x0000003f00867202 */ /* 0x000fe20000000f00 */
[----:B------:R2:W-:Y:S01]  /*11180*/  MUFU.EX2 R222, R3 ;  /* 0x0000000300de7308 */ /* 0x0005e20000000800 */
[----:B-1----:R-:W-:Y:S01]  /*11190*/  FMNMX.FTZ R71, R4, R71, !PT ;  /* 0x0000004704477209 */ /* 0x002fe20007810000 */
[----:B------:R-:W-:Y:S08]  /*111a0*/  FFMA.FTZ R4, R184, c[0x0][0x2d0], -R96 ;  /* 0x0000b400b8047a23 */ /* 0x000ff00000010860 */
[----:B------:R1:W-:Y:S01]  /*111b0*/  MUFU.EX2 R207, R4 ;  /* 0x0000000400cf7308 */ /* 0x0003e20000000800 */
[C---:B------:R-:W-:Y:S02]  /*111c0*/  FADD.FTZ R2, -R71.reuse, R116 ;  /* 0x0000007447027221 */ /* 0x040fe40000010100 */
[----:B------:R-:W-:Y:S02]  /*111d0*/  FMUL.FTZ R105, R71, c[0x0][0x2d0] ;  /* 0x0000b40047697a20 */ /* 0x000fe40000410000 */
[----:B------:R-:W-:Y:S02]  /*111e0*/  FMUL.FTZ R2, R2, c[0x0][0x2d0] ;  /* 0x0000b40002027a20 */ /* 0x000fe40000410000 */
[--C-:B--2---:R-:W-:Y:S03]  /*111f0*/  FFMA.FTZ R3, R193, c[0x0][0x2d0], -R105.reuse ;  /* 0x0000b400c1037a23 */ /* 0x104fe60000010869 */
[----:B------:R2:W3:Y:S10]  /*11200*/  MUFU.EX2 R68, R2 ;  /* 0x0000000200447308 */ /* 0x0004f40000000800 */
[----:B------:R4:W-:Y:S01]  /*11210*/  MUFU.EX2 R185, R3 ;  /* 0x0000000300b97308 */ /* 0x0009e20000000800 */
[----:B-1----:R-:W-:Y:S09]  /*11220*/  FFMA.FTZ R4, R22, c[0x0][0x2d0], -R104 ;  /* 0x0000b40016047a23 */ /* 0x002ff20000010868 */
[----:B------:R1:W-:Y:S01]  /*11230*/  MUFU.EX2 R111, R4 ;  /* 0x00000004006f7308 */ /* 0x0003e20000000800 */
[--C-:B--2---:R-:W-:Y:S09]  /*11240*/  FFMA.FTZ R2, R118, c[0x0][0x2d0], -R96.reuse ;  /* 0x0000b40076027a23 */ /* 0x104ff20000010860 */
[----:B------:R2:W2:Y:S01]  /*11250*/  MUFU.EX2 R211, R2 ;  /* 0x0000000200d37308 */ /* 0x0004a20000000800 */
[--C-:B----4-:R-:W-:Y:S09]  /*11260*/  FFMA.FTZ R3, R192, c[0x0][0x2d0], -R105.reuse ;  /* 0x0000b400c0037a23 */ /* 0x110ff20000010869 */
[----:B------:R4:W4:Y:S01]  /*11270*/  MUFU.EX2 R186, R3 ;  /* 0x0000000300ba7308 */ /* 0x0009220000000800 */
[--C-:B-1----:R-:W-:Y:S02]  /*11280*/  FFMA.FTZ R4, R29, c[0x0][0x2d0], -R105.reuse ;  /* 0x0000b4001d047a23 */ /* 0x102fe40000010869 */
[----:B---3--:R-:W-:Y:S02]  /*11290*/  FMUL.FTZ R29, R68, R145 ;  /* 0x00000091441d7220 */ /* 0x008fe40000410000 */
[----:B--2---:R-:W-:Y:S01]  /*112a0*/  FFMA.FTZ R2, R16, c[0x0][0x2d0], -R96 ;  /* 0x0000b40010027a23 */ /* 0x004fe20000010860 */
[----:B------:R-:W-:Y:S04]  /*112b0*/  F2FP.PACK_AB R76, R211, R207 ;  /* 0x000000cfd34c723e */ /* 0x000fe800000000ff */
[----:B------:R-:W-:Y:S01]  /*112c0*/  MUFU.EX2 R16, R4 ;  /* 0x0000000400107308 */ /* 0x000fe20000000800 */
[--C-:B----4-:R-:W-:Y:S01]  /*112d0*/  FFMA.FTZ R3, R12, c[0x0][0x2d0], -R105.reuse ;  /* 0x0000b4000c037a23 */ /* 0x110fe20000010869 */
[----:B------:R-:W-:Y:S08]  /*112e0*/  F2FP.PACK_AB R64, R186, R185 ;  /* 0x000000b9ba40723e */ /* 0x000ff000000000ff */
[----:B------:R1:W2:Y:S10]  /*112f0*/  MUFU.EX2 R213, R2 ;  /* 0x0000000200d57308 */ /* 0x0002b40000000800 */
[----:B------:R3:W-:Y:S01]  /*11300*/  MUFU.EX2 R219, R3 ;  /* 0x0000000300db7308 */ /* 0x0007e20000000800 */
[----:B-1----:R-:W1:Y:S01]  /*11310*/  SHFL.BFLY PT, R2, R0, 0x1, 0x1f ;  /* 0x0c201f0000027f89 */ /* 0x002e6200000e0000 */
[----:B--2---:R-:W-:Y:S01]  /*11320*/  F2FP.PACK_AB R78, R245, R213 ;  /* 0x000000d5f54e723e */ /* 0x004fe200000000ff */
[----:B---3--:R-:W-:Y:S07]  /*11330*/  FFMA.FTZ R3, R13, c[0x0][0x2d0], -R105 ;  /* 0x0000b4000d037a23 */ /* 0x008fee0000010869 */
[----:B------:R2:W3:Y:S01]  /*11340*/  MUFU.EX2 R223, R3 ;  /* 0x0000000300df7308 */ /* 0x0004e20000000800 */
[----:B-1----:R-:W-:Y:S01]  /*11350*/  FMNMX.FTZ R2, R0, R2, !PT ;  /* 0x0000000200027209 */ /* 0x002fe20007810000 */
[----:B------:R-:W-:Y:S02]  /*11360*/  FFMA.FTZ R0, R19, c[0x0][0x2d0], -R104 ;  /* 0x0000b40013007a23 */ /* 0x000fe40000010868 */
[----:B------:R-:W-:Y:S01]  /*11370*/  FMUL.FTZ R19, R69, R135 ;  /* 0x0000008745137220 */ /* 0x000fe20000410000 */
[----:B------:R-:W-:Y:S05]  /*11380*/  MOV R135, R95 ;  /* 0x0000005f00877202 */ /* 0x000fea0000000f00 */
[----:B------:R1:W4:Y:S01]  /*11390*/  MUFU.EX2 R243, R0 ;  /* 0x0000000000f37308 */ /* 0x0003220000000800 */
[----:B------:R-:W-:Y:S04]  /*113a0*/  FMUL.FTZ R100, R2, c[0x0][0x2d0] ;  /* 0x0000b40002647a20 */ /* 0x000fe80000410000 */
[--C-:B------:R-:W-:Y:S02]  /*113b0*/  FFMA.FTZ R4, R26, c[0x0][0x2d0], -R100.reuse ;  /* 0x0000b4001a047a23 */ /* 0x100fe40000010864 */
[--C-:B--2---:R-:W-:Y:S01]  /*113c0*/  FFMA.FTZ R3, R195, c[0x0][0x2d0], -R100.reuse ;  /* 0x0000b400c3037a23 */ /* 0x104fe20000010864 */
[----:B---3--:R-:W-:Y:S03]  /*113d0*/  F2FP.PACK_AB R66, R223, R219 ;  /* 0x000000dbdf42723e */ /* 0x008fe600000000ff */
[----:B------:R2:W-:Y:S01]  /*113e0*/  MUFU.EX2 R118, R3 ;  /* 0x0000000300767308 */ /* 0x0005e20000000800 */
[----:B-1----:R-:W-:Y:S01]  /*113f0*/  FADD.FTZ R0, -R2, R117 ;  /* 0x0000007502007221 */ /* 0x002fe20000010100 */
[----:B----4-:R-:W-:Y:S08]  /*11400*/  F2FP.PACK_AB R79, R243, R222 ;  /* 0x000000def34f723e */ /* 0x010ff000000000ff */
[----:B------:R1:W-:Y:S01]  /*11410*/  MUFU.EX2 R117, R7 ;  /* 0x0000000700757308 */ /* 0x0003e20000000800 */
[----:B------:R-:W-:Y:S09]  /*11420*/  FMUL.FTZ R0, R0, c[0x0][0x2d0] ;  /* 0x0000b40000007a20 */ /* 0x000ff20000410000 */
[----:B------:R-:W3:Y:S01]  /*11430*/  MUFU.EX2 R0, R0 ;  /* 0x0000000000007308 */ /* 0x000ee20000000800 */
[--C-:B--2---:R-:W-:Y:S09]  /*11440*/  FFMA.FTZ R3, R194, c[0x0][0x2d0], -R100.reuse ;  /* 0x0000b400c2037a23 */ /* 0x104ff20000010864 */
[----:B------:R2:W4:Y:S01]  /*11450*/  MUFU.EX2 R184, R3 ;  /* 0x0000000300b87308 */ /* 0x0005220000000800 */
[----:B-1----:R-:W-:Y:S09]  /*11460*/  @P0 IMAD.WIDE.U32 R6, R242, c[0x0][0x1e0], RZ ;  /* 0x00007800f2060a25 */ /* 0x002ff200078e00ff */
[----:B------:R1:W-:Y:S01]  /*11470*/  MUFU.EX2 R194, R4 ;  /* 0x0000000400c27308 */ /* 0x0003e20000000800 */
[C---:B---3--:R-:W-:Y:S02]  /*11480*/  FMUL.FTZ R26, R0.reuse, R142 ;  /* 0x0000008e001a7220 */ /* 0x048fe40000410000 */
[----:B------:R-:W-:Y:S02]  /*11490*/  FMUL.FTZ R63, R0, R179 ;  /* 0x000000b3003f7220 */ /* 0x000fe40000410000 */
[----:B--2---:R-:W-:Y:S01]  /*114a0*/  FFMA.FTZ R3, R14, c[0x0][0x2d0], -R100 ;  /* 0x0000b4000e037a23 */ /* 0x004fe20000010864 */
[----:B----4-:R-:W-:Y:S04]  /*114b0*/  F2FP.PACK_AB R65, R184, R118 ;  /* 0x00000076b841723e */ /* 0x010fe800000000ff */
[----:B------:R2:W-:Y:S01]  /*114c0*/  MUFU.EX2 R188, R3 ;  /* 0x0000000300bc7308 */ /* 0x0005e20000000800 */
[----:B-1----:R-:W-:Y:S05]  /*114d0*/  @P0 MOV R4, R54 ;  /* 0x0000003600040202 */ /* 0x002fea0000000f00 */
[----:B------:R-:W-:Y:S04]  /*114e0*/  @P0 IMAD.WIDE.U32 R4, R6, 0x70, R4 ;  /* 0x0000007006040825 */ /* 0x000fe800078e0004 */
[--C-:B------:R-:W-:Y:S02]  /*114f0*/  FFMA.FTZ R6, R27, c[0x0][0x2d0], -R100.reuse ;  /* 0x0000b4001b067a23 */ /* 0x100fe40000010864 */
[----:B------:R-:W-:Y:S01]  /*11500*/  FMUL.FTZ R27, R0, R143 ;  /* 0x0000008f001b7220 */ /* 0x000fe20000410000 */
[----:B------:R-:W-:Y:S01]  /*11510*/  MOV R143, R111 ;  /* 0x0000006f008f7202 */ /* 0x000fe20000000f00 */
[----:B------:R1:W-:Y:S01]  /*11520*/  MUFU.EX2 R195, R6 ;  /* 0x0000000600c37308 */ /* 0x0003e20000000800 */
[----:B------:R-:W-:Y:S01]  /*11530*/  MOV R111, R215 ;  /* 0x000000d7006f7202 */ /* 0x000fe20000000f00 */
[----:B--2---:R-:W-:Y:S08]  /*11540*/  FFMA.FTZ R3, R15, c[0x0][0x2d0], -R100 ;  /* 0x0000b4000f037a23 */ /* 0x004ff00000010864 */
[----:B------:R2:W3:Y:S01]  /*11550*/  MUFU.EX2 R189, R3 ;  /* 0x0000000300bd7308 */ /* 0x0004e20000000800 */
[----:B-1----:R-:W-:Y:S01]  /*11560*/  @P0 LEA R6, P2, R4, c[0x0][0x1c8], 0x1 ;  /* 0x0000720004060a11 */ /* 0x002fe200078408ff */
[--C-:B--2---:R-:W-:Y:S01]  /*11570*/  FFMA.FTZ R3, R23, c[0x0][0x2d0], -R104.reuse ;  /* 0x0000b40017037a23 */ /* 0x104fe20000010868 */
[----:B---3--:R-:W-:Y:S07]  /*11580*/  F2FP.PACK_AB R67, R189, R188 ;  /* 0x000000bcbd43723e */ /* 0x008fee00000000ff */
[----:B------:R1:W-:Y:S02]  /*11590*/  MUFU.EX2 R193, R3 ;  /* 0x0000000300c17308 */ /* 0x0003e40000000800 */
[--C-:B-1----:R-:W-:Y:S08]  /*115a0*/  FFMA.FTZ R3, R34, c[0x0][0x2d0], -R104.reuse ;  /* 0x0000b40022037a23 */ /* 0x102ff00000010868 */
[----:B------:R1:W-:Y:S02]  /*115b0*/  MUFU.EX2 R33, R3 ;  /* 0x0000000300217308 */ /* 0x0003e40000000800 */
[----:B-1----:R-:W-:Y:S01]  /*115c0*/  FFMA.FTZ R3, R35, c[0x0][0x2d0], -R104 ;  /* 0x0000b40023037a23 */ /* 0x002fe20000010868 */
[----:B------:R-:W-:Y:S01]  /*115d0*/  MOV R35, R9 ;  /* 0x0000000900237202 */ /* 0x000fe20000000f00 */
[----:B------:R-:W-:Y:S06]  /*115e0*/  FFMA.FTZ R9, R30, c[0x0][0x2d0], -R100 ;  /* 0x0000b4001e097a23 */ /* 0x000fec0000010864 */
[----:B------:R1:W-:Y:S01]  /*115f0*/  MUFU.EX2 R52, R3 ;  /* 0x0000000300347308 */ /* 0x0003e20000000800 */
[----:B------:R-:W-:Y:S09]  /*11600*/  FMUL.FTZ R30, R0, R146 ;  /* 0x00000092001e7220 */ /* 0x000ff20000410000 */
[----:B------:R-:W-:Y:S01]  /*11610*/  MUFU.EX2 R197, R9 ;  /* 0x0000000900c57308 */ /* 0x000fe20000000800 */
[--C-:B-1----:R-:W-:Y:S02]  /*11620*/  FFMA.FTZ R3, R24, c[0x0][0x2d0], -R105.reuse ;  /* 0x0000b40018037a23 */ /* 0x102fe40000010869 */
[C---:B------:R-:W-:Y:S07]  /*11630*/  FMUL.FTZ R24, R68.reuse, R140 ;  /* 0x0000008c44187220 */ /* 0x040fee0000410000 */
[----:B------:R1:W-:Y:S02]  /*11640*/  MUFU.EX2 R116, R3 ;  /* 0x0000000300747308 */ /* 0x0003e40000000800 */
[--C-:B-1----:R-:W-:Y:S02]  /*11650*/  FFMA.FTZ R3, R25, c[0x0][0x2d0], -R105.reuse ;  /* 0x0000b40019037a23 */ /* 0x102fe40000010869 */
[----:B------:R-:W-:Y:S01]  /*11660*/  FMUL.FTZ R25, R68, R141 ;  /* 0x0000008d44197220 */ /* 0x000fe20000410000 */
[----:B------:R-:W-:Y:S05]  /*11670*/  MOV R141, R35 ;  /* 0x00000023008d7202 */ /* 0x000fea0000000f00 */
[----:B------:R1:W-:Y:S01]  /*11680*/  MUFU.EX2 R192, R3 ;  /* 0x0000000300c07308 */ /* 0x0003e20000000800 */
[C---:B------:R-:W-:Y:S01]  /*11690*/  FMUL.FTZ R35, R69.reuse, R151 ;  /* 0x0000009745237220 */ /* 0x040fe20000410000 */
[----:B------:R-:W-:Y:S01]  /*116a0*/  MOV R151, R80 ;  /* 0x0000005000977202 */ /* 0x000fe20000000f00 */
[----:B-1----:R-:W-:Y:S02]  /*116b0*/  FFMA.FTZ R3, R28, c[0x0][0x2d0], -R105 ;  /* 0x0000b4001c037a23 */ /* 0x002fe40000010869 */
[----:B------:R-:W-:Y:S05]  /*116c0*/  FMUL.FTZ R28, R68, R144 ;  /* 0x00000090441c7220 */ /* 0x000fea0000410000 */
[----:B------:R1:W2:Y:S02]  /*116d0*/  MUFU.EX2 R34, R3 ;  /* 0x0000000300227308 */ /* 0x0002a40000000800 */
[----:B-1----:R-:W-:Y:S02]  /*116e0*/  @P0 SHF.R.S32.HI R3, RZ, 0x1f, R242 ;  /* 0x0000001fff030819 */ /* 0x002fe400000114f2 */
[----:B--2---:R-:W-:Y:S01]  /*116f0*/  MOV R142, R34 ;  /* 0x00000022008e7202 */ /* 0x004fe20000000f00 */
[----:B------:R-:W-:Y:S01]  /*11700*/  FMUL.FTZ R34, R69, R150 ;  /* 0x0000009645227220 */ /* 0x000fe20000410000 */
[----:B------:R-:W-:Y:S01]  /*11710*/  MOV R150, R81 ;  /* 0x0000005100967202 */ /* 0x000fe20000000f00 */
[----:B------:R-:W-:Y:S04]  /*11720*/  @P0 IMAD R3, R3, c[0x0][0x1e0], RZ ;  /* 0x0000780003030a24 */ /* 0x000fe800078e02ff */
[----:B------:R-:W-:Y:S05]  /*11730*/  @P0 IMAD R3, R242, c[0x0][0x1e4], R3 ;  /* 0x00007900f2030a24 */ /* 0x000fea00078e0203 */
[----:B------:R-:W-:Y:S05]  /*11740*/  @P0 IADD3 R3, R7, R3, RZ ;  /* 0x0000000307030210 */ /* 0x000fea0007ffe0ff */
[----:B------:R-:W-:Y:S01]  /*11750*/  @P0 IMAD R7, R3, 0x70, RZ ;  /* 0x0000007003070824 */ /* 0x000fe200078e02ff */
[----:B------:R-:W-:Y:S04]  /*11760*/  @P0 SHF.L.U32 R3, R8, 0x5, RZ ;  /* 0x0000000508030819 */ /* 0x000fe800000006ff */
[----:B------:R-:W-:Y:S01]  /*11770*/  @P0 IADD3 R7, R5, R7, RZ ;  /* 0x0000000705070210 */ /* 0x000fe20007ffe0ff */
[----:B------:R-:W-:Y:S01]  /*11780*/  FFMA.FTZ R5, R31, c[0x0][0x2d0], -R100 ;  /* 0x0000b4001f057a23 */ /* 0x000fe20000010864 */
[----:B------:R-:W-:Y:S01]  /*11790*/  @P0 IADD3 R10, P1, R6, R3, RZ ;  /* 0x00000003060a0210 */ /* 0x000fe20007f3e0ff */
[----:B------:R-:W-:Y:S01]  /*117a0*/  FMUL.FTZ R31, R0, R147 ;  /* 0x00000093001f7220 */ /* 0x000fe20000410000 */
[----:B------:R-:W-:Y:S01]  /*117b0*/  @P0 LEA.HI.X R7, R4, c[0x0][0x1cc], R7, 0x1, P2 ;  /* 0x0000730004070a11 */ /* 0x000fe200010f0c07 */
[----:B------:R1:W-:Y:S01]  /*117c0*/  MUFU.EX2 R196, R5 ;  /* 0x0000000500c47308 */ /* 0x0003e20000000800 */
[----:B------:R-:W-:Y:S02]  /*117d0*/  @P0 SHF.L.U64.HI R4, R8, R246, c[0x0][0x1e4] ;  /* 0x0000790008040619 */ /* 0x000fe400000102f6 */
[-C--:B------:R-:W-:Y:S01]  /*117e0*/  @P0 IADD3 R14, P3, R10, R3.reuse, RZ ;  /* 0x000000030a0e0210 */ /* 0x080fe20007f7e0ff */
[----:B------:R2:W-:Y:S01]  /*117f0*/  @P0 LDGSTS.E.BYPASS.LTC128B.128 [R241+0x3900], [R6.64], !P6 ;  /* 0x0390000006f10fae */ /* 0x0005e2000f101d48 */
[-C--:B------:R-:W-:Y:S02]  /*11800*/  @P0 IADD3.X R11, R7, R4.reuse, RZ, P1, !PT ;  /* 0x00000004070b0210 */ /* 0x080fe40000ffe4ff */
[-C--:B------:R-:W-:Y:S02]  /*11810*/  @P0 IADD3 R12, P2, R14, R3.reuse, RZ ;  /* 0x000000030e0c0210 */ /* 0x080fe40007f5e0ff */
[-C--:B------:R-:W-:Y:S02]  /*11820*/  @P0 IADD3.X R15, R11, R4.reuse, RZ, P3, !PT ;  /* 0x000000040b0f0210 */ /* 0x080fe40001ffe4ff */
[-C--:B------:R-:W-:Y:S01]  /*11830*/  @P0 IADD3 R8, P1, R12, R3.reuse, RZ ;  /* 0x000000030c080210 */ /* 0x080fe20007f3e0ff */
[----:B------:R3:W-:Y:S01]  /*11840*/  @P0 LDGSTS.E.BYPASS.LTC128B.128 [R241+0x4100], [R10.64], !P6 ;  /* 0x041000000af10fae */ /* 0x0007e2000f101d48 */
[-C--:B------:R-:W-:Y:S04]  /*11850*/  @P0 IADD3.X R13, R15, R4.reuse, RZ, P2, !PT ;  /* 0x000000040f0d0210 */ /* 0x080fe800017fe4ff */
[-C--:B------:R-:W-:Y:S03]  /*11860*/  @P0 IADD3.X R9, R13, R4.reuse, RZ, P1, !PT ;  /* 0x000000040d090210 */ /* 0x080fe60000ffe4ff */
[----:B------:R4:W-:Y:S01]  /*11870*/  @P0 LDGSTS.E.BYPASS.LTC128B.128 [R241+0x4900], [R14.64], !P6 ;  /* 0x049000000ef10fae */ /* 0x0009e2000f101d48 */
[--C-:B-1----:R-:W-:Y:S07]  /*11880*/  FFMA.FTZ R5, R36, c[0x0][0x2d0], -R96.reuse ;  /* 0x0000b40024057a23 */ /* 0x102fee0000010860 */
[----:B------:R1:W-:Y:S01]  /*11890*/  @P0 LDGSTS.E.BYPASS.LTC128B.128 [R241+0x5100], [R12.64], !P6 ;  /* 0x051000000cf10fae */ /* 0x0003e2000f101d48 */
[----:B------:R1:W1:Y:S01]  /*118a0*/  MUFU.EX2 R58, R5 ;  /* 0x00000005003a7308 */ /* 0x0002620000000800 */
[-C--:B--2---:R-:W-:Y:S04]  /*118b0*/  @P0 IADD3 R6, P2, R8, R3.reuse, RZ ;  /* 0x0000000308060210 */ /* 0x084fe80007f5e0ff */
[----:B------:R-:W-:Y:S02]  /*118c0*/  @P0 IADD3.X R7, R9, R4, RZ, P2, !PT ;  /* 0x0000000409070210 */ /* 0x000fe400017fe4ff */
[----:B------:R2:W-:Y:S01]  /*118d0*/  @P0 LDGSTS.E.BYPASS.LTC128B.128 [R241+0x5900], [R8.64], !P6 ;  /* 0x0590000008f10fae */ /* 0x0005e2000f101d48 */
[----:B---3--:R-:W-:Y:S01]  /*118e0*/  @P0 IADD3 R10, P1, R6, R3, RZ ;  /* 0x00000003060a0210 */ /* 0x008fe20007f3e0ff */
[--C-:B------:R-:W-:Y:S01]  /*118f0*/  FFMA.FTZ R3, R48, c[0x0][0x2d0], -R96.reuse ;  /* 0x0000b40030037a23 */ /* 0x100fe20000010860 */
[----:B------:R-:W-:Y:S02]  /*11900*/  MOV R48, R52 ;  /* 0x0000003400307202 */ /* 0x000fe40000000f00 */
[----:B------:R-:W-:Y:S01]  /*11910*/  @P0 IADD3.X R11, R7, R4, RZ, P1, !PT ;  /* 0x00000004070b0210 */ /* 0x000fe20000ffe4ff */
[----:B------:R3:W3:Y:S02]  /*11920*/  MUFU.EX2 R61, R3 ;  /* 0x00000003003d7308 */ /* 0x0006e40000000800 */
[----:B------:R3:W-:Y:S01]  /*11930*/  @P0 LDGSTS.E.BYPASS.LTC128B.128 [R241+0x6100], [R6.64], !P6 ;  /* 0x0610000006f10fae */ /* 0x0007e2000f101d48 */
[----:B------:R-:W-:Y:S01]  /*11940*/  FMUL.FTZ R4, R70, R120 ;  /* 0x0000007846047220 */ /* 0x000fe20000410000 */
[----:B------:R-:W-:Y:S01]  /*11950*/  MOV R120, R82 ;  /* 0x0000005200787202 */ /* 0x000fe20000000f00 */
[C---:B----4-:R-:W-:Y:S01]  /*11960*/  FMUL.FTZ R14, R0.reuse, R130 ;  /* 0x00000082000e7220 */ /* 0x050fe20000410000 */
[----:B------:R-:W-:Y:S01]  /*11970*/  MOV R130, R32 ;  /* 0x0000002000827202 */ /* 0x000fe20000000f00 */
[----:B------:R-:W-:Y:S01]  /*11980*/  FMUL.FTZ R15, R0, R131 ;  /* 0x00000083000f7220 */ /* 0x000fe20000410000 */
[----:B------:R-:W-:Y:S01]  /*11990*/  MOV R140, R48 ;  /* 0x00000030008c7202 */ /* 0x000fe20000000f00 */
[----:B------:R-:W-:Y:S01]  /*119a0*/  FMUL.FTZ R32, R70, R148 ;  /* 0x0000009446207220 */ /* 0x000fe20000410000 */
[----:B------:R4:W-:Y:S01]  /*119b0*/  @P0 LDGSTS.E.BYPASS.LTC128B.128 [R241+0x6900], [R10.64], !P6 ;  /* 0x069000000af10fae */ /* 0x0009e2000f101d48 */
[--C-:B-1----:R-:W-:Y:S01]  /*119c0*/  FFMA.FTZ R5, R37, c[0x0][0x2d0], -R96.reuse ;  /* 0x0000b40025057a23 */ /* 0x102fe20000010860 */
[----:B------:R-:W-:Y:S01]  /*119d0*/  MOV R148, R214 ;  /* 0x000000d600947202 */ /* 0x000fe20000000f00 */
[C---:B------:R-:W-:Y:S01]  /*119e0*/  FMUL.FTZ R12, R68.reuse, R128 ;  /* 0x00000080440c7220 */ /* 0x040fe20000410000 */
[----:B------:R-:W-:Y:S01]  /*119f0*/  MOV R146, R58 ;  /* 0x0000003a00927202 */ /* 0x000fe20000000f00 */
[----:B------:R1:W1:Y:S01]  /*11a00*/  MUFU.EX2 R57, R5 ;  /* 0x0000000500397308 */ /* 0x0002620000000800 */
[----:B------:R-:W-:Y:S01]  /*11a10*/  FMUL.FTZ R13, R68, R129 ;  /* 0x00000081440d7220 */ /* 0x000fe20000410000 */
[----:B------:R-:W-:Y:S01]  /*11a20*/  MOV R129, R33 ;  /* 0x0000002100817202 */ /* 0x000fe20000000f00 */
[----:B------:R-:W1:Y:S01]  /*11a30*/  LDSM.16.MT88.4 R20, [R224] ;  /* 0x00000000e014783b */ /* 0x000e620000004200 */
[----:B------:R-:W-:Y:S01]  /*11a40*/  FMUL.FTZ R33, R70, R149 ;  /* 0x0000009546217220 */ /* 0x000fe20000410000 */
[----:B------:R-:W-:Y:S01]  /*11a50*/  MOV R149, R93 ;  /* 0x0000005d00957202 */ /* 0x000fe20000000f00 */
[C---:B--2---:R-:W-:Y:S01]  /*11a60*/  FMUL.FTZ R8, R68.reuse, R124 ;  /* 0x0000007c44087220 */ /* 0x044fe20000410000 */
[----:B------:R-:W-:Y:S01]  /*11a70*/  MOV R124, R88 ;  /* 0x00000058007c7202 */ /* 0x000fe20000000f00 */
[----:B------:R-:W-:Y:S01]  /*11a80*/  FMUL.FTZ R9, R68, R125 ;  /* 0x0000007d44097220 */ /* 0x000fe20000410000 */
[----:B------:R-:W-:Y:S01]  /*11a90*/  MOV R125, R87 ;  /* 0x00000057007d7202 */ /* 0x000fe20000000f00 */
[----:B---3--:R-:W-:Y:S01]  /*11aa0*/  FFMA.FTZ R3, R49, c[0x0][0x2d0], -R96 ;  /* 0x0000b40031037a23 */ /* 0x008fe20000010860 */
[----:B------:R-:W-:Y:S01]  /*11ab0*/  MOV R49, R16 ;  /* 0x0000001000317202 */ /* 0x000fe20000000f00 */
[C---:B------:R-:W-:Y:S01]  /*11ac0*/  FMUL.FTZ R16, R70.reuse, R132 ;  /* 0x0000008446107220 */ /* 0x040fe20000410000 */
[----:B------:R-:W-:Y:S01]  /*11ad0*/  LDSM.16.MT88.4 R52, [R225] ;  /* 0x00000000e134783b */ /* 0x000fe20000004200 */
[----:B------:R-:W2:Y:S01]  /*11ae0*/  MUFU.EX2 R59, R3 ;  /* 0x00000003003b7308 */ /* 0x000ea20000000800 */
[C---:B------:R-:W-:Y:S01]  /*11af0*/  FMUL.FTZ R6, R69.reuse, R122 ;  /* 0x0000007a45067220 */ /* 0x040fe20000410000 */
[----:B------:R-:W-:Y:S01]  /*11b00*/  MOV R122, R83 ;  /* 0x00000053007a7202 */ /* 0x000fe20000000f00 */
[----:B------:R-:W-:Y:S01]  /*11b10*/  FMUL.FTZ R7, R69, R123 ;  /* 0x0000007b45077220 */ /* 0x000fe20000410000 */
[----:B------:R-:W-:Y:S01]  /*11b20*/  MOV R147, R49 ;  /* 0x0000003100937202 */ /* 0x000fe20000000f00 */
[----:B------:R-:W-:Y:S01]  /*11b30*/  FMUL.FTZ R48, R70, R164 ;  /* 0x000000a446307220 */ /* 0x000fe20000410000 */
[----:B------:R-:W-:Y:S01]  /*11b40*/  MOV R132, R85 ;  /* 0x0000005500847202 */ /* 0x000fe20000000f00 */
[----:B------:R-:W-:Y:S01]  /*11b50*/  LDSM.16.MT88.4 R80, [R227] ;  /* 0x00000000e350783b */ /* 0x000fe20000004200 */
[----:B----4-:R-:W-:Y:S01]  /*11b60*/  FMUL.FTZ R10, R0, R126 ;  /* 0x0000007e000a7220 */ /* 0x010fe20000410000 */
[----:B------:R-:W-:Y:S01]  /*11b70*/  MOV R131, R61 ;  /* 0x0000003d00837202 */ /* 0x000fe20000000f00 */
[----:B-1----:R-:W-:Y:S01]  /*11b80*/  FMUL.FTZ R5, R70, R121 ;  /* 0x0000007946057220 */ /* 0x002fe20000410000 */
[----:B------:R-:W-:Y:S01]  /*11b90*/  MOV R126, R89 ;  /* 0x00000059007e7202 */ /* 0x000fe20000000f00 */
[----:B------:R-:W-:Y:S01]  /*11ba0*/  FMUL.FTZ R11, R0, R127 ;  /* 0x0000007f000b7220 */ /* 0x000fe20000410000 */
[----:B------:R-:W-:Y:S01]  /*11bb0*/  MOV R123, R94 ;  /* 0x0000005e007b7202 */ /* 0x000fe20000000f00 */
[----:B------:R-:W-:Y:S01]  /*11bc0*/  FMUL.FTZ R49, R70, R165 ;  /* 0x000000a546317220 */ /* 0x000fe20000410000 */
[----:B------:R-:W0:Y:S01]  /*11bd0*/  LDGDEPBAR ;  /* 0x00000000000079af */ /* 0x000e220000000000 */
[----:B------:R-:W-:Y:S01]  /*11be0*/  MOV R145, R57 ;  /* 0x0000003900917202 */ /* 0x000fe20000000f00 */
[----:B------:R-:W-:Y:S01]  /*11bf0*/  FMUL.FTZ R57, R68, R173 ;  /* 0x000000ad44397220 */ /* 0x000fe20000410000 */
[----:B------:R-:W-:Y:S01]  /*11c00*/  MOV R121, R106 ;  /* 0x0000006a00797202 */ /* 0x000fe20000000f00 */
[----:B------:R-:W-:Y:S01]  /*11c10*/  FMUL.FTZ R58, R0, R174 ;  /* 0x000000ae003a7220 */ /* 0x000fe20000410000 */
[----:B------:R-:W-:Y:S01]  /*11c20*/  MOV R106, R91 ;  /* 0x0000005b006a7202 */ /* 0x000fe20000000f00 */
[----:B------:R-:W-:Y:S02]  /*11c30*/  FMUL.FTZ R61, R68, R177 ;  /* 0x000000b1443d7220 */ /* 0x000fe40000410000 */
[--C-:B------:R-:W-:Y:S01]  /*11c40*/  FFMA.FTZ R124, R124, c[0x0][0x2d0], -R105.reuse ;  /* 0x0000b4007c7c7a23 */ /* 0x100fe20000010869 */
[----:B--2---:R-:W-:Y:S01]  /*11c50*/  MOV R127, R59 ;  /* 0x0000003b007f7202 */ /* 0x004fe20000000f00 */
[--C-:B------:R-:W-:Y:S02]  /*11c60*/  FFMA.FTZ R3, R38, c[0x0][0x2d0], -R104.reuse ;  /* 0x0000b40026037a23 */ /* 0x100fe40000010868 */
[----:B------:R-:W-:Y:S01]  /*11c70*/  FMUL.FTZ R59, R0, R175 ;  /* 0x000000af003b7220 */ /* 0x000fe20000410000 */
[-C--:B------:R-:W-:Y:S01]  /*11c80*/  HMMA.16816.F32 R4, R76, R20.reuse, R4 ;  /* 0x000000144c04723c */ /* 0x080fe20000001804 */
[----:B------:R1:W-:Y:S04]  /*11c90*/  MUFU.EX2 R250, R3 ;  /* 0x0000000300fa7308 */ /* 0x0003e80000000800 */
[--C-:B------:R-:W-:Y:S02]  /*11ca0*/  FFMA.FTZ R125, R125, c[0x0][0x2d0], -R105.reuse ;  /* 0x0000b4007d7d7a23 */ /* 0x100fe40000010869 */
[--C-:B------:R-:W-:Y:S01]  /*11cb0*/  FFMA.FTZ R106, R106, c[0x0][0x2d0], -R105.reuse ;  /* 0x0000b4006a6a7a23 */ /* 0x100fe20000010869 */
[C---:B------:R-:W-:Y:S07]  /*11cc0*/  HMMA.16816.F32 R8, R64.reuse, R20, R8 ;  /* 0x000000144008723c */ /* 0x040fee0000001808 */
[C---:B------:R-:W-:Y:S01]  /*11cd0*/  FMUL.FTZ R20, R70.reuse, R136 ;  /* 0x0000008846147220 */ /* 0x040fe20000410000 */
[-C--:B------:R-:W-:Y:S04]  /*11ce0*/  HMMA.16816.F32 R12, R64, R22.reuse, R12 ;  /* 0x00000016400c723c */ /* 0x080fe8000000180c */
[----:B------:R-:W-:Y:S01]  /*11cf0*/  FMUL.FTZ R21, R70, R137 ;  /* 0x0000008946157220 */ /* 0x000fe20000410000 */
[----:B------:R-:W-:Y:S02]  /*11d00*/  MOV R136, R192 ;  /* 0x000000c000887202 */ /* 0x000fe40000000f00 */
[----:B------:R-:W-:Y:S01]  /*11d10*/  MOV R137, R193 ;  /* 0x000000c100897202 */ /* 0x000fe20000000f00 */
[C---:B------:R-:W-:Y:S04]  /*11d20*/  HMMA.16816.F32 R16, R76.reuse, R22, R16 ;  /* 0x000000164c10723c */ /* 0x040fe80000001810 */
[--C-:B-1----:R-:W-:Y:S01]  /*11d30*/  FFMA.FTZ R3, R39, c[0x0][0x2d0], -R104.reuse ;  /* 0x0000b40027037a23 */ /* 0x102fe20000010868 */
[----:B------:R-:W-:Y:S01]  /*11d40*/  MOV R193, R217 ;  /* 0x000000d900c17202 */ /* 0x000fe20000000f00 */
[----:B------:R-:W1:Y:S01]  /*11d50*/  LDSM.16.MT88.4 R36, [R228] ;  /* 0x00000000e424783b */ /* 0x000e620000004200 */
[C---:B------:R-:W-:Y:S01]  /*11d60*/  FMUL.FTZ R22, R69.reuse, R138 ;  /* 0x0000008a45167220 */ /* 0x040fe20000410000 */
[----:B------:R2:W-:Y:S01]  /*11d70*/  MUFU.EX2 R251, R3 ;  /* 0x0000000300fb7308 */ /* 0x0005e20000000800 */
[----:B------:R-:W-:Y:S03]  /*11d80*/  FMUL.FTZ R23, R69, R139 ;  /* 0x0000008b45177220 */ /* 0x000fe60000410000 */
[----:B------:R-:W-:Y:S02]  /*11d90*/  MOV R139, R116 ;  /* 0x00000074008b7202 */ /* 0x000fe40000000f00 */
[----:B------:R-:W-:Y:S02]  /*11da0*/  MOV R116, R220 ;  /* 0x000000dc00747202 */ /* 0x000fe40000000f00 */
[----:B------:R-:W-:Y:S02]  /*11db0*/  MOV R138, R117 ;  /* 0x00000075008a7202 */ /* 0x000fe40000000f00 */
[----:B------:R-:W-:Y:S02]  /*11dc0*/  MOV R117, R107 ;  /* 0x0000006b00757202 */ /* 0x000fe40000000f00 */
[----:B------:R-:W-:Y:S02]  /*11dd0*/  MOV R107, R90 ;  /* 0x0000005a006b7202 */ /* 0x000fe40000000f00 */
[----:B------:R-:W-:Y:S03]  /*11de0*/  LDSM.16.MT88.4 R88, [R228+0x800] ;  /* 0x00080000e458783b */ /* 0x000fe60000004200 */
[--C-:B------:R-:W-:Y:S02]  /*11df0*/  FFMA.FTZ R107, R107, c[0x0][0x2d0], -R105.reuse ;  /* 0x0000b4006b6b7a23 */ /* 0x100fe40000010869 */
[--C-:B--2---:R-:W-:Y:S02]  /*11e00*/  FFMA.FTZ R3, R50, c[0x0][0x2d0], -R104.reuse ;  /* 0x0000b40032037a23 */ /* 0x104fe40000010868 */
[----:B------:R-:W-:Y:S02]  /*11e10*/  FMUL.FTZ R50, R69, R166 ;  /* 0x000000a645327220 */ /* 0x000fe40000410000 */
[----:B------:R2:W-:Y:S01]  /*11e20*/  MUFU.EX2 R252, R3 ;  /* 0x0000000300fc7308 */ /* 0x0005e20000000800 */
[-C--:B-1----:R-:W-:Y:S08]  /*11e30*/  HMMA.16816.F32 R20, R76, R36.reuse, R20 ;  /* 0x000000244c14723c */ /* 0x082ff00000001814 */
[C---:B------:R-:W-:Y:S04]  /*11e40*/  HMMA.16816.F32 R24, R64.reuse, R36, R24 ;  /* 0x000000244018723c */ /* 0x040fe80000001818 */
[----:B--2---:R-:W-:Y:S04]  /*11e50*/  FFMA.FTZ R3, R51, c[0x0][0x2d0], -R104 ;  /* 0x0000b40033037a23 */ /* 0x004fe80000010868 */
[-C--:B------:R-:W-:Y:S01]  /*11e60*/  HMMA.16816.F32 R28, R64, R38.reuse, R28 ;  /* 0x00000026401c723c */ /* 0x080fe2000000181c */
[----:B------:R1:W2:Y:S03]  /*11e70*/  MUFU.EX2 R62, R3 ;  /* 0x00000003003e7308 */ /* 0x0002a60000000800 */
[C---:B------:R-:W-:Y:S02]  /*11e80*/  FMUL.FTZ R36, R70.reuse, R152 ;  /* 0x0000009846247220 */ /* 0x040fe40000410000 */
[----:B------:R-:W-:Y:S02]  /*11e90*/  FMUL.FTZ R37, R70, R153 ;  /* 0x0000009946257220 */ /* 0x000fe40000410000 */
[C---:B------:R-:W-:Y:S04]  /*11ea0*/  HMMA.16816.F32 R32, R76.reuse, R38, R32 ;  /* 0x000000264c20723c */ /* 0x040fe80000001820 */
[C---:B------:R-:W-:Y:S03]  /*11eb0*/  FMUL.FTZ R51, R69.reuse, R167 ;  /* 0x000000a745337220 */ /* 0x040fe60000410000 */
[C---:B------:R-:W-:Y:S02]  /*11ec0*/  FMUL.FTZ R39, R69.reuse, R155 ;  /* 0x0000009b45277220 */ /* 0x040fe40000410000 */
[----:B------:R-:W-:Y:S07]  /*11ed0*/  FMUL.FTZ R38, R69, R154 ;  /* 0x0000009a45267220 */ /* 0x000fee0000410000 */
[-C--:B------:R-:W-:Y:S03]  /*11ee0*/  HMMA.16816.F32 R36, R76, R52.reuse, R36 ;  /* 0x000000344c24723c */ /* 0x080fe60000001824 */
[--C-:B-1----:R-:W-:Y:S01]  /*11ef0*/  FFMA.FTZ R3, R40, c[0x0][0x2d0], -R105.reuse ;  /* 0x0000b40028037a23 */ /* 0x102fe20000010869 */
[----:B--2---:R-:W-:Y:S01]  /*11f00*/  MOV R128, R62 ;  /* 0x0000003e00807202 */ /* 0x004fe20000000f00 */
[----:B------:R-:W-:Y:S01]  /*11f10*/  FMUL.FTZ R40, R68, R156 ;  /* 0x0000009c44287220 */ /* 0x000fe20000410000 */
[----:B------:R-:W-:Y:S01]  /*11f20*/  MOV R156, R92 ;  /* 0x0000005c009c7202 */ /* 0x000fe20000000f00 */
[----:B------:R1:W-:Y:S01]  /*11f30*/  MUFU.EX2 R249, R3 ;  /* 0x0000000300f97308 */ /* 0x0003e20000000800 */
[----:B------:R-:W-:Y:S01]  /*11f40*/  FMUL.FTZ R62, R0, R178 ;  /* 0x000000b2003e7220 */ /* 0x000fe20000410000 */
[----:B------:R-:W-:Y:S03]  /*11f50*/  LDSM.16.MT88.4 R92, [R225+0x800] ;  /* 0x00080000e15c783b */ /* 0x000fe60000004200 */
[----:B------:R-:W-:Y:S02]  /*11f60*/  MOV R164, R156 ;  /* 0x0000009c00a47202 */ /* 0x000fe40000000f00 */
[----:B------:R-:W-:Y:S02]  /*11f70*/  MOV R156, R121 ;  /* 0x00000079009c7202 */ /* 0x000fe40000000f00 */
[----:B------:R-:W-:Y:S01]  /*11f80*/  MOV R121, R233 ;  /* 0x000000e900797202 */ /* 0x000fe20000000f00 */
[--C-:B-1----:R-:W-:Y:S02]  /*11f90*/  FFMA.FTZ R3, R41, c[0x0][0x2d0], -R105.reuse ;  /* 0x0000b40029037a23 */ /* 0x102fe40000010869 */
[----:B------:R-:W-:Y:S01]  /*11fa0*/  FMUL.FTZ R41, R68, R157 ;  /* 0x0000009d44297220 */ /* 0x000fe20000410000 */
[----:B------:R-:W-:Y:S01]  /*11fb0*/  MOV R157, R86 ;  /* 0x00000056009d7202 */ /* 0x000fe20000000f00 */
[----:B------:R1:W2:Y:S03]  /*11fc0*/  MUFU.EX2 R248, R3 ;  /* 0x0000000300f87308 */ /* 0x0002a60000000800 */
[----:B------:R-:W-:Y:S01]  /*11fd0*/  MOV R165, R157 ;  /* 0x0000009d00a57202 */ /* 0x000fe20000000f00 */
[--C-:B-1----:R-:W-:Y:S02]  /*11fe0*/  FFMA.FTZ R3, R44, c[0x0][0x2d0], -R105.reuse ;  /* 0x0000b4002c037a23 */ /* 0x102fe40000010869 */
[C---:B------:R-:W-:Y:S01]  /*11ff0*/  FMUL.FTZ R44, R68.reuse, R160 ;  /* 0x000000a0442c7220 */ /* 0x040fe20000410000 */
[----:B------:R-:W-:Y:S03]  /*12000*/  MOV R160, R216 ;  /* 0x000000d800a07202 */ /* 0x000fe60000000f00 */
[----:B------:R1:W-:Y:S01]  /*12010*/  MUFU.EX2 R246, R3 ;  /* 0x0000000300f67308 */ /* 0x0003e20000000800 */
[----:B------:R-:W-:Y:S02]  /*12020*/  MOV R167, R160 ;  /* 0x000000a000a77202 */ /* 0x000fe40000000f00 */
[----:B------:R-:W-:Y:S02]  /*12030*/  MOV R160, R149 ;  /* 0x0000009500a07202 */ /* 0x000fe40000000f00 */
[----:B------:R-:W-:Y:S02]  /*12040*/  MOV R149, R135 ;  /* 0x0000008700957202 */ /* 0x000fe40000000f00 */
[----:B------:R-:W-:Y:S01]  /*12050*/  MOV R135, R240 ;  /* 0x000000f000877202 */ /* 0x000fe20000000f00 */
[--C-:B-1----:R-:W-:Y:S02]  /*12060*/  FFMA.FTZ R3, R45, c[0x0][0x2d0], -R105.reuse ;  /* 0x0000b4002d037a23 */ /* 0x102fe40000010869 */
[----:B------:R-:W-:Y:S01]  /*12070*/  FMUL.FTZ R45, R68, R161 ;  /* 0x000000a1442d7220 */ /* 0x000fe20000410000 */
[----:B------:R-:W-:Y:S01]  /*12080*/  MOV R161, R221 ;  /* 0x000000dd00a17202 */ /* 0x000fe20000000f00 */
[----:B------:R1:W3:Y:S02]  /*12090*/  MUFU.EX2 R247, R3 ;  /* 0x0000000300f77308 */ /* 0x0002e40000000800 */
[--C-:B-1----:R-:W-:Y:S02]  /*120a0*/  FFMA.FTZ R3, R42, c[0x0][0x2d0], -R100.reuse ;  /* 0x0000b4002a037a23 */ /* 0x102fe40000010864 */
[C---:B------:R-:W-:Y:S06]  /*120b0*/  FMUL.FTZ R42, R0.reuse, R158 ;  /* 0x0000009e002a7220 */ /* 0x040fec0000410000 */
[----:B------:R1:W-:Y:S02]  /*120c0*/  MUFU.EX2 R144, R3 ;  /* 0x0000000300907308 */ /* 0x0003e40000000800 */
[--C-:B-1----:R-:W-:Y:S02]  /*120d0*/  FFMA.FTZ R3, R43, c[0x0][0x2d0], -R100.reuse ;  /* 0x0000b4002b037a23 */ /* 0x102fe40000010864 */
[----:B------:R-:W-:Y:S06]  /*120e0*/  FMUL.FTZ R43, R0, R159 ;  /* 0x0000009f002b7220 */ /* 0x000fec0000410000 */
[----:B------:R1:W4:Y:S01]  /*120f0*/  MUFU.EX2 R192, R3 ;  /* 0x0000000300c07308 */ /* 0x0003220000000800 */
[C---:B------:R-:W-:Y:S07]  /*12100*/  HMMA.16816.F32 R40, R64.reuse, R52, R40 ;  /* 0x000000344028723c */ /* 0x040fee0000001828 */
[C---:B------:R-:W-:Y:S02]  /*12110*/  FMUL.FTZ R52, R70.reuse, R168 ;  /* 0x000000a846347220 */ /* 0x040fe40000410000 */
[----:B------:R-:W-:Y:S03]  /*12120*/  FMUL.FTZ R53, R70, R169 ;  /* 0x000000a946357220 */ /* 0x000fe60000410000 */
[----:B-1----:R-:W-:Y:S02]  /*12130*/  FFMA.FTZ R3, R46, c[0x0][0x2d0], -R100 ;  /* 0x0000b4002e037a23 */ /* 0x002fe40000010864 */
[C---:B------:R-:W-:Y:S01]  /*12140*/  FMUL.FTZ R46, R0.reuse, R162 ;  /* 0x000000a2002e7220 */ /* 0x040fe20000410000 */
[----:B------:R-:W-:Y:S01]  /*12150*/  MOV R162, R151 ;  /* 0x0000009700a27202 */ /* 0x000fe20000000f00 */
[----:B------:R1:W-:Y:S01]  /*12160*/  MUFU.EX2 R152, R3 ;  /* 0x0000000300987308 */ /* 0x0003e20000000800 */
[----:B------:R-:W-:Y:S02]  /*12170*/  MOV R151, R117 ;  /* 0x0000007500977202 */ /* 0x000fe40000000f00 */
[----:B------:R-:W-:Y:S05]  /*12180*/  MOV R117, R234 ;  /* 0x000000ea00757202 */ /* 0x000fea0000000f00 */
[----:B------:R-:W-:Y:S02]  /*12190*/  FFMA.FTZ R117, R117, c[0x0][0x2d0], -R104 ;  /* 0x0000b40075757a23 */ /* 0x000fe40000010868 */
[----:B-1----:R-:W-:Y:S01]  /*121a0*/  FFMA.FTZ R3, R199, c[0x0][0x2d0], -R100 ;  /* 0x0000b400c7037a23 */ /* 0x002fe20000010864 */
[----:B------:R-:W-:Y:S02]  /*121b0*/  MOV R199, R84 ;  /* 0x0000005400c77202 */ /* 0x000fe40000000f00 */
[----:B------:R-:W1:Y:S01]  /*121c0*/  LDSM.16.MT88.4 R84, [R224+0x800] ;  /* 0x00080000e054783b */ /* 0x000e620000004200 */
[----:B------:R2:W1:Y:S01]  /*121d0*/  MUFU.EX2 R153, R3 ;  /* 0x0000000300997308 */ /* 0x0004620000000800 */
[----:B------:R-:W-:Y:S02]  /*121e0*/  MOV R166, R199 ;  /* 0x000000c700a67202 */ /* 0x000fe40000000f00 */
[----:B------:R-:W-:Y:S02]  /*121f0*/  MOV R199, R148 ;  /* 0x0000009400c77202 */ /* 0x000fe40000000f00 */
[----:B------:R-:W-:Y:S02]  /*12200*/  MOV R168, R166 ;  /* 0x000000a600a87202 */ /* 0x000fe40000000f00 */
[----:B------:R-:W-:Y:S02]  /*12210*/  MOV R166, R162 ;  /* 0x000000a200a67202 */ /* 0x000fe40000000f00 */
[----:B------:R-:W-:Y:S02]  /*12220*/  MOV R162, R199 ;  /* 0x000000c700a27202 */ /* 0x000fe40000000f00 */
[----:B------:R-:W-:Y:S01]  /*12230*/  MOV R148, R239 ;  /* 0x000000ef00947202 */ /* 0x000fe20000000f00 */
[--C-:B--2---:R-:W-:Y:S02]  /*12240*/  FFMA.FTZ R3, R47, c[0x0][0x2d0], -R96.reuse ;  /* 0x0000b4002f037a23 */ /* 0x104fe40000010860 */
[----:B------:R-:W-:Y:S02]  /*12250*/  FMUL.FTZ R47, R0, R163 ;  /* 0x000000a3002f7220 */ /* 0x000fe40000410000 */
[----:B------:R2:W-:Y:S05]  /*12260*/  MUFU.EX2 R221, R3 ;  /* 0x0000000300dd7308 */ /* 0x0005ea0000000800 */
[-C--:B------:R-:W-:Y:S08]  /*12270*/  HMMA.16816.F32 R44, R64, R54.reuse, R44 ;  /* 0x00000036402c723c */ /* 0x080ff0000000182c */
[C---:B------:R-:W-:Y:S07]  /*12280*/  HMMA.16816.F32 R48, R76.reuse, R54, R48 ;  /* 0x000000364c30723c */ /* 0x040fee0000001830 */
[C---:B------:R-:W-:Y:S02]  /*12290*/  FMUL.FTZ R54, R69.reuse, R170 ;  /* 0x000000aa45367220 */ /* 0x040fe40000410000 */
[----:B------:R-:W-:Y:S03]  /*122a0*/  FMUL.FTZ R55, R69, R171 ;  /* 0x000000ab45377220 */ /* 0x000fe60000410000 */
[--C-:B--2---:R-:W-:Y:S01]  /*122b0*/  FFMA.FTZ R3, R198, c[0x0][0x2d0], -R96.reuse ;  /* 0x0000b400c6037a23 */ /* 0x104fe20000010860 */
[----:B------:R-:W-:Y:S03]  /*122c0*/  MOV R198, R165 ;  /* 0x000000a500c67202 */ /* 0x000fe60000000f00 */
[-C--:B------:R-:W-:Y:S01]  /*122d0*/  HMMA.16816.F32 R52, R76, R80.reuse, R52 ;  /* 0x000000504c34723c */ /* 0x080fe20000001834 */
[----:B------:R2:W-:Y:S02]  /*122e0*/  MUFU.EX2 R220, R3 ;  /* 0x0000000300dc7308 */ /* 0x0005e40000000800 */
[--C-:B--2---:R-:W-:Y:S02]  /*122f0*/  FFMA.FTZ R3, R56, c[0x0][0x2d0], -R96.reuse ;  /* 0x0000b40038037a23 */ /* 0x104fe40000010860 */
[----:B------:R-:W-:Y:S06]  /*12300*/  FMUL.FTZ R56, R68, R172 ;  /* 0x000000ac44387220 */ /* 0x000fec0000410000 */
[----:B------:R2:W-:Y:S01]  /*12310*/  MUFU.EX2 R218, R3 ;  /* 0x0000000300da7308 */ /* 0x0005e20000000800 */
[C---:B------:R-:W-:Y:S07]  /*12320*/  HMMA.16816.F32 R56, R64.reuse, R80, R56 ;  /* 0x000000504038723c */ /* 0x040fee0000001838 */
[----:B------:R-:W-:Y:S02]  /*12330*/  F2FP.PACK_AB R80, R136, R139 ;  /* 0x0000008b8850723e */ /* 0x000fe400000000ff */
[----:B------:R-:W-:Y:S03]  /*12340*/  F2FP.PACK_AB R81, R195, R194 ;  /* 0x000000c2c351723e */ /* 0x000fe600000000ff */
[----:B--2---:R-:W-:Y:S02]  /*12350*/  FFMA.FTZ R3, R60, c[0x0][0x2d0], -R96 ;  /* 0x0000b4003c037a23 */ /* 0x004fe40000010860 */
[----:B------:R-:W-:Y:S02]  /*12360*/  FMUL.FTZ R60, R68, R176 ;  /* 0x000000b0443c7220 */ /* 0x000fe40000410000 */
[----:B------:R2:W-:Y:S05]  /*12370*/  MUFU.EX2 R217, R3 ;  /* 0x0000000300d97308 */ /* 0x0005ea0000000800 */
[-C--:B------:R-:W-:Y:S07]  /*12380*/  HMMA.16816.F32 R60, R64, R82.reuse, R60 ;  /* 0x00000052403c723c */ /* 0x080fee000000183c */
[C---:B------:R-:W-:Y:S02]  /*12390*/  FMUL.FTZ R64, R70.reuse, R180 ;  /* 0x000000b446407220 */ /* 0x040fe40000410000 */
[----:B------:R-:W-:Y:S03]  /*123a0*/  FMUL.FTZ R65, R70, R181 ;  /* 0x000000b546417220 */ /* 0x000fe60000410000 */
[C---:B------:R-:W-:Y:S02]  /*123b0*/  FMUL.FTZ R66, R69.reuse, R182 ;  /* 0x000000b645427220 */ /* 0x040fe40000410000 */
[----:B------:R-:W-:Y:S02]  /*123c0*/  FMUL.FTZ R67, R69, R183 ;  /* 0x000000b745437220 */ /* 0x000fe40000410000 */
[--C-:B--2---:R-:W-:Y:S05]  /*123d0*/  FFMA.FTZ R3, R202, c[0x0][0x2d0], -R104.reuse ;  /* 0x0000b400ca037a23 */ /* 0x104fea0000010868 */
[----:B------:R-:W-:Y:S01]  /*123e0*/  HMMA.16816.F32 R64, R76, R82, R64 ;  /* 0x000000524c40723c */ /* 0x000fe20000001840 */
[----:B------:R2:W-:Y:S06]  /*123f0*/  MUFU.EX2 R155, R3 ;  /* 0x00000003009b7308 */ /* 0x0005ec0000000800 */
[----:B------:R-:W-:Y:S02]  /*12400*/  F2FP.PACK_AB R76, R138, R244 ;  /* 0x000000f48a4c723e */ /* 0x000fe400000000ff */
[----:B------:R-:W-:Y:S03]  /*12410*/  F2FP.PACK_AB R78, R141, R130 ;  /* 0x000000828d4e723e */ /* 0x000fe600000000ff */
[----:B------:R-:W-:Y:S02]  /*12420*/  F2FP.PACK_AB R77, R137, R143 ;  /* 0x0000008f894d723e */ /* 0x000fe400000000ff */
[----:B------:R-:W-:Y:S02]  /*12430*/  F2FP.PACK_AB R79, R140, R129 ;  /* 0x000000818c4f723e */ /* 0x000fe400000000ff */
[----:B------:R-:W-:Y:S02]  /*12440*/  F2FP.PACK_AB R82, R147, R142 ;  /* 0x0000008e9352723e */ /* 0x000fe400000000ff */
[----:B------:R-:W-:Y:S03]  /*12450*/  F2FP.PACK_AB R83, R196, R197 ;  /* 0x000000c5c453723e */ /* 0x000fe600000000ff */
[-C--:B-1----:R-:W-:Y:S03]  /*12460*/  HMMA.16816.F32 R4, R76, R84.reuse, R4 ;  /* 0x000000544c04723c */ /* 0x082fe60000001804 */
[--C-:B--2---:R-:W-:Y:S05]  /*12470*/  FFMA.FTZ R3, R203, c[0x0][0x2d0], -R104.reuse ;  /* 0x0000b400cb037a23 */ /* 0x104fea0000010868 */
[C---:B------:R-:W-:Y:S01]  /*12480*/  HMMA.16816.F32 R8, R80.reuse, R84, R8 ;  /* 0x000000545008723c */ /* 0x040fe20000001808 */
[----:B------:R1:W-:Y:S07]  /*12490*/  MUFU.EX2 R216, R3 ;  /* 0x0000000300d87308 */ /* 0x0003ee0000000800 */
[-C--:B------:R-:W-:Y:S08]  /*124a0*/  HMMA.16816.F32 R12, R80, R86.reuse, R12 ;  /* 0x00000056500c723c */ /* 0x080ff0000000180c */
[C---:B------:R-:W-:Y:S01]  /*124b0*/  HMMA.16816.F32 R16, R76.reuse, R86, R16 ;  /* 0x000000564c10723c */ /* 0x040fe20000001810 */
[----:B------:R-:W2:Y:S07]  /*124c0*/  LDSM.16.MT88.4 R84, [R227+0x800] ;  /* 0x00080000e354783b */ /* 0x000eae0000004200 */
[-C--:B------:R-:W-:Y:S04]  /*124d0*/  HMMA.16816.F32 R20, R76, R88.reuse, R20 ;  /* 0x000000584c14723c */ /* 0x080fe80000001814 */
[--C-:B-1----:R-:W-:Y:S04]  /*124e0*/  FFMA.FTZ R3, R200, c[0x0][0x2d0], -R104.reuse ;  /* 0x0000b400c8037a23 */ /* 0x102fe80000010868 */
[C---:B------:R-:W-:Y:S01]  /*124f0*/  HMMA.16816.F32 R24, R80.reuse, R88, R24 ;  /* 0x000000585018723c */ /* 0x040fe20000001818 */
[----:B------:R1:W-:Y:S07]  /*12500*/  MUFU.EX2 R159, R3 ;  /* 0x00000003009f7308 */ /* 0x0003ee0000000800 */
[-C--:B------:R-:W-:Y:S08]  /*12510*/  HMMA.16816.F32 R28, R80, R90.reuse, R28 ;  /* 0x0000005a501c723c */ /* 0x080ff0000000181c */
[C---:B------:R-:W-:Y:S01]  /*12520*/  HMMA.16816.F32 R32, R76.reuse, R90, R32 ;  /* 0x0000005a4c20723c */ /* 0x040fe20000001820 */
[----:B------:R-:W3:Y:S07]  /*12530*/  LDSM.16.MT88.4 R88, [R224+0x1000] ;  /* 0x00100000e058783b */ /* 0x000eee0000004200 */
[-C--:B------:R-:W-:Y:S04]  /*12540*/  HMMA.16816.F32 R36, R76, R92.reuse, R36 ;  /* 0x0000005c4c24723c */ /* 0x080fe80000001824 */
[----:B-1----:R-:W-:Y:S02]  /*12550*/  FFMA.FTZ R3, R201, c[0x0][0x2d0], -R104 ;  /* 0x0000b400c9037a23 */ /* 0x002fe40000010868 */
[----:B------:R-:W-:Y:S02]  /*12560*/  MUFU.EX2 R201, R101 ;  /* 0x0000006500c97308 */ /* 0x000fe40000000800 */
[C---:B------:R-:W-:Y:S07]  /*12570*/  HMMA.16816.F32 R40, R80.reuse, R92, R40 ;  /* 0x0000005c5028723c */ /* 0x040fee0000001828 */
[----:B------:R-:W-:Y:S01]  /*12580*/  FFMA.FTZ R92, R210, c[0x0][0x2d0], -R96 ;  /* 0x0000b400d25c7a23 */ /* 0x000fe20000010860 */
[-C--:B------:R-:W-:Y:S01]  /*12590*/  HMMA.16816.F32 R44, R80, R94.reuse, R44 ;  /* 0x0000005e502c723c */ /* 0x080fe2000000182c */
[----:B------:R1:W-:Y:S07]  /*125a0*/  MUFU.EX2 R215, R3 ;  /* 0x0000000300d77308 */ /* 0x0003ee0000000800 */
[C---:B------:R-:W-:Y:S08]  /*125b0*/  HMMA.16816.F32 R48, R76.reuse, R94, R48 ;  /* 0x0000005e4c30723c */ /* 0x040ff00000001830 */
[-C--:B--2---:R-:W-:Y:S08]  /*125c0*/  HMMA.16816.F32 R52, R76, R84.reuse, R52 ;  /* 0x000000544c34723c */ /* 0x084ff00000001834 */
[C---:B------:R-:W-:Y:S04]  /*125d0*/  HMMA.16816.F32 R56, R80.reuse, R84, R56 ;  /* 0x000000545038723c */ /* 0x040fe80000001838 */
[--C-:B-1----:R-:W-:Y:S04]  /*125e0*/  FFMA.FTZ R3, R205, c[0x0][0x2d0], -R105.reuse ;  /* 0x0000b400cd037a23 */ /* 0x102fe80000010869 */
[-C--:B------:R-:W-:Y:S01]  /*125f0*/  HMMA.16816.F32 R60, R80, R86.reuse, R60 ;  /* 0x00000056503c723c */ /* 0x080fe2000000183c */
[----:B------:R1:W-:Y:S06]  /*12600*/  MUFU.EX2 R154, R3 ;  /* 0x00000003009a7308 */ /* 0x0003ec0000000800 */
[----:B------:R-:W-:Y:S01]  /*12610*/  F2FP.PACK_AB R80, R248, R249 ;  /* 0x000000f9f850723e */ /* 0x000fe200000000ff */
[----:B------:R-:W-:Y:S01]  /*12620*/  HMMA.16816.F32 R64, R76, R86, R64 ;  /* 0x000000564c40723c */ /* 0x000fe20000001840 */
[----:B------:R-:W-:Y:S03]  /*12630*/  LDSM.16.MT88.4 R84, [R225+0x1000] ;  /* 0x00100000e154783b */ /* 0x000fe60000004200 */
[----:B---3--:R-:W-:Y:S02]  /*12640*/  F2FP.PACK_AB R82, R247, R246 ;  /* 0x000000f6f752723e */ /* 0x008fe400000000ff */
[----:B----4-:R-:W-:Y:S02]  /*12650*/  F2FP.PACK_AB R81, R192, R144 ;  /* 0x00000090c051723e */ /* 0x010fe400000000ff */
[----:B------:R-:W-:Y:S04]  /*12660*/  F2FP.PACK_AB R76, R145, R146 ;  /* 0x00000092914c723e */ /* 0x000fe800000000ff */
[----:B------:R-:W-:Y:S02]  /*12670*/  F2FP.PACK_AB R78, R127, R131 ;  /* 0x000000837f4e723e */ /* 0x000fe400000000ff */
[----:B------:R-:W-:Y:S02]  /*12680*/  F2FP.PACK_AB R77, R251, R250 ;  /* 0x000000fafb4d723e */ /* 0x000fe400000000ff */
[----:B------:R-:W-:Y:S01]  /*12690*/  F2FP.PACK_AB R79, R128, R252 ;  /* 0x000000fc804f723e */ /* 0x000fe200000000ff */
[--C-:B-1----:R-:W-:Y:S01]  /*126a0*/  FFMA.FTZ R3, R208, c[0x0][0x2d0], -R105.reuse ;  /* 0x0000b400d0037a23 */ /* 0x102fe20000010869 */
[----:B------:R-:W-:Y:S03]  /*126b0*/  F2FP.PACK_AB R83, R153, R152 ;  /* 0x000000989953723e */ /* 0x000fe600000000ff */
[----:B------:R1:W2:Y:S02]  /*126c0*/  MUFU.EX2 R158, R3 ;  /* 0x00000003009e7308 */ /* 0x0002a40000000800 */
[-C--:B------:R-:W-:Y:S08]  /*126d0*/  HMMA.16816.F32 R4, R76, R88.reuse, R4 ;  /* 0x000000584c04723c */ /* 0x080ff00000001804 */
[C---:B------:R-:W-:Y:S08]  /*126e0*/  HMMA.16816.F32 R8, R80.reuse, R88, R8 ;  /* 0x000000585008723c */ /* 0x040ff00000001808 */
[-C--:B------:R-:W-:Y:S04]  /*126f0*/  HMMA.16816.F32 R12, R80, R90.reuse, R12 ;  /* 0x0000005a500c723c */ /* 0x080fe8000000180c */
[--C-:B-1----:R-:W-:Y:S04]  /*12700*/  FFMA.FTZ R3, R204, c[0x0][0x2d0], -R105.reuse ;  /* 0x0000b400cc037a23 */ /* 0x102fe80000010869 */
[C---:B------:R-:W-:Y:S01]  /*12710*/  HMMA.16816.F32 R16, R76.reuse, R90, R16 ;  /* 0x0000005a4c10723c */ /* 0x040fe20000001810 */
[----:B------:R-:W-:Y:S01]  /*12720*/  LDSM.16.MT88.4 R88, [R227+0x1000] ;  /* 0x00100000e358783b */ /* 0x000fe20000004200 */
[----:B------:R1:W-:Y:S02]  /*12730*/  MUFU.EX2 R214, R3 ;  /* 0x0000000300d67308 */ /* 0x0003e40000000800 */
[--C-:B-1----:R-:W-:Y:S08]  /*12740*/  FFMA.FTZ R3, R206, c[0x0][0x2d0], -R105.reuse ;  /* 0x0000b400ce037a23 */ /* 0x102ff00000010869 */
[----:B------:R1:W3:Y:S02]  /*12750*/  MUFU.EX2 R163, R3 ;  /* 0x0000000300a37308 */ /* 0x0002e40000000800 */
[--C-:B-1----:R-:W-:Y:S01]  /*12760*/  FFMA.FTZ R3, R161, c[0x0][0x2d0], -R100.reuse ;  /* 0x0000b400a1037a23 */ /* 0x102fe20000010864 */
[----:B------:R-:W-:Y:S02]  /*12770*/  MOV R161, R150 ;  /* 0x0000009600a17202 */ /* 0x000fe40000000f00 */
[----:B------:R-:W-:Y:S05]  /*12780*/  MOV R150, R238 ;  /* 0x000000ee00967202 */ /* 0x000fea0000000f00 */
[----:B------:R1:W-:Y:S01]  /*12790*/  MUFU.EX2 R157, R3 ;  /* 0x00000003009d7308 */ /* 0x0003e20000000800 */
[----:B------:R-:W-:Y:S01]  /*127a0*/  MOV R165, R161 ;  /* 0x000000a100a57202 */ /* 0x000fe20000000f00 */
[----:B------:R4:W5:Y:S01]  /*127b0*/  LDL.LU R238, [R1+0x88] ;  /* 0x0000880001ee7983 */ /* 0x0009620000300800 */
[----:B------:R-:W-:Y:S02]  /*127c0*/  MOV R161, R156 ;  /* 0x0000009c00a17202 */ /* 0x000fe40000000f00 */
[----:B------:R-:W-:Y:S01]  /*127d0*/  MOV R199, R150 ;  /* 0x0000009600c77202 */ /* 0x000fe20000000f00 */
[----:B------:R4:W5:Y:S01]  /*127e0*/  LDL.LU R239, [R1+0x84] ;  /* 0x0000840001ef7983 */ /* 0x0009620000300800 */
[----:B------:R-:W-:Y:S02]  /*127f0*/  MOV R150, R135 ;  /* 0x0000008700967202 */ /* 0x000fe40000000f00 */
[----:B------:R-:W-:Y:S01]  /*12800*/  MOV R135, R230 ;  /* 0x000000e600877202 */ /* 0x000fe20000000f00 */
[----:B------:R4:W5:Y:S04]  /*12810*/  LDL.LU R240, [R1+0x80] ;  /* 0x0000800001f07983 */ /* 0x0009680000300800 */
[----:B------:R4:W5:Y:S04]  /*12820*/  LDL.LU R233, [R1+0x7c] ;  /* 0x00007c0001e97983 */ /* 0x0009680000300800 */
[----:B------:R4:W5:Y:S01]  /*12830*/  LDL.LU R234, [R1+0x78] ;  /* 0x0000780001ea7983 */ /* 0x0009620000300800 */
[--C-:B-1----:R-:W-:Y:S01]  /*12840*/  FFMA.FTZ R3, R167, c[0x0][0x2d0], -R100.reuse ;  /* 0x0000b400a7037a23 */ /* 0x102fe20000010864 */
[----:B------:R-:W-:Y:S02]  /*12850*/  MOV R167, R164 ;  /* 0x000000a400a77202 */ /* 0x000fe40000000f00 */
[----:B------:R-:W-:Y:S01]  /*12860*/  MOV R164, R160 ;  /* 0x000000a000a47202 */ /* 0x000fe20000000f00 */
[----:B------:R1:W1:Y:S01]  /*12870*/  MUFU.EX2 R156, R3 ;  /* 0x00000003009c7308 */ /* 0x0002620000000800 */
[----:B------:R-:W-:Y:S02]  /*12880*/  MOV R160, R151 ;  /* 0x0000009700a07202 */ /* 0x000fe40000000f00 */
[----:B------:R-:W-:Y:S02]  /*12890*/  MOV R151, R148 ;  /* 0x0000009400977202 */ /* 0x000fe40000000f00 */
[----:B------:R-:W-:Y:S02]  /*128a0*/  MOV R148, R121 ;  /* 0x0000007900947202 */ /* 0x000fe40000000f00 */
[----:B------:R-:W-:Y:S02]  /*128b0*/  MOV R121, R193 ;  /* 0x000000c100797202 */ /* 0x000fe40000000f00 */
[----:B------:R-:W-:Y:S02]  /*128c0*/  MOV R193, R119 ;  /* 0x0000007700c17202 */ /* 0x000fe40000000f00 */
[----:B------:R4:W5:Y:S04]  /*128d0*/  LDL.LU R119, [R1+0x74] ;  /* 0x0000740001777983 */ /* 0x0009680000300800 */
[----:B------:R4:W5:Y:S01]  /*128e0*/  LDL.LU R230, [R1+0x70] ;  /* 0x0000700001e67983 */ /* 0x0009620000300800 */
[--C-:B-1----:R-:W-:Y:S01]  /*128f0*/  FFMA.FTZ R3, R168, c[0x0][0x2d0], -R100.reuse ;  /* 0x0000b400a8037a23 */ /* 0x102fe20000010864 */
[----:B------:R-:W-:Y:S02]  /*12900*/  MOV R168, R198 ;  /* 0x000000c600a87202 */ /* 0x000fe40000000f00 */
[----:B------:R-:W-:Y:S02]  /*12910*/  MOV R198, R167 ;  /* 0x000000a700c67202 */ /* 0x000fe40000000f00 */
[----:B------:R-:W-:Y:S02]  /*12920*/  MOV R167, R166 ;  /* 0x000000a600a77202 */ /* 0x000fe40000000f00 */
[----:B------:R-:W-:Y:S02]  /*12930*/  MOV R166, R165 ;  /* 0x000000a500a67202 */ /* 0x000fe40000000f00 */
[----:B------:R-:W-:Y:S02]  /*12940*/  MOV R165, R164 ;  /* 0x000000a400a57202 */ /* 0x000fe40000000f00 */
[----:B------:R-:W-:Y:S02]  /*12950*/  MOV R164, R162 ;  /* 0x000000a200a47202 */ /* 0x000fe40000000f00 */
[----:B------:R-:W-:Y:S02]  /*12960*/  MOV R162, R161 ;  /* 0x000000a100a27202 */ /* 0x000fe40000000f00 */
[----:B------:R1:W-:Y:S01]  /*12970*/  MUFU.EX2 R161, R3 ;  /* 0x0000000300a17308 */ /* 0x0003e20000000800 */
[----:B------:R-:W-:Y:S02]  /*12980*/  MOV R169, R198 ;  /* 0x000000c600a97202 */ /* 0x000fe40000000f00 */
[----:B------:R-:W-:Y:S02]  /*12990*/  MOV R198, R166 ;  /* 0x000000a600c67202 */ /* 0x000fe40000000f00 */
[----:B------:R-:W-:Y:S02]  /*129a0*/  MOV R166, R164 ;  /* 0x000000a400a67202 */ /* 0x000fe40000000f00 */
[----:B------:R-:W-:Y:S03]  /*129b0*/  MOV R164, R162 ;  /* 0x000000a200a47202 */ /* 0x000fe60000000f00 */
[----:B------:R2:W-:Y:S01]  /*129c0*/  MUFU.EX2 R162, R92 ;  /* 0x0000005c00a27308 */ /* 0x0005e20000000800 */
[----:B-1----:R-:W-:Y:S01]  /*129d0*/  FFMA.FTZ R3, R168, c[0x0][0x2d0], -R100 ;  /* 0x0000b400a8037a23 */ /* 0x002fe20000010864 */
[----:B------:R-:W-:Y:S02]  /*129e0*/  MOV R168, R167 ;  /* 0x000000a700a87202 */ /* 0x000fe40000000f00 */
[----:B------:R-:W-:Y:S02]  /*129f0*/  MOV R167, R165 ;  /* 0x000000a500a77202 */ /* 0x000fe40000000f00 */
[----:B------:R-:W-:Y:S04]  /*12a00*/  MOV R165, R160 ;  /* 0x000000a000a57202 */ /* 0x000fe80000000f00 */
[----:B------:R1:W1:Y:S01]  /*12a10*/  MUFU.EX2 R160, R3 ;  /* 0x0000000300a07308 */ /* 0x0002620000000800 */
[----:B--2---:R-:W2:Y:S01]  /*12a20*/  LDSM.16.MT88.4 R92, [R228+0x1000] ;  /* 0x00100000e45c783b */ /* 0x004ea20000004200 */
[----:B-1----:R-:W-:Y:S01]  /*12a30*/  FFMA.FTZ R3, R169, c[0x0][0x2d0], -R96 ;  /* 0x0000b400a9037a23 */ /* 0x002fe20000010860 */
        /* <DEDUP_REMOVED lines=8> */
[----:B------:R-:W-:Y:S01]  /*12ac0*/  MOV R134, R133 ;  /* 0x0000008500867202 */ /* 0x000fe20000000f00 */
[-C--:B--2---:R-:W-:Y:S03]  /*12ad0*/  HMMA.16816.F32 R20, R76, R92.reuse, R20 ;  /* 0x0000005c4c14723c */ /* 0x084fe60000001814 */
[----:B------:R-:W-:Y:S02]  /*12ae0*/  MOV R133, R132 ;  /* 0x0000008400857202 */ /* 0x000fe40000000f00 */
[----:B------:R-:W-:Y:S02]  /*12af0*/  MOV R132, R126 ;  /* 0x0000007e00847202 */ /* 0x000fe40000000f00 */
[----:B------:R-:W-:Y:S01]  /*12b00*/  MOV R126, R212 ;  /* 0x000000d4007e7202 */ /* 0x000fe20000000f00 */
[C---:B------:R-:W-:Y:S01]  /*12b10*/  HMMA.16816.F32 R24, R80.reuse, R92, R24 ;  /* 0x0000005c5018723c */ /* 0x040fe20000001818 */
[----:B------:R1:W-:Y:S06]  /*12b20*/  MUFU.EX2 R212, R3 ;  /* 0x0000000300d47308 */ /* 0x0003ec0000000800 */
[--C-:B------:R-:W-:Y:S01]  /*12b30*/  FFMA.FTZ R92, R151, c[0x0][0x2d0], -R105.reuse ;  /* 0x0000b400975c7a23 */ /* 0x100fe20000010869 */
[-C--:B------:R-:W-:Y:S08]  /*12b40*/  HMMA.16816.F32 R28, R80, R94.reuse, R28 ;  /* 0x0000005e501c723c */ /* 0x080ff0000000181c */
[C---:B------:R-:W-:Y:S08]  /*12b50*/  HMMA.16816.F32 R32, R76.reuse, R94, R32 ;  /* 0x0000005e4c20723c */ /* 0x040ff00000001820 */
[-C--:B------:R-:W-:Y:S04]  /*12b60*/  HMMA.16816.F32 R36, R76, R84.reuse, R36 ;  /* 0x000000544c24723c */ /* 0x080fe80000001824 */
[--C-:B-1----:R-:W-:Y:S02]  /*12b70*/  FFMA.FTZ R3, R169, c[0x0][0x2d0], -R104.reuse ;  /* 0x0000b400a9037a23 */ /* 0x102fe40000010868 */
[----:B------:R1:W-:Y:S02]  /*12b80*/  MUFU.EX2 R169, R92 ;  /* 0x0000005c00a97308 */ /* 0x0003e40000000800 */
[C---:B------:R-:W-:Y:S08]  /*12b90*/  HMMA.16816.F32 R40, R80.reuse, R84, R40 ;  /* 0x000000545028723c */ /* 0x040ff00000001828 */
[-C--:B------:R-:W-:Y:S01]  /*12ba0*/  HMMA.16816.F32 R44, R80, R86.reuse, R44 ;  /* 0x00000056502c723c */ /* 0x080fe2000000182c */
[----:B------:R2:W-:Y:S07]  /*12bb0*/  MUFU.EX2 R210, R3 ;  /* 0x0000000300d27308 */ /* 0x0005ee0000000800 */
[C---:B------:R-:W-:Y:S01]  /*12bc0*/  HMMA.16816.F32 R48, R76.reuse, R86, R48 ;  /* 0x000000564c30723c */ /* 0x040fe20000001830 */
[----:B------:R-:W4:Y:S07]  /*12bd0*/  LDSM.16.MT88.4 R84, [R224+0x1800] ;  /* 0x00180000e054783b */ /* 0x000f2e0000004200 */
[-C--:B------:R-:W-:Y:S01]  /*12be0*/  HMMA.16816.F32 R52, R76, R88.reuse, R52 ;  /* 0x000000584c34723c */ /* 0x080fe20000001834 */
[----:B-1----:R-:W1:Y:S07]  /*12bf0*/  LDSM.16.MT88.4 R92, [R228+0x1800] ;  /* 0x00180000e45c783b */ /* 0x002e6e0000004200 */
[C---:B------:R-:W-:Y:S04]  /*12c00*/  HMMA.16816.F32 R56, R80.reuse, R88, R56 ;  /* 0x000000585038723c */ /* 0x040fe80000001838 */
[----:B--2---:R-:W-:Y:S03]  /*12c10*/  FFMA.FTZ R3, R168, c[0x0][0x2d0], -R104 ;  /* 0x0000b400a8037a23 */ /* 0x004fe60000010868 */
[--C-:B------:R-:W-:Y:S01]  /*12c20*/  FFMA.FTZ R88, R132, c[0x0][0x2d0], -R96.reuse ;  /* 0x0000b40084587a23 */ /* 0x100fe20000010860 */
[-C--:B------:R-:W-:Y:S01]  /*12c30*/  HMMA.16816.F32 R60, R80, R90.reuse, R60 ;  /* 0x0000005a503c723c */ /* 0x080fe2000000183c */
[----:B------:R2:W-:Y:S03]  /*12c40*/  MUFU.EX2 R208, R3 ;  /* 0x0000000300d07308 */ /* 0x0005e60000000800 */
[----:B------:R-:W-:Y:S02]  /*12c50*/  MOV R132, R193 ;  /* 0x000000c100847202 */ /* 0x000fe40000000f00 */
[----:B------:R-:W-:Y:S01]  /*12c60*/  MOV R193, R110 ;  /* 0x0000006e00c17202 */ /* 0x000fe20000000f00 */
[--C-:B------:R-:W-:Y:S01]  /*12c70*/  FFMA.FTZ R110, R99, c[0x0][0x2d0], -R96.reuse ;  /* 0x0000b400636e7a23 */ /* 0x100fe20000010860 */
[----:B------:R-:W-:Y:S03]  /*12c80*/  HMMA.16816.F32 R64, R76, R90, R64 ;  /* 0x0000005a4c40723c */ /* 0x000fe60000001840 */
[----:B------:R1:W-:Y:S01]  /*12c90*/  MUFU.EX2 R200, R88 ;  /* 0x0000005800c87308 */ /* 0x0003e20000000800 */
[----:B------:R-:W-:Y:S02]  /*12ca0*/  F2FP.PACK_AB R80, R158, R154 ;  /* 0x0000009a9e50723e */ /* 0x000fe400000000ff */
[----:B---3--:R-:W-:Y:S02]  /*12cb0*/  F2FP.PACK_AB R82, R163, R214 ;  /* 0x000000d6a352723e */ /* 0x008fe400000000ff */
[----:B------:R-:W-:Y:S04]  /*12cc0*/  F2FP.PACK_AB R76, R220, R221 ;  /* 0x000000dddc4c723e */ /* 0x000fe800000000ff */
[----:B------:R-:W-:Y:S02]  /*12cd0*/  F2FP.PACK_AB R78, R217, R218 ;  /* 0x000000dad94e723e */ /* 0x000fe400000000ff */
[----:B------:R-:W-:Y:S02]  /*12ce0*/  F2FP.PACK_AB R77, R216, R155 ;  /* 0x0000009bd84d723e */ /* 0x000fe400000000ff */
[----:B------:R-:W-:Y:S01]  /*12cf0*/  F2FP.PACK_AB R79, R215, R159 ;  /* 0x0000009fd74f723e */ /* 0x000fe200000000ff */
[--C-:B--2---:R-:W-:Y:S01]  /*12d00*/  FFMA.FTZ R3, R198, c[0x0][0x2d0], -R96.reuse ;  /* 0x0000b400c6037a23 */ /* 0x104fe20000010860 */
[----:B------:R-:W-:Y:S01]  /*12d10*/  MOV R151, R132 ;  /* 0x0000008400977202 */ /* 0x000fe20000000f00 */
[----:B------:R-:W-:Y:S01]  /*12d20*/  MUFU.EX2 R198, R103 ;  /* 0x0000006700c67308 */ /* 0x000fe20000000800 */
[----:B------:R-:W-:Y:S02]  /*12d30*/  F2FP.PACK_AB R81, R156, R157 ;  /* 0x0000009d9c51723e */ /* 0x000fe400000000ff */
[----:B------:R-:W-:Y:S01]  /*12d40*/  F2FP.PACK_AB R83, R160, R161 ;  /* 0x000000a1a053723e */ /* 0x000fe200000000ff */
[-C--:B----4-:R-:W-:Y:S01]  /*12d50*/  HMMA.16816.F32 R4, R76, R84.reuse, R4 ;  /* 0x000000544c04723c */ /* 0x090fe20000001804 */
[----:B-1----:R-:W-:Y:S05]  /*12d60*/  LDSM.16.MT88.4 R88, [R227+0x1800] ;  /* 0x00180000e358783b */ /* 0x002fea0000004200 */
[----:B------:R1:W-:Y:S02]  /*12d70*/  MUFU.EX2 R206, R3 ;  /* 0x0000000300ce7308 */ /* 0x0003e40000000800 */
[C---:B------:R-:W-:Y:S08]  /*12d80*/  HMMA.16816.F32 R8, R80.reuse, R84, R8 ;  /* 0x000000545008723c */ /* 0x040ff00000001808 */
[-C--:B------:R-:W-:Y:S08]  /*12d90*/  HMMA.16816.F32 R12, R80, R86.reuse, R12 ;  /* 0x00000056500c723c */ /* 0x080ff0000000180c */
[C---:B------:R-:W-:Y:S01]  /*12da0*/  HMMA.16816.F32 R16, R76.reuse, R86, R16 ;  /* 0x000000564c10723c */ /* 0x040fe20000001810 */
[----:B------:R-:W-:Y:S03]  /*12db0*/  LDSM.16.MT88.4 R84, [R224+0x2000] ;  /* 0x00200000e054783b */ /* 0x000fe60000004200 */
[----:B-1----:R-:W-:Y:S04]  /*12dc0*/  FFMA.FTZ R3, R167, c[0x0][0x2d0], -R96 ;  /* 0x0000b400a7037a23 */ /* 0x002fe80000010860 */
[-C--:B------:R-:W-:Y:S01]  /*12dd0*/  HMMA.16816.F32 R20, R76, R92.reuse, R20 ;  /* 0x0000005c4c14723c */ /* 0x080fe20000001814 */
[----:B------:R1:W-:Y:S07]  /*12de0*/  MUFU.EX2 R205, R3 ;  /* 0x0000000300cd7308 */ /* 0x0003ee0000000800 */
[C---:B------:R-:W-:Y:S08]  /*12df0*/  HMMA.16816.F32 R24, R80.reuse, R92, R24 ;  /* 0x0000005c5018723c */ /* 0x040ff00000001818 */
[-C--:B------:R-:W-:Y:S08]  /*12e00*/  HMMA.16816.F32 R28, R80, R94.reuse, R28 ;  /* 0x0000005e501c723c */ /* 0x080ff0000000181c */
[C---:B------:R-:W-:Y:S01]  /*12e10*/  HMMA.16816.F32 R32, R76.reuse, R94, R32 ;  /* 0x0000005e4c20723c */ /* 0x040fe20000001820 */
[----:B------:R-:W-:Y:S03]  /*12e20*/  LDSM.16.MT88.4 R92, [R228+0x2000] ;  /* 0x00200000e45c783b */ /* 0x000fe60000004200 */
[--C-:B-1----:R-:W-:Y:S04]  /*12e30*/  FFMA.FTZ R3, R166, c[0x0][0x2d0], -R104.reuse ;  /* 0x0000b400a6037a23 */ /* 0x102fe80000010868 */
[----:B------:R1:W-:Y:S04]  /*12e40*/  MUFU.EX2 R204, R3 ;  /* 0x0000000300cc7308 */ /* 0x0003e80000000800 */
[----:B-1----:R-:W-:Y:S01]  /*12e50*/  FFMA.FTZ R3, R165, c[0x0][0x2d0], -R104 ;  /* 0x0000b400a5037a23 */ /* 0x002fe20000010868 */
[----:B------:R-:W-:Y:S05]  /*12e60*/  MOV R165, R193 ;  /* 0x000000c100a57202 */ /* 0x000fea0000000f00 */
[----:B------:R1:W-:Y:S02]  /*12e70*/  MUFU.EX2 R203, R3 ;  /* 0x0000000300cb7308 */ /* 0x0003e40000000800 */
[--C-:B-1----:R-:W-:Y:S08]  /*12e80*/  FFMA.FTZ R3, R164, c[0x0][0x2d0], -R105.reuse ;  /* 0x0000b400a4037a23 */ /* 0x102ff00000010869 */
[----:B------:R1:W-:Y:S02]  /*12e90*/  MUFU.EX2 R171, R3 ;  /* 0x0000000300ab7308 */ /* 0x0003e40000000800 */
[--C-:B-1----:R-:W-:Y:S08]  /*12ea0*/  FFMA.FTZ R3, R199, c[0x0][0x2d0], -R105.reuse ;  /* 0x0000b400c7037a23 */ /* 0x102ff00000010869 */
[----:B------:R-:W-:Y:S10]  /*12eb0*/  MUFU.EX2 R199, R102 ;  /* 0x0000006600c77308 */ /* 0x000ff40000000800 */
[----:B------:R1:W2:Y:S02]  /*12ec0*/  MUFU.EX2 R170, R3 ;  /* 0x0000000300aa7308 */ /* 0x0002a40000000800 */
[--C-:B-1----:R-:W-:Y:S01]  /*12ed0*/  FFMA.FTZ R3, R111, c[0x0][0x2d0], -R100.reuse ;  /* 0x0000b4006f037a23 */ /* 0x102fe20000010864 */
[----:B------:R-:W-:Y:S07]  /*12ee0*/  MOV R111, R115 ;  /* 0x00000073006f7202 */ /* 0x000fee0000000f00 */
[----:B------:R1:W-:Y:S02]  /*12ef0*/  MUFU.EX2 R115, R3 ;  /* 0x0000000300737308 */ /* 0x0003e40000000800 */
[--C-:B-1----:R-:W-:Y:S01]  /*12f00*/  FFMA.FTZ R3, R149, c[0x0][0x2d0], -R100.reuse ;  /* 0x0000b40095037a23 */ /* 0x102fe20000010864 */
[----:B------:R-:W-:Y:S07]  /*12f10*/  MOV R149, R114 ;  /* 0x0000007200957202 */ /* 0x000fee0000000f00 */
[----:B------:R1:W3:Y:S02]  /*12f20*/  MUFU.EX2 R114, R3 ;  /* 0x0000000300727308 */ /* 0x0002e40000000800 */
[--C-:B-1----:R-:W-:Y:S08]  /*12f30*/  FFMA.FTZ R3, R150, c[0x0][0x2d0], -R105.reuse ;  /* 0x0000b40096037a23 */ /* 0x102ff00000010869 */
[----:B------:R1:W2:Y:S02]  /*12f40*/  MUFU.EX2 R168, R3 ;  /* 0x0000000300a87308 */ /* 0x0002a40000000800 */
[--C-:B-1----:R-:W-:Y:S08]  /*12f50*/  FFMA.FTZ R3, R111, c[0x0][0x2d0], -R100.reuse ;  /* 0x0000b4006f037a23 */ /* 0x102ff00000010864 */
[----:B------:R1:W-:Y:S02]  /*12f60*/  MUFU.EX2 R111, R3 ;  /* 0x00000003006f7308 */ /* 0x0003e40000000800 */
[----:B-1----:R-:W-:Y:S08]  /*12f70*/  FFMA.FTZ R3, R112, c[0x0][0x2d0], -R100 ;  /* 0x0000b40070037a23 */ /* 0x002ff00000010864 */
[----:B------:R1:W1:Y:S02]  /*12f80*/  MUFU.EX2 R112, R3 ;  /* 0x0000000300707308 */ /* 0x0002640000000800 */
[--C-:B-1----:R-:W-:Y:S01]  /*12f90*/  FFMA.FTZ R3, R149, c[0x0][0x2d0], -R96.reuse ;  /* 0x0000b40095037a23 */ /* 0x102fe20000010860 */
[----:B------:R-:W-:Y:S02]  /*12fa0*/  MOV R149, R134 ;  /* 0x0000008600957202 */ /* 0x000fe40000000f00 */
[----:B------:R-:W-:Y:S05]  /*12fb0*/  MOV R134, R122 ;  /* 0x0000007a00867202 */ /* 0x000fea0000000f00 */
[----:B------:R1:W-:Y:S01]  /*12fc0*/  MUFU.EX2 R202, R3 ;  /* 0x0000000300ca7308 */ /* 0x0003e20000000800 */
[----:B------:R-:W-:Y:S02]  /*12fd0*/  FFMA.FTZ R122, R113, c[0x0][0x2d0], -R96 ;  /* 0x0000b400717a7a23 */ /* 0x000fe40000010860 */
[--C-:B------:R-:W-:Y:S02]  /*12fe0*/  FFMA.FTZ R113, R121, c[0x0][0x2d0], -R104.reuse ;  /* 0x0000b40079717a23 */ /* 0x100fe40000010868 */
[----:B------:R-:W-:Y:S05]  /*12ff0*/  FFMA.FTZ R121, R191, c[0x0][0x2d0], -R104 ;  /* 0x0000b400bf797a23 */ /* 0x000fea0000010868 */
[----:B------:R2:W-:Y:S01]  /*13000*/  MUFU.EX2 R191, R106 ;  /* 0x0000006a00bf7308 */ /* 0x0005e20000000800 */
[--C-:B-1----:R-:W-:Y:S01]  /*13010*/  FFMA.FTZ R3, R148, c[0x0][0x2d0], -R96.reuse ;  /* 0x0000b40094037a23 */ /* 0x102fe20000010860 */
[----:B------:R-:W-:Y:S02]  /*13020*/  MOV R148, R133 ;  /* 0x0000008500947202 */ /* 0x000fe40000000f00 */
[----:B------:R-:W-:Y:S06]  /*13030*/  MOV R133, R120 ;  /* 0x0000007800857202 */ /* 0x000fec0000000f00 */
[----:B------:R1:W-:Y:S01]  /*13040*/  MUFU.EX2 R175, R3 ;  /* 0x0000000300af7308 */ /* 0x0003e20000000800 */
[----:B------:R-:W-:Y:S01]  /*13050*/  FFMA.FTZ R120, R97, c[0x0][0x2d0], -R96 ;  /* 0x0000b40061787a23 */ /* 0x000fe20000010860 */
[----:B------:R-:W-:Y:S01]  /*13060*/  MOV R150, R133 ;  /* 0x0000008500967202 */ /* 0x000fe20000000f00 */
[--C-:B--2---:R-:W-:Y:S04]  /*13070*/  FFMA.FTZ R106, R75, c[0x0][0x2d0], -R100.reuse ;  /* 0x0000b4004b6a7a23 */ /* 0x104fe80000010864 */
[----:B------:R-:W-:Y:S06]  /*13080*/  FFMA.FTZ R101, R150, c[0x0][0x2d0], -R100 ;  /* 0x0000b40096657a23 */ /* 0x000fec0000010864 */
[----:B------:R-:W-:Y:S01]  /*13090*/  MUFU.EX2 R101, R101 ;  /* 0x0000006500657308 */ /* 0x000fe20000000800 */
[----:B-1----:R-:W-:Y:S01]  /*130a0*/  FFMA.FTZ R3, R135, c[0x0][0x2d0], -R104 ;  /* 0x0000b40087037a23 */ /* 0x002fe20000010868 */
[----:B------:R-:W-:Y:S02]  /*130b0*/  MOV R135, R126 ;  /* 0x0000007e00877202 */ /* 0x000fe40000000f00 */
[----:B------:R-:W-:Y:S06]  /*130c0*/  MOV R126, R116 ;  /* 0x00000074007e7202 */ /* 0x000fec0000000f00 */
[----:B------:R1:W-:Y:S01]  /*130d0*/  MUFU.EX2 R174, R3 ;  /* 0x0000000300ae7308 */ /* 0x0003e20000000800 */
[----:B------:R-:W-:Y:S02]  /*130e0*/  FFMA.FTZ R116, R98, c[0x0][0x2d0], -R96 ;  /* 0x0000b40062747a23 */ /* 0x000fe40000010860 */
[----:B------:R-:W2:Y:S01]  /*130f0*/  LDSM.16.MT88.4 R96, [R225+0x1800] ;  /* 0x00180000e160783b */ /* 0x000ea20000004200 */
[----:B------:R-:W-:Y:S01]  /*13100*/  MOV R164, R126 ;  /* 0x0000007e00a47202 */ /* 0x000fe20000000f00 */
[--C-:B------:R-:W-:Y:S02]  /*13110*/  FFMA.FTZ R126, R108, c[0x0][0x2d0], -R105.reuse ;  /* 0x0000b4006c7e7a23 */ /* 0x100fe40000010869 */
[--C-:B-1----:R-:W-:Y:S02]  /*13120*/  FFMA.FTZ R3, R123, c[0x0][0x2d0], -R104.reuse ;  /* 0x0000b4007b037a23 */ /* 0x102fe40000010868 */
[----:B------:R-:W-:Y:S02]  /*13130*/  FFMA.FTZ R123, R190, c[0x0][0x2d0], -R104 ;  /* 0x0000b400be7b7a23 */ /* 0x000fe40000010868 */
[----:B------:R1:W-:Y:S01]  /*13140*/  MUFU.EX2 R173, R3 ;  /* 0x0000000300ad7308 */ /* 0x0003e20000000800 */
[--C-:B------:R-:W-:Y:S01]  /*13150*/  FFMA.FTZ R104, R148, c[0x0][0x2d0], -R105.reuse ;  /* 0x0000b40094687a23 */ /* 0x100fe20000010869 */
[----:B------:R-:W-:Y:S02]  /*13160*/  MOV R148, R135 ;  /* 0x0000008700947202 */ /* 0x000fe40000000f00 */
[----:B------:R-:W4:Y:S03]  /*13170*/  LDL.LU R135, [R1+0x10] ;  /* 0x0000100001877983 */ /* 0x000f260000300800 */
[--C-:B------:R-:W-:Y:S03]  /*13180*/  FFMA.FTZ R103, R148, c[0x0][0x2d0], -R100.reuse ;  /* 0x0000b40094677a23 */ /* 0x100fe60000010864 */
[----:B------:R-:W-:Y:S01]  /*13190*/  MUFU.EX2 R193, R104 ;  /* 0x0000006800c17308 */ /* 0x000fe20000000800 */
[-C--:B--2---:R-:W-:Y:S09]  /*131a0*/  HMMA.16816.F32 R36, R76, R96.reuse, R36 ;  /* 0x000000604c24723c */ /* 0x084ff20000001824 */
[----:B------:R-:W-:Y:S01]  /*131b0*/  MUFU.EX2 R190, R107 ;  /* 0x0000006b00be7308 */ /* 0x000fe20000000800 */
[C---:B------:R-:W-:Y:S04]  /*131c0*/  HMMA.16816.F32 R40, R80.reuse, R96, R40 ;  /* 0x000000605028723c */ /* 0x040fe80000001828 */
[--C-:B-1----:R-:W-:Y:S01]  /*131d0*/  FFMA.FTZ R3, R149, c[0x0][0x2d0], -R105.reuse ;  /* 0x0000b40095037a23 */ /* 0x102fe20000010869 */
[----:B------:R-:W-:Y:S01]  /*131e0*/  MOV R149, R134 ;  /* 0x0000008600957202 */ /* 0x000fe20000000f00 */
[----:B------:R-:W-:Y:S01]  /*131f0*/  FFMA.FTZ R105, R109, c[0x0][0x2d0], -R105 ;  /* 0x0000b4006d697a23 */ /* 0x000fe20000010869 */
[----:B------:R-:W2:Y:S01]  /*13200*/  LDL.LU R134, [R1+0x14] ;  /* 0x0000140001867983 */ /* 0x000ea20000300800 */
[-C--:B------:R-:W-:Y:S01]  /*13210*/  HMMA.16816.F32 R44, R80, R98.reuse, R44 ;  /* 0x00000062502c723c */ /* 0x080fe2000000182c */
[----:B------:R1:W1:Y:S02]  /*13220*/  MUFU.EX2 R172, R3 ;  /* 0x0000000300ac7308 */ /* 0x0002640000000800 */
[----:B------:R-:W2:Y:S01]  /*13230*/  LDL.LU R133, [R1+0x18] ;  /* 0x0000180001857983 */ /* 0x000ea20000300800 */
[--C-:B------:R-:W-:Y:S03]  /*13240*/  FFMA.FTZ R102, R149, c[0x0][0x2d0], -R100.reuse ;  /* 0x0000b40095667a23 */ /* 0x100fe60000010864 */
[----:B------:R-:W2:Y:S01]  /*13250*/  LDL.LU R132, [R1+0x1c] ;  /* 0x00001c0001847983 */ /* 0x000ea20000300800 */
[C---:B------:R-:W-:Y:S03]  /*13260*/  HMMA.16816.F32 R48, R76.reuse, R98, R48 ;  /* 0x000000624c30723c */ /* 0x040fe60000001830 */
[----:B------:R-:W3:Y:S01]  /*13270*/  LDSM.16.MT88.4 R96, [R225+0x2000] ;  /* 0x00200000e160783b */ /* 0x000ee20000004200 */
[----:B------:R-:W-:Y:S04]  /*13280*/  MUFU.EX2 R105, R105 ;  /* 0x0000006900697308 */ /* 0x000fe80000000800 */
[-C--:B------:R-:W-:Y:S06]  /*13290*/  HMMA.16816.F32 R52, R76, R88.reuse, R52 ;  /* 0x000000584c34723c */ /* 0x080fec0000001834 */
[----:B------:R-:W-:Y:S02]  /*132a0*/  MUFU.EX2 R107, R125 ;  /* 0x0000007d006b7308 */ /* 0x000fe40000000800 */
[C---:B------:R-:W-:Y:S04]  /*132b0*/  HMMA.16816.F32 R56, R80.reuse, R88, R56 ;  /* 0x000000585038723c */ /* 0x040fe80000001838 */
[--C-:B-1----:R-:W-:Y:S04]  /*132c0*/  FFMA.FTZ R3, R165, c[0x0][0x2d0], -R100.reuse ;  /* 0x0000b400a5037a23 */ /* 0x102fe80000010864 */
[-C--:B------:R-:W-:Y:S01]  /*132d0*/  HMMA.16816.F32 R60, R80, R90.reuse, R60 ;  /* 0x0000005a503c723c */ /* 0x080fe2000000183c */
[----:B------:R1:W-:Y:S06]  /*132e0*/  MUFU.EX2 R108, R3 ;  /* 0x00000003006c7308 */ /* 0x0003ec0000000800 */
[----:B------:R-:W-:Y:S01]  /*132f0*/  F2FP.PACK_AB R80, R170, R171 ;  /* 0x000000abaa50723e */ /* 0x000fe200000000ff */
[----:B------:R-:W-:Y:S01]  /*13300*/  HMMA.16816.F32 R64, R76, R90, R64 ;  /* 0x0000005a4c40723c */ /* 0x000fe20000001840 */
[----:B------:R-:W1:Y:S03]  /*13310*/  LDSM.16.MT88.4 R88, [R227+0x2000] ;  /* 0x00200000e358783b */ /* 0x000e660000004200 */
[----:B---3--:R-:W-:Y:S02]  /*13320*/  F2FP.PACK_AB R81, R114, R115 ;  /* 0x000000737251723e */ /* 0x008fe400000000ff */
[----:B------:R-:W-:Y:S02]  /*13330*/  F2FP.PACK_AB R82, R168, R169 ;  /* 0x000000a9a852723e */ /* 0x000fe400000000ff */
[----:B------:R-:W-:Y:S04]  /*13340*/  F2FP.PACK_AB R76, R212, R162 ;  /* 0x000000a2d44c723e */ /* 0x000fe800000000ff */
[----:B------:R-:W-:Y:S02]  /*13350*/  F2FP.PACK_AB R77, R208, R210 ;  /* 0x000000d2d04d723e */ /* 0x000fe400000000ff */
[----:B------:R-:W-:Y:S02]  /*13360*/  F2FP.PACK_AB R78, R205, R206 ;  /* 0x000000cecd4e723e */ /* 0x000fe400000000ff */
[----:B------:R-:W-:Y:S01]  /*13370*/  F2FP.PACK_AB R79, R203, R204 ;  /* 0x000000cccb4f723e */ /* 0x000fe200000000ff */
[--C-:B-1----:R-:W-:Y:S01]  /*13380*/  FFMA.FTZ R3, R164, c[0x0][0x2d0], -R100.reuse ;  /* 0x0000b400a4037a23 */ /* 0x102fe20000010864 */
[----:B------:R-:W-:Y:S01]  /*13390*/  F2FP.PACK_AB R83, R112, R111 ;  /* 0x0000006f7053723e */ /* 0x000fe200000000ff */
[----:B------:R-:W-:Y:S02]  /*133a0*/  LDSM.16.MT88.4 R164, [R225+0x3000] ;  /* 0x00300000e1a4783b */ /* 0x000fe40000004200 */
[----:B------:R1:W3:Y:S02]  /*133b0*/  MUFU.EX2 R109, R3 ;  /* 0x00000003006d7308 */ /* 0x0002e40000000800 */
[-C--:B------:R-:W-:Y:S08]  /*133c0*/  HMMA.16816.F32 R4, R76, R84.reuse, R4 ;  /* 0x000000544c04723c */ /* 0x080ff00000001804 */
[C---:B------:R-:W-:Y:S08]  /*133d0*/  HMMA.16816.F32 R8, R80.reuse, R84, R8 ;  /* 0x000000545008723c */ /* 0x040ff00000001808 */
[-C--:B------:R-:W-:Y:S04]  /*133e0*/  HMMA.16816.F32 R12, R80, R86.reuse, R12 ;  /* 0x00000056500c723c */ /* 0x080fe8000000180c */
[--C-:B-1----:R-:W-:Y:S04]  /*133f0*/  FFMA.FTZ R3, R151, c[0x0][0x2d0], -R100.reuse ;  /* 0x0000b40097037a23 */ /* 0x102fe80000010864 */
[C---:B------:R-:W-:Y:S01]  /*13400*/  HMMA.16816.F32 R16, R76.reuse, R86, R16 ;  /* 0x000000564c10723c */ /* 0x040fe20000001810 */
[----:B------:R-:W1:Y:S01]  /*13410*/  LDSM.16.MT88.4 R84, [R224+0x2800] ;  /* 0x00280000e054783b */ /* 0x000e620000004200 */
[----:B------:R-:W1:Y:S02]  /*13420*/  MUFU.EX2 R104, R3 ;  /* 0x0000000300687308 */ /* 0x000e640000000800 */
[----:B------:R-:W-:Y:S04]  /*13430*/  FFMA.FTZ R100, R74, c[0x0][0x2d0], -R100 ;  /* 0x0000b4004a647a23 */ /* 0x000fe80000010864 */
[-C--:B------:R-:W-:Y:S01]  /*13440*/  HMMA.16816.F32 R20, R76, R92.reuse, R20 ;  /* 0x0000005c4c14723c */ /* 0x080fe20000001814 */
[----:B------:R-:W-:Y:S03]  /*13450*/  LDSM.16.MT88.4 R148, [R228+0x3000] ;  /* 0x00300000e494783b */ /* 0x000fe60000004200 */
[----:B------:R-:W-:Y:S04]  /*13460*/  MUFU.EX2 R100, R100 ;  /* 0x0000006400647308 */ /* 0x000fe80000000800 */
        /* <DEDUP_REMOVED lines=9> */
[-C--:B------:R-:W-:Y:S08]  /*13500*/  HMMA.16816.F32 R52, R76, R88.reuse, R52 ;  /* 0x000000584c34723c */ /* 0x080ff00000001834 */
[C---:B------:R-:W-:Y:S08]  /*13510*/  HMMA.16816.F32 R56, R80.reuse, R88, R56 ;  /* 0x000000585038723c */ /* 0x040ff00000001838 */
[-C--:B------:R-:W-:Y:S07]  /*13520*/  HMMA.16816.F32 R60, R80, R90.reuse, R60 ;  /* 0x0000005a503c723c */ /* 0x080fee000000183c */
[----:B------:R-:W-:Y:S01]  /*13530*/  F2FP.PACK_AB R80, R193, R172 ;  /* 0x000000acc150723e */ /* 0x000fe200000000ff */
[----:B------:R-:W-:Y:S01]  /*13540*/  HMMA.16816.F32 R64, R76, R90, R64 ;  /* 0x0000005a4c40723c */ /* 0x000fe20000001840 */
[----:B------:R-:W2:Y:S03]  /*13550*/  LDSM.16.MT88.4 R88, [R227+0x2800] ;  /* 0x00280000e358783b */ /* 0x000ea60000004200 */
[----:B---3--:R-:W-:Y:S02]  /*13560*/  F2FP.PACK_AB R81, R109, R108 ;  /* 0x0000006c6d51723e */ /* 0x008fe400000000ff */
[----:B------:R-:W-:Y:S02]  /*13570*/  F2FP.PACK_AB R82, R190, R191 ;  /* 0x000000bfbe52723e */ /* 0x000fe400000000ff */
[----:B------:R-:W-:Y:S04]  /*13580*/  F2FP.PACK_AB R76, R175, R202 ;  /* 0x000000caaf4c723e */ /* 0x000fe800000000ff */
[----:B------:R-:W-:Y:S02]  /*13590*/  F2FP.PACK_AB R77, R173, R174 ;  /* 0x000000aead4d723e */ /* 0x000fe400000000ff */
[----:B------:R-:W-:Y:S02]  /*135a0*/  F2FP.PACK_AB R78, R201, R200 ;  /* 0x000000c8c94e723e */ /* 0x000fe400000000ff */
[----:B------:R-:W-:Y:S02]  /*135b0*/  F2FP.PACK_AB R79, R198, R199 ;  /* 0x000000c7c64f723e */ /* 0x000fe400000000ff */
[----:B-1----:R-:W-:Y:S05]  /*135c0*/  F2FP.PACK_AB R83, R101, R104 ;  /* 0x000000686553723e */ /* 0x002fea00000000ff */
[-C--:B------:R-:W-:Y:S08]  /*135d0*/  HMMA.16816.F32 R4, R76, R84.reuse, R4 ;  /* 0x000000544c04723c */ /* 0x080ff00000001804 */
[C---:B------:R-:W-:Y:S01]  /*135e0*/  HMMA.16816.F32 R8, R80.reuse, R84, R8 ;  /* 0x000000545008723c */ /* 0x040fe20000001808 */
[----:B------:R-:W1:Y:S07]  /*135f0*/  MUFU.EX2 R85, R126 ;  /* 0x0000007e00557308 */ /* 0x000e6e0000000800 */
[-C--:B------:R-:W-:Y:S03]  /*13600*/  HMMA.16816.F32 R12, R80, R86.reuse, R12 ;  /* 0x00000056500c723c */ /* 0x080fe6000000180c */
[----:B------:R-:W-:Y:S05]  /*13610*/  MUFU.EX2 R84, R102 ;  /* 0x0000006600547308 */ /* 0x000fea0000000800 */
[C---:B------:R-:W-:Y:S08]  /*13620*/  HMMA.16816.F32 R16, R76.reuse, R86, R16 ;  /* 0x000000564c10723c */ /* 0x040ff00000001810 */
[-C--:B------:R-:W-:Y:S04]  /*13630*/  HMMA.16816.F32 R20, R76, R92.reuse, R20 ;  /* 0x0000005c4c14723c */ /* 0x080fe80000001814 */
[----:B-1----:R-:W-:Y:S04]  /*13640*/  F2FP.PACK_AB R178, R105, R85 ;  /* 0x0000005569b2723e */ /* 0x002fe800000000ff */
[C---:B------:R-:W-:Y:S08]  /*13650*/  HMMA.16816.F32 R24, R80.reuse, R92, R24 ;  /* 0x0000005c5018723c */ /* 0x040ff00000001818 */
[-C--:B------:R-:W-:Y:S08]  /*13660*/  HMMA.16816.F32 R28, R80, R94.reuse, R28 ;  /* 0x0000005e501c723c */ /* 0x080ff0000000181c */
[C---:B------:R-:W-:Y:S08]  /*13670*/  HMMA.16816.F32 R32, R76.reuse, R94, R32 ;  /* 0x0000005e4c20723c */ /* 0x040ff00000001820 */
[-C--:B------:R-:W-:Y:S04]  /*13680*/  HMMA.16816.F32 R36, R76, R96.reuse, R36 ;  /* 0x000000604c24723c */ /* 0x080fe80000001824 */
[----:B----4-:R-:W-:Y:S01]  /*13690*/  FFMA.FTZ R70, R70, R135, R207 ;  /* 0x0000008746467223 */ /* 0x010fe200000100cf */
[----:B------:R-:W-:Y:S03]  /*136a0*/  MOV R207, R128 ;  /* 0x0000008000cf7202 */ /* 0x000fe60000000f00 */
[----:B------:R-:W-:Y:S01]  /*136b0*/  FADD.FTZ R70, R211, R70 ;  /* 0x00000046d3467221 */ /* 0x000fe20000010000 */
[C---:B------:R-:W-:Y:S04]  /*136c0*/  HMMA.16816.F32 R40, R80.reuse, R96, R40 ;  /* 0x000000605028723c */ /* 0x040fe80000001828 */
[----:B------:R-:W-:Y:S04]  /*136d0*/  MOV R211, R127 ;  /* 0x0000007f00d37202 */ /* 0x000fe80000000f00 */
[-C--:B------:R-:W-:Y:S08]  /*136e0*/  HMMA.16816.F32 R44, R80, R98.reuse, R44 ;  /* 0x00000062502c723c */ /* 0x080ff0000000182c */
[C---:B------:R-:W-:Y:S04]  /*136f0*/  HMMA.16816.F32 R48, R76.reuse, R98, R48 ;  /* 0x000000624c30723c */ /* 0x040fe80000001830 */
[----:B--2---:R-:W-:Y:S02]  /*13700*/  FFMA.FTZ R69, R69, R134, R187 ;  /* 0x0000008645457223 */ /* 0x004fe400000100bb */
[----:B------:R-:W-:Y:S01]  /*13710*/  MUFU.EX2 R187, R110 ;  /* 0x0000006e00bb7308 */ /* 0x000fe20000000800 */
[----:B------:R-:W-:Y:S01]  /*13720*/  FFMA.FTZ R68, R68, R133, R185 ;  /* 0x0000008544447223 */ /* 0x000fe200000100b9 */
[-C--:B------:R-:W-:Y:S04]  /*13730*/  HMMA.16816.F32 R52, R76, R88.reuse, R52 ;  /* 0x000000584c34723c */ /* 0x080fe80000001834 */
[----:B------:R-:W-:Y:S02]  /*13740*/  FFMA.FTZ R0, R0, R132, R118 ;  /* 0x0000008400007223 */ /* 0x000fe40000010076 */
[----:B------:R-:W-:Y:S01]  /*13750*/  FADD.FTZ R74, R209, R69 ;  /* 0x00000045d14a7221 */ /* 0x000fe20000010000 */
[----:B------:R-:W1:Y:S01]  /*13760*/  LDSM.16.MT88.4 R132, [R224+0x3000] ;  /* 0x00300000e084783b */ /* 0x000e620000004200 */
[----:B------:R-:W-:Y:S01]  /*13770*/  FADD.FTZ R75, R186, R68 ;  /* 0x00000044ba4b7221 */ /* 0x000fe20000010000 */
[----:B------:R-:W-:Y:S03]  /*13780*/  MOV R209, R131 ;  /* 0x0000008300d17202 */ /* 0x000fe60000000f00 */
[----:B------:R-:W-:Y:S01]  /*13790*/  FADD.FTZ R69, R184, R0 ;  /* 0x00000000b8457221 */ /* 0x000fe20000010000 */
[----:B------:R-:W-:Y:S01]  /*137a0*/  MUFU.EX2 R185, R113 ;  /* 0x0000007100b97308 */ /* 0x000fe20000000800 */
[C---:B------:R-:W-:Y:S04]  /*137b0*/  HMMA.16816.F32 R56, R80.reuse, R88, R56 ;  /* 0x000000585038723c */ /* 0x040fe80000001838 */
[----:B------:R-:W-:Y:S02]  /*137c0*/  FADD.FTZ R3, R222, R74 ;  /* 0x0000004ade037221 */ /* 0x000fe40000010000 */
[----:B------:R-:W-:Y:S02]  /*137d0*/  FADD.FTZ R0, R219, R75 ;  /* 0x0000004bdb007221 */ /* 0x000fe40000010000 */
[----:B------:R-:W-:Y:S01]  /*137e0*/  FADD.FTZ R68, R213, R70 ;  /* 0x00000046d5447221 */ /* 0x000fe20000010000 */
[----:B------:R-:W-:Y:S01]  /*137f0*/  MUFU.EX2 R113, R123 ;  /* 0x0000007b00717308 */ /* 0x000fe20000000800 */
[-C--:B------:R-:W-:Y:S03]  /*13800*/  HMMA.16816.F32 R60, R80, R90.reuse, R60 ;  /* 0x0000005a503c723c */ /* 0x080fe6000000183c */
[----:B------:R-:W-:Y:S02]  /*13810*/  FADD.FTZ R68, R245, R68 ;  /* 0x00000044f5447221 */ /* 0x000fe40000010000 */
[----:B------:R-:W-:Y:S02]  /*13820*/  FADD.FTZ R3, R243, R3 ;  /* 0x00000003f3037221 */ /* 0x000fe40000010000 */
[----:B------:R-:W-:Y:S01]  /*13830*/  FADD.FTZ R0, R223, R0 ;  /* 0x00000000df007221 */ /* 0x000fe20000010000 */
[----:B------:R-:W-:Y:S01]  /*13840*/  HMMA.16816.F32 R64, R76, R90, R64 ;  /* 0x0000005a4c40723c */ /* 0x000fe20000001840 */
[----:B------:R-:W2:Y:S03]  /*13850*/  MUFU.EX2 R184, R117 ;  /* 0x0000007500b87308 */ /* 0x000ea60000000800 */
[----:B------:R-:W-:Y:S02]  /*13860*/  FADD.FTZ R68, R244, R68 ;  /* 0x00000044f4447221 */ /* 0x000fe40000010000 */
[----:B------:R-:W-:Y:S02]  /*13870*/  FADD.FTZ R3, R143, R3 ;  /* 0x000000038f037221 */ /* 0x000fe40000010000 */
[----:B------:R-:W-:Y:S03]  /*13880*/  FADD.FTZ R0, R139, R0 ;  /* 0x000000008b007221 */ /* 0x000fe60000010000 */
[----:B------:R-:W-:Y:S01]  /*13890*/  MUFU.EX2 R117, R122 ;  /* 0x0000007a00757308 */ /* 0x000fe20000000800 */
[----:B------:R-:W-:Y:S02]  /*138a0*/  FADD.FTZ R68, R138, R68 ;  /* 0x000000448a447221 */ /* 0x000fe40000010000 */
[----:B------:R-:W-:Y:S02]  /*138b0*/  FADD.FTZ R3, R137, R3 ;  /* 0x0000000389037221 */ /* 0x000fe40000010000 */
[----:B------:R-:W-:Y:S02]  /*138c0*/  FADD.FTZ R70, R136, R0 ;  /* 0x0000000088467221 */ /* 0x000fe40000010000 */
[----:B------:R-:W-:Y:S02]  /*138d0*/  FADD.FTZ R0, R130, R68 ;  /* 0x0000004482007221 */ /* 0x000fe40000010000 */
[----:B------:R-:W-:Y:S01]  /*138e0*/  FADD.FTZ R68, R129, R3 ;  /* 0x0000000381447221 */ /* 0x000fe20000010000 */
[----:B------:R-:W3:Y:S01]  /*138f0*/  MUFU.EX2 R118, R120 ;  /* 0x0000007800767308 */ /* 0x000ee20000000800 */
[----:B------:R-:W-:Y:S02]  /*13900*/  FADD.FTZ R69, R188, R69 ;  /* 0x00000045bc457221 */ /* 0x000fe40000010000 */
[----:B------:R-:W-:Y:S01]  /*13910*/  FADD.FTZ R0, R141, R0 ;  /* 0x000000008d007221 */ /* 0x000fe20000010000 */
[----:B--2---:R-:W-:Y:S01]  /*13920*/  F2FP.PACK_AB R181, R184, R185 ;  /* 0x000000b9b8b5723e */ /* 0x004fe200000000ff */
[----:B------:R-:W-:Y:S02]  /*13930*/  FADD.FTZ R69, R189, R69 ;  /* 0x00000045bd457221 */ /* 0x000fe40000010000 */
[----:B------:R-:W-:Y:S02]  /*13940*/  FADD.FTZ R0, R146, R0 ;  /* 0x0000000092007221 */ /* 0x000fe40000010000 */
[----:B------:R-:W-:Y:S01]  /*13950*/  FADD.FTZ R69, R194, R69 ;  /* 0x00000045c2457221 */ /* 0x000fe20000010000 */
[----:B------:R-:W2:Y:S03]  /*13960*/  MUFU.EX2 R186, R116 ;  /* 0x0000007400ba7308 */ /* 0x000ea60000000800 */
[----:B------:R-:W-:Y:S04]  /*13970*/  FADD.FTZ R69, R195, R69 ;  /* 0x00000045c3457221 */ /* 0x000fe80000010000 */
[----:B------:R-:W-:Y:S03]  /*13980*/  FADD.FTZ R3, R197, R69 ;  /* 0x00000045c5037221 */ /* 0x000fe60000010000 */
[----:B------:R-:W4:Y:S01]  /*13990*/  MUFU.EX2 R116, R121 ;  /* 0x0000007900747308 */ /* 0x000f220000000800 */
[----:B------:R-:W-:Y:S01]  /*139a0*/  FADD.FTZ R3, R196, R3 ;  /* 0x00000003c4037221 */ /* 0x000fe20000010000 */
[----:B---3--:R-:W-:Y:S08]  /*139b0*/  F2FP.PACK_AB R182, R117, R118 ;  /* 0x0000007675b6723e */ /* 0x008ff000000000ff */
[----:B------:R-:W3:Y:S01]  /*139c0*/  MUFU.EX2 R110, R124 ;  /* 0x0000007c006e7308 */ /* 0x000ee20000000800 */
[----:B--2---:R-:W-:Y:S09]  /*139d0*/  F2FP.PACK_AB R180, R186, R187 ;  /* 0x000000bbbab4723e */ /* 0x004ff200000000ff */
[----:B------:R-:W2:Y:S01]  /*139e0*/  MUFU.EX2 R74, R106 ;  /* 0x0000006a004a7308 */ /* 0x000ea20000000800 */
[----:B----4-:R-:W-:Y:S09]  /*139f0*/  F2FP.PACK_AB R183, R113, R116 ;  /* 0x0000007471b7723e */ /* 0x010ff200000000ff */
[----:B------:R-:W4:Y:S01]  /*13a00*/  MUFU.EX2 R75, R103 ;  /* 0x00000067004b7308 */ /* 0x000f220000000800 */
[-C--:B-1----:R-:W-:Y:S05]  /*13a10*/  HMMA.16816.F32 R120, R180, R132.reuse, R4 ;  /* 0x00000084b478723c */ /* 0x082fea0000001804 */
[----:B---3--:R-:W-:Y:S02]  /*13a20*/  F2FP.PACK_AB R176, R107, R110 ;  /* 0x0000006e6bb0723e */ /* 0x008fe400000000ff */
[----:B------:R-:W-:Y:S01]  /*13a30*/  FADD.FTZ R4, R142, R70 ;  /* 0x000000468e047221 */ /* 0x000fe20000010000 */
[----:B------:R-:W-:Y:S01]  /*13a40*/  MOV R70, R2 ;  /* 0x0000000200467202 */ /* 0x000fe20000000f00 */
[----:B------:R-:W-:Y:S03]  /*13a50*/  FADD.FTZ R6, R144, R3 ;  /* 0x0000000390067221 */ /* 0x000fe60000010000 */
[----:B------:R-:W-:Y:S01]  /*13a60*/  FADD.FTZ R4, R147, R4 ;  /* 0x0000000493047221 */ /* 0x000fe20000010000 */
[----:B--2---:R-:W-:Y:S01]  /*13a70*/  F2FP.PACK_AB R179, R100, R74 ;  /* 0x0000004a64b3723e */ /* 0x004fe200000000ff */
[----:B------:R-:W-:Y:S02]  /*13a80*/  FADD.FTZ R5, R145, R0 ;  /* 0x0000000091057221 */ /* 0x000fe40000010000 */
[----:B------:R-:W-:Y:S02]  /*13a90*/  FADD.FTZ R7, R249, R4 ;  /* 0x00000004f9077221 */ /* 0x000fe40000010000 */
[----:B------:R-:W-:Y:S02]  /*13aa0*/  FADD.FTZ R0, R192, R6 ;  /* 0x00000006c0007221 */ /* 0x000fe40000010000 */
[----:B------:R-:W-:Y:S01]  /*13ab0*/  FADD.FTZ R3, R248, R7 ;  /* 0x00000007f8037221 */ /* 0x000fe20000010000 */
[----:B----4-:R-:W-:Y:S07]  /*13ac0*/  F2FP.PACK_AB R177, R75, R84 ;  /* 0x000000544bb1723e */ /* 0x010fee00000000ff */
        /* <DEDUP_REMOVED lines=85> */
[----:B------:R-:W-:Y:S01]  /*14020*/  MOV R117, R2 ;  /* 0x0000000200757202 */ /* 0x000fe20000000f00 */
[----:B------:R-:W-:Y:S01]  /*14030*/  FADD.FTZ R7, R75, R4 ;  /* 0x000000044b077221 */ /* 0x000fe20000010000 */
[----:B------:R-:W-:Y:S01]  /*14040*/  MOV R2, R73 ;  /* 0x0000004900027202 */ /* 0x000fe20000000f00 */
[----:B------:R-:W-:Y:S01]  /*14050*/  FADD.FTZ R4, R116, R0 ;  /* 0x0000000074047221 */ /* 0x000fe20000010000 */
[----:B------:R-:W-:Y:S01]  /*14060*/  STL [R1+0x10], R5 ;  /* 0x0000100501007387 */ /* 0x000fe20000100800 */
[----:B------:R-:W-:Y:S01]  /*14070*/  FADD.FTZ R3, R105, R3 ;  /* 0x0000000369037221 */ /* 0x000fe20000010000 */
[----:B------:R-:W-:Y:S01]  /*14080*/  MOV R116, R71 ;  /* 0x0000004700747202 */ /* 0x000fe20000000f00 */
        /* <DEDUP_REMOVED lines=8> */
.L_x_1142:
[----:B------:R-:W-:Y:S02]  /*14110*/  MOV R10, 0x1f ;  /* 0x0000001f000a7802 */ /* 0x000fe40000000f00 */
[----:B------:R-:W-:Y:S01]  /*14120*/  MOV R7, 0xffffffff ;  /* 0xffffffff00077802 */ /* 0x000fe20000000f00 */
[----:B------:R-:W-:Y:S05]  /*14130*/  BRA.DIV ~URZ, `(.L_x_1144) ;  /* 0x000025527f007947 */ /* 0x000fea000b800000 */
[----:B--2---:R-:W2:Y:S04]  /*14140*/  LDL R0, [R1+0x10] ;  /* 0x0000100001007983 */ /* 0x004ea80000100800 */
[----:B--2---:R1:W2:Y:S02]  /*14150*/  SHFL.BFLY PT, R2, R0, 0x2, 0x1f ;  /* 0x0c401f0000027f89 */ /* 0x0042a400000e0000 */
.L_x_1174:
[----:B-1----:R-:W3:Y:S02]  /*14160*/  LDL.LU R0, [R1+0x10] ;  /* 0x0000100001007983 */ /* 0x002ee40000300800 */
[----:B--23--:R-:W-:Y:S01]  /*14170*/  FADD.FTZ R2, R2, R0 ;  /* 0x0000000002027221 */ /* 0x00cfe20000010000 */
[----:B------:R-:W-:Y:S05]  /*14180*/  BRA.DIV ~URZ, `(.L_x_1145) ;  /* 0x000025627f007947 */ /* 0x000fea000b800000 */
[----:B------:R-:W2:Y:S04]  /*14190*/  LDL.LU R3, [R1+0x14] ;  /* 0x0000140001037983 */ /* 0x000ea80000300800 */
[----:B------:R-:W3:Y:S04]  /*141a0*/  LDL.LU R0, [R1+0x18] ;  /* 0x0000180001007983 */ /* 0x000ee80000300800 */
        /* <DEDUP_REMOVED lines=14> */
.L_x_1175:
[----:B------:R-:W-:Y:S01]  /*14290*/  FSETP.NE.FTZ.AND P3, PT, R2, RZ, PT ;  /* 0x000000ff0200720b */ /* 0x000fe20003f75000 */
[----:B----4-:R-:W-:Y:S01]  /*142a0*/  FADD.FTZ R6, R8, R6 ;  /* 0x0000000608067221 */ /* 0x010fe20000010000 */
[----:B------:R-:W-:Y:S02]  /*142b0*/  MOV R0, RZ ;  /* 0x000000ff00007202 */ /* 0x000fe40000000f00 */
[----:B------:R-:W-:Y:S02]  /*142c0*/  FSETP.NE.FTZ.AND P1, PT, R5, RZ, PT ;  /* 0x000000ff0500720b */ /* 0x000fe40003f35000 */
[----:B------:R-:W-:Y:S02]  /*142d0*/  FSETP.NE.FTZ.AND P2, PT, R4, RZ, PT ;  /* 0x000000ff0400720b */ /* 0x000fe40003f55000 */
[----:B------:R-:W-:Y:S02]  /*142e0*/  FSETP.NE.FTZ.AND P0, PT, R6, RZ, PT ;  /* 0x000000ff0600720b */ /* 0x000fe40003f15000 */
[----:B------:R-:W-:-:S02]  /*142f0*/  MOV R22, 0xff800000 ;  /* 0xff80000000167802 */ /* 0x000fc40000000f00 */
[----:B------:R-:W-:Y:S01]  /*14300*/  MOV R21, 0xff800000 ;  /* 0xff80000000157802 */ /* 0x000fe20000000f00 */
[----:B------:R-:W1:Y:S01]  /*14310*/  @P3 MUFU.RCP R0, R2 ;  /* 0x0000000200003308 */ /* 0x000e620000001000 */
[----:B------:R-:W-:Y:S02]  /*14320*/  @P3 MOV R7, 0x3f317218 ;  /* 0x3f31721800073802 */ /* 0x000fe40000000f00 */
[----:B------:R-:W-:Y:S02]  /*14330*/  MOV R20, 0xff800000 ;  /* 0xff80000000147802 */ /* 0x000fe40000000f00 */
[----:B------:R-:W-:Y:S01]  /*14340*/  MOV R19, 0xff800000 ;  /* 0xff80000000137802 */ /* 0x000fe20000000f00 */
[----:B------:R-:W-:Y:S02]  /*14350*/  @P3 FMUL.FTZ R7, R7, c[0x0][0x2d0] ;  /* 0x0000b40007073a20 */ /* 0x000fe40000410000 */
[----:B------:R2:W-:Y:S08]  /*14360*/  @P3 MUFU.LG2 R9, R2 ;  /* 0x0000000200093308 */ /* 0x0005f00000000c00 */
[----:B------:R-:W-:Y:S01]  /*14370*/  @P2 MUFU.LG2 R8, R4 ;  /* 0x0000000400082308 */ /* 0x000fe20000000c00 */
[----:B-1----:R-:W-:-:S02]  /*14380*/  FMUL.FTZ R120, R0, R120 ;  /* 0x0000007800787220 */ /* 0x002fc40000410000 */
[C---:B------:R-:W-:Y:S02]  /*14390*/  FMUL.FTZ R121, R0.reuse, R121 ;  /* 0x0000007900797220 */ /* 0x040fe40000410000 */
[C---:B------:R-:W-:Y:S02]  /*143a0*/  FMUL.FTZ R132, R0.reuse, R132 ;  /* 0x0000008400847220 */ /* 0x040fe40000410000 */
[C---:B------:R-:W-:Y:S01]  /*143b0*/  FMUL.FTZ R133, R0.reuse, R133 ;  /* 0x0000008500857220 */ /* 0x040fe20000410000 */
[----:B--2---:R-:W-:Y:S01]  /*143c0*/  CS2R R2, SRZ ;  /* 0x0000000000027805 */ /* 0x004fe2000001ff00 */
[C---:B------:R-:W-:Y:S02]  /*143d0*/  FMUL.FTZ R136, R0.reuse, R136 ;  /* 0x0000008800887220 */ /* 0x040fe40000410000 */
[C---:B------:R-:W-:Y:S02]  /*143e0*/  FMUL.FTZ R137, R0.reuse, R137 ;  /* 0x0000008900897220 */ /* 0x040fe40000410000 */
[C---:B------:R-:W-:Y:S01]  /*143f0*/  FMUL.FTZ R148, R0.reuse, R148 ;  /* 0x0000009400947220 */ /* 0x040fe20000410000 */
[----:B------:R-:W1:Y:S01]  /*14400*/  @P1 MUFU.RCP R2, R5 ;  /* 0x0000000500021308 */ /* 0x000e620000001000 */
[----:B------:R-:W-:-:S02]  /*14410*/  FMUL.FTZ R149, R0, R149 ;  /* 0x0000009500957220 */ /* 0x000fc40000410000 */
[C---:B------:R-:W-:Y:S02]  /*14420*/  FMUL.FTZ R152, R0.reuse, R152 ;  /* 0x0000009800987220 */ /* 0x040fe40000410000 */
[C---:B------:R-:W-:Y:S02]  /*14430*/  FMUL.FTZ R153, R0.reuse, R153 ;  /* 0x0000009900997220 */ /* 0x040fe40000410000 */
[C---:B------:R-:W-:Y:S01]  /*14440*/  FMUL.FTZ R164, R0.reuse, R164 ;  /* 0x000000a400a47220 */ /* 0x040fe20000410000 */
[----:B------:R2:W3:Y:S01]  /*14450*/  @P2 MUFU.RCP R3, R4 ;  /* 0x0000000400032308 */ /* 0x0004e20000001000 */
[C---:B------:R-:W-:Y:S02]  /*14460*/  FMUL.FTZ R165, R0.reuse, R165 ;  /* 0x000000a500a57220 */ /* 0x040fe40000410000 */
[C---:B------:R-:W-:Y:S02]  /*14470*/  FMUL.FTZ R168, R0.reuse, R168 ;  /* 0x000000a800a87220 */ /* 0x040fe40000410000 */
[----:B------:R-:W-:-:S02]  /*14480*/  FMUL.FTZ R169, R0, R169 ;  /* 0x000000a900a97220 */ /* 0x000fc40000410000 */
[C---:B------:R-:W-:Y:S01]  /*14490*/  FMUL.FTZ R180, R0.reuse, R180 ;  /* 0x000000b400b47220 */ /* 0x040fe20000410000 */
[----:B------:R-:W4:Y:S01]  /*144a0*/  @P1 MUFU.LG2 R5, R5 ;  /* 0x0000000500051308 */ /* 0x000f220000000c00 */
[----:B------:R-:W-:Y:S01]  /*144b0*/  FMUL.FTZ R181, R0, R181 ;  /* 0x000000b500b57220 */ /* 0x000fe20000410000 */
[----:B------:R-:W-:Y:S01]  /*144c0*/  MOV R0, RZ ;  /* 0x000000ff00007202 */ /* 0x000fe20000000f00 */
[C---:B-1----:R-:W-:Y:S02]  /*144d0*/  FMUL.FTZ R124, R2.reuse, R124 ;  /* 0x0000007c027c7220 */ /* 0x042fe40000410000 */
[C---:B------:R-:W-:Y:S02]  /*144e0*/  FMUL.FTZ R125, R2.reuse, R125 ;  /* 0x0000007d027d7220 */ /* 0x040fe40000410000 */
[C---:B------:R-:W-:Y:S01]  /*144f0*/  FMUL.FTZ R128, R2.reuse, R128 ;  /* 0x0000008002807220 */ /* 0x040fe20000410000 */
[----:B------:R-:W-:Y:S01]  /*14500*/  @P0 MUFU.RCP R0, R6 ;  /* 0x0000000600000308 */ /* 0x000fe20000001000 */
[C---:B------:R-:W-:Y:S01]  /*14510*/  FMUL.FTZ R129, R2.reuse, R129 ;  /* 0x0000008102817220 */ /* 0x040fe20000410000 */
[----:B--2---:R-:W-:Y:S01]  /*14520*/  @P2 MOV R4, 0x3f317218 ;  /* 0x3f31721800042802 */ /* 0x004fe20000000f00 */
        /* <DEDUP_REMOVED lines=12> */
[C---:B---3--:R-:W-:Y:S01]  /*145f0*/  FMUL.FTZ R122, R3.reuse, R122 ;  /* 0x0000007a037a7220 */ /* 0x048fe20000410000 */
[----:B------:R-:W1:Y:S01]  /*14600*/  @P0 MUFU.LG2 R2, R6 ;  /* 0x0000000600020308 */ /* 0x000e620000000c00 */
        /* <DEDUP_REMOVED lines=16> */
[----:B----4-:R-:W-:Y:S02]  /*14710*/  @P1 FMUL.FTZ R5, R5, 0.69314718246459960938 ;  /* 0x3f31721805051820 */ /* 0x010fe40000410000 */
[----:B------:R-:W-:Y:S02]  /*14720*/  @P2 FMUL.FTZ R8, R8, 0.69314718246459960938 ;  /* 0x3f31721808082820 */ /* 0x000fe40000410000 */
[----:B------:R-:W-:Y:S02]  /*14730*/  @P1 FMUL.FTZ R3, R3, c[0x0][0x2d0] ;  /* 0x0000b40003031a20 */ /* 0x000fe40000410000 */
[----:B------:R-:W-:-:S02]  /*14740*/  @P2 FMUL.FTZ R4, R4, c[0x0][0x2d0] ;  /* 0x0000b40004042a20 */ /* 0x000fc40000410000 */
[----:B------:R-:W-:Y:S01]  /*14750*/  @P1 FFMA.FTZ R22, R3, R71, R5 ;  /* 0x0000004703161223 */ /* 0x000fe20000010005 */
[----:B------:R-:W-:Y:S01]  /*14760*/  @P0 MOV R3, 0x3f317218 ;  /* 0x3f31721800030802 */ /* 0x000fe20000000f00 */
[----:B------:R-:W-:Y:S01]  /*14770*/  @P2 FFMA.FTZ R21, R4, R72, R8 ;  /* 0x0000004804152223 */ /* 0x000fe20000010008 */
[----:B------:R-:W-:Y:S01]  /*14780*/  MOV R4, 0x1 ;  /* 0x0000000100047802 */ /* 0x000fe20000000f00 */
[----:B------:R-:W-:Y:S02]  /*14790*/  @P3 FMUL.FTZ R9, R9, 0.69314718246459960938 ;  /* 0x3f31721809093820 */ /* 0x000fe40000410000 */
[----:B-1----:R-:W-:Y:S02]  /*147a0*/  @P0 FMUL.FTZ R2, R2, 0.69314718246459960938 ;  /* 0x3f31721802020820 */ /* 0x002fe40000410000 */
[----:B------:R-:W-:Y:S02]  /*147b0*/  @P0 FMUL.FTZ R3, R3, c[0x0][0x2d0] ;  /* 0x0000b40003030a20 */ /* 0x000fe40000410000 */
        /* <DEDUP_REMOVED lines=16> */
[----:B------:R-:W-:Y:S01]  /*148c0*/  PRMT R0, R4, 0x7610, R0 ;  /* 0x0000761004007816 */ /* 0x000fe20000000000 */
[----:B------:R-:W-:Y:S02]  /*148d0*/  @P3 FFMA.FTZ R20, R7, R73, R9 ;  /* 0x0000004907143223 */ /* 0x000fe40000010009 */
[----:B------:R-:W-:Y:S02]  /*148e0*/  @P0 FFMA.FTZ R19, R3, R70, R2 ;  /* 0x0000004603130223 */ /* 0x000fe40000010002 */
.L_x_1111:
[----:B------:R3:W5:Y:S01]  /*148f0*/  LDL R7, [R1+0x5c] ;  /* 0x00005c0001077983 */ /* 0x0007620000100800 */
[----:B------:R-:W-:Y:S03]  /*14900*/  BSSY B0, `(.L_x_1146) ;  /* 0x0000012000007945 */ /* 0x000fe60003800000 */
[----:B------:R-:W4:Y:S02]  /*14910*/  S2R R6, SR_TID.X ;  /* 0x0000000000067919 */ /* 0x000f240000002100 */
[----:B----4-:R-:W-:-:S13]  /*14920*/  LOP3.LUT P0, RZ, R6, 0x7f, RZ, 0xc0, !PT ;  /* 0x0000007f06ff7812 */ /* 0x010fda000780c0ff */
[----:B------:R-:W-:Y:S05]  /*14930*/  @P0 BRA `(.L_x_1147) ;  /* 0x000000e000000947 */ /* 0x000fea0003800000 */
[----:B---3--:R-:W3:Y:S01]  /*14940*/  S2R R4, SR_LANEID ;  /* 0x0000000000047919 */ /* 0x008ee20000000000 */
[----:B------:R-:W-:Y:S01]  /*14950*/  VOTEU.ANY UR4, UPT, PT ;  /* 0x0000000000047886 */ /* 0x000fe200038e0100 */
[----:B------:R-:W-:Y:S01]  /*14960*/  IMAD.MOV.U32 R5, RZ, RZ, c[0x0][0x584] ;  /* 0x00016100ff057624 */ /* 0x000fe200078e00ff */
[----:B--2---:R-:W3:Y:S08]  /*14970*/  FLO.U32 R3, UR4 ;  /* 0x0000000400037d00 */ /* 0x004ef000080e0000 */
[----:B------:R-:W2:Y:S01]  /*14980*/  POPC R2, UR4 ;  /* 0x0000000400027d09 */ /* 0x000ea20008000000 */
[----:B---3--:R-:W-:Y:S01]  /*14990*/  ISETP.EQ.U32.AND P0, PT, R3, R4, PT ;  /* 0x000000040300720c */ /* 0x008fe20003f02070 */
[----:B------:R-:W-:-:S12]  /*149a0*/  IMAD.MOV.U32 R4, RZ, RZ, c[0x0][0x580] ;  /* 0x00016000ff047624 */ /* 0x000fd800078e00ff */
[----:B--2---:R2:W3:Y:S04]  /*149b0*/  @P0 ATOMG.E.ADD.STRONG.GPU PT, R2, [R4.64], R2 ;  /* 0x00000002040209a8 */ /* 0x0044e800081ee1c8 */
[----:B--2---:R-:W2:Y:S04]  /*149c0*/  S2R R4, SR_LTMASK ;  /* 0x0000000000047919 */ /* 0x004ea80000003900 */
[----:B---3--:R2:W3:Y:S02]  /*149d0*/  SHFL.IDX PT, R3, R2, R3, 0x1f ;  /* 0x00001f0302037589 */ /* 0x0084e400000e0000 */
[----:B--2---:R-:W-:-:S06]  /*149e0*/  LOP3.LUT R2, R4, UR4, RZ, 0xc0, !PT ;  /* 0x0000000404027c12 */ /* 0x004fcc000f8ec0ff */
[----:B------:R-:W3:Y:S02]  /*149f0*/  POPC R2, R2 ;  /* 0x0000000200027309 */ /* 0x000ee40000000000 */
[----:B---3-5:R-:W-:-:S05]  /*14a00*/  IADD3 R7, R3, c[0x0][0xc], R2 ;  /* 0x0000030003077a10 */ /* 0x028fca0007ffe002 */
[----:B------:R2:W-:Y:S02]  /*14a10*/  STL [R1+0x5c], R7 ;  /* 0x00005c0701007387 */ /* 0x0005e40000100800 */
.L_x_1147:
[----:B---3--:R-:W-:Y:S05]  /*14a20*/  BSYNC B0 ;  /* 0x0000000000007941 */ /* 0x008fea0003800000 */
.L_x_1146:
[----:B------:R-:W-:Y:S01]  /*14a30*/  PRMT R0, R0, 0x9910, RZ ;  /* 0x0000991000007816 */ /* 0x000fe200000000ff */
[----:B------:R-:W-:Y:S01]  /*14a40*/  BSSY B1, `(.L_x_1148) ;  /* 0x0000142000017945 */ /* 0x000fe20003800000 */
[----:B-----5:R-:W-:Y:S02]  /*14a50*/  IMAD.MOV.U32 R26, RZ, RZ, R7 ;  /* 0x000000ffff1a7224 */ /* 0x020fe400078e0007 */
[----:B------:R-:W-:-:S13]  /*14a60*/  ISETP.NE.AND P0, PT, R0, RZ, PT ;  /* 0x000000ff0000720c */ /* 0x000fda0003f05270 */
[----:B------:R-:W-:Y:S05]  /*14a70*/  @!P0 BRA `(.L_x_1149) ;  /* 0x0000112000008947 */ /* 0x000fea0003800000 */
[----:B------:R-:W-:Y:S01]  /*14a80*/  WARPSYNC 0xffffffff ;  /* 0xffffffff00007948 */ /* 0x000fe20003800000 */
[----:B------:R-:W-:Y:S06]  /*14a90*/  BAR.SYNC.DEFER_BLOCKING 0x1, 0x80 ;  /* 0x0042000000007b1d */ /* 0x000fec0000010000 */
[----:B------:R-:W-:Y:S05]  /*14aa0*/  BRA.CONV ~URZ, `(.L_x_1150) ;  /* 0x000000737f007947 */ /* 0x000fea000b800000 */
[----:B------:R-:W-:Y:S01]  /*14ab0*/  SHF.R.S32.HI R10, RZ, 0x1f, R6 ;  /* 0x0000001fff0a7819 */ /* 0x000fe20000011406 */
[----:B------:R-:W-:Y:S01]  /*14ac0*/  IMAD.MOV.U32 R8, RZ, RZ, RZ ;  /* 0x000000ffff087224 */ /* 0x000fe200078e00ff */
[----:B------:R-:W-:Y:S01]  /*14ad0*/  MOV R9, 0x14b20 ;  /* 0x00014b2000097802 */ /* 0x000fe20000000f00 */
[----:B--2---:R-:W-:Y:S01]  /*14ae0*/  IMAD.MOV.U32 R7, RZ, RZ, 0x1f ;  /* 0x0000001fff077424 */ /* 0x004fe200078e00ff */
[----:B------:R-:W-:-:S04]  /*14af0*/  LEA.HI R10, R10, R6, RZ, 0x7 ;  /* 0x000000060a0a7211 */ /* 0x000fc800078f38ff */
[----:B------:R-:W-:Y:S02]  /*14b00*/  SHF.R.S32.HI R10, RZ, 0x7, R10 ;  /* 0x00000007ff0a7819 */ /* 0x000fe4000001140a */
[----:B-1----:R-:W-:Y:S05]  /*14b10*/  CALL.REL.NOINC `($__internal_17_$__cuda_sm70_shflsync_idx_p) ;  /* 0x00001ef000007944 */ /* 0x002fea0003c00000 */
.L_x_1150:
[----:B--2---:R-:W2:Y:S04]  /*14b20*/  LDL R3, [R1+0x60] ;  /* 0x0000600001037983 */ /* 0x004ea80000100800 */
[----:B------:R-:W3:Y:S04]  /*14b30*/  LDL.LU R5, [R1+0x44] ;  /* 0x0000440001057983 */ /* 0x000ee80000300800 */
[----:B------:R-:W4:Y:S04]  /*14b40*/  LDL.LU R12, [R1+0x50] ;  /* 0x00005000010c7983 */ /* 0x000f280000300800 */
[----:B------:R-:W5:Y:S04]  /*14b50*/  LDL.LU R14, [R1+0x54] ;  /* 0x00005400010e7983 */ /* 0x000f680000300800 */
[----:B------:R-:W2:Y:S01]  /*14b60*/  LDL.LU R17, [R1+0x58] ;  /* 0x0000580001117983 */ /* 0x000ea20000300800 */
[----:B------:R-:W-:-:S03]  /*14b70*/  IMAD.MOV.U32 R0, RZ, RZ, 0x1 ;  /* 0x00000001ff007424 */ /* 0x000fc600078e00ff */
[----:B-1----:R-:W5:Y:S02]  /*14b80*/  LDL R16, [R1+0x68] ;  /* 0x0000680001107983 */ /* 0x002f640000100800 */
[----:B------:R-:W-:Y:S02]  /*14b90*/  ISETP.NE.AND P0, PT, R0, c[0x0][0x4e8], PT ;  /* 0x00013a0000007a0c */ /* 0x000fe40003f05270 */
[----:B------:R-:W5:Y:S04]  /*14ba0*/  LDL R27, [R1+0x40] ;  /* 0x00004000011b7983 */ /* 0x000f680000100800 */
[----:B------:R-:W1:Y:S01]  /*14bb0*/  S2R R18, SR_TID.X ;  /* 0x0000000000127919 */ /* 0x000e620000002100 */
[----:B------:R-:W-:Y:S02]  /*14bc0*/  ULDC UR5, c[0x0][0x4e8] ;  /* 0x00013a0000057ab9 */ /* 0x000fe40000000800 */
[----:B------:R-:W-:-:S02]  /*14bd0*/  ULDC UR4, c[0x0][0x388] ;  /* 0x0000e20000047ab9 */ /* 0x000fc40000000800 */
[----:B------:R-:W-:Y:S01]  /*14be0*/  UIMAD UR4, UR5, UR4, URZ ;  /* 0x00000004050472a4 */ /* 0x000fe2000f8e023f */
[----:B-1----:R-:W-:-:S04]  /*14bf0*/  SHF.R.S32.HI R15, RZ, 0x1f, R18 ;  /* 0x0000001fff0f7819 */ /* 0x002fc80000011412 */
[----:B------:R-:W-:-:S04]  /*14c00*/  LEA.HI R15, R15, R18, RZ, 0x5 ;  /* 0x000000120f0f7211 */ /* 0x000fc800078f28ff */
[----:B------:R-:W-:-:S05]  /*14c10*/  LOP3.LUT R15, R15, 0xffffffe0, RZ, 0xc0, !PT ;  /* 0xffffffe00f0f7812 */ /* 0x000fca00078ec0ff */
[----:B------:R-:W-:-:S05]  /*14c20*/  IMAD.IADD R15, R18, 0x1, -R15 ;  /* 0x00000001120f7824 */ /* 0x000fca00078e0a0f */
[----:B------:R-:W-:Y:S01]  /*14c30*/  LOP3.LUT P1, RZ, R15, 0x3, RZ, 0xc0, !PT ;  /* 0x000000030fff7812 */ /* 0x000fe2000782c0ff */
[----:B------:R-:W-:Y:S01]  /*14c40*/  BSSY B0, `(.L_x_1151) ;  /* 0x0000086000007945 */ /* 0x000fe20003800000 */
[----:B---3--:R-:W-:Y:S01]  /*14c50*/  SHF.R.S32.HI R2, RZ, 0x1f, R5 ;  /* 0x0000001fff027819 */ /* 0x008fe20000011405 */
[----:B------:R-:W-:-:S04]  /*14c60*/  IMAD.WIDE.U32 R6, R5, c[0x0][0x4d0], RZ ;  /* 0x0001340005067a25 */ /* 0x000fc800078e00ff */
[----:B------:R-:W-:-:S04]  /*14c70*/  IMAD R4, R2, c[0x0][0x4d0], RZ ;  /* 0x0001340002047a24 */ /* 0x000fc800078e02ff */
[----:B------:R-:W-:Y:S02]  /*14c80*/  IMAD R8, R5, c[0x0][0x4d4], R4 ;  /* 0x0001350005087a24 */ /* 0x000fe400078e0204 */
[----:B--2---:R-:W-:Y:S02]  /*14c90*/  IMAD.IADD R0, R3, 0x1, R17 ;  /* 0x0000000103007824 */ /* 0x004fe400078e0211 */
[----:B------:R-:W-:Y:S01]  /*14ca0*/  IMAD R3, R2, c[0x0][0x438], RZ ;  /* 0x00010e0002037a24 */ /* 0x000fe200078e02ff */
[----:B----4-:R-:W-:Y:S01]  /*14cb0*/  SHF.R.S32.HI R2, RZ, 0x1f, R12 ;  /* 0x0000001fff027819 */ /* 0x010fe2000001140c */
[----:B------:R-:W-:-:S04]  /*14cc0*/  @P0 IMAD.HI.U32 R10, R0, c[0x0][0x4ec], RZ ;  /* 0x00013b00000a0a27 */ /* 0x000fc800078e00ff */
[----:B------:R-:W-:Y:S02]  /*14cd0*/  IMAD R9, R5, c[0x0][0x43c], R3 ;  /* 0x00010f0005097a24 */ /* 0x000fe400078e0203 */
[----:B------:R-:W-:Y:S02]  /*14ce0*/  IMAD.IADD R7, R7, 0x1, R8 ;  /* 0x0000000107077824 */ /* 0x000fe400078e0208 */
[----:B------:R-:W-:-:S04]  /*14cf0*/  IMAD.WIDE.U32 R4, R5, c[0x0][0x438], RZ ;  /* 0x00010e0005047a25 */ /* 0x000fc800078e00ff */
[C---:B------:R-:W-:Y:S02]  /*14d00*/  IMAD R8, R2.reuse, c[0x0][0x4d8], RZ ;  /* 0x0001360002087a24 */ /* 0x040fe400078e02ff */
[----:B------:R-:W-:Y:S01]  /*14d10*/  IMAD.MOV.U32 R3, RZ, RZ, R0 ;  /* 0x000000ffff037224 */ /* 0x000fe200078e0000 */
[----:B------:R-:W-:Y:S01]  /*14d20*/  @P0 SHF.R.U32.HI R3, RZ, c[0x0][0x4f0], R10 ;  /* 0x00013c00ff030a19 */ /* 0x000fe2000001160a */
[----:B------:R-:W-:Y:S02]  /*14d30*/  IMAD.IADD R5, R5, 0x1, R9 ;  /* 0x0000000105057824 */ /* 0x000fe400078e0209 */
[----:B------:R-:W-:Y:S02]  /*14d40*/  IMAD R2, R2, c[0x0][0x440], RZ ;  /* 0x0001100002027a24 */ /* 0x000fe400078e02ff */
[C---:B------:R-:W-:Y:S02]  /*14d50*/  IMAD R8, R12.reuse, c[0x0][0x4dc], R8 ;  /* 0x000137000c087a24 */ /* 0x040fe400078e0208 */
[----:B------:R-:W-:Y:S01]  /*14d60*/  IMAD.WIDE.U32 R6, R12, c[0x0][0x4d8], R6 ;  /* 0x000136000c067a25 */ /* 0x000fe200078e0006 */
[----:B-----5:R-:W-:-:S03]  /*14d70*/  SHF.R.S32.HI R9, RZ, 0x1f, R14 ;  /* 0x0000001fff097819 */ /* 0x020fc6000001140e */
[C---:B------:R-:W-:Y:S02]  /*14d80*/  IMAD R11, R12.reuse, c[0x0][0x444], R2 ;  /* 0x000111000c0b7a24 */ /* 0x040fe400078e0202 */
[----:B------:R-:W-:-:S04]  /*14d90*/  IMAD.WIDE.U32 R4, R12, c[0x0][0x440], R4 ;  /* 0x000110000c047a25 */ /* 0x000fc800078e0004 */
[----:B------:R-:W-:Y:S02]  /*14da0*/  IMAD.IADD R7, R7, 0x1, R8 ;  /* 0x0000000107077824 */ /* 0x000fe400078e0208 */
[----:B------:R-:W-:Y:S02]  /*14db0*/  IMAD.MOV R8, RZ, RZ, -R3 ;  /* 0x000000ffff087224 */ /* 0x000fe400078e0a03 */
[----:B------:R-:W-:Y:S02]  /*14dc0*/  IMAD.IADD R5, R5, 0x1, R11 ;  /* 0x0000000105057824 */ /* 0x000fe400078e020b */
[----:B------:R-:W-:Y:S02]  /*14dd0*/  IMAD R11, R9, c[0x0][0x4e0], RZ ;  /* 0x00013800090b7a24 */ /* 0x000fe400078e02ff */
[----:B------:R-:W-:Y:S02]  /*14de0*/  IMAD R8, R8, c[0x0][0x4e8], R0 ;  /* 0x00013a0008087a24 */ /* 0x000fe400078e0200 */
[----:B------:R-:W-:Y:S01]  /*14df0*/  IMAD.WIDE.U32 R6, R14, c[0x0][0x4e0], R6 ;  /* 0x000138000e067a25 */ /* 0x000fe200078e0006 */
[----:B------:R-:W-:-:S03]  /*14e00*/  SHF.R.S32.HI R12, RZ, 0x1f, R3 ;  /* 0x0000001fff0c7819 */ /* 0x000fc60000011403 */
[----:B------:R-:W-:Y:S01]  /*14e10*/  IMAD.MOV.U32 R2, RZ, RZ, R0 ;  /* 0x000000ffff027224 */ /* 0x000fe200078e0000 */
[----:B------:R-:W-:Y:S01]  /*14e20*/  @P0 SHF.R.U32.HI R2, RZ, c[0x0][0x4f0], R10 ;  /* 0x00013c00ff020a19 */ /* 0x000fe2000001160a */
[----:B------:R-:W-:Y:S01]  /*14e30*/  IMAD R11, R14, c[0x0][0x4e4], R11 ;  /* 0x000139000e0b7a24 */ /* 0x000fe200078e020b */
[----:B------:R-:W-:Y:S02]  /*14e40*/  SHF.R.S32.HI R10, RZ, 0x1f, R8 ;  /* 0x0000001fff0a7819 */ /* 0x000fe40000011408 */
[----:B------:R-:W-:Y:S01]  /*14e50*/  IADD3 R6, P0, R3, R6, RZ ;  /* 0x0000000603067210 */ /* 0x000fe20007f1e0ff */
[----:B------:R-:W-:Y:S02]  /*14e60*/  IMAD R9, R9, c[0x0][0x448], RZ ;  /* 0x0001120009097a24 */ /* 0x000fe400078e02ff */
[----:B------:R-:W-:Y:S01]  /*14e70*/  IMAD R3, R10, c[0x0][0x4c8], RZ ;  /* 0x000132000a037a24 */ /* 0x000fe200078e02ff */
[----:B------:R-:W-:Y:S01]  /*14e80*/  IADD3.X R7, R12, R7, R11, P0, !PT ;  /* 0x000000070c077210 */ /* 0x000fe200007fe40b */
[C---:B------:R-:W-:Y:S01]  /*14e90*/  IMAD R13, R14.reuse, c[0x0][0x44c], R9 ;  /* 0x000113000e0d7a24 */ /* 0x040fe200078e0209 */
[----:B------:R-:W-:Y:S01]  /*14ea0*/  SHF.R.S32.HI R9, RZ, 0x1f, R2 ;  /* 0x0000001fff097819 */ /* 0x000fe20000011402 */
[----:B------:R-:W-:-:S04]  /*14eb0*/  IMAD.WIDE.U32 R4, R14, c[0x0][0x448], R4 ;  /* 0x000112000e047a25 */ /* 0x000fc800078e0004 */
[----:B------:R-:W-:Y:S02]  /*14ec0*/  IMAD.MOV R14, RZ, RZ, -R2 ;  /* 0x000000ffff0e7224 */ /* 0x000fe400078e0a02 */
[C---:B------:R-:W-:Y:S02]  /*14ed0*/  IMAD R3, R8.reuse, c[0x0][0x4cc], R3 ;  /* 0x0001330008037a24 */ /* 0x040fe400078e0203 */
[----:B------:R-:W-:-:S04]  /*14ee0*/  IMAD.WIDE.U32 R6, R8, c[0x0][0x4c8], R6 ;  /* 0x0001320008067a25 */ /* 0x000fc800078e0006 */
[----:B------:R-:W-:Y:S02]  /*14ef0*/  IMAD R14, R14, c[0x0][0x4e8], R0 ;  /* 0x00013a000e0e7a24 */ /* 0x000fe400078e0200 */
[----:B------:R-:W-:Y:S02]  /*14f00*/  IMAD.IADD R5, R5, 0x1, R13 ;  /* 0x0000000105057824 */ /* 0x000fe400078e020d */
[----:B------:R-:W-:Y:S02]  /*14f10*/  IMAD R0, R9, c[0x0][0x430], RZ ;  /* 0x00010c0009007a24 */ /* 0x000fe400078e02ff */
[----:B------:R-:W-:Y:S01]  /*14f20*/  IMAD.IADD R7, R7, 0x1, R3 ;  /* 0x0000000107077824 */ /* 0x000fe200078e0203 */
[----:B------:R-:W-:Y:S01]  /*14f30*/  LEA R3, P0, R6, c[0x0][0x4a8], 0x2 ;  /* 0x00012a0006037a11 */ /* 0x000fe200078010ff */
[C---:B------:R-:W-:Y:S02]  /*14f40*/  IMAD R8, R2.reuse, c[0x0][0x434], R0 ;  /* 0x00010d0002087a24 */ /* 0x040fe400078e0200 */
[----:B------:R-:W-:Y:S01]  /*14f50*/  IMAD.WIDE.U32 R4, R2, c[0x0][0x430], R4 ;  /* 0x00010c0002047a25 */ /* 0x000fe200078e0004 */
[----:B------:R-:W-:Y:S01]  /*14f60*/  LEA.HI.X R2, R6, c[0x0][0x4ac], R7, 0x2, P0 ;  /* 0x00012b0006027a11 */ /* 0x000fe200000f1407 */
[----:B------:R-:W-:Y:S04]  /*14f70*/  SHFL.IDX PT, R12, R3, RZ, 0x1c1f ;  /* 0x001c1fff030c7589 */ /* 0x000fe800000e0000 */
[----:B------:R-:W1:Y:S01]  /*14f80*/  SHFL.IDX PT, R13, R2, RZ, 0x1c1f ;  /* 0x001c1fff020d7589 */ /* 0x000e6200000e0000 */
[----:B------:R-:W-:-:S02]  /*14f90*/  IMAD.IADD R0, R16, 0x1, R17 ;  /* 0x0000000110007824 */ /* 0x000fc400078e0211 */
[----:B------:R-:W-:Y:S01]  /*14fa0*/  IMAD.IADD R5, R5, 0x1, R8 ;  /* 0x0000000105057824 */ /* 0x000fe200078e0208 */
[----:B------:R-:W-:Y:S01]  /*14fb0*/  SHFL.IDX PT, R10, R3, 0x1, 0x1c1f ;  /* 0x003c1f00030a7f89 */ /* 0x000fe200000e0000 */
[----:B------:R-:W-:-:S03]  /*14fc0*/  SHF.R.S32.HI R16, RZ, 0x1f, R14 ;  /* 0x0000001fff107819 */ /* 0x000fc6000001140e */
[----:B------:R-:W2:Y:S01]  /*14fd0*/  SHFL.IDX PT, R11, R2, 0x1, 0x1c1f ;  /* 0x003c1f00020b7f89 */ /* 0x000ea200000e0000 */
[----:B------:R-:W-:-:S03]  /*14fe0*/  ISETP.GE.OR P3, PT, R0, UR4, P1 ;  /* 0x0000000400007c0c */ /* 0x000fc60008f66670 */
[----:B------:R-:W-:Y:S04]  /*14ff0*/  SHFL.IDX PT, R8, R3, 0x2, 0x1c1f ;  /* 0x005c1f0003087f89 */ /* 0x000fe800000e0000 */
[----:B------:R-:W3:Y:S04]  /*15000*/  SHFL.IDX PT, R9, R2, 0x2, 0x1c1f ;  /* 0x005c1f0002097f89 */ /* 0x000ee800000e0000 */
[----:B------:R-:W-:Y:S04]  /*15010*/  SHFL.IDX PT, R6, R3, 0x3, 0x1c1f ;  /* 0x007c1f0003067f89 */ /* 0x000fe800000e0000 */
[----:B------:R4:W5:Y:S01]  /*15020*/  SHFL.IDX PT, R7, R2, 0x3, 0x1c1f ;  /* 0x007c1f0002077f89 */ /* 0x00096200000e0000 */
[----:B------:R-:W-:-:S02]  /*15030*/  IADD3 R15, R0, 0x8, RZ ;  /* 0x00000008000f7810 */ /* 0x000fc40007ffe0ff */
[C---:B------:R-:W-:Y:S02]  /*15040*/  IADD3 R17, R0.reuse, 0x40, RZ ;  /* 0x0000004000117810 */ /* 0x040fe40007ffe0ff */
[----:B------:R-:W-:Y:S02]  /*15050*/  ISETP.GE.OR P5, PT, R15, UR4, P1 ;  /* 0x000000040f007c0c */ /* 0x000fe40008fa6670 */
[----:B------:R-:W-:Y:S01]  /*15060*/  ISETP.GE.OR P4, PT, R17, UR4, P1 ;  /* 0x0000000411007c0c */ /* 0x000fe20008f86670 */
[----:B-1----:R-:W-:Y:S01]  /*15070*/  @!P3 ST.E [R12.64], R20 ;  /* 0x000000140c00b985 */ /* 0x002fe2000c101908 */
[----:B------:R-:W-:Y:S01]  /*15080*/  ISETP.GE.AND P3, PT, R0, UR4, PT ;  /* 0x0000000400007c0c */ /* 0x000fe2000bf66270 */
[----:B----4-:R-:W-:Y:S01]  /*15090*/  IMAD R2, R16, c[0x0][0x428], RZ ;  /* 0x00010a0010027a24 */ /* 0x010fe200078e02ff */
[----:B------:R-:W-:-:S03]  /*150a0*/  IADD3 R16, R0, 0x48, RZ ;  /* 0x0000004800107810 */ /* 0x000fc60007ffe0ff */
[----:B------:R-:W-:Y:S01]  /*150b0*/  IMAD R18, R14, c[0x0][0x42c], R2 ;  /* 0x00010b000e127a24 */ /* 0x000fe200078e0202 */
[----:B------:R-:W-:Y:S01]  /*150c0*/  ISETP.GE.OR P1, PT, R16, UR4, P1 ;  /* 0x0000000410007c0c */ /* 0x000fe20008f26670 */
[----:B------:R-:W-:-:S04]  /*150d0*/  IMAD.WIDE.U32 R2, R14, c[0x0][0x428], R4 ;  /* 0x00010a000e027a25 */ /* 0x000fc800078e0004 */
[----:B------:R-:W-:Y:S01]  /*150e0*/  IMAD.IADD R3, R3, 0x1, R18 ;  /* 0x0000000103037824 */ /* 0x000fe200078e0212 */
[C---:B------:R-:W-:Y:S01]  /*150f0*/  LEA R23, P0, R2.reuse, c[0x0][0x400], 0x2 ;  /* 0x0001000002177a11 */ /* 0x040fe200078010ff */
[----:B--2---:R1:W-:Y:S03]  /*15100*/  @!P5 ST.E [R10.64], R21 ;  /* 0x000000150a00d985 */ /* 0x0043e6000c101908 */
[----:B------:R-:W-:Y:S01]  /*15110*/  LEA.HI.X R18, R2, c[0x0][0x404], R3, 0x2, P0 ;  /* 0x0001010002127a11 */ /* 0x000fe200000f1403 */
[----:B---3--:R2:W-:Y:S01]  /*15120*/  @!P4 ST.E [R8.64], R22 ;  /* 0x000000160800c985 */ /* 0x0085e2000c101908 */
[C---:B------:R-:W-:Y:S02]  /*15130*/  IADD3 R5, R27.reuse, 0x18, RZ ;  /* 0x000000181b057810 */ /* 0x040fe40007ffe0ff */
[C---:B------:R-:W-:Y:S01]  /*15140*/  IADD3 R0, R27.reuse, 0x20, RZ ;  /* 0x000000201b007810 */ /* 0x040fe20007ffe0ff */
[----:B-----5:R3:W-:Y:S01]  /*15150*/  @!P1 ST.E [R6.64], R19 ;  /* 0x0000001306009985 */ /* 0x0207e2000c101908 */
[----:B------:R-:W-:-:S02]  /*15160*/  IADD3 R4, R27, 0x28, RZ ;  /* 0x000000281b047810 */ /* 0x000fc40007ffe0ff */
[C---:B------:R-:W-:Y:S01]  /*15170*/  IADD3 R3, R27.reuse, 0x30, RZ ;  /* 0x000000301b037810 */ /* 0x040fe20007ffe0ff */
[----:B------:R4:W4:Y:S01]  /*15180*/  SHFL.IDX PT, R8, R23, RZ, 0x1c1f ;  /* 0x001c1fff17087589 */ /* 0x00092200000e0000 */
[----:B------:R-:W-:Y:S02]  /*15190*/  IADD3 R2, R27, 0x38, RZ ;  /* 0x000000381b027810 */ /* 0x000fe40007ffe0ff */
[----:B------:R-:W-:Y:S01]  /*151a0*/  ISETP.GE.AND P2, PT, R15, UR4, PT ;  /* 0x000000040f007c0c */ /* 0x000fe2000bf46270 */
[----:B------:R4:W4:Y:S01]  /*151b0*/  SHFL.IDX PT, R9, R18, RZ, 0x1c1f ;  /* 0x001c1fff12097589 */ /* 0x00092200000e0000 */
[----:B------:R-:W-:Y:S02]  /*151c0*/  ISETP.GE.AND P1, PT, R17, UR4, PT ;  /* 0x0000000411007c0c */ /* 0x000fe4000bf26270 */
[----:B------:R-:W-:Y:S02]  /*151d0*/  ISETP.GE.AND P0, PT, R16, UR4, PT ;  /* 0x0000000410007c0c */ /* 0x000fe4000bf06270 */
[----:B------:R-:W-:-:S02]  /*151e0*/  SHF.R.S32.HI R17, RZ, 0x1f, R27 ;  /* 0x0000001fff117819 */ /* 0x000fc4000001141b */
[----:B------:R-:W-:Y:S02]  /*151f0*/  SHF.R.S32.HI R24, RZ, 0x1f, R3 ;  /* 0x0000001fff187819 */ /* 0x000fe40000011403 */
[----:B------:R-:W-:Y:S02]  /*15200*/  SHF.R.S32.HI R25, RZ, 0x1f, R2 ;  /* 0x0000001fff197819 */ /* 0x000fe40000011402 */
[----:B-1----:R-:W-:Y:S02]  /*15210*/  SHF.R.S32.HI R21, RZ, 0x1f, R0 ;  /* 0x0000001fff157819 */ /* 0x002fe40000011400 */
[----:B--2---:R-:W-:Y:S02]  /*15220*/  SHF.R.S32.HI R22, RZ, 0x1f, R4 ;  /* 0x0000001fff167819 */ /* 0x004fe40000011404 */
[C---:B---3--:R-:W-:Y:S02]  /*15230*/  IADD3 R7, R27.reuse, 0x8, RZ ;  /* 0x000000081b077810 */ /* 0x048fe40007ffe0ff */
[----:B------:R-:W-:-:S02]  /*15240*/  IADD3 R6, R27, 0x10, RZ ;  /* 0x000000101b067810 */ /* 0x000fc40007ffe0ff */
[----:B------:R-:W-:Y:S02]  /*15250*/  SHF.R.S32.HI R16, RZ, 0x1f, R7 ;  /* 0x0000001fff107819 */ /* 0x000fe40000011407 */
[----:B------:R-:W-:Y:S02]  /*15260*/  SHF.R.S32.HI R20, RZ, 0x1f, R6 ;  /* 0x0000001fff147819 */ /* 0x000fe40000011406 */
[----:B------:R-:W-:Y:S01]  /*15270*/  SHF.R.S32.HI R19, RZ, 0x1f, R5 ;  /* 0x0000001fff137819 */ /* 0x000fe20000011405 */
[----:B------:R-:W-:Y:S05]  /*15280*/  @P3 BRA `(.L_x_1152) ;  /* 0x0000021000003947 */ /* 0x000fea0003800000 */
[----:B----4-:R-:W-:Y:S02]  /*15290*/  ISETP.GE.AND P3, PT, R27, c[0x0][0x3c8], PT ;  /* 0x0000f2001b007a0c */ /* 0x010fe40003f66270 */
[----:B------:R-:W-:Y:S02]  /*152a0*/  ISETP.GE.AND P5, PT, R7, c[0x0][0x3c8], PT ;  /* 0x0000f20007007a0c */ /* 0x000fe40003fa6270 */
[----:B------:R-:W-:-:S09]  /*152b0*/  ISETP.GE.AND P6, PT, R4, c[0x0][0x3c8], PT ;  /* 0x0000f20004007a0c */ /* 0x000fd20003fc6270 */
[----:B------:R-:W-:-:S04]  /*152c0*/  @!P3 LEA R10, P4, R27, R8, 0x2 ;  /* 0x000000081b0ab211 */ /* 0x000fc800078810ff */
[----:B------:R-:W-:Y:S02]  /*152d0*/  @!P3 LEA.HI.X R11, R27, R9, R17, 0x2, P4 ;  /* 0x000000091b0bb211 */ /* 0x000fe400020f1411 */
[----:B------:R-:W-:-:S03]  /*152e0*/  ISETP.GE.AND P4, PT, R6, c[0x0][0x3c8], PT ;  /* 0x0000f20006007a0c */ /* 0x000fc60003f86270 */
[----:B------:R1:W-:Y:S02]  /*152f0*/  @!P3 ST.E.64 [R10.64], R120 ;  /* 0x000000780a00b985 */ /* 0x0003e4000c101b08 */
[----:B-1----:R-:W-:-:S04]  /*15300*/  @!P5 LEA R10, P3, R7, R8, 0x2 ;  /* 0x00000008070ad211 */ /* 0x002fc800078610ff */
        /* <DEDUP_REMOVED lines=10> */
[----:B------:R1:W-:Y:S01]  /*153b0*/  @!P3 ST.E.64 [R10.64], R148 ;  /* 0x000000940a00b985 */ /* 0x0003e2000c101b08 */
[----:B------:R-:W-:-:S04]  /*153c0*/  @!P5 LEA R14, P3, R0, R8, 0x2 ;  /* 0x00000008000ed211 */ /* 0x000fc800078610ff */
[----:B------:R-:W-:Y:S02]  /*153d0*/  @!P5 LEA.HI.X R15, R0, R9, R21, 0x2, P3 ;  /* 0x00000009000fd211 */ /* 0x000fe400018f1415 */
[----:B------:R-:W-:Y:S02]  /*153e0*/  ISETP.GE.AND P5, PT, R3, c[0x0][0x3c8], PT ;  /* 0x0000f20003007a0c */ /* 0x000fe40003fa6270 */
[----:B------:R-:W-:-:S04]  /*153f0*/  @!P6 LEA R12, P3, R4, R8, 0x2 ;  /* 0x00000008040ce211 */ /* 0x000fc800078610ff */
[----:B------:R-:W-:-:S07]  /*15400*/  @!P6 LEA.HI.X R13, R4, R9, R22, 0x2, P3 ;  /* 0x00000009040de211 */ /* 0x000fce00018f1416 */
[----:B-1----:R-:W-:-:S04]  /*15410*/  @!P5 LEA R10, P3, R3, R8, 0x2 ;  /* 0x00000008030ad211 */ /* 0x002fc800078610ff */
[----:B------:R-:W-:Y:S02]  /*15420*/  @!P5 LEA.HI.X R11, R3, R9, R24, 0x2, P3 ;  /* 0x00000009030bd211 */ /* 0x000fe400018f1418 */
[----:B------:R-:W-:-:S04]  /*15430*/  @!P4 LEA R8, P3, R2, R8, 0x2 ;  /* 0x000000080208c211 */ /* 0x000fc800078610ff */
[----:B------:R-:W-:Y:S02]  /*15440*/  @!P4 LEA.HI.X R9, R2, R9, R25, 0x2, P3 ;  /* 0x000000090209c211 */ /* 0x000fe400018f1419 */
[----:B------:R-:W-:-:S13]  /*15450*/  ISETP.GE.AND P3, PT, R0, c[0x0][0x3c8], PT ;  /* 0x0000f20000007a0c */ /* 0x000fda0003f66270 */
[----:B------:R1:W-:Y:S04]  /*15460*/  @!P3 ST.E.64 [R14.64], R152 ;  /* 0x000000980e00b985 */ /* 0x0003e8000c101b08 */
[----:B------:R1:W-:Y:S04]  /*15470*/  @!P6 ST.E.64 [R12.64], R164 ;  /* 0x000000a40c00e985 */ /* 0x0003e8000c101b08 */
[----:B------:R1:W-:Y:S04]  /*15480*/  @!P5 ST.E.64 [R10.64], R168 ;  /* 0x000000a80a00d985 */ /* 0x0003e8000c101b08 */
[----:B------:R1:W-:Y:S02]  /*15490*/  @!P4 ST.E.64 [R8.64], R180 ;  /* 0x000000b40800c985 */ /* 0x0003e4000c101b08 */
.L_x_1152:
[----:B----4-:R-:W-:Y:S05]  /*154a0*/  BSYNC B0 ;  /* 0x0000000000007941 */ /* 0x010fea0003800000 */
.L_x_1151:
[----:B-1----:R1:W2:Y:S01]  /*154b0*/  SHFL.IDX PT, R9, R18, 0x1, 0x1c1f ;  /* 0x003c1f0012097f89 */ /* 0x0022a200000e0000 */
[----:B------:R-:W-:Y:S03]  /*154c0*/  BSSY B0, `(.L_x_1153) ;  /* 0x0000023000007945 */ /* 0x000fe60003800000 */
[----:B------:R1:W3:Y:S01]  /*154d0*/  SHFL.IDX PT, R8, R23, 0x1, 0x1c1f ;  /* 0x003c1f0017087f89 */ /* 0x0002e200000e0000 */
[----:B------:R-:W-:Y:S05]  /*154e0*/  @P2 BRA `(.L_x_1154) ;  /* 0x0000020000002947 */ /* 0x000fea0003800000 */
[----:B------:R-:W-:Y:S02]  /*154f0*/  ISETP.GE.AND P3, PT, R27, c[0x0][0x3c8], PT ;  /* 0x0000f2001b007a0c */ /* 0x000fe40003f66270 */
[----:B------:R-:W-:-:S02]  /*15500*/  ISETP.GE.AND P5, PT, R7, c[0x0][0x3c8], PT ;  /* 0x0000f20007007a0c */ /* 0x000fc40003fa6270 */
[----:B------:R-:W-:-:S09]  /*15510*/  ISETP.GE.AND P2, PT, R6, c[0x0][0x3c8], PT ;  /* 0x0000f20006007a0c */ /* 0x000fd20003f46270 */
[----:B---3--:R-:W-:-:S04]  /*15520*/  @!P3 LEA R10, P4, R27, R8, 0x2 ;  /* 0x000000081b0ab211 */ /* 0x008fc800078810ff */
        /* <DEDUP_REMOVED lines=9> */
[----:B---3--:R-:W-:-:S03]  /*155c0*/  @!P3 LEA R12, P4, R5, R8, 0x2 ;  /* 0x00000008050cb211 */ /* 0x008fc600078810ff */
[----:B------:R2:W-:Y:S01]  /*155d0*/  @!P2 ST.E.64 [R10.64], R138 ;  /* 0x0000008a0a00a985 */ /* 0x0005e2000c101b08 */
[----:B------:R-:W-:Y:S02]  /*155e0*/  @!P3 LEA.HI.X R13, R5, R9, R19, 0x2, P4 ;  /* 0x00000009050db211 */ /* 0x000fe400020f1413 */
[----:B------:R-:W-:-:S03]  /*155f0*/  ISETP.GE.AND P4, PT, R4, c[0x0][0x3c8], PT ;  /* 0x0000f20004007a0c */ /* 0x000fc60003f86270 */
[----:B------:R3:W-:Y:S01]  /*15600*/  @!P3 ST.E.64 [R12.64], R150 ;  /* 0x000000960c00b985 */ /* 0x0007e2000c101b08 */
[----:B------:R-:W-:Y:S02]  /*15610*/  ISETP.GE.AND P3, PT, R3, c[0x0][0x3c8], PT ;  /* 0x0000f20003007a0c */ /* 0x000fe40003f66270 */
[----:B--2---:R-:W-:-:S04]  /*15620*/  @!P5 LEA R10, P2, R0, R8, 0x2 ;  /* 0x00000008000ad211 */ /* 0x004fc800078410ff */
[----:B------:R-:W-:Y:S02]  /*15630*/  @!P5 LEA.HI.X R11, R0, R9, R21, 0x2, P2 ;  /* 0x00000009000bd211 */ /* 0x000fe400010f1415 */
[----:B------:R-:W-:-:S03]  /*15640*/  ISETP.GE.AND P2, PT, R2, c[0x0][0x3c8], PT ;  /* 0x0000f20002007a0c */ /* 0x000fc60003f46270 */
[----:B------:R2:W-:Y:S01]  /*15650*/  @!P5 ST.E.64 [R10.64], R154 ;  /* 0x0000009a0a00d985 */ /* 0x0005e2000c101b08 */
[----:B---3--:R-:W-:-:S04]  /*15660*/  @!P4 LEA R12, P5, R4, R8, 0x2 ;  /* 0x00000008040cc211 */ /* 0x008fc800078a10ff */
        /* <DEDUP_REMOVED lines=8> */
.L_x_1154:
[----:B------:R-:W-:Y:S05]  /*156f0*/  BSYNC B0 ;  /* 0x0000000000007941 */ /* 0x000fea0003800000 */
.L_x_1153:
[----:B--23--:R2:W3:Y:S01]  /*15700*/  SHFL.IDX PT, R9, R18, 0x2, 0x1c1f ;  /* 0x005c1f0012097f89 */ /* 0x00c4e200000e0000 */
[----:B------:R-:W-:Y:S03]  /*15710*/  BSSY B0, `(.L_x_1155) ;  /* 0x0000023000007945 */ /* 0x000fe60003800000 */
[----:B------:R2:W4:Y:S01]  /*15720*/  SHFL.IDX PT, R8, R23, 0x2, 0x1c1f ;  /* 0x005c1f0017087f89 */ /* 0x00052200000e0000 */
[----:B------:R-:W-:Y:S05]  /*15730*/  @P1 BRA `(.L_x_1156) ;  /* 0x0000020000001947 */ /* 0x000fea0003800000 */
[----:B------:R-:W-:Y:S02]  /*15740*/  ISETP.GE.AND P3, PT, R27, c[0x0][0x3c8], PT ;  /* 0x0000f2001b007a0c */ /* 0x000fe40003f66270 */
[----:B------:R-:W-:Y:S02]  /*15750*/  ISETP.GE.AND P5, PT, R7, c[0x0][0x3c8], PT ;  /* 0x0000f20007007a0c */ /* 0x000fe40003fa6270 */
[----:B------:R-:W-:Y:S02]  /*15760*/  ISETP.GE.AND P2, PT, R6, c[0x0][0x3c8], PT ;  /* 0x0000f20006007a0c */ /* 0x000fe40003f46270 */
[----:B------:R-:W-:-:S07]  /*15770*/  ISETP.GE.AND P1, PT, R5, c[0x0][0x3c8], PT ;  /* 0x0000f20005007a0c */ /* 0x000fce0003f26270 */
[----:B----4-:R-:W-:-:S04]  /*15780*/  @!P3 LEA R10, P4, R27, R8, 0x2 ;  /* 0x000000081b0ab211 */ /* 0x010fc800078810ff */
[----:B---3--:R-:W-:Y:S02]  /*15790*/  @!P3 LEA.HI.X R11, R27, R9, R17, 0x2, P4 ;  /* 0x000000091b0bb211 */ /* 0x008fe400020f1411 */
[----:B------:R-:W-:-:S03]  /*157a0*/  @!P5 LEA R14, P4, R7, R8, 0x2 ;  /* 0x00000008070ed211 */ /* 0x000fc600078810ff */
[----:B------:R3:W-:Y:S01]  /*157b0*/  @!P3 ST.E.64 [R10.64], R124 ;  /* 0x0000007c0a00b985 */ /* 0x0007e2000c101b08 */
[-C--:B------:R-:W-:Y:S02]  /*157c0*/  @!P5 LEA.HI.X R15, R7, R9.reuse, R16, 0x2, P4 ;  /* 0x00000009070fd211 */ /* 0x080fe400020f1410 */
[----:B------:R-:W-:Y:S02]  /*157d0*/  ISETP.GE.AND P4, PT, R0, c[0x0][0x3c8], PT ;  /* 0x0000f20000007a0c */ /* 0x000fe40003f86270 */
[C---:B------:R-:W-:Y:S01]  /*157e0*/  @!P2 LEA R12, P3, R6.reuse, R8, 0x2 ;  /* 0x00000008060ca211 */ /* 0x040fe200078610ff */
[----:B------:R4:W-:Y:S03]  /*157f0*/  @!P5 ST.E.64 [R14.64], R128 ;  /* 0x000000800e00d985 */ /* 0x0009e6000c101b08 */
[----:B------:R-:W-:Y:S02]  /*15800*/  @!P2 LEA.HI.X R13, R6, R9, R20, 0x2, P3 ;  /* 0x00000009060da211 */ /* 0x000fe400018f1414 */
[----:B------:R-:W-:-:S03]  /*15810*/  ISETP.GE.AND P3, PT, R4, c[0x0][0x3c8], PT ;  /* 0x0000f20004007a0c */ /* 0x000fc60003f66270 */
[----:B------:R5:W-:Y:S01]  /*15820*/  @!P2 ST.E.64 [R12.64], R140 ;  /* 0x0000008c0c00a985 */ /* 0x000be2000c101b08 */
[----:B------:R-:W-:Y:S02]  /*15830*/  ISETP.GE.AND P2, PT, R3, c[0x0][0x3c8], PT ;  /* 0x0000f20003007a0c */ /* 0x000fe40003f46270 */
[----:B---3--:R-:W-:-:S04]  /*15840*/  @!P1 LEA R10, P5, R5, R8, 0x2 ;  /* 0x00000008050a9211 */ /* 0x008fc800078a10ff */
[----:B------:R-:W-:Y:S02]  /*15850*/  @!P1 LEA.HI.X R11, R5, R9, R19, 0x2, P5 ;  /* 0x00000009050b9211 */ /* 0x000fe400028f1413 */
[----:B----4-:R-:W-:-:S03]  /*15860*/  @!P4 LEA R14, P5, R0, R8, 0x2 ;  /* 0x00000008000ec211 */ /* 0x010fc600078a10ff */
[----:B------:R3:W-:Y:S01]  /*15870*/  @!P1 ST.E.64 [R10.64], R144 ;  /* 0x000000900a009985 */ /* 0x0007e2000c101b08 */
[----:B------:R-:W-:Y:S02]  /*15880*/  ISETP.GE.AND P1, PT, R2, c[0x0][0x3c8], PT ;  /* 0x0000f20002007a0c */ /* 0x000fe40003f26270 */
[----:B------:R-:W-:Y:S02]  /*15890*/  @!P4 LEA.HI.X R15, R0, R9, R21, 0x2, P5 ;  /* 0x00000009000fc211 */ /* 0x000fe400028f1415 */
[----:B-----5:R-:W-:-:S03]  /*158a0*/  @!P3 LEA R12, P5, R4, R8, 0x2 ;  /* 0x00000008040cb211 */ /* 0x020fc600078a10ff */
[----:B------:R4:W-:Y:S01]  /*158b0*/  @!P4 ST.E.64 [R14.64], R156 ;  /* 0x0000009c0e00c985 */ /* 0x0009e2000c101b08 */
[----:B------:R-:W-:-:S05]  /*158c0*/  @!P3 LEA.HI.X R13, R4, R9, R22, 0x2, P5 ;  /* 0x00000009040db211 */ /* 0x000fca00028f1416 */
[----:B------:R4:W-:Y:S01]  /*158d0*/  @!P3 ST.E.64 [R12.64], R160 ;  /* 0x000000a00c00b985 */ /* 0x0009e2000c101b08 */
[----:B---3--:R-:W-:-:S04]  /*158e0*/  @!P2 LEA R10, P5, R3, R8, 0x2 ;  /* 0x00000008030aa211 */ /* 0x008fc800078a10ff */
[----:B------:R-:W-:Y:S02]  /*158f0*/  @!P2 LEA.HI.X R11, R3, R9, R24, 0x2, P5 ;  /* 0x00000009030ba211 */ /* 0x000fe400028f1418 */
[----:B------:R-:W-:-:S03]  /*15900*/  @!P1 LEA R8, P5, R2, R8, 0x2 ;  /* 0x0000000802089211 */ /* 0x000fc600078a10ff */
[----:B------:R4:W-:Y:S01]  /*15910*/  @!P2 ST.E.64 [R10.64], R172 ;  /* 0x000000ac0a00a985 */ /* 0x0009e2000c101b08 */
[----:B------:R-:W-:-:S05]  /*15920*/  @!P1 LEA.HI.X R9, R2, R9, R25, 0x2, P5 ;  /* 0x0000000902099211 */ /* 0x000fca00028f1419 */
[----:B------:R4:W-:Y:S04]  /*15930*/  @!P1 ST.E.64 [R8.64], R176 ;  /* 0x000000b008009985 */ /* 0x0009e8000c101b08 */
.L_x_1156:
[----:B------:R-:W-:Y:S05]  /*15940*/  BSYNC B0 ;  /* 0x0000000000007941 */ /* 0x000fea0003800000 */
.L_x_1155:
[----:B---34-:R3:W4:Y:S04]  /*15950*/  SHFL.IDX PT, R9, R18, 0x3, 0x1c1f ;  /* 0x007c1f0012097f89 */ /* 0x01872800000e0000 */
[----:B------:R3:W1:Y:S01]  /*15960*/  SHFL.IDX PT, R8, R23, 0x3, 0x1c1f ;  /* 0x007c1f0017087f89 */ /* 0x00066200000e0000 */
[----:B------:R-:W-:Y:S05]  /*15970*/  @P0 BRA `(.L_x_1157) ;  /* 0x000004e000000947 */ /* 0x000fea0003800000 */
[----:B------:R-:W-:Y:S02]  /*15980*/  ISETP.GE.AND P0, PT, R27, c[0x0][0x3c8], PT ;  /* 0x0000f2001b007a0c */ /* 0x000fe40003f06270 */
[----:B------:R-:W-:Y:S02]  /*15990*/  ISETP.GE.AND P5, PT, R7, c[0x0][0x3c8], PT ;  /* 0x0000f20007007a0c */ /* 0x000fe40003fa6270 */
[----:B------:R-:W-:Y:S02]  /*159a0*/  ISETP.GE.AND P4, PT, R6, c[0x0][0x3c8], PT ;  /* 0x0000f20006007a0c */ /* 0x000fe40003f86270 */
[----:B------:R-:W-:-:S07]  /*159b0*/  ISETP.GE.AND P3, PT, R5, c[0x0][0x3c8], PT ;  /* 0x0000f20005007a0c */ /* 0x000fce0003f66270 */
[-C--:B-1----:R-:W-:Y:S02]  /*159c0*/  @!P0 LEA R12, P2, R27, R8.reuse, 0x2 ;  /* 0x000000081b0c8211 */ /* 0x082fe400078410ff */
[----:B------:R-:W-:Y:S02]  /*159d0*/  @!P5 LEA R10, P1, R7, R8, 0x2 ;  /* 0x00000008070ad211 */ /* 0x000fe400078210ff */
[-C--:B----4-:R-:W-:Y:S02]  /*159e0*/  @!P0 LEA.HI.X R13, R27, R9.reuse, R17, 0x2, P2 ;  /* 0x000000091b0d8211 */ /* 0x090fe400010f1411 */
[----:B------:R-:W-:Y:S02]  /*159f0*/  ISETP.GE.AND P2, PT, R0, c[0x0][0x3c8], PT ;  /* 0x0000f20000007a0c */ /* 0x000fe40003f46270 */
[----:B------:R-:W-:Y:S01]  /*15a00*/  @!P5 LEA.HI.X R11, R7, R9, R16, 0x2, P1 ;  /* 0x00000009070bd211 */ /* 0x000fe200008f1410 */
[----:B------:R1:W-:Y:S01]  /*15a10*/  @!P0 ST.E.64 [R12.64], R126 ;  /* 0x0000007e0c008985 */ /* 0x0003e2000c101b08 */
[----:B------:R-:W-:-:S02]  /*15a20*/  ISETP.GE.AND P1, PT, R4, c[0x0][0x3c8], PT ;  /* 0x0000f20004007a0c */ /* 0x000fc40003f26270 */
[C---:B------:R-:W-:Y:S01]  /*15a30*/  @!P4 LEA R14, P0, R6.reuse, R8, 0x2 ;  /* 0x00000008060ec211 */ /* 0x040fe200078010ff */
[----:B------:R4:W-:Y:S03]  /*15a40*/  @!P5 ST.E.64 [R10.64], R130 ;  /* 0x000000820a00d985 */ /* 0x0009e6000c101b08 */
[----:B------:R-:W-:Y:S02]  /*15a50*/  @!P4 LEA.HI.X R15, R6, R9, R20, 0x2, P0 ;  /* 0x00000009060fc211 */ /* 0x000fe400000f1414 */
[----:B------:R-:W-:-:S03]  /*15a60*/  ISETP.GE.AND P0, PT, R3, c[0x0][0x3c8], PT ;  /* 0x0000f20003007a0c */ /* 0x000fc60003f06270 */
        /* <DEDUP_REMOVED lines=19> */
.L_x_1149:
[----:B------:R-:W3:Y:S02]  /*15ba0*/  S2R R4, SR_TID.X ;  /* 0x0000000000047919 */ /* 0x000ee40000002100 */
[----:B---3--:R-:W-:-:S13]  /*15bb0*/  ISETP.GT.AND P0, PT, R4, 0x7f, PT ;  /* 0x0000007f0400780c */ /* 0x008fda0003f04270 */
[----:B------:R-:W-:Y:S05]  /*15bc0*/  @P0 BRA `(.L_x_1157) ;  /* 0x0000029000000947 */ /* 0x000fea0003800000 */
[----:B--2---:R-:W2:Y:S01]  /*15bd0*/  LDL.LU R3, [R1+0x58] ;  /* 0x0000580001037983 */ /* 0x004ea20000300800 */
[----:B------:R-:W-:-:S05]  /*15be0*/  MOV R2, c[0x0][0x4e8] ;  /* 0x00013a0000027a02 */ /* 0x000fca0000000f00 */
[----:B------:R-:W-:Y:S01]  /*15bf0*/  IMAD R0, R2, c[0x0][0x388], RZ ;  /* 0x0000e20002007a24 */ /* 0x000fe200078e02ff */
[----:B--2---:R-:W-:-:S04]  /*15c00*/  IADD3 R4, R3, R4, RZ ;  /* 0x0000000403047210 */ /* 0x004fc80007ffe0ff */
[----:B------:R-:W-:-:S13]  /*15c10*/  ISETP.GE.AND P0, PT, R4, R0, PT ;  /* 0x000000000400720c */ /* 0x000fda0003f06270 */
[----:B------:R-:W-:Y:S05]  /*15c20*/  @P0 BRA `(.L_x_1157) ;  /* 0x0000023000000947 */ /* 0x000fea0003800000 */
[----:B------:R-:W2:Y:S04]  /*15c30*/  LDL.LU R3, [R1+0x44] ;  /* 0x0000440001037983 */ /* 0x000ea80000300800 */
[----:B------:R-:W3:Y:S04]  /*15c40*/  LDL.LU R9, [R1+0x50] ;  /* 0x0000500001097983 */ /* 0x000ee80000300800 */
[----:B------:R-:W4:Y:S01]  /*15c50*/  LDL.LU R8, [R1+0x54] ;  /* 0x0000540001087983 */ /* 0x000f220000300800 */
[----:B------:R-:W-:-:S13]  /*15c60*/  ISETP.NE.AND P0, PT, R2, 0x1, PT ;  /* 0x000000010200780c */ /* 0x000fda0003f05270 */
[----:B------:R-:W-:Y:S01]  /*15c70*/  @P0 IMAD.HI.U32 R7, R4, c[0x0][0x4ec], RZ ;  /* 0x00013b0004070a27 */ /* 0x000fe200078e00ff */
[----:B--2---:R-:W-:Y:S02]  /*15c80*/  SHF.R.S32.HI R0, RZ, 0x1f, R3 ;  /* 0x0000001fff007819 */ /* 0x004fe40000011403 */
[----:B---3--:R-:W-:-:S03]  /*15c90*/  SHF.R.S32.HI R6, RZ, 0x1f, R9 ;  /* 0x0000001fff067819 */ /* 0x008fc60000011409 */
[----:B------:R-:W-:-:S04]  /*15ca0*/  IMAD R0, R0, c[0x0][0x4d0], RZ ;  /* 0x0001340000007a24 */ /* 0x000fc800078e02ff */
[C---:B------:R-:W-:Y:S01]  /*15cb0*/  IMAD R5, R3.reuse, c[0x0][0x4d4], R0 ;  /* 0x0001350003057a24 */ /* 0x040fe200078e0200 */
[----:B------:R-:W-:Y:S01]  /*15cc0*/  MOV R0, R4 ;  /* 0x0000000400007202 */ /* 0x000fe20000000f00 */
[----:B------:R-:W-:Y:S01]  /*15cd0*/  IMAD.WIDE.U32 R2, R3, c[0x0][0x4d0], RZ ;  /* 0x0001340003027a25 */ /* 0x000fe200078e00ff */
[----:B------:R-:W-:-:S03]  /*15ce0*/  @P0 SHF.R.U32.HI R0, RZ, c[0x0][0x4f0], R7 ;  /* 0x00013c00ff000a19 */ /* 0x000fc60000011607 */
[----:B------:R-:W-:Y:S01]  /*15cf0*/  IMAD R6, R6, c[0x0][0x4d8], RZ ;  /* 0x0001360006067a24 */ /* 0x000fe200078e02ff */
[----:B------:R-:W-:Y:S02]  /*15d00*/  IADD3 R3, R3, R5, RZ ;  /* 0x0000000503037210 */ /* 0x000fe40007ffe0ff */
[----:B----4-:R-:W-:Y:S01]  /*15d10*/  SHF.R.S32.HI R5, RZ, 0x1f, R8 ;  /* 0x0000001fff057819 */ /* 0x010fe20000011408 */
[C---:B------:R-:W-:Y:S01]  /*15d20*/  IMAD R7, R9.reuse, c[0x0][0x4dc], R6 ;  /* 0x0001370009077a24 */ /* 0x040fe200078e0206 */
[----:B------:R-:W-:Y:S01]  /*15d30*/  IADD3 R6, -R0, RZ, RZ ;  /* 0x000000ff00067210 */ /* 0x000fe20007ffe1ff */
[----:B------:R-:W-:-:S04]  /*15d40*/  IMAD.WIDE.U32 R2, R9, c[0x0][0x4d8], R2 ;  /* 0x0001360009027a25 */ /* 0x000fc800078e0002 */
[----:B------:R-:W-:Y:S01]  /*15d50*/  IMAD R5, R5, c[0x0][0x4e0], RZ ;  /* 0x0001380005057a24 */ /* 0x000fe200078e02ff */
[----:B------:R-:W-:Y:S01]  /*15d60*/  IADD3 R3, R3, R7, RZ ;  /* 0x0000000703037210 */ /* 0x000fe20007ffe0ff */
[----:B------:R-:W-:Y:S01]  /*15d70*/  IMAD R4, R6, c[0x0][0x4e8], R4 ;  /* 0x00013a0006047a24 */ /* 0x000fe200078e0204 */
[----:B------:R-:W-:Y:S01]  /*15d80*/  SHF.R.S32.HI R7, RZ, 0x1f, R0 ;  /* 0x0000001fff077819 */ /* 0x000fe20000011400 */
[C---:B------:R-:W-:Y:S02]  /*15d90*/  IMAD R6, R8.reuse, c[0x0][0x4e4], R5 ;  /* 0x0001390008067a24 */ /* 0x040fe400078e0205 */
[----:B------:R-:W-:Y:S01]  /*15da0*/  IMAD.WIDE.U32 R2, R8, c[0x0][0x4e0], R2 ;  /* 0x0001380008027a25 */ /* 0x000fe200078e0002 */
[----:B------:R-:W-:-:S04]  /*15db0*/  SHF.R.S32.HI R5, RZ, 0x1f, R4 ;  /* 0x0000001fff057819 */ /* 0x000fc80000011404 */
[----:B------:R-:W-:Y:S01]  /*15dc0*/  IADD3 R2, P0, R0, R2, RZ ;  /* 0x0000000200027210 */ /* 0x000fe20007f1e0ff */
[----:B------:R-:W-:-:S03]  /*15dd0*/  IMAD R0, R5, c[0x0][0x4c8], RZ ;  /* 0x0001320005007a24 */ /* 0x000fc600078e02ff */
[----:B------:R-:W-:Y:S01]  /*15de0*/  IADD3.X R3, R7, R3, R6, P0, !PT ;  /* 0x0000000307037210 */ /* 0x000fe200007fe406 */
[----:B------:R-:W-:-:S04]  /*15df0*/  IMAD R0, R4, c[0x0][0x4cc], R0 ;  /* 0x0001330004007a24 */ /* 0x000fc800078e0200 */
[----:B------:R-:W-:-:S05]  /*15e00*/  IMAD.WIDE.U32 R2, R4, c[0x0][0x4c8], R2 ;  /* 0x0001320004027a25 */ /* 0x000fca00078e0002 */
[----:B------:R-:W-:Y:S02]  /*15e10*/  IADD3 R0, R3, R0, RZ ;  /* 0x0000000003007210 */ /* 0x000fe40007ffe0ff */
[----:B------:R-:W-:-:S04]  /*15e20*/  LEA R4, P0, R2, c[0x0][0x4a8], 0x2 ;  /* 0x00012a0002047a11 */ /* 0x000fc800078010ff */
[----:B------:R-:W-:Y:S02]  /*15e30*/  LEA.HI.X R5, R2, c[0x0][0x4ac], R0, 0x2, P0 ;  /* 0x00012b0002057a11 */ /* 0x000fe400000f1400 */
[----:B------:R-:W-:-:S05]  /*15e40*/  MOV R0, 0xff800000 ;  /* 0xff80000000007802 */ /* 0x000fca0000000f00 */
[----:B------:R2:W-:Y:S02]  /*15e50*/  STG.E [R4.64], R0 ;  /* 0x0000000004007986 */ /* 0x0005e4000c101908 */
.L_x_1157:
[----:B------:R-:W-:Y:S05]  /*15e60*/  BSYNC B1 ;  /* 0x0000000000017941 */ /* 0x000fea0003800000 */
.L_x_1148:
[----:B--2---:R-:W2:Y:S02]  /*15e70*/  LDL R0, [R1+0x64] ;  /* 0x0000640001007983 */ /* 0x004ea40000100800 */
[----:B--2---:R-:W-:-:S13]  /*15e80*/  ISETP.NE.AND P0, PT, R0, RZ, PT ;  /* 0x000000ff0000720c */ /* 0x004fda0003f05270 */
[----:B------:R-:W-:Y:S01]  /*15e90*/  @P0 WARPSYNC 0xffffffff ;  /* 0xffffffff00000948 */ /* 0x000fe20003800000 */
[----:B------:R-:W-:Y:S06]  /*15ea0*/  @P0 BAR.SYNC.DEFER_BLOCKING 0x5, 0x80 ;  /* 0x0142000000000b1d */ /* 0x000fec0000010000 */
[----:B------:R-:W2:Y:S04]  /*15eb0*/  @P0 LDS R0, [0xb100] ;  /* 0x00b10000ff000984 */ /* 0x000ea80000000800 */
[----:B--2---:R2:W-:Y:S04]  /*15ec0*/  @P0 STL [R1+0x5c], R0 ;  /* 0x00005c0001000387 */ /* 0x0045e80000100800 */
[----:B------:R-:W-:Y:S06]  /*15ed0*/  @P0 BAR.ARV 0x4, 0x80 ;  /* 0x0102000000000b1d */ /* 0x000fec0000002000 */
[----:B------:R-:W-:Y:S05]  /*15ee0*/  @P0 BRA `(.L_x_1158) ;  /* 0x0000009000000947 */ /* 0x000fea0003800000 */
[----:B------:R-:W-:Y:S05]  /*15ef0*/  BRA.DIV ~URZ, `(.L_x_1159) ;  /* 0x00000a627f007947 */ /* 0x000fea000b800000 */
[----:B--2---:R2:W3:Y:S02]  /*15f00*/  SHFL.IDX PT, R0, R26, RZ, 0x1f ;  /* 0x00001fff1a007589 */ /* 0x0044e400000e0000 */
.L_x_1176:
[----:B------:R-:W5:Y:S01]  /*15f10*/  S2R R2, SR_TID.X ;  /* 0x0000000000027919 */ /* 0x000f620000002100 */
[----:B------:R-:W-:Y:S03]  /*15f20*/  WARPSYNC 0xffffffff ;  /* 0xffffffff00007948 */ /* 0x000fe60003800000 */
[----:B------:R-:W-:Y:S06]  /*15f30*/  BAR.SYNC.DEFER_BLOCKING 0x4, 0x80 ;  /* 0x0102000000007b1d */ /* 0x000fec0000010000 */
[----:B---3--:R3:W-:Y:S01]  /*15f40*/  STL [R1+0x5c], R0 ;  /* 0x00005c0001007387 */ /* 0x0087e20000100800 */
[----:B-----5:R-:W-:-:S13]  /*15f50*/  LOP3.LUT P0, RZ, R2, 0x7f, RZ, 0xc0, !PT ;  /* 0x0000007f02ff7812 */ /* 0x020fda000780c0ff */
[----:B------:R3:W-:Y:S04]  /*15f60*/  @!P0 STS [0xb100], R26 ;  /* 0x00b1001aff008388 */ /* 0x0007e80000000800 */
[----:B------:R-:W-:Y:S06]  /*15f70*/  BAR.ARV 0x5, 0x80 ;  /* 0x0142000000007b1d */ /* 0x000fec0000002000 */
.L_x_1158:
[----:B--23--:R-:W2:Y:S02]  /*15f80*/  LDL R0, [R1+0x5c] ;  /* 0x00005c0001007983 */ /* 0x00cea40000100800 */
[----:B--2---:R-:W-:-:S13]  /*15f90*/  ISETP.GE.AND P0, PT, R0, c[0x0][0x538], PT ;  /* 0x00014e0000007a0c */ /* 0x004fda0003f06270 */
[----:B-1--4-:R-:W-:Y:S01]  /*15fa0*/  @P0 CALL.REL.NOINC `(.L_x_1160) ;  /* 0x0000001000000944 */ /* 0x012fe20003c00000 */
[----:B------:R-:W-:Y:S05]  /*15fb0*/  BRA `(.L_x_1161) ;  /* 0xfffea76000007947 */ /* 0x000fea000383ffff */
.L_x_1160:
[----:B------:R-:W-:Y:S05]  /*15fc0*/  EXIT ;  /* 0x000000000000794d */ /* 0x000fea0003800000 */
.L_x_1112:
[----:B------:R-:W-:Y:S01]  /*15fd0*/  IMAD.MOV.U32 R10, RZ, RZ, R2 ;  /* 0x000000ffff0a7224 */ /* 0x000fe200078e0002 */
[----:B-1----:R-:W-:Y:S01]  /*15fe0*/  MOV R8, RZ ;  /* 0x000000ff00087202 */ /* 0x002fe20000000f00 */
[----:B------:R-:W-:Y:S01]  /*15ff0*/  IMAD.MOV.U32 R7, RZ, RZ, 0x181f ;  /* 0x0000181fff077424 */ /* 0x000fe200078e00ff */
[----:B------:R-:W-:Y:S02]  /*16000*/  MOV R9, 0x16020 ;  /* 0x0001602000097802 */ /* 0x000fe40000000f00 */
[----:B------:R-:W-:Y:S05]  /*16010*/  CALL.REL.NOINC `($__internal_17_$__cuda_sm70_shflsync_idx_p) ;  /* 0x000009f000007944 */ /* 0x000fea0003c00000 */
[----:B------:R-:W-:Y:S01]  /*16020*/  MOV R5, R7 ;  /* 0x0000000700057202 */ /* 0x000fe20000000f00 */
[----:B------:R-:W-:Y:S05]  /*16030*/  BRA `(.L_x_1162) ;  /* 0xfffeb54000007947 */ /* 0x000fea000383ffff */
.L_x_1113:
[----:B------:R-:W-:Y:S01]  /*16040*/  IMAD.MOV.U32 R10, RZ, RZ, R3 ;  /* 0x000000ffff0a7224 */ /* 0x000fe200078e0003 */
[----:B-1----:R-:W-:Y:S01]  /*16050*/  MOV R8, RZ ;  /* 0x000000ff00087202 */ /* 0x002fe20000000f00 */
[----:B------:R-:W-:Y:S01]  /*16060*/  IMAD.MOV.U32 R7, RZ, RZ, 0x181f ;  /* 0x0000181fff077424 */ /* 0x000fe200078e00ff */
[----:B------:R-:W-:Y:S02]  /*16070*/  MOV R9, 0x16090 ;  /* 0x0001609000097802 */ /* 0x000fe40000000f00 */
[----:B--23--:R-:W-:Y:S05]  /*16080*/  CALL.REL.NOINC `($__internal_17_$__cuda_sm70_shflsync_idx_p) ;  /* 0x0000098000007944 */ /* 0x00cfea0003c00000 */
[----:B------:R-:W-:Y:S01]  /*16090*/  MOV R4, R7 ;  /* 0x0000000700047202 */ /* 0x000fe20000000f00 */
[----:B------:R-:W-:Y:S05]  /*160a0*/  BRA `(.L_x_1163) ;  /* 0xfffeb4f000007947 */ /* 0x000fea000383ffff */
.L_x_1116:
[----:B------:R-:W-:Y:S01]  /*160b0*/  IMAD.MOV.U32 R10, RZ, RZ, R2 ;  /* 0x000000ffff0a7224 */ /* 0x000fe200078e0002 */
[----:B------:R-:W-:Y:S01]  /*160c0*/  MOV R8, 0x1 ;  /* 0x0000000100087802 */ /* 0x000fe20000000f00 */
[----:B------:R-:W-:Y:S01]  /*160d0*/  IMAD.MOV.U32 R7, RZ, RZ, 0x181f ;  /* 0x0000181fff077424 */ /* 0x000fe200078e00ff */
[----:B------:R-:W-:-:S02]  /*160e0*/  MOV R9, 0x16100 ;  /* 0x0001610000097802 */ /* 0x000fc40000000f00 */
[----:B-1234-:R-:W-:Y:S05]  /*160f0*/  CALL.REL.NOINC `($__internal_17_$__cuda_sm70_shflsync_idx_p) ;  /* 0x0000091000007944 */ /* 0x01efea0003c00000 */
[----:B------:R-:W-:Y:S01]  /*16100*/  IMAD.MOV.U32 R6, RZ, RZ, R7 ;  /* 0x000000ffff067224 */ /* 0x000fe200078e0007 */
[----:B------:R-:W-:Y:S01]  /*16110*/  MOV R8, 0x1 ;  /* 0x0000000100087802 */ /* 0x000fe20000000f00 */
[----:B------:R-:W-:Y:S01]  /*16120*/  IMAD.MOV.U32 R10, RZ, RZ, R3 ;  /* 0x000000ffff0a7224 */ /* 0x000fe200078e0003 */
[----:B------:R-:W-:-:S02]  /*16130*/  MOV R7, 0x181f ;  /* 0x0000181f00077802 */ /* 0x000fc40000000f00 */
[----:B------:R-:W-:Y:S02]  /*16140*/  MOV R9, 0x16160 ;  /* 0x0001616000097802 */ /* 0x000fe40000000f00 */
[----:B------:R-:W-:Y:S05]  /*16150*/  CALL.REL.NOINC `($__internal_17_$__cuda_sm70_shflsync_idx_p) ;  /* 0x000008b000007944 */ /* 0x000fea0003c00000 */
[----:B------:R-:W-:Y:S01]  /*16160*/  MOV R4, R7 ;  /* 0x0000000700047202 */ /* 0x000fe20000000f00 */
[----:B------:R-:W-:Y:S05]  /*16170*/  BRA `(.L_x_1164) ;  /* 0xfffeb52000007947 */ /* 0x000fea000383ffff */
.L_x_1119:
[----:B------:R-:W-:Y:S01]  /*16180*/  IMAD.MOV.U32 R10, RZ, RZ, R2 ;  /* 0x000000ffff0a7224 */ /* 0x000fe200078e0002 */
[----:B------:R-:W-:Y:S01]  /*16190*/  MOV R8, 0x2 ;  /* 0x0000000200087802 */ /* 0x000fe20000000f00 */
[----:B------:R-:W-:Y:S01]  /*161a0*/  IMAD.MOV.U32 R7, RZ, RZ, 0x181f ;  /* 0x0000181fff077424 */ /* 0x000fe200078e00ff */
[----:B------:R-:W-:Y:S02]  /*161b0*/  MOV R9, 0x161d0 ;  /* 0x000161d000097802 */ /* 0x000fe40000000f00 */
[----:B-123--:R-:W-:Y:S05]  /*161c0*/  CALL.REL.NOINC `($__internal_17_$__cuda_sm70_shflsync_idx_p) ;  /* 0x0000084000007944 */ /* 0x00efea0003c00000 */
[----:B------:R-:W-:Y:S01]  /*161d0*/  MOV R6, R7 ;  /* 0x0000000700067202 */ /* 0x000fe20000000f00 */
[----:B------:R-:W-:Y:S05]  /*161e0*/  BRA `(.L_x_1165) ;  /* 0xfffeb59000007947 */ /* 0x000fea000383ffff */
.L_x_1120:
[----:B------:R-:W-:Y:S01]  /*161f0*/  IMAD.MOV.U32 R10, RZ, RZ, R3 ;  /* 0x000000ffff0a7224 */ /* 0x000fe200078e0003 */
[----:B------:R-:W-:Y:S01]  /*16200*/  MOV R8, 0x2 ;  /* 0x0000000200087802 */ /* 0x000fe20000000f00 */
[----:B------:R-:W-:Y:S01]  /*16210*/  IMAD.MOV.U32 R7, RZ, RZ, 0x181f ;  /* 0x0000181fff077424 */ /* 0x000fe200078e00ff */
[----:B------:R-:W-:Y:S02]  /*16220*/  MOV R9, 0x16240 ;  /* 0x0001624000097802 */ /* 0x000fe40000000f00 */
[----:B-1234-:R-:W-:Y:S05]  /*16230*/  CALL.REL.NOINC `($__internal_17_$__cuda_sm70_shflsync_idx_p) ;  /* 0x000007d000007944 */ /* 0x01efea0003c00000 */
[----:B------:R-:W-:Y:S01]  /*16240*/  MOV R4, R7 ;  /* 0x0000000700047202 */ /* 0x000fe20000000f00 */
[----:B------:R-:W-:Y:S05]  /*16250*/  BRA `(.L_x_1166) ;  /* 0xfffeb54000007947 */ /* 0x000fea000383ffff */
.L_x_1123:
        /* <DEDUP_REMOVED lines=13> */
.L_x_1126:
[----:B------:R-:W-:Y:S01]  /*16330*/  IMAD.MOV.U32 R10, RZ, RZ, R2 ;  /* 0x000000ffff0a7224 */ /* 0x000fe200078e0002 */
[----:B------:R-:W-:Y:S01]  /*16340*/  MOV R8, 0x4 ;  /* 0x0000000400087802 */ /* 0x000fe20000000f00 */
[----:B------:R-:W-:Y:S01]  /*16350*/  IMAD.MOV.U32 R7, RZ, RZ, 0x181f ;  /* 0x0000181fff077424 */ /* 0x000fe200078e00ff */
[----:B------:R-:W-:Y:S02]  /*16360*/  MOV R9, 0x16380 ;  /* 0x0001638000097802 */ /* 0x000fe40000000f00 */
[----:B-1234-:R-:W-:Y:S05]  /*16370*/  CALL.REL.NOINC `($__internal_17_$__cuda_sm70_shflsync_idx_p) ;  /* 0x0000069000007944 */ /* 0x01efea0003c00000 */
[----:B------:R-:W-:Y:S01]  /*16380*/  MOV R6, R7 ;  /* 0x0000000700067202 */ /* 0x000fe20000000f00 */
[----:B------:R-:W-:Y:S05]  /*16390*/  BRA `(.L_x_1168) ;  /* 0xfffeb5d000007947 */ /* 0x000fea000383ffff */
.L_x_1127:
[----:B------:R-:W-:Y:S01]  /*163a0*/  IMAD.MOV.U32 R10, RZ, RZ, R3 ;  /* 0x000000ffff0a7224 */ /* 0x000fe200078e0003 */
[----:B------:R-:W-:Y:S01]  /*163b0*/  MOV R8, 0x4 ;  /* 0x0000000400087802 */ /* 0x000fe20000000f00 */
[----:B------:R-:W-:Y:S01]  /*163c0*/  IMAD.MOV.U32 R7, RZ, RZ, 0x181f ;  /* 0x0000181fff077424 */ /* 0x000fe200078e00ff */
[----:B------:R-:W-:Y:S02]  /*163d0*/  MOV R9, 0x163f0 ;  /* 0x000163f000097802 */ /* 0x000fe40000000f00 */
[----:B-1234-:R-:W-:Y:S05]  /*163e0*/  CALL.REL.NOINC `($__internal_17_$__cuda_sm70_shflsync_idx_p) ;  /* 0x0000062000007944 */ /* 0x01efea0003c00000 */
[----:B------:R-:W-:Y:S01]  /*163f0*/  MOV R4, R7 ;  /* 0x0000000700047202 */ /* 0x000fe20000000f00 */
[----:B------:R-:W-:Y:S05]  /*16400*/  BRA `(.L_x_1169) ;  /* 0xfffeb58000007947 */ /* 0x000fea000383ffff */
.L_x_1130:
        /* <DEDUP_REMOVED lines=13> */
.L_x_1133:
[----:B------:R-:W-:Y:S01]  /*164e0*/  IMAD.MOV.U32 R10, RZ, RZ, R2 ;  /* 0x000000ffff0a7224 */ /* 0x000fe200078e0002 */
[----:B------:R-:W-:Y:S01]  /*164f0*/  MOV R8, 0x6 ;  /* 0x0000000600087802 */ /* 0x000fe20000000f00 */
[----:B------:R-:W-:Y:S01]  /*16500*/  IMAD.MOV.U32 R7, RZ, RZ, 0x181f ;  /* 0x0000181fff077424 */ /* 0x000fe200078e00ff */
[----:B------:R-:W-:Y:S02]  /*16510*/  MOV R9, 0x16530 ;  /* 0x0001653000097802 */ /* 0x000fe40000000f00 */
[----:B-1234-:R-:W-:Y:S05]  /*16520*/  CALL.REL.NOINC `($__internal_17_$__cuda_sm70_shflsync_idx_p) ;  /* 0x000004e000007944 */ /* 0x01efea0003c00000 */
[----:B------:R-:W-:Y:S01]  /*16530*/  MOV R6, R7 ;  /* 0x0000000700067202 */ /* 0x000fe20000000f00 */
[----:B------:R-:W-:Y:S05]  /*16540*/  BRA `(.L_x_1171) ;  /* 0xfffeb61000007947 */ /* 0x000fea000383ffff */
.L_x_1134:
[----:B------:R-:W-:Y:S01]  /*16550*/  IMAD.MOV.U32 R10, RZ, RZ, R3 ;  /* 0x000000ffff0a7224 */ /* 0x000fe200078e0003 */
[----:B------:R-:W-:Y:S01]  /*16560*/  MOV R8, 0x6 ;  /* 0x0000000600087802 */ /* 0x000fe20000000f00 */
[----:B------:R-:W-:Y:S01]  /*16570*/  IMAD.MOV.U32 R7, RZ, RZ, 0x181f ;  /* 0x0000181fff077424 */ /* 0x000fe200078e00ff */
[----:B------:R-:W-:Y:S02]  /*16580*/  MOV R9, 0x165a0 ;  /* 0x000165a000097802 */ /* 0x000fe40000000f00 */
[----:B-1234-:R-:W-:Y:S05]  /*16590*/  CALL.REL.NOINC `($__internal_17_$__cuda_sm70_shflsync_idx_p) ;  /* 0x0000047000007944 */ /* 0x01efea0003c00000 */
[----:B------:R-:W-:Y:S01]  /*165a0*/  MOV R4, R7 ;  /* 0x0000000700047202 */ /* 0x000fe20000000f00 */
[----:B------:R-:W-:Y:S05]  /*165b0*/  BRA `(.L_x_1172) ;  /* 0xfffeb5c000007947 */ /* 0x000fea000383ffff */
.L_x_1137:
        /* <DEDUP_REMOVED lines=13> */
.L_x_1144:
[----:B--2---:R1:W5:Y:S01]  /*16690*/  LDL R0, [R1+0x10] ;  /* 0x0000100001007983 */ /* 0x0043620000100800 */
[----:B------:R-:W-:Y:S02]  /*166a0*/  MOV R3, 0x2 ;  /* 0x0000000200037802 */ /* 0x000fe40000000f00 */
[----:B------:R-:W-:Y:S02]  /*166b0*/  MOV R8, 0x166d0 ;  /* 0x000166d000087802 */ /* 0x000fe40000000f00 */
[----:B-1---5:R-:W-:Y:S05]  /*166c0*/  CALL.REL.NOINC `($__internal_16_$__cuda_sm70_shflsync_bfly_p) ;  /* 0x0000030000007944 */ /* 0x022fea0003c00000 */
[----:B--2---:R-:W-:Y:S01]  /*166d0*/  MOV R2, R3 ;  /* 0x0000000300027202 */ /* 0x004fe20000000f00 */
[----:B-1----:R-:W-:Y:S05]  /*166e0*/  BRA `(.L_x_1174) ;  /* 0xffffda7000007947 */ /* 0x002fea000383ffff */
.L_x_1145:
[----:B------:R-:W-:Y:S01]  /*166f0*/  IMAD.MOV.U32 R0, RZ, RZ, R2 ;  /* 0x000000ffff007224 */ /* 0x000fe200078e0002 */
[----:B------:R-:W-:Y:S02]  /*16700*/  MOV R3, 0x1 ;  /* 0x0000000100037802 */ /* 0x000fe40000000f00 */
[----:B------:R-:W-:Y:S02]  /*16710*/  MOV R8, 0x16730 ;  /* 0x0001673000087802 */ /* 0x000fe40000000f00 */
[----:B-----5:R-:W-:Y:S05]  /*16720*/  CALL.REL.NOINC `($__internal_16_$__cuda_sm70_shflsync_bfly_p) ;  /* 0x000002a000007944 */ /* 0x020fea0003c00000 */
[----:B-1----:R1:W5:Y:S01]  /*16730*/  LDL R0, [R1+0x14] ;  /* 0x0000140001007983 */ /* 0x0023620000100800 */
[----:B--2---:R-:W-:Y:S01]  /*16740*/  FADD.FTZ R2, R2, R3 ;  /* 0x0000000302027221 */ /* 0x004fe20000010000 */
[----:B------:R-:W-:-:S02]  /*16750*/  MOV R3, 0x2 ;  /* 0x0000000200037802 */ /* 0x000fc40000000f00 */
[----:B------:R-:W-:Y:S02]  /*16760*/  MOV R8, 0x16780 ;  /* 0x0001678000087802 */ /* 0x000fe40000000f00 */
[----:B-1---5:R-:W-:Y:S05]  /*16770*/  CALL.REL.NOINC `($__internal_16_$__cuda_sm70_shflsync_bfly_p) ;  /* 0x0000025000007944 */ /* 0x022fea0003c00000 */
[----:B-1----:R-:W3:Y:S01]  /*16780*/  LDL.LU R0, [R1+0x14] ;  /* 0x0000140001007983 */ /* 0x002ee20000300800 */
[----:B------:R-:W-:Y:S01]  /*16790*/  MOV R8, 0x167e0 ;  /* 0x000167e000087802 */ /* 0x000fe20000000f00 */
[----:B--23--:R-:W-:Y:S01]  /*167a0*/  FADD.FTZ R4, R0, R3 ;  /* 0x0000000300047221 */ /* 0x00cfe20000010000 */
[----:B------:R-:W-:-:S04]  /*167b0*/  MOV R3, 0x1 ;  /* 0x0000000100037802 */ /* 0x000fc80000000f00 */
[----:B------:R-:W-:Y:S02]  /*167c0*/  MOV R0, R4 ;  /* 0x0000000400007202 */ /* 0x000fe40000000f00 */
[----:B------:R-:W-:Y:S05]  /*167d0*/  CALL.REL.NOINC `($__internal_16_$__cuda_sm70_shflsync_bfly_p) ;  /* 0x000001f000007944 */ /* 0x000fea0003c00000 */
[----:B-1----:R1:W5:Y:S01]  /*167e0*/  LDL R0, [R1+0x18] ;  /* 0x0000180001007983 */ /* 0x0023620000100800 */
[----:B--2---:R-:W-:Y:S01]  /*167f0*/  FADD.FTZ R4, R4, R3 ;  /* 0x0000000304047221 */ /* 0x004fe20000010000 */
[----:B------:R-:W-:Y:S02]  /*16800*/  MOV R3, 0x2 ;  /* 0x0000000200037802 */ /* 0x000fe40000000f00 */
        /* <DEDUP_REMOVED lines=19> */
[----:B--2---:R-:W-:Y:S01]  /*16940*/  MOV R8, R3 ;  /* 0x0000000300087202 */ /* 0x004fe20000000f00 */
[----:B-1----:R-:W-:Y:S05]  /*16950*/  BRA `(.L_x_1175) ;  /* 0xffffd93000007947 */ /* 0x002fea000383ffff */
.L_x_1159:
[----:B------:R-:W-:Y:S01]  /*16960*/  IMAD.MOV.U32 R10, RZ, RZ, R26 ;  /* 0x000000ffff0a7224 */ /* 0x000fe200078e001a */
[----:B-1----:R-:W-:Y:S01]  /*16970*/  MOV R8, RZ ;  /* 0x000000ff00087202 */ /* 0x002fe20000000f00 */
[----:B------:R-:W-:Y:S01]  /*16980*/  IMAD.MOV.U32 R7, RZ, RZ, 0x1f ;  /* 0x0000001fff077424 */ /* 0x000fe200078e00ff */
[----:B----4-:R-:W-:Y:S02]  /*16990*/  MOV R9, 0x169b0 ;  /* 0x000169b000097802 */ /* 0x010fe40000000f00 */
[----:B--23--:R-:W-:Y:S05]  /*169a0*/  CALL.REL.NOINC `($__internal_17_$__cuda_sm70_shflsync_idx_p) ;  /* 0x0000006000007944 */ /* 0x00cfea0003c00000 */
[----:B------:R-:W-:Y:S01]  /*169b0*/  MOV R0, R7 ;  /* 0x0000000700007202 */ /* 0x000fe20000000f00 */
[----:B------:R-:W-:Y:S05]  /*169c0*/  BRA `(.L_x_1176) ;  /* 0xfffff54000007947 */ /* 0x000fea000383ffff */
        .weak           $__internal_16_$__cuda_sm70_shflsync_bfly_p
        .type           $__internal_16_$__cuda_sm70_shflsync_bfly_p,@function
        .size           $__internal_16_$__cuda_sm70_shflsync_bfly_p,($__internal_17_$__cuda_sm70_shflsync_idx_p - $__internal_16_$__cuda_sm70_shflsync_bfly_p)
$__internal_16_$__cuda_sm70_shflsync_bfly_p:
[----:B------:R-:W-:Y:S01]  /*169d0*/  MOV R9, 0x0 ;  /* 0x0000000000097802 */ /* 0x000fe20000000f00 */
[----:B------:R-:W-:Y:S04]  /*169e0*/  WARPSYNC R7 ;  /* 0x0000000700007348 */ /* 0x000fe80003800000 */
[----:B------:R1:W2:Y:S01]  /*169f0*/  SHFL.BFLY PT, R3, R0, R3, R10 ;  /* 0x0c00000300037389 */ /* 0x0002a200000e000a */
[----:B------:R-:W-:Y:S05]  /*16a00*/  RET.REL.NODEC R8 `(_ZN7cutlass13device_kernelIN5flash19enable_sm80_to_sm89INS1_16FlashAttnFwdSm80INS1_25CollectiveMainloopFwdSm80ILi4ELi1ELb0EN4cute5tupleIJNS5_1CILi128EEENS7_ILi112EEENS7_ILi64EEEEEELi64ENS_6half_tEfNS_4arch4Sm80ELb1ELb0ELb1ELb0ELb0ELb0ELb1ELb1EEENS1_21CollectiveEpilogueFwdINS6_IJS8_SA_S9_EEENS6_IJNS7_ILi1EEESI_SI_EEESC_SE_Li128ELb0ELb1ELb1ELb0EEENS1_30DynamicPersistentTileSchedulerILi128ELi128ELb1ELb1ELb0EEEEEEEEEvNT_6ParamsE) ;  /* 0xfffe95f008007950 */ /* 0x000fea0003c3ffff */
        .weak           $__internal_17_$__cuda_sm70_shflsync_idx_p
        .type           $__internal_17_$__cuda_sm70_shflsync_idx_p,@function
        .size           $__internal_17_$__cuda_sm70_shflsync_idx_p,(.L_x_3250 - $__internal_17_$__cuda_sm70_shflsync_idx_p)
$__internal_17_$__cuda_sm70_shflsync_idx_p:
[----:B------:R-:W-:-:S04]  /*16a10*/  MOV R12, 0xffffffff ;  /* 0xffffffff000c7802 */ /* 0x000fc80000000f00 */
[----:B------:R-:W-:Y:S04]  /*16a20*/  WARPSYNC R12 ;  /* 0x0000000c00007348 */ /* 0x000fe80003800000 */
[----:B------:R1:W2:Y:S02]  /*16a30*/  SHFL.IDX PT, R7, R10, R8, R7 ;  /* 0x000000080a077389 */ /* 0x0002a400000e0007 */
[----:B-1----:R-:W-:Y:S02]  /*16a40*/  MOV R8, R9 ;  /* 0x0000000900087202 */ /* 0x002fe40000000f00 */
[----:B------:R-:W-:-:S04]  /*16a50*/  MOV R9, 0x0 ;  /* 0x0000000000097802 */ /* 0x000fc80000000f00 */
[----:B--2---:R-:W-:Y:S05]  /*16a60*/  RET.REL.NODEC R8 `(_ZN7cutlass13device_kernelIN5flash19enable_sm80_to_sm89INS1_16FlashAttnFwdSm80INS1_25CollectiveMainloopFwdSm80ILi4ELi1ELb0EN4cute5tupleIJNS5_1CILi128EEENS7_ILi112EEENS7_ILi64EEEEEELi64ENS_6half_tEfNS_4arch4Sm80ELb1ELb0ELb1ELb0ELb0ELb0ELb1ELb1EEENS1_21CollectiveEpilogueFwdINS6_IJS8_SA_S9_EEENS6_IJNS7_ILi1EEESI_SI_EEESC_SE_Li128ELb0ELb1ELb1ELb0EEENS1_30DynamicPersistentTileSchedulerILi128ELi128ELb1ELb1ELb0EEEEEEEEEvNT_6ParamsE) ;  /* 0xfffe959008007950 */ /* 0x004fea0003c3ffff */
.L_x_1177:
        /* <DEDUP_REMOVED lines=9> */
.L_x_3250:


//--------------------- .text._ZN7cutlass13device_kernelIN5flash19enable_sm80_to_sm89INS1_16FlashAttnFwdSm80INS1_25CollectiveMainloopFwdSm80ILi4ELi1ELb0EN4cute5tupleIJNS5_1CILi128EEENS7_ILi80EEENS7_ILi64EEEEEELi64ENS_6half_tEfNS_4arch4Sm80ELb1ELb0ELb1ELb1ELb0ELb0ELb1ELb1EEENS1_21CollectiveEpilogueFwdINS6_IJS8_SA_S9_EEENS6_IJNS7_ILi1EEESI_SI_EEESC_SE_Li128ELb1ELb1ELb1ELb0EEENS1_36VarlenDynamicPersistentTileSchedulerILi128ELi80ELi128ELi128ELb1ELb1ELb0ELb1ELb1ELb1EEEEEEEEEvNT_6ParamsE --------------------------
	.section	.text._ZN7cutlass13device_kernelIN5flash19enable_sm80_to_sm89INS1_16FlashAttnFwdSm80INS1_25CollectiveMainloopFwdSm80ILi4ELi1ELb0EN4cute5tupleIJNS5_1CILi128EEENS7_ILi80EEENS7_ILi64EEEEEELi64ENS_6half_tEfNS_4arch4Sm80ELb1ELb0ELb1ELb1ELb0ELb0ELb1ELb1EEENS1_21CollectiveEpilogueFwdINS6_IJS8_SA_S9_EEENS6_IJNS7_ILi1EEESI_SI_EEESC_SE_Li128ELb1ELb1ELb1ELb0EEENS1_36VarlenDynamicPersistentTileSchedulerILi128ELi80ELi128ELi128ELb1ELb1ELb0ELb1ELb1ELb1EEEEEEEEEvNT_6ParamsE,"ax",@progbits
	.sectioninfo	@"SHI_REGISTERS=255"
	.align	128
.text._ZN7cutlass13device_kernelIN5flash19enable_sm80_to_sm89INS1_16FlashAttnFwdSm80INS1_25CollectiveMainloopFwdSm80ILi4ELi1ELb0EN4cute5tupleIJNS5_1CILi128EEENS7_ILi80EEENS7_ILi64EEEEEELi64ENS_6half_tEfNS_4arch4Sm80ELb1ELb0ELb1ELb1ELb0ELb0ELb1ELb1EEENS1_21CollectiveEpilogueFwdINS6_IJS8_SA_S9_EEENS6_IJNS7_ILi1EEESI_SI_EEESC_SE_Li128ELb1ELb1ELb1ELb0EEENS1_36VarlenDynamicPersistentTileSchedulerILi128ELi80ELi128ELi128ELb1ELb1ELb0ELb1ELb1ELb1EEEEEEEEEvNT_6ParamsE:
        .type           _ZN7cutlass13device_kernelIN5flash19enable_sm80_to_sm89INS1_16FlashAttnFwdSm80INS1_25CollectiveMainloopFwdSm80ILi4ELi1ELb0EN4cute5tupleIJNS5_1CILi128EEENS7_ILi80EEENS7_ILi64EEEEEELi64ENS_6half_tEfNS_4arch4Sm80ELb1ELb0ELb1ELb1ELb0ELb0ELb1ELb1EEENS1_21CollectiveEpilogueFwdINS6_IJS8_SA_S9_EEENS6_IJNS7_ILi1EEESI_SI_EEESC_SE_Li128ELb1ELb1ELb1ELb0EEENS1_36VarlenDynamicPersistentTileSchedulerILi128ELi80ELi128ELi128ELb1ELb1ELb0ELb1ELb1ELb1EEEEEEEEEvNT_6ParamsE,@function
        .size           _ZN7cutlass13device_kernelIN5flash19enable_sm80_to_sm89INS1_16FlashAttnFwdSm80INS1_25CollectiveMainloopFwdSm80ILi4ELi1ELb0EN4cute5tupleIJNS5_1CILi128EEENS7_ILi80EEENS7_ILi64EEEEEELi64ENS_6half_tEfNS_4arch4Sm80ELb1ELb0ELb1ELb1ELb0ELb0ELb1ELb1EEENS1_21CollectiveEpilogueFwdINS6_IJS8_SA_S9_EEENS6_IJNS7_ILi1EEESI_SI_EEESC_SE_Li128ELb1ELb1ELb1ELb0EEENS1_36VarlenDynamicPersistentTileSchedulerILi128ELi80ELi128ELi128ELb1ELb1ELb0ELb1ELb1ELb1EEEEEEEEEvNT_6ParamsE,(.L_x_3253 - _ZN7cutlass13device_kernelIN5flash19enable_sm80_to_sm89INS1_16FlashAttnFwdSm80INS1_25CollectiveMainloopFwdSm80ILi4ELi1ELb0EN4cute5tupleIJNS5_1CILi128EEENS7_ILi80EEENS7_ILi64EEEEEELi64ENS_6half_tEfNS_4arch4Sm80ELb1ELb0ELb1ELb1ELb0ELb0ELb1ELb1EEENS1_21CollectiveEpilogueFwdINS6_IJS8_SA_S9_EEENS6_IJNS7_ILi1EEESI_SI_EEESC_SE_Li128ELb1ELb1ELb1ELb0EEENS1_36VarlenDynamicPersistentTileSchedulerILi128ELi80ELi128ELi128ELb1ELb1ELb0ELb1ELb1ELb1EEEEEEEEEvNT_6ParamsE)
        .other          _ZN7cutlass13device_kernelIN5flash19enable_sm80_to_sm89INS1_16FlashAttnFwdSm80INS1_25CollectiveMainloopFwdSm80ILi4ELi1ELb0EN4cute5tupleIJNS5_1CILi128EEENS7_ILi80EEENS7_ILi64EEEEEELi64ENS_6half_tEfNS_4arch4Sm80ELb1ELb0ELb1ELb1ELb0ELb0ELb1ELb1EEENS1_21CollectiveEpilogueFwdINS6_IJS8_SA_S9_EEENS6_IJNS7_ILi1EEESI_SI_EEESC_SE_Li128ELb1ELb1ELb1ELb0EEENS1_36VarlenDynamicPersistentTileSchedulerILi128ELi80ELi128ELi128ELb1ELb1ELb0ELb1ELb1ELb1EEEEEEEEEvNT_6ParamsE,@"STO_CUDA_ENTRY STV_DEFAULT"
_ZN7cutlass13device_kernelIN5flash19enable_sm80_to_sm89INS1_16FlashAttnFwdSm80INS1_25CollectiveMainloopFwdSm80ILi4ELi1ELb0EN4cute5tupleIJNS5_1CILi128EEENS7_ILi80EEENS7_ILi64EEEEEELi64ENS_6half_tEfNS_4arch4Sm80ELb1ELb0ELb1ELb1ELb0ELb0ELb1ELb1EEENS1_21CollectiveEpilogueFwdINS6_IJS8_SA_S9_EEENS6_IJNS7_ILi1EEESI_SI_EEESC_SE_Li128ELb1ELb1ELb1ELb0EEENS1_36VarlenDynamicPersistentTileSchedulerILi128ELi80ELi128ELi128ELb1ELb1ELb0ELb1ELb1ELb1EEEEEEEEEvNT_6ParamsE:
        /* <DEDUP_REMOVED lines=55> */
.L_x_1183:
        /* <DEDUP_REMOVED lines=17> */
.L_x_1301:
        /* <DEDUP_REMOVED lines=16> */
.L_x_1302:
[----:B--2---:R-:W-:-:S05]  /*0580*/  IMAD R0, R0, c[0x0][0x538], RZ ;  /* 0x00014e0000007a24 */ /* 0x004fca00078e02ff */
[----:B------:R-:W-:-:S04]  /*0590*/  IADD3 R6, R0, R6, RZ ;  /* 0x0000000600067210 */ /* 0x000fc80007ffe0ff */
[----:B------:R-:W-:-:S13]  /*05a0*/  ISETP.GT.AND P0, PT, R6, UR4, PT ;  /* 0x0000000406007c0c */ /* 0x000fda000bf04270 */
[----:B-1----:R-:W-:Y:S05]  /*05b0*/  @!P0 BRA `(.L_x_1183) ;  /* 0xfffffdb000008947 */ /* 0x002fea000383ffff */
.L_x_1179:
[----:B------:R-:W-:-:S05]  /*05c0*/  IADD3 R12, -R0, R6, RZ ;  /* 0x00000006000c7210 */ /* 0x000fca0007ffe1ff */
[----:B------:R-:W-:-:S05]  /*05d0*/  IMAD R0, R4, c[0x0][0x538], R12 ;  /* 0x00014e0004007a24 */ /* 0x000fca00078e020c */
[----:B------:R-:W-:Y:S01]  /*05e0*/  ISETP.GT.AND P0, PT, R0, UR4, PT ;  /* 0x0000000400007c0c */ /* 0x000fe2000bf04270 */
[----:B------:R-:W-:-:S12]  /*05f0*/  BRA.DIV ~URZ, `(.L_x_1184) ;  /* 0x000138f27f007947 */ /* 0x000fd8000b800000 */
[----:B------:R-:W-:-:S04]  /*0600*/  VOTE.ANY R11, PT, !P0 ;  /* 0x00000000000b7806 */ /* 0x000fc800040e0100 */
.L_x_1303:
[----:B------:R-:W1:Y:S02]  /*0610*/  POPC R0, R11 ;  /* 0x0000000b00007309 */ /* 0x000e640000000000 */
[----:B-1----:R-:W-:-:S05]  /*0620*/  IADD3 R2, R0, R7, RZ ;  /* 0x0000000700027210 */ /* 0x002fca0007ffe0ff */
[----:B------:R1:W-:Y:S01]  /*0630*/  STL [R1+0x64], R2 ;  /* 0x0000640201007387 */ /* 0x0003e20000100800 */
[----:B------:R-:W-:Y:S05]  /*0640*/  BRA.DIV ~URZ, `(.L_x_1185) ;  /* 0x000138f27f007947 */ /* 0x000fea000b800000 */
[----:B------:R2:W3:Y:S01]  /*0650*/  SHFL.IDX PT, R13, R10, R0, 0x1f ;  /* 0x00001f000a0d7589 */ /* 0x0004e200000e0000 */
[----:B------:R-:W-:-:S03]  /*0660*/  MOV R6, RZ ;  /* 0x000000ff00067202 */ /* 0x000fc60000000f00 */
[----:B------:R2:W4:Y:S04]  /*0670*/  SHFL.IDX PT, R10, R8, R0, 0x1f ;  /* 0x00001f00080a7589 */ /* 0x00052800000e0000 */
.L_x_1304:
[----:B------:R-:W-:Y:S01]  /*0680*/  ISETP.NE.AND P0, PT, R11, RZ, PT ;  /* 0x000000ff0b00720c */ /* 0x000fe20003f05270 */
[----:B------:R-:W-:-:S12]  /*0690*/  BSSY B0, `(.L_x_1186) ;  /* 0x0000005000007945 */ /* 0x000fd80003800000 */
[----:B------:R-:W-:Y:S05]  /*06a0*/  @!P0 BRA `(.L_x_1187) ;  /* 0x0000003000008947 */ /* 0x000fea0003800000 */
[----:B------:R-:W-:Y:S01]  /*06b0*/  IADD3 R5, R0, -0x1, RZ ;  /* 0xffffffff00057810 */ /* 0x000fe20007ffe0ff */
[----:B------:R-:W-:Y:S05]  /*06c0*/  BRA.DIV ~URZ, `(.L_x_1188) ;  /* 0x000139527f007947 */ /* 0x000fea000b800000 */
[----:B------:R1:W2:Y:S02]  /*06d0*/  SHFL.IDX PT, R6, R4, R5, 0x1f ;  /* 0x00001f0504067589 */ /* 0x0002a400000e0000 */
.L_x_1187:
[----:B------:R-:W-:Y:S05]  /*06e0*/  BSYNC B0 ;  /* 0x0000000000007941 */ /* 0x000fea0003800000 */
.L_x_1186:
        /* <DEDUP_REMOVED lines=69> */
.L_x_1190:
        /* <DEDUP_REMOVED lines=70> */
.L_x_1191:
[----:B------:R-:W-:Y:S05]  /*0fa0*/  BSYNC B0 ;  /* 0x0000000000007941 */ /* 0x000fea0003800000 */
.L_x_1189:
[----:B------:R-:W-:-:S04]  /*0fb0*/  LOP3.LUT R0, RZ, R0, RZ, 0x33, !PT ;  /* 0x00000000ff007212 */ /* 0x000fc800078e33ff */
[----:B------:R-:W-:-:S05]  /*0fc0*/  IADD3 R0, R0, R13, RZ ;  /* 0x0000000d00007210 */ /* 0x000fca0007ffe0ff */
[----:B------:R2:W-:Y:S01]  /*0fd0*/  STL [R1+0x5c], R0 ;  /* 0x00005c0001007387 */ /* 0x0005e20000100800 */
[----:B------:R-:W-:Y:S05]  /*0fe0*/  BRA `(.L_x_1192) ;  /* 0x0000006000007947 */ /* 0x000fea0003800000 */
.L_x_1180:
[----:B------:R-:W-:Y:S01]  /*0ff0*/  MOV R0, UR4 ;  /* 0x0000000400007c02 */ /* 0x000fe20008000f00 */
[----:B------:R-:W-:Y:S04]  /*1000*/  STL [R1+0x5c], RZ ;  /* 0x00005cff01007387 */ /* 0x000fe80000100800 */
[----:B------:R-:W-:Y:S04]  /*1010*/  STL [R1+0x60], RZ ;  /* 0x000060ff01007387 */ /* 0x000fe80000100800 */
[----:B------:R1:W-:Y:S02]  /*1020*/  STL [R1+0x58], R0 ;  /* 0x0000580001007387 */ /* 0x0003e40000100800 */
[----:B-1----:R-:W-:-:S05]  /*1030*/  MOV R0, c[0x0][0x53c] ;  /* 0x00014f0000007a02 */ /* 0x002fca0000000f00 */
[----:B------:R1:W-:Y:S02]  /*1040*/  STL [R1+0x64], R0 ;  /* 0x0000640001007387 */ /* 0x0003e40000100800 */
.L_x_1192:
        /* <DEDUP_REMOVED lines=8> */
.L_x_1178:
        /* <DEDUP_REMOVED lines=13> */
[----:B---3--:R-:W-:Y:S01]  /*11a0*/  IMAD.SHL.U32 R4, R18, 0x40, RZ ;  /* 0x0000004012047824 */ /* 0x008fe200078e00ff */
[----:B------:R-:W-:Y:S01]  /*11b0*/  SHF.R.S32.HI R7, RZ, 0x2, R13 ;  /* 0x00000002ff077819 */ /* 0x000fe2000001140d */
[----:B------:R-:W-:Y:S01]  /*11c0*/  IMAD.IADD R14, R3, 0x1, -R0 ;  /* 0x00000001030e7824 */ /* 0x000fe200078e0a00 */
[----:B------:R-:W-:Y:S01]  /*11d0*/  LOP3.LUT R0, R2, 0xfffffff0, RZ, 0xc0, !PT ;  /* 0xfffffff002007812 */ /* 0x000fe200078ec0ff */
[----:B------:R-:W-:Y:S01]  /*11e0*/  IMAD.IADD R9, R16, 0x1, -R9 ;  /* 0x0000000110097824 */ /* 0x000fe200078e0a09 */
[----:B------:R-:W-:-:S03]  /*11f0*/  SHF.R.S32.HI R3, RZ, 0x1f, R13 ;  /* 0x0000001fff037819 */ /* 0x000fc6000001140d */
[----:B------:R-:W-:Y:S01]  /*1200*/  IMAD.IADD R2, R16, 0x1, -R0 ;  /* 0x0000000110027824 */ /* 0x000fe200078e0a00 */
[----:B------:R-:W-:Y:S01]  /*1210*/  LEA.HI R3, R3, R7, RZ, 0x3 ;  /* 0x0000000703037211 */ /* 0x000fe200078f18ff */
[C---:B------:R-:W-:Y:S01]  /*1220*/  IMAD.SHL.U32 R20, R9.reuse, 0x8, RZ ;  /* 0x0000000809147824 */ /* 0x040fe200078e00ff */
        /* <DEDUP_REMOVED lines=86> */
[----:B------:R3:W-:Y:S01]  /*1790*/  STL [R1+0x4c], R3 ;  /* 0x00004c0301007387 */ /* 0x0007e20000100800 */
        /* <DEDUP_REMOVED lines=30> */
.L_x_1300:
        /* <DEDUP_REMOVED lines=11> */
[----:B------:R-:W-:Y:S01]  /*1a30*/  ISETP.NE.AND.EX P1, PT, RZ, c[0x0][0x34c], PT, P1 ;  /* 0x0000d300ff007a0c */ /* 0x000fe20003f25310 */
[----:B------:R-:W-:Y:S01]  /*1a40*/  IMAD.MOV.U32 R11, RZ, RZ, RZ ;  /* 0x000000ffff0b7224 */ /* 0x000fe200078e00ff */
[----:B--2---:R-:W-:Y:S01]  /*1a50*/  SHF.R.S32.HI R13, RZ, 0x1f, R23 ;  /* 0x0000001fff0d7819 */ /* 0x004fe20000011417 */
[----:B------:R1:W-:Y:S01]  /*1a60*/  STL [R1+0x50], R23 ;  /* 0x0000501701007387 */ /* 0x0003e20000100800 */
[----:B------:R-:W-:-:S04]  /*1a70*/  @P2 LEA R2, P0, R23, c[0x0][0x370], 0x2 ;  /* 0x0000dc0017022a11 */ /* 0x000fc800078010ff */
[----:B------:R-:W-:Y:S02]  /*1a80*/  @P2 LEA.HI.X R3, R23, c[0x0][0x374], R13, 0x2, P0 ;  /* 0x0000dd0017032a11 */ /* 0x000fe400000f140d */
[----:B------:R-:W-:-:S03]  /*1a90*/  ISETP.NE.U32.AND P0, PT, RZ, c[0x0][0x350], PT ;  /* 0x0000d400ff007a0c */ /* 0x000fc60003f05070 */
[----:B------:R2:W5:Y:S01]  /*1aa0*/  @P2 LDG.E R8, [R2.64] ;  /* 0x0000000802082981 */ /* 0x000562000c1e1900 */
[C---:B------:R-:W-:Y:S02]  /*1ab0*/  @P5 LEA R6, P2, R23.reuse, c[0x0][0x360], 0x2 ;  /* 0x0000d80017065a11 */ /* 0x040fe400078410ff */
[----:B------:R-:W-:Y:S02]  /*1ac0*/  ISETP.NE.AND.EX P0, PT, RZ, c[0x0][0x354], PT, P0 ;  /* 0x0000d500ff007a0c */ /* 0x000fe40003f05300 */
[C---:B------:R-:W-:Y:S02]  /*1ad0*/  @P5 LEA.HI.X R7, R23.reuse, c[0x0][0x364], R13, 0x2, P2 ;  /* 0x0000d90017075a11 */ /* 0x040fe400010f140d */
[----:B------:R-:W-:-:S03]  /*1ae0*/  LEA R4, P4, R23, c[0x0][0x348], 0x2 ;  /* 0x0000d20017047a11 */ /* 0x000fc600078810ff */
[----:B------:R-:W3:Y:S01]  /*1af0*/  @P5 LDG.E R0, [R6.64] ;  /* 0x0000000806005981 */ /* 0x000ee2000c1e1900 */
[----:B------:R-:W-:-:S05]  /*1b00*/  LEA.HI.X R5, R23, c[0x0][0x34c], R13, 0x2, P4 ;  /* 0x0000d30017057a11 */ /* 0x000fca00020f140d */
[----:B------:R1:W5:Y:S01]  /*1b10*/  @P1 LDG.E R11, [R4.64] ;  /* 0x00000008040b1981 */ /* 0x000362000c1e1900 */
[----:B--2---:R-:W-:-:S04]  /*1b20*/  LEA R2, P3, R23, c[0x0][0x350], 0x2 ;  /* 0x0000d40017027a11 */ /* 0x004fc800078610ff */
[----:B------:R-:W-:-:S05]  /*1b30*/  LEA.HI.X R3, R23, c[0x0][0x354], R13, 0x2, P3 ;  /* 0x0000d50017037a11 */ /* 0x000fca00018f140d */
[----:B------:R1:W5:Y:S01]  /*1b40*/  @P0 LDG.E R9, [R2.64] ;  /* 0x0000000802090981 */ /* 0x000362000c1e1900 */
[----:B----4-:R-:W-:-:S05]  /*1b50*/  LOP3.LUT R22, R10, 0xffff, RZ, 0xc0, !PT ;  /* 0x0000ffff0a167812 */ /* 0x010fca00078ec0ff */
[----:B------:R1:W-:Y:S01]  /*1b60*/  STL [R1+0x54], R22 ;  /* 0x0000541601007387 */ /* 0x0003e20000100800 */
[----:B------:R-:W-:Y:S03]  /*1b70*/  YIELD ;  /* 0x0000000000007946 */ /* 0x000fe60003800000 */
[----:B---3--:R1:W-:Y:S01]  /*1b80*/  @P5 STL [R1+0xc], R0 ;  /* 0x00000c0001005387 */ /* 0x0083e20000100800 */
        /* <DEDUP_REMOVED lines=8> */
.L_x_1193:
[----:B------:R-:W-:-:S04]  /*1c10*/  ISETP.NE.U32.AND P2, PT, RZ, c[0x0][0x368], PT ;  /* 0x0000da00ff007a0c */ /* 0x000fc80003f45070 */
[----:B------:R-:W-:-:S13]  /*1c20*/  ISETP.NE.AND.EX P2, PT, RZ, c[0x0][0x36c], PT, P2 ;  /* 0x0000db00ff007a0c */ /* 0x000fda0003f45320 */
[----:B------:R-:W-:Y:S05]  /*1c30*/  @!P2 BRA `(.L_x_1194) ;  /* 0x000000400000a947 */ /* 0x000fea0003800000 */
[----:B-1----:R-:W-:-:S04]  /*1c40*/  LEA R2, P2, R23, c[0x0][0x368], 0x2 ;  /* 0x0000da0017027a11 */ /* 0x002fc800078410ff */
[----:B------:R-:W-:-:S05]  /*1c50*/  LEA.HI.X R3, R23, c[0x0][0x36c], R13, 0x2, P2 ;  /* 0x0000db0017037a11 */ /* 0x000fca00010f140d */
[----:B------:R1:W5:Y:S01]  /*1c60*/  LDG.E R0, [R2.64] ;  /* 0x0000000802007981 */ /* 0x000362000c1e1900 */
[----:B------:R-:W-:Y:S05]  /*1c70*/  BRA `(.L_x_1195) ;  /* 0x0000005000007947 */ /* 0x000fea0003800000 */
.L_x_1194:
[----:B-1----:R-:W-:Y:S01]  /*1c80*/  MOV R0, c[0x0][0x1d0] ;  /* 0x0000740000007a02 */ /* 0x002fe20000000f00 */
[----:B------:R-:W-:Y:S05]  /*1c90*/  @!P0 BRA `(.L_x_1195) ;  /* 0x0000003000008947 */ /* 0x000fea0003800000 */
[----:B------:R-:W2:Y:S04]  /*1ca0*/  LDG.E R4, [R2.64] ;  /* 0x0000000802047981 */ /* 0x000ea8000c1e1900 */
[----:B------:R-:W2:Y:S02]  /*1cb0*/  LDG.E R0, [R2.64+0x4] ;  /* 0x0000040802007981 */ /* 0x000ea4000c1e1900 */
[----:B--2---:R-:W-:Y:S02]  /*1cc0*/  IADD3 R0, -R4, R0, RZ ;  /* 0x0000000004007210 */ /* 0x004fe40007ffe1ff */
.L_x_1195:
[----:B-1----:R-:W2:Y:S04]  /*1cd0*/  LDL R2, [R1+0xc] ;  /* 0x00000c0001027983 */ /* 0x002ea80000100800 */
[----:B------:R-:W3:Y:S01]  /*1ce0*/  LDL.LU R3, [R1+0x5c] ;  /* 0x00005c0001037983 */ /* 0x000ee20000300800 */
[--C-:B-----5:R-:W-:Y:S01]  /*1cf0*/  IMAD.IADD R4, R0, 0x1, -R8.reuse ;  /* 0x0000000100047824 */ /* 0x120fe200078e0a08 */
[----:B------:R-:W-:Y:S01]  /*1d00*/  BSSY B0, `(.L_x_1196) ;  /* 0x000003f000007945 */ /* 0x000fe20003800000 */
[----:B------:R-:W-:-:S02]  /*1d10*/  IMAD.IADD R14, R9, 0x1, R8 ;  /* 0x00000001090e7824 */ /* 0x000fc400078e0208 */
[----:B--2---:R-:W-:Y:S02]  /*1d20*/  IMAD.MOV.U32 R5, RZ, RZ, R2 ;  /* 0x000000ffff057224 */ /* 0x004fe400078e0002 */
[----:B------:R-:W-:Y:S02]  /*1d30*/  IMAD.MOV.U32 R2, RZ, RZ, c[0x0][0x2c4] ;  /* 0x0000b100ff027624 */ /* 0x000fe400078e00ff */
[----:B---3--:R-:W-:-:S03]  /*1d40*/  IMAD.SHL.U32 R18, R3, 0x80, RZ ;  /* 0x0000008003127824 */ /* 0x008fc600078e00ff */
[----:B------:R-:W-:Y:S02]  /*1d50*/  ISETP.NE.AND P4, PT, R2, 0x1, PT ;  /* 0x000000010200780c */ /* 0x000fe40003f85270 */
[----:B------:R-:W-:Y:S01]  /*1d60*/  IADD3 R2, R18, 0x7f, RZ ;  /* 0x0000007f12027810 */ /* 0x000fe20007ffe0ff */
[----:B------:R-:W-:Y:S04]  /*1d70*/  STL [R1+0x5c], R18 ;  /* 0x00005c1201007387 */ /* 0x000fe80000100800 */
[----:B------:R-:W-:Y:S01]  /*1d80*/  IMAD.MOV.U32 R0, RZ, RZ, R2 ;  /* 0x000000ffff007224 */ /* 0x000fe200078e0002 */
[----:B------:R1:W-:Y:S05]  /*1d90*/  STL [R1+0x10], R4 ;  /* 0x0000100401007387 */ /* 0x0003ea0000100800 */
[----:B------:R-:W-:Y:S01]  /*1da0*/  @P4 IMAD.HI.U32 R3, R2, c[0x0][0x2c8], RZ ;  /* 0x0000b20002034a27 */ /* 0x000fe200078e00ff */
[----:B------:R-:W-:-:S04]  /*1db0*/  IADD3 R2, R4, 0x50, -R5 ;  /* 0x0000005004027810 */ /* 0x000fc80007ffe805 */
[----:B------:R-:W-:Y:S02]  /*1dc0*/  @P4 SHF.R.U32.HI R0, RZ, c[0x0][0x2cc], R3 ;  /* 0x0000b300ff004a19 */ /* 0x000fe40000011603 */
[----:B------:R-:W-:-:S03]  /*1dd0*/  IADD3 R3, R4, 0x4f, RZ ;  /* 0x0000004f04037810 */ /* 0x000fc60007ffe0ff */
[----:B------:R-:W-:Y:S02]  /*1de0*/  IMAD.IADD R0, R2, 0x1, R0 ;  /* 0x0000000102007824 */ /* 0x000fe400078e0200 */
[----:B------:R-:W-:-:S04]  /*1df0*/  IMAD.HI R2, R3, 0x66666667, RZ ;  /* 0x6666666703027827 */ /* 0x000fc800078e02ff */
[----:B------:R-:W-:Y:S01]  /*1e00*/  IMAD.HI R0, R0, 0x66666667, RZ ;  /* 0x6666666700007827 */ /* 0x000fe200078e02ff */
[----:B-1----:R-:W-:-:S04]  /*1e10*/  SHF.R.U32.HI R4, RZ, 0x1f, R2 ;  /* 0x0000001fff047819 */ /* 0x002fc80000011602 */
[----:B------:R-:W-:Y:S02]  /*1e20*/  SHF.R.U32.HI R3, RZ, 0x1f, R0 ;  /* 0x0000001fff037819 */ /* 0x000fe40000011600 */
[----:B------:R-:W-:Y:S02]  /*1e30*/  LEA.HI.SX32 R4, R2, R4, 0x1b ;  /* 0x0000000402047211 */ /* 0x000fe400078fdaff */
[----:B------:R-:W-:Y:S02]  /*1e40*/  LOP3.LUT R2, R10, 0xff000000, RZ, 0xc0, !PT ;  /* 0xff0000000a027812 */ /* 0x000fe400078ec0ff */
[----:B------:R-:W-:Y:S02]  /*1e50*/  LEA.HI.SX32 R0, R0, R3, 0x1b ;  /* 0x0000000300007211 */ /* 0x000fe400078fdaff */
[----:B------:R-:W-:Y:S02]  /*1e60*/  LOP3.LUT R3, R10, 0xff0000, RZ, 0xc0, !PT ;  /* 0x00ff00000a037812 */ /* 0x000fe400078ec0ff */
[----:B------:R-:W-:-:S02]  /*1e70*/  SHF.R.U32.HI R2, RZ, 0x8, R2 ;  /* 0x00000008ff027819 */ /* 0x000fc40000011602 */
[----:B------:R-:W-:Y:S02]  /*1e80*/  IMNMX R6, R4, R0, PT ;  /* 0x0000000004067217 */ /* 0x000fe40003800200 */
[----:B------:R-:W-:Y:S01]  /*1e90*/  LEA.HI R3, R3, R2, RZ, 0x10 ;  /* 0x0000000203037211 */ /* 0x000fe200078f80ff */
[----:B------:R-:W-:Y:S01]  /*1ea0*/  IMAD.MOV.U32 R2, RZ, RZ, RZ ;  /* 0x000000ffff027224 */ /* 0x000fe200078e00ff */
[----:B------:R-:W-:Y:S02]  /*1eb0*/  ISETP.GE.AND P2, PT, R6, 0x1, PT ;  /* 0x000000010600780c */ /* 0x000fe40003f46270 */
        /* <DEDUP_REMOVED lines=35> */
.L_x_1197:
[----:B------:R-:W-:Y:S05]  /*20f0*/  BSYNC B0 ;  /* 0x0000000000007941 */ /* 0x000fea0003800000 */
.L_x_1196:
        /* <DEDUP_REMOVED lines=43> */
[----:B------:R-:W3:Y:S04]  /*23b0*/  LDL.64 R8, [R1+0x30] ;  /* 0x0000300001087983 */ /* 0x000ee80000100a00 */
[----:B------:R4:W3:Y:S01]  /*23c0*/  LDL.64 R20, [R1+0x30] ;  /* 0x0000300001147983 */ /* 0x0008e20000100a00 */
[----:B------:R-:W-:-:S04]  /*23d0*/  ISETP.NE.U32.AND P3, PT, RZ, c[0x0][0x340], PT ;  /* 0x0000d000ff007a0c */ /* 0x000fc80003f65070 */
[----:B------:R-:W-:-:S13]  /*23e0*/  ISETP.NE.AND.EX P3, PT, RZ, c[0x0][0x344], PT, P3 ;  /* 0x0000d100ff007a0c */ /* 0x000fda0003f65330 */
[----:B------:R-:W-:-:S05]  /*23f0*/  @P3 IMAD.WIDE R2, R23, R12, c[0x0][0x340] ;  /* 0x0000d00017023625 */ /* 0x000fca00078e020c */
[----:B-1----:R1:W5:Y:S01]  /*2400*/  @P3 LDG.E R15, [R2.64] ;  /* 0x00000008020f3981 */ /* 0x002362000c1e1900 */
[----:B------:R-:W-:Y:S02]  /*2410*/  SHF.R.S32.HI R0, RZ, 0x1f, R11 ;  /* 0x0000001fff007819 */ /* 0x000fe4000001140b */
[----:B------:R-:W-:Y:S02]  /*2420*/  SHF.R.S32.HI R7, RZ, 0x1f, R14 ;  /* 0x0000001fff077819 */ /* 0x000fe4000001140e */
[----:B------:R-:W-:Y:S01]  /*2430*/  IADD3 R84, R246, -0x1, RZ ;  /* 0xfffffffff6547810 */ /* 0x000fe20007ffe0ff */
[----:B------:R-:W-:-:S04]  /*2440*/  IMAD R0, R0, c[0x0][0x178], RZ ;  /* 0x00005e0000007a24 */ /* 0x000fc800078e02ff */
[C---:B------:R-:W-:Y:S02]  /*2450*/  IMAD R0, R11.reuse, c[0x0][0x17c], R0 ;  /* 0x00005f000b007a24 */ /* 0x040fe400078e0200 */
[----:B-1----:R-:W-:-:S05]  /*2460*/  IMAD.WIDE.U32 R2, R11, c[0x0][0x178], RZ ;  /* 0x00005e000b027a25 */ /* 0x002fca00078e00ff */
[----:B------:R-:W-:Y:S02]  /*2470*/  IADD3 R3, R3, R0, RZ ;  /* 0x0000000003037210 */ /* 0x000fe40007ffe0ff */
[----:B--2---:R-:W-:Y:S02]  /*2480*/  IADD3 R12, R4, R18, RZ ;  /* 0x00000012040c7210 */ /* 0x004fe40007ffe0ff */
[----:B------:R-:W1:Y:S02]  /*2490*/  S2R R4, SR_TID.X ;  /* 0x0000000000047919 */ /* 0x000e640000002100 */
[----:B------:R-:W-:Y:S01]  /*24a0*/  MOV R0, R12 ;  /* 0x0000000c00007202 */ /* 0x000fe20000000f00 */
[----:B------:R-:W-:Y:S01]  /*24b0*/  @P4 IMAD.HI.U32 R6, R12, c[0x0][0x2c8], RZ ;  /* 0x0000b2000c064a27 */ /* 0x000fe200078e00ff */
[----:B---3--:R-:W-:-:S04]  /*24c0*/  MOV R20, R8 ;  /* 0x0000000800147202 */ /* 0x008fc80000000f00 */
[----:B------:R-:W-:Y:S02]  /*24d0*/  @P4 SHF.R.U32.HI R0, RZ, c[0x0][0x2cc], R6 ;  /* 0x0000b300ff004a19 */ /* 0x000fe40000011606 */
[----:B------:R-:W-:Y:S02]  /*24e0*/  SEL R6, R13, RZ, !P1 ;  /* 0x000000ff0d067207 */ /* 0x000fe40004800000 */
[----:B------:R-:W-:-:S05]  /*24f0*/  SHF.R.S32.HI R21, RZ, 0x1f, R20 ;  /* 0x0000001fff157819 */ /* 0x000fca0000011414 */
[----:B------:R4:W-:Y:S01]  /*2500*/  STL [R1+0x34], R21 ;  /* 0x0000341501007387 */ /* 0x0009e20000100800 */
[----:B-1----:R-:W-:-:S04]  /*2510*/  SHF.R.S32.HI R17, RZ, 0x1f, R4 ;  /* 0x0000001fff117819 */ /* 0x002fc80000011404 */
[----:B------:R-:W-:Y:S01]  /*2520*/  LEA.HI R17, R17, R4, RZ, 0x3 ;  /* 0x0000000411117211 */ /* 0x000fe200078f18ff */
[C---:B------:R-:W-:Y:S01]  /*2530*/  IMAD.WIDE.U32 R4, R22.reuse, c[0x0][0x1b8], R2 ;  /* 0x00006e0016047a25 */ /* 0x040fe200078e0002 */
[----:B------:R-:W-:Y:S02]  /*2540*/  SEL R3, R23, RZ, !P1 ;  /* 0x000000ff17037207 */ /* 0x000fe40004800000 */
[----:B------:R-:W-:Y:S01]  /*2550*/  SHF.R.S32.HI R17, RZ, 0x3, R17 ;  /* 0x00000003ff117819 */ /* 0x000fe20000011411 */
[----:B------:R-:W-:-:S03]  /*2560*/  IMAD R5, R22, c[0x0][0x1bc], R5 ;  /* 0x00006f0016057a24 */ /* 0x000fc600078e0205 */
[----:B------:R-:W-:-:S04]  /*2570*/  IADD3 R2, P2, R17, R14, RZ ;  /* 0x0000000e11027210 */ /* 0x000fc80007f5e0ff */
[----:B------:R-:W-:Y:S01]  /*2580*/  LEA.HI.X.SX32 R10, R17, R7, 0x1, P2 ;  /* 0x00000007110a7211 */ /* 0x000fe200010f0eff */
[----:B------:R-:W-:Y:S01]  /*2590*/  IMAD R7, R6, c[0x0][0x1c0], RZ ;  /* 0x0000700006077a24 */ /* 0x000fe200078e02ff */
[----:B------:R-:W-:Y:S01]  /*25a0*/  ISETP.GE.AND P2, PT, R20, c[0x0][0x198], PT ;  /* 0x0000660014007a0c */ /* 0x000fe20003f46270 */
[----:B------:R-:W-:-:S04]  /*25b0*/  IMAD.WIDE.U32 R8, R2, c[0x0][0x1e0], R20 ;  /* 0x0000780002087a25 */ /* 0x000fc800078e0014 */
[----:B------:R-:W-:Y:S02]  /*25c0*/  IMAD R6, R10, c[0x0][0x1e0], RZ ;  /* 0x000078000a067a24 */ /* 0x000fe400078e02ff */
[C---:B------:R-:W-:Y:S02]  /*25d0*/  IMAD R11, R3.reuse, c[0x0][0x1c4], R7 ;  /* 0x00007100030b7a24 */ /* 0x040fe400078e0207 */
[----:B------:R-:W-:Y:S02]  /*25e0*/  IMAD R14, R2, c[0x0][0x1e4], R6 ;  /* 0x00007900020e7a24 */ /* 0x000fe400078e0206 */
[----:B------:R-:W-:Y:S01]  /*25f0*/  IMAD.WIDE.U32 R6, R3, c[0x0][0x1c0], R4 ;  /* 0x0000700003067a25 */ /* 0x000fe200078e0004 */
[----:B------:R-:W-:-:S03]  /*2600*/  SHF.R.S32.HI R4, RZ, 0x1f, R0 ;  /* 0x0000001fff047819 */ /* 0x000fc60000011400 */
[----:B------:R-:W-:Y:S01]  /*2610*/  IMAD R16, R10, c[0x0][0x208], RZ ;  /* 0x000082000a107a24 */ /* 0x000fe200078e02ff */
[----:B------:R-:W-:Y:S01]  /*2620*/  IADD3 R3, R7, R11, RZ ;  /* 0x0000000b07037210 */ /* 0x000fe20007ffe0ff */
[----:B------:R-:W-:Y:S02]  /*2630*/  IMAD.IADD R5, R9, 0x1, R14 ;  /* 0x0000000109057824 */ /* 0x000fe400078e020e */
[----:B------:R-:W-:-:S04]  /*2640*/  IMAD.WIDE.U32 R10, R2, c[0x0][0x208], R20 ;  /* 0x00008200020a7a25 */ /* 0x000fc800078e0014 */
[----:B------:R-:W-:Y:S01]  /*2650*/  IMAD R9, R2, c[0x0][0x20c], R16 ;  /* 0x0000830002097a24 */ /* 0x000fe200078e0210 */
[----:B------:R-:W-:Y:S01]  /*2660*/  MOV R2, R6 ;  /* 0x0000000600027202 */ /* 0x000fe20000000f00 */
[----:B------:R-:W-:Y:S01]  /*2670*/  IMAD R7, R4, c[0x0][0x1b0], RZ ;  /* 0x00006c0004077a24 */ /* 0x000fe200078e02ff */
[----:B------:R-:W-:Y:S01]  /*2680*/  MOV R4, R8 ;  /* 0x0000000800047202 */ /* 0x000fe20000000f00 */
[----:B------:R-:W-:Y:S02]  /*2690*/  IMAD.MOV R8, RZ, RZ, -R0 ;  /* 0x000000ffff087224 */ /* 0x000fe400078e0a00 */
[C---:B------:R-:W-:Y:S02]  /*26a0*/  IMAD R14, R0.reuse, c[0x0][0x1b4], R7 ;  /* 0x00006d00000e7a24 */ /* 0x040fe400078e0207 */
[----:B------:R-:W-:-:S04]  /*26b0*/  IMAD.WIDE.U32 R6, R0, c[0x0][0x1b0], R2 ;  /* 0x00006c0000067a25 */ /* 0x000fc800078e0002 */
[----:B------:R-:W-:Y:S01]  /*26c0*/  IMAD.WIDE.U32 R2, R22, c[0x0][0x1e8], R4 ;  /* 0x00007a0016027a25 */ /* 0x000fe200078e0004 */
[----:B------:R-:W-:Y:S02]  /*26d0*/  IADD3 R5, R11, R9, RZ ;  /* 0x000000090b057210 */ /* 0x000fe40007ffe0ff */
[----:B------:R-:W-:Y:S01]  /*26e0*/  MOV R4, R10 ;  /* 0x0000000a00047202 */ /* 0x000fe20000000f00 */
[----:B------:R-:W-:Y:S02]  /*26f0*/  IMAD R0, R8, c[0x0][0x2c4], R12 ;  /* 0x0000b10008007a24 */ /* 0x000fe400078e020c */
[C---:B------:R-:W-:Y:S01]  /*2700*/  IMAD R9, R22.reuse, c[0x0][0x1ec], R3 ;  /* 0x00007b0016097a24 */ /* 0x040fe200078e0203 */
[----:B------:R-:W-:Y:S01]  /*2710*/  IADD3 R3, R7, R14, RZ ;  /* 0x0000000e07037210 */ /* 0x000fe20007ffe0ff */
[----:B------:R-:W-:Y:S01]  /*2720*/  IMAD.MOV.U32 R8, RZ, RZ, R2 ;  /* 0x000000ffff087224 */ /* 0x000fe200078e0002 */
[----:B-----5:R-:W-:Y:S01]  /*2730*/  @P3 SHF.R.S32.HI R7, RZ, 0x1f, R15 ;  /* 0x0000001fff073819 */ /* 0x020fe2000001140f */
[----:B------:R-:W-:Y:S01]  /*2740*/  IMAD.WIDE.U32 R4, R22, c[0x0][0x210], R4 ;  /* 0x0000840016047a25 */ /* 0x000fe200078e0004 */
[----:B------:R-:W-:-:S02]  /*2750*/  SHF.R.S32.HI R10, RZ, 0x1f, R0 ;  /* 0x0000001fff0a7819 */ /* 0x000fc40000011400 */
[----:B------:R-:W-:Y:S01]  /*2760*/  @!P3 MOV R7, R13 ;  /* 0x0000000d0007b202 */ /* 0x000fe20000000f00 */
[----:B------:R-:W-:Y:S01]  /*2770*/  IMAD R5, R22, c[0x0][0x214], R5 ;  /* 0x0000850016057a24 */ /* 0x000fe200078e0205 */
[----:B------:R-:W-:Y:S01]  /*2780*/  MOV R2, R6 ;  /* 0x0000000600027202 */ /* 0x000fe20000000f00 */
[----:B------:R-:W-:Y:S01]  /*2790*/  IMAD R10, R10, c[0x0][0x1a8], RZ ;  /* 0x00006a000a0a7a24 */ /* 0x000fe200078e02ff */
[----:B------:R-:W-:Y:S02]  /*27a0*/  SEL R6, R7, RZ, !P0 ;  /* 0x000000ff07067207 */ /* 0x000fe40004000000 */
[----:B------:R-:W-:Y:S01]  /*27b0*/  @!P3 MOV R15, R23 ;  /* 0x00000017000fb202 */ /* 0x000fe20000000f00 */
[C---:B------:R-:W-:Y:S02]  /*27c0*/  IMAD R7, R0.reuse, c[0x0][0x1ac], R10 ;  /* 0x00006b0000077a24 */ /* 0x040fe400078e020a */
[----:B------:R-:W-:Y:S01]  /*27d0*/  IMAD.WIDE.U32 R2, R0, c[0x0][0x1a8], R2 ;  /* 0x00006a0000027a25 */ /* 0x000fe200078e0002 */
[----:B------:R-:W-:-:S03]  /*27e0*/  SEL R0, R15, RZ, !P0 ;  /* 0x000000ff0f007207 */ /* 0x000fc60004000000 */
[C---:B------:R-:W-:Y:S02]  /*27f0*/  IMAD R11, R6.reuse, c[0x0][0x1f0], RZ ;  /* 0x00007c00060b7a24 */ /* 0x040fe400078e02ff */
[----:B------:R-:W-:Y:S02]  /*2800*/  IMAD R6, R6, c[0x0][0x218], RZ ;  /* 0x0000860006067a24 */ /* 0x000fe400078e02ff */
[----:B------:R-:W-:Y:S01]  /*2810*/  IMAD.IADD R3, R3, 0x1, R7 ;  /* 0x0000000103037824 */ /* 0x000fe200078e0207 */
[----:B------:R-:W-:Y:S01]  /*2820*/  LEA R7, P0, R2, c[0x0][0x160], 0x1 ;  /* 0x0000580002077a11 */ /* 0x000fe200078008ff */
[C---:B------:R-:W-:Y:S02]  /*2830*/  IMAD R10, R0.reuse, c[0x0][0x21c], R6 ;  /* 0x00008700000a7a24 */ /* 0x040fe400078e0206 */
[----:B------:R-:W-:Y:S01]  /*2840*/  IMAD.WIDE.U32 R4, R0, c[0x0][0x218], R4 ;  /* 0x0000860000047a25 */ /* 0x000fe200078e0004 */
[----:B------:R-:W-:-:S03]  /*2850*/  LEA.HI.X R6, R2, c[0x0][0x164], R3, 0x1, P0 ;  /* 0x0000590002067a11 */ /* 0x000fc600000f0c03 */
[C---:B------:R-:W-:Y:S01]  /*2860*/  IMAD R11, R0.reuse, c[0x0][0x1f4], R11 ;  /* 0x00007d00000b7a24 */ /* 0x040fe200078e020b */
[----:B------:R-:W-:Y:S01]  /*2870*/  IADD3 R2, R5, R10, RZ ;  /* 0x0000000a05027210 */ /* 0x000fe20007ffe0ff */
[----:B------:R-:W-:Y:S01]  /*2880*/  IMAD.WIDE.U32 R8, R0, c[0x0][0x1f0], R8 ;  /* 0x00007c0000087a25 */ /* 0x000fe200078e0008 */
[----:B------:R-:W-:-:S04]  /*2890*/  IADD3 R0, R17, R18, RZ ;  /* 0x0000001211007210 */ /* 0x000fc80007ffe0ff */
[----:B------:R-:W-:Y:S01]  /*28a0*/  IADD3 R3, R9, R11, RZ ;  /* 0x0000000b09037210 */ /* 0x000fe20007ffe0ff */
[----:B------:R4:W-:Y:S04]  /*28b0*/  STL.64 [R1+0x38], R8 ;  /* 0x0000380801007387 */ /* 0x0009e80000100a00 */
[----:B------:R4:W-:Y:S04]  /*28c0*/  STL.64 [R1+0x40], R4 ;  /* 0x0000400401007387 */ /* 0x0009e80000100a00 */
[----:B------:R4:W-:Y:S04]  /*28d0*/  STL [R1+0x48], R2 ;  /* 0x0000480201007387 */ /* 0x0009e80000100800 */
[----:B------:R4:W-:Y:S01]  /*28e0*/  STL [R1+0x28], R3 ;  /* 0x0000280301007387 */ /* 0x0009e20000100800 */
[----:B------:R-:W-:Y:S05]  /*28f0*/  BRA.DIV ~URZ, `(.L_x_1199) ;  /* 0x000117827f007947 */ /* 0x000fea000b800000 */
[----:B----4-:R1:W2:Y:S02]  /*2900*/  SHFL.IDX PT, R8, R6, RZ, 0x181f ;  /* 0x00181fff06087589 */ /* 0x0102a400000e0000 */
.L_x_1305:
[----:B------:R-:W-:Y:S05]  /*2910*/  BRA.DIV ~URZ, `(.L_x_1200) ;  /* 0x000117d27f007947 */ /* 0x000fea000b800000 */
[----:B------:R3:W4:Y:S02]  /*2920*/  SHFL.IDX PT, R2, R7, RZ, 0x181f ;  /* 0x00181fff07027589 */ /* 0x00072400000e0000 */
.L_x_1306:
[----:B------:R-:W5:Y:S01]  /*2930*/  LDL R3, [R1+0xc] ;  /* 0x00000c0001037983 */ /* 0x000f620000100800 */
[----:B------:R-:W-:Y:S01]  /*2940*/  BSSY B0, `(.L_x_1201) ;  /* 0x000000b000007945 */ /* 0x000fe20003800000 */
[----:B-----5:R-:W-:-:S05]  /*2950*/  IMAD R4, R3, c[0x0][0x2c4], RZ ;  /* 0x0000b10003047a24 */ /* 0x020fca00078e02ff */
        /* <DEDUP_REMOVED lines=9> */
.L_x_1202:
[----:B------:R-:W-:Y:S05]  /*29f0*/  BSYNC B0 ;  /* 0x0000000000007941 */ /* 0x000fea0003800000 */
.L_x_1201:
[----:B------:R-:W-:Y:S05]  /*2a00*/  BRA.DIV ~URZ, `(.L_x_1203) ;  /* 0x000117527f007947 */ /* 0x000fea000b800000 */
[----:B--2---:R2:W1:Y:S04]  /*2a10*/  SHFL.IDX PT, R8, R6, 0x1, 0x181f ;  /* 0x00381f0006087f89 */ /* 0x00446800000e0000 */
[----:B----4-:R2:W4:Y:S02]  /*2a20*/  SHFL.IDX PT, R2, R7, 0x1, 0x181f ;  /* 0x00381f0007027f89 */ /* 0x01052400000e0000 */
.L_x_1307:
        /* <DEDUP_REMOVED lines=11> */
.L_x_1205:
[----:B------:R-:W-:Y:S05]  /*2ae0*/  BSYNC B0 ;  /* 0x0000000000007941 */ /* 0x000fea0003800000 */
.L_x_1204:
[----:B------:R-:W-:Y:S05]  /*2af0*/  BRA.DIV ~URZ, `(.L_x_1206) ;  /* 0x000117327f007947 */ /* 0x000fea000b800000 */
[----:B-1----:R1:W2:Y:S02]  /*2b00*/  SHFL.IDX PT, R8, R6, 0x2, 0x181f ;  /* 0x00581f0006087f89 */ /* 0x0022a400000e0000 */
.L_x_1308:
[----:B------:R-:W-:Y:S05]  /*2b10*/  BRA.DIV ~URZ, `(.L_x_1207) ;  /* 0x000117827f007947 */ /* 0x000fea000b800000 */
[----:B----4-:R4:W1:Y:S02]  /*2b20*/  SHFL.IDX PT, R2, R7, 0x2, 0x181f ;  /* 0x00581f0007027f89 */ /* 0x01086400000e0000 */
.L_x_1309:
        /* <DEDUP_REMOVED lines=11> */
.L_x_1209:
[----:B------:R-:W-:Y:S05]  /*2be0*/  BSYNC B0 ;  /* 0x0000000000007941 */ /* 0x000fea0003800000 */
.L_x_1208:
[----:B------:R-:W-:Y:S05]  /*2bf0*/  BRA.DIV ~URZ, `(.L_x_1210) ;  /* 0x000117127f007947 */ /* 0x000fea000b800000 */
[----:B--2---:R2:W3:Y:S04]  /*2c00*/  SHFL.IDX PT, R8, R6, 0x3, 0x181f ;  /* 0x00781f0006087f89 */ /* 0x0044e800000e0000 */
[----:B-1----:R2:W1:Y:S02]  /*2c10*/  SHFL.IDX PT, R2, R7, 0x3, 0x181f ;  /* 0x00781f0007027f89 */ /* 0x00246400000e0000 */
.L_x_1310:
        /* <DEDUP_REMOVED lines=11> */
.L_x_1212:
[----:B------:R-:W-:Y:S05]  /*2cd0*/  BSYNC B0 ;  /* 0x0000000000007941 */ /* 0x000fea0003800000 */
.L_x_1211:
[----:B------:R-:W-:Y:S05]  /*2ce0*/  BRA.DIV ~URZ, `(.L_x_1213) ;  /* 0x000116f27f007947 */ /* 0x000fea000b800000 */
[----:B---3--:R3:W2:Y:S02]  /*2cf0*/  SHFL.IDX PT, R8, R6, 0x4, 0x181f ;  /* 0x00981f0006087f89 */ /* 0x0086a400000e0000 */
.L_x_1311:
[----:B------:R-:W-:Y:S05]  /*2d00*/  BRA.DIV ~URZ, `(.L_x_1214) ;  /* 0x000117427f007947 */ /* 0x000fea000b800000 */
[----:B-1----:R1:W3:Y:S02]  /*2d10*/  SHFL.IDX PT, R2, R7, 0x4, 0x181f ;  /* 0x00981f0007027f89 */ /* 0x0022e400000e0000 */
.L_x_1312:
        /* <DEDUP_REMOVED lines=11> */
.L_x_1216:
[----:B------:R-:W-:Y:S05]  /*2dd0*/  BSYNC B0 ;  /* 0x0000000000007941 */ /* 0x000fea0003800000 */
.L_x_1215:
[----:B------:R-:W-:Y:S05]  /*2de0*/  BRA.DIV ~URZ, `(.L_x_1217) ;  /* 0x000116d27f007947 */ /* 0x000fea000b800000 */
[----:B--2---:R2:W1:Y:S04]  /*2df0*/  SHFL.IDX PT, R8, R6, 0x5, 0x181f ;  /* 0x00b81f0006087f89 */ /* 0x00446800000e0000 */
[----:B---3--:R2:W3:Y:S02]  /*2e00*/  SHFL.IDX PT, R2, R7, 0x5, 0x181f ;  /* 0x00b81f0007027f89 */ /* 0x0084e400000e0000 */
.L_x_1313:
        /* <DEDUP_REMOVED lines=11> */
.L_x_1219:
[----:B------:R-:W-:Y:S05]  /*2ec0*/  BSYNC B0 ;  /* 0x0000000000007941 */ /* 0x000fea0003800000 */
.L_x_1218:
[----:B------:R-:W-:Y:S05]  /*2ed0*/  BRA.DIV ~URZ, `(.L_x_1220) ;  /* 0x000116b27f007947 */ /* 0x000fea000b800000 */
[----:B-1----:R1:W2:Y:S02]  /*2ee0*/  SHFL.IDX PT, R8, R6, 0x6, 0x181f ;  /* 0x00d81f0006087f89 */ /* 0x0022a400000e0000 */
.L_x_1314:
[----:B------:R-:W-:Y:S05]  /*2ef0*/  BRA.DIV ~URZ, `(.L_x_1221) ;  /* 0x000117027f007947 */ /* 0x000fea000b800000 */
[----:B---3--:R3:W1:Y:S02]  /*2f00*/  SHFL.IDX PT, R2, R7, 0x6, 0x181f ;  /* 0x00d81f0007027f89 */ /* 0x00866400000e0000 */
.L_x_1315:
        /* <DEDUP_REMOVED lines=11> */
.L_x_1223:
[----:B------:R-:W-:Y:S05]  /*2fc0*/  BSYNC B0 ;  /* 0x0000000000007941 */ /* 0x000fea0003800000 */
.L_x_1222:
[----:B------:R-:W-:Y:S05]  /*2fd0*/  BRA.DIV ~URZ, `(.L_x_1224) ;  /* 0x000116927f007947 */ /* 0x000fea000b800000 */
[----:B-12---:R-:W1:Y:S04]  /*2fe0*/  SHFL.IDX PT, R6, R6, 0x7, 0x181f ;  /* 0x00f81f0006067f89 */ /* 0x006e6800000e0000 */
[----:B------:R2:W3:Y:S02]  /*2ff0*/  SHFL.IDX PT, R2, R7, 0x7, 0x181f ;  /* 0x00f81f0007027f89 */ /* 0x0004e400000e0000 */
.L_x_1316:
        /* <DEDUP_REMOVED lines=13> */
[----:B------:R-:W5:Y:S04]  /*30d0*/  LDL R5, [R1+0x28] ;  /* 0x0000280001057983 */ /* 0x000f680000100800 */
[----:B--2---:R-:W2:Y:S04]  /*30e0*/  LDL.64 R8, [R1+0x38] ;  /* 0x0000380001087983 */ /* 0x004ea80000100a00 */
[----:B----4-:R-:W4:Y:S04]  /*30f0*/  LDL R18, [R1+0x48] ;  /* 0x0000480001127983 */ /* 0x010f280000100800 */
[----:B------:R-:W4:Y:S04]  /*3100*/  LDL.64 R16, [R1+0x40] ;  /* 0x0000400001107983 */ /* 0x000f280000100a00 */
        /* <DEDUP_REMOVED lines=10> */
[----:B------:R-:W4:Y:S01]  /*31b0*/  LDL R249, [R1+0x24] ;  /* 0x0000240001f97983 */ /* 0x000f220000100800 */
[----:B------:R-:W-:-:S04]  /*31c0*/  SHF.R.S32.HI R7, RZ, 0x1f, R10 ;  /* 0x0000001fff077819 */ /* 0x000fc8000001140a */
[----:B------:R-:W-:-:S04]  /*31d0*/  LEA.HI R7, R7, R10, RZ, 0x3 ;  /* 0x0000000a07077211 */ /* 0x000fc800078f18ff */
[----:B------:R-:W-:Y:S01]  /*31e0*/  SHF.R.S32.HI R7, RZ, 0x3, R7 ;  /* 0x00000003ff077819 */ /* 0x000fe20000011407 */
[----:B------:R-:W-:-:S05]  /*31f0*/  IMAD R0, R84, c[0x0][0x1e4], R0 ;  /* 0x0000790054007a24 */ /* 0x000fca00078e0200 */
[----:B------:R-:W-:-:S05]  /*3200*/  IADD3 R0, R3, R0, RZ ;  /* 0x0000000003007210 */ /* 0x000fca0007ffe0ff */
[----:B------:R-:W-:Y:S01]  /*3210*/  IMAD R0, R0, 0x50, RZ ;  /* 0x0000005000007824 */ /* 0x000fe200078e02ff */
[----:B------:R-:W-:Y:S02]  /*3220*/  USHF.L.U32 UR7, UR4, 0x5, URZ ;  /* 0x0000000504077899 */ /* 0x000fe4000800063f */
[----:B------:R-:W-:Y:S01]  /*3230*/  USHF.L.U64.HI UR5, UR4, UR6, UR5 ;  /* 0x0000000604057299 */ /* 0x000fe20008010205 */
[----:B------:R-:W-:Y:S01]  /*3240*/  BAR.SYNC.DEFER_BLOCKING 0x0 ;  /* 0x0000000000007b1d */ /* 0x000fe20000010000 */
[----:B---3--:R-:W-:-:S04]  /*3250*/  IADD3 R12, R85, R250, -R7 ;  /* 0x000000fa550c7210 */ /* 0x008fc80007ffe807 */
[C---:B------:R-:W-:Y:S02]  /*3260*/  ISETP.GE.AND P5, PT, R12.reuse, 0x11, PT ;  /* 0x000000110c00780c */ /* 0x040fe40003fa6270 */
[----:B-----5:R-:W-:Y:S02]  /*3270*/  MOV R87, R5 ;  /* 0x0000000500577202 */ /* 0x020fe40000000f00 */
[----:B--2---:R-:W-:Y:S02]  /*3280*/  MOV R86, R8 ;  /* 0x0000000800567202 */ /* 0x004fe40000000f00 */
[----:B------:R-:W-:-:S03]  /*3290*/  ISETP.GE.AND P1, PT, R12, 0x1, PT ;  /* 0x000000010c00780c */ /* 0x000fc60003f26270 */
[----:B------:R-:W-:Y:S01]  /*32a0*/  IMAD.WIDE.U32 R2, R2, 0x50, R86 ;  /* 0x0000005002027825 */ /* 0x000fe200078e0056 */
[----:B------:R-:W-:-:S04]  /*32b0*/  ISETP.GE.AND P3, PT, R12, 0x21, PT ;  /* 0x000000210c00780c */ /* 0x000fc80003f66270 */
[----:B------:R-:W-:Y:S02]  /*32c0*/  IADD3 R3, R3, R0, RZ ;  /* 0x0000000003037210 */ /* 0x000fe40007ffe0ff */
[----:B------:R-:W-:-:S03]  /*32d0*/  @P5 LEA R0, P2, R142, R2, 0x4 ;  /* 0x000000028e005211 */ /* 0x000fc600078420ff */
[----:B------:R-:W-:Y:S02]  /*32e0*/  @P1 LEA R4, P0, R2, c[0x0][0x1c8], 0x1 ;  /* 0x0000720002041a11 */ /* 0x000fe400078008ff */
[----:B------:R-:W-:Y:S02]  /*32f0*/  @P5 LEA.HI.X R6, R142, R3, R148, 0x4, P2 ;  /* 0x000000038e065211 */ /* 0x000fe400010f2494 */
[----:B------:R-:W-:Y:S01]  /*3300*/  ISETP.GE.AND P2, PT, R12, 0x31, PT ;  /* 0x000000310c00780c */ /* 0x000fe20003f46270 */
[----:B------:R-:W-:Y:S01]  /*3310*/  IMAD.WIDE.U32 R8, R142, 0x20, RZ ;  /* 0x000000208e087825 */ /* 0x000fe200078e00ff */
[----:B------:R-:W-:Y:S02]  /*3320*/  @P1 LEA.HI.X R5, R2, c[0x0][0x1cc], R3, 0x1, P0 ;  /* 0x0000730002051a11 */ /* 0x000fe400000f0c03 */
[----:B------:R-:W-:-:S03]  /*3330*/  @P5 LEA R10, P0, R0, c[0x0][0x1c8], 0x1 ;  /* 0x00007200000a5a11 */ /* 0x000fc600078008ff */
[----:B------:R-:W-:Y:S01]  /*3340*/  @!PT LDS RZ, [RZ] ;  /* 0x00000000fffff984 */ /* 0x000fe20000000800 */
[----:B------:R-:W-:Y:S01]  /*3350*/  @!PT LDS RZ, [RZ] ;  /* 0x00000000fffff984 */ /* 0x000fe20000000800 */
[----:B------:R-:W-:Y:S01]  /*3360*/  @!PT LDS RZ, [RZ] ;  /* 0x00000000fffff984 */ /* 0x000fe20000000800 */
[----:B------:R1:W-:Y:S01]  /*3370*/  @P1 LDGSTS.E.BYPASS.LTC128B.128 [R213+0x2900], [R4.64], !P6 ;  /* 0x0290000004d51fae */ /* 0x0003e2000f101d48 */
[----:B------:R-:W-:Y:S02]  /*3380*/  @P5 LEA.HI.X R11, R0, c[0x0][0x1cc], R6, 0x1, P0 ;  /* 0x00007300000b5a11 */ /* 0x000fe400000f0c06 */
[----:B------:R-:W-:Y:S02]  /*3390*/  SHF.L.U32 R6, R148, 0x5, RZ ;  /* 0x0000000594067819 */ /* 0x000fe400000006ff */
[----:B------:R-:W-:Y:S01]  /*33a0*/  @P3 IADD3 R0, P0, R2, R8, RZ ;  /* 0x0000000802003210 */ /* 0x000fe20007f1e0ff */
[----:B------:R-:W-:Y:S01]  /*33b0*/  @P2 IMAD R7, R148, 0x30, RZ ;  /* 0x0000003094072824 */ /* 0x000fe200078e02ff */
[----:B------:R-:W-:Y:S01]  /*33c0*/  ISETP.GE.AND P1, PT, R12, 0x41, PT ;  /* 0x000000410c00780c */ /* 0x000fe20003f26270 */
[----:B------:R2:W-:Y:S01]  /*33d0*/  @P5 LDGSTS.E.BYPASS.LTC128B.128 [R213+0x3100], [R10.64], !P6 ;  /* 0x031000000ad55fae */ /* 0x0005e2000f101d48 */
        /* <DEDUP_REMOVED lines=15> */
[----:B------:R-:W-:Y:S01]  /*34d0*/  IMAD R0, R13, c[0x0][0x208], RZ ;  /* 0x000082000d007a24 */ /* 0x000fe200078e02ff */
[----:B------:R-:W-:-:S04]  /*34e0*/  DEPBAR.LE SB0, 0x1 ;  /* 0x000080400000791a */ /* 0x000fc80000000000 */
[----:B------:R-:W-:-:S04]  /*34f0*/  DEPBAR.LE SB0, 0x0 ;  /* 0x000080000000791a */ /* 0x000fc80000000000 */
[----:B------:R-:W-:Y:S01]  /*3500*/  BAR.SYNC.DEFER_BLOCKING 0x0 ;  /* 0x0000000000007b1d */ /* 0x000fe20000010000 */
[----:B-----5:R-:W-:-:S04]  /*3510*/  IMAD.WIDE.U32 R2, R84, c[0x0][0x208], RZ ;  /* 0x0000820054027a25 */ /* 0x020fc800078e00ff */
[----:B------:R-:W-:Y:S01]  /*3520*/  IMAD R0, R84, c[0x0][0x20c], R0 ;  /* 0x0000830054007a24 */ /* 0x000fe200078e0200 */
[----:B----4-:R-:W-:Y:S02]  /*3530*/  MOV R4, R16 ;  /* 0x0000001000047202 */ /* 0x010fe40000000f00 */
[----:B------:R-:W-:Y:S02]  /*3540*/  MOV R5, R18 ;  /* 0x0000001200057202 */ /* 0x000fe40000000f00 */
[----:B------:R-:W-:-:S03]  /*3550*/  IADD3 R0, R3, R0, RZ ;  /* 0x0000000003007210 */ /* 0x000fc60007ffe0ff */
[----:B------:R-:W-:Y:S01]  /*3560*/  IMAD.WIDE.U32 R2, R2, 0x50, R4 ;  /* 0x0000005002027825 */ /* 0x000fe200078e0004 */
[----:B------:R-:W-:Y:S04]  /*3570*/  LDSM.16.M88.4 R32, [R203] ;  /* 0x00000000cb20783b */ /* 0x000fe80000000200 */
[----:B------:R-:W4:Y:S01]  /*3580*/  LDSM.16.M88.4 R44, [R196] ;  /* 0x00000000c42c783b */ /* 0x000f220000000200 */
[----:B------:R-:W-:Y:S01]  /*3590*/  IMAD R0, R0, 0x50, RZ ;  /* 0x0000005000007824 */ /* 0x000fe200078e02ff */
[----:B---3--:R-:W-:Y:S02]  /*35a0*/  LEA R8, P0, R2, c[0x0][0x1f8], 0x1 ;  /* 0x00007e0002087a11 */ /* 0x008fe400078008ff */
[----:B------:R-:W3:Y:S02]  /*35b0*/  LDSM.16.M88.4 R28, [R203+0x2000] ;  /* 0x00200000cb1c783b */ /* 0x000ee40000000200 */
[----:B------:R-:W-:-:S02]  /*35c0*/  IADD3 R0, R3, R0, RZ ;  /* 0x0000000003007210 */ /* 0x000fc40007ffe0ff */
[----:B-1----:R-:W-:Y:S01]  /*35d0*/  IADD3 R6, P1, R8, UR7, RZ ;  /* 0x0000000708067c10 */ /* 0x002fe2000ff3e0ff */
[----:B------:R-:W-:Y:S01]  /*35e0*/  LDSM.16.M88.4 R24, [R206] ;  /* 0x00000000ce18783b */ /* 0x000fe20000000200 */
[----:B------:R-:W-:Y:S02]  /*35f0*/  LEA.HI.X R9, R2, c[0x0][0x1fc], R0, 0x1, P0 ;  /* 0x00007f0002097a11 */ /* 0x000fe400000f0c00 */
[----:B------:R-:W-:Y:S01]  /*3600*/  IADD3 R4, P0, R6, UR7, RZ ;  /* 0x0000000706047c10 */ /* 0x000fe2000ff1e0ff */
[----:B------:R-:W1:Y:S01]  /*3610*/  LDSM.16.M88.4 R48, [R207] ;  /* 0x00000000cf30783b */ /* 0x000e620000000200 */
        /* <DEDUP_REMOVED lines=9> */
[C---:B------:R-:W-:Y:S02]  /*36b0*/  ISETP.LT.OR P3, PT, R12.reuse, 0x21, P1 ;  /* 0x000000210c00780c */ /* 0x040fe40000f61670 */
[----:B------:R-:W-:Y:S01]  /*36c0*/  IADD3.X R3, R5, UR5, RZ, P2, !PT ;  /* 0x0000000505037c10 */ /* 0x000fe200097fe4ff */
[----:B------:R-:W-:Y:S01]  /*36d0*/  LDSM.16.M88.4 R104, [R196+0x2000] ;  /* 0x00200000c468783b */ /* 0x000fe20000000200 */
[----:B------:R-:W-:-:S02]  /*36e0*/  ISETP.LT.OR P2, PT, R12, 0x31, P1 ;  /* 0x000000310c00780c */ /* 0x000fc40000f41670 */
[----:B------:R-:W-:Y:S01]  /*36f0*/  ISETP.LT.OR P1, PT, R12, 0x41, P1 ;  /* 0x000000410c00780c */ /* 0x000fe20000f21670 */
[----:B------:R-:W5:Y:S04]  /*3700*/  LDSM.16.M88.4 R20, [R206+0x2000] ;  /* 0x00200000ce14783b */ /* 0x000f680000000200 */
[----:B------:R-:W-:Y:S04]  /*3710*/  LDSM.16.M88.4 R80, [R211] ;  /* 0x00000000d350783b */ /* 0x000fe80000000200 */
[----:B------:R-:W-:Y:S01]  /*3720*/  LDSM.16.M88.4 R92, [R210] ;  /* 0x00000000d25c783b */ /* 0x000fe20000000200 */
[----:B----4-:R-:W-:Y:S03]  /*3730*/  HMMA.16816.F32 R12, R32, R44, RZ ;  /* 0x0000002c200c723c */ /* 0x010fe600000018ff */
        /* <DEDUP_REMOVED lines=9> */
[----:B----4-:R-:W-:-:S04]  /*37d0*/  IADD3 R8, P0, R2, UR7, RZ ;  /* 0x0000000702087c10 */ /* 0x010fc8000ff1e0ff */
[----:B------:R-:W-:-:S05]  /*37e0*/  IADD3.X R9, R3, UR5, RZ, P0, !PT ;  /* 0x0000000503097c10 */ /* 0x000fca00087fe4ff */
[----:B------:R2:W-:Y:S04]  /*37f0*/  LDGSTS.E.BYPASS.LTC128B.128 [R213+0x2100], [R8.64], !P1 ;  /* 0x0210000008d57fae */ /* 0x0005e8000c901d48 */
[----:B------:R-:W-:Y:S04]  /*3800*/  LDSM.16.M88.4 R36, [R202] ;  /* 0x00000000ca24783b */ /* 0x000fe80000000200 */
[----:B------:R-:W4:Y:S01]  /*3810*/  LDSM.16.M88.4 R16, [R204] ;  /* 0x00000000cc10783b */ /* 0x000f220000000200 */
[----:B---3--:R-:W-:Y:S03]  /*3820*/  HMMA.16816.F32 R52, R28, R44, RZ ;  /* 0x0000002c1c34723c */ /* 0x008fe600000018ff */
[----:B------:R-:W-:Y:S04]  /*3830*/  LDSM.16.M88.4 R40, [R199] ;  /* 0x00000000c728783b */ /* 0x000fe80000000200 */
[----:B-1----:R-:W-:Y:S01]  /*3840*/  LDSM.16.M88.4 R4, [R205+0x2000] ;  /* 0x00200000cd04783b */ /* 0x002fe20000000200 */
[----:B------:R-:W-:Y:S03]  /*3850*/  HMMA.16816.F32 R56, R24, R48, R12 ;  /* 0x000000301838723c */ /* 0x000fe6000000180c */
[----:B------:R-:W1:Y:S04]  /*3860*/  LDSM.16.M88.4 R12, [R204+0x2000] ;  /* 0x00200000cc0c783b */ /* 0x000e680000000200 */
[----:B------:R-:W0:Y:S04]  /*3870*/  LDGDEPBAR ;  /* 0x00000000000079af */ /* 0x000e280000000000 */
[----:B--2---:R-:W2:Y:S01]  /*3880*/  LDSM.16.M88.4 R8, [R205] ;  /* 0x00000000cd08783b */ /* 0x004ea20000000200 */
[----:B------:R-:W-:Y:S08]  /*3890*/  HMMA.16816.F32 R64, R32, R46, RZ ;  /* 0x0000002e2040723c */ /* 0x000ff000000018ff */
[----:B-----5:R-:W-:Y:S08]  /*38a0*/  HMMA.16816.F32 R52, R20, R48, R52 ;  /* 0x000000301434723c */ /* 0x020ff00000001834 */
[----:B----4-:R-:W-:Y:S08]  /*38b0*/  HMMA.16816.F32 R60, R16, R36, R56 ;  /* 0x00000024103c723c */ /* 0x010ff00000001838 */
        /* <DEDUP_REMOVED lines=276> */
.L_x_1226:
[----:B--234-:R-:W-:Y:S05]  /*4a00*/  BSYNC B0 ;  /* 0x0000000000007941 */ /* 0x01cfea0003800000 */
.L_x_1225:
[----:B------:R-:W2:Y:S04]  /*4a10*/  LDL R248, [R1+0x5c] ;  /* 0x00005c0001f87983 */ /* 0x000ea80000100800 */
[----:B------:R-:W2:Y:S04]  /*4a20*/  LDL R247, [R1+0x88] ;  /* 0x0000880001f77983 */ /* 0x000ea80000100800 */
[----:B-1----:R-:W3:Y:S04]  /*4a30*/  LDL R5, [R1+0x4c] ;  /* 0x00004c0001057983 */ /* 0x002ee80000100800 */
[----:B------:R-:W4:Y:S04]  /*4a40*/  LDL R251, [R1+0xc] ;  /* 0x00000c0001fb7983 */ /* 0x000f280000100800 */
[----:B------:R-:W0:Y:S01]  /*4a50*/  LDGDEPBAR ;  /* 0x00000000000079af */ /* 0x000e220000000000 */
[----:B--2---:R-:W-:-:S04]  /*4a60*/  IMAD.IADD R0, R247, 0x1, R248 ;  /* 0x00000001f7007824 */ /* 0x004fc800078e02f8 */
[----:B------:R-:W-:-:S05]  /*4a70*/  @P4 IMAD.HI.U32 R2, R0, c[0x0][0x2c8], RZ ;  /* 0x0000b20000024a27 */ /* 0x000fca00078e00ff */
[----:B------:R-:W-:-:S05]  /*4a80*/  @P4 SHF.R.U32.HI R0, RZ, c[0x0][0x2cc], R2 ;  /* 0x0000b300ff004a19 */ /* 0x000fca0000011602 */
[----:B------:R-:W1:Y:S04]  /*4a90*/  SHFL.IDX PT, R3, R0, RZ, 0x1c1f ;  /* 0x001c1fff00037589 */ /* 0x000e6800000e0000 */
[----:B------:R-:W2:Y:S01]  /*4aa0*/  SHFL.IDX PT, R4, R0, 0x1, 0x1c1f ;  /* 0x003c1f0000047f89 */ /* 0x000ea200000e0000 */
[----:B------:R-:W-:-:S03]  /*4ab0*/  IMAD.IADD R2, R250, 0x1, R85 ;  /* 0x00000001fa027824 */ /* 0x000fc600078e0255 */
[----:B------:R-:W5:Y:S04]  /*4ac0*/  SHFL.IDX PT, R6, R0, 0x2, 0x1c1f ;  /* 0x005c1f0000067f89 */ /* 0x000f6800000e0000 */
[----:B------:R3:W1:Y:S02]  /*4ad0*/  SHFL.IDX PT, R7, R0, 0x3, 0x1c1f ;  /* 0x007c1f0000077f89 */ /* 0x00066400000e0000 */
[----:B---3--:R-:W-:Y:S01]  /*4ae0*/  IADD3 R0, -R5, 0x1, R2 ;  /* 0x0000000105007810 */ /* 0x008fe20007ffe102 */
[----:B------:R-:W-:-:S04]  /*4af0*/  IMAD.IADD R5, R2, 0x1, -R5 ;  /* 0x0000000102057824 */ /* 0x000fc800078e0a05 */
[----:B----4-:R-:W-:-:S04]  /*4b00*/  IMAD.IADD R0, R0, 0x1, -R251 ;  /* 0x0000000100007824 */ /* 0x010fc800078e0afb */
[C---:B-1----:R-:W-:Y:S02]  /*4b10*/  IMAD.IADD R2, R0.reuse, 0x1, R3 ;  /* 0x0000000100027824 */ /* 0x042fe400078e0203 */
[----:B--2---:R-:W-:-:S03]  /*4b20*/  IMAD.IADD R3, R0, 0x1, R4 ;  /* 0x0000000100037824 */ /* 0x004fc600078e0204 */
[----:B------:R-:W-:-:S04]  /*4b30*/  IMNMX R4, R5, R2, PT ;  /* 0x0000000205047217 */ /* 0x000fc80003800200 */
[C---:B------:R-:W-:Y:S02]  /*4b40*/  ISETP.GT.AND P3, PT, R4.reuse, RZ, PT ;  /* 0x000000ff0400720c */ /* 0x040fe40003f64270 */
[----:B------:R-:W-:Y:S02]  /*4b50*/  ISETP.GT.AND P2, PT, R4, 0x8, PT ;  /* 0x000000080400780c */ /* 0x000fe40003f44270 */
[----:B------:R-:W-:Y:S02]  /*4b60*/  FSEL R14, R134, -INF , P3 ;  /* 0xff800000860e7808 */ /* 0x000fe40001800000 */
[C---:B------:R-:W-:Y:S02]  /*4b70*/  ISETP.GT.AND P5, PT, R4.reuse, 0x1, PT ;  /* 0x000000010400780c */ /* 0x040fe40003fa4270 */
[C---:B------:R-:W-:Y:S02]  /*4b80*/  ISETP.GT.AND P1, PT, R4.reuse, 0x9, PT ;  /* 0x000000090400780c */ /* 0x040fe40003f24270 */
[----:B------:R-:W-:-:S02]  /*4b90*/  ISETP.GT.AND P0, PT, R4, 0x10, PT ;  /* 0x000000100400780c */ /* 0x000fc40003f04270 */
[----:B------:R-:W-:Y:S02]  /*4ba0*/  ISETP.GT.AND P3, PT, R4, 0x11, PT ;  /* 0x000000110400780c */ /* 0x000fe40003f64270 */
[----:B------:R-:W-:Y:S02]  /*4bb0*/  FSEL R25, R120, -INF , P2 ;  /* 0xff80000078197808 */ /* 0x000fe40001000000 */
[----:B------:R-:W-:Y:S02]  /*4bc0*/  FSEL R24, R133, -INF , P5 ;  /* 0xff80000085187808 */ /* 0x000fe40002800000 */
[----:B------:R-:W-:Y:S02]  /*4bd0*/  ISETP.GT.AND P2, PT, R4, 0x19, PT ;  /* 0x000000190400780c */ /* 0x000fe40003f44270 */
[----:B------:R-:W-:Y:S02]  /*4be0*/  FSEL R32, R119, -INF , P1 ;  /* 0xff80000077207808 */ /* 0x000fe40000800000 */
[----:B------:R-:W-:-:S02]  /*4bf0*/  FSEL R96, R113, -INF , P0 ;  /* 0xff80000071607808 */ /* 0x000fc40000000000 */
[----:B------:R-:W-:Y:S02]  /*4c00*/  FSEL R97, R112, -INF , P3 ;  /* 0xff80000070617808 */ /* 0x000fe40001800000 */
[C---:B------:R-:W-:Y:S02]  /*4c10*/  ISETP.GT.AND P5, PT, R4.reuse, 0x18, PT ;  /* 0x000000180400780c */ /* 0x040fe40003fa4270 */
[C---:B------:R-:W-:Y:S02]  /*4c20*/  ISETP.GT.AND P1, PT, R4.reuse, 0x20, PT ;  /* 0x000000200400780c */ /* 0x040fe40003f24270 */
[C---:B------:R-:W-:Y:S02]  /*4c30*/  ISETP.GT.AND P0, PT, R4.reuse, 0x21, PT ;  /* 0x000000210400780c */ /* 0x040fe40003f04270 */
[----:B------:R-:W-:Y:S02]  /*4c40*/  ISETP.GT.AND P3, PT, R4, 0x28, PT ;  /* 0x000000280400780c */ /* 0x000fe40003f64270 */
[----:B------:R-:W-:-:S02]  /*4c50*/  FSEL R100, R80, -INF , P2 ;  /* 0xff80000050647808 */ /* 0x000fc40001000000 */
[----:B------:R-:W-:Y:S02]  /*4c60*/  FSEL R98, R81, -INF , P5 ;  /* 0xff80000051627808 */ /* 0x000fe40002800000 */
[----:B------:R-:W-:Y:S02]  /*4c70*/  ISETP.GT.AND P2, PT, R4, 0x30, PT ;  /* 0x000000300400780c */ /* 0x000fe40003f44270 */
[----:B------:R-:W-:Y:S02]  /*4c80*/  FSEL R130, R130, -INF , P1 ;  /* 0xff80000082827808 */ /* 0x000fe40000800000 */
[----:B------:R-:W-:Y:S02]  /*4c90*/  FSEL R139, R139, -INF , P0 ;  /* 0xff8000008b8b7808 */ /* 0x000fe40000000000 */
[----:B------:R-:W-:Y:S02]  /*4ca0*/  FSEL R140, R140, -INF , P3 ;  /* 0xff8000008c8c7808 */ /* 0x000fe40001800000 */
[----:B------:R-:W-:-:S02]  /*4cb0*/  ISETP.GT.AND P5, PT, R4, 0x29, PT ;  /* 0x000000290400780c */ /* 0x000fc40003fa4270 */
[C---:B------:R-:W-:Y:S02]  /*4cc0*/  ISETP.GT.AND P1, PT, R4.reuse, 0x31, PT ;  /* 0x000000310400780c */ /* 0x040fe40003f24270 */
[C---:B------:R-:W-:Y:S02]  /*4cd0*/  ISETP.GT.AND P0, PT, R4.reuse, 0x38, PT ;  /* 0x000000380400780c */ /* 0x040fe40003f04270 */
[----:B------:R-:W-:Y:S02]  /*4ce0*/  ISETP.GT.AND P3, PT, R4, 0x39, PT ;  /* 0x000000390400780c */ /* 0x000fe40003f64270 */
[----:B------:R-:W-:Y:S02]  /*4cf0*/  IMNMX R3, R5, R3, PT ;  /* 0x0000000305037217 */ /* 0x000fe40003800200 */
[----:B------:R-:W-:Y:S02]  /*4d00*/  FSEL R142, R71, -INF , P2 ;  /* 0xff800000478e7808 */ /* 0x000fe40001000000 */
[----:B------:R-:W-:-:S02]  /*4d10*/  FSEL R141, R141, -INF , P5 ;  /* 0xff8000008d8d7808 */ /* 0x000fc40002800000 */
[----:B------:R-:W-:Y:S02]  /*4d20*/  ISETP.GT.AND P2, PT, R4, 0x41, PT ;  /* 0x000000410400780c */ /* 0x000fe40003f44270 */
[----:B------:R-:W-:Y:S02]  /*4d30*/  FSEL R148, R70, -INF , P1 ;  /* 0xff80000046947808 */ /* 0x000fe40000800000 */
[----:B------:R-:W-:Y:S02]  /*4d40*/  FSEL R149, R57, -INF , P0 ;  /* 0xff80000039957808 */ /* 0x000fe40000000000 */
[----:B------:R-:W-:Y:S01]  /*4d50*/  FSEL R182, R56, -INF , P3 ;  /* 0xff80000038b67808 */ /* 0x000fe20001800000 */
[----:B-----5:R-:W-:Y:S01]  /*4d60*/  IMAD.IADD R6, R0, 0x1, R6 ;  /* 0x0000000100067824 */ /* 0x020fe200078e0206 */
[C---:B------:R-:W-:Y:S02]  /*4d70*/  ISETP.GT.AND P5, PT, R4.reuse, 0x40, PT ;  /* 0x000000400400780c */ /* 0x040fe40003fa4270 */
[----:B------:R-:W-:-:S02]  /*4d80*/  ISETP.GT.AND P1, PT, R4, 0x48, PT ;  /* 0x000000480400780c */ /* 0x000fc40003f24270 */
[----:B------:R-:W-:Y:S02]  /*4d90*/  ISETP.GT.AND P0, PT, R4, 0x49, PT ;  /* 0x000000490400780c */ /* 0x000fe40003f04270 */
[----:B------:R-:W-:Y:S02]  /*4da0*/  ISETP.GT.AND P3, PT, R3, RZ, PT ;  /* 0x000000ff0300720c */ /* 0x000fe40003f64270 */
        /* <DEDUP_REMOVED lines=10> */
[----:B------:R-:W-:Y:S02]  /*4e50*/  IMNMX R2, R5, R6, PT ;  /* 0x0000000605027217 */ /* 0x000fe40003800200 */
[----:B------:R-:W-:Y:S02]  /*4e60*/  FSEL R27, R143, -INF , P5 ;  /* 0xff8000008f1b7808 */ /* 0x000fe40002800000 */
[----:B------:R-:W-:Y:S02]  /*4e70*/  FSEL R33, R123, -INF , P2 ;  /* 0xff8000007b217808 */ /* 0x000fe40001000000 */
[----:B------:R-:W-:Y:S02]  /*4e80*/  FSEL R37, R122, -INF , P1 ;  /* 0xff8000007a257808 */ /* 0x000fe40000800000 */
[----:B------:R-:W-:Y:S02]  /*4e90*/  FSEL R99, R116, -INF , P0 ;  /* 0xff80000074637808 */ /* 0x000fe40000000000 */
[----:B------:R-:W-:-:S02]  /*4ea0*/  FSEL R110, R115, -INF , P3 ;  /* 0xff800000736e7808 */ /* 0x000fc40001800000 */
[C---:B------:R-:W-:Y:S02]  /*4eb0*/  ISETP.GT.AND P5, PT, R2.reuse, RZ, PT ;  /* 0x000000ff0200720c */ /* 0x040fe40003fa4270 */
[C---:B------:R-:W-:Y:S02]  /*4ec0*/  ISETP.GT.AND P2, PT, R2.reuse, 0x1, PT ;  /* 0x000000010200780c */ /* 0x040fe40003f44270 */
[C---:B------:R-:W-:Y:S02]  /*4ed0*/  ISETP.GT.AND P1, PT, R2.reuse, 0x8, PT ;  /* 0x000000080200780c */ /* 0x040fe40003f24270 */
[C---:B------:R-:W-:Y:S02]  /*4ee0*/  ISETP.GT.AND P0, PT, R2.reuse, 0x9, PT ;  /* 0x000000090200780c */ /* 0x040fe40003f04270 */
[----:B------:R-:W-:Y:S01]  /*4ef0*/  ISETP.GT.AND P3, PT, R2, 0x10, PT ;  /* 0x000000100200780c */ /* 0x000fe20003f64270 */
[----:B------:R-:W-:Y:S01]  /*4f00*/  IMAD.IADD R0, R0, 0x1, R7 ;  /* 0x0000000100007824 */ /* 0x000fe200078e0207 */
[----:B------:R-:W-:-:S02]  /*4f10*/  FSEL R12, R135, -INF , P5 ;  /* 0xff800000870c7808 */ /* 0x000fc40002800000 */
[----:B------:R-:W-:Y:S02]  /*4f20*/  FSEL R13, R127, -INF , P2 ;  /* 0xff8000007f0d7808 */ /* 0x000fe40001000000 */
[----:B------:R-:W-:Y:S02]  /*4f30*/  FSEL R17, R121, -INF , P1 ;  /* 0xff80000079117808 */ /* 0x000fe40000800000 */
[----:B------:R-:W-:Y:S02]  /*4f40*/  FSEL R18, R118, -INF , P0 ;  /* 0xff80000076127808 */ /* 0x000fe40000000000 */
[----:B------:R-:W-:Y:S02]  /*4f50*/  FSEL R38, R114, -INF , P3 ;  /* 0xff80000072267808 */ /* 0x000fe40001800000 */
[----:B------:R-:W-:Y:S02]  /*4f60*/  FMNMX.FTZ R4, R14, R24, !PT ;  /* 0x000000180e047209 */ /* 0x000fe40007810000 */
[----:B------:R-:W-:-:S02]  /*4f70*/  ISETP.GT.AND P5, PT, R2, 0x11, PT ;  /* 0x000000110200780c */ /* 0x000fc40003fa4270 */
[C---:B------:R-:W-:Y:S02]  /*4f80*/  ISETP.GT.AND P2, PT, R2.reuse, 0x18, PT ;  /* 0x000000180200780c */ /* 0x040fe40003f44270 */
[C---:B------:R-:W-:Y:S02]  /*4f90*/  ISETP.GT.AND P1, PT, R2.reuse, 0x19, PT ;  /* 0x000000190200780c */ /* 0x040fe40003f24270 */
[C---:B------:R-:W-:Y:S02]  /*4fa0*/  ISETP.GT.AND P0, PT, R2.reuse, 0x20, PT ;  /* 0x000000200200780c */ /* 0x040fe40003f04270 */
[----:B------:R-:W-:Y:S02]  /*4fb0*/  ISETP.GT.AND P3, PT, R2, 0x21, PT ;  /* 0x000000210200780c */ /* 0x000fe40003f64270 */
[----:B------:R-:W-:Y:S02]  /*4fc0*/  IMNMX R0, R5, R0, PT ;  /* 0x0000000005007217 */ /* 0x000fe40003800200 */
[----:B------:R-:W-:-:S02]  /*4fd0*/  FMNMX.FTZ R5, R12, R13, !PT ;  /* 0x0000000d0c057209 */ /* 0x000fc40007810000 */
[----:B------:R-:W-:Y:S02]  /*4fe0*/  FMNMX.FTZ R4, R25, R4, !PT ;  /* 0x0000000419047209 */ /* 0x000fe40007810000 */
[----:B------:R-:W-:Y:S02]  /*4ff0*/  FSEL R39, R92, -INF , P5 ;  /* 0xff8000005c277808 */ /* 0x000fe40002800000 */
[----:B------:R-:W-:Y:S02]  /*5000*/  FSEL R75, R82, -INF , P2 ;  /* 0xff800000524b7808 */ /* 0x000fe40001000000 */
[----:B------:R-:W-:Y:S02]  /*5010*/  FSEL R76, R76, -INF , P1 ;  /* 0xff8000004c4c7808 */ /* 0x000fe40000800000 */
[----:B------:R-:W-:Y:S02]  /*5020*/  FSEL R129, R129, -INF , P0 ;  /* 0xff80000081817808 */ /* 0x000fe40000000000 */
[----:B------:R-:W-:-:S02]  /*5030*/  FSEL R132, R132, -INF , P3 ;  /* 0xff80000084847808 */ /* 0x000fc40001800000 */
[C---:B------:R-:W-:Y:S02]  /*5040*/  ISETP.GT.AND P5, PT, R2.reuse, 0x28, PT ;  /* 0x000000280200780c */ /* 0x040fe40003fa4270 */
[C---:B------:R-:W-:Y:S02]  /*5050*/  ISETP.GT.AND P2, PT, R2.reuse, 0x29, PT ;  /* 0x000000290200780c */ /* 0x040fe40003f44270 */
[C---:B------:R-:W-:Y:S02]  /*5060*/  ISETP.GT.AND P1, PT, R2.reuse, 0x30, PT ;  /* 0x000000300200780c */ /* 0x040fe40003f24270 */
[C---:B------:R-:W-:Y:S02]  /*5070*/  ISETP.GT.AND P0, PT, R2.reuse, 0x31, PT ;  /* 0x000000310200780c */ /* 0x040fe40003f04270 */
[----:B------:R-:W-:Y:S02]  /*5080*/  ISETP.GT.AND P3, PT, R2, 0x38, PT ;  /* 0x000000380200780c */ /* 0x000fe40003f64270 */
        /* <DEDUP_REMOVED lines=31> */
[----:B------:R-:W-:Y:S02]  /*5280*/  FSEL R222, R19, -INF , P1 ;  /* 0xff80000013de7808 */ /* 0x000fe40000800000 */
[C---:B------:R-:W-:Y:S02]  /*5290*/  ISETP.GT.AND P2, PT, R0.reuse, RZ, PT ;  /* 0x000000ff0000720c */ /* 0x040fe40003f44270 */
[----:B------:R-:W-:Y:S02]  /*52a0*/  ISETP.GT.AND P1, PT, R0, 0x1, PT ;  /* 0x000000010000780c */ /* 0x000fe40003f24270 */
[----:B------:R-:W-:Y:S02]  /*52b0*/  FMNMX.FTZ R2, R150, R2, !PT ;  /* 0x0000000296027209 */ /* 0x000fe40007810000 */
[----:B------:R-:W-:Y:S02]  /*52c0*/  FMNMX.FTZ R4, R148, R4, !PT ;  /* 0x0000000494047209 */ /* 0x000fe40007810000 */
[----:B------:R-:W-:-:S02]  /*52d0*/  FSEL R223, R16, -INF , P0 ;  /* 0xff80000010df7808 */ /* 0x000fc40000000000 */
[----:B------:R-:W-:Y:S02]  /*52e0*/  ISETP.GT.AND P0, PT, R0, 0x8, PT ;  /* 0x000000080000780c */ /* 0x000fe40003f04270 */
[----:B------:R-:W-:Y:S02]  /*52f0*/  FSEL R10, R147, -INF , P2 ;  /* 0xff800000930a7808 */ /* 0x000fe40001000000 */
[----:B------:R-:W-:Y:S02]  /*5300*/  FSEL R9, R155, -INF , P1 ;  /* 0xff8000009b097808 */ /* 0x000fe40000800000 */
[----:B------:R-:W-:Y:S02]  /*5310*/  FMNMX.FTZ R2, R152, R2, !PT ;  /* 0x0000000298027209 */ /* 0x000fe40007810000 */
[----:B------:R-:W-:Y:S02]  /*5320*/  FMNMX.FTZ R4, R149, R4, !PT ;  /* 0x0000000495047209 */ /* 0x000fe40007810000 */
[----:B------:R-:W-:-:S02]  /*5330*/  FSEL R228, R15, -INF , P3 ;  /* 0xff8000000fe47808 */ /* 0x000fc40001800000 */
[----:B------:R-:W-:Y:S02]  /*5340*/  FSEL R154, R40, -INF , P5 ;  /* 0xff800000289a7808 */ /* 0x000fe40002800000 */
[----:B------:R-:W-:Y:S01]  /*5350*/  ISETP.GT.AND P3, PT, R0, 0x9, PT ;  /* 0x000000090000780c */ /* 0x000fe20003f64270 */
[----:B------:R-:W-:Y:S01]  /*5360*/  LDSM.16.MT88.4 R40, [R200] ;  /* 0x00000000c828783b */ /* 0x000fe20000004200 */
        /* <DEDUP_REMOVED lines=25> */
[----:B------:R-:W-:Y:S01]  /*5500*/  FSEL R69, R90, -INF , P3 ;  /* 0xff8000005a457808 */ /* 0x000fe20001800000 */
[----:B------:R-:W1:Y:S01]  /*5510*/  SHFL.BFLY PT, R7, R4, 0x2, 0x1f ;  /* 0x0c401f0004077f89 */ /* 0x000e6200000e0000 */
[----:B------:R-:W-:Y:S02]  /*5520*/  FMNMX.FTZ R5, R35, R5, !PT ;  /* 0x0000000523057209 */ /* 0x000fe40007810000 */
[----:B------:R-:W-:-:S02]  /*5530*/  FMNMX.FTZ R2, R228, R2, !PT ;  /* 0x00000002e4027209 */ /* 0x000fc40007810000 */
[C---:B------:R-:W-:Y:S02]  /*5540*/  ISETP.GT.AND P1, PT, R0.reuse, 0x21, PT ;  /* 0x000000210000780c */ /* 0x040fe40003f24270 */
[----:B------:R-:W-:Y:S01]  /*5550*/  FSEL R109, R83, -INF , P2 ;  /* 0xff800000536d7808 */ /* 0x000fe20001000000 */
[----:B------:R-:W2:Y:S01]  /*5560*/  SHFL.BFLY PT, R8, R2, 0x2, 0x1f ;  /* 0x0c401f0002087f89 */ /* 0x000ea200000e0000 */
[----:B------:R-:W-:Y:S02]  /*5570*/  FMNMX.FTZ R5, R69, R5, !PT ;  /* 0x0000000545057209 */ /* 0x000fe40007810000 */
[----:B------:R-:W-:Y:S02]  /*5580*/  ISETP.GT.AND P0, PT, R0, 0x28, PT ;  /* 0x000000280000780c */ /* 0x000fe40003f04270 */
[----:B------:R-:W-:Y:S02]  /*5590*/  FSEL R108, R88, -INF , P1 ;  /* 0xff800000586c7808 */ /* 0x000fe40000800000 */
[----:B------:R-:W-:-:S02]  /*55a0*/  FMNMX.FTZ R5, R109, R5, !PT ;  /* 0x000000056d057209 */ /* 0x000fc40007810000 */
[----:B------:R-:W-:Y:S02]  /*55b0*/  ISETP.GT.AND P3, PT, R0, 0x29, PT ;  /* 0x000000290000780c */ /* 0x000fe40003f64270 */
[----:B------:R-:W-:Y:S02]  /*55c0*/  FSEL R111, R79, -INF , P0 ;  /* 0xff8000004f6f7808 */ /* 0x000fe40000000000 */
        /* <DEDUP_REMOVED lines=8> */
[----:B------:R-:W-:Y:S02]  /*5650*/  ISETP.GT.AND P0, PT, R0, 0x38, PT ;  /* 0x000000380000780c */ /* 0x000fe40003f04270 */
[----:B------:R-:W-:-:S02]  /*5660*/  FMNMX.FTZ R6, R26, R27, !PT ;  /* 0x0000001b1a067209 */ /* 0x000fc40007810000 */
[----:B------:R-:W-:Y:S02]  /*5670*/  FSEL R146, R146, -INF , P1 ;  /* 0xff80000092927808 */ /* 0x000fe40000800000 */
[----:B------:R-:W-:Y:S02]  /*5680*/  FMNMX.FTZ R5, R144, R5, !PT ;  /* 0x0000000590057209 */ /* 0x000fe40007810000 */
[----:B-1----:R-:W-:Y:S02]  /*5690*/  FMNMX.FTZ R7, R4, R7, !PT ;  /* 0x0000000704077209 */ /* 0x002fe40007810000 */
[----:B------:R-:W-:Y:S02]  /*56a0*/  FSEL R74, R91, -INF , P5 ;  /* 0xff8000005b4a7808 */ /* 0x000fe40002800000 */
[----:B------:R-:W-:Y:S02]  /*56b0*/  FSEL R145, R49, -INF , P0 ;  /* 0xff80000031917808 */ /* 0x000fe40000000000 */
[----:B------:R-:W-:-:S02]  /*56c0*/  FMNMX.FTZ R4, R33, R6, !PT ;  /* 0x0000000621047209 */ /* 0x000fc40007810000 */
[C---:B------:R-:W-:Y:S02]  /*56d0*/  ISETP.GT.AND P5, PT, R0.reuse, 0x39, PT ;  /* 0x000000390000780c */ /* 0x040fe40003fa4270 */
[C---:B------:R-:W-:Y:S02]  /*56e0*/  ISETP.GT.AND P3, PT, R0.reuse, 0x40, PT ;  /* 0x000000400000780c */ /* 0x040fe40003f64270 */
[C---:B------:R-:W-:Y:S02]  /*56f0*/  ISETP.GT.AND P2, PT, R0.reuse, 0x41, PT ;  /* 0x000000410000780c */ /* 0x040fe40003f44270 */
[C---:B------:R-:W-:Y:S02]  /*5700*/  ISETP.GT.AND P1, PT, R0.reuse, 0x48, PT ;  /* 0x000000480000780c */ /* 0x040fe40003f24270 */
[----:B------:R-:W-:Y:S02]  /*5710*/  ISETP.GT.AND P0, PT, R0, 0x49, PT ;  /* 0x000000490000780c */ /* 0x000fe40003f04270 */
[----:B------:R-:W-:-:S02]  /*5720*/  FMNMX.FTZ R0, R146, R5, !PT ;  /* 0x0000000592007209 */ /* 0x000fc40007810000 */
[----:B--2---:R-:W-:Y:S02]  /*5730*/  FMNMX.FTZ R5, R2, R8, !PT ;  /* 0x0000000802057209 */ /* 0x004fe40007810000 */
[----:B------:R-:W-:Y:S02]  /*5740*/  FMNMX.FTZ R2, R37, R4, !PT ;  /* 0x0000000425027209 */ /* 0x000fe40007810000 */
[----:B------:R-:W-:Y:S02]  /*5750*/  FSEL R147, R48, -INF , P5 ;  /* 0xff80000030937808 */ /* 0x000fe40002800000 */
[----:B------:R-:W-:Y:S02]  /*5760*/  FMNMX.FTZ R2, R99, R2, !PT ;  /* 0x0000000263027209 */ /* 0x000fe40007810000 */
[----:B------:R-:W-:Y:S02]  /*5770*/  FMNMX.FTZ R0, R145, R0, !PT ;  /* 0x0000000091007209 */ /* 0x000fe40007810000 */
[----:B------:R-:W-:-:S02]  /*5780*/  FSEL R188, R28, -INF , P3 ;  /* 0xff8000001cbc7808 */ /* 0x000fc40001800000 */
[----:B------:R-:W-:Y:S02]  /*5790*/  ISETP.GT.AND P3, PT, R3, 0x19, PT ;  /* 0x000000190300780c */ /* 0x000fe40003f64270 */
[----:B------:R-:W-:Y:S02]  /*57a0*/  FMNMX.FTZ R2, R110, R2, !PT ;  /* 0x000000026e027209 */ /* 0x000fe40007810000 */
[----:B------:R-:W-:Y:S02]  /*57b0*/  FMNMX.FTZ R0, R147, R0, !PT ;  /* 0x0000000093007209 */ /* 0x000fe40007810000 */
[----:B------:R-:W-:Y:S02]  /*57c0*/  FSEL R189, R23, -INF , P2 ;  /* 0xff80000017bd7808 */ /* 0x000fe40001000000 */
[----:B------:R-:W-:Y:S02]  /*57d0*/  ISETP.GT.AND P2, PT, R3, 0x20, PT ;  /* 0x000000200300780c */ /* 0x000fe40003f44270 */
[----:B------:R-:W-:-:S02]  /*57e0*/  FSEL R68, R124, -INF , P3 ;  /* 0xff8000007c447808 */ /* 0x000fc40001800000 */
[----:B------:R-:W-:Y:S02]  /*57f0*/  FMNMX.FTZ R2, R74, R2, !PT ;  /* 0x000000024a027209 */ /* 0x000fe40007810000 */
[----:B------:R-:W-:Y:S02]  /*5800*/  FMNMX.FTZ R0, R188, R0, !PT ;  /* 0x00000000bc007209 */ /* 0x000fe40007810000 */
[----:B------:R-:W-:Y:S02]  /*5810*/  FSEL R195, R22, -INF , P0 ;  /* 0xff80000016c37808 */ /* 0x000fe40000000000 */
[----:B------:R-:W-:Y:S02]  /*5820*/  ISETP.GT.AND P0, PT, R3, 0x21, PT ;  /* 0x000000210300780c */ /* 0x000fe40003f04270 */
[----:B------:R-:W-:Y:S02]  /*5830*/  FSEL R131, R131, -INF , P2 ;  /* 0xff80000083837808 */ /* 0x000fe40001000000 */
[----:B------:R-:W-:-:S02]  /*5840*/  FMNMX.FTZ R2, R68, R2, !PT ;  /* 0x0000000244027209 */ /* 0x000fc40007810000 */
[----:B------:R-:W-:Y:S02]  /*5850*/  FSEL R191, R21, -INF , P1 ;  /* 0xff80000015bf7808 */ /* 0x000fe40000800000 */
[----:B------:R-:W-:Y:S01]  /*5860*/  FMNMX.FTZ R0, R189, R0, !PT ;  /* 0x00000000bd007209 */ /* 0x000fe20007810000 */
[----:B------:R-:W-:Y:S01]  /*5870*/  SHFL.BFLY PT, R6, R7, 0x1, 0x1f ;  /* 0x0c201f0007067f89 */ /* 0x000fe200000e0000 */
[----:B------:R-:W-:Y:S02]  /*5880*/  ISETP.GT.AND P2, PT, R3, 0x28, PT ;  /* 0x000000280300780c */ /* 0x000fe40003f44270 */
[----:B------:R-:W-:Y:S01]  /*5890*/  FSEL R136, R136, -INF , P0 ;  /* 0xff80000088887808 */ /* 0x000fe20000000000 */
[----:B------:R-:W-:Y:S01]  /*58a0*/  SHFL.BFLY PT, R8, R5, 0x1, 0x1f ;  /* 0x0c201f0005087f89 */ /* 0x000fe200000e0000 */
[----:B------:R-:W-:Y:S02]  /*58b0*/  FMNMX.FTZ R2, R131, R2, !PT ;  /* 0x0000000283027209 */ /* 0x000fe40007810000 */
[----:B------:R-:W-:Y:S01]  /*58c0*/  FMNMX.FTZ R0, R191, R0, !PT ;  /* 0x00000000bf007209 */ /* 0x000fe20007810000 */
[----:B------:R-:W-:Y:S01]  /*58d0*/  LDSM.16.MT88.4 R20, [R201] ;  /* 0x00000000c914783b */ /* 0x000fe20000004200 */
[----:B------:R-:W-:-:S02]  /*58e0*/  ISETP.GT.AND P1, PT, R3, 0x29, PT ;  /* 0x000000290300780c */ /* 0x000fc40003f24270 */
[----:B------:R-:W-:Y:S02]  /*58f0*/  FSEL R137, R137, -INF , P2 ;  /* 0xff80000089897808 */ /* 0x000fe40001000000 */
[----:B------:R-:W-:Y:S02]  /*5900*/  FMNMX.FTZ R2, R136, R2, !PT ;  /* 0x0000000288027209 */ /* 0x000fe40007810000 */
[----:B------:R-:W-:Y:S02]  /*5910*/  FMNMX.FTZ R0, R195, R0, !PT ;  /* 0x00000000c3007209 */ /* 0x000fe40007810000 */
[----:B------:R-:W-:Y:S02]  /*5920*/  ISETP.GT.AND P0, PT, R3, 0x30, PT ;  /* 0x000000300300780c */ /* 0x000fe40003f04270 */
[----:B------:R-:W-:Y:S02]  /*5930*/  FSEL R138, R138, -INF , P1 ;  /* 0xff8000008a8a7808 */ /* 0x000fe40000800000 */
[----:B------:R-:W-:Y:S01]  /*5940*/  FMNMX.FTZ R2, R137, R2, !PT ;  /* 0x0000000289027209 */ /* 0x000fe20007810000 */
[----:B------:R-:W1:Y:S01]  /*5950*/  SHFL.BFLY PT, R4, R0, 0x2, 0x1f ;  /* 0x0c401f0000047f89 */ /* 0x000e6200000e0000 */
        /* <DEDUP_REMOVED lines=18> */
[----:B-1----:R-:W-:-:S02]  /*5a80*/  FMNMX.FTZ R0, R0, R4, !PT ;  /* 0x0000000400007209 */ /* 0x002fc40007810000 */
[----:B------:R-:W-:Y:S02]  /*5a90*/  ISETP.GT.AND P0, PT, R3, 0x49, PT ;  /* 0x000000490300780c */ /* 0x000fe40003f04270 */
[----:B------:R-:W-:Y:S02]  /*5aa0*/  FSEL R216, R29, -INF , P1 ;  /* 0xff8000001dd87808 */ /* 0x000fe40000800000 */
[----:B------:R-:W-:Y:S02]  /*5ab0*/  FMNMX.FTZ R4, R192, R2, !PT ;  /* 0x00000002c0047209 */ /* 0x000fe40007810000 */
[----:B------:R-:W-:Y:S02]  /*5ac0*/  FSEL R218, R30, -INF , P0 ;  /* 0xff8000001eda7808 */ /* 0x000fe40000000000 */
[----:B------:R-:W-:Y:S01]  /*5ad0*/  FMNMX.FTZ R4, R216, R4, !PT ;  /* 0x00000004d8047209 */ /* 0x000fe20007810000 */
[----:B------:R-:W-:Y:S01]  /*5ae0*/  LDSM.16.MT88.4 R28, [R198] ;  /* 0x00000000c61c783b */ /* 0x000fe20000004200 */
[----:B------:R-:W-:-:S02]  /*5af0*/  FMNMX.FTZ R73, R7, R6, !PT ;  /* 0x0000000607497209 */ /* 0x000fc40007810000 */
[----:B------:R-:W-:Y:S01]  /*5b00*/  FMNMX.FTZ R4, R218, R4, !PT ;  /* 0x00000004da047209 */ /* 0x000fe20007810000 */
[----:B------:R-:W1:Y:S01]  /*5b10*/  SHFL.BFLY PT, R7, R0, 0x1, 0x1f ;  /* 0x0c201f0000077f89 */ /* 0x000e6200000e0000 */
[----:B------:R-:W-:Y:S01]  /*5b20*/  FMNMX.FTZ R71, R5, R8, !PT ;  /* 0x0000000805477209 */ /* 0x000fe20007810000 */
[C---:B------:R-:W-:Y:S01]  /*5b30*/  FMUL.FTZ R3, R73.reuse, c[0x0][0x2d0] ;  /* 0x0000b40049037a20 */ /* 0x040fe20000410000 */
[----:B------:R-:W-:Y:S01]  /*5b40*/  FSETP.NEU.FTZ.AND P2, PT, R73, -INF , PT ;  /* 0xff8000004900780b */ /* 0x000fe20003f5d000 */
[----:B------:R-:W2:Y:S01]  /*5b50*/  SHFL.BFLY PT, R6, R4, 0x2, 0x1f ;  /* 0x0c401f0004067f89 */ /* 0x000ea200000e0000 */
[C---:B------:R-:W-:Y:S01]  /*5b60*/  FSETP.NEU.FTZ.AND P1, PT, R71.reuse, -INF , PT ;  /* 0xff8000004700780b */ /* 0x040fe20003f3d000 */
[----:B------:R-:W-:Y:S01]  /*5b70*/  FMUL.FTZ R2, R71, c[0x0][0x2d0] ;  /* 0x0000b40047027a20 */ /* 0x000fe20000410000 */
[----:B------:R-:W-:-:S04]  /*5b80*/  FSEL R3, R3, RZ, P2 ;  /* 0x000000ff03037208 */ /* 0x000fc80001000000 */
[----:B------:R-:W-:Y:S01]  /*5b90*/  FSEL R2, R2, RZ, P1 ;  /* 0x000000ff02027208 */ /* 0x000fe20000800000 */
[----:B------:R-:W-:-:S04]  /*5ba0*/  FFMA.FTZ R5, R14, c[0x0][0x2d0], -R3 ;  /* 0x0000b4000e057a23 */ /* 0x000fc80000010803 */
[----:B------:R3:W-:Y:S01]  /*5bb0*/  MUFU.EX2 R243, R5 ;  /* 0x0000000500f37308 */ /* 0x0007e20000000800 */
[----:B-1----:R-:W-:Y:S01]  /*5bc0*/  FMNMX.FTZ R70, R0, R7, !PT ;  /* 0x0000000700467209 */ /* 0x002fe20007810000 */
[----:B---3--:R-:W-:-:S06]  /*5bd0*/  FFMA.FTZ R5, R12, c[0x0][0x2d0], -R2 ;  /* 0x0000b4000c057a23 */ /* 0x008fcc0000010802 */
[----:B------:R1:W-:Y:S01]  /*5be0*/  MUFU.EX2 R242, R5 ;  /* 0x0000000500f27308 */ /* 0x0003e20000000800 */
[C---:B------:R-:W-:Y:S01]  /*5bf0*/  FMUL.FTZ R0, R70.reuse, c[0x0][0x2d0] ;  /* 0x0000b40046007a20 */ /* 0x040fe20000410000 */
[----:B------:R-:W-:Y:S02]  /*5c00*/  FSETP.NEU.FTZ.AND P0, PT, R70, -INF , PT ;  /* 0xff8000004600780b */ /* 0x000fe40003f1d000 */
[----:B--2---:R-:W-:Y:S02]  /*5c10*/  FMNMX.FTZ R4, R4, R6, !PT ;  /* 0x0000000604047209 */ /* 0x004fe40007810000 */
[----:B------:R-:W-:Y:S01]  /*5c20*/  FSEL R0, R0, RZ, P0 ;  /* 0x000000ff00007208 */ /* 0x000fe20000000000 */
[----:B-1----:R-:W-:-:S04]  /*5c30*/  FFMA.FTZ R5, R13, c[0x0][0x2d0], -R2 ;  /* 0x0000b4000d057a23 */ /* 0x002fc80000010802 */
[----:B------:R1:W2:Y:S01]  /*5c40*/  MUFU.EX2 R241, R5 ;  /* 0x0000000500f17308 */ /* 0x0002a20000000800 */
[----:B------:R-:W3:Y:S01]  /*5c50*/  SHFL.BFLY PT, R6, R4, 0x1, 0x1f ;  /* 0x0c201f0004067f89 */ /* 0x000ee200000e0000 */
[----:B-1----:R-:W-:-:S06]  /*5c60*/  FFMA.FTZ R5, R17, c[0x0][0x2d0], -R2 ;  /* 0x0000b40011057a23 */ /* 0x002fcc0000010802 */
[----:B------:R1:W-:Y:S02]  /*5c70*/  MUFU.EX2 R244, R5 ;  /* 0x0000000500f47308 */ /* 0x0003e40000000800 */
[----:B-1----:R-:W-:Y:S01]  /*5c80*/  FFMA.FTZ R5, R18, c[0x0][0x2d0], -R2 ;  /* 0x0000b40012057a23 */ /* 0x002fe20000010802 */
[----:B---3--:R-:W-:Y:S01]  /*5c90*/  FMNMX.FTZ R72, R4, R6, !PT ;  /* 0x0000000604487209 */ /* 0x008fe20007810000 */
[----:B------:R-:W1:Y:S04]  /*5ca0*/  LDSM.16.MT88.4 R16, [R197] ;  /* 0x00000000c510783b */ /* 0x000e680000004200 */
[----:B------:R3:W4:Y:S02]  /*5cb0*/  MUFU.EX2 R245, R5 ;  /* 0x0000000500f57308 */ /* 0x0007240000000800 */
[----:B---3--:R-:W-:-:S06]  /*5cc0*/  FFMA.FTZ R5, R10, c[0x0][0x2d0], -R0 ;  /* 0x0000b4000a057a23 */ /* 0x008fcc0000010800 */
[----:B------:R3:W-:Y:S02]  /*5cd0*/  MUFU.EX2 R238, R5 ;  /* 0x0000000500ee7308 */ /* 0x0007e40000000800 */
[----:B---3--:R-:W-:-:S06]  /*5ce0*/  FFMA.FTZ R5, R9, c[0x0][0x2d0], -R0 ;  /* 0x0000b40009057a23 */ /* 0x008fcc0000010800 */
[----:B------:R3:W5:Y:S01]  /*5cf0*/  MUFU.EX2 R237, R5 ;  /* 0x0000000500ed7308 */ /* 0x0007620000000800 */
[----:B------:R-:W-:Y:S02]  /*5d00*/  FFMA.FTZ R4, R25, c[0x0][0x2d0], -R3 ;  /* 0x0000b40019047a23 */ /* 0x000fe40000010803 */
[----:B---3--:R-:W-:-:S05]  /*5d10*/  FFMA.FTZ R5, R11, c[0x0][0x2d0], -R0 ;  /* 0x0000b4000b057a23 */ /* 0x008fca0000010800 */
[----:B------:R3:W-:Y:S01]  /*5d20*/  MUFU.EX2 R239, R5 ;  /* 0x0000000500ef7308 */ /* 0x0007e20000000800 */
[----:B------:R-:W-:Y:S01]  /*5d30*/  FSETP.NEU.FTZ.AND P0, PT, R72, -INF , PT ;  /* 0xff8000004800780b */ /* 0x000fe20003f1d000 */
[----:B---3--:R-:W-:-:S06]  /*5d40*/  FFMA.FTZ R5, R15, c[0x0][0x2d0], -R0 ;  /* 0x0000b4000f057a23 */ /* 0x008fcc0000010800 */
[----:B------:R3:W1:Y:S02]  /*5d50*/  MUFU.EX2 R240, R5 ;  /* 0x0000000500f07308 */ /* 0x0006640000000800 */
[----:B---3--:R-:W-:-:S06]  /*5d60*/  FFMA.FTZ R5, R24, c[0x0][0x2d0], -R3 ;  /* 0x0000b40018057a23 */ /* 0x008fcc0000010803 */
[----:B------:R3:W1:Y:S08]  /*5d70*/  MUFU.EX2 R231, R5 ;  /* 0x0000000500e77308 */ /* 0x0006700000000800 */
[----:B------:R1:W-:Y:S01]  /*5d80*/  MUFU.EX2 R230, R4 ;  /* 0x0000000400e67308 */ /* 0x0003e20000000800 */
[----:B---3--:R-:W-:-:S05]  /*5d90*/  FMUL.FTZ R5, R72, c[0x0][0x2d0] ;  /* 0x0000b40048057a20 */ /* 0x008fca0000410000 */
[----:B-1----:R-:W-:Y:S01]  /*5da0*/  FSEL R4, R5, RZ, P0 ;  /* 0x000000ff05047208 */ /* 0x002fe20000000000 */
[----:B------:R-:W-:-:S04]  /*5db0*/  FFMA.FTZ R5, R32, c[0x0][0x2d0], -R3 ;  /* 0x0000b40020057a23 */ /* 0x000fc80000010803 */
[----:B------:R1:W3:Y:S02]  /*5dc0*/  MUFU.EX2 R233, R5 ;  /* 0x0000000500e97308 */ /* 0x0002e40000000800 */
[----:B-1----:R-:W-:-:S06]  /*5dd0*/  FFMA.FTZ R5, R26, c[0x0][0x2d0], -R4 ;  /* 0x0000b4001a057a23 */ /* 0x002fcc0000010804 */
[----:B------:R1:W-:Y:S02]  /*5de0*/  MUFU.EX2 R227, R5 ;  /* 0x0000000500e37308 */ /* 0x0003e40000000800 */
[--C-:B-1----:R-:W-:Y:S01]  /*5df0*/  FFMA.FTZ R5, R27, c[0x0][0x2d0], -R4.reuse ;  /* 0x0000b4001b057a23 */ /* 0x102fe20000010804 */
[----:B--2---:R-:W-:Y:S01]  /*5e00*/  F2FP.PACK_AB R8, R241, R242 ;  /* 0x000000f2f108723e */ /* 0x004fe200000000ff */
[----:B------:R-:W1:Y:S04]  /*5e10*/  LDSM.16.MT88.4 R24, [R197+0x800] ;  /* 0x00080000c518783b */ /* 0x000e680000004200 */
[----:B------:R2:W1:Y:S02]  /*5e20*/  MUFU.EX2 R6, R5 ;  /* 0x0000000500067308 */ /* 0x0004640000000800 */
[----:B--2---:R-:W-:-:S06]  /*5e30*/  FFMA.FTZ R5, R33, c[0x0][0x2d0], -R4 ;  /* 0x0000b40021057a23 */ /* 0x004fcc0000010804 */
[----:B------:R2:W-:Y:S02]  /*5e40*/  MUFU.EX2 R7, R5 ;  /* 0x0000000500077308 */ /* 0x0005e40000000800 */
[----:B--2---:R-:W-:-:S06]  /*5e50*/  FFMA.FTZ R5, R37, c[0x0][0x2d0], -R4 ;  /* 0x0000b40025057a23 */ /* 0x004fcc0000010804 */
        /* <DEDUP_REMOVED lines=8> */
[----:B------:R2:W-:Y:S02]  /*5ee0*/  MUFU.EX2 R234, R5 ;  /* 0x0000000500ea7308 */ /* 0x0005e40000000800 */
[--C-:B--2---:R-:W-:Y:S01]  /*5ef0*/  FFMA.FTZ R5, R36, c[0x0][0x2d0], -R0.reuse ;  /* 0x0000b40024057a23 */ /* 0x104fe20000010800 */
[----:B----4-:R-:W-:Y:S01]  /*5f00*/  F2FP.PACK_AB R10, R245, R244 ;  /* 0x000000f4f50a723e */ /* 0x010fe200000000ff */
[----:B------:R-:W2:Y:S04]  /*5f10*/  LDSM.16.MT88.4 R36, [R201+0x800] ;  /* 0x00080000c924783b */ /* 0x000ea80000004200 */
[----:B------:R4:W-:Y:S02]  /*5f20*/  MUFU.EX2 R221, R5 ;  /* 0x0000000500dd7308 */ /* 0x0009e40000000800 */
[----:B----4-:R-:W-:-:S06]  /*5f30*/  FFMA.FTZ R5, R34, c[0x0][0x2d0], -R0 ;  /* 0x0000b40022057a23 */ /* 0x010fcc0000010800 */
[----:B------:R4:W1:Y:S02]  /*5f40*/  MUFU.EX2 R220, R5 ;  /* 0x0000000500dc7308 */ /* 0x0008640000000800 */
[--C-:B----4-:R-:W-:Y:S01]  /*5f50*/  FFMA.FTZ R5, R35, c[0x0][0x2d0], -R0.reuse ;  /* 0x0000b40023057a23 */ /* 0x110fe20000010800 */
[----:B-----5:R-:W-:Y:S01]  /*5f60*/  F2FP.PACK_AB R9, R237, R238 ;  /* 0x000000eeed09723e */ /* 0x020fe200000000ff */
[----:B------:R-:W-:Y:S04]  /*5f70*/  LDSM.16.MT88.4 R32, [R200+0x800] ;  /* 0x00080000c820783b */ /* 0x000fe80000004200 */
[----:B------:R4:W-:Y:S02]  /*5f80*/  MUFU.EX2 R226, R5 ;  /* 0x0000000500e27308 */ /* 0x0009e40000000800 */
[----:B----4-:R-:W-:-:S06]  /*5f90*/  FFMA.FTZ R5, R69, c[0x0][0x2d0], -R0 ;  /* 0x0000b40045057a23 */ /* 0x010fcc0000010800 */
[----:B------:R4:W5:Y:S02]  /*5fa0*/  MUFU.EX2 R225, R5 ;  /* 0x0000000500e17308 */ /* 0x0009640000000800 */
[----:B----4-:R-:W-:-:S06]  /*5fb0*/  FFMA.FTZ R5, R96, c[0x0][0x2d0], -R3 ;  /* 0x0000b40060057a23 */ /* 0x010fcc0000010803 */
[----:B------:R4:W-:Y:S02]  /*5fc0*/  MUFU.EX2 R215, R5 ;  /* 0x0000000500d77308 */ /* 0x0009e40000000800 */
[----:B----4-:R-:W-:-:S06]  /*5fd0*/  FFMA.FTZ R5, R97, c[0x0][0x2d0], -R3 ;  /* 0x0000b40061057a23 */ /* 0x010fcc0000010803 */
[----:B------:R4:W1:Y:S02]  /*5fe0*/  MUFU.EX2 R214, R5 ;  /* 0x0000000500d67308 */ /* 0x0008640000000800 */
[----:B----4-:R-:W-:-:S06]  /*5ff0*/  FFMA.FTZ R5, R98, c[0x0][0x2d0], -R3 ;  /* 0x0000b40062057a23 */ /* 0x010fcc0000010803 */
[----:B------:R4:W-:Y:S02]  /*6000*/  MUFU.EX2 R217, R5 ;  /* 0x0000000500d97308 */ /* 0x0009e40000000800 */
[----:B----4-:R-:W-:-:S06]  /*6010*/  FFMA.FTZ R5, R100, c[0x0][0x2d0], -R3 ;  /* 0x0000b40064057a23 */ /* 0x010fcc0000010803 */
[----:B------:R4:W-:Y:S02]  /*6020*/  MUFU.EX2 R212, R5 ;  /* 0x0000000500d47308 */ /* 0x0009e40000000800 */
[----:B----4-:R-:W-:-:S06]  /*6030*/  FFMA.FTZ R5, R99, c[0x0][0x2d0], -R4 ;  /* 0x0000b40063057a23 */ /* 0x010fcc0000010804 */
[----:B------:R4:W-:Y:S02]  /*6040*/  MUFU.EX2 R187, R5 ;  /* 0x0000000500bb7308 */ /* 0x0009e40000000800 */
[----:B----4-:R-:W-:-:S06]  /*6050*/  FFMA.FTZ R5, R110, c[0x0][0x2d0], -R4 ;  /* 0x0000b4006e057a23 */ /* 0x010fcc0000010804 */
[----:B------:R4:W1:Y:S02]  /*6060*/  MUFU.EX2 R185, R5 ;  /* 0x0000000500b97308 */ /* 0x0008640000000800 */
        /* <DEDUP_REMOVED lines=9> */
[----:B------:R4:W1:Y:S01]  /*6100*/  MUFU.EX2 R180, R5 ;  /* 0x0000000500b47308 */ /* 0x0008620000000800 */
[----:B------:R-:W-:Y:S02]  /*6110*/  F2FP.PACK_AB R11, R240, R239 ;  /* 0x000000eff00b723e */ /* 0x000fe400000000ff */
[----:B------:R-:W-:Y:S01]  /*6120*/  F2FP.PACK_AB R12, R231, R243 ;  /* 0x000000f3e70c723e */ /* 0x000fe200000000ff */
[----:B----4-:R-:W-:-:S04]  /*6130*/  FFMA.FTZ R5, R133, c[0x0][0x2d0], -R2 ;  /* 0x0000b40085057a23 */ /* 0x010fc80000010802 */
[----:B------:R4:W-:Y:S01]  /*6140*/  MUFU.EX2 R178, R5 ;  /* 0x0000000500b27308 */ /* 0x0009e20000000800 */
[----:B---3--:R-:W-:Y:S02]  /*6150*/  F2FP.PACK_AB R14, R233, R230 ;  /* 0x000000e6e90e723e */ /* 0x008fe400000000ff */
[----:B-1----:R-:W-:Y:S02]  /*6160*/  F2FP.PACK_AB R13, R6, R227 ;  /* 0x000000e3060d723e */ /* 0x002fe400000000ff */
[----:B------:R-:W-:Y:S01]  /*6170*/  F2FP.PACK_AB R15, R229, R7 ;  /* 0x00000007e50f723e */ /* 0x000fe200000000ff */
[----:B----4-:R-:W-:-:S04]  /*6180*/  FFMA.FTZ R5, R134, c[0x0][0x2d0], -R2 ;  /* 0x0000b40086057a23 */ /* 0x010fc80000010802 */
[----:B------:R1:W-:Y:S01]  /*6190*/  MUFU.EX2 R177, R5 ;  /* 0x0000000500b17308 */ /* 0x0003e20000000800 */
[----:B------:R-:W-:Y:S01]  /*61a0*/  HMMA.16816.F32 R84, R8, R16, RZ ;  /* 0x000000100854723c */ /* 0x000fe200000018ff */
[----:B-1----:R-:W-:-:S06]  /*61b0*/  FFMA.FTZ R5, R109, c[0x0][0x2d0], -R0 ;  /* 0x0000b4006d057a23 */ /* 0x002fcc0000010800 */
[----:B------:R1:W-:Y:S01]  /*61c0*/  MUFU.EX2 R176, R5 ;  /* 0x0000000500b07308 */ /* 0x0003e20000000800 */
[----:B------:R-:W-:Y:S08]  /*61d0*/  HMMA.16816.F32 R64, R8, R18, RZ ;  /* 0x000000120840723c */ /* 0x000ff000000018ff */
[----:B------:R-:W-:Y:S01]  /*61e0*/  HMMA.16816.F32 R92, R12, R16, RZ ;  /* 0x000000100c5c723c */ /* 0x000fe200000018ff */
[----:B-1----:R-:W-:-:S07]  /*61f0*/  FFMA.FTZ R5, R108, c[0x0][0x2d0], -R0 ;  /* 0x0000b4006c057a23 */ /* 0x002fce0000010800 */
[----:B------:R-:W-:Y:S01]  /*6200*/  HMMA.16816.F32 R112, R12, R18, RZ ;  /* 0x000000120c70723c */ /* 0x000fe200000018ff */
[----:B------:R-:W1:Y:S01]  /*6210*/  LDSM.16.MT88.4 R16, [R198+0x800] ;  /* 0x00080000c610783b */ /* 0x000e620000004200 */
[----:B------:R3:W4:Y:S02]  /*6220*/  MUFU.EX2 R175, R5 ;  /* 0x0000000500af7308 */ /* 0x0007240000000800 */
[----:B---3--:R-:W-:-:S06]  /*6230*/  FFMA.FTZ R5, R111, c[0x0][0x2d0], -R0 ;  /* 0x0000b4006f057a23 */ /* 0x008fcc0000010800 */
[----:B------:R3:W-:Y:S01]  /*6240*/  MUFU.EX2 R174, R5 ;  /* 0x0000000500ae7308 */ /* 0x0007e20000000800 */
[----:B------:R-:W-:Y:S01]  /*6250*/  HMMA.16816.F32 R80, R8, R20, RZ ;  /* 0x000000140850723c */ /* 0x000fe200000018ff */
[----:B---3--:R-:W-:-:S06]  /*6260*/  FFMA.FTZ R5, R128, c[0x0][0x2d0], -R0 ;  /* 0x0000b40080057a23 */ /* 0x008fcc0000010800 */
[----:B------:R3:W1:Y:S01]  /*6270*/  MUFU.EX2 R173, R5 ;  /* 0x0000000500ad7308 */ /* 0x0006620000000800 */
[C---:B------:R-:W-:Y:S08]  /*6280*/  HMMA.16816.F32 R56, R8.reuse, R28, RZ ;  /* 0x0000001c0838723c */ /* 0x040ff000000018ff */
[----:B------:R-:W-:Y:S01]  /*6290*/  HMMA.16816.F32 R48, R8, R40, RZ ;  /* 0x000000280830723c */ /* 0x000fe200000018ff */
[----:B---3--:R-:W-:-:S07]  /*62a0*/  FFMA.FTZ R5, R139, c[0x0][0x2d0], -R3 ;  /* 0x0000b4008b057a23 */ /* 0x008fce0000010803 */
[C---:B------:R-:W-:Y:S01]  /*62b0*/  HMMA.16816.F32 R60, R8.reuse, R22, RZ ;  /* 0x00000016083c723c */ /* 0x040fe200000018ff */
[----:B------:R3:W1:Y:S07]  /*62c0*/  MUFU.EX2 R169, R5 ;  /* 0x0000000500a97308 */ /* 0x00066e0000000800 */
[C---:B------:R-:W-:Y:S08]  /*62d0*/  HMMA.16816.F32 R52, R8.reuse, R30, RZ ;  /* 0x0000001e0834723c */ /* 0x040ff000000018ff */
[----:B------:R-:W-:Y:S01]  /*62e0*/  HMMA.16816.F32 R44, R8, R42, RZ ;  /* 0x0000002a082c723c */ /* 0x000fe200000018ff */
[----:B---3--:R-:W-:-:S04]  /*62f0*/  FFMA.FTZ R5, R140, c[0x0][0x2d0], -R3 ;  /* 0x0000b4008c057a23 */ /* 0x008fc80000010803 */
[----:B------:R3:W-:Y:S03]  /*6300*/  MUFU.EX2 R168, R5 ;  /* 0x0000000500a87308 */ /* 0x0007e60000000800 */
[----:B------:R-:W-:Y:S01]  /*6310*/  HMMA.16816.F32 R88, R12, R20, RZ ;  /* 0x000000140c58723c */ /* 0x000fe200000018ff */
[----:B------:R-:W-:-:S07]  /*6320*/  F2FP.PACK_AB R8, R236, R232 ;  /* 0x000000e8ec08723e */ /* 0x000fce00000000ff */
[----:B------:R-:W-:Y:S01]  /*6330*/  HMMA.16816.F32 R120, R12, R22, RZ ;  /* 0x000000160c78723c */ /* 0x000fe200000018ff */
[----:B---3--:R-:W-:-:S07]  /*6340*/  FFMA.FTZ R5, R141, c[0x0][0x2d0], -R3 ;  /* 0x0000b4008d057a23 */ /* 0x008fce0000010803 */
[----:B------:R-:W-:Y:S01]  /*6350*/  HMMA.16816.F32 R20, R12, R40, RZ ;  /* 0x000000280c14723c */ /* 0x000fe200000018ff */
[----:B------:R3:W-:Y:S01]  /*6360*/  MUFU.EX2 R167, R5 ;  /* 0x0000000500a77308 */ /* 0x0007e20000000800 */
[----:B------:R-:W-:Y:S02]  /*6370*/  F2FP.PACK_AB R9, R220, R221 ;  /* 0x000000dddc09723e */ /* 0x000fe400000000ff */
[----:B------:R-:W-:Y:S02]  /*6380*/  F2FP.PACK_AB R10, R234, R235 ;  /* 0x000000ebea0a723e */ /* 0x000fe400000000ff */
[----:B-----5:R-:W-:Y:S01]  /*6390*/  F2FP.PACK_AB R11, R225, R226 ;  /* 0x000000e2e10b723e */ /* 0x020fe200000000ff */
[----:B---3--:R-:W-:-:S04]  /*63a0*/  FFMA.FTZ R5, R142, c[0x0][0x2d0], -R3 ;  /* 0x0000b4008e057a23 */ /* 0x008fc80000010803 */
[----:B------:R3:W-:Y:S02]  /*63b0*/  MUFU.EX2 R166, R5 ;  /* 0x0000000500a67308 */ /* 0x0007e40000000800 */
[----:B------:R-:W-:Y:S01]  /*63c0*/  HMMA.16816.F32 R116, R8, R24, R84 ;  /* 0x000000180874723c */ /* 0x000fe20000001854 */
[----:B---3--:R-:W-:-:S05]  /*63d0*/  FFMA.FTZ R5, R131, c[0x0][0x2d0], -R4 ;  /* 0x0000b40083057a23 */ /* 0x008fca0000010804 */
[----:B------:R3:W-:Y:S02]  /*63e0*/  MUFU.EX2 R165, R5 ;  /* 0x0000000500a57308 */ /* 0x0007e40000000800 */
[C---:B--2---:R-:W-:Y:S08]  /*63f0*/  HMMA.16816.F32 R100, R8.reuse, R36, R80 ;  /* 0x000000240864723c */ /* 0x044ff00000001850 */
[----:B-1----:R-:W-:Y:S01]  /*6400*/  HMMA.16816.F32 R96, R8, R16, R56 ;  /* 0x000000100860723c */ /* 0x002fe20000001838 */
[----:B---3--:R-:W-:-:S07]  /*6410*/  FFMA.FTZ R5, R136, c[0x0][0x2d0], -R4 ;  /* 0x0000b40088057a23 */ /* 0x008fce0000010804 */
[C---:B------:R-:W-:Y:S01]  /*6420*/  HMMA.16816.F32 R84, R8.reuse, R32, R48 ;  /* 0x000000200854723c */ /* 0x040fe20000001830 */
[----:B------:R1:W2:Y:S07]  /*6430*/  MUFU.EX2 R164, R5 ;  /* 0x0000000500a47308 */ /* 0x0002ae0000000800 */
[C---:B------:R-:W-:Y:S08]  /*6440*/  HMMA.16816.F32 R80, R8.reuse, R26, R64 ;  /* 0x0000001a0850723c */ /* 0x040ff00000001840 */
[----:B------:R-:W-:Y:S01]  /*6450*/  HMMA.16816.F32 R60, R8, R38, R60 ;  /* 0x00000026083c723c */ /* 0x000fe2000000183c */
[----:B-1----:R-:W-:-:S07]  /*6460*/  FFMA.FTZ R5, R137, c[0x0][0x2d0], -R4 ;  /* 0x0000b40089057a23 */ /* 0x002fce0000010804 */
[C---:B------:R-:W-:Y:S01]  /*6470*/  HMMA.16816.F32 R56, R8.reuse, R18, R52 ;  /* 0x000000120838723c */ /* 0x040fe20000001834 */
[----:B------:R1:W-:Y:S07]  /*6480*/  MUFU.EX2 R162, R5 ;  /* 0x0000000500a27308 */ /* 0x0003ee0000000800 */
[----:B------:R-:W-:Y:S07]  /*6490*/  HMMA.16816.F32 R44, R8, R34, R44 ;  /* 0x00000022082c723c */ /* 0x000fee000000182c */
[----:B------:R-:W-:-:S02]  /*64a0*/  F2FP.PACK_AB R8, R214, R215 ;  /* 0x000000d7d608723e */ /* 0x000fc400000000ff */
[----:B------:R-:W-:Y:S02]  /*64b0*/  F2FP.PACK_AB R9, R185, R187 ;  /* 0x000000bbb909723e */ /* 0x000fe400000000ff */
[----:B------:R-:W-:Y:S02]  /*64c0*/  F2FP.PACK_AB R10, R212, R217 ;  /* 0x000000d9d40a723e */ /* 0x000fe400000000ff */
[----:B------:R-:W-:Y:S01]  /*64d0*/  F2FP.PACK_AB R11, R184, R186 ;  /* 0x000000bab80b723e */ /* 0x000fe200000000ff */
[----:B-1----:R-:W-:Y:S01]  /*64e0*/  FFMA.FTZ R5, R138, c[0x0][0x2d0], -R4 ;  /* 0x0000b4008a057a23 */ /* 0x002fe20000010804 */
[----:B------:R-:W-:Y:S03]  /*64f0*/  HMMA.16816.F32 R104, R12, R42, RZ ;  /* 0x0000002a0c68723c */ /* 0x000fe600000018ff */
[----:B------:R1:W3:Y:S05]  /*6500*/  MUFU.EX2 R161, R5 ;  /* 0x0000000500a17308 */ /* 0x0002ea0000000800 */
[C---:B------:R-:W-:Y:S08]  /*6510*/  HMMA.16816.F32 R52, R8.reuse, R24, R92 ;  /* 0x000000180834723c */ /* 0x040ff0000000185c */
[----:B------:R-:W-:Y:S01]  /*6520*/  HMMA.16816.F32 R40, R8, R26, R112 ;  /* 0x0000001a0828723c */ /* 0x000fe20000001870 */
[----:B-1----:R-:W-:-:S07]  /*6530*/  FFMA.FTZ R5, R148, c[0x0][0x2d0], -R3 ;  /* 0x0000b40094057a23 */ /* 0x002fce0000010803 */
[C---:B------:R-:W-:Y:S01]  /*6540*/  HMMA.16816.F32 R48, R8.reuse, R36, R88 ;  /* 0x000000240830723c */ /* 0x040fe20000001858 */
[----:B------:R1:W-:Y:S07]  /*6550*/  MUFU.EX2 R163, R5 ;  /* 0x0000000500a37308 */ /* 0x0003ee0000000800 */
[----:B------:R-:W-:Y:S01]  /*6560*/  HMMA.16816.F32 R24, R8, R38, R120 ;  /* 0x000000260818723c */ /* 0x000fe20000001878 */
[----:B------:R-:W5:Y:S07]  /*6570*/  LDSM.16.MT88.4 R36, [R200+0x1000] ;  /* 0x00100000c824783b */ /* 0x000f6e0000004200 */
[----:B------:R-:W-:Y:S01]  /*6580*/  HMMA.16816.F32 R76, R12, R28, RZ ;  /* 0x0000001c0c4c723c */ /* 0x000fe200000018ff */
[----:B-1----:R-:W-:-:S07]  /*6590*/  FFMA.FTZ R5, R149, c[0x0][0x2d0], -R3 ;  /* 0x0000b40095057a23 */ /* 0x002fce0000010803 */
[----:B------:R-:W-:Y:S01]  /*65a0*/  HMMA.16816.F32 R124, R12, R30, RZ ;  /* 0x0000001e0c7c723c */ /* 0x000fe200000018ff */
[----:B------:R-:W1:Y:S04]  /*65b0*/  LDSM.16.MT88.4 R12, [R197+0x1000] ;  /* 0x00100000c50c783b */ /* 0x000e680000004200 */
[----:B------:R-:W-:Y:S03]  /*65c0*/  LDSM.16.MT88.4 R28, [R198+0x1000] ;  /* 0x00100000c61c783b */ /* 0x000fe60000004200 */
[----:B------:R-:W-:Y:S01]  /*65d0*/  HMMA.16816.F32 R132, R8, R32, R20 ;  /* 0x000000200884723c */ /* 0x000fe20000001814 */
[----:B------:R-:W1:Y:S01]  /*65e0*/  LDSM.16.MT88.4 R20, [R201+0x1000] ;  /* 0x00100000c914783b */ /* 0x000e620000004200 */
[----:B------:R2:W-:Y:S02]  /*65f0*/  MUFU.EX2 R160, R5 ;  /* 0x0000000500a07308 */ /* 0x0005e40000000800 */
[----:B--2---:R-:W-:-:S06]  /*6600*/  FFMA.FTZ R5, R150, c[0x0][0x2d0], -R2 ;  /* 0x0000b40096057a23 */ /* 0x004fcc0000010802 */
[----:B------:R2:W-:Y:S01]  /*6610*/  MUFU.EX2 R159, R5 ;  /* 0x00000005009f7308 */ /* 0x0005e20000000800 */
[----:B------:R-:W-:Y:S01]  /*6620*/  HMMA.16816.F32 R76, R8, R16, R76 ;  /* 0x00000010084c723c */ /* 0x000fe2000000184c */
[----:B--2---:R-:W-:-:S06]  /*6630*/  FFMA.FTZ R5, R152, c[0x0][0x2d0], -R2 ;  /* 0x0000b40098057a23 */ /* 0x004fcc0000010802 */
[----:B------:R2:W1:Y:S01]  /*6640*/  MUFU.EX2 R158, R5 ;  /* 0x00000005009e7308 */ /* 0x0004620000000800 */
[----:B------:R-:W-:Y:S01]  /*6650*/  HMMA.16816.F32 R16, R8, R18, R124 ;  /* 0x000000120810723c */ /* 0x000fe2000000187c */
[----:B--2---:R-:W-:-:S06]  /*6660*/  FFMA.FTZ R5, R153, c[0x0][0x2d0], -R2 ;  /* 0x0000b40099057a23 */ /* 0x004fcc0000010802 */
[----:B------:R2:W-:Y:S01]  /*6670*/  MUFU.EX2 R157, R5 ;  /* 0x00000005009d7308 */ /* 0x0005e20000000800 */
[----:B------:R-:W-:Y:S01]  /*6680*/  HMMA.16816.F32 R64, R8, R34, R104 ;  /* 0x000000220840723c */ /* 0x000fe20000001868 */
[----:B--2---:R-:W-:-:S06]  /*6690*/  FFMA.FTZ R5, R154, c[0x0][0x2d0], -R2 ;  /* 0x0000b4009a057a23 */ /* 0x004fcc0000010802 */
[----:B------:R2:W-:Y:S01]  /*66a0*/  MUFU.EX2 R156, R5 ;  /* 0x00000005009c7308 */ /* 0x0005e20000000800 */
[----:B------:R-:W-:Y:S02]  /*66b0*/  F2FP.PACK_AB R8, R180, R179 ;  /* 0x000000b3b408723e */ /* 0x000fe400000000ff */
[----:B----4-:R-:W-:Y:S02]  /*66c0*/  F2FP.PACK_AB R9, R175, R176 ;  /* 0x000000b0af09723e */ /* 0x010fe400000000ff */
[----:B------:R-:W-:Y:S02]  /*66d0*/  F2FP.PACK_AB R10, R177, R178 ;  /* 0x000000b2b10a723e */ /* 0x000fe400000000ff */
[----:B------:R-:W-:Y:S01]  /*66e0*/  F2FP.PACK_AB R11, R173, R174 ;  /* 0x000000aead0b723e */ /* 0x000fe200000000ff */
[----:B--2---:R-:W-:-:S04]  /*66f0*/  FFMA.FTZ R5, R144, c[0x0][0x2d0], -R0 ;  /* 0x0000b40090057a23 */ /* 0x004fc80000010800 */
[----:B------:R2:W-:Y:S02]  /*6700*/  MUFU.EX2 R155, R5 ;  /* 0x00000005009b7308 */ /* 0x0005e40000000800 */
[C---:B-----5:R-:W-:Y:S08]  /*6710*/  HMMA.16816.F32 R140, R8.reuse, R36, R84 ;  /* 0x00000024088c723c */ /* 0x060ff00000001854 */
[----:B-1----:R-:W-:Y:S01]  /*6720*/  HMMA.16816.F32 R88, R8, R14, R80 ;  /* 0x0000000e0858723c */ /* 0x002fe20000001850 */
[----:B--2---:R-:W-:-:S07]  /*6730*/  FFMA.FTZ R5, R146, c[0x0][0x2d0], -R0 ;  /* 0x0000b40092057a23 */ /* 0x004fce0000010800 */
[C---:B------:R-:W-:Y:S01]  /*6740*/  HMMA.16816.F32 R84, R8.reuse, R22, R60 ;  /* 0x000000160854723c */ /* 0x040fe2000000183c */
[----:B------:R1:W2:Y:S07]  /*6750*/  MUFU.EX2 R154, R5 ;  /* 0x00000005009a7308 */ /* 0x0002ae0000000800 */
[C---:B------:R-:W-:Y:S01]  /*6760*/  HMMA.16816.F32 R92, R8.reuse, R12, R116 ;  /* 0x0000000c085c723c */ /* 0x040fe20000001874 */
[----:B------:R-:W-:Y:S07]  /*6770*/  LDSM.16.MT88.4 R116, [R201+0x2000] ;  /* 0x00200000c974783b */ /* 0x000fee0000004200 */
[----:B------:R-:W-:Y:S01]  /*6780*/  HMMA.16816.F32 R100, R8, R20, R100 ;  /* 0x000000140864723c */ /* 0x000fe20000001864 */
[----:B-1----:R-:W-:-:S04]  /*6790*/  FFMA.FTZ R5, R145, c[0x0][0x2d0], -R0 ;  /* 0x0000b40091057a23 */ /* 0x002fc80000010800 */
[----:B------:R1:W-:Y:S03]  /*67a0*/  MUFU.EX2 R152, R5 ;  /* 0x0000000500987308 */ /* 0x0003e60000000800 */
[C---:B------:R-:W-:Y:S08]  /*67b0*/  HMMA.16816.F32 R96, R8.reuse, R28, R96 ;  /* 0x0000001c0860723c */ /* 0x040ff00000001860 */
[C---:B------:R-:W-:Y:S08]  /*67c0*/  HMMA.16816.F32 R80, R8.reuse, R30, R56 ;  /* 0x0000001e0850723c */ /* 0x040ff00000001838 */
[----:B------:R-:W-:Y:S01]  /*67d0*/  HMMA.16816.F32 R60, R8, R38, R44 ;  /* 0x00000026083c723c */ /* 0x000fe2000000182c */
[----:B-1----:R-:W-:-:S06]  /*67e0*/  FFMA.FTZ R5, R147, c[0x0][0x2d0], -R0 ;  /* 0x0000b40093057a23 */ /* 0x002fcc0000010800 */
[----:B------:R-:W-:Y:S02]  /*67f0*/  F2FP.PACK_AB R8, R169, R181 ;  /* 0x000000b5a908723e */ /* 0x000fe400000000ff */
[----:B------:R-:W-:Y:S02]  /*6800*/  F2FP.PACK_AB R9, R164, R165 ;  /* 0x000000a5a409723e */ /* 0x000fe400000000ff */
[----:B------:R-:W-:Y:S02]  /*6810*/  F2FP.PACK_AB R10, R167, R168 ;  /* 0x000000a8a70a723e */ /* 0x000fe400000000ff */
[----:B---3--:R-:W-:Y:S01]  /*6820*/  F2FP.PACK_AB R11, R161, R162 ;  /* 0x000000a2a10b723e */ /* 0x008fe200000000ff */
[----:B------:R1:W3:Y:S06]  /*6830*/  MUFU.EX2 R153, R5 ;  /* 0x0000000500997308 */ /* 0x0002ec0000000800 */
[C---:B------:R-:W-:Y:S08]  /*6840*/  HMMA.16816.F32 R56, R8.reuse, R12, R52 ;  /* 0x0000000c0838723c */ /* 0x040ff00000001834 */
[----:B------:R-:W-:Y:S01]  /*6850*/  HMMA.16816.F32 R52, R8, R14, R40 ;  /* 0x0000000e0834723c */ /* 0x000fe20000001828 */
[----:B------:R-:W-:Y:S01]  /*6860*/  LDSM.16.MT88.4 R12, [R200+0x1800] ;  /* 0x00180000c80c783b */ /* 0x000fe20000004200 */
[----:B-1----:R-:W-:-:S06]  /*6870*/  FFMA.FTZ R5, R182, c[0x0][0x2d0], -R3 ;  /* 0x0000b400b6057a23 */ /* 0x002fcc0000010803 */
[C---:B------:R-:W-:Y:S01]  /*6880*/  HMMA.16816.F32 R40, R8.reuse, R28, R76 ;  /* 0x0000001c0828723c */ /* 0x040fe2000000184c */
[----:B------:R1:W-:Y:S07]  /*6890*/  MUFU.EX2 R79, R5 ;  /* 0x00000005004f7308 */ /* 0x0003ee0000000800 */
[----:B------:R-:W-:Y:S01]  /*68a0*/  HMMA.16816.F32 R48, R8, R20, R48 ;  /* 0x000000140830723c */ /* 0x000fe20000001830 */
[----:B-1----:R-:W-:-:S04]  /*68b0*/  FFMA.FTZ R5, R183, c[0x0][0x2d0], -R3 ;  /* 0x0000b400b7057a23 */ /* 0x002fc80000010803 */
[----:B------:R1:W-:Y:S03]  /*68c0*/  MUFU.EX2 R78, R5 ;  /* 0x00000005004e7308 */ /* 0x0003e60000000800 */
[C---:B------:R-:W-:Y:S01]  /*68d0*/  HMMA.16816.F32 R32, R8.reuse, R22, R24 ;  /* 0x000000160820723c */ /* 0x040fe20000001818 */
[----:B------:R-:W4:Y:S04]  /*68e0*/  LDSM.16.MT88.4 R24, [R197+0x1800] ;  /* 0x00180000c518783b */ /* 0x000f280000004200 */
[----:B------:R-:W5:Y:S03]  /*68f0*/  LDSM.16.MT88.4 R20, [R201+0x1800] ;  /* 0x00180000c914783b */ /* 0x000f660000004200 */
[----:B------:R-:W-:Y:S01]  /*6900*/  HMMA.16816.F32 R28, R8, R30, R16 ;  /* 0x0000001e081c723c */ /* 0x000fe20000001810 */
[----:B------:R-:W2:Y:S01]  /*6910*/  LDSM.16.MT88.4 R16, [R198+0x1800] ;  /* 0x00180000c610783b */ /* 0x000ea20000004200 */
[----:B-1----:R-:W-:-:S04]  /*6920*/  FFMA.FTZ R5, R190, c[0x0][0x2d0], -R3 ;  /* 0x0000b400be057a23 */ /* 0x002fc80000010803 */
[----:B------:R1:W-:Y:S02]  /*6930*/  MUFU.EX2 R76, R5 ;  /* 0x00000005004c7308 */ /* 0x0003e40000000800 */
[----:B-1----:R-:W-:-:S06]  /*6940*/  FFMA.FTZ R5, R194, c[0x0][0x2d0], -R3 ;  /* 0x0000b400c2057a23 */ /* 0x002fcc0000010803 */
[----:B------:R1:W-:Y:S02]  /*6950*/  MUFU.EX2 R77, R5 ;  /* 0x00000005004d7308 */ /* 0x0003e40000000800 */
[----:B-1----:R-:W-:-:S06]  /*6960*/  FFMA.FTZ R5, R151, c[0x0][0x2d0], -R4 ;  /* 0x0000b40097057a23 */ /* 0x002fcc0000010804 */
[----:B------:R1:W-:Y:S01]  /*6970*/  MUFU.EX2 R74, R5 ;  /* 0x00000005004a7308 */ /* 0x0003e20000000800 */
[----:B------:R-:W-:Y:S01]  /*6980*/  HMMA.16816.F32 R44, R8, R36, R132 ;  /* 0x00000024082c723c */ /* 0x000fe20000001884 */
[----:B------:R-:W-:Y:S01]  /*6990*/  FFMA.FTZ R3, R224, c[0x0][0x2d0], -R3 ;  /* 0x0000b400e0037a23 */ /* 0x000fe20000010803 */
[----:B------:R-:W-:Y:S01]  /*69a0*/  LDSM.16.MT88.4 R132, [R198+0x2000] ;  /* 0x00200000c684783b */ /* 0x000fe20000004200 */
[----:B-1----:R-:W-:-:S04]  /*69b0*/  FFMA.FTZ R5, R170, c[0x0][0x2d0], -R4 ;  /* 0x0000b400aa057a23 */ /* 0x002fc80000010804 */
[----:B------:R1:W1:Y:S01]  /*69c0*/  MUFU.EX2 R69, R5 ;  /* 0x0000000500457308 */ /* 0x0002620000000800 */
[----:B------:R-:W-:Y:S01]  /*69d0*/  HMMA.16816.F32 R36, R8, R38, R64 ;  /* 0x000000260824723c */ /* 0x000fe20000001840 */
[----:B-1----:R-:W-:-:S06]  /*69e0*/  FFMA.FTZ R5, R171, c[0x0][0x2d0], -R4 ;  /* 0x0000b400ab057a23 */ /* 0x002fcc0000010804 */
[----:B------:R1:W-:Y:S01]  /*69f0*/  MUFU.EX2 R68, R5 ;  /* 0x0000000500447308 */ /* 0x0003e20000000800 */
[----:B------:R-:W-:Y:S02]  /*6a00*/  F2FP.PACK_AB R8, R158, R159 ;  /* 0x0000009f9e08723e */ /* 0x000fe400000000ff */
[----:B--2---:R-:W-:Y:S01]  /*6a10*/  F2FP.PACK_AB R9, R154, R155 ;  /* 0x0000009b9a09723e */ /* 0x004fe200000000ff */
[----:B-1----:R-:W-:-:S04]  /*6a20*/  FFMA.FTZ R5, R172, c[0x0][0x2d0], -R4 ;  /* 0x0000b400ac057a23 */ /* 0x002fc80000010804 */
[----:B------:R-:W1:Y:S01]  /*6a30*/  MUFU.EX2 R67, R5 ;  /* 0x0000000500437308 */ /* 0x000e620000000800 */
[----:B------:R-:W-:Y:S02]  /*6a40*/  F2FP.PACK_AB R10, R156, R157 ;  /* 0x0000009d9c0a723e */ /* 0x000fe400000000ff */
[----:B---3--:R-:W-:-:S05]  /*6a50*/  F2FP.PACK_AB R11, R153, R152 ;  /* 0x00000098990b723e */ /* 0x008fca00000000ff */
[----:B------:R2:W-:Y:S02]  /*6a60*/  MUFU.EX2 R75, R3 ;  /* 0x00000003004b7308 */ /* 0x0005e40000000800 */
[C---:B----4-:R-:W-:Y:S08]  /*6a70*/  HMMA.16816.F32 R92, R8.reuse, R24, R92 ;  /* 0x00000018085c723c */ /* 0x050ff0000000185c */
[----:B------:R-:W-:Y:S01]  /*6a80*/  HMMA.16816.F32 R88, R8, R26, R88 ;  /* 0x0000001a0858723c */ /* 0x000fe20000001858 */
[----:B--2---:R-:W-:-:S07]  /*6a90*/  FFMA.FTZ R3, R219, c[0x0][0x2d0], -R2 ;  /* 0x0000b400db037a23 */ /* 0x004fce0000010802 */
[C---:B-----5:R-:W-:Y:S01]  /*6aa0*/  HMMA.16816.F32 R108, R8.reuse, R20, R100 ;  /* 0x00000014086c723c */ /* 0x060fe20000001864 */
[----:B------:R-:W2:Y:S01]  /*6ab0*/  LDSM.16.MT88.4 R100, [R197+0x2000] ;  /* 0x00200000c564783b */ /* 0x000ea20000004200 */
[----:B------:R3:W-:Y:S06]  /*6ac0*/  MUFU.EX2 R64, R3 ;  /* 0x0000000300407308 */ /* 0x0007ec0000000800 */
[C---:B------:R-:W-:Y:S08]  /*6ad0*/  HMMA.16816.F32 R84, R8.reuse, R22, R84 ;  /* 0x000000160854723c */ /* 0x040ff00000001854 */
[----:B------:R-:W-:Y:S01]  /*6ae0*/  HMMA.16816.F32 R124, R8, R16, R96 ;  /* 0x00000010087c723c */ /* 0x000fe20000001860 */
[----:B---3--:R-:W-:-:S07]  /*6af0*/  FFMA.FTZ R3, R222, c[0x0][0x2d0], -R2 ;  /* 0x0000b400de037a23 */ /* 0x008fce0000010802 */
[C---:B------:R-:W-:Y:S01]  /*6b00*/  HMMA.16816.F32 R80, R8.reuse, R18, R80 ;  /* 0x000000120850723c */ /* 0x040fe20000001850 */
[----:B------:R3:W-:Y:S07]  /*6b10*/  MUFU.EX2 R66, R3 ;  /* 0x0000000300427308 */ /* 0x0007ee0000000800 */
[C---:B------:R-:W-:Y:S08]  /*6b20*/  HMMA.16816.F32 R140, R8.reuse, R12, R140 ;  /* 0x0000000c088c723c */ /* 0x040ff0000000188c */
[----:B------:R-:W-:Y:S01]  /*6b30*/  HMMA.16816.F32 R60, R8, R14, R60 ;  /* 0x0000000e083c723c */ /* 0x000fe2000000183c */
[----:B---3--:R-:W-:-:S02]  /*6b40*/  FFMA.FTZ R3, R223, c[0x0][0x2d0], -R2 ;  /* 0x0000b400df037a23 */ /* 0x008fc40000010802 */
[----:B------:R-:W-:-:S04]  /*6b50*/  FFMA.FTZ R2, R228, c[0x0][0x2d0], -R2 ;  /* 0x0000b400e4027a23 */ /* 0x000fc80000010802 */
[----:B------:R-:W-:Y:S02]  /*6b60*/  F2FP.PACK_AB R8, R163, R166 ;  /* 0x000000a6a308723e */ /* 0x000fe400000000ff */
[----:B------:R-:W-:Y:S02]  /*6b70*/  F2FP.PACK_AB R9, R69, R74 ;  /* 0x0000004a4509723e */ /* 0x000fe400000000ff */
[----:B------:R-:W-:Y:S02]  /*6b80*/  F2FP.PACK_AB R10, R79, R160 ;  /* 0x000000a04f0a723e */ /* 0x000fe400000000ff */
[----:B-1----:R-:W-:-:S07]  /*6b90*/  F2FP.PACK_AB R11, R67, R68 ;  /* 0x00000044430b723e */ /* 0x002fce00000000ff */
[C---:B------:R-:W-:Y:S01]  /*6ba0*/  HMMA.16816.F32 R56, R8.reuse, R24, R56 ;  /* 0x000000180838723c */ /* 0x040fe20000001838 */
[----:B------:R1:W-:Y:S07]  /*6bb0*/  MUFU.EX2 R25, R2 ;  /* 0x0000000200197308 */ /* 0x0003ee0000000800 */
[----:B------:R-:W-:Y:S01]  /*6bc0*/  HMMA.16816.F32 R32, R8, R22, R32 ;  /* 0x000000160820723c */ /* 0x000fe20000001820 */
[----:B-1----:R-:W-:-:S04]  /*6bd0*/  FFMA.FTZ R2, R188, c[0x0][0x2d0], -R0 ;  /* 0x0000b400bc027a23 */ /* 0x002fc80000010800 */
[----:B------:R1:W-:Y:S03]  /*6be0*/  MUFU.EX2 R24, R2 ;  /* 0x0000000200187308 */ /* 0x0003e60000000800 */
[----:B------:R-:W-:Y:S01]  /*6bf0*/  HMMA.16816.F32 R48, R8, R20, R48 ;  /* 0x000000140830723c */ /* 0x000fe20000001830 */
[----:B-1----:R-:W-:-:S04]  /*6c00*/  FFMA.FTZ R2, R189, c[0x0][0x2d0], -R0 ;  /* 0x0000b400bd027a23 */ /* 0x002fc80000010800 */
[----:B------:R1:W-:Y:S03]  /*6c10*/  MUFU.EX2 R22, R2 ;  /* 0x0000000200167308 */ /* 0x0003e60000000800 */
[----:B------:R-:W-:Y:S01]  /*6c20*/  HMMA.16816.F32 R44, R8, R12, R44 ;  /* 0x0000000c082c723c */ /* 0x000fe2000000182c */
[--C-:B-1----:R-:W-:Y:S02]  /*6c30*/  FFMA.FTZ R2, R191, c[0x0][0x2d0], -R0.reuse ;  /* 0x0000b400bf027a23 */ /* 0x102fe40000010800 */
[----:B------:R-:W-:-:S04]  /*6c40*/  FFMA.FTZ R0, R195, c[0x0][0x2d0], -R0 ;  /* 0x0000b400c3007a23 */ /* 0x000fc80000010800 */
[----:B------:R1:W-:Y:S01]  /*6c50*/  MUFU.EX2 R20, R0 ;  /* 0x0000000000147308 */ /* 0x0003e20000000800 */
[----:B------:R-:W-:Y:S01]  /*6c60*/  HMMA.16816.F32 R52, R8, R26, R52 ;  /* 0x0000001a0834723c */ /* 0x000fe20000001834 */
[----:B-1----:R-:W-:-:S06]  /*6c70*/  FFMA.FTZ R0, R193, c[0x0][0x2d0], -R4 ;  /* 0x0000b400c1007a23 */ /* 0x002fcc0000010804 */
[----:B------:R1:W3:Y:S01]  /*6c80*/  MUFU.EX2 R12, R0 ;  /* 0x00000000000c7308 */ /* 0x0002e20000000800 */
[C---:B------:R-:W-:Y:S08]  /*6c90*/  HMMA.16816.F32 R40, R8.reuse, R16, R40 ;  /* 0x000000100828723c */ /* 0x040ff00000001828 */
[----:B------:R-:W-:Y:S01]  /*6ca0*/  HMMA.16816.F32 R28, R8, R18, R28 ;  /* 0x00000012081c723c */ /* 0x000fe2000000181c */
[----:B------:R4:W-:Y:S01]  /*6cb0*/  MUFU.EX2 R21, R2 ;  /* 0x0000000200157308 */ /* 0x0009e20000000800 */
[----:B------:R-:W5:Y:S01]  /*6cc0*/  LDSM.16.MT88.4 R16, [R200+0x2000] ;  /* 0x00200000c810783b */ /* 0x000f620000004200 */
[----:B-1----:R-:W-:-:S05]  /*6cd0*/  FFMA.FTZ R0, R192, c[0x0][0x2d0], -R4 ;  /* 0x0000b400c0007a23 */ /* 0x002fca0000010804 */
[----:B------:R-:W-:Y:S01]  /*6ce0*/  HMMA.16816.F32 R36, R8, R14, R36 ;  /* 0x0000000e0824723c */ /* 0x000fe20000001824 */
[----:B------:R1:W1:Y:S01]  /*6cf0*/  MUFU.EX2 R8, R0 ;  /* 0x0000000000087308 */ /* 0x0002620000000800 */
[----:B----4-:R-:W-:-:S04]  /*6d00*/  @P4 IMAD.HI.U32 R2, R248, c[0x0][0x2c8], RZ ;  /* 0x0000b200f8024a27 */ /* 0x010fc800078e00ff */
[----:B-1----:R-:W-:-:S04]  /*6d10*/  FFMA.FTZ R0, R216, c[0x0][0x2d0], -R4 ;  /* 0x0000b400d8007a23 */ /* 0x002fc80000010804 */
[----:B------:R1:W4:Y:S02]  /*6d20*/  MUFU.EX2 R9, R0 ;  /* 0x0000000000097308 */ /* 0x0003240000000800 */
[----:B-1----:R-:W-:-:S06]  /*6d30*/  FFMA.FTZ R0, R218, c[0x0][0x2d0], -R4 ;  /* 0x0000b400da007a23 */ /* 0x002fcc0000010804 */
[----:B------:R1:W-:Y:S02]  /*6d40*/  MUFU.EX2 R10, R0 ;  /* 0x00000000000a7308 */ /* 0x0003e40000000800 */
[----:B-1----:R-:W-:Y:S01]  /*6d50*/  IMAD.MOV.U32 R0, RZ, RZ, R248 ;  /* 0x000000ffff007224 */ /* 0x002fe200078e00f8 */
[----:B------:R-:W-:-:S04]  /*6d60*/  @P4 SHF.R.U32.HI R0, RZ, c[0x0][0x2cc], R2 ;  /* 0x0000b300ff004a19 */ /* 0x000fc80000011602 */
[----:B------:R-:W-:-:S05]  /*6d70*/  IADD3 R0, R0, R250, -R251 ;  /* 0x000000fa00007210 */ /* 0x000fca0007ffe8fb */
[----:B------:R-:W-:-:S05]  /*6d80*/  IMAD.HI R0, R0, 0x66666667, RZ ;  /* 0x6666666700007827 */ /* 0x000fca00078e02ff */
[----:B------:R-:W-:Y:S01]  /*6d90*/  SHF.R.U32.HI R2, RZ, 0x1f, R0 ;  /* 0x0000001fff027819 */ /* 0x000fe20000011600 */
[----:B------:R1:W1:Y:S03]  /*6da0*/  MUFU.EX2 R65, R3 ;  /* 0x0000000300417308 */ /* 0x0002660000000800 */
[----:B------:R-:W-:Y:S01]  /*6db0*/  LEA.HI.SX32 R11, R0, R2, 0x1b ;  /* 0x00000002000b7211 */ /* 0x000fe200078fdaff */
[----:B------:R-:W-:Y:S02]  /*6dc0*/  FADD.FTZ R2, R243, R231 ;  /* 0x000000e7f3027221 */ /* 0x000fe40000010000 */
[----:B------:R-:W-:Y:S02]  /*6dd0*/  FADD.FTZ R0, R227, R6 ;  /* 0x00000006e3007221 */ /* 0x000fe40000010000 */
[----:B------:R-:W-:Y:S02]  /*6de0*/  FADD.FTZ R6, R238, R237 ;  /* 0x000000edee067221 */ /* 0x000fe40000010000 */
[----:B------:R-:W-:-:S02]  /*6df0*/  FADD.FTZ R5, R230, R2 ;  /* 0x00000002e6057221 */ /* 0x000fc40000010000 */
[----:B------:R-:W-:Y:S02]  /*6e00*/  FADD.FTZ R4, R7, R0 ;  /* 0x0000000007047221 */ /* 0x000fe40000010000 */
[----:B-1----:R-:W-:Y:S02]  /*6e10*/  FADD.FTZ R3, R242, R241 ;  /* 0x000000f1f2037221 */ /* 0x002fe40000010000 */
        /* <DEDUP_REMOVED lines=55> */
[----:B---3--:R-:W-:Y:S02]  /*7190*/  FADD.FTZ R2, R12, R0 ;  /* 0x000000000c027221 */ /* 0x008fe40000010000 */
[----:B------:R-:W-:Y:S02]  /*71a0*/  FADD.FTZ R0, R64, R4 ;  /* 0x0000000440007221 */ /* 0x000fe40000010000 */
[----:B------:R-:W-:-:S02]  /*71b0*/  FADD.FTZ R4, R24, R5 ;  /* 0x0000000518047221 */ /* 0x000fc40000010000 */
[----:B------:R-:W-:Y:S02]  /*71c0*/  FADD.FTZ R3, R76, R3 ;  /* 0x000000034c037221 */ /* 0x000fe40000010000 */
[----:B------:R-:W-:Y:S02]  /*71d0*/  FADD.FTZ R2, R8, R2 ;  /* 0x0000000208027221 */ /* 0x000fe40000010000 */
[----:B------:R-:W-:Y:S02]  /*71e0*/  FADD.FTZ R0, R66, R0 ;  /* 0x0000000042007221 */ /* 0x000fe40000010000 */
[----:B------:R-:W-:Y:S02]  /*71f0*/  FADD.FTZ R4, R22, R4 ;  /* 0x0000000416047221 */ /* 0x000fe40000010000 */
[----:B------:R-:W-:Y:S02]  /*7200*/  FADD.FTZ R3, R77, R3 ;  /* 0x000000034d037221 */ /* 0x000fe40000010000 */
[----:B----4-:R-:W-:-:S02]  /*7210*/  FADD.FTZ R2, R9, R2 ;  /* 0x0000000209027221 */ /* 0x010fc40000010000 */
[----:B------:R-:W-:Y:S01]  /*7220*/  FADD.FTZ R0, R65, R0 ;  /* 0x0000000041007221 */ /* 0x000fe20000010000 */
[----:B------:R-:W-:Y:S01]  /*7230*/  IMNMX R13, R249, R11, !PT ;  /* 0x0000000bf90d7217 */ /* 0x000fe20007800200 */
[----:B------:R-:W-:Y:S02]  /*7240*/  FADD.FTZ R4, R21, R4 ;  /* 0x0000000415047221 */ /* 0x000fe40000010000 */
[----:B------:R-:W-:Y:S02]  /*7250*/  FADD.FTZ R5, R75, R3 ;  /* 0x000000034b057221 */ /* 0x000fe40000010000 */
[----:B------:R-:W-:Y:S02]  /*7260*/  FADD.FTZ R3, R10, R2 ;  /* 0x000000020a037221 */ /* 0x000fe40000010000 */
[----:B------:R-:W-:Y:S02]  /*7270*/  FADD.FTZ R2, R25, R0 ;  /* 0x0000000019027221 */ /* 0x000fe40000010000 */
[----:B------:R-:W-:Y:S01]  /*7280*/  FADD.FTZ R0, R20, R4 ;  /* 0x0000000414007221 */ /* 0x000fe20000010000 */
[----:B------:R1:W-:Y:S04]  /*7290*/  STL [R1+0x4], R13 ;  /* 0x0000040d01007387 */ /* 0x0003e80000100800 */
[----:B------:R1:W-:Y:S01]  /*72a0*/  STL [R1+0x14], R5 ;  /* 0x0000140501007387 */ /* 0x0003e20000100800 */
[----:B------:R-:W-:-:S03]  /*72b0*/  IADD3 R212, R246, -0x2, RZ ;  /* 0xfffffffef6d47810 */ /* 0x000fc60007ffe0ff */
[----:B------:R1:W-:Y:S04]  /*72c0*/  STL [R1+0x18], R3 ;  /* 0x0000180301007387 */ /* 0x0003e80000100800 */
[----:B------:R1:W-:Y:S04]  /*72d0*/  STL [R1+0x20], R0 ;  /* 0x0000200001007387 */ /* 0x0003e80000100800 */
[----:B------:R1:W-:Y:S01]  /*72e0*/  STL [R1+0x1c], R2 ;  /* 0x00001c0201007387 */ /* 0x0003e20000100800 */
[----:B------:R-:W-:Y:S02]  /*72f0*/  ISETP.GE.AND P0, PT, R212, R13, PT ;  /* 0x0000000dd400720c */ /* 0x000fe40003f06270 */
[----:B------:R-:W-:-:S02]  /*7300*/  F2FP.PACK_AB R144, R66, R64 ;  /* 0x000000404290723e */ /* 0x000fc400000000ff */
[----:B------:R-:W-:Y:S02]  /*7310*/  F2FP.PACK_AB R145, R22, R24 ;  /* 0x000000181691723e */ /* 0x000fe400000000ff */
[----:B------:R-:W-:Y:S02]  /*7320*/  F2FP.PACK_AB R146, R25, R65 ;  /* 0x000000411992723e */ /* 0x000fe400000000ff */
[----:B------:R-:W-:Y:S02]  /*7330*/  F2FP.PACK_AB R147, R20, R21 ;  /* 0x000000151493723e */ /* 0x000fe400000000ff */
[----:B------:R-:W-:Y:S02]  /*7340*/  F2FP.PACK_AB R148, R76, R78 ;  /* 0x0000004e4c94723e */ /* 0x000fe400000000ff */
[----:B------:R-:W-:Y:S02]  /*7350*/  F2FP.PACK_AB R149, R8, R12 ;  /* 0x0000000c0895723e */ /* 0x000fe400000000ff */
[----:B------:R-:W-:-:S02]  /*7360*/  F2FP.PACK_AB R150, R75, R77 ;  /* 0x0000004d4b96723e */ /* 0x000fc400000000ff */
[----:B------:R-:W-:Y:S01]  /*7370*/  F2FP.PACK_AB R151, R10, R9 ;  /* 0x000000090a97723e */ /* 0x000fe200000000ff */
[C---:B--2---:R-:W-:Y:S08]  /*7380*/  HMMA.16816.F32 R96, R144.reuse, R102, R88 ;  /* 0x000000669060723c */ /* 0x044ff00000001858 */
        /* <DEDUP_REMOVED lines=8> */
[----:B-----5:R-:W-:Y:S08]  /*7410*/  HMMA.16816.F32 R140, R144, R16, R140 ;  /* 0x00000010908c723c */ /* 0x020ff0000000188c */
[C---:B------:R-:W-:Y:S08]  /*7420*/  HMMA.16816.F32 R100, R148.reuse, R102, R52 ;  /* 0x000000669464723c */ /* 0x040ff00000001834 */
[C---:B------:R-:W-:Y:S08]  /*7430*/  HMMA.16816.F32 R116, R148.reuse, R118, R32 ;  /* 0x000000769474723c */ /* 0x040ff00000001820 */
[C---:B------:R-:W-:Y:S08]  /*7440*/  HMMA.16816.F32 R132, R148.reuse, R134, R28 ;  /* 0x000000869484723c */ /* 0x040ff0000000181c */
[----:B------:R-:W-:Y:S08]  /*7450*/  HMMA.16816.F32 R136, R148, R16, R44 ;  /* 0x000000109488723c */ /* 0x000ff0000000182c */
[-C--:B------:R-:W-:Y:S08]  /*7460*/  HMMA.16816.F32 R144, R144, R18.reuse, R60 ;  /* 0x000000129090723c */ /* 0x080ff0000000183c */
[----:B------:R-:W-:Y:S01]  /*7470*/  HMMA.16816.F32 R148, R148, R18, R36 ;  /* 0x000000129494723c */ /* 0x000fe20000001824 */
[----:B------:R-:W-:Y:S07]  /*7480*/  @!P0 BRA `(.L_x_1227) ;  /* 0x0000463000008947 */ /* 0x000fee0003800000 */
[----:B-1----:R-:W-:Y:S01]  /*7490*/  IMAD.IADD R0, R247, 0x1, R248 ;  /* 0x00000001f7007824 */ /* 0x002fe200078e02f8 */
[----:B------:R-:W-:Y:S01]  /*74a0*/  MOV R3, R73 ;  /* 0x0000004900037202 */ /* 0x000fe20000000f00 */
[----:B------:R-:W-:Y:S01]  /*74b0*/  IMAD.MOV.U32 R84, RZ, RZ, R72 ;  /* 0x000000ffff547224 */ /* 0x000fe200078e0048 */
[----:B------:R-:W-:Y:S01]  /*74c0*/  MOV R85, R71 ;  /* 0x0000004700557202 */ /* 0x000fe20000000f00 */
[----:B------:R-:W-:Y:S01]  /*74d0*/  IMAD.MOV.U32 R86, RZ, RZ, R70 ;  /* 0x000000ffff567224 */ /* 0x000fe200078e0046 */
[----:B------:R1:W-:Y:S01]  /*74e0*/  STL [R1], R0 ;  /* 0x0000000001007387 */ /* 0x0003e20000100800 */
[----:B------:R-:W-:Y:S01]  /*74f0*/  MOV R188, R212 ;  /* 0x000000d400bc7202 */ /* 0x000fe20000000f00 */
[----:B-1----:R-:W-:-:S05]  /*7500*/  @P4 IMAD.HI.U32 R0, R0, c[0x0][0x2c8], RZ ;  /* 0x0000b20000004a27 */ /* 0x002fca00078e00ff */
[----:B------:R-:W-:-:S05]  /*7510*/  @P4 SHF.R.U32.HI R0, RZ, c[0x0][0x2cc], R0 ;  /* 0x0000b300ff004a19 */ /* 0x000fca0000011600 */
[----:B------:R1:W-:Y:S02]  /*7520*/  @P4 STL [R1+0x8], R0 ;  /* 0x0000080001004387 */ /* 0x0003e40000100800 */
.L_x_1228:
[----:B--2---:R-:W2:Y:S01]  /*7530*/  LDL R218, [R1+0x24] ;  /* 0x0000240001da7983 */ /* 0x004ea20000100800 */
[----:B------:R-:W-:Y:S04]  /*7540*/  DEPBAR.LE SB0, 0x0 ;  /* 0x000080000000791a */ /* 0x000fe80000000000 */
[----:B------:R-:W3:Y:S01]  /*7550*/  LDL R2, [R1+0x48] ;  /* 0x0000480001027983 */ /* 0x000ee20000100800 */
[----:B------:R-:W-:Y:S03]  /*7560*/  WARPSYNC 0xffffffff ;  /* 0xffffffff00007948 */ /* 0x000fe60003800000 */
[----:B------:R-:W4:Y:S06]  /*7570*/  LDL.64 R178, [R1+0x40] ;  /* 0x0000400001b27983 */ /* 0x000f2c0000100a00 */
[----:B------:R-:W-:Y:S08]  /*7580*/  BAR.SYNC.DEFER_BLOCKING 0x0 ;  /* 0x0000000000007b1d */ /* 0x000ff00000010000 */
[----:B------:R-:W-:Y:S08]  /*7590*/  LDSM.16.M88.4 R80, [R203] ;  /* 0x00000000cb50783b */ /* 0x000ff00000000200 */
[----:B------:R-:W5:Y:S08]  /*75a0*/  LDSM.16.M88.4 R16, [R196] ;  /* 0x00000000c410783b */ /* 0x000f700000000200 */
        /* <DEDUP_REMOVED lines=8> */
[----:B------:R-:W2:Y:S08]  /*7630*/  LDSM.16.M88.4 R168, [R211] ;  /* 0x00000000d3a8783b */ /* 0x000eb00000000200 */
[----:B------:R-:W2:Y:S08]  /*7640*/  LDSM.16.M88.4 R172, [R210] ;  /* 0x00000000d2ac783b */ /* 0x000eb00000000200 */
[----:B------:R-:W4:Y:S04]  /*7650*/  LDL R217, [R1+0x8] ;  /* 0x0000080001d97983 */ /* 0x000f280000100800 */
[----:B------:R-:W4:Y:S04]  /*7660*/  LDL R216, [R1+0x4c] ;  /* 0x00004c0001d87983 */ /* 0x000f280000100800 */
[----:B------:R-:W4:Y:S04]  /*7670*/  LDL R215, [R1+0x10] ;  /* 0x0000100001d77983 */ /* 0x000f280000100800 */
[----:B------:R-:W4:Y:S01]  /*7680*/  LDL R195, [R1+0xc] ;  /* 0x00000c0001c37983 */ /* 0x000f220000100800 */
[-C--:B-----5:R-:W-:Y:S08]  /*7690*/  HMMA.16816.F32 R4, R80, R16.reuse, RZ ;  /* 0x000000105004723c */ /* 0x0a0ff000000018ff */
[C---:B-1----:R-:W-:Y:S08]  /*76a0*/  HMMA.16816.F32 R8, R76.reuse, R16, RZ ;  /* 0x000000104c08723c */ /* 0x042ff000000018ff */
        /* <DEDUP_REMOVED lines=20> */
[-C--:B------:R-:W-:Y:S07]  /*77f0*/  HMMA.16816.F32 R4, R156, R160.reuse, R4 ;  /* 0x000000a09c04723c */ /* 0x080fee0000001804 */
[----:B------:R-:W-:Y:S01]  /*7800*/  @!P2 SHF.R.S32.HI R0, RZ, 0x1f, R188 ;  /* 0x0000001fff00a819 */ /* 0x000fe200000114bc */
[C---:B------:R-:W-:Y:S04]  /*7810*/  HMMA.16816.F32 R8, R164.reuse, R160, R8 ;  /* 0x000000a0a408723c */ /* 0x040fe80000001808 */
[----:B------:R-:W-:Y:S03]  /*7820*/  @!P2 IMAD R0, R0, c[0x0][0x208], RZ ;  /* 0x000082000000aa24 */ /* 0x000fe600078e02ff */
[C---:B------:R-:W-:Y:S01]  /*7830*/  @!P2 IMAD.WIDE.U32 R160, R188.reuse, c[0x0][0x208], RZ ;  /* 0x00008200bca0aa25 */ /* 0x040fe200078e00ff */
[-C--:B------:R-:W-:Y:S04]  /*7840*/  HMMA.16816.F32 R12, R164, R162.reuse, R12 ;  /* 0x000000a2a40c723c */ /* 0x080fe8000000180c */
[----:B------:R-:W-:Y:S04]  /*7850*/  @!P2 IMAD R0, R188, c[0x0][0x20c], R0 ;  /* 0x00008300bc00aa24 */ /* 0x000fe800078e0200 */
[C---:B------:R-:W-:Y:S04]  /*7860*/  HMMA.16816.F32 R16, R156.reuse, R162, R16 ;  /* 0x000000a29c10723c */ /* 0x040fe80000001810 */
[----:B------:R-:W-:Y:S04]  /*7870*/  @!P2 IADD3 R0, R161, R0, RZ ;  /* 0x00000000a100a210 */ /* 0x000fe80007ffe0ff */
[-C--:B------:R-:W-:Y:S04]  /*7880*/  HMMA.16816.F32 R20, R156, R168.reuse, R20 ;  /* 0x000000a89c14723c */ /* 0x080fe80000001814 */
[----:B------:R-:W-:Y:S04]  /*7890*/  @!P2 IMAD R0, R0, 0x50, RZ ;  /* 0x000000500000a824 */ /* 0x000fe800078e02ff */
[C---:B------:R-:W-:Y:S07]  /*78a0*/  HMMA.16816.F32 R24, R164.reuse, R168, R24 ;  /* 0x000000a8a418723c */ /* 0x040fee0000001818 */
[----:B------:R-:W-:Y:S01]  /*78b0*/  @!P2 IMAD.MOV.U32 R169, RZ, RZ, c[0x0][0x208] ;  /* 0x00008200ffa9a624 */ /* 0x000fe200078e00ff */
[-C--:B------:R-:W-:Y:S08]  /*78c0*/  HMMA.16816.F32 R28, R164, R170.reuse, R28 ;  /* 0x000000aaa41c723c */ /* 0x080ff0000000181c */
[C---:B------:R-:W-:Y:S07]  /*78d0*/  HMMA.16816.F32 R32, R156.reuse, R170, R32 ;  /* 0x000000aa9c20723c */ /* 0x040fee0000001820 */
[----:B---3--:R-:W-:Y:S01]  /*78e0*/  @!P2 MOV R171, R2 ;  /* 0x0000000200aba202 */ /* 0x008fe20000000f00 */
[-C--:B------:R-:W-:Y:S04]  /*78f0*/  HMMA.16816.F32 R36, R156, R172.reuse, R36 ;  /* 0x000000ac9c24723c */ /* 0x080fe80000001824 */
[----:B----4-:R-:W-:Y:S01]  /*7900*/  @!P2 IMAD.MOV.U32 R170, RZ, RZ, R178 ;  /* 0x000000ffffaaa224 */ /* 0x010fe200078e00b2 */
[----:B------:R-:W-:Y:S03]  /*7910*/  @!P2 SHF.L.U32 R2, R169, 0x5, RZ ;  /* 0x00000005a902a819 */ /* 0x000fe600000006ff */
[C---:B------:R-:W-:Y:S04]  /*7920*/  HMMA.16816.F32 R40, R164.reuse, R172, R40 ;  /* 0x000000aca428723c */ /* 0x040fe80000001828 */
[----:B------:R-:W-:Y:S02]  /*7930*/  @!P2 IMAD.WIDE.U32 R170, R160, 0x50, R170 ;  /* 0x00000050a0aaa825 */ /* 0x000fe400078e00aa */
[----:B------:R-:W2:Y:S02]  /*7940*/  LDSM.16.M88.4 R160, [R208] ;  /* 0x00000000d0a0783b */ /* 0x000ea40000000200 */
[----:B------:R-:W-:Y:S01]  /*7950*/  @!P2 IMAD.MOV.U32 R172, RZ, RZ, 0x5 ;  /* 0x00000005ffaca424 */ /* 0x000fe200078e00ff */
[C---:B------:R-:W-:Y:S01]  /*7960*/  @!P2 LEA R168, P0, R170.reuse, c[0x0][0x1f8], 0x1 ;  /* 0x00007e00aaa8aa11 */ /* 0x040fe200078008ff */
[-C--:B------:R-:W-:Y:S03]  /*7970*/  HMMA.16816.F32 R44, R164, R174.reuse, R44 ;  /* 0x000000aea42c723c */ /* 0x080fe6000000182c */
[----:B------:R-:W-:Y:S02]  /*7980*/  @!P2 IADD3 R87, R171, R0, RZ ;  /* 0x00000000ab57a210 */ /* 0x000fe40007ffe0ff */
[----:B------:R-:W-:Y:S02]  /*7990*/  @!P2 SHF.L.U64.HI R0, R169, R172, c[0x0][0x20c] ;  /* 0x00008300a900a619 */ /* 0x000fe400000102ac */
[----:B------:R-:W-:Y:S01]  /*79a0*/  @!P2 LEA.HI.X R169, R170, c[0x0][0x1fc], R87, 0x1, P0 ;  /* 0x00007f00aaa9aa11 */ /* 0x000fe200000f0c57 */
[C---:B------:R-:W-:Y:S04]  /*79b0*/  HMMA.16816.F32 R48, R156.reuse, R174, R48 ;  /* 0x000000ae9c30723c */ /* 0x040fe80000001830 */
[----:B------:R-:W-:Y:S01]  /*79c0*/  @!PT LDS RZ, [RZ] ;  /* 0x00000000fffff984 */ /* 0x000fe20000000800 */
[----:B------:R-:W-:Y:S01]  /*79d0*/  @!PT LDS RZ, [RZ] ;  /* 0x00000000fffff984 */ /* 0x000fe20000000800 */
[----:B------:R-:W-:Y:S01]  /*79e0*/  @!PT LDS RZ, [RZ] ;  /* 0x00000000fffff984 */ /* 0x000fe20000000800 */
[----:B------:R3:W-:Y:S01]  /*79f0*/  @!P2 LDGSTS.E.BYPASS.LTC128B.128 [R213+0x100], [R168.64], !P6 ;  /* 0x00100000a8d5afae */ /* 0x0007e2000f101d48 */
[-C--:B------:R-:W-:Y:S03]  /*7a00*/  @!P2 IADD3 R176, P1, R168, R2.reuse, RZ ;  /* 0x00000002a8b0a210 */ /* 0x080fe60007f3e0ff */
[-C--:B-1----:R-:W-:Y:S04]  /*7a10*/  HMMA.16816.F32 R52, R156, R152.reuse, R52 ;  /* 0x000000989c34723c */ /* 0x082fe80000001834 */
[--C-:B------:R-:W-:Y:S01]  /*7a20*/  @!P2 IMAD.X R177, R169, 0x1, R0.reuse, P1 ;  /* 0x00000001a9b1a824 */ /* 0x100fe200008e0600 */
[----:B------:R-:W-:Y:S03]  /*7a30*/  @!P2 IADD3 R172, P0, R176, R2, RZ ;  /* 0x00000002b0aca210 */ /* 0x000fe60007f1e0ff */
[C---:B------:R-:W-:Y:S01]  /*7a40*/  HMMA.16816.F32 R56, R164.reuse, R152, R56 ;  /* 0x00000098a438723c */ /* 0x040fe20000001838 */
[----:B------:R1:W-:Y:S03]  /*7a50*/  @!P2 LDGSTS.E.BYPASS.LTC128B.128 [R213+0x900], [R176.64], !P6 ;  /* 0x00900000b0d5afae */ /* 0x0003e6000f101d48 */
[----:B------:R-:W-:Y:S02]  /*7a60*/  @!P2 IADD3.X R173, R177, R0, RZ, P0, !PT ;  /* 0x00000000b1ada210 */ /* 0x000fe400007fe4ff */
[-C--:B------:R-:W-:Y:S02]  /*7a70*/  @!P2 IADD3 R170, P1, R172, R2.reuse, RZ ;  /* 0x00000002acaaa210 */ /* 0x080fe40007f3e0ff */
[-C--:B------:R-:W-:Y:S01]  /*7a80*/  HMMA.16816.F32 R60, R164, R154.reuse, R60 ;  /* 0x0000009aa43c723c */ /* 0x080fe2000000183c */
[----:B------:R4:W-:Y:S03]  /*7a90*/  @!P2 LDGSTS.E.BYPASS.LTC128B.128 [R213+0x1100], [R172.64], !P6 ;  /* 0x01100000acd5afae */ /* 0x0009e6000f101d48 */
[----:B------:R-:W-:Y:S01]  /*7aa0*/  @!P2 IMAD.X R171, R173, 0x1, R0, P1 ;  /* 0x00000001adaba824 */ /* 0x000fe200008e0600 */
[----:B---3--:R-:W-:Y:S03]  /*7ab0*/  @!P2 IADD3 R168, P0, R170, R2, RZ ;  /* 0x00000002aaa8a210 */ /* 0x008fe60007f1e0ff */
[C---:B------:R-:W-:Y:S01]  /*7ac0*/  HMMA.16816.F32 R64, R156.reuse, R154, R64 ;  /* 0x0000009a9c40723c */ /* 0x040fe20000001840 */
[----:B------:R3:W-:Y:S03]  /*7ad0*/  @!P2 LDGSTS.E.BYPASS.LTC128B.128 [R213+0x1900], [R170.64], !P6 ;  /* 0x01900000aad5afae */ /* 0x0007e6000f101d48 */
[----:B------:R-:W-:Y:S04]  /*7ae0*/  @!P2 IADD3.X R169, R171, R0, RZ, P0, !PT ;  /* 0x00000000aba9a210 */ /* 0x000fe800007fe4ff */
[-C--:B--2---:R-:W-:Y:S01]  /*7af0*/  HMMA.16816.F32 R68, R156, R160.reuse, R68 ;  /* 0x000000a09c44723c */ /* 0x084fe20000001844 */
[----:B------:R3:W-:Y:S07]  /*7b00*/  @!P2 LDGSTS.E.BYPASS.LTC128B.128 [R213+0x2100], [R168.64], !P6 ;  /* 0x02100000a8d5afae */ /* 0x0007ee000f101d48 */
[C---:B------:R-:W-:Y:S01]  /*7b10*/  HMMA.16816.F32 R72, R164.reuse, R160, R72 ;  /* 0x000000a0a448723c */ /* 0x040fe20000001848 */
[----:B-1----:R-:W-:Y:S07]  /*7b20*/  LDSM.16.M88.4 R176, [R204+0x2000] ;  /* 0x00200000ccb0783b */ /* 0x002fee0000000200 */
[-C--:B------:R-:W-:Y:S01]  /*7b30*/  HMMA.16816.F32 R76, R164, R162.reuse, R76 ;  /* 0x000000a2a44c723c */ /* 0x080fe2000000184c */
[----:B----4-:R-:W-:Y:S07]  /*7b40*/  LDSM.16.M88.4 R172, [R202] ;  /* 0x00000000caac783b */ /* 0x010fee0000000200 */
[----:B------:R-:W-:Y:S01]  /*7b50*/  HMMA.16816.F32 R80, R156, R162, R80 ;  /* 0x000000a29c50723c */ /* 0x000fe20000001850 */
[----:B------:R-:W-:Y:S08]  /*7b60*/  LDSM.16.M88.4 R180, [R202+0x800] ;  /* 0x00080000cab4783b */ /* 0x000ff00000000200 */
[----:B---3--:R-:W1:Y:S08]  /*7b70*/  LDSM.16.M88.4 R168, [R204] ;  /* 0x00000000cca8783b */ /* 0x008e700000000200 */
[----:B------:R-:W2:Y:S08]  /*7b80*/  LDSM.16.M88.4 R152, [R202+0x1000] ;  /* 0x00100000ca98783b */ /* 0x000eb00000000200 */
[----:B------:R-:W3:Y:S08]  /*7b90*/  LDSM.16.M88.4 R164, [R202+0x1800] ;  /* 0x00180000caa4783b */ /* 0x000ef00000000200 */
        /* <DEDUP_REMOVED lines=8> */
[----:B------:R-:W5:Y:S07]  /*7c20*/  LDSM.16.M88.4 R172, [R205+0x2000] ;  /* 0x00200000cdac783b */ /* 0x000f6e0000000200 */
        /* <DEDUP_REMOVED lines=27> */
[----:B------:R1:W2:Y:S02]  /*7de0*/  MUFU.TANH R193, R0 ;  /* 0x0000000000c17308 */ /* 0x0002a40000002400 */
[----:B-1----:R-:W-:Y:S08]  /*7df0*/  FMUL.FTZ R0, R6, c[0x0][0x320] ;  /* 0x0000c80006007a20 */ /* 0x002ff00000410000 */
[----:B------:R1:W-:Y:S02]  /*7e00*/  MUFU.TANH R192, R0 ;  /* 0x0000000000c07308 */ /* 0x0003e40000002400 */
        /* <DEDUP_REMOVED lines=16> */
[----:B------:R3:W5:Y:S10]  /*7f10*/  MUFU.TANH R185, R0 ;  /* 0x0000000000b97308 */ /* 0x0007740000002400 */
[----:B------:R2:W-:Y:S01]  /*7f20*/  MUFU.TANH R166, R4 ;  /* 0x0000000400a67308 */ /* 0x0005e20000002400 */
[-C--:B-1----:R-:W-:Y:S08]  /*7f30*/  HMMA.16816.F32 R36, R156, R8.reuse, R36 ;  /* 0x000000089c24723c */ /* 0x082ff00000001824 */
[C---:B------:R-:W-:Y:S04]  /*7f40*/  HMMA.16816.F32 R40, R172.reuse, R8, R40 ;  /* 0x00000008ac28723c */ /* 0x040fe80000001828 */
[----:B---3--:R-:W-:Y:S04]  /*7f50*/  FMUL.FTZ R0, R13, c[0x0][0x320] ;  /* 0x0000c8000d007a20 */ /* 0x008fe80000410000 */
[-C--:B------:R-:W-:Y:S01]  /*7f60*/  HMMA.16816.F32 R44, R172, R10.reuse, R44 ;  /* 0x0000000aac2c723c */ /* 0x080fe2000000182c */
[----:B------:R1:W-:Y:S01]  /*7f70*/  MUFU.TANH R184, R0 ;  /* 0x0000000000b87308 */ /* 0x0003e20000002400 */
[----:B--2---:R-:W2:Y:S06]  /*7f80*/  LDSM.16.M88.4 R4, [R199+0x1800] ;  /* 0x00180000c704783b */ /* 0x004eac0000000200 */
[C---:B------:R-:W-:Y:S02]  /*7f90*/  HMMA.16816.F32 R48, R156.reuse, R10, R48 ;  /* 0x0000000a9c30723c */ /* 0x040fe40000001830 */
[----:B------:R-:W3:Y:S06]  /*7fa0*/  LDSM.16.M88.4 R8, [R199+0x2000] ;  /* 0x00200000c708783b */ /* 0x000eec0000000200 */
[----:B------:R-:W-:Y:S01]  /*7fb0*/  FMUL.FTZ R12, R43, c[0x0][0x320] ;  /* 0x0000c8002b0c7a20 */ /* 0x000fe20000410000 */
[----:B------:R-:W-:Y:S04]  /*7fc0*/  DEPBAR.LE SB0, 0x0 ;  /* 0x000080000000791a */ /* 0x000fe80000000000 */
[----:B------:R4:W-:Y:S01]  /*7fd0*/  MUFU.TANH R180, R12 ;  /* 0x0000000c00b47308 */ /* 0x0009e20000002400 */
[----:B------:R-:W-:Y:S02]  /*7fe0*/  BAR.SYNC.DEFER_BLOCKING 0x0 ;  /* 0x0000000000007b1d */ /* 0x000fe40000010000 */
[----:B------:R-:W-:Y:S02]  /*7ff0*/  FMUL.FTZ R2, R44, c[0x0][0x320] ;  /* 0x0000c8002c027a20 */ /* 0x000fe40000410000 */
[----:B-1----:R-:W-:Y:S05]  /*8000*/  FMUL.FTZ R0, R14, c[0x0][0x320] ;  /* 0x0000c8000e007a20 */ /* 0x002fea0000410000 */
[----:B------:R1:W-:Y:S10]  /*8010*/  MUFU.TANH R183, R0 ;  /* 0x0000000000b77308 */ /* 0x0003f40000002400 */
[----:B------:R3:W-:Y:S01]  /*8020*/  MUFU.TANH R182, R2 ;  /* 0x0000000200b67308 */ /* 0x0007e20000002400 */
[----:B----4-:R-:W-:Y:S01]  /*8030*/  FMUL.FTZ R12, R48, c[0x0][0x320] ;  /* 0x0000c800300c7a20 */ /* 0x010fe20000410000 */
[-C--:B--2---:R-:W-:Y:S05]  /*8040*/  HMMA.16816.F32 R52, R156, R4.reuse, R52 ;  /* 0x000000049c34723c */ /* 0x084fea0000001834 */
[----:B-1----:R-:W-:Y:S03]  /*8050*/  FMUL.FTZ R0, R15, c[0x0][0x320] ;  /* 0x0000c8000f007a20 */ /* 0x002fe60000410000 */
[C---:B------:R-:W-:Y:S01]  /*8060*/  HMMA.16816.F32 R56, R172.reuse, R4, R56 ;  /* 0x00000004ac38723c */ /* 0x040fe20000001838 */
[----:B------:R1:W2:Y:S07]  /*8070*/  MUFU.TANH R181, R0 ;  /* 0x0000000000b57308 */ /* 0x0002ae0000002400 */
[-C--:B------:R-:W-:Y:S04]  /*8080*/  HMMA.16816.F32 R60, R172, R6.reuse, R60 ;  /* 0x00000006ac3c723c */ /* 0x080fe8000000183c */
[----:B---3--:R-:W-:Y:S04]  /*8090*/  FMUL.FTZ R2, R51, c[0x0][0x320] ;  /* 0x0000c80033027a20 */ /* 0x008fe80000410000 */
[----:B------:R-:W-:Y:S01]  /*80a0*/  FMUL.FTZ R4, R53, c[0x0][0x320] ;  /* 0x0000c80035047a20 */ /* 0x000fe20000410000 */
[----:B------:R-:W-:Y:S01]  /*80b0*/  MUFU.TANH R155, R2 ;  /* 0x00000002009b7308 */ /* 0x000fe20000002400 */
[C---:B------:R-:W-:Y:S08]  /*80c0*/  HMMA.16816.F32 R64, R156.reuse, R6, R64 ;  /* 0x000000069c40723c */ /* 0x040ff00000001840 */
[-C--:B------:R-:W-:Y:S04]  /*80d0*/  HMMA.16816.F32 R68, R156, R8.reuse, R68 ;  /* 0x000000089c44723c */ /* 0x080fe80000001844 */
[----:B-1----:R-:W-:Y:S04]  /*80e0*/  FMUL.FTZ R0, R16, c[0x0][0x320] ;  /* 0x0000c80010007a20 */ /* 0x002fe80000410000 */
[----:B------:R1:W-:Y:S01]  /*80f0*/  MUFU.TANH R178, R0 ;  /* 0x0000000000b27308 */ /* 0x0003e20000002400 */
[C---:B------:R-:W-:Y:S07]  /*8100*/  HMMA.16816.F32 R72, R172.reuse, R8, R72 ;  /* 0x00000008ac48723c */ /* 0x040fee0000001848 */
[----:B------:R-:W-:Y:S01]  /*8110*/  FMUL.FTZ R8, R55, c[0x0][0x320] ;  /* 0x0000c80037087a20 */ /* 0x000fe20000410000 */
[-C--:B------:R-:W-:Y:S03]  /*8120*/  HMMA.16816.F32 R76, R172, R10.reuse, R76 ;  /* 0x0000000aac4c723c */ /* 0x080fe6000000184c */
[----:B------:R3:W-:Y:S01]  /*8130*/  MUFU.TANH R51, R8 ;  /* 0x0000000800337308 */ /* 0x0007e20000002400 */
[----:B------:R-:W-:Y:S04]  /*8140*/  FMUL.FTZ R9, R59, c[0x0][0x320] ;  /* 0x0000c8003b097a20 */ /* 0x000fe80000410000 */
[----:B------:R-:W-:Y:S04]  /*8150*/  HMMA.16816.F32 R80, R156, R10, R80 ;  /* 0x0000000a9c50723c */ /* 0x000fe80000001850 */
[----:B-1----:R-:W-:Y:S04]  /*8160*/  FMUL.FTZ R0, R17, c[0x0][0x320] ;  /* 0x0000c80011007a20 */ /* 0x002fe80000410000 */
[----:B------:R1:W4:Y:S01]  /*8170*/  MUFU.TANH R13, R0 ;  /* 0x00000000000d7308 */ /* 0x0003220000002400 */
[----:B---3--:R-:W-:Y:S09]  /*8180*/  FMUL.FTZ R8, R58, c[0x0][0x320] ;  /* 0x0000c8003a087a20 */ /* 0x008ff20000410000 */
[----:B------:R-:W-:Y:S06]  /*8190*/  MUFU.TANH R59, R8 ;  /* 0x00000008003b7308 */ /* 0x000fec0000002400 */
[----:B------:R-:W-:Y:S02]  /*81a0*/  FMUL.FTZ R43, R83, c[0x0][0x320] ;  /* 0x0000c800532b7a20 */ /* 0x000fe40000410000 */
[----:B-1----:R-:W-:Y:S04]  /*81b0*/  FMUL.FTZ R0, R18, c[0x0][0x320] ;  /* 0x0000c80012007a20 */ /* 0x002fe80000410000 */
        /* <DEDUP_REMOVED lines=9> */
[----:B-1----:R-:W-:Y:S08]  /*8250*/  FMUL.FTZ R0, R23, c[0x0][0x320] ;  /* 0x0000c80017007a20 */ /* 0x002ff00000410000 */
[----:B------:R1:W-:Y:S02]  /*8260*/  MUFU.TANH R169, R0 ;  /* 0x0000000000a97308 */ /* 0x0003e40000002400 */
[----:B-1----:R-:W-:Y:S08]  /*8270*/  FMUL.FTZ R0, R24, c[0x0][0x320] ;  /* 0x0000c80018007a20 */ /* 0x002ff00000410000 */
[----:B------:R1:W-:Y:S02]  /*8280*/  MUFU.TANH R167, R0 ;  /* 0x0000000000a77308 */ /* 0x0003e40000002400 */
        /* <DEDUP_REMOVED lines=11> */
[----:B------:R1:W1:Y:S02]  /*8340*/  MUFU.TANH R26, R0 ;  /* 0x00000000001a7308 */ /* 0x0002640000002400 */
[----:B-1----:R-:W-:Y:S08]  /*8350*/  FMUL.FTZ R0, R33, c[0x0][0x320] ;  /* 0x0000c80021007a20 */ /* 0x002ff00000410000 */
[----:B------:R1:W-:Y:S10]  /*8360*/  MUFU.TANH R33, R4 ;  /* 0x0000000400217308 */ /* 0x0003f40000002400 */
[----:B------:R2:W-:Y:S01]  /*8370*/  MUFU.TANH R25, R0 ;  /* 0x0000000000197308 */ /* 0x0005e20000002400 */
[----:B-1----:R-:W-:Y:S02]  /*8380*/  FMUL.FTZ R4, R54, c[0x0][0x320] ;  /* 0x0000c80036047a20 */ /* 0x002fe40000410000 */
[----:B--2---:R-:W-:Y:S07]  /*8390*/  FMUL.FTZ R0, R34, c[0x0][0x320] ;  /* 0x0000c80022007a20 */ /* 0x004fee0000410000 */
        /* <DEDUP_REMOVED lines=12> */
[----:B------:R-:W-:Y:S10]  /*8460*/  MUFU.TANH R40, R12 ;  /* 0x0000000c00287308 */ /* 0x000ff40000002400 */
[----:B------:R1:W1:Y:S02]  /*8470*/  MUFU.TANH R32, R0 ;  /* 0x0000000000207308 */ /* 0x0002640000002400 */
        /* <DEDUP_REMOVED lines=14> */
[----:B-1----:R1:W2:Y:S02]  /*8560*/  LDL R0, [R1] ;  /* 0x0000000001007983 */ /* 0x0022a40000100800 */
[----:B--2---:R-:W-:Y:S05]  /*8570*/  @P4 IMAD.MOV.U32 R0, RZ, RZ, R217 ;  /* 0x000000ffff004224 */ /* 0x004fea00078e00d9 */
[----:B------:R-:W2:Y:S08]  /*8580*/  SHFL.IDX PT, R2, R0, RZ, 0x1c1f ;  /* 0x001c1fff00027589 */ /* 0x000eb000000e0000 */
[----:B------:R-:W1:Y:S08]  /*8590*/  SHFL.IDX PT, R6, R0, 0x1, 0x1c1f ;  /* 0x003c1f0000067f89 */ /* 0x000e7000000e0000 */
[----:B------:R-:W1:Y:S08]  /*85a0*/  SHFL.IDX PT, R12, R0, 0x2, 0x1c1f ;  /* 0x005c1f00000c7f89 */ /* 0x000e7000000e0000 */
[----:B------:R1:W2:Y:S02]  /*85b0*/  SHFL.IDX PT, R7, R0, 0x3, 0x1c1f ;  /* 0x007c1f0000077f89 */ /* 0x0002a400000e0000 */
[----:B-1----:R-:W-:Y:S02]  /*85c0*/  FMUL.FTZ R0, R52, c[0x0][0x320] ;  /* 0x0000c80034007a20 */ /* 0x002fe40000410000 */
[----:B------:R-:W-:Y:S10]  /*85d0*/  MUFU.TANH R52, R4 ;  /* 0x0000000400347308 */ /* 0x000ff40000002400 */
[----:B------:R1:W1:Y:S02]  /*85e0*/  MUFU.TANH R38, R0 ;  /* 0x0000000000267308 */ /* 0x0002640000002400 */
[----:B-1----:R-:W-:Y:S05]  /*85f0*/  IMAD R0, R188, -0x50, RZ ;  /* 0xffffffb0bc007824 */ /* 0x002fea00078e02ff */
[----:B------:R-:W-:Y:S02]  /*8600*/  IADD3 R0, -R216, 0x1, R0 ;  /* 0x00000001d8007810 */ /* 0x000fe40007ffe100 */
[----:B------:R-:W3:Y:S02]  /*8610*/  LDL.64 R216, [R1+0x38] ;  /* 0x0000380001d87983 */ /* 0x000ee40000100a00 */
[----:B------:R-:W-:Y:S04]  /*8620*/  IADD3 R5, -R195, R0, R215 ;  /* 0x00000000c3057210 */ /* 0x000fe80007ffe1d7 */
[C---:B--2---:R-:W-:Y:S01]  /*8630*/  IADD3 R4, R5.reuse, R2, RZ ;  /* 0x0000000205047210 */ /* 0x044fe20007ffe0ff */
[C---:B------:R-:W-:Y:S01]  /*8640*/  IMAD.IADD R2, R5.reuse, 0x1, R6 ;  /* 0x0000000105027824 */ /* 0x040fe200078e0206 */
[C---:B------:R-:W-:Y:S01]  /*8650*/  IADD3 R0, R5.reuse, R12, RZ ;  /* 0x0000000c05007210 */ /* 0x040fe20007ffe0ff */
[----:B------:R-:W-:Y:S01]  /*8660*/  IMAD.IADD R5, R5, 0x1, R7 ;  /* 0x0000000105057824 */ /* 0x000fe200078e0207 */
[----:B------:R-:W-:Y:S01]  /*8670*/  ISETP.GT.AND P5, PT, R4, 0x1, PT ;  /* 0x000000010400780c */ /* 0x000fe20003fa4270 */
[----:B------:R-:W-:Y:S01]  /*8680*/  FMUL.FTZ R7, R57, c[0x0][0x320] ;  /* 0x0000c80039077a20 */ /* 0x000fe20000410000 */
[----:B------:R-:W2:Y:S01]  /*8690*/  LDL R215, [R1+0x28] ;  /* 0x0000280001d77983 */ /* 0x000ea20000100800 */
[----:B------:R-:W-:Y:S01]  /*86a0*/  FMUL.FTZ R6, R56, c[0x0][0x320] ;  /* 0x0000c80038067a20 */ /* 0x000fe20000410000 */
[----:B------:R-:W-:Y:S01]  /*86b0*/  FSEL R11, R193, -INF , P5 ;  /* 0xff800000c10b7808 */ /* 0x000fe20002800000 */
[----:B------:R1:W-:Y:S01]  /*86c0*/  MUFU.TANH R55, R7 ;  /* 0x0000000700377308 */ /* 0x0003e20000002400 */
[----:B------:R-:W-:Y:S02]  /*86d0*/  ISETP.GT.AND P5, PT, R5, RZ, PT ;  /* 0x000000ff0500720c */ /* 0x000fe40003fa4270 */
[----:B------:R-:W-:Y:S02]  /*86e0*/  ISETP.GT.AND P2, PT, R2, 0x1, PT ;  /* 0x000000010200780c */ /* 0x000fe40003f44270 */
[----:B------:R-:W-:Y:S02]  /*86f0*/  FSEL R22, R187, -INF , P5 ;  /* 0xff800000bb167808 */ /* 0x000fe40002800000 */
[----:B------:R-:W-:Y:S02]  /*8700*/  FSEL R15, R191, -INF , P2 ;  /* 0xff800000bf0f7808 */ /* 0x000fe40001000000 */
[----:B------:R-:W-:Y:S01]  /*8710*/  ISETP.GT.AND P2, PT, R0, 0x8, PT ;  /* 0x000000080000780c */ /* 0x000fe20003f44270 */
[----:B------:R1:W-:Y:S01]  /*8720*/  MUFU.TANH R53, R6 ;  /* 0x0000000600357308 */ /* 0x0003e20000002400 */
[----:B------:R-:W-:Y:S02]  /*8730*/  ISETP.GT.AND P5, PT, R5, 0x9, PT ;  /* 0x000000090500780c */ /* 0x000fe40003fa4270 */
[----:B-----5:R-:W-:Y:S02]  /*8740*/  FSEL R20, R185, -INF , P2 ;  /* 0xff800000b9147808 */ /* 0x020fe40001000000 */
[----:B------:R-:W-:Y:S02]  /*8750*/  ISETP.GT.AND P2, PT, R4, 0x9, PT ;  /* 0x000000090400780c */ /* 0x000fe40003f44270 */
[----:B------:R-:W-:Y:S02]  /*8760*/  FSEL R27, R181, -INF , P5 ;  /* 0xff800000b51b7808 */ /* 0x000fe40002800000 */
[----:B----4-:R-:W-:Y:S01]  /*8770*/  FSEL R13, R13, -INF , P2 ;  /* 0xff8000000d0d7808 */ /* 0x010fe20001000000 */
[----:B------:R-:W-:Y:S01]  /*8780*/  MUFU.TANH R181, R9 ;  /* 0x0000000900b57308 */ /* 0x000fe20000002400 */
[----:B------:R-:W-:Y:S02]  /*8790*/  ISETP.GT.AND P2, PT, R2, 0x10, PT ;  /* 0x000000100200780c */ /* 0x000fe40003f44270 */
[C---:B------:R-:W-:Y:S01]  /*87a0*/  ISETP.GT.AND P5, PT, R4.reuse, 0x10, PT ;  /* 0x000000100400780c */ /* 0x040fe20003fa4270 */
[----:B-1----:R-:W-:Y:S01]  /*87b0*/  FMUL.FTZ R7, R65, c[0x0][0x320] ;  /* 0x0000c80041077a20 */ /* 0x002fe20000410000 */
[----:B------:R-:W-:Y:S02]  /*87c0*/  ISETP.GT.AND P0, PT, R4, RZ, PT ;  /* 0x000000ff0400720c */ /* 0x000fe40003f04270 */
[----:B------:R-:W-:Y:S02]  /*87d0*/  ISETP.GT.AND P3, PT, R2, RZ, PT ;  /* 0x000000ff0200720c */ /* 0x000fe40003f64270 */
[----:B------:R-:W-:Y:S01]  /*87e0*/  ISETP.GT.AND P1, PT, R0, RZ, PT ;  /* 0x000000ff0000720c */ /* 0x000fe20003f24270 */
[----:B------:R1:W-:Y:S01]  /*87f0*/  MUFU.TANH R37, R7 ;  /* 0x0000000700257308 */ /* 0x0003e20000002400 */
[----:B------:R-:W-:Y:S02]  /*8800*/  FSEL R30, R170, -INF , P2 ;  /* 0xff800000aa1e7808 */ /* 0x000fe40001000000 */
[C---:B------:R-:W-:Y:S01]  /*8810*/  ISETP.GT.AND P2, PT, R5.reuse, 0x11, PT ;  /* 0x000000110500780c */ /* 0x040fe20003f44270 */
[----:B------:R-:W-:Y:S01]  /*8820*/  FMUL.FTZ R6, R60, c[0x0][0x320] ;  /* 0x0000c8003c067a20 */ /* 0x000fe20000410000 */
[----:B------:R-:W-:Y:S02]  /*8830*/  FSEL R14, R192, -INF , P3 ;  /* 0xff800000c00e7808 */ /* 0x000fe40001800000 */
[C---:B------:R-:W-:Y:S02]  /*8840*/  ISETP.GT.AND P3, PT, R5.reuse, 0x1, PT ;  /* 0x000000010500780c */ /* 0x040fe40003f64270 */
[----:B------:R-:W-:Y:S01]  /*8850*/  FSEL R18, R190, -INF , P1 ;  /* 0xff800000be127808 */ /* 0x000fe20000800000 */
[----:B------:R4:W-:Y:S01]  /*8860*/  MUFU.TANH R54, R6 ;  /* 0x0000000600367308 */ /* 0x0009e20000002400 */
[----:B------:R-:W-:Y:S02]  /*8870*/  FSEL R47, R164, -INF , P2 ;  /* 0xff800000a42f7808 */ /* 0x000fe40001000000 */
[----:B------:R-:W-:Y:S02]  /*8880*/  ISETP.GT.AND P2, PT, R4, 0x18, PT ;  /* 0x000000180400780c */ /* 0x000fe40003f44270 */
[----:B------:R-:W-:Y:S02]  /*8890*/  FSEL R29, R176, -INF , P5 ;  /* 0xff800000b01d7808 */ /* 0x000fe40002800000 */
[----:B------:R-:W-:Y:S02]  /*88a0*/  FSEL R26, R26, -INF , P2 ;  /* 0xff8000001a1a7808 */ /* 0x000fe40001000000 */
[----:B------:R-:W-:Y:S02]  /*88b0*/  ISETP.GT.AND P2, PT, R4, 0x21, PT ;  /* 0x000000210400780c */ /* 0x000fe40003f44270 */
[----:B------:R-:W-:Y:S02]  /*88c0*/  ISETP.GT.AND P5, PT, R0, 0x11, PT ;  /* 0x000000110000780c */ /* 0x000fe40003fa4270 */
[----:B------:R-:W-:Y:S01]  /*88d0*/  FSEL R57, R36, -INF , P2 ;  /* 0xff80000024397808 */ /* 0x000fe20001000000 */
[----:B-1----:R-:W-:Y:S01]  /*88e0*/  FMUL.FTZ R7, R66, c[0x0][0x320] ;  /* 0x0000c80042077a20 */ /* 0x002fe20000410000 */
[----:B------:R-:W-:Y:S02]  /*88f0*/  FSEL R23, R186, -INF , P3 ;  /* 0xff800000ba177808 */ /* 0x000fe40001800000 */
[----:B------:R-:W-:Y:S01]  /*8900*/  ISETP.GT.AND P1, PT, R0, 0x9, PT ;  /* 0x000000090000780c */ /* 0x000fe20003f24270 */
[----:B------:R1:W-:Y:S01]  /*8910*/  MUFU.TANH R50, R7 ;  /* 0x0000000700327308 */ /* 0x0003e20000002400 */
[----:B------:R-:W-:Y:S02]  /*8920*/  FSEL R42, R166, -INF , P5 ;  /* 0xff800000a62a7808 */ /* 0x000fe40002800000 */
[----:B------:R-:W-:Y:S02]  /*8930*/  ISETP.GT.AND P5, PT, R5, 0x18, PT ;  /* 0x000000180500780c */ /* 0x000fe40003fa4270 */
[----:B------:R-:W-:Y:S01]  /*8940*/  FSEL R10, R194, -INF , P0 ;  /* 0xff800000c20a7808 */ /* 0x000fe20000000000 */
[----:B----4-:R-:W-:Y:S01]  /*8950*/  FMUL.FTZ R6, R61, c[0x0][0x320] ;  /* 0x0000c8003d067a20 */ /* 0x010fe20000410000 */
[----:B------:R-:W-:Y:S02]  /*8960*/  FSEL R21, R184, -INF , P1 ;  /* 0xff800000b8157808 */ /* 0x000fe40000800000 */
[----:B------:R-:W-:Y:S01]  /*8970*/  FSEL R48, R161, -INF , P5 ;  /* 0xff800000a1307808 */ /* 0x000fe20002800000 */
[----:B------:R4:W-:Y:S01]  /*8980*/  MUFU.TANH R58, R6 ;  /* 0x00000006003a7308 */ /* 0x0009e20000002400 */
[----:B------:R-:W-:Y:S02]  /*8990*/  ISETP.GT.AND P5, PT, R2, 0x19, PT ;  /* 0x000000190200780c */ /* 0x000fe40003fa4270 */
[----:B------:R-:W-:Y:S02]  /*89a0*/  ISETP.GT.AND P3, PT, R4, 0x8, PT ;  /* 0x000000080400780c */ /* 0x000fe40003f64270 */
[----:B------:R-:W-:Y:S02]  /*89b0*/  FSEL R35, R35, -INF , P5 ;  /* 0xff80000023237808 */ /* 0x000fe40002800000 */
[----:B------:R-:W-:Y:S02]  /*89c0*/  ISETP.GT.AND P5, PT, R0, 0x20, PT ;  /* 0x000000200000780c */ /* 0x000fe40003fa4270 */
[----:B------:R-:W-:Y:S02]  /*89d0*/  FSEL R12, R178, -INF , P3 ;  /* 0xff800000b20c7808 */ /* 0x000fe40001800000 */
[----:B------:R-:W-:Y:S02]  /*89e0*/  FSEL R166, R32, -INF , P5 ;  /* 0xff80000020a67808 */ /* 0x000fe40002800000 */
[----:B------:R-:W-:Y:S01]  /*89f0*/  ISETP.GT.AND P1, PT, R2, 0x8, PT ;  /* 0x000000080200780c */ /* 0x000fe20003f24270 */
[----:B-1----:R-:W-:Y:S01]  /*8a00*/  FMUL.FTZ R7, R68, c[0x0][0x320] ;  /* 0x0000c80044077a20 */ /* 0x002fe20000410000 */
[----:B------:R-:W-:Y:S02]  /*8a10*/  ISETP.GT.AND P0, PT, R0, 0x1, PT ;  /* 0x000000010000780c */ /* 0x000fe40003f04270 */
[----:B------:R-:W-:Y:S01]  /*8a20*/  FSEL R16, R16, -INF , P1 ;  /* 0xff80000010107808 */ /* 0x000fe20000800000 */
[----:B------:R1:W-:Y:S01]  /*8a30*/  MUFU.TANH R36, R7 ;  /* 0x0000000700247308 */ /* 0x0003e20000002400 */
[----:B------:R-:W-:Y:S02]  /*8a40*/  ISETP.GT.AND P3, PT, R4, 0x11, PT ;  /* 0x000000110400780c */ /* 0x000fe40003f64270 */
[----:B------:R-:W-:Y:S02]  /*8a50*/  ISETP.GT.AND P1, PT, R2, 0x11, PT ;  /* 0x000000110200780c */ /* 0x000fe40003f24270 */
[----:B------:R-:W-:Y:S01]  /*8a60*/  FSEL R19, R189, -INF , P0 ;  /* 0xff800000bd137808 */ /* 0x000fe20000000000 */
[----:B----4-:R-:W-:Y:S01]  /*8a70*/  FMUL.FTZ R6, R64, c[0x0][0x320] ;  /* 0x0000c80040067a20 */ /* 0x010fe20000410000 */
[----:B------:R-:W-:Y:S02]  /*8a80*/  FSEL R28, R171, -INF , P3 ;  /* 0xff800000ab1c7808 */ /* 0x000fe40001800000 */
[----:B------:R-:W-:Y:S01]  /*8a90*/  ISETP.GT.AND P2, PT, R4, 0x28, PT ;  /* 0x000000280400780c */ /* 0x000fe20003f44270 */
[----:B------:R4:W5:Y:S01]  /*8aa0*/  MUFU.TANH R8, R6 ;  /* 0x0000000600087308 */ /* 0x0009620000002400 */
[----:B------:R-:W-:Y:S02]  /*8ab0*/  FSEL R31, R169, -INF , P1 ;  /* 0xff800000a91f7808 */ /* 0x000fe40000800000 */
[C---:B------:R-:W-:Y:S02]  /*8ac0*/  ISETP.GT.AND P0, PT, R5.reuse, 0x8, PT ;  /* 0x000000080500780c */ /* 0x040fe40003f04270 */
[----:B------:R-:W-:Y:S02]  /*8ad0*/  ISETP.GT.AND P3, PT, R5, 0x10, PT ;  /* 0x000000100500780c */ /* 0x000fe40003f64270 */
[----:B------:R-:W-:Y:S02]  /*8ae0*/  ISETP.GT.AND P1, PT, R0, 0x18, PT ;  /* 0x000000180000780c */ /* 0x000fe40003f24270 */
[----:B------:R-:W-:Y:S02]  /*8af0*/  FSEL R46, R165, -INF , P3 ;  /* 0xff800000a52e7808 */ /* 0x000fe40001800000 */
[----:B------:R-:W-:Y:S02]  /*8b00*/  ISETP.GT.AND P3, PT, R5, 0x19, PT ;  /* 0x000000190500780c */ /* 0x000fe40003f64270 */
[----:B------:R-:W-:Y:S01]  /*8b10*/  FSEL R44, R163, -INF , P1 ;  /* 0xff800000a32c7808 */ /* 0x000fe20000800000 */
[----:B-1----:R-:W-:Y:S01]  /*8b20*/  FMUL.FTZ R7, R69, c[0x0][0x320] ;  /* 0x0000c80045077a20 */ /* 0x002fe20000410000 */
[----:B------:R-:W-:Y:S02]  /*8b30*/  FSEL R49, R160, -INF , P3 ;  /* 0xff800000a0317808 */ /* 0x000fe40001800000 */
[----:B------:R-:W-:Y:S01]  /*8b40*/  FSEL R60, R40, -INF , P2 ;  /* 0xff800000283c7808 */ /* 0x000fe20001000000 */
[----:B------:R1:W1:Y:S01]  /*8b50*/  MUFU.TANH R32, R7 ;  /* 0x0000000700207308 */ /* 0x0002620000002400 */
[----:B------:R-:W-:Y:S01]  /*8b60*/  ISETP.GT.AND P1, PT, R4, 0x19, PT ;  /* 0x000000190400780c */ /* 0x000fe20003f24270 */
[----:B------:R-:W-:Y:S01]  /*8b70*/  FMUL.FTZ R40, R82, c[0x0][0x320] ;  /* 0x0000c80052287a20 */ /* 0x000fe20000410000 */
[----:B------:R-:W-:Y:S02]  /*8b80*/  FSEL R24, R183, -INF , P0 ;  /* 0xff800000b7187808 */ /* 0x000fe40000000000 */
[----:B------:R-:W-:Y:S02]  /*8b90*/  ISETP.GT.AND P0, PT, R2, 0x9, PT ;  /* 0x000000090200780c */ /* 0x000fe40003f04270 */
[----:B----4-:R-:W-:Y:S02]  /*8ba0*/  FMNMX.FTZ R6, R10, R3, !PT ;  /* 0x000000030a067209 */ /* 0x010fe40007810000 */
[----:B------:R-:W-:Y:S02]  /*8bb0*/  FSEL R17, R17, -INF , P0 ;  /* 0xff80000011117808 */ /* 0x000fe40000000000 */
[----:B------:R-:W-:Y:S02]  /*8bc0*/  FMNMX.FTZ R6, R11, R6, !PT ;  /* 0x000000060b067209 */ /* 0x000fe40007810000 */
[----:B------:R-:W-:Y:S02]  /*8bd0*/  ISETP.GT.AND P0, PT, R0, 0x10, PT ;  /* 0x000000100000780c */ /* 0x000fe40003f04270 */
[----:B------:R-:W-:Y:S02]  /*8be0*/  FMNMX.FTZ R6, R12, R6, !PT ;  /* 0x000000060c067209 */ /* 0x000fe40007810000 */
[----:B------:R-:W-:Y:S02]  /*8bf0*/  ISETP.GT.AND P3, PT, R4, 0x20, PT ;  /* 0x000000200400780c */ /* 0x000fe40003f64270 */
[----:B------:R-:W-:Y:S02]  /*8c00*/  FMNMX.FTZ R6, R13, R6, !PT ;  /* 0x000000060d067209 */ /* 0x000fe40007810000 */
[----:B------:R-:W-:Y:S02]  /*8c10*/  FSEL R25, R25, -INF , P1 ;  /* 0xff80000019197808 */ /* 0x000fe40000800000 */
[----:B------:R-:W-:Y:S01]  /*8c20*/  FMNMX.FTZ R6, R29, R6, !PT ;  /* 0x000000061d067209 */ /* 0x000fe20007810000 */
[----:B-1----:R-:W-:Y:S01]  /*8c30*/  FMUL.FTZ R7, R80, c[0x0][0x320] ;  /* 0x0000c80050077a20 */ /* 0x002fe20000410000 */
[----:B------:R-:W-:Y:S02]  /*8c40*/  FSEL R41, R167, -INF , P0 ;  /* 0xff800000a7297808 */ /* 0x000fe40000000000 */
[----:B------:R-:W-:Y:S01]  /*8c50*/  FSEL R56, R153, -INF , P3 ;  /* 0xff80000099387808 */ /* 0x000fe20001800000 */
[----:B------:R1:W4:Y:S01]  /*8c60*/  MUFU.TANH R9, R7 ;  /* 0x0000000700097308 */ /* 0x0003220000002400 */
[----:B------:R-:W-:Y:S02]  /*8c70*/  FMNMX.FTZ R6, R28, R6, !PT ;  /* 0x000000061c067209 */ /* 0x000fe40007810000 */
[----:B------:R-:W-:Y:S02]  /*8c80*/  ISETP.GT.AND P0, PT, R0, 0x19, PT ;  /* 0x000000190000780c */ /* 0x000fe40003f04270 */
[----:B------:R-:W-:Y:S02]  /*8c90*/  FMNMX.FTZ R6, R26, R6, !PT ;  /* 0x000000061a067209 */ /* 0x000fe40007810000 */
[----:B------:R-:W-:Y:S02]  /*8ca0*/  ISETP.GT.AND P1, PT, R2, 0x20, PT ;  /* 0x000000200200780c */ /* 0x000fe40003f24270 */
[----:B------:R-:W-:Y:S02]  /*8cb0*/  FMNMX.FTZ R6, R25, R6, !PT ;  /* 0x0000000619067209 */ /* 0x000fe40007810000 */
[----:B------:R-:W-:Y:S02]  /*8cc0*/  FSEL R45, R162, -INF , P0 ;  /* 0xff800000a22d7808 */ /* 0x000fe40000000000 */
[----:B------:R-:W-:Y:S02]  /*8cd0*/  ISETP.GT.AND P0, PT, R2, 0x18, PT ;  /* 0x000000180200780c */ /* 0x000fe40003f04270 */
[----:B------:R-:W-:Y:S02]  /*8ce0*/  FMNMX.FTZ R6, R56, R6, !PT ;  /* 0x0000000638067209 */ /* 0x000fe40007810000 */
[----:B------:R-:W-:Y:S02]  /*8cf0*/  FSEL R34, R34, -INF , P0 ;  /* 0xff80000022227808 */ /* 0x000fe40000000000 */
[----:B------:R-:W-:Y:S02]  /*8d00*/  ISETP.GT.AND P3, PT, R0, 0x21, PT ;  /* 0x000000210000780c */ /* 0x000fe40003f64270 */
[----:B------:R-:W-:Y:S02]  /*8d10*/  FSEL R160, R152, -INF , P1 ;  /* 0xff80000098a07808 */ /* 0x000fe40000800000 */
[----:B------:R-:W-:Y:S01]  /*8d20*/  ISETP.GT.AND P0, PT, R2, 0x21, PT ;  /* 0x000000210200780c */ /* 0x000fe20003f04270 */
[----:B-1----:R-:W-:Y:S01]  /*8d30*/  FMUL.FTZ R7, R81, c[0x0][0x320] ;  /* 0x0000c80051077a20 */ /* 0x002fe20000410000 */
[----:B------:R-:W-:Y:S02]  /*8d40*/  ISETP.GT.AND P1, PT, R4, 0x29, PT ;  /* 0x000000290400780c */ /* 0x000fe40003f24270 */
[----:B------:R-:W-:Y:S02]  /*8d50*/  FMNMX.FTZ R6, R57, R6, !PT ;  /* 0x0000000639067209 */ /* 0x000fe40007810000 */
[----:B------:R-:W-:Y:S01]  /*8d60*/  FSEL R167, R87, -INF , P3 ;  /* 0xff80000057a77808 */ /* 0x000fe20001800000 */
[----:B------:R-:W1:Y:S01]  /*8d70*/  MUFU.TANH R7, R7 ;  /* 0x0000000700077308 */ /* 0x000e620000002400 */
[----:B------:R-:W-:Y:S02]  /*8d80*/  FMNMX.FTZ R6, R60, R6, !PT ;  /* 0x000000063c067209 */ /* 0x000fe40007810000 */
[----:B------:R-:W-:Y:S02]  /*8d90*/  FSEL R162, R154, -INF , P0 ;  /* 0xff8000009aa27808 */ /* 0x000fe40000000000 */
[C---:B------:R-:W-:Y:S02]  /*8da0*/  ISETP.GT.AND P0, PT, R4.reuse, 0x30, PT ;  /* 0x000000300400780c */ /* 0x040fe40003f04270 */
[C---:B------:R-:W-:Y:S02]  /*8db0*/  ISETP.GT.AND P5, PT, R4.reuse, 0x31, PT ;  /* 0x000000310400780c */ /* 0x040fe40003fa4270 */
[C---:B------:R-:W-:Y:S02]  /*8dc0*/  ISETP.GT.AND P3, PT, R4.reuse, 0x38, PT ;  /* 0x000000380400780c */ /* 0x040fe40003f64270 */
[----:B------:R-:W-:Y:S02]  /*8dd0*/  FSEL R158, R39, -INF , P1 ;  /* 0xff800000279e7808 */ /* 0x000fe40000800000 */
[C---:B------:R-:W-:Y:S02]  /*8de0*/  ISETP.GT.AND P2, PT, R4.reuse, 0x39, PT ;  /* 0x000000390400780c */ /* 0x040fe40003f44270 */
[----:B------:R-:W-:Y:S02]  /*8df0*/  ISETP.GT.AND P1, PT, R4, 0x40, PT ;  /* 0x000000400400780c */ /* 0x000fe40003f24270 */
[----:B------:R-:W-:Y:S01]  /*8e00*/  FSEL R174, R38, -INF , P0 ;  /* 0xff80000026ae7808 */ /* 0x000fe20000000000 */
[----:B------:R-:W-:Y:S01]  /*8e10*/  FMUL.FTZ R38, R71, c[0x0][0x320] ;  /* 0x0000c80047267a20 */ /* 0x000fe20000410000 */
[----:B------:R-:W-:Y:S02]  /*8e20*/  ISETP.GT.AND P0, PT, R4, 0x41, PT ;  /* 0x000000410400780c */ /* 0x000fe40003f04270 */
[----:B------:R-:W-:Y:S01]  /*8e30*/  FSEL R176, R33, -INF , P5 ;  /* 0xff80000021b07808 */ /* 0x000fe20002800000 */
[----:B------:R-:W-:Y:S01]  /*8e40*/  FMUL.FTZ R33, R70, c[0x0][0x320] ;  /* 0x0000c80046217a20 */ /* 0x000fe20000410000 */
[----:B------:R-:W-:Y:S02]  /*8e50*/  ISETP.GT.AND P5, PT, R4, 0x48, PT ;  /* 0x000000480400780c */ /* 0x000fe40003fa4270 */
[----:B-----5:R-:W-:Y:S01]  /*8e60*/  FSEL R178, R8, -INF , P3 ;  /* 0xff80000008b27808 */ /* 0x020fe20001800000 */
[----:B------:R-:W-:Y:S01]  /*8e70*/  FMUL.FTZ R8, R67, c[0x0][0x320] ;  /* 0x0000c80043087a20 */ /* 0x000fe20000410000 */
[----:B------:R-:W-:Y:S02]  /*8e80*/  ISETP.GT.AND P3, PT, R4, 0x49, PT ;  /* 0x000000490400780c */ /* 0x000fe40003f64270 */
[----:B------:R-:W-:Y:S01]  /*8e90*/  FMNMX.FTZ R4, R158, R6, !PT ;  /* 0x000000069e047209 */ /* 0x000fe20007810000 */
[----:B------:R5:W2:Y:S01]  /*8ea0*/  MUFU.TANH R39, R8 ;  /* 0x0000000800277308 */ /* 0x000aa20000002400 */
[----:B------:R-:W-:Y:S02]  /*8eb0*/  FSEL R175, R37, -INF , P2 ;  /* 0xff80000025af7808 */ /* 0x000fe40001000000 */
[----:B------:R-:W-:Y:S02]  /*8ec0*/  FMNMX.FTZ R4, R174, R4, !PT ;  /* 0x00000004ae047209 */ /* 0x000fe40007810000 */
[----:B------:R-:W-:Y:S02]  /*8ed0*/  FSEL R247, R36, -INF , P1 ;  /* 0xff80000024f77808 */ /* 0x000fe40000800000 */
[----:B------:R-:W-:Y:S02]  /*8ee0*/  FMNMX.FTZ R4, R176, R4, !PT ;  /* 0x00000004b0047209 */ /* 0x000fe40007810000 */
[----:B------:R-:W-:Y:S01]  /*8ef0*/  FSEL R248, R32, -INF , P0 ;  /* 0xff80000020f87808 */ /* 0x000fe20000000000 */
[----:B------:R-:W2:Y:S01]  /*8f00*/  MUFU.TANH R37, R33 ;  /* 0x0000002100257308 */ /* 0x000ea20000002400 */
[----:B------:R-:W-:Y:S02]  /*8f10*/  FMNMX.FTZ R4, R178, R4, !PT ;  /* 0x00000004b2047209 */ /* 0x000fe40007810000 */
[----:B----4-:R-:W-:Y:S01]  /*8f20*/  FSEL R251, R9, -INF , P5 ;  /* 0xff80000009fb7808 */ /* 0x010fe20002800000 */
[----:B------:R-:W-:Y:S01]  /*8f30*/  FMUL.FTZ R9, R63, c[0x0][0x320] ;  /* 0x0000c8003f097a20 */ /* 0x000fe20000410000 */
[----:B------:R-:W-:Y:S02]  /*8f40*/  FMNMX.FTZ R4, R175, R4, !PT ;  /* 0x00000004af047209 */ /* 0x000fe40007810000 */
[----:B-1----:R-:W-:Y:S02]  /*8f50*/  FSEL R249, R7, -INF , P3 ;  /* 0xff80000007f97808 */ /* 0x002fe40001800000 */
[----:B------:R-:W-:Y:S01]  /*8f60*/  FMNMX.FTZ R4, R247, R4, !PT ;  /* 0x00000004f7047209 */ /* 0x000fe20007810000 */
[----:B------:R-:W-:Y:S01]  /*8f70*/  MUFU.TANH R33, R43 ;  /* 0x0000002b00217308 */ /* 0x000fe20000002400 */
[----:B------:R-:W-:Y:S02]  /*8f80*/  FMNMX.FTZ R6, R14, R84, !PT ;  /* 0x000000540e067209 */ /* 0x000fe40007810000 */
[----:B------:R-:W-:Y:S01]  /*8f90*/  FMNMX.FTZ R4, R248, R4, !PT ;  /* 0x00000004f8047209 */ /* 0x000fe20007810000 */
[----:B-----5:R-:W-:Y:S01]  /*8fa0*/  FMUL.FTZ R8, R62, c[0x0][0x320] ;  /* 0x0000c8003e087a20 */ /* 0x020fe20000410000 */
[----:B------:R-:W-:Y:S02]  /*8fb0*/  FMNMX.FTZ R6, R15, R6, !PT ;  /* 0x000000060f067209 */ /* 0x000fe40007810000 */
[----:B------:R-:W-:Y:S02]  /*8fc0*/  FMNMX.FTZ R4, R251, R4, !PT ;  /* 0x00000004fb047209 */ /* 0x000fe40007810000 */
[----:B------:R-:W-:Y:S01]  /*8fd0*/  FMNMX.FTZ R6, R16, R6, !PT ;  /* 0x0000000610067209 */ /* 0x000fe20007810000 */
[----:B------:R-:W-:Y:S01]  /*8fe0*/  MUFU.TANH R32, R38 ;  /* 0x0000002600207308 */ /* 0x000fe20000002400 */
[----:B------:R-:W-:Y:S02]  /*8ff0*/  FMNMX.FTZ R4, R249, R4, !PT ;  /* 0x00000004f9047209 */ /* 0x000fe40007810000 */
[----:B------:R-:W-:Y:S02]  /*9000*/  FMNMX.FTZ R6, R17, R6, !PT ;  /* 0x0000000611067209 */ /* 0x000fe40007810000 */
[----:B------:R-:W-:Y:S01]  /*9010*/  ISETP.GT.AND P3, PT, R2, 0x28, PT ;  /* 0x000000280200780c */ /* 0x000fe20003f64270 */
[----:B------:R-:W1:Y:S01]  /*9020*/  SHFL.BFLY PT, R7, R4, 0x2, 0x1f ;  /* 0x0c401f0004077f89 */ /* 0x000e6200000e0000 */
[----:B------:R-:W-:Y:S02]  /*9030*/  FMNMX.FTZ R6, R30, R6, !PT ;  /* 0x000000061e067209 */ /* 0x000fe40007810000 */
[----:B------:R-:W-:Y:S01]  /*9040*/  ISETP.GT.AND P2, PT, R5, 0x20, PT ;  /* 0x000000200500780c */ /* 0x000fe20003f44270 */
[----:B------:R4:W5:Y:S01]  /*9050*/  MUFU.TANH R36, R40 ;  /* 0x0000002800247308 */ /* 0x0009620000002400 */
[----:B------:R-:W-:Y:S02]  /*9060*/  FMNMX.FTZ R6, R31, R6, !PT ;  /* 0x000000061f067209 */ /* 0x000fe40007810000 */
[----:B------:R-:W-:Y:S02]  /*9070*/  ISETP.GT.AND P1, PT, R5, 0x21, PT ;  /* 0x000000210500780c */ /* 0x000fe40003f24270 */
[----:B------:R-:W-:Y:S02]  /*9080*/  FMNMX.FTZ R6, R34, R6, !PT ;  /* 0x0000000622067209 */ /* 0x000fe40007810000 */
[----:B------:R-:W-:Y:S02]  /*9090*/  ISETP.GT.AND P5, PT, R0, 0x29, PT ;  /* 0x000000290000780c */ /* 0x000fe40003fa4270 */
[----:B------:R-:W-:Y:S02]  /*90a0*/  FMNMX.FTZ R6, R35, R6, !PT ;  /* 0x0000000623067209 */ /* 0x000fe40007810000 */
[----:B------:R-:W-:Y:S02]  /*90b0*/  FSEL R164, R179, -INF , P2 ;  /* 0xff800000b3a47808 */ /* 0x000fe40001000000 */
[----:B------:R-:W-:Y:S02]  /*90c0*/  FMNMX.FTZ R6, R160, R6, !PT ;  /* 0x00000006a0067209 */ /* 0x000fe40007810000 */
[----:B------:R-:W-:Y:S02]  /*90d0*/  ISETP.GT.AND P2, PT, R2, 0x29, PT ;  /* 0x000000290200780c */ /* 0x000fe40003f44270 */
[----:B------:R-:W-:Y:S02]  /*90e0*/  FSEL R156, R168, -INF , P3 ;  /* 0xff800000a89c7808 */ /* 0x000fe40001800000 */
[----:B------:R-:W-:Y:S02]  /*90f0*/  FMNMX.FTZ R6, R162, R6, !PT ;  /* 0x00000006a2067209 */ /* 0x000fe40007810000 */
[----:B-1----:R-:W-:Y:S01]  /*9100*/  FMNMX.FTZ R4, R4, R7, !PT ;  /* 0x0000000704047209 */ /* 0x002fe20007810000 */
[----:B------:R-:W-:Y:S01]  /*9110*/  FMUL.FTZ R7, R72, c[0x0][0x320] ;  /* 0x0000c80048077a20 */ /* 0x000fe20000410000 */
[----:B------:R-:W-:Y:S01]  /*9120*/  FSEL R165, R180, -INF , P1 ;  /* 0xff800000b4a57808 */ /* 0x000fe20000800000 */
[----:B----4-:R-:W-:Y:S01]  /*9130*/  FMUL.FTZ R40, R79, c[0x0][0x320] ;  /* 0x0000c8004f287a20 */ /* 0x010fe20000410000 */
[----:B------:R-:W-:Y:S01]  /*9140*/  ISETP.GT.AND P1, PT, R2, 0x30, PT ;  /* 0x000000300200780c */ /* 0x000fe20003f24270 */
[----:B------:R1:W4:Y:S01]  /*9150*/  MUFU.TANH R43, R7 ;  /* 0x00000007002b7308 */ /* 0x0003220000002400 */
[----:B------:R-:W-:Y:S02]  /*9160*/  ISETP.GT.AND P0, PT, R0, 0x28, PT ;  /* 0x000000280000780c */ /* 0x000fe40003f04270 */
[----:B------:R-:W-:Y:S02]  /*9170*/  FSEL R163, R177, -INF , P5 ;  /* 0xff800000b1a37808 */ /* 0x000fe40002800000 */
[----:B------:R-:W-:Y:S02]  /*9180*/  FMNMX.FTZ R6, R156, R6, !PT ;  /* 0x000000069c067209 */ /* 0x000fe40007810000 */
[----:B------:R-:W-:Y:S02]  /*9190*/  FSEL R157, R155, -INF , P2 ;  /* 0xff8000009b9d7808 */ /* 0x000fe40001000000 */
[----:B------:R-:W-:Y:S02]  /*91a0*/  ISETP.GT.AND P5, PT, R2, 0x38, PT ;  /* 0x000000380200780c */ /* 0x000fe40003fa4270 */
[----:B------:R-:W-:Y:S02]  /*91b0*/  FSEL R161, R182, -INF , P0 ;  /* 0xff800000b6a17808 */ /* 0x000fe40000000000 */
[----:B------:R-:W-:Y:S02]  /*91c0*/  ISETP.GT.AND P0, PT, R2, 0x31, PT ;  /* 0x000000310200780c */ /* 0x000fe40003f04270 */
[----:B------:R-:W-:Y:S02]  /*91d0*/  FSEL R172, R52, -INF , P1 ;  /* 0xff80000034ac7808 */ /* 0x000fe40000800000 */
[C---:B------:R-:W-:Y:S02]  /*91e0*/  ISETP.GT.AND P3, PT, R2.reuse, 0x39, PT ;  /* 0x000000390200780c */ /* 0x040fe40003f64270 */
[C---:B------:R-:W-:Y:S02]  /*91f0*/  ISETP.GT.AND P2, PT, R2.reuse, 0x40, PT ;  /* 0x000000400200780c */ /* 0x040fe40003f44270 */
[C---:B------:R-:W-:Y:S02]  /*9200*/  ISETP.GT.AND P1, PT, R2.reuse, 0x41, PT ;  /* 0x000000410200780c */ /* 0x040fe40003f24270 */
[----:B------:R-:W-:Y:S01]  /*9210*/  FSEL R173, R51, -INF , P0 ;  /* 0xff80000033ad7808 */ /* 0x000fe20000000000 */
[----:B-1----:R-:W-:Y:S01]  /*9220*/  FMUL.FTZ R7, R73, c[0x0][0x320] ;  /* 0x0000c80049077a20 */ /* 0x002fe20000410000 */
[----:B------:R-:W-:Y:S01]  /*9230*/  MUFU.TANH R51, R8 ;  /* 0x0000000800337308 */ /* 0x000fe20000002400 */
[----:B------:R-:W-:Y:S02]  /*9240*/  ISETP.GT.AND P0, PT, R2, 0x48, PT ;  /* 0x000000480200780c */ /* 0x000fe40003f04270 */
[----:B------:R-:W-:Y:S02]  /*9250*/  FSEL R194, R50, -INF , P5 ;  /* 0xff80000032c27808 */ /* 0x000fe40002800000 */
[----:B------:R-:W-:Y:S02]  /*9260*/  ISETP.GT.AND P5, PT, R2, 0x49, PT ;  /* 0x000000490200780c */ /* 0x000fe40003fa4270 */
[----:B------:R-:W-:Y:S02]  /*9270*/  FMNMX.FTZ R2, R157, R6, !PT ;  /* 0x000000069d027209 */ /* 0x000fe40007810000 */
[----:B------:R-:W-:Y:S01]  /*9280*/  FMNMX.FTZ R6, R18, R85, !PT ;  /* 0x0000005512067209 */ /* 0x000fe20007810000 */
[----:B------:R1:W-:Y:S01]  /*9290*/  MUFU.TANH R50, R9 ;  /* 0x0000000900327308 */ /* 0x0003e20000002400 */
[----:B--2---:R-:W-:Y:S02]  /*92a0*/  FSEL R195, R39, -INF , P3 ;  /* 0xff80000027c37808 */ /* 0x004fe40001800000 */
[----:B------:R-:W-:Y:S02]  /*92b0*/  FMNMX.FTZ R6, R19, R6, !PT ;  /* 0x0000000613067209 */ /* 0x000fe40007810000 */
[----:B------:R-:W-:Y:S02]  /*92c0*/  FSEL R245, R37, -INF , P2 ;  /* 0xff80000025f57808 */ /* 0x000fe40001000000 */
[----:B------:R-:W-:Y:S02]  /*92d0*/  FMNMX.FTZ R6, R20, R6, !PT ;  /* 0x0000000614067209 */ /* 0x000fe40007810000 */
[----:B-----5:R-:W-:Y:S01]  /*92e0*/  FSEL R250, R36, -INF , P0 ;  /* 0xff80000024fa7808 */ /* 0x020fe20000000000 */
[----:B------:R2:W5:Y:S01]  /*92f0*/  MUFU.TANH R39, R7 ;  /* 0x0000000700277308 */ /* 0x0005620000002400 */
[----:B------:R-:W-:Y:S02]  /*9300*/  FMNMX.FTZ R6, R21, R6, !PT ;  /* 0x0000000615067209 */ /* 0x000fe40007810000 */
[----:B------:R-:W-:Y:S02]  /*9310*/  FMNMX.FTZ R2, R172, R2, !PT ;  /* 0x00000002ac027209 */ /* 0x000fe40007810000 */
[----:B------:R-:W-:Y:S01]  /*9320*/  FSEL R246, R32, -INF , P1 ;  /* 0xff80000020f67808 */ /* 0x000fe20000800000 */
[----:B------:R-:W-:Y:S01]  /*9330*/  FMUL.FTZ R32, R76, c[0x0][0x320] ;  /* 0x0000c8004c207a20 */ /* 0x000fe20000410000 */
[----:B------:R-:W-:Y:S02]  /*9340*/  FMNMX.FTZ R6, R41, R6, !PT ;  /* 0x0000000629067209 */ /* 0x000fe40007810000 */
[----:B------:R-:W-:Y:S01]  /*9350*/  FMNMX.FTZ R2, R173, R2, !PT ;  /* 0x00000002ad027209 */ /* 0x000fe20007810000 */
[----:B------:R3:W3:Y:S01]  /*9360*/  MUFU.TANH R38, R32 ;  /* 0x0000002000267308 */ /* 0x0006e20000002400 */
[----:B------:R-:W-:Y:S02]  /*9370*/  FMNMX.FTZ R6, R42, R6, !PT ;  /* 0x000000062a067209 */ /* 0x000fe40007810000 */
[----:B------:R-:W-:Y:S01]  /*9380*/  FMNMX.FTZ R2, R194, R2, !PT ;  /* 0x00000002c2027209 */ /* 0x000fe20007810000 */
[----:B-1----:R-:W1:Y:S01]  /*9390*/  SHFL.BFLY PT, R9, R4, 0x1, 0x1f ;  /* 0x0c201f0004097f89 */ /* 0x002e6200000e0000 */
[----:B------:R-:W-:Y:S02]  /*93a0*/  FMNMX.FTZ R6, R44, R6, !PT ;  /* 0x000000062c067209 */ /* 0x000fe40007810000 */
[----:B------:R-:W-:Y:S02]  /*93b0*/  FMNMX.FTZ R2, R195, R2, !PT ;  /* 0x00000002c3027209 */ /* 0x000fe40007810000 */
[----:B------:R-:W-:Y:S02]  /*93c0*/  FMNMX.FTZ R6, R45, R6, !PT ;  /* 0x000000062d067209 */ /* 0x000fe40007810000 */
[----:B------:R-:W-:Y:S02]  /*93d0*/  FMNMX.FTZ R2, R245, R2, !PT ;  /* 0x00000002f5027209 */ /* 0x000fe40007810000 */
[----:B------:R-:W-:Y:S02]  /*93e0*/  FMNMX.FTZ R6, R166, R6, !PT ;  /* 0x00000006a6067209 */ /* 0x000fe40007810000 */
[----:B--2---:R-:W-:Y:S02]  /*93f0*/  FMNMX.FTZ R7, R22, R86, !PT ;  /* 0x0000005616077209 */ /* 0x004fe40007810000 */
[----:B------:R-:W-:Y:S02]  /*9400*/  FMNMX.FTZ R2, R246, R2, !PT ;  /* 0x00000002f6027209 */ /* 0x000fe40007810000 */
[----:B------:R-:W-:Y:S02]  /*9410*/  FMNMX.FTZ R7, R23, R7, !PT ;  /* 0x0000000717077209 */ /* 0x000fe40007810000 */
[C---:B------:R-:W-:Y:S02]  /*9420*/  ISETP.GT.AND P2, PT, R0.reuse, 0x30, PT ;  /* 0x000000300000780c */ /* 0x040fe40003f44270 */
[C---:B------:R-:W-:Y:S01]  /*9430*/  ISETP.GT.AND P1, PT, R0.reuse, 0x31, PT ;  /* 0x000000310000780c */ /* 0x040fe20003f24270 */
[----:B---3--:R-:W-:Y:S01]  /*9440*/  FMUL.FTZ R32, R77, c[0x0][0x320] ;  /* 0x0000c8004d207a20 */ /* 0x008fe20000410000 */
[----:B------:R-:W-:Y:S02]  /*9450*/  ISETP.GT.AND P0, PT, R0, 0x38, PT ;  /* 0x000000380000780c */ /* 0x000fe40003f04270 */
[----:B------:R-:W-:Y:S01]  /*9460*/  FMNMX.FTZ R6, R167, R6, !PT ;  /* 0x00000006a7067209 */ /* 0x000fe20007810000 */
[----:B------:R2:W3:Y:S01]  /*9470*/  MUFU.TANH R36, R32 ;  /* 0x0000002000247308 */ /* 0x0004e20000002400 */
[----:B------:R-:W-:Y:S02]  /*9480*/  ISETP.GT.AND P3, PT, R5, 0x28, PT ;  /* 0x000000280500780c */ /* 0x000fe40003f64270 */
[----:B------:R-:W-:Y:S01]  /*9490*/  FSEL R252, R33, -INF , P5 ;  /* 0xff80000021fc7808 */ /* 0x000fe20002800000 */
[----:B------:R-:W-:Y:S01]  /*94a0*/  FMUL.FTZ R33, R75, c[0x0][0x320] ;  /* 0x0000c8004b217a20 */ /* 0x000fe20000410000 */
[----:B------:R-:W-:Y:S02]  /*94b0*/  FMNMX.FTZ R2, R250, R2, !PT ;  /* 0x00000002fa027209 */ /* 0x000fe40007810000 */
[----:B------:R-:W-:Y:S02]  /*94c0*/  FSEL R171, R53, -INF , P2 ;  /* 0xff80000035ab7808 */ /* 0x000fe40001000000 */
[----:B------:R-:W-:Y:S01]  /*94d0*/  FSEL R192, R55, -INF , P1 ;  /* 0xff80000037c07808 */ /* 0x000fe20000800000 */
[----:B------:R-:W-:Y:S01]  /*94e0*/  MUFU.TANH R33, R33 ;  /* 0x0000002100217308 */ /* 0x000fe20000002400 */
[----:B------:R-:W-:Y:S02]  /*94f0*/  FSEL R193, R54, -INF , P0 ;  /* 0xff80000036c17808 */ /* 0x000fe40000000000 */
[C---:B------:R-:W-:Y:S02]  /*9500*/  ISETP.GT.AND P2, PT, R0.reuse, 0x41, PT ;  /* 0x000000410000780c */ /* 0x040fe40003f44270 */
[C---:B------:R-:W-:Y:S02]  /*9510*/  ISETP.GT.AND P1, PT, R0.reuse, 0x48, PT ;  /* 0x000000480000780c */ /* 0x040fe40003f24270 */
[C---:B------:R-:W-:Y:S02]  /*9520*/  ISETP.GT.AND P0, PT, R0.reuse, 0x49, PT ;  /* 0x000000490000780c */ /* 0x040fe40003f04270 */
[----:B------:R-:W-:Y:S02]  /*9530*/  ISETP.GT.AND P5, PT, R0, 0x39, PT ;  /* 0x000000390000780c */ /* 0x000fe40003fa4270 */
[----:B------:R-:W-:Y:S02]  /*9540*/  FMNMX.FTZ R6, R161, R6, !PT ;  /* 0x00000006a1067209 */ /* 0x000fe40007810000 */
[----:B------:R-:W-:Y:S01]  /*9550*/  FSEL R159, R212, -INF , P3 ;  /* 0xff800000d49f7808 */ /* 0x000fe20001800000 */
[----:B--2---:R-:W-:Y:S01]  /*9560*/  FMUL.FTZ R32, R78, c[0x0][0x320] ;  /* 0x0000c8004e207a20 */ /* 0x004fe20000410000 */
[----:B------:R-:W-:Y:S02]  /*9570*/  ISETP.GT.AND P3, PT, R0, 0x40, PT ;  /* 0x000000400000780c */ /* 0x000fe40003f64270 */
[----:B------:R-:W-:Y:S01]  /*9580*/  FMNMX.FTZ R0, R24, R7, !PT ;  /* 0x0000000718007209 */ /* 0x000fe20007810000 */
[----:B------:R-:W-:Y:S01]  /*9590*/  FMUL.FTZ R7, R74, c[0x0][0x320] ;  /* 0x0000c8004a077a20 */ /* 0x000fe20000410000 */
[----:B------:R-:W-:Y:S01]  /*95a0*/  FMNMX.FTZ R2, R252, R2, !PT ;  /* 0x00000002fc027209 */ /* 0x000fe20007810000 */
[----:B------:R-:W-:Y:S01]  /*95b0*/  MUFU.TANH R32, R32 ;  /* 0x0000002000207308 */ /* 0x000fe20000002400 */
[----:B------:R-:W-:Y:S02]  /*95c0*/  FMNMX.FTZ R6, R163, R6, !PT ;  /* 0x00000006a3067209 */ /* 0x000fe40007810000 */
[----:B------:R-:W-:Y:S01]  /*95d0*/  FMNMX.FTZ R0, R27, R0, !PT ;  /* 0x000000001b007209 */ /* 0x000fe20007810000 */
[----:B------:R-:W2:Y:S01]  /*95e0*/  SHFL.BFLY PT, R8, R2, 0x2, 0x1f ;  /* 0x0c401f0002087f89 */ /* 0x000ea200000e0000 */
[----:B------:R-:W-:Y:S02]  /*95f0*/  FMNMX.FTZ R6, R171, R6, !PT ;  /* 0x00000006ab067209 */ /* 0x000fe40007810000 */
[----:B------:R-:W-:Y:S02]  /*9600*/  FMNMX.FTZ R0, R46, R0, !PT ;  /* 0x000000002e007209 */ /* 0x000fe40007810000 */
[----:B-1----:R-:W-:Y:S01]  /*9610*/  FMNMX.FTZ R73, R4, R9, !PT ;  /* 0x0000000904497209 */ /* 0x002fe20007810000 */
[----:B------:R1:W1:Y:S01]  /*9620*/  MUFU.TANH R37, R7 ;  /* 0x0000000700257308 */ /* 0x0002620000002400 */
[----:B------:R-:W-:Y:S02]  /*9630*/  FMNMX.FTZ R4, R47, R0, !PT ;  /* 0x000000002f047209 */ /* 0x000fe40007810000 */
[----:B------:R-:W-:Y:S02]  /*9640*/  FMNMX.FTZ R0, R192, R6, !PT ;  /* 0x00000006c0007209 */ /* 0x000fe40007810000 */
[----:B------:R-:W-:Y:S02]  /*9650*/  FSEL R170, R58, -INF , P5 ;  /* 0xff8000003aaa7808 */ /* 0x000fe40002800000 */
[----:B------:R-:W-:Y:S02]  /*9660*/  FMNMX.FTZ R0, R193, R0, !PT ;  /* 0x00000000c1007209 */ /* 0x000fe40007810000 */
[----:B------:R-:W-:Y:S01]  /*9670*/  FMNMX.FTZ R4, R48, R4, !PT ;  /* 0x0000000430047209 */ /* 0x000fe20007810000 */
[----:B------:R-:W1:Y:S01]  /*9680*/  MUFU.TANH R9, R40 ;  /* 0x0000002800097308 */ /* 0x000e620000002400 */
[----:B----4-:R-:W-:Y:S02]  /*9690*/  FSEL R225, R43, -INF , P3 ;  /* 0xff8000002be17808 */ /* 0x010fe40001800000 */
[----:B------:R-:W-:Y:S02]  /*96a0*/  FMNMX.FTZ R0, R170, R0, !PT ;  /* 0x00000000aa007209 */ /* 0x000fe40007810000 */
[----:B------:R-:W-:Y:S02]  /*96b0*/  FMNMX.FTZ R4, R49, R4, !PT ;  /* 0x0000000431047209 */ /* 0x000fe40007810000 */
[----:B-----5:R-:W-:Y:S02]  /*96c0*/  FSEL R230, R39, -INF , P2 ;  /* 0xff80000027e67808 */ /* 0x020fe40001000000 */
[----:B------:R-:W-:Y:S02]  /*96d0*/  FMNMX.FTZ R0, R225, R0, !PT ;  /* 0x00000000e1007209 */ /* 0x000fe40007810000 */
[----:B------:R-:W-:Y:S02]  /*96e0*/  FMNMX.FTZ R4, R164, R4, !PT ;  /* 0x00000004a4047209 */ /* 0x000fe40007810000 */
[----:B------:R-:W-:Y:S02]  /*96f0*/  FSEL R232, R38, -INF , P1 ;  /* 0xff80000026e87808 */ /* 0x000fe40000800000 */
[----:B------:R-:W-:Y:S02]  /*9700*/  FMNMX.FTZ R0, R230, R0, !PT ;  /* 0x00000000e6007209 */ /* 0x000fe40007810000 */
[----:B------:R-:W-:Y:S02]  /*9710*/  ISETP.GT.AND P5, PT, R5, 0x29, PT ;  /* 0x000000290500780c */ /* 0x000fe40003fa4270 */
[----:B------:R-:W-:Y:S02]  /*9720*/  FMNMX.FTZ R4, R165, R4, !PT ;  /* 0x00000004a5047209 */ /* 0x000fe40007810000 */
[----:B--2---:R-:W-:Y:S02]  /*9730*/  FMNMX.FTZ R2, R2, R8, !PT ;  /* 0x0000000802027209 */ /* 0x004fe40007810000 */
[----:B---3--:R-:W-:Y:S02]  /*9740*/  FSEL R234, R36, -INF , P0 ;  /* 0xff80000024ea7808 */ /* 0x008fe40000000000 */
[----:B------:R-:W-:Y:S01]  /*9750*/  FMNMX.FTZ R0, R232, R0, !PT ;  /* 0x00000000e8007209 */ /* 0x000fe20007810000 */
[----:B------:R-:W2:Y:S01]  /*9760*/  SHFL.BFLY PT, R8, R2, 0x1, 0x1f ;  /* 0x0c201f0002087f89 */ /* 0x000ea200000e0000 */
[----:B------:R-:W-:Y:S02]  /*9770*/  FSEL R155, R214, -INF , P5 ;  /* 0xff800000d69b7808 */ /* 0x000fe40002800000 */
[----:B------:R-:W-:Y:S02]  /*9780*/  ISETP.GT.AND P3, PT, R5, 0x30, PT ;  /* 0x000000300500780c */ /* 0x000fe40003f64270 */
[----:B------:R-:W-:Y:S01]  /*9790*/  FMNMX.FTZ R6, R159, R4, !PT ;  /* 0x000000049f067209 */ /* 0x000fe20007810000 */
[----:B------:R-:W-:Y:S01]  /*97a0*/  FMUL.FTZ R4, R73, c[0x0][0x2d0] ;  /* 0x0000b40049047a20 */ /* 0x000fe20000410000 */
[----:B------:R-:W-:Y:S02]  /*97b0*/  FMNMX.FTZ R0, R234, R0, !PT ;  /* 0x00000000ea007209 */ /* 0x000fe40007810000 */
[----:B------:R-:W-:Y:S02]  /*97c0*/  ISETP.GT.AND P2, PT, R5, 0x31, PT ;  /* 0x000000310500780c */ /* 0x000fe40003f44270 */
[----:B------:R-:W-:Y:S01]  /*97d0*/  FSEL R168, R59, -INF , P3 ;  /* 0xff8000003ba87808 */ /* 0x000fe20001800000 */
[----:B-1----:R-:W1:Y:S01]  /*97e0*/  SHFL.BFLY PT, R7, R0, 0x2, 0x1f ;  /* 0x0c401f0000077f89 */ /* 0x002e6200000e0000 */
[----:B------:R-:W-:Y:S02]  /*97f0*/  FSETP.NEU.FTZ.AND P3, PT, R73, -INF , PT ;  /* 0xff8000004900780b */ /* 0x000fe40003f7d000 */
[----:B------:R-:W-:Y:S02]  /*9800*/  FMNMX.FTZ R6, R155, R6, !PT ;  /* 0x000000069b067209 */ /* 0x000fe40007810000 */
[----:B------:R-:W-:Y:S02]  /*9810*/  FSEL R75, R4, RZ, P3 ;  /* 0x000000ff044b7208 */ /* 0x000fe40001800000 */
[----:B------:R-:W-:Y:S02]  /*9820*/  ISETP.GT.AND P1, PT, R5, 0x38, PT ;  /* 0x000000380500780c */ /* 0x000fe40003f24270 */
[----:B------:R-:W-:Y:S02]  /*9830*/  FSEL R169, R181, -INF , P2 ;  /* 0xff800000b5a97808 */ /* 0x000fe40001000000 */
[----:B------:R-:W-:Y:S01]  /*9840*/  FMNMX.FTZ R4, R168, R6, !PT ;  /* 0x00000006a8047209 */ /* 0x000fe20007810000 */
[--C-:B------:R-:W-:Y:S01]  /*9850*/  FFMA.FTZ R6, R10, c[0x0][0x2d0], -R75.reuse ;  /* 0x0000b4000a067a23 */ /* 0x100fe2000001084b */
[----:B------:R-:W-:Y:S02]  /*9860*/  FSEL R189, R51, -INF , P1 ;  /* 0xff80000033bd7808 */ /* 0x000fe40000800000 */
[----:B------:R-:W-:Y:S01]  /*9870*/  ISETP.GT.AND P0, PT, R5, 0x39, PT ;  /* 0x000000390500780c */ /* 0x000fe20003f04270 */
[----:B------:R3:W-:Y:S01]  /*9880*/  MUFU.EX2 R190, R6 ;  /* 0x0000000600be7308 */ /* 0x0007e20000000800 */
[----:B------:R-:W-:Y:S02]  /*9890*/  FMNMX.FTZ R4, R169, R4, !PT ;  /* 0x00000004a9047209 */ /* 0x000fe40007810000 */
[----:B------:R-:W-:Y:S02]  /*98a0*/  ISETP.GT.AND P1, PT, R5, 0x40, PT ;  /* 0x000000400500780c */ /* 0x000fe40003f24270 */
[----:B------:R-:W-:Y:S02]  /*98b0*/  FSEL R191, R50, -INF , P0 ;  /* 0xff80000032bf7808 */ /* 0x000fe40000000000 */
[----:B------:R-:W-:Y:S02]  /*98c0*/  FMNMX.FTZ R4, R189, R4, !PT ;  /* 0x00000004bd047209 */ /* 0x000fe40007810000 */
[----:B------:R-:W-:Y:S02]  /*98d0*/  FSEL R226, R37, -INF , P1 ;  /* 0xff80000025e27808 */ /* 0x000fe40000800000 */
[----:B------:R-:W-:Y:S02]  /*98e0*/  ISETP.GT.AND P0, PT, R5, 0x41, PT ;  /* 0x000000410500780c */ /* 0x000fe40003f04270 */
[----:B------:R-:W-:Y:S02]  /*98f0*/  FMNMX.FTZ R4, R191, R4, !PT ;  /* 0x00000004bf047209 */ /* 0x000fe40007810000 */
[----:B------:R-:W-:Y:S02]  /*9900*/  FSEL R229, R33, -INF , P0 ;  /* 0xff80000021e57808 */ /* 0x000fe40000000000 */
[----:B------:R-:W-:Y:S02]  /*9910*/  ISETP.GT.AND P1, PT, R5, 0x48, PT ;  /* 0x000000480500780c */ /* 0x000fe40003f24270 */
[----:B------:R-:W-:Y:S02]  /*9920*/  FMNMX.FTZ R4, R226, R4, !PT ;  /* 0x00000004e2047209 */ /* 0x000fe40007810000 */
[----:B--2---:R-:W-:Y:S02]  /*9930*/  FMNMX.FTZ R72, R2, R8, !PT ;  /* 0x0000000802487209 */ /* 0x004fe40007810000 */
[----:B------:R-:W-:Y:S01]  /*9940*/  FSEL R240, R32, -INF , P1 ;  /* 0xff80000020f07808 */ /* 0x000fe20000800000 */
[--C-:B---3--:R-:W-:Y:S01]  /*9950*/  FFMA.FTZ R6, R11, c[0x0][0x2d0], -R75.reuse ;  /* 0x0000b4000b067a23 */ /* 0x108fe2000001084b */
[----:B------:R-:W-:Y:S02]  /*9960*/  ISETP.GT.AND P0, PT, R5, 0x49, PT ;  /* 0x000000490500780c */ /* 0x000fe40003f04270 */
[----:B------:R-:W-:Y:S01]  /*9970*/  FMNMX.FTZ R5, R229, R4, !PT ;  /* 0x00000004e5057209 */ /* 0x000fe20007810000 */
[----:B------:R2:W3:Y:S01]  /*9980*/  MUFU.EX2 R186, R6 ;  /* 0x0000000600ba7308 */ /* 0x0004e20000000800 */
[----:B-1----:R-:W-:Y:S02]  /*9990*/  FMNMX.FTZ R4, R0, R7, !PT ;  /* 0x0000000700047209 */ /* 0x002fe40007810000 */
[----:B------:R-:W-:Y:S01]  /*99a0*/  FMNMX.FTZ R0, R240, R5, !PT ;  /* 0x00000005f0007209 */ /* 0x000fe20007810000 */
[C---:B------:R-:W-:Y:S01]  /*99b0*/  FMUL.FTZ R5, R72.reuse, c[0x0][0x2d0] ;  /* 0x0000b40048057a20 */ /* 0x040fe20000410000 */
[----:B------:R-:W-:Y:S01]  /*99c0*/  FSETP.NEU.FTZ.AND P2, PT, R72, -INF , PT ;  /* 0xff8000004800780b */ /* 0x000fe20003f5d000 */
[----:B------:R-:W1:Y:S01]  /*99d0*/  SHFL.BFLY PT, R7, R4, 0x1, 0x1f ;  /* 0x0c201f0004077f89 */ /* 0x000e6200000e0000 */
[----:B------:R-:W-:Y:S02]  /*99e0*/  FSEL R74, R9, -INF , P0 ;  /* 0xff800000094a7808 */ /* 0x000fe40000000000 */
[----:B------:R-:W-:Y:S02]  /*99f0*/  FSEL R152, R5, RZ, P2 ;  /* 0x000000ff05987208 */ /* 0x000fe40001000000 */
[----:B------:R-:W-:Y:S02]  /*9a00*/  FMNMX.FTZ R0, R74, R0, !PT ;  /* 0x000000004a007209 */ /* 0x000fe40007810000 */
[----:B------:R-:W-:Y:S01]  /*9a10*/  ISETP.GT.AND P5, PT, R188, R218, PT ;  /* 0x000000dabc00720c */ /* 0x000fe20003fa4270 */
[----:B------:R-:W-:Y:S01]  /*9a20*/  FFMA.FTZ R5, R14, c[0x0][0x2d0], -R152 ;  /* 0x0000b4000e057a23 */ /* 0x000fe20000010898 */
[----:B------:R-:W-:Y:S01]  /*9a30*/  IADD3 R212, R188, -0x1, RZ ;  /* 0xffffffffbcd47810 */ /* 0x000fe20007ffe0ff */
[----:B------:R-:W4:Y:S02]  /*9a40*/  SHFL.BFLY PT, R2, R0, 0x2, 0x1f ;  /* 0x0c401f0000027f89 */ /* 0x000f2400000e0000 */
[----:B------:R5:W-:Y:S01]  /*9a50*/  MUFU.EX2 R243, R5 ;  /* 0x0000000500f37308 */ /* 0x000be20000000800 */
[--C-:B--2---:R-:W-:Y:S01]  /*9a60*/  FFMA.FTZ R6, R12, c[0x0][0x2d0], -R75.reuse ;  /* 0x0000b4000c067a23 */ /* 0x104fe2000001084b */
[----:B---3--:R-:W-:Y:S06]  /*9a70*/  F2FP.PACK_AB R76, R186, R190 ;  /* 0x000000beba4c723e */ /* 0x008fec00000000ff */
[----:B------:R-:W-:Y:S01]  /*9a80*/  @P5 IMAD.MOV.U32 R11, RZ, RZ, c[0x0][0x1e0] ;  /* 0x00007800ff0b5624 */ /* 0x000fe200078e00ff */
[----:B------:R-:W-:Y:S01]  /*9a90*/  @P5 MOV R10, c[0x0][0x1e4] ;  /* 0x00007900000a5a02 */ /* 0x000fe20000000f00 */
[----:B------:R2:W-:Y:S01]  /*9aa0*/  MUFU.EX2 R185, R6 ;  /* 0x0000000600b97308 */ /* 0x0005e20000000800 */
[----:B------:R-:W-:Y:S01]  /*9ab0*/  FFMA.FTZ R12, R29, c[0x0][0x2d0], -R75 ;  /* 0x0000b4001d0c7a23 */ /* 0x000fe2000001084b */
[----:B-1----:R-:W-:Y:S02]  /*9ac0*/  FMNMX.FTZ R71, R4, R7, !PT ;  /* 0x0000000704477209 */ /* 0x002fe40007810000 */
[----:B------:R-:W-:Y:S02]  /*9ad0*/  @P5 SHF.L.U64.HI R10, R11, 0x5, R10 ;  /* 0x000000050b0a5819 */ /* 0x000fe4000001020a */
[C---:B------:R-:W-:Y:S01]  /*9ae0*/  FSETP.NEU.FTZ.AND P1, PT, R71.reuse, -INF , PT ;  /* 0xff8000004700780b */ /* 0x040fe20003f3d000 */
[----:B------:R-:W-:Y:S01]  /*9af0*/  FMUL.FTZ R4, R71, c[0x0][0x2d0] ;  /* 0x0000b40047047a20 */ /* 0x000fe20000410000 */
[----:B------:R-:W-:Y:S02]  /*9b00*/  @P5 SHF.L.U32 R11, R11, 0x5, RZ ;  /* 0x000000050b0b5819 */ /* 0x000fe400000006ff */
[----:B------:R-:W-:Y:S01]  /*9b10*/  MUFU.EX2 R233, R12 ;  /* 0x0000000c00e97308 */ /* 0x000fe20000000800 */
[----:B----4-:R-:W-:Y:S01]  /*9b20*/  FMNMX.FTZ R0, R0, R2, !PT ;  /* 0x0000000200007209 */ /* 0x010fe20007810000 */
[--C-:B-----5:R-:W-:Y:S01]  /*9b30*/  FFMA.FTZ R5, R15, c[0x0][0x2d0], -R152.reuse ;  /* 0x0000b4000f057a23 */ /* 0x120fe20000010898 */
[----:B------:R-:W-:Y:S03]  /*9b40*/  FSEL R153, R4, RZ, P1 ;  /* 0x000000ff04997208 */ /* 0x000fe60000800000 */
[----:B------:R-:W1:Y:S04]  /*9b50*/  SHFL.BFLY PT, R2, R0, 0x1, 0x1f ;  /* 0x0c201f0000027f89 */ /* 0x000e6800000e0000 */
[----:B------:R3:W4:Y:S01]  /*9b60*/  MUFU.EX2 R244, R5 ;  /* 0x0000000500f47308 */ /* 0x0007220000000800 */
[--C-:B------:R-:W-:Y:S02]  /*9b70*/  FFMA.FTZ R7, R18, c[0x0][0x2d0], -R153.reuse ;  /* 0x0000b40012077a23 */ /* 0x100fe40000010899 */
[----:B------:R-:W-:Y:S02]  /*9b80*/  FFMA.FTZ R8, R19, c[0x0][0x2d0], -R153 ;  /* 0x0000b40013087a23 */ /* 0x000fe40000010899 */
[----:B--2---:R-:W-:Y:S05]  /*9b90*/  FFMA.FTZ R6, R13, c[0x0][0x2d0], -R75 ;  /* 0x0000b4000d067a23 */ /* 0x004fea000001084b */
[----:B------:R2:W-:Y:S10]  /*9ba0*/  MUFU.EX2 R231, R7 ;  /* 0x0000000700e77308 */ /* 0x0005f40000000800 */
[----:B------:R5:W5:Y:S01]  /*9bb0*/  MUFU.EX2 R187, R6 ;  /* 0x0000000600bb7308 */ /* 0x000b620000000800 */
[----:B-1----:R-:W-:Y:S01]  /*9bc0*/  FMNMX.FTZ R70, R0, R2, !PT ;  /* 0x0000000200467209 */ /* 0x002fe20007810000 */
[--C-:B------:R-:W-:Y:S02]  /*9bd0*/  FFMA.FTZ R0, R20, c[0x0][0x2d0], -R153.reuse ;  /* 0x0000b40014007a23 */ /* 0x100fe40000010899 */
[----:B---3--:R-:W-:Y:S01]  /*9be0*/  FFMA.FTZ R5, R16, c[0x0][0x2d0], -R152 ;  /* 0x0000b40010057a23 */ /* 0x008fe20000010898 */
[----:B----4-:R-:W-:Y:S01]  /*9bf0*/  F2FP.PACK_AB R77, R244, R243 ;  /* 0x000000f3f44d723e */ /* 0x010fe200000000ff */
[----:B------:R-:W-:Y:S04]  /*9c00*/  FFMA.FTZ R2, R21, c[0x0][0x2d0], -R153 ;  /* 0x0000b40015027a23 */ /* 0x000fe80000010899 */
[----:B------:R-:W1:Y:S01]  /*9c10*/  MUFU.EX2 R238, R8 ;  /* 0x0000000800ee7308 */ /* 0x000e620000000800 */
[----:B--2---:R-:W-:Y:S09]  /*9c20*/  @P5 MOV R7, R215 ;  /* 0x000000d700075202 */ /* 0x004ff20000000f00 */
[----:B------:R2:W-:Y:S01]  /*9c30*/  MUFU.EX2 R43, R5 ;  /* 0x00000005002b7308 */ /* 0x0005e20000000800 */
[----:B-----5:R-:W-:Y:S02]  /*9c40*/  @P5 SHF.R.S32.HI R6, RZ, 0x1f, R212 ;  /* 0x0000001fff065819 */ /* 0x020fe400000114d4 */
[----:B------:R-:W-:Y:S03]  /*9c50*/  F2FP.PACK_AB R78, R187, R185 ;  /* 0x000000b9bb4e723e */ /* 0x000fe600000000ff */
[----:B------:R-:W-:Y:S04]  /*9c60*/  @P5 IMAD R6, R6, c[0x0][0x1e0], RZ ;  /* 0x0000780006065a24 */ /* 0x000fe800078e02ff */
[----:B------:R3:W-:Y:S01]  /*9c70*/  MUFU.EX2 R237, R0 ;  /* 0x0000000000ed7308 */ /* 0x0007e20000000800 */
[----:B------:R-:W-:Y:S01]  /*9c80*/  @P5 IMAD R6, R212, c[0x0][0x1e4], R6 ;  /* 0x00007900d4065a24 */ /* 0x000fe200078e0206 */
[----:B-1----:R-:W-:Y:S08]  /*9c90*/  F2FP.PACK_AB R64, R238, R231 ;  /* 0x000000e7ee40723e */ /* 0x002ff000000000ff */
[----:B------:R1:W4:Y:S01]  /*9ca0*/  MUFU.EX2 R242, R2 ;  /* 0x0000000200f27308 */ /* 0x0003220000000800 */
[----:B--2---:R-:W-:Y:S09]  /*9cb0*/  FFMA.FTZ R5, R17, c[0x0][0x2d0], -R152 ;  /* 0x0000b40011057a23 */ /* 0x004ff20000010898 */
[----:B------:R2:W5:Y:S01]  /*9cc0*/  MUFU.EX2 R40, R5 ;  /* 0x0000000500287308 */ /* 0x0005620000000800 */
[----:B---3--:R-:W-:Y:S02]  /*9cd0*/  FMUL.FTZ R0, R70, c[0x0][0x2d0] ;  /* 0x0000b40046007a20 */ /* 0x008fe40000410000 */
[----:B-1----:R-:W-:Y:S01]  /*9ce0*/  FFMA.FTZ R2, R28, c[0x0][0x2d0], -R75 ;  /* 0x0000b4001c027a23 */ /* 0x002fe2000001084b */
[----:B----4-:R-:W-:Y:S06]  /*9cf0*/  F2FP.PACK_AB R66, R242, R237 ;  /* 0x000000edf242723e */ /* 0x010fec00000000ff */
[----:B------:R1:W-:Y:S01]  /*9d00*/  MUFU.EX2 R236, R2 ;  /* 0x0000000200ec7308 */ /* 0x0003e20000000800 */
[----:B--2---:R-:W-:Y:S01]  /*9d10*/  @P5 IMAD.WIDE.U32 R4, R212, c[0x0][0x1e0], RZ ;  /* 0x00007800d4045a25 */ /* 0x004fe200078e00ff */
[----:B-----5:R-:W-:Y:S04]  /*9d20*/  F2FP.PACK_AB R79, R40, R43 ;  /* 0x0000002b284f723e */ /* 0x020fe800000000ff */
[----:B------:R-:W-:Y:S01]  /*9d30*/  @P5 IADD3 R5, R5, R6, RZ ;  /* 0x0000000605055210 */ /* 0x000fe20007ffe0ff */
[----:B------:R-:W-:Y:S04]  /*9d40*/  @P5 IMAD.MOV.U32 R6, RZ, RZ, R216 ;  /* 0x000000ffff065224 */ /* 0x000fe800078e00d8 */
[----:B------:R-:W-:Y:S04]  /*9d50*/  @P5 IMAD.WIDE.U32 R6, R4, 0x50, R6 ;  /* 0x0000005004065825 */ /* 0x000fe800078e0006 */
[----:B------:R-:W-:Y:S01]  /*9d60*/  @P5 IMAD R5, R5, 0x50, RZ ;  /* 0x0000005005055824 */ /* 0x000fe200078e02ff */
[----:B------:R-:W-:Y:S03]  /*9d70*/  @P5 LEA R4, P0, R6, c[0x0][0x1c8], 0x1 ;  /* 0x0000720006045a11 */ /* 0x000fe600078008ff */
[----:B------:R-:W-:Y:S02]  /*9d80*/  @P5 IMAD.IADD R5, R7, 0x1, R5 ;  /* 0x0000000107055824 */ /* 0x000fe400078e0205 */
[----:B-1----:R-:W-:Y:S03]  /*9d90*/  FFMA.FTZ R2, R30, c[0x0][0x2d0], -R152 ;  /* 0x0000b4001e027a23 */ /* 0x002fe60000010898 */
[----:B------:R-:W-:Y:S01]  /*9da0*/  @P5 LEA.HI.X R5, R6, c[0x0][0x1cc], R5, 0x1, P0 ;  /* 0x0000730006055a11 */ /* 0x000fe200000f0c05 */
[----:B------:R-:W-:Y:S01]  /*9db0*/  MUFU.EX2 R227, R2 ;  /* 0x0000000200e37308 */ /* 0x000fe20000000800 */
[----:B------:R-:W-:Y:S03]  /*9dc0*/  @P5 IADD3 R6, P0, R4, R11, RZ ;  /* 0x0000000b04065210 */ /* 0x000fe60007f1e0ff */
[----:B------:R1:W-:Y:S02]  /*9dd0*/  @P5 LDGSTS.E.BYPASS.LTC128B.128 [R213+0x2900], [R4.64], !P6 ;  /* 0x0290000004d55fae */ /* 0x0003e4000f101d48 */
[----:B------:R-:W-:Y:S01]  /*9de0*/  @P5 IMAD.X R7, R5, 0x1, R10, P0 ;  /* 0x0000000105075824 */ /* 0x000fe200000e060a */
[----:B------:R-:W-:Y:S04]  /*9df0*/  FSETP.NEU.FTZ.AND P0, PT, R70, -INF , PT ;  /* 0xff8000004600780b */ /* 0x000fe80003f1d000 */
[----:B------:R-:W-:Y:S01]  /*9e00*/  FSEL R154, R0, RZ, P0 ;  /* 0x000000ff009a7208 */ /* 0x000fe20000000000 */
[----:B------:R2:W-:Y:S04]  /*9e10*/  @P5 LDGSTS.E.BYPASS.LTC128B.128 [R213+0x3100], [R6.64], !P6 ;  /* 0x0310000006d55fae */ /* 0x0005e8000f101d48 */
[--C-:B------:R-:W-:Y:S04]  /*9e20*/  FFMA.FTZ R0, R22, c[0x0][0x2d0], -R154.reuse ;  /* 0x0000b40016007a23 */ /* 0x100fe8000001089a */
[----:B------:R3:W-:Y:S02]  /*9e30*/  MUFU.EX2 R223, R0 ;  /* 0x0000000000df7308 */ /* 0x0007e40000000800 */
[--C-:B---3--:R-:W-:Y:S08]  /*9e40*/  FFMA.FTZ R0, R23, c[0x0][0x2d0], -R154.reuse ;  /* 0x0000b40017007a23 */ /* 0x108ff0000001089a */
        /* <DEDUP_REMOVED lines=8> */
[----:B------:R3:W-:Y:S02]  /*9ed0*/  MUFU.EX2 R239, R0 ;  /* 0x0000000000ef7308 */ /* 0x0007e40000000800 */
[----:B---3--:R-:W-:Y:S08]  /*9ee0*/  FFMA.FTZ R0, R25, c[0x0][0x2d0], -R75 ;  /* 0x0000b40019007a23 */ /* 0x008ff0000001084b */
[----:B------:R3:W-:Y:S02]  /*9ef0*/  MUFU.EX2 R241, R0 ;  /* 0x0000000000f17308 */ /* 0x0007e40000000800 */
[----:B---3--:R-:W-:Y:S02]  /*9f00*/  FSEL R0, R73, RZ, P3 ;  /* 0x000000ff49007208 */ /* 0x008fe40001800000 */
[-C--:B------:R-:W-:Y:S03]  /*9f10*/  @P5 IADD3 R8, P3, R6, R11.reuse, RZ ;  /* 0x0000000b06085210 */ /* 0x080fe60007f7e0ff */
[----:B------:R-:W-:Y:S01]  /*9f20*/  FADD.FTZ R2, -R0, R3 ;  /* 0x0000000300027221 */ /* 0x000fe20000010100 */
[----:B------:R-:W-:Y:S02]  /*9f30*/  FSEL R0, R72, RZ, P2 ;  /* 0x000000ff48007208 */ /* 0x000fe40001000000 */
[-C--:B------:R-:W-:Y:S01]  /*9f40*/  @P5 IADD3.X R9, R7, R10.reuse, RZ, P3, !PT ;  /* 0x0000000a07095210 */ /* 0x080fe20001ffe4ff */
[----:B------:R-:W-:Y:S01]  /*9f50*/  FMUL.FTZ R2, R2, c[0x0][0x2d0] ;  /* 0x0000b40002027a20 */ /* 0x000fe20000410000 */
[-C--:B-1----:R-:W-:Y:S01]  /*9f60*/  @P5 IADD3 R4, P2, R8, R11.reuse, RZ ;  /* 0x0000000b08045210 */ /* 0x082fe20007f5e0ff */
[----:B------:R-:W-:Y:S02]  /*9f70*/  FADD.FTZ R0, -R0, R84 ;  /* 0x0000005400007221 */ /* 0x000fe40000010100 */
[----:B------:R1:W3:Y:S01]  /*9f80*/  MUFU.EX2 R69, R2 ;  /* 0x0000000200457308 */ /* 0x0002e20000000800 */
[----:B------:R4:W-:Y:S01]  /*9f90*/  @P5 LDGSTS.E.BYPASS.LTC128B.128 [R213+0x3900], [R8.64], !P6 ;  /* 0x0390000008d55fae */ /* 0x0009e2000f101d48 */
[----:B------:R-:W-:Y:S01]  /*9fa0*/  FMUL.FTZ R0, R0, c[0x0][0x2d0] ;  /* 0x0000b40000007a20 */ /* 0x000fe20000410000 */
[----:B--2---:R-:W-:Y:S01]  /*9fb0*/  @P5 IADD3 R6, P3, R4, R11, RZ ;  /* 0x0000000b04065210 */ /* 0x004fe20007f7e0ff */
[----:B------:R-:W-:Y:S05]  /*9fc0*/  @P5 IMAD.X R5, R9, 0x1, R10, P2 ;  /* 0x0000000109055824 */ /* 0x000fea00010e060a */
[----:B------:R2:W-:Y:S01]  /*9fd0*/  @P5 LDGSTS.E.BYPASS.LTC128B.128 [R213+0x4100], [R4.64], !P6 ;  /* 0x0410000004d55fae */ /* 0x0005e2000f101d48 */
[----:B------:R5:W2:Y:S01]  /*9fe0*/  MUFU.EX2 R68, R0 ;  /* 0x0000000000447308 */ /* 0x000aa20000000800 */
[----:B------:R-:W-:Y:S06]  /*9ff0*/  @P5 IADD3.X R7, R5, R10, RZ, P3, !PT ;  /* 0x0000000a05075210 */ /* 0x000fec0001ffe4ff */
[----:B------:R4:W-:Y:S01]  /*a000*/  @P5 LDGSTS.E.BYPASS.LTC128B.128 [R213+0x4900], [R6.64], !P6 ;  /* 0x0490000006d55fae */ /* 0x0009e2000f101d48 */
[----:B-1----:R-:W-:Y:S07]  /*a010*/  FSEL R2, R71, RZ, P1 ;  /* 0x000000ff47027208 */ /* 0x002fee0000800000 */
[----:B------:R-:W1:Y:S01]  /*a020*/  LDSM.16.MT88.4 R20, [R197] ;  /* 0x00000000c514783b */ /* 0x000e620000004200 */
[C---:B---3--:R-:W-:Y:S02]  /*a030*/  FMUL.FTZ R16, R69.reuse, R100 ;  /* 0x0000006445107220 */ /* 0x048fe40000410000 */
[C---:B------:R-:W-:Y:S02]  /*a040*/  FMUL.FTZ R17, R69.reuse, R101 ;  /* 0x0000006545117220 */ /* 0x040fe40000410000 */
[C---:B------:R-:W-:Y:S02]  /*a050*/  FMUL.FTZ R32, R69.reuse, R116 ;  /* 0x0000007445207220 */ /* 0x040fe40000410000 */
[C---:B------:R-:W-:Y:S01]  /*a060*/  FMUL.FTZ R33, R69.reuse, R117 ;  /* 0x0000007545217220 */ /* 0x040fe20000410000 */
[----:B------:R-:W3:Y:S01]  /*a070*/  LDSM.16.MT88.4 R36, [R201] ;  /* 0x00000000c924783b */ /* 0x000ee20000004200 */
[----:B-----5:R-:W-:Y:S01]  /*a080*/  FADD.FTZ R0, -R2, R85 ;  /* 0x0000005502007221 */ /* 0x020fe20000010100 */
[----:B------:R-:W-:Y:S01]  /*a090*/  FSEL R2, R70, RZ, P0 ;  /* 0x000000ff46027208 */ /* 0x000fe20000000000 */
[C---:B--2---:R-:W-:Y:S02]  /*a0a0*/  FMUL.FTZ R4, R69.reuse, R88 ;  /* 0x0000005845047220 */ /* 0x044fe40000410000 */
[----:B------:R-:W-:Y:S02]  /*a0b0*/  FMUL.FTZ R0, R0, c[0x0][0x2d0] ;  /* 0x0000b40000007a20 */ /* 0x000fe40000410000 */
[----:B------:R-:W-:Y:S01]  /*a0c0*/  FMUL.FTZ R5, R69, R89 ;  /* 0x0000005945057220 */ /* 0x000fe20000410000 */
[----:B------:R-:W2:Y:S01]  /*a0d0*/  LDSM.16.MT88.4 R52, [R198] ;  /* 0x00000000c634783b */ /* 0x000ea20000004200 */
[----:B------:R5:W3:Y:S01]  /*a0e0*/  MUFU.EX2 R3, R0 ;  /* 0x0000000000037308 */ /* 0x000ae20000000800 */
[C---:B------:R-:W-:Y:S02]  /*a0f0*/  FMUL.FTZ R18, R68.reuse, R102 ;  /* 0x0000006644127220 */ /* 0x040fe40000410000 */
[C---:B----4-:R-:W-:Y:S02]  /*a100*/  FMUL.FTZ R6, R68.reuse, R90 ;  /* 0x0000005a44067220 */ /* 0x050fe40000410000 */
[C---:B------:R-:W-:Y:S02]  /*a110*/  FMUL.FTZ R7, R68.reuse, R91 ;  /* 0x0000005b44077220 */ /* 0x040fe40000410000 */
[----:B------:R-:W4:Y:S01]  /*a120*/  LDSM.16.MT88.4 R80, [R200] ;  /* 0x00000000c850783b */ /* 0x000f220000004200 */
[C---:B------:R-:W-:Y:S02]  /*a130*/  FMUL.FTZ R19, R68.reuse, R103 ;  /* 0x0000006744137220 */ /* 0x040fe40000410000 */
[C---:B------:R-:W-:Y:S02]  /*a140*/  FMUL.FTZ R50, R68.reuse, R134 ;  /* 0x0000008644327220 */ /* 0x040fe40000410000 */
[----:B------:R-:W-:Y:S03]  /*a150*/  FMUL.FTZ R51, R68, R135 ;  /* 0x0000008744337220 */ /* 0x000fe60000410000 */
[----:B------:R-:W-:Y:S01]  /*a160*/  LDSM.16.MT88.4 R88, [R201+0x800] ;  /* 0x00080000c958783b */ /* 0x000fe20000004200 */
[-C--:B-1----:R-:W-:Y:S07]  /*a170*/  HMMA.16816.F32 R4, R76, R20.reuse, R4 ;  /* 0x000000144c04723c */ /* 0x082fee0000001804 */
[----:B------:R-:W-:Y:S01]  /*a180*/  LDSM.16.MT88.4 R100, [R197+0x2000] ;  /* 0x00200000c564783b */ /* 0x000fe20000004200 */
[----:B-----5:R-:W-:Y:S04]  /*a190*/  FADD.FTZ R0, -R2, R86 ;  /* 0x0000005602007221 */ /* 0x020fe80000010100 */
[--C-:B------:R-:W-:Y:S02]  /*a1a0*/  FFMA.FTZ R2, R31, c[0x0][0x2d0], -R152.reuse ;  /* 0x0000b4001f027a23 */ /* 0x100fe40000010898 */
[----:B------:R-:W-:Y:S01]  /*a1b0*/  FMUL.FTZ R0, R0, c[0x0][0x2d0] ;  /* 0x0000b40000007a20 */ /* 0x000fe20000410000 */
[----:B------:R-:W1:Y:S01]  /*a1c0*/  LDSM.16.MT88.4 R84, [R197+0x800] ;  /* 0x00080000c554783b */ /* 0x000e620000004200 */
[----:B------:R5:W-:Y:S01]  /*a1d0*/  MUFU.EX2 R222, R2 ;  /* 0x0000000200de7308 */ /* 0x000be20000000800 */
[C---:B---3--:R-:W-:Y:S02]  /*a1e0*/  FMUL.FTZ R8, R3.reuse, R92 ;  /* 0x0000005c03087220 */ /* 0x048fe40000410000 */
[C---:B------:R-:W-:Y:S02]  /*a1f0*/  FMUL.FTZ R9, R3.reuse, R93 ;  /* 0x0000005d03097220 */ /* 0x040fe40000410000 */
[C---:B------:R-:W-:Y:S01]  /*a200*/  FMUL.FTZ R24, R3.reuse, R108 ;  /* 0x0000006c03187220 */ /* 0x040fe20000410000 */
[----:B------:R-:W-:Y:S01]  /*a210*/  MOV R108, R190 ;  /* 0x000000be006c7202 */ /* 0x000fe20000000f00 */
[C---:B------:R-:W-:Y:S01]  /*a220*/  FMUL.FTZ R12, R3.reuse, R96 ;  /* 0x00000060030c7220 */ /* 0x040fe20000410000 */
[----:B------:R-:W0:Y:S01]  /*a230*/  LDGDEPBAR ;  /* 0x00000000000079af */ /* 0x000e220000000000 */
[C---:B------:R-:W-:Y:S01]  /*a240*/  FMUL.FTZ R13, R3.reuse, R97 ;  /* 0x00000061030d7220 */ /* 0x040fe20000410000 */
[----:B------:R-:W3:Y:S01]  /*a250*/  MUFU.EX2 R0, R0 ;  /* 0x0000000000007308 */ /* 0x000ee20000000800 */
[----:B------:R-:W-:Y:S01]  /*a260*/  MOV R97, R186 ;  /* 0x000000ba00617202 */ /* 0x000fe20000000f00 */
[----:B------:R-:W-:Y:S02]  /*a270*/  IMAD.MOV.U32 R96, RZ, RZ, R185 ;  /* 0x000000ffff607224 */ /* 0x000fe400078e00b9 */
[C---:B------:R-:W-:Y:S02]  /*a280*/  FMUL.FTZ R25, R3.reuse, R109 ;  /* 0x0000006d03197220 */ /* 0x040fe40000410000 */
[C---:B------:R-:W-:Y:S02]  /*a290*/  FMUL.FTZ R28, R3.reuse, R112 ;  /* 0x00000070031c7220 */ /* 0x040fe40000410000 */
[C---:B------:R-:W-:Y:S02]  /*a2a0*/  FMUL.FTZ R29, R3.reuse, R113 ;  /* 0x00000071031d7220 */ /* 0x040fe40000410000 */
[----:B------:R-:W-:Y:S02]  /*a2b0*/  FMUL.FTZ R61, R3, R145 ;  /* 0x00000091033d7220 */ /* 0x000fe40000410000 */
[--C-:B-----5:R-:W-:Y:S02]  /*a2c0*/  FFMA.FTZ R2, R34, c[0x0][0x2d0], -R152.reuse ;  /* 0x0000b40022027a23 */ /* 0x120fe40000010898 */
[----:B------:R-:W-:Y:S02]  /*a2d0*/  FMUL.FTZ R34, R68, R118 ;  /* 0x0000007644227220 */ /* 0x000fe40000410000 */
[----:B------:R5:W-:Y:S01]  /*a2e0*/  MUFU.EX2 R221, R2 ;  /* 0x0000000200dd7308 */ /* 0x000be20000000800 */
[C---:B---3--:R-:W-:Y:S02]  /*a2f0*/  FMUL.FTZ R10, R0.reuse, R94 ;  /* 0x0000005e000a7220 */ /* 0x048fe40000410000 */
[C---:B------:R-:W-:Y:S02]  /*a300*/  FMUL.FTZ R11, R0.reuse, R95 ;  /* 0x0000005f000b7220 */ /* 0x040fe40000410000 */
[----:B------:R-:W3:Y:S01]  /*a310*/  LDSM.16.MT88.4 R92, [R198+0x800] ;  /* 0x00080000c65c783b */ /* 0x000ee20000004200 */
[C---:B------:R-:W-:Y:S02]  /*a320*/  FMUL.FTZ R14, R0.reuse, R98 ;  /* 0x00000062000e7220 */ /* 0x040fe40000410000 */
[C---:B------:R-:W-:Y:S02]  /*a330*/  FMUL.FTZ R15, R0.reuse, R99 ;  /* 0x00000063000f7220 */ /* 0x040fe40000410000 */
[C---:B------:R-:W-:Y:S04]  /*a340*/  HMMA.16816.F32 R8, R64.reuse, R20, R8 ;  /* 0x000000144008723c */ /* 0x040fe80000001808 */
[C---:B------:R-:W-:Y:S02]  /*a350*/  FMUL.FTZ R26, R0.reuse, R110 ;  /* 0x0000006e001a7220 */ /* 0x040fe40000410000 */
[----:B------:R-:W-:Y:S02]  /*a360*/  FMUL.FTZ R27, R0, R111 ;  /* 0x0000006f001b7220 */ /* 0x000fe40000410000 */
[-C--:B------:R-:W-:Y:S04]  /*a370*/  HMMA.16816.F32 R12, R64, R22.reuse, R12 ;  /* 0x00000016400c723c */ /* 0x080fe8000000180c */
[----:B-----5:R-:W-:Y:S02]  /*a380*/  FFMA.FTZ R2, R35, c[0x0][0x2d0], -R152 ;  /* 0x0000b40023027a23 */ /* 0x020fe40000010898 */
[----:B------:R-:W-:Y:S01]  /*a390*/  FMUL.FTZ R21, R69, R105 ;  /* 0x0000006945157220 */ /* 0x000fe20000410000 */
[----:B------:R-:W-:Y:S01]  /*a3a0*/  MOV R105, R40 ;  /* 0x0000002800697202 */ /* 0x000fe20000000f00 */
[C---:B------:R-:W-:Y:S01]  /*a3b0*/  HMMA.16816.F32 R16, R76.reuse, R22, R16 ;  /* 0x000000164c10723c */ /* 0x040fe20000001810 */
[----:B------:R5:W-:Y:S03]  /*a3c0*/  MUFU.EX2 R220, R2 ;  /* 0x0000000200dc7308 */ /* 0x000be60000000800 */
[----:B------:R-:W-:Y:S02]  /*a3d0*/  FMUL.FTZ R40, R3, R124 ;  /* 0x0000007c03287220 */ /* 0x000fe40000410000 */
[----:B------:R-:W-:Y:S02]  /*a3e0*/  FMUL.FTZ R20, R69, R104 ;  /* 0x0000006845147220 */ /* 0x000fe40000410000 */
[C---:B------:R-:W-:Y:S04]  /*a3f0*/  FMUL.FTZ R22, R68.reuse, R106 ;  /* 0x0000006a44167220 */ /* 0x040fe80000410000 */
[----:B------:R-:W-:Y:S02]  /*a400*/  IMAD.MOV.U32 R106, RZ, RZ, R187 ;  /* 0x000000ffff6a7224 */ /* 0x000fe400078e00bb */
[C---:B------:R-:W-:Y:S02]  /*a410*/  FMUL.FTZ R23, R68.reuse, R107 ;  /* 0x0000006b44177220 */ /* 0x040fe40000410000 */
[----:B------:R-:W3:Y:S01]  /*a420*/  LDL.LU R107, [R1+0x14] ;  /* 0x00001400016b7983 */ /* 0x000ee20000300800 */
[----:B------:R-:W-:Y:S02]  /*a430*/  FMUL.FTZ R35, R68, R119 ;  /* 0x0000007744237220 */ /* 0x000fe40000410000 */
[C---:B------:R-:W-:Y:S01]  /*a440*/  FMUL.FTZ R30, R0.reuse, R114 ;  /* 0x00000072001e7220 */ /* 0x040fe20000410000 */
[----:B------:R-:W-:Y:S01]  /*a450*/  LDSM.16.MT88.4 R116, [R201+0x2000] ;  /* 0x00200000c974783b */ /* 0x000fe20000004200 */
[-C--:B------:R-:W-:Y:S03]  /*a460*/  HMMA.16816.F32 R20, R76, R36.reuse, R20 ;  /* 0x000000244c14723c */ /* 0x080fe60000001814 */
[C---:B------:R-:W-:Y:S02]  /*a470*/  FMUL.FTZ R31, R0.reuse, R115 ;  /* 0x00000073001f7220 */ /* 0x040fe40000410000 */
[--C-:B-----5:R-:W-:Y:S02]  /*a480*/  FFMA.FTZ R2, R41, c[0x0][0x2d0], -R153.reuse ;  /* 0x0000b40029027a23 */ /* 0x120fe40000010899 */
[----:B------:R-:W5:Y:S01]  /*a490*/  LDL.LU R104, [R1+0x18] ;  /* 0x0000180001687983 */ /* 0x000f620000300800 */
[C---:B------:R-:W-:Y:S01]  /*a4a0*/  HMMA.16816.F32 R24, R64.reuse, R36, R24 ;  /* 0x000000244018723c */ /* 0x040fe20000001818 */
[----:B------:R1:W-:Y:S02]  /*a4b0*/  MUFU.EX2 R219, R2 ;  /* 0x0000000200db7308 */ /* 0x0003e40000000800 */
[----:B------:R-:W3:Y:S01]  /*a4c0*/  LDL.LU R99, [R1+0x1c] ;  /* 0x00001c0001637983 */ /* 0x000ee20000300800 */
[----:B------:R-:W-:Y:S02]  /*a4d0*/  FMUL.FTZ R41, R3, R125 ;  /* 0x0000007d03297220 */ /* 0x000fe40000410000 */
[C---:B------:R-:W-:Y:S01]  /*a4e0*/  FMUL.FTZ R59, R0.reuse, R143 ;  /* 0x0000008f003b7220 */ /* 0x040fe20000410000 */
[----:B------:R-:W5:Y:S01]  /*a4f0*/  LDL.LU R98, [R1+0x20] ;  /* 0x0000200001627983 */ /* 0x000f620000300800 */
[-C--:B------:R-:W-:Y:S04]  /*a500*/  HMMA.16816.F32 R28, R64, R38.reuse, R28 ;  /* 0x00000026401c723c */ /* 0x080fe8000000181c */
[C---:B------:R-:W-:Y:S02]  /*a510*/  FMUL.FTZ R36, R69.reuse, R120 ;  /* 0x0000007845247220 */ /* 0x040fe40000410000 */
[C---:B------:R-:W-:Y:S01]  /*a520*/  FMUL.FTZ R37, R69.reuse, R121 ;  /* 0x0000007945257220 */ /* 0x040fe20000410000 */
[----:B------:R-:W-:Y:S01]  /*a530*/  MOV R121, R106 ;  /* 0x0000006a00797202 */ /* 0x000fe20000000f00 */
[C---:B------:R-:W-:Y:S04]  /*a540*/  HMMA.16816.F32 R32, R76.reuse, R38, R32 ;  /* 0x000000264c20723c */ /* 0x040fe80000001820 */
[C---:B------:R-:W-:Y:S02]  /*a550*/  FMUL.FTZ R58, R0.reuse, R142 ;  /* 0x0000008e003a7220 */ /* 0x040fe40000410000 */
[----:B------:R-:W-:Y:S02]  /*a560*/  FMUL.FTZ R62, R0, R146 ;  /* 0x00000092003e7220 */ /* 0x000fe40000410000 */
[----:B------:R-:W-:Y:S02]  /*a570*/  FMUL.FTZ R39, R68, R123 ;  /* 0x0000007b44277220 */ /* 0x000fe40000410000 */
[----:B------:R-:W5:Y:S02]  /*a580*/  LDL R123, [R1+0x4] ;  /* 0x00000400017b7983 */ /* 0x000f640000100800 */
[----:B-1----:R-:W-:Y:S02]  /*a590*/  FFMA.FTZ R2, R42, c[0x0][0x2d0], -R153 ;  /* 0x0000b4002a027a23 */ /* 0x002fe40000010899 */
[----:B------:R-:W-:Y:S01]  /*a5a0*/  FMUL.FTZ R38, R68, R122 ;  /* 0x0000007a44267220 */ /* 0x000fe20000410000 */
[----:B------:R-:W-:Y:S01]  /*a5b0*/  MOV R122, R43 ;  /* 0x0000002b007a7202 */ /* 0x000fe20000000f00 */
[----:B------:R1:W1:Y:S01]  /*a5c0*/  MUFU.EX2 R218, R2 ;  /* 0x0000000200da7308 */ /* 0x0002620000000800 */
[C---:B------:R-:W-:Y:S02]  /*a5d0*/  FMUL.FTZ R42, R0.reuse, R126 ;  /* 0x0000007e002a7220 */ /* 0x040fe40000410000 */
[C---:B------:R-:W-:Y:S02]  /*a5e0*/  FMUL.FTZ R43, R0.reuse, R127 ;  /* 0x0000007f002b7220 */ /* 0x040fe40000410000 */
[-C--:B--2---:R-:W-:Y:S03]  /*a5f0*/  HMMA.16816.F32 R36, R76, R52.reuse, R36 ;  /* 0x000000344c24723c */ /* 0x084fe60000001824 */
[----:B------:R-:W-:Y:S02]  /*a600*/  FMUL.FTZ R63, R0, R147 ;  /* 0x00000093003f7220 */ /* 0x000fe40000410000 */
[----:B------:R-:W-:Y:S03]  /*a610*/  IMAD.MOV.U32 R120, RZ, RZ, R105 ;  /* 0x000000ffff787224 */ /* 0x000fe600078e0069 */
[C---:B------:R-:W-:Y:S07]  /*a620*/  HMMA.16816.F32 R40, R64.reuse, R52, R40 ;  /* 0x000000344028723c */ /* 0x040fee0000001828 */
[C---:B------:R-:W-:Y:S02]  /*a630*/  FMUL.FTZ R53, R69.reuse, R137 ;  /* 0x0000008945357220 */ /* 0x040fe40000410000 */
[----:B------:R-:W-:Y:S03]  /*a640*/  FMUL.FTZ R52, R69, R136 ;  /* 0x0000008845347220 */ /* 0x000fe60000410000 */
[--C-:B-1----:R-:W-:Y:S02]  /*a650*/  FFMA.FTZ R2, R44, c[0x0][0x2d0], -R153.reuse ;  /* 0x0000b4002c027a23 */ /* 0x102fe40000010899 */
[----:B------:R-:W-:Y:S02]  /*a660*/  FMUL.FTZ R44, R3, R128 ;  /* 0x00000080032c7220 */ /* 0x000fe40000410000 */
[----:B------:R1:W-:Y:S02]  /*a670*/  MUFU.EX2 R217, R2 ;  /* 0x0000000200d97308 */ /* 0x0003e40000000800 */
[----:B-1----:R-:W-:Y:S02]  /*a680*/  FFMA.FTZ R2, R45, c[0x0][0x2d0], -R153 ;  /* 0x0000b4002d027a23 */ /* 0x002fe40000010899 */
[----:B------:R-:W-:Y:S06]  /*a690*/  FMUL.FTZ R45, R3, R129 ;  /* 0x00000081032d7220 */ /* 0x000fec0000410000 */
[----:B------:R1:W-:Y:S02]  /*a6a0*/  MUFU.EX2 R216, R2 ;  /* 0x0000000200d87308 */ /* 0x0003e40000000800 */
[--C-:B-1----:R-:W-:Y:S02]  /*a6b0*/  FFMA.FTZ R2, R46, c[0x0][0x2d0], -R154.reuse ;  /* 0x0000b4002e027a23 */ /* 0x102fe4000001089a */
[C---:B------:R-:W-:Y:S06]  /*a6c0*/  FMUL.FTZ R46, R0.reuse, R130 ;  /* 0x00000082002e7220 */ /* 0x040fec0000410000 */
[----:B------:R1:W-:Y:S02]  /*a6d0*/  MUFU.EX2 R215, R2 ;  /* 0x0000000200d77308 */ /* 0x0003e40000000800 */
[--C-:B-1----:R-:W-:Y:S02]  /*a6e0*/  FFMA.FTZ R2, R47, c[0x0][0x2d0], -R154.reuse ;  /* 0x0000b4002f027a23 */ /* 0x102fe4000001089a */
[----:B------:R-:W-:Y:S06]  /*a6f0*/  FMUL.FTZ R47, R0, R131 ;  /* 0x00000083002f7220 */ /* 0x000fec0000410000 */
[----:B------:R1:W2:Y:S01]  /*a700*/  MUFU.EX2 R214, R2 ;  /* 0x0000000200d67308 */ /* 0x0002a20000000800 */
[-C--:B------:R-:W-:Y:S03]  /*a710*/  HMMA.16816.F32 R44, R64, R54.reuse, R44 ;  /* 0x00000036402c723c */ /* 0x080fe6000000182c */
[--C-:B-1----:R-:W-:Y:S02]  /*a720*/  FFMA.FTZ R2, R48, c[0x0][0x2d0], -R154.reuse ;  /* 0x0000b40030027a23 */ /* 0x102fe4000001089a */
[----:B------:R-:W-:Y:S04]  /*a730*/  FMUL.FTZ R48, R69, R132 ;  /* 0x0000008445307220 */ /* 0x000fe80000410000 */
[----:B------:R1:W-:Y:S03]  /*a740*/  MUFU.EX2 R124, R2 ;  /* 0x00000002007c7308 */ /* 0x0003e60000000800 */
[----:B-1----:R-:W-:Y:S02]  /*a750*/  FFMA.FTZ R2, R49, c[0x0][0x2d0], -R154 ;  /* 0x0000b40031027a23 */ /* 0x002fe4000001089a */
[----:B------:R-:W-:Y:S05]  /*a760*/  FMUL.FTZ R49, R69, R133 ;  /* 0x0000008545317220 */ /* 0x000fea0000410000 */
[----:B------:R1:W1:Y:S01]  /*a770*/  MUFU.EX2 R131, R2 ;  /* 0x0000000200837308 */ /* 0x0002620000000800 */
[----:B------:R-:W-:Y:S01]  /*a780*/  LDSM.16.MT88.4 R132, [R198+0x2000] ;  /* 0x00200000c684783b */ /* 0x000fe20000004200 */
[C---:B------:R-:W-:Y:S07]  /*a790*/  HMMA.16816.F32 R48, R76.reuse, R54, R48 ;  /* 0x000000364c30723c */ /* 0x040fee0000001830 */
[C---:B------:R-:W-:Y:S02]  /*a7a0*/  FMUL.FTZ R54, R68.reuse, R138 ;  /* 0x0000008a44367220 */ /* 0x040fe40000410000 */
[----:B------:R-:W-:Y:S07]  /*a7b0*/  FMUL.FTZ R55, R68, R139 ;  /* 0x0000008b44377220 */ /* 0x000fee0000410000 */
[-C--:B----4-:R-:W-:Y:S03]  /*a7c0*/  HMMA.16816.F32 R52, R76, R80.reuse, R52 ;  /* 0x000000504c34723c */ /* 0x090fe60000001834 */
[--C-:B-1----:R-:W-:Y:S02]  /*a7d0*/  FFMA.FTZ R2, R56, c[0x0][0x2d0], -R75.reuse ;  /* 0x0000b40038027a23 */ /* 0x102fe4000001084b */
[----:B------:R-:W-:Y:S02]  /*a7e0*/  FMUL.FTZ R56, R3, R140 ;  /* 0x0000008c03387220 */ /* 0x000fe40000410000 */
[----:B------:R1:W-:Y:S02]  /*a7f0*/  MUFU.EX2 R130, R2 ;  /* 0x0000000200827308 */ /* 0x0003e40000000800 */
[--C-:B-1----:R-:W-:Y:S03]  /*a800*/  FFMA.FTZ R2, R57, c[0x0][0x2d0], -R75.reuse ;  /* 0x0000b40039027a23 */ /* 0x102fe6000001084b */
[C---:B------:R-:W-:Y:S05]  /*a810*/  FMUL.FTZ R57, R3.reuse, R141 ;  /* 0x0000008d03397220 */ /* 0x040fea0000410000 */
[----:B------:R1:W4:Y:S02]  /*a820*/  MUFU.EX2 R190, R2 ;  /* 0x0000000200be7308 */ /* 0x0003240000000800 */
[C---:B------:R-:W-:Y:S07]  /*a830*/  HMMA.16816.F32 R56, R64.reuse, R80, R56 ;  /* 0x000000504038723c */ /* 0x040fee0000001838 */
[----:B------:R-:W-:Y:S02]  /*a840*/  F2FP.PACK_AB R80, R218, R219 ;  /* 0x000000dbda50723e */ /* 0x000fe400000000ff */
[----:B--2---:R-:W-:Y:S03]  /*a850*/  F2FP.PACK_AB R81, R214, R215 ;  /* 0x000000d7d651723e */ /* 0x004fe600000000ff */
[--C-:B-1----:R-:W-:Y:S02]  /*a860*/  FFMA.FTZ R2, R60, c[0x0][0x2d0], -R75.reuse ;  /* 0x0000b4003c027a23 */ /* 0x102fe4000001084b */
[----:B------:R-:W-:Y:S02]  /*a870*/  FMUL.FTZ R60, R3, R144 ;  /* 0x00000090033c7220 */ /* 0x000fe40000410000 */
[----:B------:R1:W-:Y:S05]  /*a880*/  MUFU.EX2 R187, R2 ;  /* 0x0000000200bb7308 */ /* 0x0003ea0000000800 */
[-C--:B------:R-:W-:Y:S07]  /*a890*/  HMMA.16816.F32 R60, R64, R82.reuse, R60 ;  /* 0x00000052403c723c */ /* 0x080fee000000183c */
[C---:B------:R-:W-:Y:S02]  /*a8a0*/  FMUL.FTZ R64, R69.reuse, R148 ;  /* 0x0000009445407220 */ /* 0x040fe40000410000 */
[C---:B------:R-:W-:Y:S03]  /*a8b0*/  FMUL.FTZ R65, R69.reuse, R149 ;  /* 0x0000009545417220 */ /* 0x040fe60000410000 */
[C---:B------:R-:W-:Y:S02]  /*a8c0*/  FMUL.FTZ R66, R68.reuse, R150 ;  /* 0x0000009644427220 */ /* 0x040fe40000410000 */
[----:B------:R-:W-:Y:S02]  /*a8d0*/  FMUL.FTZ R67, R68, R151 ;  /* 0x0000009744437220 */ /* 0x000fe40000410000 */
[----:B---3--:R-:W-:Y:S02]  /*a8e0*/  FFMA.FTZ R69, R69, R107, R108 ;  /* 0x0000006b45457223 */ /* 0x008fe4000001006c */
[----:B-1----:R-:W-:Y:S03]  /*a8f0*/  FFMA.FTZ R2, R158, c[0x0][0x2d0], -R75 ;  /* 0x0000b4009e027a23 */ /* 0x002fe6000001084b */
[----:B------:R-:W-:Y:S01]  /*a900*/  HMMA.16816.F32 R64, R76, R82, R64 ;  /* 0x000000524c40723c */ /* 0x000fe20000001840 */
[----:B------:R1:W2:Y:S06]  /*a910*/  MUFU.EX2 R186, R2 ;  /* 0x0000000200ba7308 */ /* 0x0002ac0000000800 */
[----:B------:R-:W-:Y:S02]  /*a920*/  F2FP.PACK_AB R76, R236, R233 ;  /* 0x000000e9ec4c723e */ /* 0x000fe400000000ff */
[----:B------:R-:W-:Y:S03]  /*a930*/  F2FP.PACK_AB R78, R241, R239 ;  /* 0x000000eff14e723e */ /* 0x000fe600000000ff */
[----:B------:R-:W-:Y:S02]  /*a940*/  F2FP.PACK_AB R77, R222, R227 ;  /* 0x000000e3de4d723e */ /* 0x000fe400000000ff */
[----:B------:R-:W-:Y:S02]  /*a950*/  F2FP.PACK_AB R79, R220, R221 ;  /* 0x000000dddc4f723e */ /* 0x000fe400000000ff */
[----:B------:R-:W-:Y:S02]  /*a960*/  F2FP.PACK_AB R82, R216, R217 ;  /* 0x000000d9d852723e */ /* 0x000fe400000000ff */
[----:B------:R-:W-:Y:S02]  /*a970*/  F2FP.PACK_AB R83, R131, R124 ;  /* 0x0000007c8353723e */ /* 0x000fe400000000ff */
[----:B-----5:R-:W-:Y:S01]  /*a980*/  ISETP.GT.AND P0, PT, R188, R123, PT ;  /* 0x0000007bbc00720c */ /* 0x020fe20003f04270 */
[-C--:B------:R-:W-:Y:S03]  /*a990*/  HMMA.16816.F32 R4, R76, R84.reuse, R4 ;  /* 0x000000544c04723c */ /* 0x080fe60000001804 */
[----:B------:R-:W-:Y:S01]  /*a9a0*/  MOV R188, R212 ;  /* 0x000000d400bc7202 */ /* 0x000fe20000000f00 */
[--C-:B-1----:R-:W-:Y:S04]  /*a9b0*/  FFMA.FTZ R2, R160, c[0x0][0x2d0], -R152.reuse ;  /* 0x0000b400a0027a23 */ /* 0x102fe80000010898 */
[C---:B------:R-:W-:Y:S01]  /*a9c0*/  HMMA.16816.F32 R8, R80.reuse, R84, R8 ;  /* 0x000000545008723c */ /* 0x040fe20000001808 */
[----:B------:R1:W-:Y:S07]  /*a9d0*/  MUFU.EX2 R129, R2 ;  /* 0x0000000200817308 */ /* 0x0003ee0000000800 */
[-C--:B------:R-:W-:Y:S08]  /*a9e0*/  HMMA.16816.F32 R12, R80, R86.reuse, R12 ;  /* 0x00000056500c723c */ /* 0x080ff0000000180c */
[C---:B------:R-:W-:Y:S01]  /*a9f0*/  HMMA.16816.F32 R16, R76.reuse, R86, R16 ;  /* 0x000000564c10723c */ /* 0x040fe20000001810 */
[----:B------:R-:W3:Y:S07]  /*aa00*/  LDSM.16.MT88.4 R84, [R200+0x800] ;  /* 0x00080000c854783b */ /* 0x000eee0000004200 */
[-C--:B------:R-:W-:Y:S04]  /*aa10*/  HMMA.16816.F32 R20, R76, R88.reuse, R20 ;  /* 0x000000584c14723c */ /* 0x080fe80000001814 */
[--C-:B-1----:R-:W-:Y:S04]  /*aa20*/  FFMA.FTZ R2, R162, c[0x0][0x2d0], -R152.reuse ;  /* 0x0000b400a2027a23 */ /* 0x102fe80000010898 */
[C---:B------:R-:W-:Y:S01]  /*aa30*/  HMMA.16816.F32 R24, R80.reuse, R88, R24 ;  /* 0x000000585018723c */ /* 0x040fe20000001818 */
[----:B------:R1:W5:Y:S06]  /*aa40*/  MUFU.EX2 R185, R2 ;  /* 0x0000000200b97308 */ /* 0x00036c0000000800 */
[--C-:B------:R-:W-:Y:S01]  /*aa50*/  FFMA.FTZ R88, R163, c[0x0][0x2d0], -R153.reuse ;  /* 0x0000b400a3587a23 */ /* 0x100fe20000010899 */
[-C--:B------:R-:W-:Y:S03]  /*aa60*/  HMMA.16816.F32 R28, R80, R90.reuse, R28 ;  /* 0x0000005a501c723c */ /* 0x080fe6000000181c */
[----:B------:R2:W-:Y:S05]  /*aa70*/  MUFU.EX2 R180, R88 ;  /* 0x0000005800b47308 */ /* 0x0005ea0000000800 */
[C---:B------:R-:W-:Y:S08]  /*aa80*/  HMMA.16816.F32 R32, R76.reuse, R90, R32 ;  /* 0x0000005a4c20723c */ /* 0x040ff00000001820 */
[-C--:B------:R-:W-:Y:S04]  /*aa90*/  HMMA.16816.F32 R36, R76, R92.reuse, R36 ;  /* 0x0000005c4c24723c */ /* 0x080fe80000001824 */
[--C-:B-1----:R-:W-:Y:S04]  /*aaa0*/  FFMA.FTZ R2, R156, c[0x0][0x2d0], -R152.reuse ;  /* 0x0000b4009c027a23 */ /* 0x102fe80000010898 */
[C---:B------:R-:W-:Y:S01]  /*aab0*/  HMMA.16816.F32 R40, R80.reuse, R92, R40 ;  /* 0x0000005c5028723c */ /* 0x040fe20000001828 */
[----:B------:R1:W-:Y:S01]  /*aac0*/  MUFU.EX2 R184, R2 ;  /* 0x0000000200b87308 */ /* 0x0003e20000000800 */
[----:B--2---:R-:W2:Y:S06]  /*aad0*/  LDSM.16.MT88.4 R88, [R197+0x1000] ;  /* 0x00100000c558783b */ /* 0x004eac0000004200 */
[-C--:B------:R-:W-:Y:S08]  /*aae0*/  HMMA.16816.F32 R44, R80, R94.reuse, R44 ;  /* 0x0000005e502c723c */ /* 0x080ff0000000182c */
[C---:B------:R-:W-:Y:S01]  /*aaf0*/  HMMA.16816.F32 R48, R76.reuse, R94, R48 ;  /* 0x0000005e4c30723c */ /* 0x040fe20000001830 */
[----:B------:R-:W-:Y:S07]  /*ab00*/  LDSM.16.MT88.4 R92, [R198+0x1000] ;  /* 0x00100000c65c783b */ /* 0x000fee0000004200 */
[-C--:B---3--:R-:W-:Y:S04]  /*ab10*/  HMMA.16816.F32 R52, R76, R84.reuse, R52 ;  /* 0x000000544c34723c */ /* 0x088fe80000001834 */
[----:B-1----:R-:W-:Y:S04]  /*ab20*/  FFMA.FTZ R2, R157, c[0x0][0x2d0], -R152 ;  /* 0x0000b4009d027a23 */ /* 0x002fe80000010898 */
[C---:B------:R-:W-:Y:S01]  /*ab30*/  HMMA.16816.F32 R56, R80.reuse, R84, R56 ;  /* 0x000000545038723c */ /* 0x040fe20000001838 */
[----:B------:R1:W3:Y:S07]  /*ab40*/  MUFU.EX2 R183, R2 ;  /* 0x0000000200b77308 */ /* 0x0002ee0000000800 */
[-C--:B------:R-:W-:Y:S08]  /*ab50*/  HMMA.16816.F32 R60, R80, R86.reuse, R60 ;  /* 0x00000056503c723c */ /* 0x080ff0000000183c */
[----:B------:R-:W-:Y:S01]  /*ab60*/  HMMA.16816.F32 R64, R76, R86, R64 ;  /* 0x000000564c40723c */ /* 0x000fe20000001840 */
[----:B------:R-:W2:Y:S06]  /*ab70*/  LDSM.16.MT88.4 R84, [R201+0x1000] ;  /* 0x00100000c954783b */ /* 0x000eac0000004200 */
[----:B----4-:R-:W-:Y:S01]  /*ab80*/  F2FP.PACK_AB R76, R190, R130 ;  /* 0x00000082be4c723e */ /* 0x010fe200000000ff */
[--C-:B-1----:R-:W-:Y:S01]  /*ab90*/  FFMA.FTZ R2, R166, c[0x0][0x2d0], -R153.reuse ;  /* 0x0000b400a6027a23 */ /* 0x102fe20000010899 */
[----:B------:R-:W-:Y:S03]  /*aba0*/  F2FP.PACK_AB R78, R186, R187 ;  /* 0x000000bbba4e723e */ /* 0x000fe600000000ff */
[----:B------:R1:W-:Y:S01]  /*abb0*/  MUFU.EX2 R128, R2 ;  /* 0x0000000200807308 */ /* 0x0003e20000000800 */
[----:B-----5:R-:W-:Y:S02]  /*abc0*/  F2FP.PACK_AB R77, R185, R129 ;  /* 0x00000081b94d723e */ /* 0x020fe400000000ff */
[----:B---3--:R-:W-:Y:S07]  /*abd0*/  F2FP.PACK_AB R79, R183, R184 ;  /* 0x000000b8b74f723e */ /* 0x008fee00000000ff */
[-C--:B--2---:R-:W-:Y:S03]  /*abe0*/  HMMA.16816.F32 R4, R76, R88.reuse, R4 ;  /* 0x000000584c04723c */ /* 0x084fe60000001804 */
[--C-:B-1----:R-:W-:Y:S04]  /*abf0*/  FFMA.FTZ R2, R167, c[0x0][0x2d0], -R153.reuse ;  /* 0x0000b400a7027a23 */ /* 0x102fe80000010899 */
[----:B------:R1:W2:Y:S02]  /*ac00*/  MUFU.EX2 R181, R2 ;  /* 0x0000000200b57308 */ /* 0x0002a40000000800 */
[----:B-1----:R-:W-:Y:S03]  /*ac10*/  FFMA.FTZ R2, R161, c[0x0][0x2d0], -R153 ;  /* 0x0000b400a1027a23 */ /* 0x002fe60000010899 */
[----:B--2---:R-:W-:Y:S05]  /*ac20*/  F2FP.PACK_AB R80, R181, R128 ;  /* 0x00000080b550723e */ /* 0x004fea00000000ff */
        /* <DEDUP_REMOVED lines=19> */
[-C--:B------:R-:W-:Y:S01]  /*ad60*/  HMMA.16816.F32 R20, R76, R84.reuse, R20 ;  /* 0x000000544c14723c */ /* 0x080fe20000001814 */
[----:B------:R1:W3:Y:S07]  /*ad70*/  MUFU.EX2 R177, R2 ;  /* 0x0000000200b17308 */ /* 0x0002ee0000000800 */
[C---:B------:R-:W-:Y:S07]  /*ad80*/  HMMA.16816.F32 R24, R80.reuse, R84, R24 ;  /* 0x000000545018723c */ /* 0x040fee0000001818 */
[----:B------:R-:W-:Y:S01]  /*ad90*/  FFMA.FTZ R84, R193, c[0x0][0x2d0], -R153 ;  /* 0x0000b400c1547a23 */ /* 0x000fe20000010899 */
[-C--:B------:R-:W-:Y:S08]  /*ada0*/  HMMA.16816.F32 R28, R80, R86.reuse, R28 ;  /* 0x00000056501c723c */ /* 0x080ff0000000181c */
[C---:B------:R-:W-:Y:S04]  /*adb0*/  HMMA.16816.F32 R32, R76.reuse, R86, R32 ;  /* 0x000000564c20723c */ /* 0x040fe80000001820 */
[--C-:B-1----:R-:W-:Y:S04]  /*adc0*/  FFMA.FTZ R2, R178, c[0x0][0x2d0], -R75.reuse ;  /* 0x0000b400b2027a23 */ /* 0x102fe8000001084b */
[-C--:B------:R-:W-:Y:S01]  /*add0*/  HMMA.16816.F32 R36, R76, R92.reuse, R36 ;  /* 0x0000005c4c24723c */ /* 0x080fe20000001824 */
[----:B------:R1:W-:Y:S07]  /*ade0*/  MUFU.EX2 R178, R2 ;  /* 0x0000000200b27308 */ /* 0x0003ee0000000800 */
[C---:B------:R-:W-:Y:S08]  /*adf0*/  HMMA.16816.F32 R40, R80.reuse, R92, R40 ;  /* 0x0000005c5028723c */ /* 0x040ff00000001828 */
[-C--:B------:R-:W-:Y:S08]  /*ae00*/  HMMA.16816.F32 R44, R80, R94.reuse, R44 ;  /* 0x0000005e502c723c */ /* 0x080ff0000000182c */
[C---:B------:R-:W-:Y:S01]  /*ae10*/  HMMA.16816.F32 R48, R76.reuse, R94, R48 ;  /* 0x0000005e4c30723c */ /* 0x040fe20000001830 */
[----:B------:R-:W-:Y:S03]  /*ae20*/  LDSM.16.MT88.4 R92, [R198+0x1800] ;  /* 0x00180000c65c783b */ /* 0x000fe60000004200 */
[----:B-1----:R-:W-:Y:S04]  /*ae30*/  FFMA.FTZ R2, R175, c[0x0][0x2d0], -R75 ;  /* 0x0000b400af027a23 */ /* 0x002fe8000001084b */
[----:B------:R1:W4:Y:S01]  /*ae40*/  MUFU.EX2 R176, R2 ;  /* 0x0000000200b07308 */ /* 0x0003220000000800 */
[-C--:B--2---:R-:W-:Y:S08]  /*ae50*/  HMMA.16816.F32 R52, R76, R88.reuse, R52 ;  /* 0x000000584c34723c */ /* 0x084ff00000001834 */
[C---:B------:R-:W-:Y:S08]  /*ae60*/  HMMA.16816.F32 R56, R80.reuse, R88, R56 ;  /* 0x000000585038723c */ /* 0x040ff00000001838 */
[-C--:B------:R-:W-:Y:S04]  /*ae70*/  HMMA.16816.F32 R60, R80, R90.reuse, R60 ;  /* 0x0000005a503c723c */ /* 0x080fe8000000183c */
[--C-:B-1----:R-:W-:Y:S04]  /*ae80*/  FFMA.FTZ R2, R172, c[0x0][0x2d0], -R152.reuse ;  /* 0x0000b400ac027a23 */ /* 0x102fe80000010898 */
[----:B------:R-:W-:Y:S01]  /*ae90*/  HMMA.16816.F32 R64, R76, R90, R64 ;  /* 0x0000005a4c40723c */ /* 0x000fe20000001840 */
[----:B------:R-:W-:Y:S01]  /*aea0*/  LDSM.16.MT88.4 R88, [R201+0x1800] ;  /* 0x00180000c958783b */ /* 0x000fe20000004200 */
[----:B------:R1:W-:Y:S05]  /*aeb0*/  MUFU.EX2 R175, R2 ;  /* 0x0000000200af7308 */ /* 0x0003ea0000000800 */
[----:B---3--:R-:W-:Y:S02]  /*aec0*/  F2FP.PACK_AB R76, R177, R136 ;  /* 0x00000088b14c723e */ /* 0x008fe400000000ff */
[----:B----4-:R-:W-:Y:S03]  /*aed0*/  F2FP.PACK_AB R78, R176, R178 ;  /* 0x000000b2b04e723e */ /* 0x010fe600000000ff */
[--C-:B-1----:R-:W-:Y:S04]  /*aee0*/  FFMA.FTZ R2, R173, c[0x0][0x2d0], -R152.reuse ;  /* 0x0000b400ad027a23 */ /* 0x102fe80000010898 */
        /* <DEDUP_REMOVED lines=8> */
[----:B------:R1:W-:Y:S10]  /*af70*/  MUFU.EX2 R171, R84 ;  /* 0x0000005400ab7308 */ /* 0x0003f40000000800 */
[----:B------:R2:W-:Y:S01]  /*af80*/  MUFU.EX2 R143, R2 ;  /* 0x00000002008f7308 */ /* 0x0005e20000000800 */
[----:B-1----:R-:W1:Y:S01]  /*af90*/  LDSM.16.MT88.4 R84, [R197+0x1800] ;  /* 0x00180000c554783b */ /* 0x002e620000004200 */
[--C-:B--2---:R-:W-:Y:S08]  /*afa0*/  FFMA.FTZ R2, R192, c[0x0][0x2d0], -R153.reuse ;  /* 0x0000b400c0027a23 */ /* 0x104ff00000010899 */
[----:B------:R2:W3:Y:S02]  /*afb0*/  MUFU.EX2 R142, R2 ;  /* 0x00000002008e7308 */ /* 0x0004e40000000800 */
[----:B--2---:R-:W-:Y:S01]  /*afc0*/  FFMA.FTZ R2, R170, c[0x0][0x2d0], -R153 ;  /* 0x0000b400aa027a23 */ /* 0x004fe20000010899 */
[----:B---3--:R-:W-:Y:S01]  /*afd0*/  F2FP.PACK_AB R80, R142, R143 ;  /* 0x0000008f8e50723e */ /* 0x008fe200000000ff */
[-C--:B-1----:R-:W-:Y:S06]  /*afe0*/  HMMA.16816.F32 R4, R76, R84.reuse, R4 ;  /* 0x000000544c04723c */ /* 0x082fec0000001804 */
        /* <DEDUP_REMOVED lines=19> */
[-C--:B------:R-:W-:Y:S01]  /*b120*/  HMMA.16816.F32 R20, R76, R88.reuse, R20 ;  /* 0x000000584c14723c */ /* 0x080fe20000001814 */
        /* <DEDUP_REMOVED lines=13> */
[----:B-1----:R-:W-:Y:S04]  /*b200*/  FFMA.FTZ R2, R245, c[0x0][0x2d0], -R152 ;  /* 0x0000b400f5027a23 */ /* 0x002fe80000010898 */
[----:B------:R1:W-:Y:S01]  /*b210*/  MUFU.EX2 R163, R2 ;  /* 0x0000000200a37308 */ /* 0x0003e20000000800 */
[-C--:B--2---:R-:W-:Y:S03]  /*b220*/  HMMA.16816.F32 R52, R76, R84.reuse, R52 ;  /* 0x000000544c34723c */ /* 0x084fe60000001834 */
[----:B---3--:R-:W-:Y:S05]  /*b230*/  F2FP.PACK_AB R150, R164, R165 ;  /* 0x000000a5a496723e */ /* 0x008fea00000000ff */
[C---:B------:R-:W-:Y:S07]  /*b240*/  HMMA.16816.F32 R56, R80.reuse, R84, R56 ;  /* 0x000000545038723c */ /* 0x040fee0000001838 */
[----:B------:R-:W-:Y:S01]  /*b250*/  IMAD.MOV.U32 R84, RZ, RZ, R72 ;  /* 0x000000ffff547224 */ /* 0x000fe200078e0048 */
[-C--:B------:R-:W-:Y:S04]  /*b260*/  HMMA.16816.F32 R60, R80, R86.reuse, R60 ;  /* 0x00000056503c723c */ /* 0x080fe8000000183c */
[----:B------:R-:W-:Y:S01]  /*b270*/  MOV R85, R71 ;  /* 0x0000004700557202 */ /* 0x000fe20000000f00 */
[--C-:B-1----:R-:W-:Y:S03]  /*b280*/  FFMA.FTZ R2, R246, c[0x0][0x2d0], -R152.reuse ;  /* 0x0000b400f6027a23 */ /* 0x102fe60000010898 */
[----:B------:R-:W-:Y:S01]  /*b290*/  HMMA.16816.F32 R64, R76, R86, R64 ;  /* 0x000000564c40723c */ /* 0x000fe20000001840 */
[----:B------:R1:W2:Y:S06]  /*b2a0*/  MUFU.EX2 R161, R2 ;  /* 0x0000000200a17308 */ /* 0x0002ac0000000800 */
[----:B------:R-:W-:Y:S01]  /*b2b0*/  MOV R86, R70 ;  /* 0x0000004600567202 */ /* 0x000fe20000000f00 */
[--C-:B-1----:R-:W-:Y:S01]  /*b2c0*/  FFMA.FTZ R2, R250, c[0x0][0x2d0], -R152.reuse ;  /* 0x0000b400fa027a23 */ /* 0x102fe20000010898 */
[----:B--2---:R-:W-:Y:S03]  /*b2d0*/  F2FP.PACK_AB R149, R161, R163 ;  /* 0x000000a3a195723e */ /* 0x004fe600000000ff */
[----:B------:R-:W-:Y:S01]  /*b2e0*/  FFMA.FTZ R152, R252, c[0x0][0x2d0], -R152 ;  /* 0x0000b400fc987a23 */ /* 0x000fe20000010898 */
[----:B------:R1:W-:Y:S10]  /*b2f0*/  MUFU.EX2 R162, R2 ;  /* 0x0000000200a27308 */ /* 0x0003f40000000800 */
[----:B------:R-:W2:Y:S01]  /*b300*/  MUFU.EX2 R160, R152 ;  /* 0x0000009800a07308 */ /* 0x000ea20000000800 */
[--C-:B-1----:R-:W-:Y:S09]  /*b310*/  FFMA.FTZ R2, R225, c[0x0][0x2d0], -R153.reuse ;  /* 0x0000b400e1027a23 */ /* 0x102ff20000010899 */
[----:B------:R1:W-:Y:S01]  /*b320*/  MUFU.EX2 R158, R2 ;  /* 0x00000002009e7308 */ /* 0x0003e20000000800 */
[----:B--2---:R-:W-:Y:S07]  /*b330*/  F2FP.PACK_AB R151, R160, R162 ;  /* 0x000000a2a097723e */ /* 0x004fee00000000ff */
[-C--:B------:R-:W-:Y:S01]  /*b340*/  HMMA.16816.F32 R88, R148, R100.reuse, R4 ;  /* 0x000000649458723c */ /* 0x080fe20000001804 */
[----:B------:R-:W2:Y:S04]  /*b350*/  LDSM.16.MT88.4 R4, [R200+0x2000] ;  /* 0x00200000c804783b */ /* 0x000ea80000004200 */
[--C-:B-1----:R-:W-:Y:S04]  /*b360*/  FFMA.FTZ R2, R230, c[0x0][0x2d0], -R153.reuse ;  /* 0x0000b400e6027a23 */ /* 0x102fe80000010899 */
[----:B------:R1:W3:Y:S03]  /*b370*/  MUFU.EX2 R159, R2 ;  /* 0x00000002009f7308 */ /* 0x0002e60000000800 */
[--C-:B-1----:R-:W-:Y:S01]  /*b380*/  FFMA.FTZ R2, R232, c[0x0][0x2d0], -R153.reuse ;  /* 0x0000b400e8027a23 */ /* 0x102fe20000010899 */
[----:B---3--:R-:W-:Y:S01]  /*b390*/  F2FP.PACK_AB R144, R159, R158 ;  /* 0x0000009e9f90723e */ /* 0x008fe200000000ff */
[----:B------:R-:W-:Y:S05]  /*b3a0*/  FFMA.FTZ R153, R234, c[0x0][0x2d0], -R153 ;  /* 0x0000b400ea997a23 */ /* 0x000fea0000010899 */
[----:B------:R1:W-:Y:S10]  /*b3b0*/  MUFU.EX2 R157, R2 ;  /* 0x00000002009d7308 */ /* 0x0003f40000000800 */
[----:B------:R-:W3:Y:S01]  /*b3c0*/  MUFU.EX2 R156, R153 ;  /* 0x00000099009c7308 */ /* 0x000ee20000000800 */
[--C-:B-1----:R-:W-:Y:S09]  /*b3d0*/  FFMA.FTZ R2, R226, c[0x0][0x2d0], -R154.reuse ;  /* 0x0000b400e2027a23 */ /* 0x102ff2000001089a */
[----:B------:R1:W-:Y:S01]  /*b3e0*/  MUFU.EX2 R155, R2 ;  /* 0x00000002009b7308 */ /* 0x0003e20000000800 */
[----:B---3--:R-:W-:Y:S01]  /*b3f0*/  F2FP.PACK_AB R146, R156, R157 ;  /* 0x0000009d9c92723e */ /* 0x008fe200000000ff */
[--C-:B-1----:R-:W-:Y:S08]  /*b400*/  FFMA.FTZ R2, R229, c[0x0][0x2d0], -R154.reuse ;  /* 0x0000b400e5027a23 */ /* 0x102ff0000001089a */
[----:B------:R1:W3:Y:S02]  /*b410*/  MUFU.EX2 R153, R2 ;  /* 0x0000000200997308 */ /* 0x0002e40000000800 */
[--C-:B-1----:R-:W-:Y:S01]  /*b420*/  FFMA.FTZ R2, R240, c[0x0][0x2d0], -R154.reuse ;  /* 0x0000b400f0027a23 */ /* 0x102fe2000001089a */
[----:B---3--:R-:W-:Y:S01]  /*b430*/  F2FP.PACK_AB R145, R153, R155 ;  /* 0x0000009b9991723e */ /* 0x008fe200000000ff */
[----:B------:R-:W-:Y:S06]  /*b440*/  FFMA.FTZ R154, R74, c[0x0][0x2d0], -R154 ;  /* 0x0000b4004a9a7a23 */ /* 0x000fec000001089a */
[----:B------:R1:W-:Y:S10]  /*b450*/  MUFU.EX2 R152, R2 ;  /* 0x0000000200987308 */ /* 0x0003f40000000800 */
[----:B------:R-:W3:Y:S01]  /*b460*/  MUFU.EX2 R75, R154 ;  /* 0x0000009a004b7308 */ /* 0x000ee20000000800 */
[----:B-1----:R-:W-:Y:S02]  /*b470*/  FFMA.FTZ R2, R68, R104, R243 ;  /* 0x0000006844027223 */ /* 0x002fe400000100f3 */
[----:B------:R-:W-:Y:S02]  /*b480*/  FFMA.FTZ R68, R3, R99, R231 ;  /* 0x0000006303447223 */ /* 0x000fe400000100e7 */
[----:B------:R-:W-:Y:S02]  /*b490*/  FFMA.FTZ R3, R0, R98, R223 ;  /* 0x0000006200037223 */ /* 0x000fe400000100df */
[----:B------:R-:W-:Y:S02]  /*b4a0*/  FADD.FTZ R0, R97, R69 ;  /* 0x0000004561007221 */ /* 0x000fe40000010000 */
[----:B------:R-:W-:Y:S02]  /*b4b0*/  FADD.FTZ R69, R238, R68 ;  /* 0x00000044ee457221 */ /* 0x000fe40000010000 */
[----:B------:R-:W-:Y:S01]  /*b4c0*/  FADD.FTZ R68, R96, R0 ;  /* 0x0000000060447221 */ /* 0x000fe20000010000 */
[----:B---3--:R-:W-:Y:S01]  /*b4d0*/  F2FP.PACK_AB R147, R75, R152 ;  /* 0x000000984b93723e */ /* 0x008fe200000000ff */
        /* <DEDUP_REMOVED lines=89> */
[----:B------:R1:W-:Y:S04]  /*ba70*/  STL [R1+0x18], R3 ;  /* 0x0000180301007387 */ /* 0x0003e80000100800 */
[----:B------:R2:W-:Y:S04]  /*ba80*/  STL [R1+0x1c], R2 ;  /* 0x00001c0201007387 */ /* 0x0005e80000100800 */
[----:B------:R2:W-:Y:S01]  /*ba90*/  STL [R1+0x20], R0 ;  /* 0x0000200001007387 */ /* 0x0005e20000100800 */
[----:B-1----:R-:W-:Y:S01]  /*baa0*/  MOV R3, R73 ;  /* 0x0000004900037202 */ /* 0x002fe20000000f00 */
[----:B------:R-:W-:-:S05]  /*bab0*/  @P0 BRA `(.L_x_1228) ;  /* 0xffffba7000000947 */ /* 0x000fca000383ffff */
.L_x_1227:
[----:B-12---:R-:W2:Y:S02]  /*bac0*/  LDL R0, [R1+0x24] ;  /* 0x0000240001007983 */ /* 0x006ea40000100800 */
[----:B--2---:R-:W-:-:S13]  /*bad0*/  ISETP.GE.AND P0, PT, R212, R0, PT ;  /* 0x00000000d400720c */ /* 0x004fda0003f06270 */
[----:B------:R-:W-:Y:S05]  /*bae0*/  @!P0 BRA `(.L_x_1229) ;  /* 0x00003af000008947 */ /* 0x000fea0003800000 */
[----:B------:R-:W-:Y:S01]  /*baf0*/  IMAD.MOV.U32 R3, RZ, RZ, R72 ;  /* 0x000000ffff037224 */ /* 0x000fe200078e0048 */
[----:B------:R-:W-:Y:S01]  /*bb00*/  MOV R85, R70 ;  /* 0x0000004600557202 */ /* 0x000fe20000000f00 */
[----:B------:R-:W-:Y:S01]  /*bb10*/  IMAD.MOV.U32 R2, RZ, RZ, R73 ;  /* 0x000000ffff027224 */ /* 0x000fe200078e0049 */
[----:B------:R-:W-:Y:S02]  /*bb20*/  MOV R84, R71 ;  /* 0x0000004700547202 */ /* 0x000fe40000000f00 */
.L_x_1230:
[----:B------:R-:W2:Y:S01]  /*bb30*/  LDL R174, [R1+0x48] ;  /* 0x0000480001ae7983 */ /* 0x000ea20000100800 */
[----:B------:R-:W-:Y:S04]  /*bb40*/  DEPBAR.LE SB0, 0x0 ;  /* 0x000080000000791a */ /* 0x000fe80000000000 */
[----:B------:R-:W2:Y:S01]  /*bb50*/  LDL.64 R172, [R1+0x40] ;  /* 0x0000400001ac7983 */ /* 0x000ea20000100a00 */
        /* <DEDUP_REMOVED lines=20> */
[----:B------:R-:W1:Y:S08]  /*bca0*/  LDSM.16.M88.4 R160, [R207] ;  /* 0x00000000cfa0783b */ /* 0x000e700000000200 */
[----:B------:R-:W1:Y:S08]  /*bcb0*/  LDSM.16.M88.4 R164, [R206+0x2000] ;  /* 0x00200000cea4783b */ /* 0x000e700000000200 */
[----:B------:R-:W1:Y:S01]  /*bcc0*/  LDSM.16.M88.4 R168, [R211] ;  /* 0x00000000d3a8783b */ /* 0x000e620000000200 */
[----:B--2---:R-:W-:Y:S01]  /*bcd0*/  MOV R173, R174 ;  /* 0x000000ae00ad7202 */ /* 0x004fe20000000f00 */
[-C--:B-1----:R-:W-:Y:S04]  /*bce0*/  HMMA.16816.F32 R4, R80, R16.reuse, RZ ;  /* 0x000000105004723c */ /* 0x082fe800000018ff */
[----:B------:R-:W-:Y:S04]  /*bcf0*/  IMAD.WIDE.U32 R172, R86, 0x50, R172 ;  /* 0x0000005056ac7825 */ /* 0x000fe800078e00ac */
[C---:B---3--:R-:W-:Y:S04]  /*bd00*/  HMMA.16816.F32 R8, R76.reuse, R16, RZ ;  /* 0x000000104c08723c */ /* 0x048fe800000018ff */
[----:B------:R-:W-:Y:S02]  /*bd10*/  LEA R86, P0, R172, c[0x0][0x1f8], 0x1 ;  /* 0x00007e00ac567a11 */ /* 0x000fe400078008ff */
[----:B------:R-:W-:Y:S02]  /*bd20*/  IADD3 R0, R173, R0, RZ ;  /* 0x00000000ad007210 */ /* 0x000fe40007ffe0ff */
[-C--:B------:R-:W-:Y:S01]  /*bd30*/  HMMA.16816.F32 R12, R76, R18.reuse, RZ ;  /* 0x000000124c0c723c */ /* 0x080fe200000018ff */
[-C--:B------:R-:W-:Y:S03]  /*bd40*/  IADD3 R176, P1, R86, R179.reuse, RZ ;  /* 0x000000b356b07210 */ /* 0x080fe60007f3e0ff */
[----:B------:R-:W-:Y:S02]  /*bd50*/  LEA.HI.X R87, R172, c[0x0][0x1fc], R0, 0x1, P0 ;  /* 0x00007f00ac577a11 */ /* 0x000fe400000f0c00 */
[-C--:B------:R-:W-:Y:S02]  /*bd60*/  IADD3 R174, P0, R176, R179.reuse, RZ ;  /* 0x000000b3b0ae7210 */ /* 0x080fe40007f1e0ff */
[C---:B------:R-:W-:Y:S04]  /*bd70*/  HMMA.16816.F32 R16, R80.reuse, R18, RZ ;  /* 0x000000125010723c */ /* 0x040fe800000018ff */
[-C--:B------:R-:W-:Y:S02]  /*bd80*/  IADD3.X R177, R87, R178.reuse, RZ, P1, !PT ;  /* 0x000000b257b17210 */ /* 0x080fe40000ffe4ff */
[-C--:B------:R-:W-:Y:S02]  /*bd90*/  IADD3 R172, P1, R174, R179.reuse, RZ ;  /* 0x000000b3aeac7210 */ /* 0x080fe40007f3e0ff */
[-C--:B----4-:R-:W-:Y:S01]  /*bda0*/  HMMA.16816.F32 R20, R80, R32.reuse, RZ ;  /* 0x000000205014723c */ /* 0x090fe200000018ff */
[-C--:B------:R-:W-:Y:S04]  /*bdb0*/  IADD3.X R175, R177, R178.reuse, RZ, P0, !PT ;  /* 0x000000b2b1af7210 */ /* 0x080fe800007fe4ff */
[-C--:B------:R-:W-:Y:S03]  /*bdc0*/  IADD3.X R173, R175, R178.reuse, RZ, P1, !PT ;  /* 0x000000b2afad7210 */ /* 0x080fe60000ffe4ff */
        /* <DEDUP_REMOVED lines=20> */
[----:B------:R-:W2:Y:S07]  /*bf10*/  LDSM.16.M88.4 R160, [R209] ;  /* 0x00000000d1a0783b */ /* 0x000eae0000000200 */
[-C--:B------:R-:W-:Y:S08]  /*bf20*/  HMMA.16816.F32 R20, R156, R168.reuse, R20 ;  /* 0x000000a89c14723c */ /* 0x080ff00000001814 */
[C---:B------:R-:W-:Y:S08]  /*bf30*/  HMMA.16816.F32 R24, R164.reuse, R168, R24 ;  /* 0x000000a8a418723c */ /* 0x040ff00000001818 */
[-C--:B------:R-:W-:Y:S08]  /*bf40*/  HMMA.16816.F32 R28, R164, R170.reuse, R28 ;  /* 0x000000aaa41c723c */ /* 0x080ff0000000181c */
[C---:B------:R-:W-:Y:S01]  /*bf50*/  HMMA.16816.F32 R32, R156.reuse, R170, R32 ;  /* 0x000000aa9c20723c */ /* 0x040fe20000001820 */
[----:B------:R-:W3:Y:S07]  /*bf60*/  LDSM.16.M88.4 R168, [R208] ;  /* 0x00000000d0a8783b */ /* 0x000eee0000000200 */
        /* <DEDUP_REMOVED lines=12> */
[-C--:B--2---:R-:W-:Y:S04]  /*c030*/  HMMA.16816.F32 R52, R156, R160.reuse, R52 ;  /* 0x000000a09c34723c */ /* 0x084fe80000001834 */
[----:B------:R-:W-:Y:S04]  /*c040*/  IADD3.X R87, R173, R178, RZ, P0, !PT ;  /* 0x000000b2ad577210 */ /* 0x000fe800007fe4ff */
[C---:B------:R-:W-:Y:S01]  /*c050*/  HMMA.16816.F32 R56, R164.reuse, R160, R56 ;  /* 0x000000a0a438723c */ /* 0x040fe20000001838 */
[----:B------:R1:W-:Y:S07]  /*c060*/  LDGSTS.E.BYPASS.LTC128B.128 [R213+0x2100], [R86.64], !P6 ;  /* 0x0210000056d57fae */ /* 0x0003ee000f101d48 */
[-C--:B------:R-:W-:Y:S01]  /*c070*/  HMMA.16816.F32 R60, R164, R162.reuse, R60 ;  /* 0x000000a2a43c723c */ /* 0x080fe2000000183c */
[----:B----4-:R-:W-:Y:S07]  /*c080*/  LDSM.16.M88.4 R176, [R202] ;  /* 0x00000000cab0783b */ /* 0x010fee0000000200 */
[C---:B------:R-:W-:Y:S01]  /*c090*/  HMMA.16816.F32 R64, R156.reuse, R162, R64 ;  /* 0x000000a29c40723c */ /* 0x040fe20000001840 */
[----:B-----5:R-:W2:Y:S07]  /*c0a0*/  LDSM.16.M88.4 R172, [R204] ;  /* 0x00000000ccac783b */ /* 0x020eae0000000200 */
[-C--:B---3--:R-:W-:Y:S01]  /*c0b0*/  HMMA.16816.F32 R68, R156, R168.reuse, R68 ;  /* 0x000000a89c44723c */ /* 0x088fe20000001844 */
[----:B------:R-:W3:Y:S07]  /*c0c0*/  LDSM.16.M88.4 R180, [R204+0x2000] ;  /* 0x00200000ccb4783b */ /* 0x000eee0000000200 */
[C---:B------:R-:W-:Y:S01]  /*c0d0*/  HMMA.16816.F32 R72, R164.reuse, R168, R72 ;  /* 0x000000a8a448723c */ /* 0x040fe20000001848 */
[----:B------:R-:W4:Y:S07]  /*c0e0*/  LDSM.16.M88.4 R152, [R202+0x800] ;  /* 0x00080000ca98783b */ /* 0x000f2e0000000200 */
[-C--:B------:R-:W-:Y:S01]  /*c0f0*/  HMMA.16816.F32 R76, R164, R170.reuse, R76 ;  /* 0x000000aaa44c723c */ /* 0x080fe2000000184c */
[----:B------:R-:W5:Y:S07]  /*c100*/  LDSM.16.M88.4 R160, [R202+0x1000] ;  /* 0x00100000caa0783b */ /* 0x000f6e0000000200 */
[----:B------:R-:W-:Y:S01]  /*c110*/  HMMA.16816.F32 R80, R156, R170, R80 ;  /* 0x000000aa9c50723c */ /* 0x000fe20000001850 */
[----:B------:R-:W1:Y:S07]  /*c120*/  LDSM.16.M88.4 R184, [R202+0x1800] ;  /* 0x00180000cab8783b */ /* 0x000e6e0000000200 */
[-C--:B--2---:R-:W-:Y:S01]  /*c130*/  HMMA.16816.F32 R4, R172, R176.reuse, R4 ;  /* 0x000000b0ac04723c */ /* 0x084fe20000001804 */
[----:B------:R-:W2:Y:S07]  /*c140*/  LDSM.16.M88.4 R188, [R202+0x2000] ;  /* 0x00200000cabc783b */ /* 0x000eae0000000200 */
[C---:B---3--:R-:W-:Y:S01]  /*c150*/  HMMA.16816.F32 R8, R180.reuse, R176, R8 ;  /* 0x000000b0b408723c */ /* 0x048fe20000001808 */
[----:B------:R-:W-:Y:S07]  /*c160*/  LDSM.16.M88.4 R164, [R205] ;  /* 0x00000000cda4783b */ /* 0x000fee0000000200 */
[-C--:B------:R-:W-:Y:S01]  /*c170*/  HMMA.16816.F32 R12, R180, R178.reuse, R12 ;  /* 0x000000b2b40c723c */ /* 0x080fe2000000180c */
[----:B------:R-:W3:Y:S07]  /*c180*/  LDSM.16.M88.4 R192, [R199] ;  /* 0x00000000c7c0783b */ /* 0x000eee0000000200 */
[C---:B------:R-:W-:Y:S01]  /*c190*/  HMMA.16816.F32 R16, R172.reuse, R178, R16 ;  /* 0x000000b2ac10723c */ /* 0x040fe20000001810 */
[----:B------:R-:W0:Y:S07]  /*c1a0*/  LDGDEPBAR ;  /* 0x00000000000079af */ /* 0x000e2e0000000000 */
[-C--:B----4-:R-:W-:Y:S08]  /*c1b0*/  HMMA.16816.F32 R20, R172, R152.reuse, R20 ;  /* 0x00000098ac14723c */ /* 0x090ff00000001814 */
[C---:B------:R-:W-:Y:S08]  /*c1c0*/  HMMA.16816.F32 R24, R180.reuse, R152, R24 ;  /* 0x00000098b418723c */ /* 0x040ff00000001818 */
[-C--:B------:R-:W-:Y:S08]  /*c1d0*/  HMMA.16816.F32 R28, R180, R154.reuse, R28 ;  /* 0x0000009ab41c723c */ /* 0x080ff0000000181c */
[C---:B------:R-:W-:Y:S01]  /*c1e0*/  HMMA.16816.F32 R32, R172.reuse, R154, R32 ;  /* 0x0000009aac20723c */ /* 0x040fe20000001820 */
[----:B------:R-:W4:Y:S07]  /*c1f0*/  LDSM.16.M88.4 R152, [R205+0x2000] ;  /* 0x00200000cd98783b */ /* 0x000f2e0000000200 */
        /* <DEDUP_REMOVED lines=8> */
[-C--:B--2---:R-:W-:Y:S08]  /*c280*/  HMMA.16816.F32 R68, R172, R188.reuse, R68 ;  /* 0x000000bcac44723c */ /* 0x084ff00000001844 */
[C---:B------:R-:W-:Y:S08]  /*c290*/  HMMA.16816.F32 R72, R180.reuse, R188, R72 ;  /* 0x000000bcb448723c */ /* 0x040ff00000001848 */
[-C--:B------:R-:W-:Y:S08]  /*c2a0*/  HMMA.16816.F32 R76, R180, R190.reuse, R76 ;  /* 0x000000beb44c723c */ /* 0x080ff0000000184c */
[----:B------:R-:W-:Y:S08]  /*c2b0*/  HMMA.16816.F32 R80, R172, R190, R80 ;  /* 0x000000beac50723c */ /* 0x000ff00000001850 */
[-C--:B---3--:R-:W-:Y:S08]  /*c2c0*/  HMMA.16816.F32 R4, R164, R192.reuse, R4 ;  /* 0x000000c0a404723c */ /* 0x088ff00000001804 */
[C---:B----4-:R-:W-:Y:S08]  /*c2d0*/  HMMA.16816.F32 R8, R152.reuse, R192, R8 ;  /* 0x000000c09808723c */ /* 0x050ff00000001808 */
        /* <DEDUP_REMOVED lines=76> */
[----:B------:R-:W-:Y:S01]  /*c7a0*/  MUFU.TANH R154, R11 ;  /* 0x0000000b009a7308 */ /* 0x000fe20000002400 */
[----:B-1----:R-:W-:Y:S01]  /*c7b0*/  FMUL.FTZ R0, R19, c[0x0][0x320] ;  /* 0x0000c80013007a20 */ /* 0x002fe20000410000 */
[----:B--2---:R-:W-:Y:S08]  /*c7c0*/  FMNMX.FTZ R5, R16, R5, !PT ;  /* 0x0000000510057209 */ /* 0x004ff00007810000 */
        /* <DEDUP_REMOVED lines=9> */
[----:B--2---:R-:W-:Y:S01]  /*c860*/  FMNMX.FTZ R5, R21, R5, !PT ;  /* 0x0000000515057209 */ /* 0x004fe20007810000 */
[----:B------:R-:W2:Y:S06]  /*c870*/  LDL.64 R22, [R1+0x38] ;  /* 0x0000380001167983 */ /* 0x000eac0000100a00 */
[----:B------:R1:W3:Y:S02]  /*c880*/  MUFU.TANH R170, R0 ;  /* 0x0000000000aa7308 */ /* 0x0002e40000002400 */
[----:B-1----:R-:W-:Y:S01]  /*c890*/  FMUL.FTZ R0, R24, c[0x0][0x320] ;  /* 0x0000c80018007a20 */ /* 0x002fe20000410000 */
[----:B---3--:R-:W-:Y:S07]  /*c8a0*/  FMNMX.FTZ R5, R170, R5, !PT ;  /* 0x00000005aa057209 */ /* 0x008fee0007810000 */
        /* <DEDUP_REMOVED lines=13> */
[----:B------:R-:W-:Y:S01]  /*c980*/  MUFU.TANH R30, R7 ;  /* 0x00000007001e7308 */ /* 0x000fe20000002400 */
[----:B---3--:R-:W-:Y:S09]  /*c990*/  FMUL.FTZ R0, R32, c[0x0][0x320] ;  /* 0x0000c80020007a20 */ /* 0x008ff20000410000 */
[----:B------:R1:W-:Y:S02]  /*c9a0*/  MUFU.TANH R14, R0 ;  /* 0x00000000000e7308 */ /* 0x0003e40000002400 */
[----:B-1----:R-:W-:Y:S08]  /*c9b0*/  FMUL.FTZ R0, R33, c[0x0][0x320] ;  /* 0x0000c80021007a20 */ /* 0x002ff00000410000 */
[----:B------:R1:W-:Y:S02]  /*c9c0*/  MUFU.TANH R12, R0 ;  /* 0x00000000000c7308 */ /* 0x0003e40000002400 */
[----:B-1----:R-:W-:Y:S08]  /*c9d0*/  FMUL.FTZ R0, R34, c[0x0][0x320] ;  /* 0x0000c80022007a20 */ /* 0x002ff00000410000 */
[----:B------:R1:W-:Y:S10]  /*c9e0*/  MUFU.TANH R34, R6 ;  /* 0x0000000600227308 */ /* 0x0003f40000002400 */
[----:B------:R3:W4:Y:S01]  /*c9f0*/  MUFU.TANH R18, R0 ;  /* 0x0000000000127308 */ /* 0x0007220000002400 */
[----:B-1----:R-:W-:Y:S09]  /*ca00*/  FMUL.FTZ R6, R80, c[0x0][0x320] ;  /* 0x0000c80050067a20 */ /* 0x002ff20000410000 */
[----:B------:R1:W-:Y:S01]  /*ca10*/  MUFU.TANH R167, R6 ;  /* 0x0000000600a77308 */ /* 0x0003e20000002400 */
[----:B---3--:R-:W-:Y:S01]  /*ca20*/  FMUL.FTZ R0, R35, c[0x0][0x320] ;  /* 0x0000c80023007a20 */ /* 0x008fe20000410000 */
[----:B----4-:R-:W-:Y:S08]  /*ca30*/  FMNMX.FTZ R5, R18, R5, !PT ;  /* 0x0000000512057209 */ /* 0x010ff00007810000 */
[----:B------:R3:W4:Y:S10]  /*ca40*/  MUFU.TANH R17, R0 ;  /* 0x0000000000117308 */ /* 0x0007340000002400 */
[----:B------:R5:W-:Y:S01]  /*ca50*/  MUFU.TANH R35, R4 ;  /* 0x0000000400237308 */ /* 0x000be20000002400 */
[----:B-1----:R-:W-:Y:S09]  /*ca60*/  FMUL.FTZ R6, R81, c[0x0][0x320] ;  /* 0x0000c80051067a20 */ /* 0x002ff20000410000 */
[----:B------:R1:W-:Y:S01]  /*ca70*/  MUFU.TANH R27, R6 ;  /* 0x00000006001b7308 */ /* 0x0003e20000002400 */
[----:B---3--:R-:W-:Y:S01]  /*ca80*/  FMUL.FTZ R0, R36, c[0x0][0x320] ;  /* 0x0000c80024007a20 */ /* 0x008fe20000410000 */
[----:B----4-:R-:W-:Y:S01]  /*ca90*/  FMNMX.FTZ R5, R17, R5, !PT ;  /* 0x0000000511057209 */ /* 0x010fe20007810000 */
[----:B------:R-:W3:Y:S07]  /*caa0*/  LDL R36, [R1+0x28] ;  /* 0x0000280001247983 */ /* 0x000eee0000100800 */
[----:B------:R4:W-:Y:S01]  /*cab0*/  MUFU.TANH R179, R0 ;  /* 0x0000000000b37308 */ /* 0x0009e20000002400 */
[----:B-----5:R-:W-:Y:S04]  /*cac0*/  FMNMX.FTZ R4, R171, R84, !PT ;  /* 0x00000054ab047209 */ /* 0x020fe80007810000 */
[----:B------:R-:W-:Y:S04]  /*cad0*/  FMNMX.FTZ R4, R162, R4, !PT ;  /* 0x00000004a2047209 */ /* 0x000fe80007810000 */
[----:B------:R-:W-:Y:S01]  /*cae0*/  FMNMX.FTZ R4, R157, R4, !PT ;  /* 0x000000049d047209 */ /* 0x000fe20007810000 */
[----:B-1----:R-:W-:Y:S03]  /*caf0*/  FMUL.FTZ R6, R82, c[0x0][0x320] ;  /* 0x0000c80052067a20 */ /* 0x002fe60000410000 */
[----:B------:R-:W-:Y:S01]  /*cb00*/  FMNMX.FTZ R4, R87, R4, !PT ;  /* 0x0000000457047209 */ /* 0x000fe20007810000 */
[----:B------:R1:W-:Y:S03]  /*cb10*/  MUFU.TANH R29, R6 ;  /* 0x00000006001d7308 */ /* 0x0003e60000002400 */
[----:B------:R-:W-:Y:S01]  /*cb20*/  FMNMX.FTZ R4, R24, R4, !PT ;  /* 0x0000000418047209 */ /* 0x000fe20007810000 */
[----:B----4-:R-:W-:Y:S03]  /*cb30*/  FMUL.FTZ R0, R37, c[0x0][0x320] ;  /* 0x0000c80025007a20 */ /* 0x010fe60000410000 */
[----:B------:R-:W-:Y:S01]  /*cb40*/  FMNMX.FTZ R4, R176, R4, !PT ;  /* 0x00000004b0047209 */ /* 0x000fe20007810000 */
[----:B------:R-:W4:Y:S02]  /*cb50*/  LDL R37, [R1+0x24] ;  /* 0x0000240001257983 */ /* 0x000f240000100800 */
[----:B------:R5:W-:Y:S01]  /*cb60*/  MUFU.TANH R182, R0 ;  /* 0x0000000000b67308 */ /* 0x000be20000002400 */
[----:B------:R-:W-:Y:S04]  /*cb70*/  FMNMX.FTZ R4, R25, R4, !PT ;  /* 0x0000000419047209 */ /* 0x000fe80007810000 */
[----:B------:R-:W-:Y:S01]  /*cb80*/  FMNMX.FTZ R4, R26, R4, !PT ;  /* 0x000000041a047209 */ /* 0x000fe20007810000 */
[----:B-1----:R-:W-:Y:S04]  /*cb90*/  FMUL.FTZ R6, R83, c[0x0][0x320] ;  /* 0x0000c80053067a20 */ /* 0x002fe80000410000 */
[----:B------:R1:W-:Y:S01]  /*cba0*/  MUFU.TANH R41, R6 ;  /* 0x0000000600297308 */ /* 0x0003e20000002400 */
[----:B-----5:R-:W-:Y:S09]  /*cbb0*/  FMUL.FTZ R0, R38, c[0x0][0x320] ;  /* 0x0000c80026007a20 */ /* 0x020ff20000410000 */
[----:B------:R5:W2:Y:S01]  /*cbc0*/  MUFU.TANH R185, R0 ;  /* 0x0000000000b97308 */ /* 0x000aa20000002400 */
[----:B-1----:R-:W-:Y:S04]  /*cbd0*/  FMNMX.FTZ R6, R169, R85, !PT ;  /* 0x00000055a9067209 */ /* 0x002fe80007810000 */
[----:B------:R-:W-:Y:S04]  /*cbe0*/  FMNMX.FTZ R6, R168, R6, !PT ;  /* 0x00000006a8067209 */ /* 0x000fe80007810000 */
[----:B------:R-:W-:Y:S01]  /*cbf0*/  FMNMX.FTZ R7, R158, R6, !PT ;  /* 0x000000069e077209 */ /* 0x000fe20007810000 */
[----:B-----5:R-:W-:Y:S01]  /*cc00*/  FMUL.FTZ R0, R39, c[0x0][0x320] ;  /* 0x0000c80027007a20 */ /* 0x020fe20000410000 */
[----:B--2---:R-:W-:Y:S03]  /*cc10*/  FMNMX.FTZ R5, R185, R5, !PT ;  /* 0x00000005b9057209 */ /* 0x004fe60007810000 */
        /* <DEDUP_REMOVED lines=23> */
[----:B------:R1:W-:Y:S01]  /*cd90*/  MUFU.TANH R178, R0 ;  /* 0x0000000000b27308 */ /* 0x0003e20000002400 */
[C---:B----4-:R-:W-:Y:S02]  /*cda0*/  ISETP.GT.AND P0, PT, R212.reuse, R37, PT ;  /* 0x00000025d400720c */ /* 0x050fe40003f04270 */
[----:B------:R-:W-:Y:S01]  /*cdb0*/  IADD3 R212, R212, -0x1, RZ ;  /* 0xffffffffd4d47810 */ /* 0x000fe20007ffe0ff */
[----:B-1----:R-:W-:Y:S06]  /*cdc0*/  FMUL.FTZ R0, R50, c[0x0][0x320] ;  /* 0x0000c80032007a20 */ /* 0x002fec0000410000 */
        /* <DEDUP_REMOVED lines=18> */
[----:B------:R1:W2:Y:S02]  /*cef0*/  MUFU.TANH R216, R0 ;  /* 0x0000000000d87308 */ /* 0x0002a40000002400 */
[----:B-1----:R-:W-:Y:S01]  /*cf00*/  FMUL.FTZ R0, R60, c[0x0][0x320] ;  /* 0x0000c8003c007a20 */ /* 0x002fe20000410000 */
[----:B--2---:R-:W-:Y:S07]  /*cf10*/  MOV R155, R216 ;  /* 0x000000d8009b7202 */ /* 0x004fee0000000f00 */
        /* <DEDUP_REMOVED lines=17> */
[----:B------:R-:W4:Y:S01]  /*d030*/  SHFL.BFLY PT, R9, R6, 0x2, 0x1f ;  /* 0x0c401f0006097f89 */ /* 0x000f2200000e0000 */
[----:B-1----:R-:W-:Y:S04]  /*d040*/  FMUL.FTZ R0, R65, c[0x0][0x320] ;  /* 0x0000c80041007a20 */ /* 0x002fe80000410000 */
[----:B------:R1:W-:Y:S01]  /*d050*/  MUFU.TANH R245, R0 ;  /* 0x0000000000f57308 */ /* 0x0003e20000002400 */
[----:B--2---:R-:W-:Y:S02]  /*d060*/  FMNMX.FTZ R7, R181, R4, !PT ;  /* 0x00000004b5077209 */ /* 0x004fe40007810000 */
[----:B----4-:R-:W-:Y:S05]  /*d070*/  FMNMX.FTZ R6, R6, R9, !PT ;  /* 0x0000000906067209 */ /* 0x010fea0007810000 */
[----:B------:R-:W2:Y:S01]  /*d080*/  SHFL.BFLY PT, R9, R6, 0x1, 0x1f ;  /* 0x0c201f0006097f89 */ /* 0x000ea200000e0000 */
[----:B-1----:R-:W-:Y:S04]  /*d090*/  FMUL.FTZ R0, R66, c[0x0][0x320] ;  /* 0x0000c80042007a20 */ /* 0x002fe80000410000 */
[----:B------:R1:W4:Y:S02]  /*d0a0*/  MUFU.TANH R248, R0 ;  /* 0x0000000000f87308 */ /* 0x0003240000002400 */
[----:B-1----:R-:W-:Y:S01]  /*d0b0*/  FMUL.FTZ R0, R67, c[0x0][0x320] ;  /* 0x0000c80043007a20 */ /* 0x002fe20000410000 */
[----:B----4-:R-:W-:Y:S07]  /*d0c0*/  FMNMX.FTZ R5, R248, R5, !PT ;  /* 0x00000005f8057209 */ /* 0x010fee0007810000 */
[----:B------:R1:W4:Y:S02]  /*d0d0*/  MUFU.TANH R251, R0 ;  /* 0x0000000000fb7308 */ /* 0x0003240000002400 */
[----:B-1----:R-:W-:Y:S01]  /*d0e0*/  FMUL.FTZ R0, R68, c[0x0][0x320] ;  /* 0x0000c80044007a20 */ /* 0x002fe20000410000 */
[----:B----4-:R-:W-:Y:S07]  /*d0f0*/  FMNMX.FTZ R5, R251, R5, !PT ;  /* 0x00000005fb057209 */ /* 0x010fee0007810000 */
[----:B------:R1:W-:Y:S02]  /*d100*/  MUFU.TANH R193, R0 ;  /* 0x0000000000c17308 */ /* 0x0003e40000002400 */
[----:B-1----:R-:W-:Y:S08]  /*d110*/  FMUL.FTZ R0, R69, c[0x0][0x320] ;  /* 0x0000c80045007a20 */ /* 0x002ff00000410000 */
[----:B------:R1:W-:Y:S02]  /*d120*/  MUFU.TANH R215, R0 ;  /* 0x0000000000d77308 */ /* 0x0003e40000002400 */
[----:B-1----:R-:W-:Y:S08]  /*d130*/  FMUL.FTZ R0, R70, c[0x0][0x320] ;  /* 0x0000c80046007a20 */ /* 0x002ff00000410000 */
[----:B------:R1:W4:Y:S02]  /*d140*/  MUFU.TANH R40, R0 ;  /* 0x0000000000287308 */ /* 0x0003240000002400 */
[----:B-1----:R-:W-:Y:S01]  /*d150*/  FMUL.FTZ R0, R71, c[0x0][0x320] ;  /* 0x0000c80047007a20 */ /* 0x002fe20000410000 */
[----:B--2---:R-:W-:Y:S02]  /*d160*/  FMNMX.FTZ R71, R6, R9, !PT ;  /* 0x0000000906477209 */ /* 0x004fe40007810000 */
[----:B----4-:R-:W-:Y:S05]  /*d170*/  FMNMX.FTZ R5, R40, R5, !PT ;  /* 0x0000000528057209 */ /* 0x010fea0007810000 */
        /* <DEDUP_REMOVED lines=25> */
[----:B------:R-:W-:Y:S04]  /*d310*/  FMNMX.FTZ R0, R215, R0, !PT ;  /* 0x00000000d7007209 */ /* 0x000fe80007810000 */
        /* <DEDUP_REMOVED lines=8> */
[----:B------:R2:W4:Y:S03]  /*d3a0*/  MUFU.TANH R75, R7 ;  /* 0x00000007004b7308 */ /* 0x0005260000002400 */
[----:B------:R-:W-:Y:S04]  /*d3b0*/  FMNMX.FTZ R0, R250, R0, !PT ;  /* 0x00000000fa007209 */ /* 0x000fe80007810000 */
[----:B------:R-:W-:Y:S02]  /*d3c0*/  FMNMX.FTZ R0, R252, R0, !PT ;  /* 0x00000000fc007209 */ /* 0x000fe40007810000 */
[----:B-1----:R-:W-:Y:S02]  /*d3d0*/  FMNMX.FTZ R73, R4, R10, !PT ;  /* 0x0000000a04497209 */ /* 0x002fe40007810000 */
[----:B--2---:R-:W-:Y:S01]  /*d3e0*/  FMNMX.FTZ R7, R192, R0, !PT ;  /* 0x00000000c0077209 */ /* 0x004fe20007810000 */
[----:B------:R-:W-:Y:S02]  /*d3f0*/  FMUL.FTZ R0, R79, c[0x0][0x320] ;  /* 0x0000c8004f007a20 */ /* 0x000fe40000410000 */
[----:B------:R-:W-:Y:S01]  /*d400*/  FMUL.FTZ R78, R73, c[0x0][0x2d0] ;  /* 0x0000b400494e7a20 */ /* 0x000fe20000410000 */
[----:B------:R-:W-:Y:S01]  /*d410*/  FMNMX.FTZ R7, R155, R7, !PT ;  /* 0x000000079b077209 */ /* 0x000fe20007810000 */
[----:B------:R1:W2:Y:S01]  /*d420*/  MUFU.TANH R76, R0 ;  /* 0x00000000004c7308 */ /* 0x0002a20000002400 */
[----:B------:R-:W-:Y:S02]  /*d430*/  FMUL.FTZ R79, R72, c[0x0][0x2d0] ;  /* 0x0000b400484f7a20 */ /* 0x000fe40000410000 */
[----:B-1----:R-:W-:Y:S01]  /*d440*/  FMNMX.FTZ R0, R153, R7, !PT ;  /* 0x0000000799007209 */ /* 0x002fe20007810000 */
[----:B------:R-:W-:Y:S03]  /*d450*/  FFMA.FTZ R7, R20, c[0x0][0x2d0], -R78 ;  /* 0x0000b40014077a23 */ /* 0x000fe6000001084e */
[----:B------:R-:W-:Y:S03]  /*d460*/  FMNMX.FTZ R4, R152, R0, !PT ;  /* 0x0000000098047209 */ /* 0x000fe60007810000 */
[----:B------:R1:W-:Y:S01]  /*d470*/  MUFU.EX2 R225, R7 ;  /* 0x0000000700e17308 */ /* 0x0003e20000000800 */
[----:B------:R-:W-:Y:S01]  /*d480*/  FADD.FTZ R0, -R73, R2 ;  /* 0x0000000249007221 */ /* 0x000fe20000010100 */
[----:B------:R-:W-:Y:S03]  /*d490*/  FMNMX.FTZ R4, R33, R4, !PT ;  /* 0x0000000421047209 */ /* 0x000fe60007810000 */
[----:B------:R-:W-:Y:S01]  /*d4a0*/  FMUL.FTZ R2, R0, c[0x0][0x2d0] ;  /* 0x0000b40000027a20 */ /* 0x000fe20000410000 */
[----:B------:R-:W-:Y:S01]  /*d4b0*/  FMNMX.FTZ R0, R154, R4, !PT ;  /* 0x000000049a007209 */ /* 0x000fe20007810000 */
[--C-:B------:R-:W-:Y:S01]  /*d4c0*/  FFMA.FTZ R4, R160, c[0x0][0x2d0], -R78.reuse ;  /* 0x0000b400a0047a23 */ /* 0x100fe2000001084e */
[----:B------:R-:W-:Y:S02]  /*d4d0*/  MOV R160, R41 ;  /* 0x0000002900a07202 */ /* 0x000fe40000000f00 */
[----:B------:R5:W3:Y:S01]  /*d4e0*/  MUFU.EX2 R74, R2 ;  /* 0x00000002004a7308 */ /* 0x000ae20000000800 */
[----:B----4-:R-:W-:Y:S04]  /*d4f0*/  FMNMX.FTZ R0, R75, R0, !PT ;  /* 0x000000004b007209 */ /* 0x010fe80007810000 */
[----:B--2---:R-:W-:Y:S05]  /*d500*/  FMNMX.FTZ R0, R76, R0, !PT ;  /* 0x000000004c007209 */ /* 0x004fea0007810000 */
[----:B------:R-:W-:Y:S01]  /*d510*/  MUFU.EX2 R230, R4 ;  /* 0x0000000400e67308 */ /* 0x000fe20000000800 */
[----:B-1----:R-:W-:Y:S01]  /*d520*/  @P0 MOV R7, c[0x0][0x1e4] ;  /* 0x0000790000070a02 */ /* 0x002fe20000000f00 */
[----:B-----5:R-:W-:Y:S02]  /*d530*/  FADD.FTZ R2, -R72, R3 ;  /* 0x0000000348027221 */ /* 0x020fe40000010100 */
[----:B------:R-:W1:Y:S01]  /*d540*/  SHFL.BFLY PT, R3, R0, 0x2, 0x1f ;  /* 0x0c401f0000037f89 */ /* 0x000e6200000e0000 */
[----:B---3--:R-:W-:Y:S02]  /*d550*/  FMUL.FTZ R48, R74, R132 ;  /* 0x000000844a307220 */ /* 0x008fe40000410000 */
[----:B------:R-:W-:Y:S02]  /*d560*/  FMUL.FTZ R2, R2, c[0x0][0x2d0] ;  /* 0x0000b40002027a20 */ /* 0x000fe40000410000 */
[----:B------:R-:W-:Y:S02]  /*d570*/  FMUL.FTZ R49, R74, R133 ;  /* 0x000000854a317220 */ /* 0x000fe40000410000 */
[----:B------:R2:W3:Y:S01]  /*d580*/  MUFU.EX2 R69, R2 ;  /* 0x0000000200457308 */ /* 0x0004e20000000800 */
[----:B-1----:R-:W-:Y:S01]  /*d590*/  FMNMX.FTZ R0, R0, R3, !PT ;  /* 0x0000000300007209 */ /* 0x002fe20007810000 */
[----:B------:R-:W-:Y:S08]  /*d5a0*/  FFMA.FTZ R3, R13, c[0x0][0x2d0], -R78 ;  /* 0x0000b4000d037a23 */ /* 0x000ff0000001084e */
[----:B------:R1:W-:Y:S01]  /*d5b0*/  MUFU.EX2 R238, R3 ;  /* 0x0000000300ee7308 */ /* 0x0003e20000000800 */
[----:B--2---:R-:W-:Y:S02]  /*d5c0*/  FADD.FTZ R2, -R71, R84 ;  /* 0x0000005447027221 */ /* 0x004fe40000010100 */
[C---:B---3--:R-:W-:Y:S02]  /*d5d0*/  FMUL.FTZ R50, R69.reuse, R134 ;  /* 0x0000008645327220 */ /* 0x048fe40000410000 */
[----:B------:R-:W-:Y:S02]  /*d5e0*/  FMUL.FTZ R2, R2, c[0x0][0x2d0] ;  /* 0x0000b40002027a20 */ /* 0x000fe40000410000 */
[----:B------:R-:W-:Y:S03]  /*d5f0*/  FMUL.FTZ R51, R69, R135 ;  /* 0x0000008745337220 */ /* 0x000fe60000410000 */
[----:B------:R2:W3:Y:S01]  /*d600*/  MUFU.EX2 R68, R2 ;  /* 0x0000000200447308 */ /* 0x0004e20000000800 */
[--C-:B-1----:R-:W-:Y:S09]  /*d610*/  FFMA.FTZ R3, R163, c[0x0][0x2d0], -R79.reuse ;  /* 0x0000b400a3037a23 */ /* 0x102ff2000001084f */
[----:B------:R1:W-:Y:S01]  /*d620*/  MUFU.EX2 R231, R3 ;  /* 0x0000000300e77308 */ /* 0x0003e20000000800 */
[--C-:B--2---:R-:W-:Y:S02]  /*d630*/  FFMA.FTZ R2, R156, c[0x0][0x2d0], -R78.reuse ;  /* 0x0000b4009c027a23 */ /* 0x104fe4000001084e */
[C---:B---3--:R-:W-:Y:S07]  /*d640*/  FMUL.FTZ R13, R68.reuse, R97 ;  /* 0x00000061440d7220 */ /* 0x048fee0000410000 */
[----:B------:R2:W3:Y:S01]  /*d650*/  MUFU.EX2 R237, R2 ;  /* 0x0000000200ed7308 */ /* 0x0004e20000000800 */
[----:B------:R-:W-:Y:S02]  /*d660*/  FMUL.FTZ R156, R71, c[0x0][0x2d0] ;  /* 0x0000b400479c7a20 */ /* 0x000fe40000410000 */
[C---:B------:R-:W-:Y:S02]  /*d670*/  FMUL.FTZ R41, R68.reuse, R125 ;  /* 0x0000007d44297220 */ /* 0x040fe40000410000 */
[C---:B------:R-:W-:Y:S02]  /*d680*/  FMUL.FTZ R45, R68.reuse, R129 ;  /* 0x00000081442d7220 */ /* 0x040fe40000410000 */
[C---:B------:R-:W-:Y:S02]  /*d690*/  FMUL.FTZ R57, R68.reuse, R141 ;  /* 0x0000008d44397220 */ /* 0x040fe40000410000 */
[C---:B------:R-:W-:Y:S02]  /*d6a0*/  FMUL.FTZ R56, R68.reuse, R140 ;  /* 0x0000008c44387220 */ /* 0x040fe40000410000 */
[C---:B------:R-:W-:Y:S02]  /*d6b0*/  FMUL.FTZ R60, R68.reuse, R144 ;  /* 0x00000090443c7220 */ /* 0x040fe40000410000 */
[----:B------:R-:W-:Y:S02]  /*d6c0*/  FMUL.FTZ R61, R68, R145 ;  /* 0x00000091443d7220 */ /* 0x000fe40000410000 */
[--C-:B-1----:R-:W-:Y:S01]  /*d6d0*/  FFMA.FTZ R3, R161, c[0x0][0x2d0], -R79.reuse ;  /* 0x0000b400a1037a23 */ /* 0x102fe2000001084f */
[----:B------:R-:W-:Y:S03]  /*d6e0*/  MOV R161, R31 ;  /* 0x0000001f00a17202 */ /* 0x000fe60000000f00 */
[----:B------:R1:W4:Y:S01]  /*d6f0*/  MUFU.EX2 R233, R3 ;  /* 0x0000000300e97308 */ /* 0x0003220000000800 */
[----:B--2---:R-:W-:Y:S01]  /*d700*/  FFMA.FTZ R2, R86, c[0x0][0x2d0], -R78 ;  /* 0x0000b40056027a23 */ /* 0x004fe2000001084e */
[----:B---3--:R-:W-:Y:S08]  /*d710*/  F2FP.PACK_AB R80, R237, R230 ;  /* 0x000000e6ed50723e */ /* 0x008ff000000000ff */
[----:B------:R2:W3:Y:S01]  /*d720*/  MUFU.EX2 R236, R2 ;  /* 0x0000000200ec7308 */ /* 0x0004e20000000800 */
[--C-:B-1----:R-:W-:Y:S01]  /*d730*/  FFMA.FTZ R3, R16, c[0x0][0x2d0], -R79.reuse ;  /* 0x0000b40010037a23 */ /* 0x102fe2000001084f */
[----:B----4-:R-:W-:Y:S01]  /*d740*/  F2FP.PACK_AB R81, R233, R231 ;  /* 0x000000e7e951723e */ /* 0x010fe200000000ff */
[----:B------:R-:W-:Y:S01]  /*d750*/  FMUL.FTZ R16, R74, R100 ;  /* 0x000000644a107220 */ /* 0x000fe20000410000 */
[----:B------:R-:W-:Y:S06]  /*d760*/  MOV R100, R29 ;  /* 0x0000001d00647202 */ /* 0x000fec0000000f00 */
[----:B------:R1:W-:Y:S01]  /*d770*/  MUFU.EX2 R234, R3 ;  /* 0x0000000300ea7308 */ /* 0x0003e20000000800 */
[----:B------:R-:W-:Y:S01]  /*d780*/  FMUL.FTZ R29, R68, R113 ;  /* 0x00000071441d7220 */ /* 0x000fe20000410000 */
[----:B--2---:R-:W2:Y:S01]  /*d790*/  SHFL.BFLY PT, R2, R0, 0x1, 0x1f ;  /* 0x0c201f0000027f89 */ /* 0x004ea200000e0000 */
[----:B---3--:R-:W-:Y:S02]  /*d7a0*/  F2FP.PACK_AB R82, R238, R236 ;  /* 0x000000ecee52723e */ /* 0x008fe400000000ff */
[----:B--2---:R-:W-:Y:S01]  /*d7b0*/  FMNMX.FTZ R70, R0, R2, !PT ;  /* 0x0000000200467209 */ /* 0x004fe20007810000 */
[--C-:B------:R-:W-:Y:S01]  /*d7c0*/  FFMA.FTZ R2, R171, c[0x0][0x2d0], -R156.reuse ;  /* 0x0000b400ab027a23 */ /* 0x100fe2000001089c */
[----:B------:R-:W-:Y:S01]  /*d7d0*/  MOV R171, R193 ;  /* 0x000000c100ab7202 */ /* 0x000fe20000000f00 */
[----:B------:R-:W-:Y:S02]  /*d7e0*/  FFMA.FTZ R0, R15, c[0x0][0x2d0], -R79 ;  /* 0x0000b4000f007a23 */ /* 0x000fe4000001084f */
[----:B------:R2:W-:Y:S01]  /*d7f0*/  MUFU.EX2 R227, R2 ;  /* 0x0000000200e37308 */ /* 0x0005e20000000800 */
[----:B------:R-:W-:Y:S04]  /*d800*/  FMUL.FTZ R77, R70, c[0x0][0x2d0] ;  /* 0x0000b400464d7a20 */ /* 0x000fe80000410000 */
[--C-:B-1----:R-:W-:Y:S01]  /*d810*/  FFMA.FTZ R3, R158, c[0x0][0x2d0], -R77.reuse ;  /* 0x0000b4009e037a23 */ /* 0x102fe2000001084d */
[----:B------:R-:W-:Y:S01]  /*d820*/  MOV R158, R40 ;  /* 0x00000028009e7202 */ /* 0x000fe20000000f00 */
[----:B------:R-:W-:Y:S01]  /*d830*/  FFMA.FTZ R5, R159, c[0x0][0x2d0], -R77 ;  /* 0x0000b4009f057a23 */ /* 0x000fe2000001084d */
[----:B------:R-:W-:Y:S01]  /*d840*/  MOV R159, R33 ;  /* 0x00000021009f7202 */ /* 0x000fe20000000f00 */
[----:B------:R-:W-:Y:S01]  /*d850*/  FMUL.FTZ R33, R74, R117 ;  /* 0x000000754a217220 */ /* 0x000fe20000410000 */
[----:B------:R-:W-:Y:S01]  /*d860*/  MUFU.EX2 R174, R3 ;  /* 0x0000000300ae7308 */ /* 0x000fe20000000800 */
[----:B------:R-:W-:Y:S09]  /*d870*/  FMUL.FTZ R40, R68, R124 ;  /* 0x0000007c44287220 */ /* 0x000ff20000410000 */
[----:B------:R1:W3:Y:S01]  /*d880*/  MUFU.EX2 R175, R5 ;  /* 0x0000000500af7308 */ /* 0x0002e20000000800 */
[--C-:B--2---:R-:W-:Y:S01]  /*d890*/  FFMA.FTZ R2, R162, c[0x0][0x2d0], -R156.reuse ;  /* 0x0000b400a2027a23 */ /* 0x104fe2000001089c */
[----:B------:R-:W-:Y:S08]  /*d8a0*/  MOV R162, R27 ;  /* 0x0000001b00a27202 */ /* 0x000ff00000000f00 */
[----:B------:R2:W4:Y:S10]  /*d8b0*/  MUFU.EX2 R228, R2 ;  /* 0x0000000200e47308 */ /* 0x0005340000000800 */
[----:B------:R5:W5:Y:S01]  /*d8c0*/  MUFU.EX2 R235, R0 ;  /* 0x0000000000eb7308 */ /* 0x000b620000000800 */
[----:B-1----:R-:W-:Y:S02]  /*d8d0*/  @P0 MOV R5, R36 ;  /* 0x0000002400050202 */ /* 0x002fe40000000f00 */
[----:B---3--:R-:W-:Y:S01]  /*d8e0*/  F2FP.PACK_AB R67, R175, R174 ;  /* 0x000000aeaf43723e */ /* 0x008fe200000000ff */
[--C-:B--2---:R-:W-:Y:S01]  /*d8f0*/  FFMA.FTZ R2, R157, c[0x0][0x2d0], -R156.reuse ;  /* 0x0000b4009d027a23 */ /* 0x104fe2000001089c */
[----:B------:R-:W-:Y:S02]  /*d900*/  MOV R157, R30 ;  /* 0x0000001e009d7202 */ /* 0x000fe40000000f00 */
[----:B----4-:R-:W-:Y:S03]  /*d910*/  F2FP.PACK_AB R64, R228, R227 ;  /* 0x000000e3e440723e */ /* 0x010fe600000000ff */
[----:B------:R1:W-:Y:S01]  /*d920*/  MUFU.EX2 R229, R2 ;  /* 0x0000000200e57308 */ /* 0x0003e20000000800 */
[----:B-----5:R-:W-:Y:S01]  /*d930*/  FADD.FTZ R0, -R70, R85 ;  /* 0x0000005546007221 */ /* 0x020fe20000010100 */
[----:B------:R-:W-:Y:S03]  /*d940*/  F2FP.PACK_AB R83, R235, R234 ;  /* 0x000000eaeb53723e */ /* 0x000fe600000000ff */
[----:B------:R-:W-:Y:S06]  /*d950*/  FMUL.FTZ R0, R0, c[0x0][0x2d0] ;  /* 0x0000b40000007a20 */ /* 0x000fec0000410000 */
[----:B------:R-:W2:Y:S01]  /*d960*/  MUFU.EX2 R0, R0 ;  /* 0x0000000000007308 */ /* 0x000ea20000000800 */
[----:B-1----:R-:W-:Y:S09]  /*d970*/  FFMA.FTZ R2, R87, c[0x0][0x2d0], -R156 ;  /* 0x0000b40057027a23 */ /* 0x002ff2000001089c */
[----:B------:R1:W3:Y:S01]  /*d980*/  MUFU.EX2 R232, R2 ;  /* 0x0000000200e87308 */ /* 0x0002e20000000800 */
[C---:B--2---:R-:W-:Y:S02]  /*d990*/  FMUL.FTZ R11, R0.reuse, R95 ;  /* 0x0000005f000b7220 */ /* 0x044fe40000410000 */
[C---:B------:R-:W-:Y:S02]  /*d9a0*/  FMUL.FTZ R15, R0.reuse, R99 ;  /* 0x00000063000f7220 */ /* 0x040fe40000410000 */
[C---:B------:R-:W-:Y:S02]  /*d9b0*/  FMUL.FTZ R27, R0.reuse, R111 ;  /* 0x0000006f001b7220 */ /* 0x040fe40000410000 */
[C---:B------:R-:W-:Y:S02]  /*d9c0*/  FMUL.FTZ R30, R0.reuse, R114 ;  /* 0x00000072001e7220 */ /* 0x040fe40000410000 */
[C---:B------:R-:W-:Y:S02]  /*d9d0*/  FMUL.FTZ R31, R0.reuse, R115 ;  /* 0x00000073001f7220 */ /* 0x040fe40000410000 */
[----:B------:R-:W-:Y:S02]  /*d9e0*/  FMUL.FTZ R42, R0, R126 ;  /* 0x0000007e002a7220 */ /* 0x000fe40000410000 */
[--C-:B-1----:R-:W-:Y:S01]  /*d9f0*/  FFMA.FTZ R2, R169, c[0x0][0x2d0], -R77.reuse ;  /* 0x0000b400a9027a23 */ /* 0x102fe2000001084d */
[----:B------:R-:W-:Y:S01]  /*da00*/  MOV R169, R34 ;  /* 0x0000002200a97202 */ /* 0x000fe20000000f00 */
[C---:B------:R-:W-:Y:S01]  /*da10*/  FMUL.FTZ R34, R69.reuse, R118 ;  /* 0x0000007645227220 */ /* 0x040fe20000410000 */
[----:B---3--:R-:W-:Y:S01]  /*da20*/  F2FP.PACK_AB R66, R232, R229 ;  /* 0x000000e5e842723e */ /* 0x008fe200000000ff */
[----:B------:R1:W-:Y:S01]  /*da30*/  MUFU.EX2 R172, R2 ;  /* 0x0000000200ac7308 */ /* 0x0003e20000000800 */
[C---:B------:R-:W-:Y:S02]  /*da40*/  FMUL.FTZ R43, R0.reuse, R127 ;  /* 0x0000007f002b7220 */ /* 0x040fe40000410000 */
[C---:B------:R-:W-:Y:S02]  /*da50*/  FMUL.FTZ R46, R0.reuse, R130 ;  /* 0x00000082002e7220 */ /* 0x040fe40000410000 */
[C---:B------:R-:W-:Y:S02]  /*da60*/  FMUL.FTZ R47, R0.reuse, R131 ;  /* 0x00000083002f7220 */ /* 0x040fe40000410000 */
[C---:B------:R-:W-:Y:S02]  /*da70*/  FMUL.FTZ R59, R0.reuse, R143 ;  /* 0x0000008f003b7220 */ /* 0x040fe40000410000 */
[C---:B------:R-:W-:Y:S02]  /*da80*/  FMUL.FTZ R58, R0.reuse, R142 ;  /* 0x0000008e003a7220 */ /* 0x040fe40000410000 */
[C---:B------:R-:W-:Y:S02]  /*da90*/  FMUL.FTZ R62, R0.reuse, R146 ;  /* 0x00000092003e7220 */ /* 0x040fe40000410000 */
[----:B------:R-:W-:Y:S02]  /*daa0*/  FMUL.FTZ R63, R0, R147 ;  /* 0x00000093003f7220 */ /* 0x000fe40000410000 */
[----:B-1----:R-:W-:Y:S01]  /*dab0*/  FFMA.FTZ R2, R168, c[0x0][0x2d0], -R77 ;  /* 0x0000b400a8027a23 */ /* 0x002fe2000001084d */
[----:B------:R-:W-:Y:S01]  /*dac0*/  MOV R168, R35 ;  /* 0x0000002300a87202 */ /* 0x000fe20000000f00 */
[----:B------:R-:W-:Y:S02]  /*dad0*/  FMUL.FTZ R35, R69, R119 ;  /* 0x0000007745237220 */ /* 0x000fe40000410000 */
[----:B------:R1:W2:Y:S02]  /*dae0*/  MUFU.EX2 R173, R2 ;  /* 0x0000000200ad7308 */ /* 0x0002a40000000800 */
[----:B-1----:R-:W-:Y:S02]  /*daf0*/  @P0 SHF.R.S32.HI R2, RZ, 0x1f, R212 ;  /* 0x0000001fff020819 */ /* 0x002fe400000114d4 */
[----:B--2---:R-:W-:Y:S03]  /*db00*/  F2FP.PACK_AB R65, R173, R172 ;  /* 0x000000acad41723e */ /* 0x004fe600000000ff */
[----:B------:R-:W-:Y:S02]  /*db10*/  @P0 IMAD R4, R2, c[0x0][0x1e0], RZ ;  /* 0x0000780002040a24 */ /* 0x000fe400078e02ff */
[C---:B------:R-:W-:Y:S04]  /*db20*/  @P0 IMAD.WIDE.U32 R2, R212.reuse, c[0x0][0x1e0], RZ ;  /* 0x00007800d4020a25 */ /* 0x040fe800078e00ff */
[----:B------:R-:W-:Y:S01]  /*db30*/  @P0 IMAD R6, R212, c[0x0][0x1e4], R4 ;  /* 0x00007900d4060a24 */ /* 0x000fe200078e0204 */
[----:B------:R-:W-:Y:S04]  /*db40*/  @P0 MOV R4, R22 ;  /* 0x0000001600040202 */ /* 0x000fe80000000f00 */
[----:B------:R-:W-:Y:S01]  /*db50*/  @P0 IADD3 R3, R3, R6, RZ ;  /* 0x0000000603030210 */ /* 0x000fe20007ffe0ff */
[----:B------:R-:W-:Y:S02]  /*db60*/  FFMA.FTZ R6, R19, c[0x0][0x2d0], -R78 ;  /* 0x0000b40013067a23 */ /* 0x000fe4000001084e */
[----:B------:R-:W-:Y:S01]  /*db70*/  @P0 IMAD.WIDE.U32 R4, R2, 0x50, R4 ;  /* 0x0000005002040825 */ /* 0x000fe200078e0004 */
[----:B------:R-:W-:Y:S01]  /*db80*/  @P0 MOV R2, c[0x0][0x1e0] ;  /* 0x0000780000020a02 */ /* 0x000fe20000000f00 */
[----:B------:R1:W-:Y:S02]  /*db90*/  MUFU.EX2 R226, R6 ;  /* 0x0000000600e27308 */ /* 0x0003e40000000800 */
[----:B------:R-:W-:Y:S01]  /*dba0*/  FMUL.FTZ R19, R69, R103 ;  /* 0x0000006745137220 */ /* 0x000fe20000410000 */
[----:B------:R-:W-:Y:S02]  /*dbb0*/  @P0 LEA R8, P1, R4, c[0x0][0x1c8], 0x1 ;  /* 0x0000720004080a11 */ /* 0x000fe400078208ff */
[C---:B------:R-:W-:Y:S02]  /*dbc0*/  @P0 SHF.L.U64.HI R10, R2.reuse, 0x5, R7 ;  /* 0x00000005020a0819 */ /* 0x040fe40000010207 */
[----:B------:R-:W-:Y:S01]  /*dbd0*/  MOV R103, R192 ;  /* 0x000000c000677202 */ /* 0x000fe20000000f00 */
[----:B-1----:R-:W-:Y:S01]  /*dbe0*/  @P0 IMAD R6, R3, 0x50, RZ ;  /* 0x0000005003060824 */ /* 0x002fe200078e02ff */
[----:B------:R-:W-:Y:S04]  /*dbf0*/  @P0 SHF.L.U32 R3, R2, 0x5, RZ ;  /* 0x0000000502030819 */ /* 0x000fe800000006ff */
[----:B------:R-:W-:Y:S02]  /*dc00*/  @P0 IADD3 R5, R5, R6, RZ ;  /* 0x0000000605050210 */ /* 0x000fe40007ffe0ff */
[-C--:B------:R-:W-:Y:S02]  /*dc10*/  @P0 IADD3 R6, P3, R8, R3.reuse, RZ ;  /* 0x0000000308060210 */ /* 0x080fe40007f7e0ff */
[----:B------:R-:W-:Y:S01]  /*dc20*/  @P0 LEA.HI.X R9, R4, c[0x0][0x1cc], R5, 0x1, P1 ;  /* 0x0000730004090a11 */ /* 0x000fe200008f0c05 */
[--C-:B------:R-:W-:Y:S01]  /*dc30*/  FFMA.FTZ R5, R14, c[0x0][0x2d0], -R78.reuse ;  /* 0x0000b4000e057a23 */ /* 0x100fe2000001084e */
[-C--:B------:R-:W-:Y:S01]  /*dc40*/  @P0 IADD3 R4, P2, R6, R3.reuse, RZ ;  /* 0x0000000306040210 */ /* 0x080fe20007f5e0ff */
[----:B------:R-:W-:Y:S01]  /*dc50*/  FMUL.FTZ R14, R0, R98 ;  /* 0x00000062000e7220 */ /* 0x000fe20000410000 */
[-C--:B------:R-:W-:Y:S01]  /*dc60*/  @P0 IADD3.X R7, R9, R10.reuse, RZ, P3, !PT ;  /* 0x0000000a09070210 */ /* 0x080fe20001ffe4ff */
[----:B------:R1:W-:Y:S01]  /*dc70*/  MUFU.EX2 R224, R5 ;  /* 0x0000000500e07308 */ /* 0x0003e20000000800 */
[----:B------:R2:W-:Y:S01]  /*dc80*/  @P0 LDGSTS.E.BYPASS.LTC128B.128 [R213+0x2900], [R8.64], !P6 ;  /* 0x0290000008d50fae */ /* 0x0005e2000f101d48 */
[-C--:B------:R-:W-:Y:S07]  /*dc90*/  @P0 IADD3 R2, P1, R4, R3.reuse, RZ ;  /* 0x0000000304020210 */ /* 0x080fee0007f3e0ff */
[----:B------:R3:W-:Y:S01]  /*dca0*/  @P0 LDGSTS.E.BYPASS.LTC128B.128 [R213+0x3100], [R6.64], !P6 ;  /* 0x0310000006d50fae */ /* 0x0007e2000f101d48 */
[-C--:B-1----:R-:W-:Y:S02]  /*dcb0*/  @P0 IADD3.X R5, R7, R10.reuse, RZ, P2, !PT ;  /* 0x0000000a07050210 */ /* 0x082fe400017fe4ff */
[----:B--2---:R-:W-:Y:S05]  /*dcc0*/  @P0 IADD3 R8, P2, R2, R3, RZ ;  /* 0x0000000302080210 */ /* 0x004fea0007f5e0ff */
[----:B------:R1:W-:Y:S01]  /*dcd0*/  @P0 LDGSTS.E.BYPASS.LTC128B.128 [R213+0x3900], [R4.64], !P6 ;  /* 0x0390000004d50fae */ /* 0x0003e2000f101d48 */
[----:B------:R-:W-:Y:S01]  /*dce0*/  @P0 IADD3.X R3, R5, R10, RZ, P1, !PT ;  /* 0x0000000a05030210 */ /* 0x000fe20000ffe4ff */
[----:B------:R-:W-:Y:S02]  /*dcf0*/  FFMA.FTZ R9, R12, c[0x0][0x2d0], -R78 ;  /* 0x0000b4000c097a23 */ /* 0x000fe4000001084e */
[----:B------:R-:W-:Y:S02]  /*dd00*/  FMUL.FTZ R12, R68, R96 ;  /* 0x00000060440c7220 */ /* 0x000fe40000410000 */
[----:B------:R2:W-:Y:S01]  /*dd10*/  MUFU.EX2 R223, R9 ;  /* 0x0000000900df7308 */ /* 0x0005e20000000800 */
[C---:B---3--:R-:W-:Y:S01]  /*dd20*/  FMUL.FTZ R6, R69.reuse, R90 ;  /* 0x0000005a45067220 */ /* 0x048fe20000410000 */
[----:B------:R3:W-:Y:S01]  /*dd30*/  @P0 LDGSTS.E.BYPASS.LTC128B.128 [R213+0x4100], [R2.64], !P6 ;  /* 0x0410000002d50fae */ /* 0x0007e2000f101d48 */
[----:B------:R-:W-:Y:S02]  /*dd40*/  FMUL.FTZ R7, R69, R91 ;  /* 0x0000005b45077220 */ /* 0x000fe40000410000 */
[--C-:B-1----:R-:W-:Y:S02]  /*dd50*/  FFMA.FTZ R4, R21, c[0x0][0x2d0], -R79.reuse ;  /* 0x0000b40015047a23 */ /* 0x102fe4000001084f */
[----:B------:R-:W-:Y:S01]  /*dd60*/  FMUL.FTZ R5, R74, R89 ;  /* 0x000000594a057220 */ /* 0x000fe20000410000 */
[----:B--2---:R-:W-:Y:S02]  /*dd70*/  @P0 IADD3.X R9, R3, R10, RZ, P2, !PT ;  /* 0x0000000a03090210 */ /* 0x004fe400017fe4ff */
[----:B------:R1:W-:Y:S01]  /*dd80*/  MUFU.EX2 R219, R4 ;  /* 0x0000000400db7308 */ /* 0x0003e20000000800 */
[----:B------:R-:W-:Y:S02]  /*dd90*/  FMUL.FTZ R10, R0, R94 ;  /* 0x0000005e000a7220 */ /* 0x000fe40000410000 */
[--C-:B---3--:R-:W-:Y:S01]  /*dda0*/  FFMA.FTZ R2, R170, c[0x0][0x2d0], -R79.reuse ;  /* 0x0000b400aa027a23 */ /* 0x108fe2000001084f */
[----:B------:R-:W-:Y:S01]  /*ddb0*/  MOV R170, R215 ;  /* 0x000000d700aa7202 */ /* 0x000fe20000000f00 */
[----:B------:R2:W-:Y:S01]  /*ddc0*/  @P0 LDGSTS.E.BYPASS.LTC128B.128 [R213+0x4900], [R8.64], !P6 ;  /* 0x0490000008d50fae */ /* 0x0005e2000f101d48 */
[--C-:B------:R-:W-:Y:S04]  /*ddd0*/  FFMA.FTZ R3, R249, c[0x0][0x2d0], -R79.reuse ;  /* 0x0000b400f9037a23 */ /* 0x100fe8000001084f */
[----:B------:R3:W-:Y:S03]  /*dde0*/  MUFU.EX2 R220, R2 ;  /* 0x0000000200dc7308 */ /* 0x0007e60000000800 */
[----:B------:R-:W4:Y:S08]  /*ddf0*/  LDSM.16.MT88.4 R20, [R197] ;  /* 0x00000000c514783b */ /* 0x000f300000004200 */
[----:B------:R-:W5:Y:S01]  /*de00*/  LDSM.16.MT88.4 R36, [R201] ;  /* 0x00000000c924783b */ /* 0x000f620000004200 */
[----:B-1----:R-:W-:Y:S07]  /*de10*/  FMUL.FTZ R4, R74, R88 ;  /* 0x000000584a047220 */ /* 0x002fee0000410000 */
[----:B------:R-:W1:Y:S01]  /*de20*/  LDSM.16.MT88.4 R52, [R198] ;  /* 0x00000000c634783b */ /* 0x000e620000004200 */
[----:B--2---:R-:W-:Y:S02]  /*de30*/  FMUL.FTZ R8, R68, R92 ;  /* 0x0000005c44087220 */ /* 0x004fe40000410000 */
[--C-:B---3--:R-:W-:Y:S02]  /*de40*/  FFMA.FTZ R2, R18, c[0x0][0x2d0], -R79.reuse ;  /* 0x0000b40012027a23 */ /* 0x108fe4000001084f */
[----:B------:R-:W-:Y:S03]  /*de50*/  FMUL.FTZ R9, R68, R93 ;  /* 0x0000005d44097220 */ /* 0x000fe60000410000 */
[----:B------:R-:W2:Y:S01]  /*de60*/  LDSM.16.MT88.4 R84, [R200] ;  /* 0x00000000c854783b */ /* 0x000ea20000004200 */
[----:B------:R3:W-:Y:S01]  /*de70*/  MUFU.EX2 R221, R2 ;  /* 0x0000000200dd7308 */ /* 0x0007e20000000800 */
[----:B------:R-:W-:Y:S01]  /*de80*/  FMUL.FTZ R18, R69, R102 ;  /* 0x0000006645127220 */ /* 0x000fe20000410000 */
[----:B------:R-:W-:Y:S05]  /*de90*/  MOV R102, R191 ;  /* 0x000000bf00667202 */ /* 0x000fea0000000f00 */
[----:B------:R-:W1:Y:S01]  /*dea0*/  LDSM.16.MT88.4 R88, [R197+0x800] ;  /* 0x00080000c558783b */ /* 0x000e620000004200 */
[-C--:B----4-:R-:W-:Y:S07]  /*deb0*/  HMMA.16816.F32 R4, R80, R20.reuse, R4 ;  /* 0x000000145004723c */ /* 0x090fee0000001804 */
[----:B------:R-:W4:Y:S01]  /*dec0*/  LDSM.16.MT88.4 R92, [R201+0x800] ;  /* 0x00080000c95c783b */ /* 0x000f220000004200 */
[C---:B------:R-:W-:Y:S07]  /*ded0*/  HMMA.16816.F32 R8, R64.reuse, R20, R8 ;  /* 0x000000144008723c */ /* 0x040fee0000001808 */
[----:B------:R-:W1:Y:S01]  /*dee0*/  LDSM.16.MT88.4 R96, [R198+0x800] ;  /* 0x00080000c660783b */ /* 0x000e620000004200 */
[----:B---3--:R-:W-:Y:S04]  /*def0*/  FFMA.FTZ R2, R17, c[0x0][0x2d0], -R79 ;  /* 0x0000b40011027a23 */ /* 0x008fe8000001084f */
[C---:B------:R-:W-:Y:S01]  /*df00*/  FMUL.FTZ R17, R74.reuse, R101 ;  /* 0x000000654a117220 */ /* 0x040fe20000410000 */
[----:B------:R-:W-:Y:S01]  /*df10*/  MOV R101, R189 ;  /* 0x000000bd00657202 */ /* 0x000fe20000000f00 */
[-C--:B------:R-:W-:Y:S01]  /*df20*/  HMMA.16816.F32 R12, R64, R22.reuse, R12 ;  /* 0x00000016400c723c */ /* 0x080fe2000000180c */
[----:B------:R3:W-:Y:S01]  /*df30*/  MUFU.EX2 R222, R2 ;  /* 0x0000000200de7308 */ /* 0x0007e20000000800 */
[----:B------:R-:W-:Y:S01]  /*df40*/  LDSM.16.MT88.4 R132, [R198+0x2000] ;  /* 0x00200000c684783b */ /* 0x000fe20000004200 */
[C---:B------:R-:W-:Y:S01]  /*df50*/  FMUL.FTZ R21, R74.reuse, R105 ;  /* 0x000000694a157220 */ /* 0x040fe20000410000 */
[----:B------:R-:W-:Y:S01]  /*df60*/  MOV R105, R214 ;  /* 0x000000d600697202 */ /* 0x000fe20000000f00 */
[----:B------:R-:W-:Y:S01]  /*df70*/  FMUL.FTZ R20, R74, R104 ;  /* 0x000000684a147220 */ /* 0x000fe20000410000 */
[----:B------:R-:W-:Y:S02]  /*df80*/  MOV R104, R188 ;  /* 0x000000bc00687202 */ /* 0x000fe40000000f00 */
[C---:B------:R-:W-:Y:S02]  /*df90*/  HMMA.16816.F32 R16, R80.reuse, R22, R16 ;  /* 0x000000165010723c */ /* 0x040fe40000001810 */
[----:B------:R-:W0:Y:S05]  /*dfa0*/  LDGDEPBAR ;  /* 0x00000000000079af */ /* 0x000e2a0000000000 */
[C---:B------:R-:W-:Y:S02]  /*dfb0*/  FMUL.FTZ R22, R69.reuse, R106 ;  /* 0x0000006a45167220 */ /* 0x040fe40000410000 */
[----:B------:R-:W-:Y:S07]  /*dfc0*/  FMUL.FTZ R23, R69, R107 ;  /* 0x0000006b45177220 */ /* 0x000fee0000410000 */
[-C--:B-----5:R-:W-:Y:S03]  /*dfd0*/  HMMA.16816.F32 R20, R80, R36.reuse, R20 ;  /* 0x000000245014723c */ /* 0x0a0fe60000001814 */
[--C-:B---3--:R-:W-:Y:S02]  /*dfe0*/  FFMA.FTZ R2, R24, c[0x0][0x2d0], -R156.reuse ;  /* 0x0000b40018027a23 */ /* 0x108fe4000001089c */
[----:B------:R-:W-:Y:S02]  /*dff0*/  FMUL.FTZ R24, R68, R108 ;  /* 0x0000006c44187220 */ /* 0x000fe40000410000 */
[----:B------:R3:W-:Y:S02]  /*e000*/  MUFU.EX2 R218, R2 ;  /* 0x0000000200da7308 */ /* 0x0007e40000000800 */
[--C-:B---3--:R-:W-:Y:S03]  /*e010*/  FFMA.FTZ R2, R176, c[0x0][0x2d0], -R156.reuse ;  /* 0x0000b400b0027a23 */ /* 0x108fe6000001089c */
[----:B------:R-:W-:Y:S01]  /*e020*/  MOV R176, R32 ;  /* 0x0000002000b07202 */ /* 0x000fe20000000f00 */
[----:B------:R-:W-:Y:S04]  /*e030*/  FMUL.FTZ R32, R74, R116 ;  /* 0x000000744a207220 */ /* 0x000fe80000410000 */
[----:B------:R3:W5:Y:S01]  /*e040*/  MUFU.EX2 R217, R2 ;  /* 0x0000000200d97308 */ /* 0x0007620000000800 */
[----:B------:R-:W-:Y:S01]  /*e050*/  LDSM.16.MT88.4 R116, [R201+0x2000] ;  /* 0x00200000c974783b */ /* 0x000fe20000004200 */
[--C-:B---3--:R-:W-:Y:S02]  /*e060*/  FFMA.FTZ R2, R25, c[0x0][0x2d0], -R156.reuse ;  /* 0x0000b40019027a23 */ /* 0x108fe4000001089c */
[----:B------:R-:W-:Y:S06]  /*e070*/  FMUL.FTZ R25, R68, R109 ;  /* 0x0000006d44197220 */ /* 0x000fec0000410000 */
[----:B------:R3:W-:Y:S02]  /*e080*/  MUFU.EX2 R216, R2 ;  /* 0x0000000200d87308 */ /* 0x0007e40000000800 */
[----:B---3--:R-:W-:Y:S02]  /*e090*/  FFMA.FTZ R2, R26, c[0x0][0x2d0], -R156 ;  /* 0x0000b4001a027a23 */ /* 0x008fe4000001089c */
[----:B------:R-:W-:Y:S06]  /*e0a0*/  FMUL.FTZ R26, R0, R110 ;  /* 0x0000006e001a7220 */ /* 0x000fec0000410000 */
[----:B------:R3:W-:Y:S01]  /*e0b0*/  MUFU.EX2 R215, R2 ;  /* 0x0000000200d77308 */ /* 0x0007e20000000800 */
[C---:B------:R-:W-:Y:S07]  /*e0c0*/  HMMA.16816.F32 R24, R64.reuse, R36, R24 ;  /* 0x000000244018723c */ /* 0x040fee0000001818 */
[C---:B------:R-:W-:Y:S02]  /*e0d0*/  FMUL.FTZ R36, R74.reuse, R120 ;  /* 0x000000784a247220 */ /* 0x040fe40000410000 */
[----:B------:R-:W-:Y:S03]  /*e0e0*/  FMUL.FTZ R37, R74, R121 ;  /* 0x000000794a257220 */ /* 0x000fe60000410000 */
[--C-:B---3--:R-:W-:Y:S01]  /*e0f0*/  FFMA.FTZ R2, R177, c[0x0][0x2d0], -R77.reuse ;  /* 0x0000b400b1027a23 */ /* 0x108fe2000001084d */
[----:B------:R-:W-:Y:S03]  /*e100*/  MOV R177, R190 ;  /* 0x000000be00b17202 */ /* 0x000fe60000000f00 */
[----:B------:R3:W-:Y:S02]  /*e110*/  MUFU.EX2 R166, R2 ;  /* 0x0000000200a67308 */ /* 0x0007e40000000800 */
[--C-:B---3--:R-:W-:Y:S08]  /*e120*/  FFMA.FTZ R2, R180, c[0x0][0x2d0], -R77.reuse ;  /* 0x0000b400b4027a23 */ /* 0x108ff0000001084d */
[----:B------:R3:W1:Y:S02]  /*e130*/  MUFU.EX2 R165, R2 ;  /* 0x0000000200a57308 */ /* 0x0006640000000800 */
[--C-:B---3--:R-:W-:Y:S02]  /*e140*/  FFMA.FTZ R2, R28, c[0x0][0x2d0], -R77.reuse ;  /* 0x0000b4001c027a23 */ /* 0x108fe4000001084d */
[----:B------:R-:W-:Y:S06]  /*e150*/  FMUL.FTZ R28, R68, R112 ;  /* 0x00000070441c7220 */ /* 0x000fec0000410000 */
[----:B------:R3:W-:Y:S01]  /*e160*/  MUFU.EX2 R164, R2 ;  /* 0x0000000200a47308 */ /* 0x0007e20000000800 */
[-C--:B------:R-:W-:Y:S08]  /*e170*/  HMMA.16816.F32 R28, R64, R38.reuse, R28 ;  /* 0x00000026401c723c */ /* 0x080ff0000000181c */
[C---:B------:R-:W-:Y:S07]  /*e180*/  HMMA.16816.F32 R32, R80.reuse, R38, R32 ;  /* 0x000000265020723c */ /* 0x040fee0000001820 */
[C---:B------:R-:W-:Y:S02]  /*e190*/  FMUL.FTZ R38, R69.reuse, R122 ;  /* 0x0000007a45267220 */ /* 0x040fe40000410000 */
[----:B------:R-:W-:Y:S03]  /*e1a0*/  FMUL.FTZ R39, R69, R123 ;  /* 0x0000007b45277220 */ /* 0x000fe60000410000 */
[----:B---3--:R-:W-:Y:S04]  /*e1b0*/  FFMA.FTZ R2, R181, c[0x0][0x2d0], -R77 ;  /* 0x0000b400b5027a23 */ /* 0x008fe8000001084d */
[-C--:B-1----:R-:W-:Y:S01]  /*e1c0*/  HMMA.16816.F32 R36, R80, R52.reuse, R36 ;  /* 0x000000345024723c */ /* 0x082fe20000001824 */
[----:B------:R1:W3:Y:S07]  /*e1d0*/  MUFU.EX2 R163, R2 ;  /* 0x0000000200a37308 */ /* 0x0002ee0000000800 */
        /* <DEDUP_REMOVED lines=18> */
[----:B-----5:R-:W-:Y:S01]  /*e300*/  F2FP.PACK_AB R84, R217, R218 ;  /* 0x000000dad954723e */ /* 0x020fe200000000ff */
[-C--:B------:R-:W-:Y:S04]  /*e310*/  HMMA.16816.F32 R60, R64, R86.reuse, R60 ;  /* 0x00000056403c723c */ /* 0x080fe8000000183c */
[----:B------:R-:W-:Y:S03]  /*e320*/  F2FP.PACK_AB R85, R165, R166 ;  /* 0x000000a6a555723e */ /* 0x000fe600000000ff */
[C---:B------:R-:W-:Y:S02]  /*e330*/  FMUL.FTZ R64, R74.reuse, R148 ;  /* 0x000000944a407220 */ /* 0x040fe40000410000 */
        /* <DEDUP_REMOVED lines=12> */
[----:B------:R1:W5:Y:S01]  /*e400*/  MUFU.EX2 R191, R2 ;  /* 0x0000000200bf7308 */ /* 0x0003620000000800 */
[----:B---3--:R-:W-:Y:S03]  /*e410*/  F2FP.PACK_AB R87, R163, R164 ;  /* 0x000000a4a357723e */ /* 0x008fe600000000ff */
[-C--:B------:R-:W-:Y:S08]  /*e420*/  HMMA.16816.F32 R4, R80, R88.reuse, R4 ;  /* 0x000000585004723c */ /* 0x080ff00000001804 */
[C---:B------:R-:W-:Y:S08]  /*e430*/  HMMA.16816.F32 R8, R84.reuse, R88, R8 ;  /* 0x000000585408723c */ /* 0x040ff00000001808 */
[-C--:B------:R-:W-:Y:S04]  /*e440*/  HMMA.16816.F32 R12, R84, R90.reuse, R12 ;  /* 0x0000005a540c723c */ /* 0x080fe8000000180c */
[--C-:B-1----:R-:W-:Y:S02]  /*e450*/  FFMA.FTZ R2, R183, c[0x0][0x2d0], -R79.reuse ;  /* 0x0000b400b7027a23 */ /* 0x102fe4000001084f */
[----:B------:R1:W-:Y:S02]  /*e460*/  MUFU.EX2 R183, R3 ;  /* 0x0000000300b77308 */ /* 0x0003e40000000800 */
[C---:B------:R-:W-:Y:S01]  /*e470*/  HMMA.16816.F32 R16, R80.reuse, R90, R16 ;  /* 0x0000005a5010723c */ /* 0x040fe20000001810 */
[----:B------:R-:W3:Y:S07]  /*e480*/  LDSM.16.MT88.4 R88, [R200+0x800] ;  /* 0x00080000c858783b */ /* 0x000eee0000004200 */
[-C--:B----4-:R-:W-:Y:S01]  /*e490*/  HMMA.16816.F32 R20, R80, R92.reuse, R20 ;  /* 0x0000005c5014723c */ /* 0x090fe20000001814 */
[----:B------:R4:W-:Y:S07]  /*e4a0*/  MUFU.EX2 R190, R2 ;  /* 0x0000000200be7308 */ /* 0x0009ee0000000800 */
[C---:B------:R-:W-:Y:S04]  /*e4b0*/  HMMA.16816.F32 R24, R84.reuse, R92, R24 ;  /* 0x0000005c5418723c */ /* 0x040fe80000001818 */
[--C-:B-1----:R-:W-:Y:S01]  /*e4c0*/  FFMA.FTZ R3, R101, c[0x0][0x2d0], -R156.reuse ;  /* 0x0000b40065037a23 */ /* 0x102fe2000001089c */
[----:B------:R-:W-:Y:S03]  /*e4d0*/  MOV R101, R162 ;  /* 0x000000a200657202 */ /* 0x000fe60000000f00 */
[-C--:B------:R-:W-:Y:S04]  /*e4e0*/  HMMA.16816.F32 R28, R84, R94.reuse, R28 ;  /* 0x0000005e541c723c */ /* 0x080fe8000000181c */
[----:B------:R-:W-:Y:S04]  /*e4f0*/  MOV R162, R154 ;  /* 0x0000009a00a27202 */ /* 0x000fe80000000f00 */
[C---:B------:R-:W-:Y:S01]  /*e500*/  HMMA.16816.F32 R32, R80.reuse, R94, R32 ;  /* 0x0000005e5020723c */ /* 0x040fe20000001820 */
[----:B------:R-:W1:Y:S03]  /*e510*/  LDSM.16.MT88.4 R92, [R197+0x1000] ;  /* 0x00100000c55c783b */ /* 0x000e660000004200 */
[----:B----4-:R-:W-:Y:S04]  /*e520*/  FFMA.FTZ R2, R184, c[0x0][0x2d0], -R79 ;  /* 0x0000b400b8027a23 */ /* 0x010fe8000001084f */
[-C--:B------:R-:W-:Y:S01]  /*e530*/  HMMA.16816.F32 R36, R80, R96.reuse, R36 ;  /* 0x000000605024723c */ /* 0x080fe20000001824 */
[----:B------:R4:W1:Y:S07]  /*e540*/  MUFU.EX2 R189, R2 ;  /* 0x0000000200bd7308 */ /* 0x00086e0000000800 */
[C---:B------:R-:W-:Y:S08]  /*e550*/  HMMA.16816.F32 R40, R84.reuse, R96, R40 ;  /* 0x000000605428723c */ /* 0x040ff00000001828 */
[-C--:B------:R-:W-:Y:S08]  /*e560*/  HMMA.16816.F32 R44, R84, R98.reuse, R44 ;  /* 0x00000062542c723c */ /* 0x080ff0000000182c */
[C---:B------:R-:W-:Y:S01]  /*e570*/  HMMA.16816.F32 R48, R80.reuse, R98, R48 ;  /* 0x000000625030723c */ /* 0x040fe20000001830 */
[----:B------:R-:W-:Y:S03]  /*e580*/  LDSM.16.MT88.4 R96, [R198+0x1000] ;  /* 0x00100000c660783b */ /* 0x000fe60000004200 */
[--C-:B----4-:R-:W-:Y:S04]  /*e590*/  FFMA.FTZ R2, R187, c[0x0][0x2d0], -R156.reuse ;  /* 0x0000b400bb027a23 */ /* 0x110fe8000001089c */
[-C--:B---3--:R-:W-:Y:S01]  /*e5a0*/  HMMA.16816.F32 R52, R80, R88.reuse, R52 ;  /* 0x000000585034723c */ /* 0x088fe20000001834 */
[----:B------:R3:W-:Y:S07]  /*e5b0*/  MUFU.EX2 R188, R2 ;  /* 0x0000000200bc7308 */ /* 0x0007ee0000000800 */
[C---:B------:R-:W-:Y:S08]  /*e5c0*/  HMMA.16816.F32 R56, R84.reuse, R88, R56 ;  /* 0x000000585438723c */ /* 0x040ff00000001838 */
[-C--:B------:R-:W-:Y:S08]  /*e5d0*/  HMMA.16816.F32 R60, R84, R90.reuse, R60 ;  /* 0x0000005a543c723c */ /* 0x080ff0000000183c */
[----:B------:R-:W-:Y:S01]  /*e5e0*/  HMMA.16816.F32 R64, R80, R90, R64 ;  /* 0x0000005a5040723c */ /* 0x000fe20000001840 */
[----:B------:R-:W4:Y:S03]  /*e5f0*/  LDSM.16.MT88.4 R88, [R201+0x1000] ;  /* 0x00100000c958783b */ /* 0x000f260000004200 */
[--C-:B---3--:R-:W-:Y:S03]  /*e600*/  FFMA.FTZ R2, R239, c[0x0][0x2d0], -R156.reuse ;  /* 0x0000b400ef027a23 */ /* 0x108fe6000001089c */
[----:B------:R-:W-:Y:S01]  /*e610*/  F2FP.PACK_AB R80, R195, R214 ;  /* 0x000000d6c350723e */ /* 0x000fe200000000ff */
[----:B------:R3:W3:Y:S01]  /*e620*/  MUFU.EX2 R187, R2 ;  /* 0x0000000200bb7308 */ /* 0x0006e20000000800 */
[----:B--2---:R-:W-:Y:S03]  /*e630*/  F2FP.PACK_AB R82, R193, R194 ;  /* 0x000000c2c152723e */ /* 0x004fe600000000ff */
[----:B-----5:R-:W-:Y:S02]  /*e640*/  F2FP.PACK_AB R81, R191, R192 ;  /* 0x000000c0bf51723e */ /* 0x020fe400000000ff */
[----:B-1----:R-:W-:Y:S07]  /*e650*/  F2FP.PACK_AB R83, R189, R190 ;  /* 0x000000bebd53723e */ /* 0x002fee00000000ff */
[-C--:B------:R-:W-:Y:S03]  /*e660*/  HMMA.16816.F32 R4, R80, R92.reuse, R4 ;  /* 0x0000005c5004723c */ /* 0x080fe60000001804 */
[--C-:B---3--:R-:W-:Y:S01]  /*e670*/  FFMA.FTZ R2, R240, c[0x0][0x2d0], -R77.reuse ;  /* 0x0000b400f0027a23 */ /* 0x108fe2000001084d */
[----:B------:R-:W-:Y:S03]  /*e680*/  F2FP.PACK_AB R84, R187, R188 ;  /* 0x000000bcbb54723e */ /* 0x000fe600000000ff */
        /* <DEDUP_REMOVED lines=21> */
[-C--:B----4-:R-:W-:Y:S01]  /*e7e0*/  HMMA.16816.F32 R20, R80, R88.reuse, R20 ;  /* 0x000000585014723c */ /* 0x090fe20000001814 */
[----:B------:R1:W3:Y:S07]  /*e7f0*/  MUFU.EX2 R184, R2 ;  /* 0x0000000200b87308 */ /* 0x0002ee0000000800 */
[C---:B------:R-:W-:Y:S08]  /*e800*/  HMMA.16816.F32 R24, R84.reuse, R88, R24 ;  /* 0x000000585418723c */ /* 0x040ff00000001818 */
[-C--:B------:R-:W-:Y:S08]  /*e810*/  HMMA.16816.F32 R28, R84, R90.reuse, R28 ;  /* 0x0000005a541c723c */ /* 0x080ff0000000181c */
[C---:B------:R-:W-:Y:S01]  /*e820*/  HMMA.16816.F32 R32, R80.reuse, R90, R32 ;  /* 0x0000005a5020723c */ /* 0x040fe20000001820 */
[----:B------:R-:W4:Y:S03]  /*e830*/  LDSM.16.MT88.4 R88, [R197+0x1800] ;  /* 0x00180000c558783b */ /* 0x000f260000004200 */
[--C-:B-1----:R-:W-:Y:S04]  /*e840*/  FFMA.FTZ R2, R105, c[0x0][0x2d0], -R79.reuse ;  /* 0x0000b40069027a23 */ /* 0x102fe8000001084f */
[-C--:B------:R-:W-:Y:S01]  /*e850*/  HMMA.16816.F32 R36, R80, R96.reuse, R36 ;  /* 0x000000605024723c */ /* 0x080fe20000001824 */
[----:B------:R1:W5:Y:S07]  /*e860*/  MUFU.EX2 R143, R2 ;  /* 0x00000002008f7308 */ /* 0x00036e0000000800 */
[C---:B------:R-:W-:Y:S08]  /*e870*/  HMMA.16816.F32 R40, R84.reuse, R96, R40 ;  /* 0x000000605428723c */ /* 0x040ff00000001828 */
[-C--:B------:R-:W-:Y:S08]  /*e880*/  HMMA.16816.F32 R44, R84, R98.reuse, R44 ;  /* 0x00000062542c723c */ /* 0x080ff0000000182c */
[C---:B------:R-:W-:Y:S01]  /*e890*/  HMMA.16816.F32 R48, R80.reuse, R98, R48 ;  /* 0x000000625030723c */ /* 0x040fe20000001830 */
[----:B------:R-:W-:Y:S03]  /*e8a0*/  LDSM.16.MT88.4 R96, [R198+0x1800] ;  /* 0x00180000c660783b */ /* 0x000fe60000004200 */
        /* <DEDUP_REMOVED lines=19> */
[-C--:B----4-:R-:W-:Y:S03]  /*e9e0*/  HMMA.16816.F32 R4, R80, R88.reuse, R4 ;  /* 0x000000585004723c */ /* 0x090fe60000001804 */
[----:B-1----:R-:W-:Y:S06]  /*e9f0*/  FFMA.FTZ R2, R177, c[0x0][0x2d0], -R156 ;  /* 0x0000b400b1027a23 */ /* 0x002fec000001089c */
[----:B------:R1:W-:Y:S10]  /*ea00*/  MUFU.EX2 R177, R3 ;  /* 0x0000000300b17308 */ /* 0x0003f40000000800 */
[----:B------:R3:W4:Y:S01]  /*ea10*/  MUFU.EX2 R178, R2 ;  /* 0x0000000200b27308 */ /* 0x0007220000000800 */
[----:B-1----:R-:W-:Y:S09]  /*ea20*/  FFMA.FTZ R3, R170, c[0x0][0x2d0], -R78 ;  /* 0x0000b400aa037a23 */ /* 0x002ff2000001084e */
[----:B------:R1:W-:Y:S01]  /*ea30*/  MUFU.EX2 R170, R3 ;  /* 0x0000000300aa7308 */ /* 0x0003e20000000800 */
[--C-:B---3--:R-:W-:Y:S01]  /*ea40*/  FFMA.FTZ R2, R103, c[0x0][0x2d0], -R77.reuse ;  /* 0x0000b40067027a23 */ /* 0x108fe2000001084d */
[----:B----4-:R-:W-:Y:S08]  /*ea50*/  F2FP.PACK_AB R84, R178, R142 ;  /* 0x0000008eb254723e */ /* 0x010ff000000000ff */
[----:B------:R3:W-:Y:S01]  /*ea60*/  MUFU.EX2 R140, R2 ;  /* 0x00000002008c7308 */ /* 0x0007e20000000800 */
[----:B-1----:R-:W4:Y:S04]  /*ea70*/  LDL.LU R3, [R1+0x14] ;  /* 0x0000140001037983 */ /* 0x002f280000300800 */
[----:B------:R-:W5:Y:S04]  /*ea80*/  LDL.LU R106, [R1+0x18] ;  /* 0x00001800016a7983 */ /* 0x000f680000300800 */
[----:B------:R-:W5:Y:S01]  /*ea90*/  LDL.LU R105, [R1+0x1c] ;  /* 0x00001c0001697983 */ /* 0x000f620000300800 */
[--C-:B---3--:R-:W-:Y:S03]  /*eaa0*/  FFMA.FTZ R2, R155, c[0x0][0x2d0], -R77.reuse ;  /* 0x0000b4009b027a23 */ /* 0x108fe6000001084d */
[----:B------:R-:W3:Y:S01]  /*eab0*/  LDL.LU R104, [R1+0x20] ;  /* 0x0000200001687983 */ /* 0x000ee20000300800 */
[----:B------:R1:W1:Y:S02]  /*eac0*/  MUFU.EX2 R155, R2 ;  /* 0x00000002009b7308 */ /* 0x0002640000000800 */
[----:B-1----:R-:W-:Y:S01]  /*ead0*/  FFMA.FTZ R2, R102, c[0x0][0x2d0], -R156 ;  /* 0x0000b40066027a23 */ /* 0x002fe2000001089c */
[----:B------:R-:W-:Y:S02]  /*eae0*/  MOV R102, R176 ;  /* 0x000000b000667202 */ /* 0x000fe40000000f00 */
[----:B------:R-:W-:Y:S05]  /*eaf0*/  F2FP.PACK_AB R85, R155, R140 ;  /* 0x0000008c9b55723e */ /* 0x000fea00000000ff */
[----:B------:R1:W1:Y:S02]  /*eb00*/  MUFU.EX2 R176, R2 ;  /* 0x0000000200b07308 */ /* 0x0002640000000800 */
[--C-:B-1----:R-:W-:Y:S01]  /*eb10*/  FFMA.FTZ R2, R153, c[0x0][0x2d0], -R77.reuse ;  /* 0x0000b40099027a23 */ /* 0x102fe2000001084d */
[----:B------:R-:W-:Y:S07]  /*eb20*/  F2FP.PACK_AB R86, R177, R176 ;  /* 0x000000b0b156723e */ /* 0x000fee00000000ff */
[----:B------:R1:W-:Y:S02]  /*eb30*/  MUFU.EX2 R153, R2 ;  /* 0x0000000200997308 */ /* 0x0003e40000000800 */
[----:B-1----:R-:W-:Y:S08]  /*eb40*/  FFMA.FTZ R2, R152, c[0x0][0x2d0], -R77 ;  /* 0x0000b40098027a23 */ /* 0x002ff0000001084d */
[----:B------:R1:W1:Y:S02]  /*eb50*/  MUFU.EX2 R154, R2 ;  /* 0x00000002009a7308 */ /* 0x0002640000000800 */
[--C-:B-1----:R-:W-:Y:S01]  /*eb60*/  FFMA.FTZ R2, R171, c[0x0][0x2d0], -R78.reuse ;  /* 0x0000b400ab027a23 */ /* 0x102fe2000001084e */
[----:B------:R-:W-:Y:S07]  /*eb70*/  F2FP.PACK_AB R87, R154, R153 ;  /* 0x000000999a57723e */ /* 0x000fee00000000ff */
[----:B------:R1:W1:Y:S01]  /*eb80*/  MUFU.EX2 R171, R2 ;  /* 0x0000000200ab7308 */ /* 0x0002620000000800 */
[C---:B------:R-:W-:Y:S08]  /*eb90*/  HMMA.16816.F32 R8, R84.reuse, R88, R8 ;  /* 0x000000585408723c */ /* 0x040ff00000001808 */
[-C--:B------:R-:W-:Y:S08]  /*eba0*/  HMMA.16816.F32 R12, R84, R90.reuse, R12 ;  /* 0x0000005a540c723c */ /* 0x080ff0000000180c */
[C---:B------:R-:W-:Y:S01]  /*ebb0*/  HMMA.16816.F32 R16, R80.reuse, R90, R16 ;  /* 0x0000005a5010723c */ /* 0x040fe20000001810 */
[----:B------:R-:W2:Y:S03]  /*ebc0*/  LDSM.16.MT88.4 R88, [R200+0x1800] ;  /* 0x00180000c858783b */ /* 0x000ea60000004200 */
[--C-:B-1----:R-:W-:Y:S01]  /*ebd0*/  FFMA.FTZ R2, R158, c[0x0][0x2d0], -R79.reuse ;  /* 0x0000b4009e027a23 */ /* 0x102fe2000001084f */
[----:B------:R-:W-:Y:S02]  /*ebe0*/  MOV R158, R168 ;  /* 0x000000a8009e7202 */ /* 0x000fe40000000f00 */
[----:B------:R-:W-:Y:S01]  /*ebf0*/  F2FP.PACK_AB R148, R170, R171 ;  /* 0x000000abaa94723e */ /* 0x000fe200000000ff */
[-C--:B--2---:R-:W-:Y:S01]  /*ec00*/  HMMA.16816.F32 R20, R80, R92.reuse, R20 ;  /* 0x0000005c5014723c */ /* 0x084fe20000001814 */
[----:B------:R1:W-:Y:S07]  /*ec10*/  MUFU.EX2 R168, R2 ;  /* 0x0000000200a87308 */ /* 0x0003ee0000000800 */
[C---:B------:R-:W-:Y:S08]  /*ec20*/  HMMA.16816.F32 R24, R84.reuse, R92, R24 ;  /* 0x0000005c5418723c */ /* 0x040ff00000001818 */
[-C--:B------:R-:W-:Y:S08]  /*ec30*/  HMMA.16816.F32 R28, R84, R94.reuse, R28 ;  /* 0x0000005e541c723c */ /* 0x080ff0000000181c */
[C---:B------:R-:W-:Y:S04]  /*ec40*/  HMMA.16816.F32 R32, R80.reuse, R94, R32 ;  /* 0x0000005e5020723c */ /* 0x040fe80000001820 */
[--C-:B-1----:R-:W-:Y:S01]  /*ec50*/  FFMA.FTZ R2, R102, c[0x0][0x2d0], -R79.reuse ;  /* 0x0000b40066027a23 */ /* 0x102fe2000001084f */
[----:B------:R-:W-:Y:S02]  /*ec60*/  MOV R102, R159 ;  /* 0x0000009f00667202 */ /* 0x000fe40000000f00 */
[----:B------:R-:W-:Y:S01]  /*ec70*/  MOV R159, R169 ;  /* 0x000000a9009f7202 */ /* 0x000fe20000000f00 */
        /* <DEDUP_REMOVED lines=8> */
[-C--:B------:R-:W-:Y:S08]  /*ed00*/  HMMA.16816.F32 R52, R80, R88.reuse, R52 ;  /* 0x000000585034723c */ /* 0x080ff00000001834 */
[C---:B------:R-:W-:Y:S08]  /*ed10*/  HMMA.16816.F32 R56, R84.reuse, R88, R56 ;  /* 0x000000585438723c */ /* 0x040ff00000001838 */
[-C--:B------:R-:W-:Y:S04]  /*ed20*/  HMMA.16816.F32 R60, R84, R90.reuse, R60 ;  /* 0x0000005a543c723c */ /* 0x080fe8000000183c */
[----:B-1----:R-:W-:Y:S01]  /*ed30*/  FFMA.FTZ R2, R101, c[0x0][0x2d0], -R78 ;  /* 0x0000b40065027a23 */ /* 0x002fe2000001084e */
[----:B------:R-:W-:Y:S03]  /*ed40*/  MOV R101, R162 ;  /* 0x000000a200657202 */ /* 0x000fe60000000f00 */
[----:B------:R-:W-:Y:S01]  /*ed50*/  HMMA.16816.F32 R64, R80, R90, R64 ;  /* 0x0000005a5040723c */ /* 0x000fe20000001840 */
[----:B------:R1:W2:Y:S03]  /*ed60*/  MUFU.EX2 R162, R2 ;  /* 0x0000000200a27308 */ /* 0x0002a60000000800 */
[----:B------:R-:W-:Y:S02]  /*ed70*/  MOV R85, R70 ;  /* 0x0000004600557202 */ /* 0x000fe40000000f00 */
[----:B------:R-:W-:Y:S01]  /*ed80*/  MOV R84, R71 ;  /* 0x0000004700547202 */ /* 0x000fe20000000f00 */
[--C-:B-1----:R-:W-:Y:S01]  /*ed90*/  FFMA.FTZ R2, R100, c[0x0][0x2d0], -R79.reuse ;  /* 0x0000b40064027a23 */ /* 0x102fe2000001084f */
[----:B------:R-:W-:Y:S04]  /*eda0*/  MOV R100, R157 ;  /* 0x0000009d00647202 */ /* 0x000fe80000000f00 */
[----:B------:R-:W-:Y:S02]  /*edb0*/  MOV R157, R161 ;  /* 0x000000a1009d7202 */ /* 0x000fe40000000f00 */
[----:B------:R1:W-:Y:S01]  /*edc0*/  MUFU.EX2 R161, R2 ;  /* 0x0000000200a17308 */ /* 0x0003e20000000800 */
[----:B--2---:R-:W-:Y:S01]  /*edd0*/  F2FP.PACK_AB R150, R162, R167 ;  /* 0x000000a7a296723e */ /* 0x004fe200000000ff */
[----:B-1----:R-:W-:Y:S02]  /*ede0*/  FFMA.FTZ R2, R160, c[0x0][0x2d0], -R79 ;  /* 0x0000b400a0027a23 */ /* 0x002fe4000001084f */
[----:B----4-:R-:W-:Y:S06]  /*edf0*/  FFMA.FTZ R3, R74, R3, R230 ;  /* 0x000000034a037223 */ /* 0x010fec00000100e6 */
[----:B------:R1:W2:Y:S01]  /*ee00*/  MUFU.EX2 R160, R2 ;  /* 0x0000000200a07308 */ /* 0x0002a20000000800 */
[----:B------:R-:W-:Y:S02]  /*ee10*/  FADD.FTZ R3, R237, R3 ;  /* 0x00000003ed037221 */ /* 0x000fe40000010000 */
[----:B-----5:R-:W-:Y:S02]  /*ee20*/  FFMA.FTZ R68, R68, R105, R227 ;  /* 0x0000006944447223 */ /* 0x020fe400000100e3 */
[----:B------:R-:W-:Y:S02]  /*ee30*/  FADD.FTZ R3, R236, R3 ;  /* 0x00000003ec037221 */ /* 0x000fe40000010000 */
[----:B---3--:R-:W-:Y:S02]  /*ee40*/  FFMA.FTZ R0, R0, R104, R172 ;  /* 0x0000006800007223 */ /* 0x008fe400000100ac */
[----:B------:R-:W-:Y:S02]  /*ee50*/  FADD.FTZ R3, R238, R3 ;  /* 0x00000003ee037221 */ /* 0x000fe40000010000 */
[----:B------:R-:W-:Y:S02]  /*ee60*/  FADD.FTZ R0, R173, R0 ;  /* 0x00000000ad007221 */ /* 0x000fe40000010000 */
        /* <DEDUP_REMOVED lines=13> */
[----:B-1----:R-:W-:Y:S02]  /*ef40*/  FFMA.FTZ R2, R100, c[0x0][0x2d0], -R156 ;  /* 0x0000b40064027a23 */ /* 0x002fe4000001089c */
[----:B------:R-:W1:Y:S06]  /*ef50*/  LDSM.16.MT88.4 R100, [R197+0x2000] ;  /* 0x00200000c564783b */ /* 0x000e6c0000004200 */
[----:B------:R2:W3:Y:S02]  /*ef60*/  MUFU.EX2 R156, R2 ;  /* 0x00000002009c7308 */ /* 0x0004e40000000800 */
[--C-:B--2---:R-:W-:Y:S01]  /*ef70*/  FFMA.FTZ R2, R75, c[0x0][0x2d0], -R77.reuse ;  /* 0x0000b4004b027a23 */ /* 0x104fe2000001084d */
[----:B---3--:R-:W-:Y:S01]  /*ef80*/  F2FP.PACK_AB R146, R156, R157 ;  /* 0x0000009d9c92723e */ /* 0x008fe200000000ff */
[----:B------:R-:W-:Y:S06]  /*ef90*/  FFMA.FTZ R77, R76, c[0x0][0x2d0], -R77 ;  /* 0x0000b4004c4d7a23 */ /* 0x000fec000001084d */
[----:B------:R2:W-:Y:S10]  /*efa0*/  MUFU.EX2 R78, R2 ;  /* 0x00000002004e7308 */ /* 0x0005f40000000800 */
[----:B------:R-:W3:Y:S01]  /*efb0*/  MUFU.EX2 R75, R77 ;  /* 0x0000004d004b7308 */ /* 0x000ee20000000800 */
[-C--:B-1----:R-:W-:Y:S07]  /*efc0*/  HMMA.16816.F32 R88, R148, R100.reuse, R4 ;  /* 0x000000649458723c */ /* 0x082fee0000001804 */
[----:B------:R-:W-:Y:S02]  /*efd0*/  FADD.FTZ R4, R228, R68 ;  /* 0x00000044e4047221 */ /* 0x000fe40000010000 */
[----:B--2---:R-:W-:Y:S04]  /*efe0*/  FFMA.FTZ R2, R69, R106, R231 ;  /* 0x0000006a45027223 */ /* 0x004fe800000100e7 */
[----:B------:R-:W-:Y:S04]  /*eff0*/  FADD.FTZ R2, R233, R2 ;  /* 0x00000002e9027221 */ /* 0x000fe80000010000 */
[----:B------:R-:W-:Y:S01]  /*f000*/  FADD.FTZ R2, R234, R2 ;  /* 0x00000002ea027221 */ /* 0x000fe20000010000 */
[----:B---3--:R-:W-:Y:S03]  /*f010*/  F2FP.PACK_AB R147, R75, R78 ;  /* 0x0000004e4b93723e */ /* 0x008fe600000000ff */
[----:B------:R-:W-:Y:S04]  /*f020*/  FADD.FTZ R2, R235, R2 ;  /* 0x00000002eb027221 */ /* 0x000fe80000010000 */
[C---:B------:R-:W-:Y:S07]  /*f030*/  HMMA.16816.F32 R92, R144.reuse, R100, R8 ;  /* 0x00000064905c723c */ /* 0x040fee0000001808 */
[----:B------:R-:W-:Y:S01]  /*f040*/  FADD.FTZ R8, R229, R4 ;  /* 0x00000004e5087221 */ /* 0x000fe20000010000 */
[-C--:B------:R-:W-:Y:S01]  /*f050*/  HMMA.16816.F32 R96, R144, R102.reuse, R12 ;  /* 0x000000669060723c */ /* 0x080fe2000000180c */
[----:B------:R-:W1:Y:S03]  /*f060*/  LDSM.16.MT88.4 R4, [R200+0x2000] ;  /* 0x00200000c804783b */ /* 0x000e660000004200 */
        /* <DEDUP_REMOVED lines=80> */
[----:B------:R1:W-:Y:S01]  /*f570*/  STL [R1+0x18], R3 ;  /* 0x0000180301007387 */ /* 0x0003e20000100800 */
[----:B------:R-:W-:Y:S03]  /*f580*/  FADD.FTZ R0, R75, R0 ;  /* 0x000000004b007221 */ /* 0x000fe60000010000 */
[----:B------:R2:W-:Y:S04]  /*f590*/  STL [R1+0x1c], R2 ;  /* 0x00001c0201007387 */ /* 0x0005e80000100800 */
[----:B------:R3:W-:Y:S01]  /*f5a0*/  STL [R1+0x20], R0 ;  /* 0x0000200001007387 */ /* 0x0007e20000100800 */
[----:B-1----:R-:W-:Y:S02]  /*f5b0*/  MOV R3, R72 ;  /* 0x0000004800037202 */ /* 0x002fe40000000f00 */
[----:B--2---:R-:W-:Y:S01]  /*f5c0*/  MOV R2, R73 ;  /* 0x0000004900027202 */ /* 0x004fe20000000f00 */
[----:B------:R-:W-:-:S05]  /*f5d0*/  @P0 BRA `(.L_x_1230) ;  /* 0xffffc55000000947 */ /* 0x000fca000383ffff */
.L_x_1229:
[----:B------:R-:W-:Y:S02]  /*f5e0*/  MOV R9, 0x1f ;  /* 0x0000001f00097802 */ /* 0x000fe40000000f00 */
[----:B------:R-:W-:Y:S01]  /*f5f0*/  MOV R8, 0xffffffff ;  /* 0xffffffff00087802 */ /* 0x000fe20000000f00 */
[----:B------:R-:W-:Y:S05]  /*f600*/  BRA.DIV ~URZ, `(.L_x_1231) ;  /* 0x000051327f007947 */ /* 0x000fea000b800000 */
[----:B------:R-:W2:Y:S04]  /*f610*/  LDL R2, [R1+0x14] ;  /* 0x0000140001027983 */ /* 0x000ea80000100800 */
[----:B--23--:R1:W2:Y:S02]  /*f620*/  SHFL.BFLY PT, R0, R2, 0x2, 0x1f ;  /* 0x0c401f0002007f89 */ /* 0x00c2a400000e0000 */
.L_x_1317:
        /* <DEDUP_REMOVED lines=19> */
.L_x_1318:
[----:B------:R-:W-:Y:S01]  /*f760*/  FSETP.NE.FTZ.AND P3, PT, R4, RZ, PT ;  /* 0x000000ff0400720b */ /* 0x000fe20003f75000 */
[----:B------:R-:W-:Y:S01]  /*f770*/  CS2R R2, SRZ ;  /* 0x0000000000027805 */ /* 0x000fe2000001ff00 */
[----:B------:R-:W-:Y:S02]  /*f780*/  MOV R0, RZ ;  /* 0x000000ff00007202 */ /* 0x000fe40000000f00 */
[----:B------:R-:W-:Y:S02]  /*f790*/  FSETP.NE.FTZ.AND P2, PT, R5, RZ, PT ;  /* 0x000000ff0500720b */ /* 0x000fe40003f55000 */
[----:B------:R-:W-:Y:S02]  /*f7a0*/  FSETP.NE.FTZ.AND P1, PT, R6, RZ, PT ;  /* 0x000000ff0600720b */ /* 0x000fe40003f35000 */
[----:B------:R-:W-:Y:S02]  /*f7b0*/  MOV R26, 0xff800000 ;  /* 0xff800000001a7802 */ /* 0x000fe40000000f00 */
[----:B------:R-:W-:-:S02]  /*f7c0*/  MOV R24, 0xff800000 ;  /* 0xff80000000187802 */ /* 0x000fc40000000f00 */
[----:B------:R-:W-:Y:S01]  /*f7d0*/  MOV R25, 0xff800000 ;  /* 0xff80000000197802 */ /* 0x000fe20000000f00 */
[----:B------:R-:W1:Y:S01]  /*f7e0*/  @P3 MUFU.RCP R0, R4 ;  /* 0x0000000400003308 */ /* 0x000e620000001000 */
[----:B------:R-:W-:-:S05]  /*f7f0*/  MOV R19, 0xff800000 ;  /* 0xff80000000137802 */ /* 0x000fca0000000f00 */
[----:B------:R-:W-:Y:S02]  /*f800*/  @P1 MOV R10, 0x3f317218 ;  /* 0x3f317218000a1802 */ /* 0x000fe40000000f00 */
[----:B------:R2:W-:Y:S01]  /*f810*/  @P3 MUFU.LG2 R9, R4 ;  /* 0x0000000400093308 */ /* 0x0005e20000000c00 */
[----:B-1----:R-:W-:-:S07]  /*f820*/  FMUL.FTZ R74, R0, R100 ;  /* 0x00000064004a7220 */ /* 0x002fce0000410000 */
[----:B------:R-:W-:Y:S01]  /*f830*/  @P2 MUFU.RCP R3, R5 ;  /* 0x0000000500032308 */ /* 0x000fe20000001000 */
[C---:B------:R-:W-:Y:S02]  /*f840*/  FMUL.FTZ R75, R0.reuse, R101 ;  /* 0x00000065004b7220 */ /* 0x040fe40000410000 */
[C---:B------:R-:W-:Y:S02]  /*f850*/  FMUL.FTZ R68, R0.reuse, R88 ;  /* 0x0000005800447220 */ /* 0x040fe40000410000 */
[----:B------:R-:W-:Y:S02]  /*f860*/  FMUL.FTZ R69, R0, R89 ;  /* 0x0000005900457220 */ /* 0x000fe40000410000 */
[----:B--2-4-:R-:W-:Y:S01]  /*f870*/  FADD.FTZ R4, R8, R7 ;  /* 0x0000000708047221 */ /* 0x014fe20000010000 */
[----:B------:R-:W-:Y:S01]  /*f880*/  @P1 MUFU.RCP R2, R6 ;  /* 0x0000000600021308 */ /* 0x000fe20000001000 */
[C---:B------:R-:W-:Y:S02]  /*f890*/  FMUL.FTZ R76, R0.reuse, R104 ;  /* 0x00000068004c7220 */ /* 0x040fe40000410000 */
[----:B------:R-:W-:Y:S01]  /*f8a0*/  FMUL.FTZ R77, R0, R105 ;  /* 0x00000069004d7220 */ /* 0x000fe20000410000 */
[----:B------:R-:W-:Y:S01]  /*f8b0*/  FSETP.NE.FTZ.AND P0, PT, R4, RZ, PT ;  /* 0x000000ff0400720b */ /* 0x000fe20003f15000 */
[----:B------:R-:W-:-:S02]  /*f8c0*/  FMUL.FTZ R78, R0, R116 ;  /* 0x00000074004e7220 */ /* 0x000fc40000410000 */
[C---:B------:R-:W-:Y:S01]  /*f8d0*/  FMUL.FTZ R79, R0.reuse, R117 ;  /* 0x00000075004f7220 */ /* 0x040fe20000410000 */
[----:B------:R1:W2:Y:S01]  /*f8e0*/  @P2 MUFU.LG2 R7, R5 ;  /* 0x0000000500072308 */ /* 0x0002a20000000c00 */
        /* <DEDUP_REMOVED lines=8> */
[----:B-1----:R-:W-:Y:S01]  /*f970*/  @P2 MOV R5, 0x3f317218 ;  /* 0x3f31721800052802 */ /* 0x002fe20000000f00 */
[----:B------:R-:W1:Y:S01]  /*f980*/  @P1 MUFU.LG2 R0, R6 ;  /* 0x0000000600001308 */ /* 0x000e620000000c00 */
[----:B--2---:R-:W-:Y:S02]  /*f990*/  @P2 FMUL.FTZ R8, R7, 0.69314718246459960938 ;  /* 0x3f31721807082820 */ /* 0x004fe40000410000 */
[C---:B------:R-:W-:Y:S02]  /*f9a0*/  FMUL.FTZ R84, R3.reuse, R90 ;  /* 0x0000005a03547220 */ /* 0x040fe40000410000 */
[----:B------:R-:W-:-:S02]  /*f9b0*/  FMUL.FTZ R85, R3, R91 ;  /* 0x0000005b03557220 */ /* 0x000fc40000410000 */
[C---:B------:R-:W-:Y:S02]  /*f9c0*/  FMUL.FTZ R86, R3.reuse, R102 ;  /* 0x0000006603567220 */ /* 0x040fe40000410000 */
[C---:B------:R-:W-:Y:S02]  /*f9d0*/  FMUL.FTZ R87, R3.reuse, R103 ;  /* 0x0000006703577220 */ /* 0x040fe40000410000 */
[C---:B------:R-:W-:Y:S02]  /*f9e0*/  FMUL.FTZ R88, R3.reuse, R106 ;  /* 0x0000006a03587220 */ /* 0x040fe40000410000 */
[C---:B------:R-:W-:Y:S02]  /*f9f0*/  FMUL.FTZ R89, R3.reuse, R107 ;  /* 0x0000006b03597220 */ /* 0x040fe40000410000 */
[C---:B------:R-:W-:Y:S02]  /*fa00*/  FMUL.FTZ R90, R3.reuse, R118 ;  /* 0x00000076035a7220 */ /* 0x040fe40000410000 */
[----:B-1----:R-:W-:Y:S01]  /*fa10*/  @P1 FMUL.FTZ R7, R0, 0.69314718246459960938 ;  /* 0x3f31721800071820 */ /* 0x002fe20000410000 */
[----:B------:R-:W-:Y:S01]  /*fa20*/  MOV R0, RZ ;  /* 0x000000ff00007202 */ /* 0x000fe20000000f00 */
        /* <DEDUP_REMOVED lines=27> */
[----:B------:R2:W3:Y:S01]  /*fbe0*/  @P0 MUFU.LG2 R2, R4 ;  /* 0x0000000400020308 */ /* 0x0004e20000000c00 */
[----:B------:R-:W-:Y:S02]  /*fbf0*/  @P3 FMUL.FTZ R6, R3, c[0x0][0x2d0] ;  /* 0x0000b40003063a20 */ /* 0x000fe40000410000 */
[----:B------:R-:W-:Y:S02]  /*fc00*/  @P1 FMUL.FTZ R3, R10, c[0x0][0x2d0] ;  /* 0x0000b4000a031a20 */ /* 0x000fe40000410000 */
[----:B------:R-:W-:Y:S02]  /*fc10*/  @P3 FMUL.FTZ R9, R9, 0.69314718246459960938 ;  /* 0x3f31721809093820 */ /* 0x000fe40000410000 */
[----:B------:R-:W-:Y:S01]  /*fc20*/  @P1 FFMA.FTZ R26, R3, R71, R7 ;  /* 0x00000047031a1223 */ /* 0x000fe20000010007 */
[----:B------:R-:W-:Y:S01]  /*fc30*/  @P0 MOV R3, 0x3f317218 ;  /* 0x3f31721800030802 */ /* 0x000fe20000000f00 */
[----:B------:R-:W-:Y:S02]  /*fc40*/  @P2 FMUL.FTZ R5, R5, c[0x0][0x2d0] ;  /* 0x0000b40005052a20 */ /* 0x000fe40000410000 */
[----:B-1----:R-:W-:-:S02]  /*fc50*/  FMUL.FTZ R34, R0, R94 ;  /* 0x0000005e00227220 */ /* 0x002fc40000410000 */
[----:B------:R-:W-:Y:S02]  /*fc60*/  @P0 FMUL.FTZ R3, R3, c[0x0][0x2d0] ;  /* 0x0000b40003030a20 */ /* 0x000fe40000410000 */
[----:B------:R-:W-:Y:S01]  /*fc70*/  FMUL.FTZ R35, R0, R95 ;  /* 0x0000005f00237220 */ /* 0x000fe20000410000 */
[----:B--2---:R-:W-:Y:S01]  /*fc80*/  MOV R4, 0x1 ;  /* 0x0000000100047802 */ /* 0x004fe20000000f00 */
[----:B---3--:R-:W-:Y:S02]  /*fc90*/  @P0 FMUL.FTZ R2, R2, 0.69314718246459960938 ;  /* 0x3f31721802020820 */ /* 0x008fe40000410000 */
        /* <DEDUP_REMOVED lines=17> */
[----:B------:R-:W-:Y:S02]  /*fdb0*/  @P0 FFMA.FTZ R19, R3, R70, R2 ;  /* 0x0000004603130223 */ /* 0x000fe40000010002 */
.L_x_1198:
        /* <DEDUP_REMOVED lines=19> */
.L_x_1234:
[----:B--2---:R-:W-:Y:S05]  /*fef0*/  BSYNC B0 ;  /* 0x0000000000007941 */ /* 0x004fea0003800000 */
.L_x_1233:
        /* <DEDUP_REMOVED lines=105> */
.L_x_1237:
        /* <DEDUP_REMOVED lines=67> */
[----:B----4-:R-:W-:-:S05]  /*109c0*/  IMAD.IADD R5, R16, 0x1, R71 ;  /* 0x0000000110057824 */ /* 0x010fca00078e0247 */
        /* <DEDUP_REMOVED lines=61> */
.L_x_1319:
[----:B------:R-:W-:Y:S05]  /*10da0*/  BRA.DIV ~URZ, `(.L_x_1240) ;  /* 0x00003cc27f007947 */ /* 0x000fea000b800000 */
[----:B------:R3:W4:Y:S02]  /*10db0*/  SHFL.IDX PT, R2, R7, RZ, 0x181f ;  /* 0x00181fff07027589 */ /* 0x00072400000e0000 */
.L_x_1320:
        /* <DEDUP_REMOVED lines=9> */
.L_x_1321:
        /* <DEDUP_REMOVED lines=8> */
.L_x_1322:
[----:B------:R-:W-:Y:S05]  /*10ed0*/  BRA.DIV ~URZ, `(.L_x_1243) ;  /* 0x00003d427f007947 */ /* 0x000fea000b800000 */
[----:B-1----:R1:W2:Y:S02]  /*10ee0*/  SHFL.IDX PT, R2, R7, 0x2, 0x181f ;  /* 0x00581f0007027f89 */ /* 0x0022a400000e0000 */
.L_x_1323:
        /* <DEDUP_REMOVED lines=9> */
.L_x_1324:
        /* <DEDUP_REMOVED lines=8> */
.L_x_1325:
[----:B------:R-:W-:Y:S05]  /*11000*/  BRA.DIV ~URZ, `(.L_x_1246) ;  /* 0x00003dc27f007947 */ /* 0x000fea000b800000 */
[----:B--2---:R2:W1:Y:S02]  /*11010*/  SHFL.IDX PT, R2, R7, 0x4, 0x181f ;  /* 0x00981f0007027f89 */ /* 0x00446400000e0000 */
.L_x_1326:
        /* <DEDUP_REMOVED lines=9> */
.L_x_1327:
        /* <DEDUP_REMOVED lines=8> */
.L_x_1328:
[----:B------:R-:W-:Y:S05]  /*11130*/  BRA.DIV ~URZ, `(.L_x_1249) ;  /* 0x00003e427f007947 */ /* 0x000fea000b800000 */
[----:B--2---:R2:W3:Y:S02]  /*11140*/  SHFL.IDX PT, R2, R7, 0x6, 0x181f ;  /* 0x00d81f0007027f89 */ /* 0x0044e400000e0000 */
.L_x_1329:
        /* <DEDUP_REMOVED lines=9> */
.L_x_1330:
        /* <DEDUP_REMOVED lines=8> */
.L_x_1238:
        /* <DEDUP_REMOVED lines=34> */
.L_x_1331:
[----:B------:R-:W-:Y:S05]  /*11480*/  BRA.DIV ~URZ, `(.L_x_1253) ;  /* 0x00003ca27f007947 */ /* 0x000fea000b800000 */
[----:B------:R3:W4:Y:S02]  /*11490*/  SHFL.IDX PT, R2, R21, RZ, 0x1c1f ;  /* 0x001c1fff15027589 */ /* 0x00072400000e0000 */
.L_x_1332:
        /* <DEDUP_REMOVED lines=20> */
[----:B------:R-:W-:-:S09]  /*115e0*/  ISETP.GE.AND P6, PT, R11, c[0x0][0x3c8], PT ;  /* 0x0000f2000b007a0c */ /* 0x000fd20003fc6270 */
        /* <DEDUP_REMOVED lines=18> */
[----:B------:R-:W-:-:S03]  /*11710*/  ISETP.GE.AND P2, PT, R4, c[0x0][0x3c8], PT ;  /* 0x0000f20004007a0c */ /* 0x000fc60003f46270 */
[----:B------:R2:W-:Y:S01]  /*11720*/  @!P1 ST.E.64 [R14.64], R66 ;  /* 0x000000420e009985 */ /* 0x0005e2000c101b08 */
[----:B----4-:R-:W-:-:S04]  /*11730*/  @!P6 LEA R16, P1, R7, R2, 0x2 ;  /* 0x000000020710e211 */ /* 0x010fc800078210ff */
        /* <DEDUP_REMOVED lines=8> */
.L_x_1255:
[----:B------:R-:W-:Y:S05]  /*117c0*/  BSYNC B0 ;  /* 0x0000000000007941 */ /* 0x000fea0003800000 */
.L_x_1254:
[----:B------:R-:W-:Y:S05]  /*117d0*/  BRA.DIV ~URZ, `(.L_x_1256) ;  /* 0x000039c27f007947 */ /* 0x000fea000b800000 */
[----:B--2---:R2:W1:Y:S04]  /*117e0*/  SHFL.IDX PT, R12, R13, 0x1, 0x1c1f ;  /* 0x003c1f000d0c7f89 */ /* 0x00446800000e0000 */
[----:B----4-:R2:W4:Y:S02]  /*117f0*/  SHFL.IDX PT, R2, R21, 0x1, 0x1c1f ;  /* 0x003c1f0015027f89 */ /* 0x01052400000e0000 */
.L_x_1333:
[----:B------:R-:W-:Y:S01]  /*11800*/  BSSY B0, `(.L_x_1257) ;  /* 0x0000023000007945 */ /* 0x000fe20003800000 */
[----:B------:R-:W-:Y:S05]  /*11810*/  @P0 BRA `(.L_x_1258) ;  /* 0x0000021000000947 */ /* 0x000fea0003800000 */
[----:B------:R-:W5:Y:S01]  /*11820*/  LDL R3, [R1+0x4c] ;  /* 0x00004c0001037983 */ /* 0x000f620000100800 */
[----:B------:R-:W-:Y:S02]  /*11830*/  ISETP.GE.AND P6, PT, R0, c[0x0][0x3c8], PT ;  /* 0x0000f20000007a0c */ /* 0x000fe40003fc6270 */
[----:B------:R-:W-:Y:S02]  /*11840*/  ISETP.GE.AND P1, PT, R11, c[0x0][0x3c8], PT ;  /* 0x0000f2000b007a0c */ /* 0x000fe40003f26270 */
[----:B------:R-:W-:-:S02]  /*11850*/  ISETP.GE.AND P0, PT, R10, c[0x0][0x3c8], PT ;  /* 0x0000f2000a007a0c */ /* 0x000fc40003f06270 */
[----:B-----5:R-:W-:-:S13]  /*11860*/  ISETP.GE.AND P2, PT, R3, c[0x0][0x3c8], PT ;  /* 0x0000f20003007a0c */ /* 0x020fda0003f46270 */
[----:B----4-:R-:W-:-:S04]  /*11870*/  @!P2 LEA R14, P3, R3, R2, 0x2 ;  /* 0x00000002030ea211 */ /* 0x010fc800078610ff */
[----:B-1----:R-:W-:Y:S02]  /*11880*/  @!P2 LEA.HI.X R15, R3, R12, R20, 0x2, P3 ;  /* 0x0000000c030fa211 */ /* 0x002fe400018f1414 */
[----:B------:R-:W-:-:S03]  /*11890*/  @!P6 LEA R18, P3, R0, R2, 0x2 ;  /* 0x000000020012e211 */ /* 0x000fc600078610ff */
[----:B------:R1:W-:Y:S01]  /*118a0*/  @!P2 ST.E.64 [R14.64], R84 ;  /* 0x000000540e00a985 */ /* 0x0003e2000c101b08 */
[----:B------:R-:W-:Y:S02]  /*118b0*/  @!P6 LEA.HI.X R19, R0, R12, R22, 0x2, P3 ;  /* 0x0000000c0013e211 */ /* 0x000fe400018f1416 */
[----:B------:R-:W-:Y:S02]  /*118c0*/  ISETP.GE.AND P3, PT, R8, c[0x0][0x3c8], PT ;  /* 0x0000f20008007a0c */ /* 0x000fe40003f66270 */
[C---:B------:R-:W-:Y:S01]  /*118d0*/  @!P1 LEA R16, P2, R11.reuse, R2, 0x2 ;  /* 0x000000020b109211 */ /* 0x040fe200078410ff */
[----:B------:R4:W-:Y:S03]  /*118e0*/  @!P6 ST.E.64 [R18.64], R86 ;  /* 0x000000561200e985 */ /* 0x0009e6000c101b08 */
[----:B------:R-:W-:Y:S02]  /*118f0*/  @!P1 LEA.HI.X R17, R11, R12, R24, 0x2, P2 ;  /* 0x0000000c0b119211 */ /* 0x000fe400010f1418 */
[----:B------:R-:W-:-:S03]  /*11900*/  ISETP.GE.AND P2, PT, R7, c[0x0][0x3c8], PT ;  /* 0x0000f20007007a0c */ /* 0x000fc60003f46270 */
[----:B------:R5:W-:Y:S01]  /*11910*/  @!P1 ST.E.64 [R16.64], R88 ;  /* 0x0000005810009985 */ /* 0x000be2000c101b08 */
[----:B------:R-:W-:Y:S02]  /*11920*/  ISETP.GE.AND P1, PT, R6, c[0x0][0x3c8], PT ;  /* 0x0000f20006007a0c */ /* 0x000fe40003f26270 */
[----:B-1----:R-:W-:-:S04]  /*11930*/  @!P0 LEA R14, P6, R10, R2, 0x2 ;  /* 0x000000020a0e8211 */ /* 0x002fc800078c10ff */
        /* <DEDUP_REMOVED lines=15> */
.L_x_1258:
[----:B------:R-:W-:Y:S05]  /*11a30*/  BSYNC B0 ;  /* 0x0000000000007941 */ /* 0x000fea0003800000 */
.L_x_1257:
[----:B------:R-:W-:Y:S05]  /*11a40*/  BRA.DIV ~URZ, `(.L_x_1259) ;  /* 0x000038227f007947 */ /* 0x000fea000b800000 */
[----:B-1----:R1:W2:Y:S02]  /*11a50*/  SHFL.IDX PT, R12, R13, 0x2, 0x1c1f ;  /* 0x005c1f000d0c7f89 */ /* 0x0022a400000e0000 */
.L_x_1334:
[----:B------:R-:W-:Y:S05]  /*11a60*/  BRA.DIV ~URZ, `(.L_x_1260) ;  /* 0x000038727f007947 */ /* 0x000fea000b800000 */
[----:B----4-:R4:W1:Y:S02]  /*11a70*/  SHFL.IDX PT, R2, R21, 0x2, 0x1c1f ;  /* 0x005c1f0015027f89 */ /* 0x01086400000e0000 */
.L_x_1335:
[----:B------:R-:W-:Y:S01]  /*11a80*/  BSSY B0, `(.L_x_1261) ;  /* 0x0000023000007945 */ /* 0x000fe20003800000 */
[----:B------:R-:W-:Y:S05]  /*11a90*/  @P4 BRA `(.L_x_1262) ;  /* 0x0000021000004947 */ /* 0x000fea0003800000 */
[----:B------:R-:W5:Y:S01]  /*11aa0*/  LDL R3, [R1+0x4c] ;  /* 0x00004c0001037983 */ /* 0x000f620000100800 */
[----:B------:R-:W-:Y:S02]  /*11ab0*/  ISETP.GE.AND P1, PT, R0, c[0x0][0x3c8], PT ;  /* 0x0000f20000007a0c */ /* 0x000fe40003f26270 */
[----:B------:R-:W-:Y:S02]  /*11ac0*/  ISETP.GE.AND P0, PT, R11, c[0x0][0x3c8], PT ;  /* 0x0000f2000b007a0c */ /* 0x000fe40003f06270 */
[----:B------:R-:W-:-:S09]  /*11ad0*/  ISETP.GE.AND P4, PT, R10, c[0x0][0x3c8], PT ;  /* 0x0000f2000a007a0c */ /* 0x000fd20003f86270 */
[----:B-1----:R-:W-:-:S04]  /*11ae0*/  @!P1 LEA R14, P6, R0, R2, 0x2 ;  /* 0x00000002000e9211 */ /* 0x002fc800078c10ff */
[----:B--2---:R-:W-:Y:S02]  /*11af0*/  @!P1 LEA.HI.X R15, R0, R12, R22, 0x2, P6 ;  /* 0x0000000c000f9211 */ /* 0x004fe400030f1416 */
[----:B-----5:R-:W-:-:S13]  /*11b00*/  ISETP.GE.AND P3, PT, R3, c[0x0][0x3c8], PT ;  /* 0x0000f20003007a0c */ /* 0x020fda0003f66270 */
[----:B------:R-:W-:-:S04]  /*11b10*/  @!P3 LEA R16, P2, R3, R2, 0x2 ;  /* 0x000000020310b211 */ /* 0x000fc800078410ff */
[----:B------:R-:W-:Y:S02]  /*11b20*/  @!P3 LEA.HI.X R17, R3, R12, R20, 0x2, P2 ;  /* 0x0000000c0311b211 */ /* 0x000fe400010f1414 */
[----:B------:R-:W-:-:S03]  /*11b30*/  @!P0 LEA R18, P2, R11, R2, 0x2 ;  /* 0x000000020b128211 */ /* 0x000fc600078410ff */
[----:B------:R-:W-:Y:S01]  /*11b40*/  @!P3 ST.E.64 [R16.64], R48 ;  /* 0x000000301000b985 */ /* 0x000fe2000c101b08 */
[----:B------:R-:W-:Y:S02]  /*11b50*/  ISETP.GE.AND P3, PT, R8, c[0x0][0x3c8], PT ;  /* 0x0000f20008007a0c */ /* 0x000fe40003f66270 */
[----:B------:R-:W-:Y:S01]  /*11b60*/  @!P0 LEA.HI.X R19, R11, R12, R24, 0x2, P2 ;  /* 0x0000000c0b138211 */ /* 0x000fe200010f1418 */
[----:B------:R1:W-:Y:S01]  /*11b70*/  @!P1 ST.E.64 [R14.64], R38 ;  /* 0x000000260e009985 */ /* 0x0003e2000c101b08 */
[----:B------:R-:W-:Y:S02]  /*11b80*/  ISETP.GE.AND P2, PT, R7, c[0x0][0x3c8], PT ;  /* 0x0000f20007007a0c */ /* 0x000fe40003f46270 */
[----:B------:R-:W-:Y:S01]  /*11b90*/  ISETP.GE.AND P1, PT, R6, c[0x0][0x3c8], PT ;  /* 0x0000f20006007a0c */ /* 0x000fe20003f26270 */
[----:B------:R2:W-:Y:S01]  /*11ba0*/  @!P0 ST.E.64 [R18.64], R40 ;  /* 0x0000002812008985 */ /* 0x0005e2000c101b08 */
[----:B------:R-:W-:Y:S02]  /*11bb0*/  ISETP.GE.AND P0, PT, R4, c[0x0][0x3c8], PT ;  /* 0x0000f20004007a0c */ /* 0x000fe40003f06270 */
[----:B-1----:R-:W-:-:S04]  /*11bc0*/  @!P4 LEA R14, P6, R10, R2, 0x2 ;  /* 0x000000020a0ec211 */ /* 0x002fc800078c10ff */
[----:B------:R-:W-:Y:S02]  /*11bd0*/  @!P4 LEA.HI.X R15, R10, R12, R23, 0x2, P6 ;  /* 0x0000000c0a0fc211 */ /* 0x000fe400030f1417 */
[----:B--2---:R-:W-:-:S03]  /*11be0*/  @!P3 LEA R18, P6, R8, R2, 0x2 ;  /* 0x000000020812b211 */ /* 0x004fc600078c10ff */
[----:B------:R1:W-:Y:S01]  /*11bf0*/  @!P4 ST.E.64 [R14.64], R42 ;  /* 0x0000002a0e00c985 */ /* 0x0003e2000c101b08 */
[C---:B------:R-:W-:Y:S02]  /*11c00*/  @!P2 LEA R16, P4, R7.reuse, R2, 0x2 ;  /* 0x000000020710a211 */ /* 0x040fe400078810ff */
[-C--:B------:R-:W-:Y:S02]  /*11c10*/  @!P3 LEA.HI.X R19, R8, R12.reuse, R25, 0x2, P6 ;  /* 0x0000000c0813b211 */ /* 0x080fe400030f1419 */
[----:B------:R-:W-:-:S03]  /*11c20*/  @!P2 LEA.HI.X R17, R7, R12, R26, 0x2, P4 ;  /* 0x0000000c0711a211 */ /* 0x000fc600020f141a */
        /* <DEDUP_REMOVED lines=8> */
.L_x_1262:
[----:B------:R-:W-:Y:S05]  /*11cb0*/  BSYNC B0 ;  /* 0x0000000000007941 */ /* 0x000fea0003800000 */
.L_x_1261:
[----:B------:R-:W-:Y:S05]  /*11cc0*/  BRA.DIV ~URZ, `(.L_x_1263) ;  /* 0x000036827f007947 */ /* 0x000fea000b800000 */
[----:B--2---:R2:W3:Y:S04]  /*11cd0*/  SHFL.IDX PT, R12, R13, 0x3, 0x1c1f ;  /* 0x007c1f000d0c7f89 */ /* 0x0044e800000e0000 */
[----:B-1----:R2:W1:Y:S02]  /*11ce0*/  SHFL.IDX PT, R2, R21, 0x3, 0x1c1f ;  /* 0x007c1f0015027f89 */ /* 0x00246400000e0000 */
.L_x_1336:
[----:B------:R-:W-:Y:S05]  /*11cf0*/  @P5 BRA `(.L_x_1251) ;  /* 0x00000ea000005947 */ /* 0x000fea0003800000 */
[----:B------:R-:W5:Y:S01]  /*11d00*/  LDL R3, [R1+0x4c] ;  /* 0x00004c0001037983 */ /* 0x000f620000100800 */
[----:B------:R-:W-:Y:S02]  /*11d10*/  ISETP.GE.AND P5, PT, R0, c[0x0][0x3c8], PT ;  /* 0x0000f20000007a0c */ /* 0x000fe40003fa6270 */
[----:B------:R-:W-:-:S02]  /*11d20*/  ISETP.GE.AND P4, PT, R11, c[0x0][0x3c8], PT ;  /* 0x0000f2000b007a0c */ /* 0x000fc40003f86270 */
[----:B------:R-:W-:Y:S02]  /*11d30*/  ISETP.GE.AND P3, PT, R10, c[0x0][0x3c8], PT ;  /* 0x0000f2000a007a0c */ /* 0x000fe40003f66270 */
[----:B------:R-:W-:Y:S02]  /*11d40*/  ISETP.GE.AND P2, PT, R8, c[0x0][0x3c8], PT ;  /* 0x0000f20008007a0c */ /* 0x000fe40003f46270 */
[----:B-----5:R-:W-:-:S13]  /*11d50*/  ISETP.GE.AND P0, PT, R3, c[0x0][0x3c8], PT ;  /* 0x0000f20003007a0c */ /* 0x020fda0003f06270 */
[----:B-1----:R-:W-:-:S04]  /*11d60*/  @!P0 LEA R14, P1, R3, R2, 0x2 ;  /* 0x00000002030e8211 */ /* 0x002fc800078210ff */
[----:B---3--:R-:W-:Y:S02]  /*11d70*/  @!P0 LEA.HI.X R15, R3, R12, R20, 0x2, P1 ;  /* 0x0000000c030f8211 */ /* 0x008fe400008f1414 */
[CC--:B------:R-:W-:Y:S02]  /*11d80*/  @!P5 LEA R20, P6, R0.reuse, R2.reuse, 0x2 ;  /* 0x000000020014d211 */ /* 0x0c0fe400078c10ff */
[----:B------:R-:W-:Y:S01]  /*11d90*/  ISETP.GE.AND P1, PT, R7, c[0x0][0x3c8], PT ;  /* 0x0000f20007007a0c */ /* 0x000fe20003f26270 */
[----:B------:R1:W-:Y:S01]  /*11da0*/  @!P0 ST.E.64 [R14.64], R34 ;  /* 0x000000220e008985 */ /* 0x0003e2000c101b08 */
[----:B------:R-:W-:Y:S02]  /*11db0*/  @!P4 LEA R18, P0, R11, R2, 0x2 ;  /* 0x000000020b12c211 */ /* 0x000fe400078010ff */
[----:B--2-4-:R-:W-:Y:S02]  /*11dc0*/  @!P5 LEA.HI.X R21, R0, R12, R22, 0x2, P6 ;  /* 0x0000000c0015d211 */ /* 0x014fe400030f1416 */
[----:B------:R-:W-:-:S02]  /*11dd0*/  @!P3 LEA R16, P6, R10, R2, 0x2 ;  /* 0x000000020a10b211 */ /* 0x000fc400078c10ff */
[-C--:B------:R-:W-:Y:S01]  /*11de0*/  @!P4 LEA.HI.X R19, R11, R12.reuse, R24, 0x2, P0 ;  /* 0x0000000c0b13c211 */ /* 0x080fe200000f1418 */
[----:B------:R2:W-:Y:S01]  /*11df0*/  @!P5 ST.E.64 [R20.64], R60 ;  /* 0x0000003c1400d985 */ /* 0x0005e2000c101b08 */
[----:B------:R-:W-:Y:S02]  /*11e00*/  ISETP.GE.AND P0, PT, R6, c[0x0][0x3c8], PT ;  /* 0x0000f20006007a0c */ /* 0x000fe40003f06270 */
[----:B------:R-:W-:Y:S01]  /*11e10*/  @!P3 LEA.HI.X R17, R10, R12, R23, 0x2, P6 ;  /* 0x0000000c0a11b211 */ /* 0x000fe200030f1417 */
        /* <DEDUP_REMOVED lines=17> */
.L_x_1236:
        /* <DEDUP_REMOVED lines=21> */
.L_x_1264:
        /* <DEDUP_REMOVED lines=57> */
.L_x_1266:
[----:B------:R-:W-:Y:S05]  /*12410*/  BSYNC B0 ;  /* 0x0000000000007941 */ /* 0x000fea0003800000 */
.L_x_1265:
        /* <DEDUP_REMOVED lines=46> */
.L_x_1337:
[----:B------:R-:W-:Y:S05]  /*12700*/  BRA.DIV ~URZ, `(.L_x_1268) ;  /* 0x00002d827f007947 */ /* 0x000fea000b800000 */
[----:B------:R3:W4:Y:S02]  /*12710*/  SHFL.IDX PT, R2, R7, RZ, 0x181f ;  /* 0x00181fff07027589 */ /* 0x00072400000e0000 */
.L_x_1338:
        /* <DEDUP_REMOVED lines=9> */
.L_x_1339:
        /* <DEDUP_REMOVED lines=8> */
.L_x_1340:
[----:B------:R-:W-:Y:S05]  /*12830*/  BRA.DIV ~URZ, `(.L_x_1271) ;  /* 0x00002e027f007947 */ /* 0x000fea000b800000 */
[----:B-1----:R1:W2:Y:S02]  /*12840*/  SHFL.IDX PT, R2, R7, 0x2, 0x181f ;  /* 0x00581f0007027f89 */ /* 0x0022a400000e0000 */
.L_x_1341:
        /* <DEDUP_REMOVED lines=9> */
.L_x_1342:
        /* <DEDUP_REMOVED lines=8> */
.L_x_1343:
[----:B------:R-:W-:Y:S05]  /*12960*/  BRA.DIV ~URZ, `(.L_x_1274) ;  /* 0x00002e827f007947 */ /* 0x000fea000b800000 */
[----:B--2---:R2:W1:Y:S02]  /*12970*/  SHFL.IDX PT, R2, R7, 0x4, 0x181f ;  /* 0x00981f0007027f89 */ /* 0x00446400000e0000 */
.L_x_1344:
        /* <DEDUP_REMOVED lines=9> */
.L_x_1345:
        /* <DEDUP_REMOVED lines=8> */
.L_x_1346:
[----:B------:R-:W-:Y:S05]  /*12a90*/  BRA.DIV ~URZ, `(.L_x_1277) ;  /* 0x00002f027f007947 */ /* 0x000fea000b800000 */
[----:B--2---:R2:W3:Y:S02]  /*12aa0*/  SHFL.IDX PT, R2, R7, 0x6, 0x181f ;  /* 0x00d81f0007027f89 */ /* 0x0044e400000e0000 */
.L_x_1347:
        /* <DEDUP_REMOVED lines=9> */
.L_x_1348:
[----:B------:R-:W5:Y:S01]  /*12b40*/  LDL.64 R8, [R1+0x30] ;  /* 0x0000300001087983 */ /* 0x000f620000100a00 */
[----:B------:R-:W-:-:S04]  /*12b50*/  IADD3 R0, R0, 0x70, RZ ;  /* 0x0000007000007810 */ /* 0x000fc80007ffe0ff */
[----:B------:R-:W-:-:S13]  /*12b60*/  ISETP.GE.OR P1, PT, R0, R4, P0 ;  /* 0x000000040000720c */ /* 0x000fda0000726670 */
[----:B----45:R-:W-:-:S04]  /*12b70*/  @!P1 LEA R2, P0, R8, R2, 0x1 ;  /* 0x0000000208029211 */ /* 0x030fc800078008ff */
[----:B---3--:R-:W-:-:S05]  /*12b80*/  @!P1 LEA.HI.X R3, R8, R6, R18, 0x1, P0 ;  /* 0x0000000608039211 */ /* 0x008fca00000f0c12 */
[----:B------:R3:W-:Y:S04]  /*12b90*/  @!P1 ST.E.128 [R2.64], RZ ;  /* 0x000000ff02009985 */ /* 0x0007e8000c101d08 */
.L_x_1251:
[----:B------:R-:W-:Y:S05]  /*12ba0*/  BSYNC B1 ;  /* 0x0000000000017941 */ /* 0x000fea0003800000 */
.L_x_1235:
        /* <DEDUP_REMOVED lines=15> */
.L_x_1349:
[----:B------:R-:W-:Y:S05]  /*12ca0*/  BRA.DIV ~URZ, `(.L_x_1281) ;  /* 0x00002ea27f007947 */ /* 0x000fea000b800000 */
[----:B------:R3:W1:Y:S02]  /*12cb0*/  SHFL.IDX PT, R8, R70, 0x1, 0x1f ;  /* 0x00201f0046087f89 */ /* 0x00066400000e0000 */
.L_x_1350:
        /* <DEDUP_REMOVED lines=19> */
.L_x_1351:
        /* <DEDUP_REMOVED lines=16> */
.L_x_1352:
[----:B----4-:R-:W-:Y:S01]  /*12ef0*/  IMAD R0, R0, c[0x0][0x538], RZ ;  /* 0x00014e0000007a24 */ /* 0x010fe200078e02ff */
[----:B------:R-:W-:Y:S04]  /*12f00*/  BSSY B1, `(.L_x_1284) ;  /* 0x00000ce000017945 */ /* 0x000fe80003800000 */
[----:B-1----:R-:W-:-:S04]  /*12f10*/  IADD3 R8, R0, R8, RZ ;  /* 0x0000000800087210 */ /* 0x002fc80007ffe0ff */
[----:B--2---:R-:W-:-:S13]  /*12f20*/  ISETP.GT.AND P6, PT, R8, R10, PT ;  /* 0x0000000a0800720c */ /* 0x004fda0003fc4270 */
[----:B------:R-:W-:Y:S05]  /*12f30*/  @P6 BRA `(.L_x_1285) ;  /* 0x0000025000006947 */ /* 0x000fea0003800000 */
.L_x_1289:
        /* <DEDUP_REMOVED lines=17> */
.L_x_1353:
        /* <DEDUP_REMOVED lines=16> */
.L_x_1354:
[----:B--2---:R-:W-:-:S05]  /*13150*/  IMAD R0, R0, c[0x0][0x538], RZ ;  /* 0x00014e0000007a24 */ /* 0x004fca00078e02ff */
[----:B------:R-:W-:-:S04]  /*13160*/  IADD3 R8, R0, R8, RZ ;  /* 0x0000000800087210 */ /* 0x000fc80007ffe0ff */
[----:B------:R-:W-:-:S13]  /*13170*/  ISETP.GT.AND P6, PT, R8, R10, PT ;  /* 0x0000000a0800720c */ /* 0x000fda0003fc4270 */
[----:B-1----:R-:W-:Y:S05]  /*13180*/  @!P6 BRA `(.L_x_1289) ;  /* 0xfffffdb00000e947 */ /* 0x002fea000383ffff */
.L_x_1285:
[----:B------:R-:W-:-:S05]  /*13190*/  IADD3 R12, -R0, R8, RZ ;  /* 0x00000008000c7210 */ /* 0x000fca0007ffe1ff */
[----:B------:R-:W-:-:S05]  /*131a0*/  IMAD R0, R4, c[0x0][0x538], R12 ;  /* 0x00014e0004007a24 */ /* 0x000fca00078e020c */
[----:B------:R-:W-:Y:S01]  /*131b0*/  ISETP.GT.AND P0, PT, R0, R10, PT ;  /* 0x0000000a0000720c */ /* 0x000fe20003f04270 */
[----:B------:R-:W-:-:S12]  /*131c0*/  BRA.DIV ~URZ, `(.L_x_1290) ;  /* 0x00002de27f007947 */ /* 0x000fd8000b800000 */
[----:B------:R-:W-:-:S03]  /*131d0*/  VOTE.ANY R8, PT, !P0 ;  /* 0x0000000000087806 */ /* 0x000fc600040e0100 */
.L_x_1355:
[----:B------:R-:W2:Y:S01]  /*131e0*/  LDL.LU R2, [R1+0x64] ;  /* 0x0000640001027983 */ /* 0x000ea20000300800 */
[----:B------:R-:W2:Y:S02]  /*131f0*/  POPC R0, R8 ;  /* 0x0000000800007309 */ /* 0x000ea40000000000 */
[----:B--2---:R-:W-:-:S05]  /*13200*/  IADD3 R2, R0, R2, RZ ;  /* 0x0000000200027210 */ /* 0x004fca0007ffe0ff */
[----:B------:R1:W-:Y:S01]  /*13210*/  STL [R1+0x64], R2 ;  /* 0x0000640201007387 */ /* 0x0003e20000100800 */
[----:B------:R-:W-:Y:S05]  /*13220*/  BRA.DIV ~URZ, `(.L_x_1291) ;  /* 0x00002dd27f007947 */ /* 0x000fea000b800000 */
[----:B------:R2:W4:Y:S04]  /*13230*/  SHFL.IDX PT, R11, R6, R0, 0x1f ;  /* 0x00001f00060b7589 */ /* 0x00052800000e0000 */
[----:B------:R2:W1:Y:S02]  /*13240*/  SHFL.IDX PT, R7, R7, R0, 0x1f ;  /* 0x00001f0007077589 */ /* 0x00046400000e0000 */
.L_x_1356:
[----:B------:R-:W-:Y:S01]  /*13250*/  ISETP.NE.AND P0, PT, R8, RZ, PT ;  /* 0x000000ff0800720c */ /* 0x000fe20003f05270 */
[----:B------:R-:W-:-:S12]  /*13260*/  BSSY B0, `(.L_x_1292) ;  /* 0x0000005000007945 */ /* 0x000fd80003800000 */
[----:B------:R-:W-:Y:S05]  /*13270*/  @!P0 BRA `(.L_x_1293) ;  /* 0x0000003000008947 */ /* 0x000fea0003800000 */
[----:B--2---:R-:W-:Y:S01]  /*13280*/  IADD3 R0, R0, -0x1, RZ ;  /* 0xffffffff00007810 */ /* 0x004fe20007ffe0ff */
[----:B------:R-:W-:Y:S05]  /*13290*/  BRA.DIV ~URZ, `(.L_x_1294) ;  /* 0x00002e327f007947 */ /* 0x000fea000b800000 */
[----:B------:R2:W3:Y:S02]  /*132a0*/  SHFL.IDX PT, R13, R4, R0, 0x1f ;  /* 0x00001f00040d7589 */ /* 0x0004e400000e0000 */
.L_x_1293:
[----:B------:R-:W-:Y:S05]  /*132b0*/  BSYNC B0 ;  /* 0x0000000000007941 */ /* 0x000fea0003800000 */
.L_x_1292:
        /* <DEDUP_REMOVED lines=68> */
.L_x_1296:
        /* <DEDUP_REMOVED lines=68> */
.L_x_1297:
[----:B------:R-:W-:Y:S05]  /*13b40*/  BSYNC B0 ;  /* 0x0000000000007941 */ /* 0x000fea0003800000 */
.L_x_1295:
[----:B------:R-:W-:-:S04]  /*13b50*/  LOP3.LUT R2, RZ, R2, RZ, 0x33, !PT ;  /* 0x00000002ff027212 */ /* 0x000fc800078e33ff */
[----:B-1----:R-:W-:-:S05]  /*13b60*/  IADD3 R0, R2, R11, RZ ;  /* 0x0000000b02007210 */ /* 0x002fca0007ffe0ff */
[----:B------:R1:W-:Y:S01]  /*13b70*/  STL [R1+0x5c], R0 ;  /* 0x00005c0001007387 */ /* 0x0003e20000100800 */
[----:B------:R-:W-:Y:S05]  /*13b80*/  BRA `(.L_x_1298) ;  /* 0x0000005000007947 */ /* 0x000fea0003800000 */
.L_x_1286:
[----:B------:R-:W-:Y:S01]  /*13b90*/  MOV R0, c[0x0][0x53c] ;  /* 0x00014f0000007a02 */ /* 0x000fe20000000f00 */
[----:B------:R1:W-:Y:S04]  /*13ba0*/  STL [R1+0x58], R10 ;  /* 0x0000580a01007387 */ /* 0x0003e80000100800 */
[----:B------:R1:W-:Y:S04]  /*13bb0*/  STL [R1+0x5c], RZ ;  /* 0x00005cff01007387 */ /* 0x0003e80000100800 */
[----:B------:R1:W-:Y:S04]  /*13bc0*/  STL [R1+0x60], RZ ;  /* 0x000060ff01007387 */ /* 0x0003e80000100800 */
[----:B------:R1:W-:Y:S02]  /*13bd0*/  STL [R1+0x64], R0 ;  /* 0x0000640001007387 */ /* 0x0003e40000100800 */
.L_x_1298:
[----:B------:R-:W-:Y:S05]  /*13be0*/  BSYNC B1 ;  /* 0x0000000000017941 */ /* 0x000fea0003800000 */
.L_x_1284:
        /* <DEDUP_REMOVED lines=9> */
.L_x_1279:
[----:B-1----:R-:W3:Y:S02]  /*13c80*/  LDL R0, [R1+0x64] ;  /* 0x0000640001007983 */ /* 0x002ee40000100800 */
[----:B---3--:R-:W-:-:S13]  /*13c90*/  ISETP.GE.AND P0, PT, R0, c[0x0][0x53c], PT ;  /* 0x00014f0000007a0c */ /* 0x008fda0003f06270 */
[----:B--2-4-:R-:W-:Y:S01]  /*13ca0*/  @P0 CALL.REL.NOINC `(.L_x_1299) ;  /* 0x0000001000000944 */ /* 0x014fe20003c00000 */
[----:B------:R-:W-:Y:S05]  /*13cb0*/  BRA `(.L_x_1300) ;  /* 0xfffedcc000007947 */ /* 0x000fea000383ffff */
.L_x_1299:
[----:B------:R-:W-:Y:S05]  /*13cc0*/  EXIT ;  /* 0x000000000000794d */ /* 0x000fea0003800000 */
.L_x_1181:
[----:B------:R-:W-:Y:S01]  /*13cd0*/  IMAD.MOV.U32 R0, RZ, RZ, R5 ;  /* 0x000000ffff007224 */ /* 0x000fe200078e0005 */
[----:B------:R-:W-:Y:S02]  /*13ce0*/  MOV R2, 0x1 ;  /* 0x0000000100027802 */ /* 0x000fe40000000f00 */
[----:B------:R-:W-:Y:S02]  /*13cf0*/  MOV R3, 0x13d10 ;  /* 0x00013d1000037802 */ /* 0x000fe40000000f00 */
[----:B------:R-:W-:Y:S05]  /*13d00*/  CALL.REL.NOINC `($__internal_20_$__cuda_sm70_shflsync_up_p) ;  /* 0x000024c000007944 */ /* 0x000fea0003c00000 */
[----:B------:R-:W-:Y:S01]  /*13d10*/  MOV R0, R4 ;  /* 0x0000000400007202 */ /* 0x000fe20000000f00 */
[----:B------:R-:W-:Y:S05]  /*13d20*/  BRA `(.L_x_1301) ;  /* 0xfffec75000007947 */ /* 0x000fea000383ffff */
.L_x_1182:
[----:B------:R-:W-:Y:S01]  /*13d30*/  IMAD.MOV.U32 R0, RZ, RZ, R5 ;  /* 0x000000ffff007224 */ /* 0x000fe200078e0005 */
[----:B------:R-:W-:Y:S02]  /*13d40*/  MOV R2, 0x2 ;  /* 0x0000000200027802 */ /* 0x000fe40000000f00 */
[----:B------:R-:W-:Y:S02]  /*13d50*/  MOV R3, 0x13d70 ;  /* 0x00013d7000037802 */ /* 0x000fe40000000f00 */
[----:B------:R-:W-:Y:S05]  /*13d60*/  CALL.REL.NOINC `($__internal_20_$__cuda_sm70_shflsync_up_p) ;  /* 0x0000246000007944 */ /* 0x000fea0003c00000 */
[----:B------:R-:W-:Y:S01]  /*13d70*/  SEL R0, R4, RZ, P4 ;  /* 0x000000ff04007207 */ /* 0x000fe20002000000 */
[----:B------:R-:W-:Y:S01]  /*13d80*/  IMAD.MOV.U32 R2, RZ, RZ, 0x4 ;  /* 0x00000004ff027424 */ /* 0x000fe200078e00ff */
[----:B------:R-:W-:-:S03]  /*13d90*/  MOV R3, 0x13dc0 ;  /* 0x00013dc000037802 */ /* 0x000fc60000000f00 */
[----:B------:R-:W-:Y:S02]  /*13da0*/  IMAD.IADD R0, R5, 0x1, R0 ;  /* 0x0000000105007824 */ /* 0x000fe400078e0200 */
        /* <DEDUP_REMOVED lines=13> */
[----:B------:R-:W-:Y:S02]  /*13e80*/  MOV R3, 0x1f ;  /* 0x0000001f00037802 */ /* 0x000fe40000000f00 */
[----:B------:R-:W-:Y:S01]  /*13e90*/  MOV R2, 0x13ed0 ;  /* 0x00013ed000027802 */ /* 0x000fe20000000f00 */
[----:B------:R-:W-:-:S04]  /*13ea0*/  IMAD.IADD R4, R0, 0x1, R4 ;  /* 0x0000000100047824 */ /* 0x000fc800078e0204 */
[----:B------:R-:W-:Y:S02]  /*13eb0*/  IMAD.MOV.U32 R9, RZ, RZ, R4 ;  /* 0x000000ffff097224 */ /* 0x000fe400078e0004 */
[----:B------:R-:W-:Y:S05]  /*13ec0*/  CALL.REL.NOINC `($__internal_19_$__cuda_sm70_shflsync_idx_p) ;  /* 0x000022b000007944 */ /* 0x000fea0003c00000 */
[----:B------:R-:W-:Y:S01]  /*13ed0*/  MOV R0, R5 ;  /* 0x0000000500007202 */ /* 0x000fe20000000f00 */
[----:B------:R-:W-:Y:S05]  /*13ee0*/  BRA `(.L_x_1302) ;  /* 0xfffec69000007947 */ /* 0x000fea000383ffff */
.L_x_1184:
[----:B------:R-:W-:Y:S02]  /*13ef0*/  SEL R0, RZ, 0x1, P0 ;  /* 0x00000001ff007807 */ /* 0x000fe40000000000 */
[----:B------:R-:W-:Y:S02]  /*13f00*/  MOV R2, 0x13f20 ;  /* 0x00013f2000027802 */ /* 0x000fe40000000f00 */
[----:B------:R-:W-:Y:S05]  /*13f10*/  CALL.REL.NOINC `($__internal_21_$__cuda_sm70_votesync_ballot) ;  /* 0x0000232000007944 */ /* 0x000fea0003c00000 */
[----:B------:R-:W-:Y:S01]  /*13f20*/  MOV R11, R0 ;  /* 0x00000000000b7202 */ /* 0x000fe20000000f00 */
[----:B------:R-:W-:Y:S05]  /*13f30*/  BRA `(.L_x_1303) ;  /* 0xfffec6d000007947 */ /* 0x000fea000383ffff */
.L_x_1185:
[----:B------:R-:W-:Y:S01]  /*13f40*/  IMAD.MOV.U32 R9, RZ, RZ, R10 ;  /* 0x000000ffff097224 */ /* 0x000fe200078e000a */
[----:B------:R-:W-:Y:S01]  /*13f50*/  MOV R5, R0 ;  /* 0x0000000000057202 */ /* 0x000fe20000000f00 */
[----:B------:R-:W-:Y:S01]  /*13f60*/  IMAD.MOV.U32 R3, RZ, RZ, 0x1f ;  /* 0x0000001fff037424 */ /* 0x000fe200078e00ff */
[----:B-1----:R-:W-:Y:S02]  /*13f70*/  MOV R2, 0x13f90 ;  /* 0x00013f9000027802 */ /* 0x002fe40000000f00 */
[----:B------:R-:W-:Y:S05]  /*13f80*/  CALL.REL.NOINC `($__internal_19_$__cuda_sm70_shflsync_idx_p) ;  /* 0x000021f000007944 */ /* 0x000fea0003c00000 */
[----:B------:R-:W-:Y:S01]  /*13f90*/  IMAD.MOV.U32 R13, RZ, RZ, R5 ;  /* 0x000000ffff0d7224 */ /* 0x000fe200078e0005 */
[----:B------:R-:W-:Y:S01]  /*13fa0*/  MOV R9, R8 ;  /* 0x0000000800097202 */ /* 0x000fe20000000f00 */
[----:B------:R-:W-:Y:S01]  /*13fb0*/  IMAD.MOV.U32 R6, RZ, RZ, RZ ;  /* 0x000000ffff067224 */ /* 0x000fe200078e00ff */
[----:B------:R-:W-:Y:S01]  /*13fc0*/  MOV R5, R0 ;  /* 0x0000000000057202 */ /* 0x000fe20000000f00 */
[----:B------:R-:W-:Y:S01]  /*13fd0*/  IMAD.MOV.U32 R3, RZ, RZ, 0x1f ;  /* 0x0000001fff037424 */ /* 0x000fe200078e00ff */
[----:B------:R-:W-:-:S02]  /*13fe0*/  MOV R2, 0x14000 ;  /* 0x0001400000027802 */ /* 0x000fc40000000f00 */
[----:B------:R-:W-:Y:S05]  /*13ff0*/  CALL.REL.NOINC `($__internal_19_$__cuda_sm70_shflsync_idx_p) ;  /* 0x0000218000007944 */ /* 0x000fea0003c00000 */
[----:B------:R-:W-:Y:S01]  /*14000*/  MOV R10, R5 ;  /* 0x00000005000a7202 */ /* 0x000fe20000000f00 */
[----:B------:R-:W-:Y:S05]  /*14010*/  BRA `(.L_x_1304) ;  /* 0xfffec66000007947 */ /* 0x000fea000383ffff */
.L_x_1188:
[----:B------:R-:W-:Y:S01]  /*14020*/  IMAD.MOV.U32 R9, RZ, RZ, R4 ;  /* 0x000000ffff097224 */ /* 0x000fe200078e0004 */
[----:B------:R-:W-:-:S02]  /*14030*/  MOV R3, 0x1f ;  /* 0x0000001f00037802 */ /* 0x000fc40000000f00 */
[----:B-1----:R-:W-:Y:S02]  /*14040*/  MOV R2, 0x14060 ;  /* 0x0001406000027802 */ /* 0x002fe40000000f00 */
[----:B--234-:R-:W-:Y:S05]  /*14050*/  CALL.REL.NOINC `($__internal_19_$__cuda_sm70_shflsync_idx_p) ;  /* 0x0000212000007944 */ /* 0x01cfea0003c00000 */
[----:B------:R-:W-:Y:S01]  /*14060*/  MOV R6, R5 ;  /* 0x0000000500067202 */ /* 0x000fe20000000f00 */
[----:B------:R-:W-:Y:S05]  /*14070*/  BRA `(.L_x_1187) ;  /* 0xfffec66000007947 */ /* 0x000fea000383ffff */
.L_x_1199:
[----:B----4-:R-:W-:Y:S01]  /*14080*/  IMAD.MOV.U32 R9, RZ, RZ, R6 ;  /* 0x000000ffff097224 */ /* 0x010fe200078e0006 */
[----:B------:R-:W-:Y:S01]  /*14090*/  MOV R5, RZ ;  /* 0x000000ff00057202 */ /* 0x000fe20000000f00 */
[----:B------:R-:W-:Y:S01]  /*140a0*/  IMAD.MOV.U32 R3, RZ, RZ, 0x181f ;  /* 0x0000181fff037424 */ /* 0x000fe200078e00ff */
[----:B------:R-:W-:Y:S02]  /*140b0*/  MOV R2, 0x140d0 ;  /* 0x000140d000027802 */ /* 0x000fe40000000f00 */
[----:B------:R-:W-:Y:S05]  /*140c0*/  CALL.REL.NOINC `($__internal_19_$__cuda_sm70_shflsync_idx_p) ;  /* 0x000020b000007944 */ /* 0x000fea0003c00000 */
[----:B------:R-:W-:Y:S01]  /*140d0*/  MOV R8, R5 ;  /* 0x0000000500087202 */ /* 0x000fe20000000f00 */
[----:B------:R-:W-:Y:S05]  /*140e0*/  BRA `(.L_x_1305) ;  /* 0xfffee82000007947 */ /* 0x000fea000383ffff */
.L_x_1200:
[----:B------:R-:W-:Y:S01]  /*140f0*/  IMAD.MOV.U32 R9, RZ, RZ, R7 ;  /* 0x000000ffff097224 */ /* 0x000fe200078e0007 */
[----:B------:R-:W-:Y:S01]  /*14100*/  MOV R5, RZ ;  /* 0x000000ff00057202 */ /* 0x000fe20000000f00 */
[----:B------:R-:W-:Y:S01]  /*14110*/  IMAD.MOV.U32 R3, RZ, RZ, 0x181f ;  /* 0x0000181fff037424 */ /* 0x000fe200078e00ff */
[----:B------:R-:W-:Y:S02]  /*14120*/  MOV R2, 0x14140 ;  /* 0x0001414000027802 */ /* 0x000fe40000000f00 */
[----:B-12---:R-:W-:Y:S05]  /*14130*/  CALL.REL.NOINC `($__internal_19_$__cuda_sm70_shflsync_idx_p) ;  /* 0x0000204000007944 */ /* 0x006fea0003c00000 */
[----:B------:R-:W-:Y:S01]  /*14140*/  MOV R2, R5 ;  /* 0x0000000500027202 */ /* 0x000fe20000000f00 */
[----:B------:R-:W-:Y:S05]  /*14150*/  BRA `(.L_x_1306) ;  /* 0xfffee7d000007947 */ /* 0x000fea000383ffff */
.L_x_1203:
[----:B------:R-:W-:Y:S01]  /*14160*/  IMAD.MOV.U32 R9, RZ, RZ, R6 ;  /* 0x000000ffff097224 */ /* 0x000fe200078e0006 */
[----:B------:R-:W-:Y:S01]  /*14170*/  MOV R5, 0x1 ;  /* 0x0000000100057802 */ /* 0x000fe20000000f00 */
[----:B--2---:R-:W-:Y:S01]  /*14180*/  IMAD.MOV.U32 R3, RZ, RZ, 0x181f ;  /* 0x0000181fff037424 */ /* 0x004fe200078e00ff */
[----:B----4-:R-:W-:-:S02]  /*14190*/  MOV R2, 0x141b0 ;  /* 0x000141b000027802 */ /* 0x010fc40000000f00 */
[----:B-1-3--:R-:W-:Y:S05]  /*141a0*/  CALL.REL.NOINC `($__internal_19_$__cuda_sm70_shflsync_idx_p) ;  /* 0x00001fd000007944 */ /* 0x00afea0003c00000 */
[----:B------:R-:W-:Y:S01]  /*141b0*/  IMAD.MOV.U32 R8, RZ, RZ, R5 ;  /* 0x000000ffff087224 */ /* 0x000fe200078e0005 */
[----:B------:R-:W-:Y:S01]  /*141c0*/  MOV R5, 0x1 ;  /* 0x0000000100057802 */ /* 0x000fe20000000f00 */
[----:B------:R-:W-:Y:S01]  /*141d0*/  IMAD.MOV.U32 R9, RZ, RZ, R7 ;  /* 0x000000ffff097224 */ /* 0x000fe200078e0007 */
[----:B------:R-:W-:-:S02]  /*141e0*/  MOV R3, 0x181f ;  /* 0x0000181f00037802 */ /* 0x000fc40000000f00 */
[----:B------:R-:W-:Y:S02]  /*141f0*/  MOV R2, 0x14210 ;  /* 0x0001421000027802 */ /* 0x000fe40000000f00 */
[----:B------:R-:W-:Y:S05]  /*14200*/  CALL.REL.NOINC `($__internal_19_$__cuda_sm70_shflsync_idx_p) ;  /* 0x00001f7000007944 */ /* 0x000fea0003c00000 */
[----:B------:R-:W-:Y:S01]  /*14210*/  MOV R2, R5 ;  /* 0x0000000500027202 */ /* 0x000fe20000000f00 */
[----:B------:R-:W-:Y:S05]  /*14220*/  BRA `(.L_x_1307) ;  /* 0xfffee80000007947 */ /* 0x000fea000383ffff */
.L_x_1206:
[----:B------:R-:W-:Y:S01]  /*14230*/  IMAD.MOV.U32 R9, RZ, RZ, R6 ;  /* 0x000000ffff097224 */ /* 0x000fe200078e0006 */
[----:B------:R-:W-:Y:S01]  /*14240*/  MOV R5, 0x2 ;  /* 0x0000000200057802 */ /* 0x000fe20000000f00 */
[----:B-1----:R-:W-:Y:S01]  /*14250*/  IMAD.MOV.U32 R3, RZ, RZ, 0x181f ;  /* 0x0000181fff037424 */ /* 0x002fe200078e00ff */
[----:B----4-:R-:W-:Y:S02]  /*14260*/  MOV R2, 0x14280 ;  /* 0x0001428000027802 */ /* 0x010fe40000000f00 */
[----:B--23--:R-:W-:Y:S05]  /*14270*/  CALL.REL.NOINC `($__internal_19_$__cuda_sm70_shflsync_idx_p) ;  /* 0x00001f0000007944 */ /* 0x00cfea0003c00000 */
[----:B------:R-:W-:Y:S01]  /*14280*/  MOV R8, R5 ;  /* 0x0000000500087202 */ /* 0x000fe20000000f00 */
[----:B------:R-:W-:Y:S05]  /*14290*/  BRA `(.L_x_1308) ;  /* 0xfffee87000007947 */ /* 0x000fea000383ffff */
.L_x_1207:
[----:B------:R-:W-:Y:S01]  /*142a0*/  IMAD.MOV.U32 R9, RZ, RZ, R7 ;  /* 0x000000ffff097224 */ /* 0x000fe200078e0007 */
[----:B------:R-:W-:Y:S01]  /*142b0*/  MOV R5, 0x2 ;  /* 0x0000000200057802 */ /* 0x000fe20000000f00 */
[----:B------:R-:W-:Y:S01]  /*142c0*/  IMAD.MOV.U32 R3, RZ, RZ, 0x181f ;  /* 0x0000181fff037424 */ /* 0x000fe200078e00ff */
[----:B----4-:R-:W-:Y:S02]  /*142d0*/  MOV R2, 0x142f0 ;  /* 0x000142f000027802 */ /* 0x010fe40000000f00 */
[----:B-123--:R-:W-:Y:S05]  /*142e0*/  CALL.REL.NOINC `($__internal_19_$__cuda_sm70_shflsync_idx_p) ;  /* 0x00001e9000007944 */ /* 0x00efea0003c00000 */
[----:B------:R-:W-:Y:S01]  /*142f0*/  MOV R2, R5 ;  /* 0x0000000500027202 */ /* 0x000fe20000000f00 */
[----:B------:R-:W-:Y:S05]  /*14300*/  BRA `(.L_x_1309) ;  /* 0xfffee82000007947 */ /* 0x000fea000383ffff */
.L_x_1210:
[----:B------:R-:W-:Y:S01]  /*14310*/  IMAD.MOV.U32 R9, RZ, RZ, R6 ;  /* 0x000000ffff097224 */ /* 0x000fe200078e0006 */
[----:B------:R-:W-:Y:S01]  /*14320*/  MOV R5, 0x3 ;  /* 0x0000000300057802 */ /* 0x000fe20000000f00 */
[----:B-1----:R-:W-:Y:S01]  /*14330*/  IMAD.MOV.U32 R3, RZ, RZ, 0x181f ;  /* 0x0000181fff037424 */ /* 0x002fe200078e00ff */
[----:B------:R-:W-:-:S02]  /*14340*/  MOV R2, 0x14360 ;  /* 0x0001436000027802 */ /* 0x000fc40000000f00 */
[----:B--234-:R-:W-:Y:S05]  /*14350*/  CALL.REL.NOINC `($__internal_19_$__cuda_sm70_shflsync_idx_p) ;  /* 0x00001e2000007944 */ /* 0x01cfea0003c00000 */
        /* <DEDUP_REMOVED lines=8> */
.L_x_1213:
[----:B------:R-:W-:Y:S01]  /*143e0*/  IMAD.MOV.U32 R9, RZ, RZ, R6 ;  /* 0x000000ffff097224 */ /* 0x000fe200078e0006 */
[----:B------:R-:W-:Y:S01]  /*143f0*/  MOV R5, 0x4 ;  /* 0x0000000400057802 */ /* 0x000fe20000000f00 */
[----:B-1----:R-:W-:Y:S01]  /*14400*/  IMAD.MOV.U32 R3, RZ, RZ, 0x181f ;  /* 0x0000181fff037424 */ /* 0x002fe200078e00ff */
[----:B------:R-:W-:Y:S02]  /*14410*/  MOV R2, 0x14430 ;  /* 0x0001443000027802 */ /* 0x000fe40000000f00 */
[----:B--234-:R-:W-:Y:S05]  /*14420*/  CALL.REL.NOINC `($__internal_19_$__cuda_sm70_shflsync_idx_p) ;  /* 0x00001d5000007944 */ /* 0x01cfea0003c00000 */
[----:B------:R-:W-:Y:S01]  /*14430*/  MOV R8, R5 ;  /* 0x0000000500087202 */ /* 0x000fe20000000f00 */
[----:B------:R-:W-:Y:S05]  /*14440*/  BRA `(.L_x_1311) ;  /* 0xfffee8b000007947 */ /* 0x000fea000383ffff */
.L_x_1214:
[----:B------:R-:W-:Y:S01]  /*14450*/  IMAD.MOV.U32 R9, RZ, RZ, R7 ;  /* 0x000000ffff097224 */ /* 0x000fe200078e0007 */
[----:B------:R-:W-:Y:S01]  /*14460*/  MOV R5, 0x4 ;  /* 0x0000000400057802 */ /* 0x000fe20000000f00 */
[----:B-1----:R-:W-:Y:S01]  /*14470*/  IMAD.MOV.U32 R3, RZ, RZ, 0x181f ;  /* 0x0000181fff037424 */ /* 0x002fe200078e00ff */
[----:B------:R-:W-:Y:S02]  /*14480*/  MOV R2, 0x144a0 ;  /* 0x000144a000027802 */ /* 0x000fe40000000f00 */
[----:B--234-:R-:W-:Y:S05]  /*14490*/  CALL.REL.NOINC `($__internal_19_$__cuda_sm70_shflsync_idx_p) ;  /* 0x00001ce000007944 */ /* 0x01cfea0003c00000 */
[----:B------:R-:W-:Y:S01]  /*144a0*/  MOV R2, R5 ;  /* 0x0000000500027202 */ /* 0x000fe20000000f00 */
[----:B------:R-:W-:Y:S05]  /*144b0*/  BRA `(.L_x_1312) ;  /* 0xfffee86000007947 */ /* 0x000fea000383ffff */
.L_x_1217:
[----:B------:R-:W-:Y:S01]  /*144c0*/  IMAD.MOV.U32 R9, RZ, RZ, R6 ;  /* 0x000000ffff097224 */ /* 0x000fe200078e0006 */
[----:B------:R-:W-:Y:S01]  /*144d0*/  MOV R5, 0x5 ;  /* 0x0000000500057802 */ /* 0x000fe20000000f00 */
[----:B--2---:R-:W-:Y:S01]  /*144e0*/  IMAD.MOV.U32 R3, RZ, RZ, 0x181f ;  /* 0x0000181fff037424 */ /* 0x004fe200078e00ff */
[----:B---3--:R-:W-:-:S02]  /*144f0*/  MOV R2, 0x14510 ;  /* 0x0001451000027802 */ /* 0x008fc40000000f00 */
[----:B-1--4-:R-:W-:Y:S05]  /*14500*/  CALL.REL.NOINC `($__internal_19_$__cuda_sm70_shflsync_idx_p) ;  /* 0x00001c7000007944 */ /* 0x012fea0003c00000 */
        /* <DEDUP_REMOVED lines=8> */
.L_x_1220:
[----:B------:R-:W-:Y:S01]  /*14590*/  IMAD.MOV.U32 R9, RZ, RZ, R6 ;  /* 0x000000ffff097224 */ /* 0x000fe200078e0006 */
[----:B------:R-:W-:Y:S01]  /*145a0*/  MOV R5, 0x6 ;  /* 0x0000000600057802 */ /* 0x000fe20000000f00 */
[----:B-1----:R-:W-:Y:S01]  /*145b0*/  IMAD.MOV.U32 R3, RZ, RZ, 0x181f ;  /* 0x0000181fff037424 */ /* 0x002fe200078e00ff */
[----:B---3--:R-:W-:Y:S02]  /*145c0*/  MOV R2, 0x145e0 ;  /* 0x000145e000027802 */ /* 0x008fe40000000f00 */
[----:B--2-4-:R-:W-:Y:S05]  /*145d0*/  CALL.REL.NOINC `($__internal_19_$__cuda_sm70_shflsync_idx_p) ;  /* 0x00001ba000007944 */ /* 0x014fea0003c00000 */
[----:B------:R-:W-:Y:S01]  /*145e0*/  MOV R8, R5 ;  /* 0x0000000500087202 */ /* 0x000fe20000000f00 */
[----:B------:R-:W-:Y:S05]  /*145f0*/  BRA `(.L_x_1314) ;  /* 0xfffee8f000007947 */ /* 0x000fea000383ffff */
.L_x_1221:
[----:B------:R-:W-:Y:S01]  /*14600*/  IMAD.MOV.U32 R9, RZ, RZ, R7 ;  /* 0x000000ffff097224 */ /* 0x000fe200078e0007 */
[----:B------:R-:W-:Y:S01]  /*14610*/  MOV R5, 0x6 ;  /* 0x0000000600057802 */ /* 0x000fe20000000f00 */
[----:B------:R-:W-:Y:S01]  /*14620*/  IMAD.MOV.U32 R3, RZ, RZ, 0x181f ;  /* 0x0000181fff037424 */ /* 0x000fe200078e00ff */
[----:B---3--:R-:W-:Y:S02]  /*14630*/  MOV R2, 0x14650 ;  /* 0x0001465000027802 */ /* 0x008fe40000000f00 */
[----:B-12-4-:R-:W-:Y:S05]  /*14640*/  CALL.REL.NOINC `($__internal_19_$__cuda_sm70_shflsync_idx_p) ;  /* 0x00001b3000007944 */ /* 0x016fea0003c00000 */
[----:B------:R-:W-:Y:S01]  /*14650*/  MOV R2, R5 ;  /* 0x0000000500027202 */ /* 0x000fe20000000f00 */
[----:B------:R-:W-:Y:S05]  /*14660*/  BRA `(.L_x_1315) ;  /* 0xfffee8a000007947 */ /* 0x000fea000383ffff */
.L_x_1224:
        /* <DEDUP_REMOVED lines=13> */
.L_x_1231:
[----:B---3--:R1:W5:Y:S01]  /*14740*/  LDL R0, [R1+0x14] ;  /* 0x0000140001007983 */ /* 0x0083620000100800 */
[----:B------:R-:W-:Y:S02]  /*14750*/  MOV R3, 0x2 ;  /* 0x0000000200037802 */ /* 0x000fe40000000f00 */
[----:B------:R-:W-:Y:S02]  /*14760*/  MOV R2, 0x14780 ;  /* 0x0001478000027802 */ /* 0x000fe40000000f00 */
[----:B-1---5:R-:W-:Y:S05]  /*14770*/  CALL.REL.NOINC `($__internal_18_$__cuda_sm70_shflsync_bfly_p) ;  /* 0x000019c000007944 */ /* 0x022fea0003c00000 */
[----:B------:R-:W-:Y:S05]  /*14780*/  BRA `(.L_x_1317) ;  /* 0xffffaea000007947 */ /* 0x000fea000383ffff */
.L_x_1232:
[----:B------:R-:W-:Y:S01]  /*14790*/  IMAD.MOV.U32 R0, RZ, RZ, R4 ;  /* 0x000000ffff007224 */ /* 0x000fe200078e0004 */
[----:B------:R-:W-:Y:S02]  /*147a0*/  MOV R3, 0x1 ;  /* 0x0000000100037802 */ /* 0x000fe40000000f00 */
[----:B------:R-:W-:Y:S02]  /*147b0*/  MOV R2, 0x147d0 ;  /* 0x000147d000027802 */ /* 0x000fe40000000f00 */
[----:B------:R-:W-:Y:S05]  /*147c0*/  CALL.REL.NOINC `($__internal_18_$__cuda_sm70_shflsync_bfly_p) ;  /* 0x0000197000007944 */ /* 0x000fea0003c00000 */
[----:B------:R-:W-:Y:S02]  /*147d0*/  FADD.FTZ R4, R4, R0 ;  /* 0x0000000004047221 */ /* 0x000fe40000010000 */
[----:B------:R1:W5:Y:S01]  /*147e0*/  LDL R0, [R1+0x18] ;  /* 0x0000180001007983 */ /* 0x0003620000100800 */
[----:B------:R-:W-:-:S02]  /*147f0*/  MOV R3, 0x2 ;  /* 0x0000000200037802 */ /* 0x000fc40000000f00 */
[----:B------:R-:W-:Y:S02]  /*14800*/  MOV R2, 0x14820 ;  /* 0x0001482000027802 */ /* 0x000fe40000000f00 */
[----:B-1---5:R-:W-:Y:S05]  /*14810*/  CALL.REL.NOINC `($__internal_18_$__cuda_sm70_shflsync_bfly_p) ;  /* 0x0000192000007944 */ /* 0x022fea0003c00000 */
[----:B------:R-:W2:Y:S01]  /*14820*/  LDL.LU R2, [R1+0x18] ;  /* 0x0000180001027983 */ /* 0x000ea20000300800 */
[----:B------:R-:W-:Y:S01]  /*14830*/  MOV R3, 0x1 ;  /* 0x0000000100037802 */ /* 0x000fe20000000f00 */
[----:B--2---:R-:W-:Y:S01]  /*14840*/  FADD.FTZ R5, R2, R0 ;  /* 0x0000000002057221 */ /* 0x004fe20000010000 */
[----:B------:R-:W-:-:S04]  /*14850*/  MOV R2, 0x14880 ;  /* 0x0001488000027802 */ /* 0x000fc80000000f00 */
[----:B------:R-:W-:Y:S02]  /*14860*/  MOV R0, R5 ;  /* 0x0000000500007202 */ /* 0x000fe40000000f00 */
[----:B------:R-:W-:Y:S05]  /*14870*/  CALL.REL.NOINC `($__internal_18_$__cuda_sm70_shflsync_bfly_p) ;  /* 0x000018c000007944 */ /* 0x000fea0003c00000 */
[----:B------:R-:W-:Y:S02]  /*14880*/  FADD.FTZ R5, R5, R0 ;  /* 0x0000000005057221 */ /* 0x000fe40000010000 */
[----:B------:R1:W5:Y:S01]  /*14890*/  LDL R0, [R1+0x1c] ;  /* 0x00001c0001007983 */ /* 0x0003620000100800 */
[----:B------:R-:W-:Y:S02]  /*148a0*/  MOV R3, 0x2 ;  /* 0x0000000200037802 */ /* 0x000fe40000000f00 */
        /* <DEDUP_REMOVED lines=19> */
[----:B------:R-:W-:Y:S01]  /*149e0*/  MOV R8, R0 ;  /* 0x0000000000087202 */ /* 0x000fe20000000f00 */
[----:B------:R-:W-:Y:S05]  /*149f0*/  BRA `(.L_x_1318) ;  /* 0xffffad6000007947 */ /* 0x000fea000383ffff */
.L_x_1239:
[----:B-1234-:R-:W-:Y:S01]  /*14a00*/  IMAD.MOV.U32 R9, RZ, RZ, R6 ;  /* 0x000000ffff097224 */ /* 0x01efe200078e0006 */
[----:B------:R-:W-:Y:S01]  /*14a10*/  MOV R5, RZ ;  /* 0x000000ff00057202 */ /* 0x000fe20000000f00 */
[----:B------:R-:W-:Y:S01]  /*14a20*/  IMAD.MOV.U32 R3, RZ, RZ, 0x181f ;  /* 0x0000181fff037424 */ /* 0x000fe200078e00ff */
[----:B------:R-:W-:Y:S02]  /*14a30*/  MOV R2, 0x14a50 ;  /* 0x00014a5000027802 */ /* 0x000fe40000000f00 */
[----:B------:R-:W-:Y:S05]  /*14a40*/  CALL.REL.NOINC `($__internal_19_$__cuda_sm70_shflsync_idx_p) ;  /* 0x0000173000007944 */ /* 0x000fea0003c00000 */
[----:B------:R-:W-:Y:S01]  /*14a50*/  MOV R8, R5 ;  /* 0x0000000500087202 */ /* 0x000fe20000000f00 */
[----:B------:R-:W-:Y:S05]  /*14a60*/  BRA `(.L_x_1319) ;  /* 0xffffc33000007947 */ /* 0x000fea000383ffff */
.L_x_1240:
[----:B------:R-:W-:Y:S01]  /*14a70*/  IMAD.MOV.U32 R9, RZ, RZ, R7 ;  /* 0x000000ffff097224 */ /* 0x000fe200078e0007 */
[----:B------:R-:W-:Y:S01]  /*14a80*/  MOV R5, RZ ;  /* 0x000000ff00057202 */ /* 0x000fe20000000f00 */
[----:B------:R-:W-:Y:S01]  /*14a90*/  IMAD.MOV.U32 R3, RZ, RZ, 0x181f ;  /* 0x0000181fff037424 */ /* 0x000fe200078e00ff */
[----:B------:R-:W-:Y:S02]  /*14aa0*/  MOV R2, 0x14ac0 ;  /* 0x00014ac000027802 */ /* 0x000fe40000000f00 */
[----:B-12---:R-:W-:Y:S05]  /*14ab0*/  CALL.REL.NOINC `($__internal_19_$__cuda_sm70_shflsync_idx_p) ;  /* 0x000016c000007944 */ /* 0x006fea0003c00000 */
[----:B------:R-:W-:Y:S01]  /*14ac0*/  MOV R2, R5 ;  /* 0x0000000500027202 */ /* 0x000fe20000000f00 */
[----:B------:R-:W-:Y:S05]  /*14ad0*/  BRA `(.L_x_1320) ;  /* 0xffffc2e000007947 */ /* 0x000fea000383ffff */
.L_x_1241:
[----:B------:R-:W-:Y:S01]  /*14ae0*/  IMAD.MOV.U32 R9, RZ, RZ, R6 ;  /* 0x000000ffff097224 */ /* 0x000fe200078e0006 */
[----:B------:R-:W-:Y:S01]  /*14af0*/  MOV R5, 0x1 ;  /* 0x0000000100057802 */ /* 0x000fe20000000f00 */
[----:B--2---:R-:W-:Y:S01]  /*14b00*/  IMAD.MOV.U32 R3, RZ, RZ, 0x181f ;  /* 0x0000181fff037424 */ /* 0x004fe200078e00ff */
[----:B------:R-:W-:-:S02]  /*14b10*/  MOV R2, 0x14b30 ;  /* 0x00014b3000027802 */ /* 0x000fc40000000f00 */
        /* <DEDUP_REMOVED lines=9> */
.L_x_1242:
[----:B------:R-:W-:Y:S01]  /*14bb0*/  IMAD.MOV.U32 R9, RZ, RZ, R6 ;  /* 0x000000ffff097224 */ /* 0x000fe200078e0006 */
[----:B------:R-:W-:Y:S01]  /*14bc0*/  MOV R5, 0x2 ;  /* 0x0000000200057802 */ /* 0x000fe20000000f00 */
[----:B-1----:R-:W-:Y:S01]  /*14bd0*/  IMAD.MOV.U32 R3, RZ, RZ, 0x181f ;  /* 0x0000181fff037424 */ /* 0x002fe200078e00ff */
[----:B------:R-:W-:Y:S02]  /*14be0*/  MOV R2, 0x14c00 ;  /* 0x00014c0000027802 */ /* 0x000fe40000000f00 */
[----:B---34-:R-:W-:Y:S05]  /*14bf0*/  CALL.REL.NOINC `($__internal_19_$__cuda_sm70_shflsync_idx_p) ;  /* 0x0000158000007944 */ /* 0x018fea0003c00000 */
[----:B------:R-:W-:Y:S01]  /*14c00*/  MOV R8, R5 ;  /* 0x0000000500087202 */ /* 0x000fe20000000f00 */
[----:B------:R-:W-:Y:S05]  /*14c10*/  BRA `(.L_x_1322) ;  /* 0xffffc2b000007947 */ /* 0x000fea000383ffff */
.L_x_1243:
[----:B------:R-:W-:Y:S01]  /*14c20*/  IMAD.MOV.U32 R9, RZ, RZ, R7 ;  /* 0x000000ffff097224 */ /* 0x000fe200078e0007 */
[----:B------:R-:W-:Y:S01]  /*14c30*/  MOV R5, 0x2 ;  /* 0x0000000200057802 */ /* 0x000fe20000000f00 */
[----:B-1----:R-:W-:Y:S01]  /*14c40*/  IMAD.MOV.U32 R3, RZ, RZ, 0x181f ;  /* 0x0000181fff037424 */ /* 0x002fe200078e00ff */
[----:B------:R-:W-:Y:S02]  /*14c50*/  MOV R2, 0x14c70 ;  /* 0x00014c7000027802 */ /* 0x000fe40000000f00 */
[----:B--234-:R-:W-:Y:S05]  /*14c60*/  CALL.REL.NOINC `($__internal_19_$__cuda_sm70_shflsync_idx_p) ;  /* 0x0000151000007944 */ /* 0x01cfea0003c00000 */
[----:B------:R-:W-:Y:S01]  /*14c70*/  MOV R2, R5 ;  /* 0x0000000500027202 */ /* 0x000fe20000000f00 */
[----:B------:R-:W-:Y:S05]  /*14c80*/  BRA `(.L_x_1323) ;  /* 0xffffc26000007947 */ /* 0x000fea000383ffff */
.L_x_1244:
[----:B------:R-:W-:Y:S01]  /*14c90*/  IMAD.MOV.U32 R9, RZ, RZ, R6 ;  /* 0x000000ffff097224 */ /* 0x000fe200078e0006 */
[----:B------:R-:W-:Y:S01]  /*14ca0*/  MOV R5, 0x3 ;  /* 0x0000000300057802 */ /* 0x000fe20000000f00 */
[----:B--2---:R-:W-:Y:S01]  /*14cb0*/  IMAD.MOV.U32 R3, RZ, RZ, 0x181f ;  /* 0x0000181fff037424 */ /* 0x004fe200078e00ff */
[----:B------:R-:W-:-:S02]  /*14cc0*/  MOV R2, 0x14ce0 ;  /* 0x00014ce000027802 */ /* 0x000fc40000000f00 */
[----:B-1-34-:R-:W-:Y:S05]  /*14cd0*/  CALL.REL.NOINC `($__internal_19_$__cuda_sm70_shflsync_idx_p) ;  /* 0x000014a000007944 */ /* 0x01afea0003c00000 */
        /* <DEDUP_REMOVED lines=8> */
.L_x_1245:
[----:B------:R-:W-:Y:S01]  /*14d60*/  IMAD.MOV.U32 R9, RZ, RZ, R6 ;  /* 0x000000ffff097224 */ /* 0x000fe200078e0006 */
[----:B------:R-:W-:Y:S01]  /*14d70*/  MOV R5, 0x4 ;  /* 0x0000000400057802 */ /* 0x000fe20000000f00 */
[----:B--2---:R-:W-:Y:S01]  /*14d80*/  IMAD.MOV.U32 R3, RZ, RZ, 0x181f ;  /* 0x0000181fff037424 */ /* 0x004fe200078e00ff */
[----:B------:R-:W-:Y:S02]  /*14d90*/  MOV R2, 0x14db0 ;  /* 0x00014db000027802 */ /* 0x000fe40000000f00 */
[----:B-1-34-:R-:W-:Y:S05]  /*14da0*/  CALL.REL.NOINC `($__internal_19_$__cuda_sm70_shflsync_idx_p) ;  /* 0x000013d000007944 */ /* 0x01afea0003c00000 */
[----:B------:R-:W-:Y:S01]  /*14db0*/  MOV R8, R5 ;  /* 0x0000000500087202 */ /* 0x000fe20000000f00 */
[----:B------:R-:W-:Y:S05]  /*14dc0*/  BRA `(.L_x_1325) ;  /* 0xffffc23000007947 */ /* 0x000fea000383ffff */
.L_x_1246:
[----:B------:R-:W-:Y:S01]  /*14dd0*/  IMAD.MOV.U32 R9, RZ, RZ, R7 ;  /* 0x000000ffff097224 */ /* 0x000fe200078e0007 */
[----:B------:R-:W-:Y:S01]  /*14de0*/  MOV R5, 0x4 ;  /* 0x0000000400057802 */ /* 0x000fe20000000f00 */
[----:B--2---:R-:W-:Y:S01]  /*14df0*/  IMAD.MOV.U32 R3, RZ, RZ, 0x181f ;  /* 0x0000181fff037424 */ /* 0x004fe200078e00ff */
[----:B------:R-:W-:Y:S02]  /*14e00*/  MOV R2, 0x14e20 ;  /* 0x00014e2000027802 */ /* 0x000fe40000000f00 */
[----:B-1-34-:R-:W-:Y:S05]  /*14e10*/  CALL.REL.NOINC `($__internal_19_$__cuda_sm70_shflsync_idx_p) ;  /* 0x0000136000007944 */ /* 0x01afea0003c00000 */
[----:B------:R-:W-:Y:S01]  /*14e20*/  MOV R2, R5 ;  /* 0x0000000500027202 */ /* 0x000fe20000000f00 */
[----:B------:R-:W-:Y:S05]  /*14e30*/  BRA `(.L_x_1326) ;  /* 0xffffc1e000007947 */ /* 0x000fea000383ffff */
.L_x_1247:
        /* <DEDUP_REMOVED lines=13> */
.L_x_1248:
[----:B------:R-:W-:Y:S01]  /*14f10*/  IMAD.MOV.U32 R9, RZ, RZ, R6 ;  /* 0x000000ffff097224 */ /* 0x000fe200078e0006 */
[----:B------:R-:W-:Y:S01]  /*14f20*/  MOV R5, 0x6 ;  /* 0x0000000600057802 */ /* 0x000fe20000000f00 */
[----:B--2---:R-:W-:Y:S01]  /*14f30*/  IMAD.MOV.U32 R3, RZ, RZ, 0x181f ;  /* 0x0000181fff037424 */ /* 0x004fe200078e00ff */
[----:B------:R-:W-:Y:S02]  /*14f40*/  MOV R2, 0x14f60 ;  /* 0x00014f6000027802 */ /* 0x000fe40000000f00 */
[----:B-1--4-:R-:W-:Y:S05]  /*14f50*/  CALL.REL.NOINC `($__internal_19_$__cuda_sm70_shflsync_idx_p) ;  /* 0x0000122000007944 */ /* 0x012fea0003c00000 */
[----:B------:R-:W-:Y:S01]  /*14f60*/  MOV R8, R5 ;  /* 0x0000000500087202 */ /* 0x000fe20000000f00 */
[----:B------:R-:W-:Y:S05]  /*14f70*/  BRA `(.L_x_1328) ;  /* 0xffffc1b000007947 */ /* 0x000fea000383ffff */
.L_x_1249:
[----:B------:R-:W-:Y:S01]  /*14f80*/  IMAD.MOV.U32 R9, RZ, RZ, R7 ;  /* 0x000000ffff097224 */ /* 0x000fe200078e0007 */
[----:B------:R-:W-:Y:S01]  /*14f90*/  MOV R5, 0x6 ;  /* 0x0000000600057802 */ /* 0x000fe20000000f00 */
[----:B--2---:R-:W-:Y:S01]  /*14fa0*/  IMAD.MOV.U32 R3, RZ, RZ, 0x181f ;  /* 0x0000181fff037424 */ /* 0x004fe200078e00ff */
[----:B------:R-:W-:Y:S02]  /*14fb0*/  MOV R2, 0x14fd0 ;  /* 0x00014fd000027802 */ /* 0x000fe40000000f00 */
[----:B-1-34-:R-:W-:Y:S05]  /*14fc0*/  CALL.REL.NOINC `($__internal_19_$__cuda_sm70_shflsync_idx_p) ;  /* 0x000011b000007944 */ /* 0x01afea0003c00000 */
[----:B------:R-:W-:Y:S01]  /*14fd0*/  MOV R2, R5 ;  /* 0x0000000500027202 */ /* 0x000fe20000000f00 */
[----:B------:R-:W-:Y:S05]  /*14fe0*/  BRA `(.L_x_1329) ;  /* 0xffffc16000007947 */ /* 0x000fea000383ffff */
.L_x_1250:
[----:B------:R-:W-:Y:S01]  /*14ff0*/  IMAD.MOV.U32 R9, RZ, RZ, R6 ;  /* 0x000000ffff097224 */ /* 0x000fe200078e0006 */
[----:B------:R-:W-:Y:S01]  /*15000*/  MOV R5, 0x7 ;  /* 0x0000000700057802 */ /* 0x000fe20000000f00 */
[----:B-1----:R-:W-:Y:S01]  /*15010*/  IMAD.MOV.U32 R3, RZ, RZ, 0x181f ;  /* 0x0000181fff037424 */ /* 0x002fe200078e00ff */
[----:B------:R-:W-:-:S02]  /*15020*/  MOV R2, 0x15040 ;  /* 0x0001504000027802 */ /* 0x000fc40000000f00 */
[----:B--2-4-:R-:W-:Y:S05]  /*15030*/  CALL.REL.NOINC `($__internal_19_$__cuda_sm70_shflsync_idx_p) ;  /* 0x0000114000007944 */ /* 0x014fea0003c00000 */
        /* <DEDUP_REMOVED lines=8> */
.L_x_1252:
[----:B------:R-:W-:Y:S01]  /*150c0*/  IMAD.MOV.U32 R9, RZ, RZ, R13 ;  /* 0x000000ffff097224 */ /* 0x000fe200078e000d */
[----:B------:R-:W-:Y:S01]  /*150d0*/  MOV R5, RZ ;  /* 0x000000ff00057202 */ /* 0x000fe20000000f00 */
[----:B------:R-:W-:Y:S01]  /*150e0*/  IMAD.MOV.U32 R3, RZ, RZ, 0x1c1f ;  /* 0x00001c1fff037424 */ /* 0x000fe200078e00ff */
[----:B------:R-:W-:Y:S02]  /*150f0*/  MOV R2, 0x15110 ;  /* 0x0001511000027802 */ /* 0x000fe40000000f00 */
[----:B------:R-:W-:Y:S05]  /*15100*/  CALL.REL.NOINC `($__internal_19_$__cuda_sm70_shflsync_idx_p) ;  /* 0x0000107000007944 */ /* 0x000fea0003c00000 */
[----:B------:R-:W-:Y:S01]  /*15110*/  MOV R12, R5 ;  /* 0x00000005000c7202 */ /* 0x000fe20000000f00 */
[----:B------:R-:W-:Y:S05]  /*15120*/  BRA `(.L_x_1331) ;  /* 0xffffc35000007947 */ /* 0x000fea000383ffff */
.L_x_1253:
[----:B------:R-:W-:Y:S01]  /*15130*/  IMAD.MOV.U32 R9, RZ, RZ, R21 ;  /* 0x000000ffff097224 */ /* 0x000fe200078e0015 */
[----:B------:R-:W-:Y:S01]  /*15140*/  MOV R5, RZ ;  /* 0x000000ff00057202 */ /* 0x000fe20000000f00 */
[----:B------:R-:W-:Y:S01]  /*15150*/  IMAD.MOV.U32 R3, RZ, RZ, 0x1c1f ;  /* 0x00001c1fff037424 */ /* 0x000fe200078e00ff */
[----:B------:R-:W-:Y:S02]  /*15160*/  MOV R2, 0x15180 ;  /* 0x0001518000027802 */ /* 0x000fe40000000f00 */
[----:B-12---:R-:W-:Y:S05]  /*15170*/  CALL.REL.NOINC `($__internal_19_$__cuda_sm70_shflsync_idx_p) ;  /* 0x0000100000007944 */ /* 0x006fea0003c00000 */
[----:B------:R-:W-:Y:S01]  /*15180*/  MOV R2, R5 ;  /* 0x0000000500027202 */ /* 0x000fe20000000f00 */
[----:B------:R-:W-:Y:S05]  /*15190*/  BRA `(.L_x_1332) ;  /* 0xffffc30000007947 */ /* 0x000fea000383ffff */
.L_x_1256:
[----:B------:R-:W-:Y:S01]  /*151a0*/  IMAD.MOV.U32 R9, RZ, RZ, R13 ;  /* 0x000000ffff097224 */ /* 0x000fe200078e000d */
[----:B------:R-:W-:Y:S01]  /*151b0*/  MOV R5, 0x1 ;  /* 0x0000000100057802 */ /* 0x000fe20000000f00 */
[----:B----4-:R-:W-:Y:S01]  /*151c0*/  IMAD.MOV.U32 R3, RZ, RZ, 0x1c1f ;  /* 0x00001c1fff037424 */ /* 0x010fe200078e00ff */
[----:B------:R-:W-:-:S02]  /*151d0*/  MOV R2, 0x151f0 ;  /* 0x000151f000027802 */ /* 0x000fc40000000f00 */
[----:B-123--:R-:W-:Y:S05]  /*151e0*/  CALL.REL.NOINC `($__internal_19_$__cuda_sm70_shflsync_idx_p) ;  /* 0x00000f9000007944 */ /* 0x00efea0003c00000 */
        /* <DEDUP_REMOVED lines=8> */
.L_x_1259:
[----:B------:R-:W-:Y:S01]  /*15270*/  IMAD.MOV.U32 R9, RZ, RZ, R13 ;  /* 0x000000ffff097224 */ /* 0x000fe200078e000d */
[----:B------:R-:W-:Y:S01]  /*15280*/  MOV R5, 0x2 ;  /* 0x0000000200057802 */ /* 0x000fe20000000f00 */
[----:B----4-:R-:W-:Y:S01]  /*15290*/  IMAD.MOV.U32 R3, RZ, RZ, 0x1c1f ;  /* 0x00001c1fff037424 */ /* 0x010fe200078e00ff */
[----:B------:R-:W-:Y:S02]  /*152a0*/  MOV R2, 0x152c0 ;  /* 0x000152c000027802 */ /* 0x000fe40000000f00 */
[----:B-123--:R-:W-:Y:S05]  /*152b0*/  CALL.REL.NOINC `($__internal_19_$__cuda_sm70_shflsync_idx_p) ;  /* 0x00000ec000007944 */ /* 0x00efea0003c00000 */
[----:B------:R-:W-:Y:S01]  /*152c0*/  MOV R12, R5 ;  /* 0x00000005000c7202 */ /* 0x000fe20000000f00 */
[----:B------:R-:W-:Y:S05]  /*152d0*/  BRA `(.L_x_1334) ;  /* 0xffffc78000007947 */ /* 0x000fea000383ffff */
.L_x_1260:
[----:B------:R-:W-:Y:S01]  /*152e0*/  IMAD.MOV.U32 R9, RZ, RZ, R21 ;  /* 0x000000ffff097224 */ /* 0x000fe200078e0015 */
[----:B------:R-:W-:Y:S01]  /*152f0*/  MOV R5, 0x2 ;  /* 0x0000000200057802 */ /* 0x000fe20000000f00 */
[----:B----4-:R-:W-:Y:S01]  /*15300*/  IMAD.MOV.U32 R3, RZ, RZ, 0x1c1f ;  /* 0x00001c1fff037424 */ /* 0x010fe200078e00ff */
[----:B------:R-:W-:Y:S02]  /*15310*/  MOV R2, 0x15330 ;  /* 0x0001533000027802 */ /* 0x000fe40000000f00 */
[----:B-123--:R-:W-:Y:S05]  /*15320*/  CALL.REL.NOINC `($__internal_19_$__cuda_sm70_shflsync_idx_p) ;  /* 0x00000e5000007944 */ /* 0x00efea0003c00000 */
[----:B------:R-:W-:Y:S01]  /*15330*/  MOV R2, R5 ;  /* 0x0000000500027202 */ /* 0x000fe20000000f00 */
[----:B------:R-:W-:Y:S05]  /*15340*/  BRA `(.L_x_1335) ;  /* 0xffffc73000007947 */ /* 0x000fea000383ffff */
.L_x_1263:
[----:B------:R-:W-:Y:S01]  /*15350*/  IMAD.MOV.U32 R9, RZ, RZ, R13 ;  /* 0x000000ffff097224 */ /* 0x000fe200078e000d */
[----:B------:R-:W-:Y:S01]  /*15360*/  MOV R5, 0x3 ;  /* 0x0000000300057802 */ /* 0x000fe20000000f00 */
[----:B--2---:R-:W-:Y:S01]  /*15370*/  IMAD.MOV.U32 R3, RZ, RZ, 0x1c1f ;  /* 0x00001c1fff037424 */ /* 0x004fe200078e00ff */
[----:B-1----:R-:W-:-:S02]  /*15380*/  MOV R2, 0x153a0 ;  /* 0x000153a000027802 */ /* 0x002fc40000000f00 */
[----:B---34-:R-:W-:Y:S05]  /*15390*/  CALL.REL.NOINC `($__internal_19_$__cuda_sm70_shflsync_idx_p) ;  /* 0x00000de000007944 */ /* 0x018fea0003c00000 */
        /* <DEDUP_REMOVED lines=8> */
.L_x_1267:
[----:B------:R-:W-:Y:S01]  /*15420*/  IMAD.MOV.U32 R9, RZ, RZ, R6 ;  /* 0x000000ffff097224 */ /* 0x000fe200078e0006 */
[----:B------:R-:W-:Y:S01]  /*15430*/  MOV R5, RZ ;  /* 0x000000ff00057202 */ /* 0x000fe20000000f00 */
[----:B------:R-:W-:Y:S01]  /*15440*/  IMAD.MOV.U32 R3, RZ, RZ, 0x181f ;  /* 0x0000181fff037424 */ /* 0x000fe200078e00ff */
[----:B------:R-:W-:Y:S02]  /*15450*/  MOV R2, 0x15470 ;  /* 0x0001547000027802 */ /* 0x000fe40000000f00 */
[----:B------:R-:W-:Y:S05]  /*15460*/  CALL.REL.NOINC `($__internal_19_$__cuda_sm70_shflsync_idx_p) ;  /* 0x00000d1000007944 */ /* 0x000fea0003c00000 */
[----:B------:R-:W-:Y:S01]  /*15470*/  MOV R8, R5 ;  /* 0x0000000500087202 */ /* 0x000fe20000000f00 */
[----:B------:R-:W-:Y:S05]  /*15480*/  BRA `(.L_x_1337) ;  /* 0xffffd27000007947 */ /* 0x000fea000383ffff */
.L_x_1268:
[----:B------:R-:W-:Y:S01]  /*15490*/  IMAD.MOV.U32 R9, RZ, RZ, R7 ;  /* 0x000000ffff097224 */ /* 0x000fe200078e0007 */
[----:B------:R-:W-:Y:S01]  /*154a0*/  MOV R5, RZ ;  /* 0x000000ff00057202 */ /* 0x000fe20000000f00 */
[----:B------:R-:W-:Y:S01]  /*154b0*/  IMAD.MOV.U32 R3, RZ, RZ, 0x181f ;  /* 0x0000181fff037424 */ /* 0x000fe200078e00ff */
[----:B------:R-:W-:Y:S02]  /*154c0*/  MOV R2, 0x154e0 ;  /* 0x000154e000027802 */ /* 0x000fe40000000f00 */
[----:B-12---:R-:W-:Y:S05]  /*154d0*/  CALL.REL.NOINC `($__internal_19_$__cuda_sm70_shflsync_idx_p) ;  /* 0x00000ca000007944 */ /* 0x006fea0003c00000 */
[----:B------:R-:W-:Y:S01]  /*154e0*/  MOV R2, R5 ;  /* 0x0000000500027202 */ /* 0x000fe20000000f00 */
[----:B------:R-:W-:Y:S05]  /*154f0*/  BRA `(.L_x_1338) ;  /* 0xffffd22000007947 */ /* 0x000fea000383ffff */
.L_x_1269:
        /* <DEDUP_REMOVED lines=13> */
.L_x_1270:
[----:B------:R-:W-:Y:S01]  /*155d0*/  IMAD.MOV.U32 R9, RZ, RZ, R6 ;  /* 0x000000ffff097224 */ /* 0x000fe200078e0006 */
[----:B------:R-:W-:Y:S01]  /*155e0*/  MOV R5, 0x2 ;  /* 0x0000000200057802 */ /* 0x000fe20000000f00 */
[----:B-1----:R-:W-:Y:S01]  /*155f0*/  IMAD.MOV.U32 R3, RZ, RZ, 0x181f ;  /* 0x0000181fff037424 */ /* 0x002fe200078e00ff */
[----:B------:R-:W-:Y:S02]  /*15600*/  MOV R2, 0x15620 ;  /* 0x0001562000027802 */ /* 0x000fe40000000f00 */
[----:B---34-:R-:W-:Y:S05]  /*15610*/  CALL.REL.NOINC `($__internal_19_$__cuda_sm70_shflsync_idx_p) ;  /* 0x00000b6000007944 */ /* 0x018fea0003c00000 */
[----:B------:R-:W-:Y:S01]  /*15620*/  MOV R8, R5 ;  /* 0x0000000500087202 */ /* 0x000fe20000000f00 */
[----:B------:R-:W-:Y:S05]  /*15630*/  BRA `(.L_x_1340) ;  /* 0xffffd1f000007947 */ /* 0x000fea000383ffff */
.L_x_1271:
[----:B------:R-:W-:Y:S01]  /*15640*/  IMAD.MOV.U32 R9, RZ, RZ, R7 ;  /* 0x000000ffff097224 */ /* 0x000fe200078e0007 */
[----:B------:R-:W-:Y:S01]  /*15650*/  MOV R5, 0x2 ;  /* 0x0000000200057802 */ /* 0x000fe20000000f00 */
[----:B-1----:R-:W-:Y:S01]  /*15660*/  IMAD.MOV.U32 R3, RZ, RZ, 0x181f ;  /* 0x0000181fff037424 */ /* 0x002fe200078e00ff */
[----:B------:R-:W-:Y:S02]  /*15670*/  MOV R2, 0x15690 ;  /* 0x0001569000027802 */ /* 0x000fe40000000f00 */
[----:B--234-:R-:W-:Y:S05]  /*15680*/  CALL.REL.NOINC `($__internal_19_$__cuda_sm70_shflsync_idx_p) ;  /* 0x00000af000007944 */ /* 0x01cfea0003c00000 */
[----:B------:R-:W-:Y:S01]  /*15690*/  MOV R2, R5 ;  /* 0x0000000500027202 */ /* 0x000fe20000000f00 */
[----:B------:R-:W-:Y:S05]  /*156a0*/  BRA `(.L_x_1341) ;  /* 0xffffd1a000007947 */ /* 0x000fea000383ffff */
.L_x_1272:
        /* <DEDUP_REMOVED lines=13> */
.L_x_1273:
[----:B------:R-:W-:Y:S01]  /*15780*/  IMAD.MOV.U32 R9, RZ, RZ, R6 ;  /* 0x000000ffff097224 */ /* 0x000fe200078e0006 */
[----:B------:R-:W-:Y:S01]  /*15790*/  MOV R5, 0x4 ;  /* 0x0000000400057802 */ /* 0x000fe20000000f00 */
[----:B--2---:R-:W-:Y:S01]  /*157a0*/  IMAD.MOV.U32 R3, RZ, RZ, 0x181f ;  /* 0x0000181fff037424 */ /* 0x004fe200078e00ff */
[----:B------:R-:W-:Y:S02]  /*157b0*/  MOV R2, 0x157d0 ;  /* 0x000157d000027802 */ /* 0x000fe40000000f00 */
[----:B-1-34-:R-:W-:Y:S05]  /*157c0*/  CALL.REL.NOINC `($__internal_19_$__cuda_sm70_shflsync_idx_p) ;  /* 0x000009b000007944 */ /* 0x01afea0003c00000 */
[----:B------:R-:W-:Y:S01]  /*157d0*/  MOV R8, R5 ;  /* 0x0000000500087202 */ /* 0x000fe20000000f00 */
[----:B------:R-:W-:Y:S05]  /*157e0*/  BRA `(.L_x_1343) ;  /* 0xffffd17000007947 */ /* 0x000fea000383ffff */
.L_x_1274:
[----:B------:R-:W-:Y:S01]  /*157f0*/  IMAD.MOV.U32 R9, RZ, RZ, R7 ;  /* 0x000000ffff097224 */ /* 0x000fe200078e0007 */
[----:B------:R-:W-:Y:S01]  /*15800*/  MOV R5, 0x4 ;  /* 0x0000000400057802 */ /* 0x000fe20000000f00 */
[----:B--2---:R-:W-:Y:S01]  /*15810*/  IMAD.MOV.U32 R3, RZ, RZ, 0x181f ;  /* 0x0000181fff037424 */ /* 0x004fe200078e00ff */
[----:B------:R-:W-:Y:S02]  /*15820*/  MOV R2, 0x15840 ;  /* 0x0001584000027802 */ /* 0x000fe40000000f00 */
[----:B-1-34-:R-:W-:Y:S05]  /*15830*/  CALL.REL.NOINC `($__internal_19_$__cuda_sm70_shflsync_idx_p) ;  /* 0x0000094000007944 */ /* 0x01afea0003c00000 */
[----:B------:R-:W-:Y:S01]  /*15840*/  MOV R2, R5 ;  /* 0x0000000500027202 */ /* 0x000fe20000000f00 */
[----:B------:R-:W-:Y:S05]  /*15850*/  BRA `(.L_x_1344) ;  /* 0xffffd12000007947 */ /* 0x000fea000383ffff */
.L_x_1275:
        /* <DEDUP_REMOVED lines=13> */
.L_x_1276:
[----:B------:R-:W-:Y:S01]  /*15930*/  IMAD.MOV.U32 R9, RZ, RZ, R6 ;  /* 0x000000ffff097224 */ /* 0x000fe200078e0006 */
[----:B------:R-:W-:Y:S01]  /*15940*/  MOV R5, 0x6 ;  /* 0x0000000600057802 */ /* 0x000fe20000000f00 */
[----:B--2---:R-:W-:Y:S01]  /*15950*/  IMAD.MOV.U32 R3, RZ, RZ, 0x181f ;  /* 0x0000181fff037424 */ /* 0x004fe200078e00ff */
[----:B------:R-:W-:Y:S02]  /*15960*/  MOV R2, 0x15980 ;  /* 0x0001598000027802 */ /* 0x000fe40000000f00 */
[----:B-1--4-:R-:W-:Y:S05]  /*15970*/  CALL.REL.NOINC `($__internal_19_$__cuda_sm70_shflsync_idx_p) ;  /* 0x0000080000007944 */ /* 0x012fea0003c00000 */
[----:B------:R-:W-:Y:S01]  /*15980*/  MOV R8, R5 ;  /* 0x0000000500087202 */ /* 0x000fe20000000f00 */
[----:B------:R-:W-:Y:S05]  /*15990*/  BRA `(.L_x_1346) ;  /* 0xffffd0f000007947 */ /* 0x000fea000383ffff */
.L_x_1277:
[----:B------:R-:W-:Y:S01]  /*159a0*/  IMAD.MOV.U32 R9, RZ, RZ, R7 ;  /* 0x000000ffff097224 */ /* 0x000fe200078e0007 */
[----:B------:R-:W-:Y:S01]  /*159b0*/  MOV R5, 0x6 ;  /* 0x0000000600057802 */ /* 0x000fe20000000f00 */
[----:B--2---:R-:W-:Y:S01]  /*159c0*/  IMAD.MOV.U32 R3, RZ, RZ, 0x181f ;  /* 0x0000181fff037424 */ /* 0x004fe200078e00ff */
[----:B------:R-:W-:Y:S02]  /*159d0*/  MOV R2, 0x159f0 ;  /* 0x000159f000027802 */ /* 0x000fe40000000f00 */
[----:B-1-34-:R-:W-:Y:S05]  /*159e0*/  CALL.REL.NOINC `($__internal_19_$__cuda_sm70_shflsync_idx_p) ;  /* 0x0000079000007944 */ /* 0x01afea0003c00000 */
[----:B------:R-:W-:Y:S01]  /*159f0*/  MOV R2, R5 ;  /* 0x0000000500027202 */ /* 0x000fe20000000f00 */
[----:B------:R-:W-:Y:S05]  /*15a00*/  BRA `(.L_x_1347) ;  /* 0xffffd0a000007947 */ /* 0x000fea000383ffff */
.L_x_1278:
        /* <DEDUP_REMOVED lines=13> */
.L_x_1280:
[----:B------:R-:W-:Y:S01]  /*15ae0*/  IMAD.MOV.U32 R9, RZ, RZ, R70 ;  /* 0x000000ffff097224 */ /* 0x000fe200078e0046 */
[----:B------:R-:W-:Y:S01]  /*15af0*/  MOV R5, RZ ;  /* 0x000000ff00057202 */ /* 0x000fe20000000f00 */
[----:B----4-:R-:W-:Y:S01]  /*15b00*/  IMAD.MOV.U32 R3, RZ, RZ, 0x1f ;  /* 0x0000001fff037424 */ /* 0x010fe200078e00ff */
[----:B------:R-:W-:Y:S02]  /*15b10*/  MOV R2, 0x15b30 ;  /* 0x00015b3000027802 */ /* 0x000fe40000000f00 */
[----:B------:R-:W-:Y:S05]  /*15b20*/  CALL.REL.NOINC `($__internal_19_$__cuda_sm70_shflsync_idx_p) ;  /* 0x0000065000007944 */ /* 0x000fea0003c00000 */
[----:B------:R-:W-:Y:S01]  /*15b30*/  MOV R10, R5 ;  /* 0x00000005000a7202 */ /* 0x000fe20000000f00 */
[----:B------:R-:W-:Y:S05]  /*15b40*/  BRA `(.L_x_1349) ;  /* 0xffffd15000007947 */ /* 0x000fea000383ffff */
.L_x_1281:
[----:B------:R-:W-:Y:S01]  /*15b50*/  IMAD.MOV.U32 R9, RZ, RZ, R70 ;  /* 0x000000ffff097224 */ /* 0x000fe200078e0046 */
[----:B------:R-:W-:Y:S01]  /*15b60*/  MOV R5, 0x1 ;  /* 0x0000000100057802 */ /* 0x000fe20000000f00 */
[----:B----4-:R-:W-:Y:S01]  /*15b70*/  IMAD.MOV.U32 R3, RZ, RZ, 0x1f ;  /* 0x0000001fff037424 */ /* 0x010fe200078e00ff */
[----:B------:R-:W-:Y:S02]  /*15b80*/  MOV R2, 0x15ba0 ;  /* 0x00015ba000027802 */ /* 0x000fe40000000f00 */
[----:B-12---:R-:W-:Y:S05]  /*15b90*/  CALL.REL.NOINC `($__internal_19_$__cuda_sm70_shflsync_idx_p) ;  /* 0x000005e000007944 */ /* 0x006fea0003c00000 */
[----:B------:R-:W-:Y:S01]  /*15ba0*/  MOV R8, R5 ;  /* 0x0000000500087202 */ /* 0x000fe20000000f00 */
[----:B------:R-:W-:Y:S05]  /*15bb0*/  BRA `(.L_x_1350) ;  /* 0xffffd10000007947 */ /* 0x000fea000383ffff */
.L_x_1282:
[----:B------:R-:W-:Y:S02]  /*15bc0*/  MOV R2, 0x1 ;  /* 0x0000000100027802 */ /* 0x000fe40000000f00 */
[----:B------:R-:W-:-:S02]  /*15bd0*/  MOV R3, 0x15bf0 ;  /* 0x00015bf000037802 */ /* 0x000fc40000000f00 */
[----:B-123--:R-:W-:Y:S05]  /*15be0*/  CALL.REL.NOINC `($__internal_20_$__cuda_sm70_shflsync_up_p) ;  /* 0x000005e000007944 */ /* 0x00efea0003c00000 */
[----:B------:R-:W-:Y:S05]  /*15bf0*/  BRA `(.L_x_1351) ;  /* 0xffffd1f000007947 */ /* 0x000fea000383ffff */
.L_x_1283:
[----:B------:R-:W-:Y:S02]  /*15c00*/  MOV R2, 0x2 ;  /* 0x0000000200027802 */ /* 0x000fe40000000f00 */
[----:B------:R-:W-:-:S02]  /*15c10*/  MOV R3, 0x15c30 ;  /* 0x00015c3000037802 */ /* 0x000fc40000000f00 */
[----:B-12---:R-:W-:Y:S05]  /*15c20*/  CALL.REL.NOINC `($__internal_20_$__cuda_sm70_shflsync_up_p) ;  /* 0x000005a000007944 */ /* 0x006fea0003c00000 */
        /* <DEDUP_REMOVED lines=24> */
.L_x_1287:
[----:B------:R-:W-:Y:S02]  /*15db0*/  MOV R2, 0x1 ;  /* 0x0000000100027802 */ /* 0x000fe40000000f00 */
[----:B------:R-:W-:Y:S02]  /*15dc0*/  MOV R3, 0x15de0 ;  /* 0x00015de000037802 */ /* 0x000fe40000000f00 */
[----:B------:R-:W-:Y:S05]  /*15dd0*/  CALL.REL.NOINC `($__internal_20_$__cuda_sm70_shflsync_up_p) ;  /* 0x000003f000007944 */ /* 0x000fea0003c00000 */
[----:B------:R-:W-:Y:S01]  /*15de0*/  MOV R2, R4 ;  /* 0x0000000400027202 */ /* 0x000fe20000000f00 */
[----:B------:R-:W-:Y:S05]  /*15df0*/  BRA `(.L_x_1353) ;  /* 0xffffd25000007947 */ /* 0x000fea000383ffff */
.L_x_1288:
        /* <DEDUP_REMOVED lines=27> */
.L_x_1290:
[----:B------:R-:W-:Y:S02]  /*15fb0*/  SEL R0, RZ, 0x1, P0 ;  /* 0x00000001ff007807 */ /* 0x000fe40000000000 */
[----:B------:R-:W-:Y:S02]  /*15fc0*/  MOV R2, 0x15fe0 ;  /* 0x00015fe000027802 */ /* 0x000fe40000000f00 */
[----:B---3--:R-:W-:Y:S05]  /*15fd0*/  CALL.REL.NOINC `($__internal_21_$__cuda_sm70_votesync_ballot) ;  /* 0x0000026000007944 */ /* 0x008fea0003c00000 */
[----:B------:R-:W-:Y:S01]  /*15fe0*/  MOV R8, R0 ;  /* 0x0000000000087202 */ /* 0x000fe20000000f00 */
[----:B------:R-:W-:Y:S05]  /*15ff0*/  BRA `(.L_x_1355) ;  /* 0xffffd1e000007947 */ /* 0x000fea000383ffff */
.L_x_1291:
[----:B------:R-:W-:Y:S01]  /*16000*/  IMAD.MOV.U32 R9, RZ, RZ, R6 ;  /* 0x000000ffff097224 */ /* 0x000fe200078e0006 */
[----:B------:R-:W-:Y:S01]  /*16010*/  MOV R5, R0 ;  /* 0x0000000000057202 */ /* 0x000fe20000000f00 */
[----:B------:R-:W-:Y:S01]  /*16020*/  IMAD.MOV.U32 R3, RZ, RZ, 0x1f ;  /* 0x0000001fff037424 */ /* 0x000fe200078e00ff */
[----:B-1----:R-:W-:Y:S02]  /*16030*/  MOV R2, 0x16050 ;  /* 0x0001605000027802 */ /* 0x002fe40000000f00 */
[----:B---3--:R-:W-:Y:S05]  /*16040*/  CALL.REL.NOINC `($__internal_19_$__cuda_sm70_shflsync_idx_p) ;  /* 0x0000013000007944 */ /* 0x008fea0003c00000 */
[----:B------:R-:W-:Y:S01]  /*16050*/  IMAD.MOV.U32 R11, RZ, RZ, R5 ;  /* 0x000000ffff0b7224 */ /* 0x000fe200078e0005 */
[----:B------:R-:W-:Y:S01]  /*16060*/  MOV R5, R0 ;  /* 0x0000000000057202 */ /* 0x000fe20000000f00 */
[----:B------:R-:W-:Y:S01]  /*16070*/  IMAD.MOV.U32 R9, RZ, RZ, R7 ;  /* 0x000000ffff097224 */ /* 0x000fe200078e0007 */
[----:B------:R-:W-:-:S02]  /*16080*/  MOV R3, 0x1f ;  /* 0x0000001f00037802 */ /* 0x000fc40000000f00 */
[----:B------:R-:W-:Y:S02]  /*16090*/  MOV R2, 0x160b0 ;  /* 0x000160b000027802 */ /* 0x000fe40000000f00 */
[----:B------:R-:W-:Y:S05]  /*160a0*/  CALL.REL.NOINC `($__internal_19_$__cuda_sm70_shflsync_idx_p) ;  /* 0x000000d000007944 */ /* 0x000fea0003c00000 */
[----:B------:R-:W-:Y:S01]  /*160b0*/  MOV R7, R5 ;  /* 0x0000000500077202 */ /* 0x000fe20000000f00 */
[----:B------:R-:W-:Y:S05]  /*160c0*/  BRA `(.L_x_1356) ;  /* 0xffffd18000007947 */ /* 0x000fea000383ffff */
.L_x_1294:
[----:B------:R-:W-:Y:S01]  /*160d0*/  IMAD.MOV.U32 R9, RZ, RZ, R4 ;  /* 0x000000ffff097224 */ /* 0x000fe200078e0004 */
[----:B------:R-:W-:Y:S01]  /*160e0*/  MOV R5, R0 ;  /* 0x0000000000057202 */ /* 0x000fe20000000f00 */
[----:B------:R-:W-:Y:S01]  /*160f0*/  IMAD.MOV.U32 R3, RZ, RZ, 0x1f ;  /* 0x0000001fff037424 */ /* 0x000fe200078e00ff */
[----:B-1----:R-:W-:Y:S02]  /*16100*/  MOV R2, 0x16120 ;  /* 0x0001612000027802 */ /* 0x002fe40000000f00 */
[----:B---34-:R-:W-:Y:S05]  /*16110*/  CALL.REL.NOINC `($__internal_19_$__cuda_sm70_shflsync_idx_p) ;  /* 0x0000006000007944 */ /* 0x018fea0003c00000 */
[----:B------:R-:W-:Y:S01]  /*16120*/  MOV R13, R5 ;  /* 0x00000005000d7202 */ /* 0x000fe20000000f00 */
[----:B------:R-:W-:Y:S05]  /*16130*/  BRA `(.L_x_1293) ;  /* 0xffffd17000007947 */ /* 0x000fea000383ffff */
        .weak           $__internal_18_$__cuda_sm70_shflsync_bfly_p
        .type           $__internal_18_$__cuda_sm70_shflsync_bfly_p,@function
        .size           $__internal_18_$__cuda_sm70_shflsync_bfly_p,($__internal_19_$__cuda_sm70_shflsync_idx_p - $__internal_18_$__cuda_sm70_shflsync_bfly_p)
$__internal_18_$__cuda_sm70_shflsync_bfly_p:
[----:B------:R-:W-:Y:S04]  /*16140*/  WARPSYNC R8 ;  /* 0x0000000800007348 */ /* 0x000fe80003800000 */
[----:B------:R1:W2:Y:S02]  /*16150*/  SHFL.BFLY PT, R0, R0, R3, R9 ;  /* 0x0c00000300007389 */ /* 0x0002a400000e0009 */
[----:B-1----:R-:W-:-:S04]  /*16160*/  MOV R3, 0x0 ;  /* 0x0000000000037802 */ /* 0x002fc80000000f00 */
[----:B--2---:R-:W-:Y:S05]  /*16170*/  RET.REL.NODEC R2 `(_ZN7cutlass13device_kernelIN5flash19enable_sm80_to_sm89INS1_16FlashAttnFwdSm80INS1_25CollectiveMainloopFwdSm80ILi4ELi1ELb0EN4cute5tupleIJNS5_1CILi128EEENS7_ILi80EEENS7_ILi64EEEEEELi64ENS_6half_tEfNS_4arch4Sm80ELb1ELb0ELb1ELb1ELb0ELb0ELb1ELb1EEENS1_21CollectiveEpilogueFwdINS6_IJS8_SA_S9_EEENS6_IJNS7_ILi1EEESI_SI_EEESC_SE_Li128ELb1ELb1ELb1ELb0EEENS1_36VarlenDynamicPersistentTileSchedulerILi128ELi80ELi128ELi128ELb1ELb1ELb0ELb1ELb1ELb1EEEEEEEEEvNT_6ParamsE) ;  /* 0xfffe9e8002007950 */ /* 0x004fea0003c3ffff */
        .weak           $__internal_19_$__cuda_sm70_shflsync_idx_p
        .type           $__internal_19_$__cuda_sm70_shflsync_idx_p,@function
        .size           $__internal_19_$__cuda_sm70_shflsync_idx_p,($__internal_20_$__cuda_sm70_shflsync_up_p - $__internal_19_$__cuda_sm70_shflsync_idx_p)
$__internal_19_$__cuda_sm70_shflsync_idx_p:
[----:B------:R-:W-:-:S04]  /*16180*/  MOV R16, 0xffffffff ;  /* 0xffffffff00107802 */ /* 0x000fc80000000f00 */
[----:B------:R-:W-:Y:S04]  /*16190*/  WARPSYNC R16 ;  /* 0x0000001000007348 */ /* 0x000fe80003800000 */
[----:B------:R1:W2:Y:S02]  /*161a0*/  SHFL.IDX PT, R5, R9, R5, R3 ;  /* 0x0000000509057389 */ /* 0x0002a400000e0003 */
[----:B-1----:R-:W-:-:S04]  /*161b0*/  MOV R3, 0x0 ;  /* 0x0000000000037802 */ /* 0x002fc80000000f00 */
[----:B--2---:R-:W-:Y:S05]  /*161c0*/  RET.REL.NODEC R2 `(_ZN7cutlass13device_kernelIN5flash19enable_sm80_to_sm89INS1_16FlashAttnFwdSm80INS1_25CollectiveMainloopFwdSm80ILi4ELi1ELb0EN4cute5tupleIJNS5_1CILi128EEENS7_ILi80EEENS7_ILi64EEEEEELi64ENS_6half_tEfNS_4arch4Sm80ELb1ELb0ELb1ELb1ELb0ELb0ELb1ELb1EEENS1_21CollectiveEpilogueFwdINS6_IJS8_SA_S9_EEENS6_IJNS7_ILi1EEESI_SI_EEESC_SE_Li128ELb1ELb1ELb1ELb0EEENS1_36VarlenDynamicPersistentTileSchedulerILi128ELi80ELi128ELi128ELb1ELb1ELb0ELb1ELb1ELb1EEEEEEEEEvNT_6ParamsE) ;  /* 0xfffe9e3002007950 */ /* 0x004fea0003c3ffff */
        .weak           $__internal_20_$__cuda_sm70_shflsync_up_p
        .type           $__internal_20_$__cuda_sm70_shflsync_up_p,@function
        .size           $__internal_20_$__cuda_sm70_shflsync_up_p,($__internal_21_$__cuda_sm70_votesync_ballot - $__internal_20_$__cuda_sm70_shflsync_up_p)
$__internal_20_$__cuda_sm70_shflsync_up_p:
[----:B------:R-:W-:Y:S02]  /*161d0*/  IMAD.MOV.U32 R4, RZ, RZ, RZ ;  /* 0x000000ffff047224 */ /* 0x000fe400078e00ff */
[----:B------:R-:W-:-:S04]  /*161e0*/  IMAD.MOV.U32 R9, RZ, RZ, -0x1 ;  /* 0xffffffffff097424 */ /* 0x000fc800078e00ff */
[----:B------:R-:W-:Y:S04]  /*161f0*/  WARPSYNC R9 ;  /* 0x0000000900007348 */ /* 0x000fe80003800000 */
[----:B------:R1:W2:Y:S02]  /*16200*/  SHFL.UP PT, R4, R0, R2, R4 ;  /* 0x0400000200047389 */ /* 0x0002a400000e0004 */
[----:B-1----:R-:W-:Y:S02]  /*16210*/  MOV R2, R3 ;  /* 0x0000000300027202 */ /* 0x002fe40000000f00 */
[----:B------:R-:W-:-:S04]  /*16220*/  MOV R3, 0x0 ;  /* 0x0000000000037802 */ /* 0x000fc80000000f00 */
[----:B--2---:R-:W-:Y:S05]  /*16230*/  RET.REL.NODEC R2 `(_ZN7cutlass13device_kernelIN5flash19enable_sm80_to_sm89INS1_16FlashAttnFwdSm80INS1_25CollectiveMainloopFwdSm80ILi4ELi1ELb0EN4cute5tupleIJNS5_1CILi128EEENS7_ILi80EEENS7_ILi64EEEEEELi64ENS_6half_tEfNS_4arch4Sm80ELb1ELb0ELb1ELb1ELb0ELb0ELb1ELb1EEENS1_21CollectiveEpilogueFwdINS6_IJS8_SA_S9_EEENS6_IJNS7_ILi1EEESI_SI_EEESC_SE_Li128ELb1ELb1ELb1ELb0EEENS1_36VarlenDynamicPersistentTileSchedulerILi128ELi80ELi128ELi128ELb1ELb1ELb0ELb1ELb1ELb1EEEEEEEEEvNT_6ParamsE) ;  /* 0xfffe9dc002007950 */ /* 0x004fea0003c3ffff */
        .weak           $__internal_21_$__cuda_sm70_votesync_ballot
        .type           $__internal_21_$__cuda_sm70_votesync_ballot,@function
        .size           $__internal_21_$__cuda_sm70_votesync_ballot,(.L_x_3253 - $__internal_21_$__cuda_sm70_votesync_ballot)
$__internal_21_$__cuda_sm70_votesync_ballot:
[----:B------:R-:W-:Y:S01]  /*16240*/  ISETP.NE.U32.AND P0, PT, R0, 0x1, PT ;  /* 0x000000010000780c */ /* 0x000fe20003f05070 */
[----:B------:R-:W-:-:S04]  /*16250*/  IMAD.MOV.U32 R3, RZ, RZ, -0x1 ;  /* 0xffffffffff037424 */ /* 0x000fc800078e00ff */
[----:B------:R-:W-:Y:S08]  /*16260*/  WARPSYNC R3 ;  /* 0x0000000300007348 */ /* 0x000ff00003800000 */
[----:B------:R-:W-:-:S04]  /*16270*/  VOTE.ANY R0, PT, !P0 ;  /* 0x0000000000007806 */ /* 0x000fc800040e0100 */
[----:B------:R-:W-:Y:S01]  /*16280*/  LOP3.LUT R0, R0, R3, RZ, 0xc0, !PT ;  /* 0x0000000300007212 */ /* 0x000fe200078ec0ff */
[----:B------:R-:W-:-:S04]  /*16290*/  IMAD.MOV.U32 R3, RZ, RZ, 0x0 ;  /* 0x00000000ff037424 */ /* 0x000fc800078e00ff */
[----:B------:R-:W-:Y:S05]  /*162a0*/  RET.REL.NODEC R2 `(_ZN7cutlass13device_kernelIN5flash19enable_sm80_to_sm89INS1_16FlashAttnFwdSm80INS1_25CollectiveMainloopFwdSm80ILi4ELi1ELb0EN4cute5tupleIJNS5_1CILi128EEENS7_ILi80EEENS7_ILi64EEEEEELi64ENS_6half_tEfNS_4arch4Sm80ELb1ELb0ELb1ELb1ELb0ELb0ELb1ELb1EEENS1_21CollectiveEpilogueFwdINS6_IJS8_SA_S9_EEENS6_IJNS7_ILi1EEESI_SI_EEESC_SE_Li128ELb1ELb1ELb1ELb0EEENS1_36VarlenDynamicPersistentTileSchedulerILi128ELi80ELi128ELi128ELb1ELb1ELb0ELb1ELb1ELb1EEEEEEEEEvNT_6ParamsE) ;  /* 0xfffe9d5002007950 */ /* 0x000fea0003c3ffff */
.L_x_1357:
        /* <DEDUP_REMOVED lines=13> */
.L_x_3253:


//--------------------- .text._ZN7cutlass13device_kernelIN5flash19enable_sm80_to_sm89INS1_16FlashAttnFwdSm80INS1_25CollectiveMainloopFwdSm80ILi4ELi1ELb0EN4cute5tupleIJNS5_1CILi128EEENS7_ILi80EEENS7_ILi64EEEEEELi64ENS_6half_tEfNS_4arch4Sm80ELb1ELb0ELb1ELb1ELb0ELb1ELb1ELb1EEENS1_21CollectiveEpilogueFwdINS6_IJS8_SA_S9_EEENS6_IJNS7_ILi1EEESI_SI_EEESC_SE_Li128ELb1ELb1ELb1ELb0EEENS1_36VarlenDynamicPersistentTileSchedulerILi128ELi80ELi128ELi128ELb1ELb1ELb0ELb1ELb1ELb1EEEEEEEEEvNT_6ParamsE --------------------------
	.section	.text._ZN7cutlass13device_kernelIN5flash19enable_sm80_to_sm89INS1_16FlashAttnFwdSm80INS1_25CollectiveMainloopFwdSm80ILi4ELi1ELb0EN4cute5tupleIJNS5_1CILi128EEENS7_ILi80EEENS7_ILi64EEEEEELi64ENS_6half_tEfNS_4arch4Sm80ELb1ELb0ELb1ELb1ELb0ELb1ELb1ELb1EEENS1_21CollectiveEpilogueFwdINS6_IJS8_SA_S9_EEENS6_IJNS7_ILi1EEESI_SI_EEESC_SE_Li128ELb1ELb1ELb1ELb0EEENS1_36VarlenDynamicPersistentTileSchedulerILi128ELi80ELi128ELi128ELb1ELb1ELb0ELb1ELb1ELb1EEEEEEEEEvNT_6ParamsE,"ax",@progbits
	.sectioninfo	@"SHI_REGISTERS=255"
	.align	128
.text._ZN7cutlass13device_kernelIN5flash19enable_sm80_to_sm89INS1_16FlashAttnFwdSm80INS1_25CollectiveMainloopFwdSm80ILi4ELi1ELb0EN4cute5tupleIJNS5_1CILi128EEENS7_ILi80EEENS7_ILi64EEEEEELi64ENS_6half_tEfNS_4arch4Sm80ELb1ELb0ELb1ELb1ELb0ELb1ELb1ELb1EEENS1_21CollectiveEpilogueFwdINS6_IJS8_SA_S9_EEENS6_IJNS7_ILi1EEESI_SI_EEESC_SE_Li128ELb1ELb1ELb1ELb0EEENS1_36VarlenDynamicPersistentTileSchedulerILi128ELi80ELi128ELi128ELb1ELb1ELb0ELb1ELb1ELb1EEEEEEEEEvNT_6ParamsE:
        .type           _ZN7cutlass13device_kernelIN5flash19enable_sm80_to_sm89INS1_16FlashAttnFwdSm80INS1_25CollectiveMainloopFwdSm80ILi4ELi1ELb0EN4cute5tupleIJNS5_1CILi128EEENS7_ILi80EEENS7_ILi64EEEEEELi64ENS_6half_tEfNS_4arch4Sm80ELb1ELb0ELb1ELb1ELb0ELb1ELb1ELb1EEENS1_21CollectiveEpilogueFwdINS6_IJS8_SA_S9_EEENS6_IJNS7_ILi1EEESI_SI_EEESC_SE_Li128ELb1ELb1ELb1ELb0EEENS1_36VarlenDynamicPersistentTileSchedulerILi128ELi80ELi128ELi128ELb1ELb1ELb0ELb1ELb1ELb1EEEEEEEEEvNT_6ParamsE,@function
        .size           _ZN7cutlass13device_kernelIN5flash19enable_sm80_to_sm89INS1_16FlashAttnFwdSm80INS1_25CollectiveMainloopFwdSm80ILi4ELi1ELb0EN4cute5tupleIJNS5_1CILi128EEENS7_ILi80EEENS7_ILi64EEEEEELi64ENS_6half_tEfNS_4arch4Sm80ELb1ELb0ELb1ELb1ELb0ELb1ELb1ELb1EEENS1_21CollectiveEpilogueFwdINS6_IJS8_SA_S9_EEENS6_IJNS7_ILi1EEESI_SI_EEESC_SE_Li128ELb1ELb1ELb1ELb0EEENS1_36VarlenDynamicPersistentTileSchedulerILi128ELi80ELi128ELi128ELb1ELb1ELb0ELb1ELb1ELb1EEEEEEEEEvNT_6ParamsE,(.L_x_3258 - _ZN7cutlass13device_kernelIN5flash19enable_sm80_to_sm89INS1_16FlashAttnFwdSm80INS1_25CollectiveMainloopFwdSm80ILi4ELi1ELb0EN4cute5tupleIJNS5_1CILi128EEENS7_ILi80EEENS7_ILi64EEEEEELi64ENS_6half_tEfNS_4arch4Sm80ELb1ELb0ELb1ELb1ELb0ELb1ELb1ELb1EEENS1_21CollectiveEpilogueFwdINS6_IJS8_SA_S9_EEENS6_IJNS7_ILi1EEESI_SI_EEESC_SE_Li128ELb1ELb1ELb1ELb0EEENS1_36VarlenDynamicPersistentTileSchedulerILi128ELi80ELi128ELi128ELb1ELb1ELb0ELb1ELb1ELb1EEEEEEEEEvNT_6ParamsE)
        .other          _ZN7cutlass13device_kernelIN5flash19enable_sm80_to_sm89INS1_16FlashAttnFwdSm80INS1_25CollectiveMainloopFwdSm80ILi4ELi1ELb0EN4cute5tupleIJNS5_1CILi128EEENS7_ILi80EEENS7_ILi64EEEEEELi64ENS_6half_tEfNS_4arch4Sm80ELb1ELb0ELb1ELb1ELb0ELb1ELb1ELb1EEENS1_21CollectiveEpilogueFwdINS6_IJS8_SA_S9_EEENS6_IJNS7_ILi1EEESI_SI_EEESC_SE_Li128ELb1ELb1ELb1ELb0EEENS1_36VarlenDynamicPersistentTileSchedulerILi128ELi80ELi128ELi128ELb1ELb1ELb0ELb1ELb1ELb1EEEEEEEEEvNT_6ParamsE,@"STO_CUDA_ENTRY STV_DEFAULT"
_ZN7cutlass13device_kernelIN5flash19enable_sm80_to_sm89INS1_16FlashAttnFwdSm80INS1_25CollectiveMainloopFwdSm80ILi4ELi1ELb0EN4cute5tupleIJNS5_1CILi128EEENS7_ILi80EEENS7_ILi64EEEEEELi64ENS_6half_tEfNS_4arch4Sm80ELb1ELb0ELb1ELb1ELb0ELb1ELb1ELb1EEENS1_21CollectiveEpilogueFwdINS6_IJS8_SA_S9_EEENS6_IJNS7_ILi1EEESI_SI_EEESC_SE_Li128ELb1ELb1ELb1ELb0EEENS1_36VarlenDynamicPersistentTileSchedulerILi128ELi80ELi128ELi128ELb1ELb1ELb0ELb1ELb1ELb1EEEEEEEEEvNT_6ParamsE:
        /* <DEDUP_REMOVED lines=54> */
.L_x_1363:
        /* <DEDUP_REMOVED lines=16> */
.L_x_1557:
        /* <DEDUP_REMOVED lines=16> */
.L_x_1558:
[----:B--2---:R-:W-:-:S05]  /*0560*/  IMAD R0, R0, c[0x0][0x538], RZ ;  /* 0x00014e0000007a24 */ /* 0x004fca00078e02ff */
[----:B------:R-:W-:-:S04]  /*0570*/  IADD3 R6, R0, R6, RZ ;  /* 0x0000000600067210 */ /* 0x000fc80007ffe0ff */
[----:B------:R-:W-:-:S13]  /*0580*/  ISETP.GT.AND P0, PT, R6, UR4, PT ;  /* 0x0000000406007c0c */ /* 0x000fda000bf04270 */
[----:B-1----:R-:W-:Y:S05]  /*0590*/  @!P0 BRA `(.L_x_1363) ;  /* 0xfffffdc000008947 */ /* 0x002fea000383ffff */
.L_x_1359:
[----:B------:R-:W-:-:S05]  /*05a0*/  IADD3 R12, -R0, R6, RZ ;  /* 0x00000006000c7210 */ /* 0x000fca0007ffe1ff */
[----:B------:R-:W-:-:S05]  /*05b0*/  IMAD R0, R4, c[0x0][0x538], R12 ;  /* 0x00014e0004007a24 */ /* 0x000fca00078e020c */
[----:B------:R-:W-:Y:S01]  /*05c0*/  ISETP.GT.AND P0, PT, R0, UR4, PT ;  /* 0x0000000400007c0c */ /* 0x000fe2000bf04270 */
[----:B------:R-:W-:-:S12]  /*05d0*/  BRA.DIV ~URZ, `(.L_x_1364) ;  /* 0x0001de327f007947 */ /* 0x000fd8000b800000 */
[----:B------:R-:W-:-:S04]  /*05e0*/  VOTE.ANY R6, PT, !P0 ;  /* 0x0000000000067806 */ /* 0x000fc800040e0100 */
.L_x_1559:
[----:B------:R-:W1:Y:S02]  /*05f0*/  POPC R0, R6 ;  /* 0x0000000600007309 */ /* 0x000e640000000000 */
[----:B-1----:R-:W-:-:S05]  /*0600*/  IADD3 R2, R0, R7, RZ ;  /* 0x0000000700027210 */ /* 0x002fca0007ffe0ff */
[----:B------:R1:W-:Y:S01]  /*0610*/  STL [R1+0x54], R2 ;  /* 0x0000540201007387 */ /* 0x0003e20000100800 */
[----:B------:R-:W-:Y:S05]  /*0620*/  BRA.DIV ~URZ, `(.L_x_1365) ;  /* 0x0001de327f007947 */ /* 0x000fea000b800000 */
[----:B------:R2:W3:Y:S01]  /*0630*/  SHFL.IDX PT, R13, R9, R0, 0x1f ;  /* 0x00001f00090d7589 */ /* 0x0004e200000e0000 */
[----:B------:R-:W-:-:S03]  /*0640*/  MOV R5, RZ ;  /* 0x000000ff00057202 */ /* 0x000fc60000000f00 */
[----:B------:R2:W4:Y:S04]  /*0650*/  SHFL.IDX PT, R9, R8, R0, 0x1f ;  /* 0x00001f0008097589 */ /* 0x00052800000e0000 */
.L_x_1560:
[----:B------:R-:W-:Y:S01]  /*0660*/  ISETP.NE.AND P0, PT, R6, RZ, PT ;  /* 0x000000ff0600720c */ /* 0x000fe20003f05270 */
[----:B------:R-:W-:-:S12]  /*0670*/  BSSY B0, `(.L_x_1366) ;  /* 0x0000005000007945 */ /* 0x000fd80003800000 */
[----:B------:R-:W-:Y:S05]  /*0680*/  @!P0 BRA `(.L_x_1367) ;  /* 0x0000003000008947 */ /* 0x000fea0003800000 */
[----:B------:R-:W-:Y:S01]  /*0690*/  IADD3 R10, R0, -0x1, RZ ;  /* 0xffffffff000a7810 */ /* 0x000fe20007ffe0ff */
[----:B------:R-:W-:Y:S05]  /*06a0*/  BRA.DIV ~URZ, `(.L_x_1368) ;  /* 0x0001de927f007947 */ /* 0x000fea000b800000 */
[----:B------:R1:W2:Y:S02]  /*06b0*/  SHFL.IDX PT, R5, R4, R10, 0x1f ;  /* 0x00001f0a04057589 */ /* 0x0002a400000e0000 */
.L_x_1367:
[----:B------:R-:W-:Y:S05]  /*06c0*/  BSYNC B0 ;  /* 0x0000000000007941 */ /* 0x000fea0003800000 */
.L_x_1366:
        /* <DEDUP_REMOVED lines=69> */
.L_x_1370:
        /* <DEDUP_REMOVED lines=70> */
.L_x_1371:
[----:B------:R-:W-:Y:S05]  /*0f80*/  BSYNC B0 ;  /* 0x0000000000007941 */ /* 0x000fea0003800000 */
.L_x_1369:
[----:B------:R-:W-:-:S04]  /*0f90*/  LOP3.LUT R0, RZ, R0, RZ, 0x33, !PT ;  /* 0x00000000ff007212 */ /* 0x000fc800078e33ff */
[----:B------:R-:W-:-:S05]  /*0fa0*/  IADD3 R0, R0, R13, RZ ;  /* 0x0000000d00007210 */ /* 0x000fca0007ffe0ff */
[----:B------:R2:W-:Y:S01]  /*0fb0*/  STL [R1+0x4c], R0 ;  /* 0x00004c0001007387 */ /* 0x0005e20000100800 */
[----:B------:R-:W-:Y:S05]  /*0fc0*/  BRA `(.L_x_1372) ;  /* 0x0000006000007947 */ /* 0x000fea0003800000 */
.L_x_1360:
[----:B------:R-:W-:Y:S01]  /*0fd0*/  MOV R0, UR4 ;  /* 0x0000000400007c02 */ /* 0x000fe20008000f00 */
[----:B------:R-:W-:Y:S04]  /*0fe0*/  STL [R1+0x4c], RZ ;  /* 0x00004cff01007387 */ /* 0x000fe80000100800 */
[----:B------:R-:W-:Y:S04]  /*0ff0*/  STL [R1+0x50], RZ ;  /* 0x000050ff01007387 */ /* 0x000fe80000100800 */
[----:B------:R1:W-:Y:S02]  /*1000*/  STL [R1+0x48], R0 ;  /* 0x0000480001007387 */ /* 0x0003e40000100800 */
[----:B-1----:R-:W-:-:S05]  /*1010*/  MOV R0, c[0x0][0x53c] ;  /* 0x00014f0000007a02 */ /* 0x002fca0000000f00 */
[----:B------:R1:W-:Y:S02]  /*1020*/  STL [R1+0x54], R0 ;  /* 0x0000540001007387 */ /* 0x0003e40000100800 */
.L_x_1372:
        /* <DEDUP_REMOVED lines=8> */
.L_x_1358:
        /* <DEDUP_REMOVED lines=8> */
[----:B---3--:R-:W-:Y:S02]  /*1130*/  LOP3.LUT R4, R14, 0xfffffff8, RZ, 0xc0, !PT ;  /* 0xfffffff80e047812 */ /* 0x008fe400078ec0ff */
[----:B------:R-:W-:Y:S01]  /*1140*/  LEA.HI R7, R15, R16, RZ, 0x4 ;  /* 0x000000100f077211 */ /* 0x000fe200078f20ff */
[----:B------:R-:W-:Y:S01]  /*1150*/  IMAD.SHL.U32 R3, R3, 0x40, RZ ;  /* 0x0000004003037824 */ /* 0x000fe200078e00ff */
[----:B------:R-:W-:Y:S01]  /*1160*/  LOP3.LUT R2, R0, 0xfffffffc, RZ, 0xc0, !PT ;  /* 0xfffffffc00027812 */ /* 0x000fe200078ec0ff */
[----:B------:R-:W-:Y:S01]  /*1170*/  IMAD.IADD R0, R16, 0x1, -R4 ;  /* 0x0000000110007824 */ /* 0x000fe200078e0a04 */
[----:B------:R-:W-:-:S02]  /*1180*/  SHF.R.S32.HI R8, RZ, 0x4, R7 ;  /* 0x00000004ff087819 */ /* 0x000fc40000011407 */
[----:B------:R-:W-:Y:S01]  /*1190*/  LOP3.LUT R3, R3, 0x1c0, RZ, 0xc0, !PT ;  /* 0x000001c003037812 */ /* 0x000fe200078ec0ff */
[----:B------:R-:W-:Y:S01]  /*11a0*/  IMAD.IADD R2, R16, 0x1, -R2 ;  /* 0x0000000110027824 */ /* 0x000fe200078e0a02 */
[----:B------:R-:W-:Y:S01]  /*11b0*/  LEA.HI R5, R7, R8, RZ, 0x1 ;  /* 0x0000000807057211 */ /* 0x000fe200078f08ff */
[----:B------:R-:W-:Y:S01]  /*11c0*/  IMAD.SHL.U32 R6, R0, 0x8, RZ ;  /* 0x0000000800067824 */ /* 0x000fe200078e00ff */
[----:B------:R-:W-:Y:S02]  /*11d0*/  SHF.R.U32.HI R4, RZ, 0x3, R3 ;  /* 0x00000003ff047819 */ /* 0x000fe40000011603 */
[----:B------:R-:W-:Y:S02]  /*11e0*/  LEA.HI R11, R2, R2, RZ, 0x1 ;  /* 0x00000002020b7211 */ /* 0x000fe400078f08ff */
[----:B------:R-:W-:Y:S02]  /*11f0*/  LOP3.LUT R5, R5, 0xfffffffe, RZ, 0xc0, !PT ;  /* 0xfffffffe05057812 */ /* 0x000fe400078ec0ff */
[----:B------:R-:W-:-:S02]  /*1200*/  LOP3.LUT R6, R3, 0x38, R6, 0xf8, !PT ;  /* 0x0000003803067812 */ /* 0x000fc400078ef806 */
[----:B------:R-:W-:Y:S01]  /*1210*/  LOP3.LUT R3, R11, 0x1ffffffe, RZ, 0xc0, !PT ;  /* 0x1ffffffe0b037812 */ /* 0x000fe200078ec0ff */
[----:B------:R-:W-:Y:S01]  /*1220*/  IMAD.IADD R12, R8, 0x1, -R5 ;  /* 0x00000001080c7824 */ /* 0x000fe200078e0a05 */
[----:B------:R-:W-:Y:S02]  /*1230*/  LEA.HI R5, R15, R16, RZ, 0x5 ;  /* 0x000000100f057211 */ /* 0x000fe400078f28ff */
[----:B------:R-:W-:Y:S01]  /*1240*/  LOP3.LUT R218, R6, R4, RZ, 0x3c, !PT ;  /* 0x0000000406da7212 */ /* 0x000fe200078e3cff */
[----:B------:R-:W-:Y:S01]  /*1250*/  IMAD.IADD R13, R2, 0x1, -R3 ;  /* 0x00000001020d7824 */ /* 0x000fe200078e0a03 */
[----:B------:R-:W-:Y:S02]  /*1260*/  LOP3.LUT R3, R7, 0xfffffff0, RZ, 0xc0, !PT ;  /* 0xfffffff007037812 */ /* 0x000fe400078ec0ff */
[----:B------:R-:W-:Y:S02]  /*1270*/  LOP3.LUT R2, R5, 0xffffffe0, RZ, 0xc0, !PT ;  /* 0xffffffe005027812 */ /* 0x000fe400078ec0ff */
[----:B------:R-:W-:Y:S01]  /*1280*/  SHF.R.S32.HI R9, RZ, 0x5, R5 ;  /* 0x00000005ff097819 */ /* 0x000fe20000011405 */
[C---:B------:R-:W-:Y:S01]  /*1290*/  IMAD.IADD R4, R16.reuse, 0x1, -R3 ;  /* 0x0000000110047824 */ /* 0x040fe200078e0a03 */
[----:B------:R-:W-:Y:S01]  /*12a0*/  SHF.R.S32.HI R6, RZ, 0x1f, R5 ;  /* 0x0000001fff067819 */ /* 0x000fe20000011405 */
[----:B------:R-:W-:Y:S01]  /*12b0*/  IMAD.IADD R5, R16, 0x1, -R2 ;  /* 0x0000000110057824 */ /* 0x000fe200078e0a02 */
[----:B------:R-:W-:-:S02]  /*12c0*/  LOP3.LUT P1, RZ, R0, 0x2, RZ, 0xc0, !PT ;  /* 0x0000000200ff7812 */ /* 0x000fc4000782c0ff */
[C---:B------:R-:W-:Y:S01]  /*12d0*/  LOP3.LUT P0, RZ, R0.reuse, 0x4, RZ, 0xc0, !PT ;  /* 0x0000000400ff7812 */ /* 0x040fe2000780c0ff */
[----:B------:R-:W-:Y:S01]  /*12e0*/  IMAD.SHL.U32 R0, R0, 0x40, RZ ;  /* 0x0000004000007824 */ /* 0x000fe200078e00ff */
[----:B------:R-:W-:Y:S02]  /*12f0*/  SHF.R.S32.HI R10, RZ, 0x1f, R4 ;  /* 0x0000001fff0a7819 */ /* 0x000fe40000011404 */
[----:B------:R-:W-:Y:S02]  /*1300*/  LEA.HI R3, R6, R9, RZ, 0x2 ;  /* 0x0000000906037211 */ /* 0x000fe400078f10ff */
[----:B------:R-:W-:Y:S02]  /*1310*/  SHF.R.S32.HI R6, RZ, 0x1f, R5 ;  /* 0x0000001fff067819 */ /* 0x000fe40000011405 */
[----:B------:R-:W-:Y:S02]  /*1320*/  LEA.HI R10, R10, R4, RZ, 0x3 ;  /* 0x000000040a0a7211 */ /* 0x000fe400078f18ff */
[----:B------:R-:W-:-:S02]  /*1330*/  LOP3.LUT R2, R0, 0x1c0, RZ, 0xc0, !PT ;  /* 0x000001c000027812 */ /* 0x000fc400078ec0ff */
[----:B------:R-:W-:Y:S02]  /*1340*/  LOP3.LUT R3, R3, 0xffffffc, RZ, 0xc0, !PT ;  /* 0x0ffffffc03037812 */ /* 0x000fe400078ec0ff */
[----:B------:R-:W-:Y:S02]  /*1350*/  LEA.HI R0, R6, R5, RZ, 0x2 ;  /* 0x0000000506007211 */ /* 0x000fe400078f10ff */
[----:B------:R-:W-:Y:S01]  /*1360*/  LOP3.LUT R7, R10, 0xfffffff8, RZ, 0xc0, !PT ;  /* 0xfffffff80a077812 */ /* 0x000fe200078ec0ff */
[----:B------:R-:W-:Y:S01]  /*1370*/  IMAD.IADD R3, R9, 0x1, -R3 ;  /* 0x0000000109037824 */ /* 0x000fe200078e0a03 */
[----:B------:R-:W-:Y:S02]  /*1380*/  LOP3.LUT R8, R2, 0x8, R14, 0xf8, !PT ;  /* 0x0000000802087812 */ /* 0x000fe400078ef80e */
[----:B------:R-:W-:Y:S01]  /*1390*/  SHF.R.U32.HI R6, RZ, 0x3, R2 ;  /* 0x00000003ff067819 */ /* 0x000fe20000011602 */
[----:B------:R-:W-:Y:S01]  /*13a0*/  IMAD.IADD R4, R4, 0x1, -R7 ;  /* 0x0000000104047824 */ /* 0x000fe200078e0a07 */
[----:B------:R-:W-:-:S02]  /*13b0*/  SHF.R.S32.HI R2, RZ, 0x2, R0 ;  /* 0x00000002ff027819 */ /* 0x000fc40000011400 */
[----:B------:R-:W-:Y:S02]  /*13c0*/  LOP3.LUT R0, R0, 0x7ffffffc, RZ, 0xc0, !PT ;  /* 0x7ffffffc00007812 */ /* 0x000fe400078ec0ff */
[----:B------:R-:W-:Y:S01]  /*13d0*/  LOP3.LUT R7, R8, R6, RZ, 0x3c, !PT ;  /* 0x0000000608077212 */ /* 0x000fe200078e3cff */
[----:B------:R-:W-:Y:S01]  /*13e0*/  IMAD R8, R3, 0x10, R2 ;  /* 0x0000001003087824 */ /* 0x000fe200078e0202 */
[----:B------:R-:W-:Y:S01]  /*13f0*/  LEA.HI R3, R15, R16, RZ, 0x6 ;  /* 0x000000100f037211 */ /* 0x000fe200078f30ff */
[----:B------:R-:W-:Y:S01]  /*1400*/  IMAD.SHL.U32 R2, R11, 0x20, RZ ;  /* 0x000000200b027824 */ /* 0x000fe200078e00ff */
[C---:B------:R-:W-:Y:S01]  /*1410*/  LOP3.LUT P3, RZ, R4.reuse, 0x2, RZ, 0xc0, !PT ;  /* 0x0000000204ff7812 */ /* 0x040fe2000786c0ff */
[----:B------:R-:W-:Y:S01]  /*1420*/  IMAD.IADD R11, R5, 0x1, -R0 ;  /* 0x00000001050b7824 */ /* 0x000fe200078e0a00 */
[C---:B------:R-:W-:Y:S01]  /*1430*/  LOP3.LUT P2, RZ, R4.reuse, 0x4, RZ, 0xc0, !PT ;  /* 0x0000000404ff7812 */ /* 0x040fe2000784c0ff */
[----:B------:R-:W-:Y:S01]  /*1440*/  IMAD.SHL.U32 R0, R4, 0x40, RZ ;  /* 0x0000004004007824 */ /* 0x000fe200078e00ff */
[----:B------:R-:W-:Y:S01]  /*1450*/  LOP3.LUT R2, R2, 0xffffffc0, RZ, 0xc0, !PT ;  /* 0xffffffc002027812 */ /* 0x000fe200078ec0ff */
[----:B------:R-:W-:-:S02]  /*1460*/  IMAD.SHL.U32 R5, R3, 0x8, RZ ;  /* 0x0000000803057824 */ /* 0x000fc400078e00ff */
[----:B------:R-:W-:Y:S01]  /*1470*/  IMAD.SHL.U32 R3, R12, 0x8, RZ ;  /* 0x000000080c037824 */ /* 0x000fe200078e00ff */
[----:B------:R-:W-:Y:S01]  /*1480*/  LOP3.LUT R0, R0, 0x1c0, RZ, 0xc0, !PT ;  /* 0x000001c000007812 */ /* 0x000fe200078ec0ff */
[----:B------:R-:W-:Y:S01]  /*1490*/  IMAD R6, R13, 0x8, R2 ;  /* 0x000000080d067824 */ /* 0x000fe200078e0202 */
[----:B------:R-:W-:Y:S01]  /*14a0*/  LOP3.LUT R218, R218, 0x7ffffe00, R5, 0xf8, !PT ;  /* 0x7ffffe00dada7812 */ /* 0x000fe200078ef805 */
[----:B------:R-:W-:Y:S01]  /*14b0*/  IMAD.SHL.U32 R5, R10, 0x40, RZ ;  /* 0x000000400a057824 */ /* 0x000fe200078e00ff */
[----:B------:R-:W-:Y:S01]  /*14c0*/  LOP3.LUT R3, R0, 0x8, R3, 0xf8, !PT ;  /* 0x0000000800037812 */ /* 0x000fe200078ef803 */
[----:B------:R-:W-:Y:S01]  /*14d0*/  IMAD.SHL.U32 R4, R9, 0x400, RZ ;  /* 0x0000040009047824 */ /* 0x000fe200078e00ff */
[----:B------:R-:W-:Y:S01]  /*14e0*/  SHF.R.U32.HI R2, RZ, 0x3, R0 ;  /* 0x00000003ff027819 */ /* 0x000fe20000011600 */
[----:B------:R-:W-:Y:S02]  /*14f0*/  IMAD R0, R12, 0x200, R7 ;  /* 0x000002000c007824 */ /* 0x000fe400078e0207 */
[----:B------:R-:W-:Y:S01]  /*1500*/  IMAD.SHL.U32 R218, R218, 0x2, RZ ;  /* 0x00000002dada7824 */ /* 0x000fe200078e00ff */
[----:B------:R-:W-:-:S02]  /*1510*/  LOP3.LUT R2, R3, R2, RZ, 0x3c, !PT ;  /* 0x0000000203027212 */ /* 0x000fc400078e3cff */
[----:B------:R-:W-:Y:S01]  /*1520*/  LOP3.LUT R3, R5, 0xfffffe00, RZ, 0xc0, !PT ;  /* 0xfffffe0005037812 */ /* 0x000fe200078ec0ff */
[----:B------:R-:W-:Y:S01]  /*1530*/  IMAD.IADD R5, R8, 0x1, R6 ;  /* 0x0000000108057824 */ /* 0x000fe200078e0206 */
[----:B------:R-:W-:Y:S01]  /*1540*/  LEA R200, R0, 0x2900, 0x1 ;  /* 0x0000290000c87811 */ /* 0x000fe200078e08ff */
[----:B------:R-:W-:Y:S01]  /*1550*/  IMAD.MOV.U32 R6, RZ, RZ, 0x40 ;  /* 0x00000040ff067424 */ /* 0x000fe200078e00ff */
[----:B------:R-:W-:Y:S02]  /*1560*/  IADD3 R4, R2, R3, R4 ;  /* 0x0000000302047210 */ /* 0x000fe40007ffe004 */
[----:B------:R1:W-:Y:S01]  /*1570*/  STL [R1+0x60], R5 ;  /* 0x0000600501007387 */ /* 0x0003e20000100800 */
[----:B------:R-:W-:Y:S02]  /*1580*/  IADD3 R211, R200, 0x20, RZ ;  /* 0x00000020c8d37810 */ /* 0x000fe40007ffe0ff */
[----:B------:R-:W-:Y:S02]  /*1590*/  LEA R207, R4, 0x5100, 0x1 ;  /* 0x0000510004cf7811 */ /* 0x000fe400078e08ff */
[----:B------:R-:W-:-:S02]  /*15a0*/  SEL R0, R6, 0xffffffc0, !P0 ;  /* 0xffffffc006007807 */ /* 0x000fc40004000000 */
[----:B------:R-:W-:-:S03]  /*15b0*/  @P1 IADD3 R211, R200, -0x20, RZ ;  /* 0xffffffe0c8d31810 */ /* 0x000fc60007ffe0ff */
[----:B------:R-:W-:Y:S01]  /*15c0*/  IMAD.IADD R206, R200, 0x1, R0 ;  /* 0x00000001c8ce7824 */ /* 0x000fe200078e0200 */
[C---:B------:R-:W-:Y:S01]  /*15d0*/  IADD3 R215, R211.reuse, 0x800, RZ ;  /* 0x00000800d3d77810 */ /* 0x040fe20007ffe0ff */
[----:B------:R-:W-:Y:S01]  /*15e0*/  IMAD.IADD R203, R0, 0x1, R211 ;  /* 0x0000000100cb7824 */ /* 0x000fe200078e02d3 */
[C---:B------:R-:W-:Y:S02]  /*15f0*/  IADD3 R214, R211.reuse, 0x1000, RZ ;  /* 0x00001000d3d67810 */ /* 0x040fe40007ffe0ff */
[C---:B------:R-:W-:Y:S02]  /*1600*/  IADD3 R213, R211.reuse, 0x1800, RZ ;  /* 0x00001800d3d57810 */ /* 0x040fe40007ffe0ff */
[----:B------:R-:W-:Y:S02]  /*1610*/  IADD3 R212, R211, 0x2000, RZ ;  /* 0x00002000d3d47810 */ /* 0x000fe40007ffe0ff */
[----:B-1----:R-:W-:Y:S01]  /*1620*/  LOP3.LUT R5, R2, R3, RZ, 0xfc, !PT ;  /* 0x0000000302057212 */ /* 0x002fe200078efcff */
[----:B------:R-:W-:-:S02]  /*1630*/  IMAD.SHL.U32 R3, R11, 0x2, RZ ;  /* 0x000000020b037824 */ /* 0x000fc400078e00ff */
[----:B------:R-:W-:Y:S01]  /*1640*/  IMAD.MOV.U32 R2, RZ, RZ, 0x20 ;  /* 0x00000020ff027424 */ /* 0x000fe200078e00ff */
[----:B------:R-:W-:Y:S02]  /*1650*/  LEA R201, R5, 0x100, 0x1 ;  /* 0x0000010005c97811 */ /* 0x000fe400078e08ff */
[----:B------:R1:W-:Y:S02]  /*1660*/  STL [R1+0x40], R3 ;  /* 0x0000400301007387 */ /* 0x0003e40000100800 */
[----:B------:R-:W-:-:S05]  /*1670*/  SEL R2, R2, 0xffffffe0, !P3 ;  /* 0xffffffe002027807 */ /* 0x000fca0005800000 */
[----:B------:R-:W-:Y:S02]  /*1680*/  IMAD.IADD R210, R207, 0x1, R2 ;  /* 0x00000001cfd27824 */ /* 0x000fe400078e0202 */
[----:B------:R-:W-:Y:S01]  /*1690*/  IMAD.IADD R205, R2, 0x1, R201 ;  /* 0x0000000102cd7824 */ /* 0x000fe200078e02c9 */
[----:B-1----:R-:W-:-:S05]  /*16a0*/  SEL R3, R6, 0xffffffc0, !P2 ;  /* 0xffffffc006037807 */ /* 0x002fca0005000000 */
[----:B------:R-:W-:Y:S02]  /*16b0*/  IMAD.IADD R208, R207, 0x1, R3 ;  /* 0x00000001cfd07824 */ /* 0x000fe400078e0203 */
[----:B------:R-:W-:Y:S02]  /*16c0*/  IMAD.IADD R202, R3, 0x1, R201 ;  /* 0x0000000103ca7824 */ /* 0x000fe400078e02c9 */
[C---:B------:R-:W-:Y:S02]  /*16d0*/  IMAD.IADD R209, R2.reuse, 0x1, R208 ;  /* 0x0000000102d17824 */ /* 0x040fe400078e02d0 */
[----:B------:R-:W-:Y:S02]  /*16e0*/  IMAD.IADD R204, R2, 0x1, R202 ;  /* 0x0000000102cc7824 */ /* 0x000fe400078e02ca */
.L_x_1556:
[----:B------:R-:W2:Y:S01]  /*16f0*/  LDL R0, [R1+0x54] ;  /* 0x0000540001007983 */ /* 0x000ea20000100800 */
[----:B------:R-:W-:Y:S01]  /*1700*/  IMAD.MOV.U32 R175, RZ, RZ, 0x4 ;  /* 0x00000004ffaf7424 */ /* 0x000fe200078e00ff */
[----:B------:R-:W-:Y:S02]  /*1710*/  ISETP.NE.U32.AND P4, PT, RZ, c[0x0][0x360], PT ;  /* 0x0000d800ff007a0c */ /* 0x000fe40003f85070 */
[----:B------:R-:W3:Y:S02]  /*1720*/  LDL R9, [R1+0x50] ;  /* 0x0000500001097983 */ /* 0x000ee40000100800 */
[----:B------:R-:W-:Y:S01]  /*1730*/  ISETP.NE.AND.EX P4, PT, RZ, c[0x0][0x364], PT, P4 ;  /* 0x0000d900ff007a0c */ /* 0x000fe20003f85340 */
[----:B--2---:R-:W-:-:S05]  /*1740*/  IMAD.WIDE R2, R0, R175, c[0x0][0x588] ;  /* 0x0001620000027625 */ /* 0x004fca00078e02af */
[----:B------:R-:W2:Y:S01]  /*1750*/  LDG.E R37, [R2.64] ;  /* 0x0000000802257981 */ /* 0x000ea2000c1e1900 */
[----:B------:R-:W-:Y:S01]  /*1760*/  ISETP.NE.U32.AND P0, PT, RZ, c[0x0][0x370], PT ;  /* 0x0000dc00ff007a0c */ /* 0x000fe20003f05070 */
[----:B------:R-:W-:Y:S01]  /*1770*/  IMAD.MOV.U32 R162, RZ, RZ, RZ ;  /* 0x000000ffffa27224 */ /* 0x000fe200078e00ff */
[----:B------:R-:W-:Y:S02]  /*1780*/  ISETP.NE.U32.AND P3, PT, RZ, c[0x0][0x348], PT ;  /* 0x0000d200ff007a0c */ /* 0x000fe40003f65070 */
[----:B------:R-:W-:Y:S02]  /*1790*/  ISETP.NE.AND.EX P2, PT, RZ, c[0x0][0x374], PT, P0 ;  /* 0x0000dd00ff007a0c */ /* 0x000fe40003f45300 */
[----:B------:R-:W-:Y:S02]  /*17a0*/  ISETP.NE.U32.AND P5, PT, RZ, c[0x0][0x358], PT ;  /* 0x0000d600ff007a0c */ /* 0x000fe40003fa5070 */
[----:B------:R-:W-:Y:S02]  /*17b0*/  ISETP.NE.AND.EX P3, PT, RZ, c[0x0][0x34c], PT, P3 ;  /* 0x0000d300ff007a0c */ /* 0x000fe40003f65330 */
[----:B------:R-:W-:Y:S01]  /*17c0*/  ISETP.NE.AND.EX P5, PT, RZ, c[0x0][0x35c], PT, P5 ;  /* 0x0000d700ff007a0c */ /* 0x000fe20003fa5350 */
[----:B------:R-:W-:Y:S01]  /*17d0*/  CS2R R160, SRZ ;  /* 0x0000000000a07805 */ /* 0x000fe2000001ff00 */
[----:B------:R-:W-:Y:S01]  /*17e0*/  IMAD.MOV.U32 R13, RZ, RZ, RZ ;  /* 0x000000ffff0d7224 */ /* 0x000fe200078e00ff */
[----:B--2---:R-:W-:Y:S01]  /*17f0*/  SHF.R.S32.HI R139, RZ, 0x1f, R37 ;  /* 0x0000001fff8b7819 */ /* 0x004fe20000011425 */
[----:B------:R1:W-:Y:S01]  /*1800*/  STL [R1+0x58], R37 ;  /* 0x0000582501007387 */ /* 0x0003e20000100800 */
[----:B------:R-:W-:-:S02]  /*1810*/  @P4 LEA R2, P0, R37, c[0x0][0x360], 0x2 ;  /* 0x0000d80025024a11 */ /* 0x000fc400078010ff */
[C---:B------:R-:W-:Y:S02]  /*1820*/  @P2 LEA R4, P1, R37.reuse, c[0x0][0x370], 0x2 ;  /* 0x0000dc0025042a11 */ /* 0x040fe400078210ff */
[C-C-:B------:R-:W-:Y:S02]  /*1830*/  @P4 LEA.HI.X R3, R37.reuse, c[0x0][0x364], R139.reuse, 0x2, P0 ;  /* 0x0000d90025034a11 */ /* 0x140fe400000f148b */
[----:B------:R-:W-:-:S03]  /*1840*/  @P2 LEA.HI.X R5, R37, c[0x0][0x374], R139, 0x2, P1 ;  /* 0x0000dd0025052a11 */ /* 0x000fc600008f148b */
[----:B------:R2:W4:Y:S01]  /*1850*/  @P4 LDG.E R0, [R2.64] ;  /* 0x0000000802004981 */ /* 0x000522000c1e1900 */
[----:B------:R-:W-:-:S03]  /*1860*/  ISETP.NE.U32.AND P0, PT, RZ, c[0x0][0x350], PT ;  /* 0x0000d400ff007a0c */ /* 0x000fc60003f05070 */
[----:B------:R1:W5:Y:S01]  /*1870*/  @P2 LDG.E R162, [R4.64] ;  /* 0x0000000804a22981 */ /* 0x000362000c1e1900 */
[----:B------:R-:W-:Y:S02]  /*1880*/  ISETP.NE.AND.EX P6, PT, RZ, c[0x0][0x354], PT, P0 ;  /* 0x0000d500ff007a0c */ /* 0x000fe40003fc5300 */
[----:B------:R-:W-:-:S04]  /*1890*/  LEA R6, P2, R37, c[0x0][0x348], 0x2 ;  /* 0x0000d20025067a11 */ /* 0x000fc800078410ff */
[----:B------:R-:W-:-:S05]  /*18a0*/  LEA.HI.X R7, R37, c[0x0][0x34c], R139, 0x2, P2 ;  /* 0x0000d30025077a11 */ /* 0x000fca00010f148b */
[----:B------:R3:W5:Y:S01]  /*18b0*/  @P3 LDG.E R160, [R6.64] ;  /* 0x0000000806a03981 */ /* 0x000762000c1e1900 */
[C---:B--2---:R-:W-:Y:S02]  /*18c0*/  LEA R2, P0, R37.reuse, c[0x0][0x358], 0x2 ;  /* 0x0000d60025027a11 */ /* 0x044fe400078010ff */
[C---:B-1----:R-:W-:Y:S02]  /*18d0*/  LEA R4, P1, R37.reuse, c[0x0][0x350], 0x2 ;  /* 0x0000d40025047a11 */ /* 0x042fe400078210ff */
[C-C-:B------:R-:W-:Y:S02]  /*18e0*/  LEA.HI.X R3, R37.reuse, c[0x0][0x35c], R139.reuse, 0x2, P0 ;  /* 0x0000d70025037a11 */ /* 0x140fe400000f148b */
[----:B------:R-:W-:-:S03]  /*18f0*/  LEA.HI.X R5, R37, c[0x0][0x354], R139, 0x2, P1 ;  /* 0x0000d50025057a11 */ /* 0x000fc600008f148b */
[----:B------:R1:W5:Y:S04]  /*1900*/  @P5 LDG.E R13, [R2.64] ;  /* 0x00000008020d5981 */ /* 0x000368000c1e1900 */
[----:B------:R1:W5:Y:S01]  /*1910*/  @P6 LDG.E R161, [R4.64] ;  /* 0x0000000804a16981 */ /* 0x000362000c1e1900 */
[----:B---3--:R-:W-:-:S05]  /*1920*/  LOP3.LUT R35, R9, 0xffff, RZ, 0xc0, !PT ;  /* 0x0000ffff09237812 */ /* 0x008fca00078ec0ff */
[----:B------:R1:W-:Y:S01]  /*1930*/  STL [R1+0x5c], R35 ;  /* 0x00005c2301007387 */ /* 0x0003e20000100800 */
[----:B------:R-:W-:Y:S01]  /*1940*/  YIELD ;  /* 0x0000000000007946 */ /* 0x000fe20003800000 */
[----:B------:R-:W-:Y:S02]  /*1950*/  P2R R14, PR, RZ, 0x40 ;  /* 0x00000040ff0e7803 */ /* 0x000fe40000000000 */
[----:B----4-:R1:W-:Y:S01]  /*1960*/  @P4 STL [R1+0x8], R0 ;  /* 0x0000080001004387 */ /* 0x0103e20000100800 */
        /* <DEDUP_REMOVED lines=8> */
.L_x_1373:
[----:B------:R-:W-:-:S04]  /*19f0*/  ISETP.NE.U32.AND P0, PT, RZ, c[0x0][0x368], PT ;  /* 0x0000da00ff007a0c */ /* 0x000fc80003f05070 */
[----:B------:R-:W-:-:S13]  /*1a00*/  ISETP.NE.AND.EX P0, PT, RZ, c[0x0][0x36c], PT, P0 ;  /* 0x0000db00ff007a0c */ /* 0x000fda0003f05300 */
[----:B------:R-:W-:Y:S05]  /*1a10*/  @!P0 BRA `(.L_x_1374) ;  /* 0x0000004000008947 */ /* 0x000fea0003800000 */
[----:B-1----:R-:W-:-:S04]  /*1a20*/  LEA R4, P0, R37, c[0x0][0x368], 0x2 ;  /* 0x0000da0025047a11 */ /* 0x002fc800078010ff */
[----:B------:R-:W-:-:S05]  /*1a30*/  LEA.HI.X R5, R37, c[0x0][0x36c], R139, 0x2, P0 ;  /* 0x0000db0025057a11 */ /* 0x000fca00000f148b */
[----:B------:R1:W5:Y:S01]  /*1a40*/  LDG.E R12, [R4.64] ;  /* 0x00000008040c7981 */ /* 0x000362000c1e1900 */
[----:B------:R-:W-:Y:S05]  /*1a50*/  BRA `(.L_x_1375) ;  /* 0x0000005000007947 */ /* 0x000fea0003800000 */
.L_x_1374:
[----:B------:R-:W-:Y:S01]  /*1a60*/  MOV R12, c[0x0][0x1d0] ;  /* 0x00007400000c7a02 */ /* 0x000fe20000000f00 */
[----:B------:R-:W-:Y:S05]  /*1a70*/  @!P6 BRA `(.L_x_1375) ;  /* 0x000000300000e947 */ /* 0x000fea0003800000 */
[----:B------:R-:W2:Y:S04]  /*1a80*/  LDG.E R6, [R4.64] ;  /* 0x0000000804067981 */ /* 0x000ea8000c1e1900 */
[----:B-1----:R-:W2:Y:S02]  /*1a90*/  LDG.E R0, [R4.64+0x4] ;  /* 0x0000040804007981 */ /* 0x002ea4000c1e1900 */
[----:B--2---:R-:W-:Y:S02]  /*1aa0*/  IADD3 R12, -R6, R0, RZ ;  /* 0x00000000060c7210 */ /* 0x004fe40007ffe1ff */
.L_x_1375:
[----:B-1----:R-:W2:Y:S04]  /*1ab0*/  LDL R4, [R1+0x8] ;  /* 0x0000080001047983 */ /* 0x002ea80000100800 */
[----:B------:R-:W3:Y:S04]  /*1ac0*/  LDL.LU R0, [R1+0x4c] ;  /* 0x00004c0001007983 */ /* 0x000ee80000300800 */
[----:B------:R1:W4:Y:S01]  /*1ad0*/  @P5 LDG.E R5, [R2.64] ;  /* 0x0000000802055981 */ /* 0x000322000c1e1900 */
[----:B------:R-:W-:-:S04]  /*1ae0*/  ISETP.NE.U32.AND P0, PT, RZ, c[0x0][0x378], PT ;  /* 0x0000de00ff007a0c */ /* 0x000fc80003f05070 */
[----:B------:R-:W-:Y:S01]  /*1af0*/  ISETP.NE.AND.EX P1, PT, RZ, c[0x0][0x37c], PT, P0 ;  /* 0x0000df00ff007a0c */ /* 0x000fe20003f25300 */
[----:B--2---:R-:W-:Y:S02]  /*1b00*/  IMAD.MOV.U32 R7, RZ, RZ, R4 ;  /* 0x000000ffff077224 */ /* 0x004fe400078e0004 */
[----:B------:R1:W4:Y:S01]  /*1b10*/  @P5 LDG.E R4, [R2.64+0x4] ;  /* 0x0000040802045981 */ /* 0x000322000c1e1900 */
[----:B-----5:R-:W-:Y:S02]  /*1b20*/  IMAD.MOV.U32 R138, RZ, RZ, R12 ;  /* 0x000000ffff8a7224 */ /* 0x020fe400078e000c */
[----:B------:R-:W-:Y:S02]  /*1b30*/  IMAD.MOV.U32 R6, RZ, RZ, c[0x0][0x2c4] ;  /* 0x0000b100ff067624 */ /* 0x000fe400078e00ff */
[----:B------:R-:W-:-:S05]  /*1b40*/  IMAD.IADD R8, R12, 0x1, -R162 ;  /* 0x000000010c087824 */ /* 0x000fca00078e0aa2 */
[----:B-1----:R-:W-:-:S04]  /*1b50*/  @P1 LEA R2, P0, R37, c[0x0][0x378], 0x2 ;  /* 0x0000de0025021a11 */ /* 0x002fc800078010ff */
[----:B------:R-:W-:Y:S02]  /*1b60*/  @P1 LEA.HI.X R3, R37, c[0x0][0x37c], R139, 0x2, P0 ;  /* 0x0000df0025031a11 */ /* 0x000fe400000f148b */
[----:B------:R-:W-:-:S03]  /*1b70*/  ISETP.NE.AND P0, PT, R6, 0x1, PT ;  /* 0x000000010600780c */ /* 0x000fc60003f05270 */
[----:B------:R3:W5:Y:S02]  /*1b80*/  @P1 LDG.E R138, [R2.64] ;  /* 0x00000008028a1981 */ /* 0x000764000c1e1900 */
[----:B---3--:R-:W-:Y:S02]  /*1b90*/  IMAD.SHL.U32 R2, R0, 0x80, RZ ;  /* 0x0000008000027824 */ /* 0x008fe400078e00ff */
[----:B------:R-:W-:-:S03]  /*1ba0*/  IMAD.MOV.U32 R0, RZ, RZ, c[0x0][0x228] ;  /* 0x00008a00ff007624 */ /* 0x000fc600078e00ff */
[----:B------:R1:W-:Y:S02]  /*1bb0*/  STL [R1+0x44], R2 ;  /* 0x0000440201007387 */ /* 0x0003e40000100800 */
[----:B-1----:R-:W-:-:S05]  /*1bc0*/  IADD3 R2, R2, 0x7f, RZ ;  /* 0x0000007f02027810 */ /* 0x002fca0007ffe0ff */
[----:B------:R-:W-:-:S05]  /*1bd0*/  @P0 IMAD.HI.U32 R3, R2, c[0x0][0x2c8], RZ ;  /* 0x0000b20002030a27 */ /* 0x000fca00078e00ff */
[----:B------:R-:W-:Y:S01]  /*1be0*/  @P0 SHF.R.U32.HI R2, RZ, c[0x0][0x2cc], R3 ;  /* 0x0000b300ff020a19 */ /* 0x000fe20000011603 */
[----:B------:R-:W-:Y:S01]  /*1bf0*/  BSSY B0, `(.L_x_1376) ;  /* 0x0000037000007945 */ /* 0x000fe20003800000 */
[----:B----4-:R-:W-:-:S04]  /*1c00*/  @P5 IMAD.IADD R0, R4, 0x1, -R5 ;  /* 0x0000000104005824 */ /* 0x010fc800078e0a05 */
[----:B------:R-:W-:-:S05]  /*1c10*/  IMAD.IADD R6, R8, 0x1, R0 ;  /* 0x0000000108067824 */ /* 0x000fca00078e0200 */
[C---:B------:R-:W-:Y:S02]  /*1c20*/  IADD3 R173, R6.reuse, 0x50, -R7 ;  /* 0x0000005006ad7810 */ /* 0x040fe40007ffe807 */
[----:B------:R-:W-:Y:S02]  /*1c30*/  IADD3 R4, R6, 0x4f, RZ ;  /* 0x0000004f06047810 */ /* 0x000fe40007ffe0ff */
[----:B------:R-:W-:Y:S01]  /*1c40*/  LOP3.LUT R5, R9, 0xff000000, RZ, 0xc0, !PT ;  /* 0xff00000009057812 */ /* 0x000fe200078ec0ff */
[----:B------:R-:W-:Y:S01]  /*1c50*/  IMAD.IADD R3, R173, 0x1, R2 ;  /* 0x00000001ad037824 */ /* 0x000fe200078e0202 */
[----:B------:R1:W-:Y:S01]  /*1c60*/  STL [R1+0xc], R6 ;  /* 0x00000c0601007387 */ /* 0x0003e20000100800 */
[----:B------:R-:W-:Y:S01]  /*1c70*/  IMAD.HI R2, R4, 0x66666667, RZ ;  /* 0x6666666704027827 */ /* 0x000fe200078e02ff */
[----:B------:R-:W-:-:S04]  /*1c80*/  SHF.R.U32.HI R7, RZ, 0x8, R5 ;  /* 0x00000008ff077819 */ /* 0x000fc80000011605 */
[----:B------:R-:W-:-:S04]  /*1c90*/  SHF.R.U32.HI R4, RZ, 0x1f, R2 ;  /* 0x0000001fff047819 */ /* 0x000fc80000011602 */
[----:B------:R-:W-:Y:S01]  /*1ca0*/  LEA.HI.SX32 R172, R2, R4, 0x1b ;  /* 0x0000000402ac7211 */ /* 0x000fe200078fdaff */
[----:B-1----:R-:W-:Y:S01]  /*1cb0*/  IMAD.HI R6, R3, 0x66666667, RZ ;  /* 0x6666666703067827 */ /* 0x002fe200078e02ff */
[----:B------:R-:W-:-:S04]  /*1cc0*/  LOP3.LUT R3, R9, 0xff0000, RZ, 0xc0, !PT ;  /* 0x00ff000009037812 */ /* 0x000fc800078ec0ff */
[----:B------:R-:W-:Y:S02]  /*1cd0*/  LEA.HI R3, R3, R7, RZ, 0x10 ;  /* 0x0000000703037211 */ /* 0x000fe400078f80ff */
[----:B------:R-:W-:Y:S02]  /*1ce0*/  SHF.R.U32.HI R5, RZ, 0x1f, R6 ;  /* 0x0000001fff057819 */ /* 0x000fe40000011606 */
[----:B------:R-:W-:Y:S02]  /*1cf0*/  SHF.R.U32.HI R9, RZ, 0x10, R3 ;  /* 0x00000010ff097819 */ /* 0x000fe40000011603 */
[----:B------:R-:W-:Y:S02]  /*1d00*/  LOP3.LUT R15, R3, 0xff, RZ, 0xc0, !PT ;  /* 0x000000ff030f7812 */ /* 0x000fe400078ec0ff */
[----:B------:R-:W-:Y:S01]  /*1d10*/  LEA.HI.SX32 R2, R6, R5, 0x1b ;  /* 0x0000000506027211 */ /* 0x000fe200078fdaff */
[----:B------:R1:W-:Y:S03]  /*1d20*/  STL [R1+0x4c], R9 ;  /* 0x00004c0901007387 */ /* 0x0003e60000100800 */
[----:B------:R-:W-:Y:S01]  /*1d30*/  IMNMX R6, R172, R2, PT ;  /* 0x00000002ac067217 */ /* 0x000fe20003800200 */
[----:B------:R1:W-:Y:S03]  /*1d40*/  STL [R1+0x50], R15 ;  /* 0x0000500f01007387 */ /* 0x0003e60000100800 */
[----:B------:R-:W-:-:S02]  /*1d50*/  ISETP.GE.AND P0, PT, R6, 0x1, PT ;  /* 0x000000010600780c */ /* 0x000fc40003f06270 */
[----:B------:R-:W-:Y:S01]  /*1d60*/  ISETP.NE.AND P1, PT, R9, RZ, PT ;  /* 0x000000ff0900720c */ /* 0x000fe20003f25270 */
[----:B------:R-:W-:-:S03]  /*1d70*/  IMAD.MOV.U32 R2, RZ, RZ, RZ ;  /* 0x000000ffff027224 */ /* 0x000fc600078e00ff */
[----:B------:R-:W-:-:S07]  /*1d80*/  SEL R135, R9, c[0x0][0x338], P1 ;  /* 0x0000ce0009877a07 */ /* 0x000fce0000800000 */
[----:B------:R-:W-:Y:S05]  /*1d90*/  @!P0 BRA `(.L_x_1377) ;  /* 0x000001c000008947 */ /* 0x000fea0003800000 */
[----:B------:R-:W-:Y:S02]  /*1da0*/  IABS R3, R135 ;  /* 0x0000008700037213 */ /* 0x000fe40000000000 */
[----:B------:R-:W-:Y:S02]  /*1db0*/  IADD3 R7, R135, -0x1, R6 ;  /* 0xffffffff87077810 */ /* 0x000fe40007ffe006 */
[----:B------:R-:W2:Y:S02]  /*1dc0*/  I2F.RP R2, R3 ;  /* 0x0000000300027306 */ /* 0x000ea40000209400 */
[----:B------:R-:W-:-:S06]  /*1dd0*/  IABS R11, R7 ;  /* 0x00000007000b7213 */ /* 0x000fcc0000000000 */
[----:B--2---:R-:W2:Y:S02]  /*1de0*/  MUFU.RCP R2, R2 ;  /* 0x0000000200027308 */ /* 0x004ea40000001000 */
[----:B--2---:R-:W-:-:S06]  /*1df0*/  IADD3 R2, R2, 0xffffffe, RZ ;  /* 0x0ffffffe02027810 */ /* 0x004fcc0007ffe0ff */
[----:B------:R-:W2:Y:S02]  /*1e00*/  F2I.FTZ.U32.TRUNC.NTZ R5, R2 ;  /* 0x0000000200057305 */ /* 0x000ea4000021f000 */
[----:B--2---:R-:W-:-:S04]  /*1e10*/  IMAD.MOV R2, RZ, RZ, -R5 ;  /* 0x000000ffff027224 */ /* 0x004fc800078e0a05 */
[----:B------:R-:W-:Y:S01]  /*1e20*/  IMAD.MOV.U32 R4, RZ, RZ, R2 ;  /* 0x000000ffff047224 */ /* 0x000fe200078e0002 */
[----:B------:R-:W-:-:S03]  /*1e30*/  IABS R2, R135 ;  /* 0x0000008700027213 */ /* 0x000fc60000000000 */
[----:B-1----:R-:W-:Y:S02]  /*1e40*/  IMAD R9, R4, R3, RZ ;  /* 0x0000000304097224 */ /* 0x002fe400078e02ff */
        /* <DEDUP_REMOVED lines=17> */
.L_x_1377:
[----:B------:R-:W-:Y:S05]  /*1f60*/  BSYNC B0 ;  /* 0x0000000000007941 */ /* 0x000fea0003800000 */
.L_x_1376:
[----:B------:R-:W-:Y:S01]  /*1f70*/  IMAD R3, R15, R2, RZ ;  /* 0x000000020f037224 */ /* 0x000fe200078e02ff */
[----:B------:R-:W2:Y:S01]  /*1f80*/  S2R R10, SR_TID.X ;  /* 0x00000000000a7919 */ /* 0x000ea20000002100 */
[----:B-1----:R-:W-:Y:S02]  /*1f90*/  IMAD.MOV.U32 R9, RZ, RZ, 0x40 ;  /* 0x00000040ff097424 */ /* 0x002fe400078e00ff */
        /* <DEDUP_REMOVED lines=12> */
[CC--:B------:R-:W-:Y:S02]  /*2060*/  LEA.HI R6, R7.reuse, R10.reuse, RZ, 0x3 ;  /* 0x0000000a07067211 */ /* 0x0c0fe400078f18ff */
[----:B------:R-:W-:Y:S02]  /*2070*/  SHF.R.S32.HI R83, RZ, 0x2, R5 ;  /* 0x00000002ff537819 */ /* 0x000fe40000011405 */
[----:B------:R-:W-:Y:S02]  /*2080*/  LEA.HI R7, R7, R10, RZ, 0x5 ;  /* 0x0000000a07077211 */ /* 0x000fe400078f28ff */
[----:B------:R-:W-:Y:S02]  /*2090*/  @P0 IADD3 R2, R2, 0x4f, RZ ;  /* 0x0000004f02020810 */ /* 0x000fe40007ffe0ff */
[----:B------:R-:W-:-:S02]  /*20a0*/  IADD3 R141, R83, 0x20, RZ ;  /* 0x00000020538d7810 */ /* 0x000fc40007ffe0ff */
[----:B------:R-:W-:Y:S01]  /*20b0*/  IADD3 R142, R83, 0x40, RZ ;  /* 0x00000040538e7810 */ /* 0x000fe20007ffe0ff */
[----:B------:R-:W-:Y:S01]  /*20c0*/  @P0 IMAD.HI R2, R2, 0x66666667, RZ ;  /* 0x6666666702020827 */ /* 0x000fe200078e02ff */
[----:B------:R-:W-:Y:S02]  /*20d0*/  SHF.R.S32.HI R140, RZ, 0x3, R6 ;  /* 0x00000003ff8c7819 */ /* 0x000fe40000011406 */
[----:B------:R-:W-:Y:S02]  /*20e0*/  LOP3.LUT R6, R6, 0xfffffff8, RZ, 0xc0, !PT ;  /* 0xfffffff806067812 */ /* 0x000fe400078ec0ff */
[----:B------:R-:W-:Y:S02]  /*20f0*/  @P0 SHF.R.U32.HI R3, RZ, 0x1f, R2 ;  /* 0x0000001fff030819 */ /* 0x000fe40000011602 */
[----:B------:R-:W-:Y:S01]  /*2100*/  SHF.R.S32.HI R8, RZ, 0x1f, R142 ;  /* 0x0000001fff087819 */ /* 0x000fe2000001148e */
[----:B------:R-:W-:Y:S01]  /*2110*/  IMAD.IADD R166, R10, 0x1, -R6 ;  /* 0x000000010aa67824 */ /* 0x000fe200078e0a06 */
[----:B------:R-:W-:Y:S01]  /*2120*/  @P0 LEA.HI.SX32 R4, R2, R3, 0x1b ;  /* 0x0000000302040211 */ /* 0x000fe200078fdaff */
[----:B------:R-:W-:Y:S01]  /*2130*/  IMAD.SHL.U32 R6, R141, 0x40, RZ ;  /* 0x000000408d067824 */ /* 0x000fe200078e00ff */
[----:B------:R-:W-:Y:S01]  /*2140*/  SHF.R.S32.HI R2, RZ, 0x1f, R5 ;  /* 0x0000001fff027819 */ /* 0x000fe20000011405 */
[----:B------:R-:W-:Y:S01]  /*2150*/  IMAD.SHL.U32 R136, R166, 0x8, RZ ;  /* 0x00000008a6887824 */ /* 0x000fe200078e00ff */
[----:B------:R-:W-:-:S02]  /*2160*/  LOP3.LUT R3, R5, 0xfffffffc, RZ, 0xc0, !PT ;  /* 0xfffffffc05037812 */ /* 0x000fc400078ec0ff */
[----:B------:R-:W-:Y:S02]  /*2170*/  LEA.HI R2, R2, R83, RZ, 0x3 ;  /* 0x0000005302027211 */ /* 0x000fe400078f18ff */
[----:B------:R-:W-:Y:S01]  /*2180*/  SHF.R.S32.HI R5, RZ, 0x5, R7 ;  /* 0x00000005ff057819 */ /* 0x000fe20000011407 */
[----:B------:R-:W-:Y:S01]  /*2190*/  IMAD.IADD R165, R10, 0x1, -R3 ;  /* 0x000000010aa57824 */ /* 0x000fe200078e0a03 */
[----:B------:R-:W-:Y:S02]  /*21a0*/  LOP3.LUT R2, R2, 0xfffffff8, RZ, 0xc0, !PT ;  /* 0xfffffff802027812 */ /* 0x000fe400078ec0ff */
[----:B------:R-:W-:Y:S01]  /*21b0*/  SHF.R.S32.HI R3, RZ, 0x1f, R141 ;  /* 0x0000001fff037819 */ /* 0x000fe2000001148d */
[----:B------:R-:W-:Y:S01]  /*21c0*/  IMAD.SHL.U32 R32, R165, 0x8, RZ ;  /* 0x00000008a5207824 */ /* 0x000fe200078e00ff */
[----:B------:R-:W-:Y:S01]  /*21d0*/  ISETP.GT.AND P1, PT, R4, R130, PT ;  /* 0x000000820400720c */ /* 0x000fe20003f24270 */
[----:B------:R-:W-:Y:S01]  /*21e0*/  IMAD.IADD R2, R83, 0x1, -R2 ;  /* 0x0000000153027824 */ /* 0x000fe200078e0a02 */
[----:B------:R-:W-:Y:S01]  /*21f0*/  LEA.HI R7, R3, R141, RZ, 0x3 ;  /* 0x0000008d03077211 */ /* 0x000fe200078f18ff */
[----:B------:R-:W-:Y:S01]  /*2200*/  IMAD.SHL.U32 R159, R5, 0x200, RZ ;  /* 0x00000200059f7824 */ /* 0x000fe200078e00ff */
[----:B------:R-:W-:Y:S01]  /*2210*/  LEA.HI R3, R8, R142, RZ, 0x3 ;  /* 0x0000008e08037211 */ /* 0x000fe200078f18ff */
[----:B------:R-:W-:Y:S01]  /*2220*/  IMAD.SHL.U32 R5, R142, 0x40, RZ ;  /* 0x000000408e057824 */ /* 0x000fe200078e00ff */
[C---:B------:R-:W-:Y:S01]  /*2230*/  LOP3.LUT P0, RZ, R2.reuse, 0x4, RZ, 0xc0, !PT ;  /* 0x0000000402ff7812 */ /* 0x040fe2000780c0ff */
[----:B------:R-:W-:Y:S01]  /*2240*/  IMAD.SHL.U32 R2, R2, 0x40, RZ ;  /* 0x0000004002027824 */ /* 0x000fe200078e00ff */
[----:B------:R-:W-:Y:S01]  /*2250*/  LOP3.LUT R152, R6, 0x1c0, RZ, 0xc0, !PT ;  /* 0x000001c006987812 */ /* 0x000fe200078ec0ff */
[----:B------:R-:W-:Y:S01]  /*2260*/  IMAD.SHL.U32 R28, R165, 0x4, RZ ;  /* 0x00000004a51c7824 */ /* 0x000fe200078e00ff */
[----:B------:R-:W-:Y:S01]  /*2270*/  LOP3.LUT R153, R5, 0x1c0, RZ, 0xc0, !PT ;  /* 0x000001c005997812 */ /* 0x000fe200078ec0ff */
[----:B------:R-:W-:Y:S01]  /*2280*/  IMAD.SHL.U32 R5, R3, 0x40, RZ ;  /* 0x0000004003057824 */ /* 0x000fe200078e00ff */
[----:B------:R-:W-:Y:S01]  /*2290*/  LOP3.LUT R143, R2, 0x1c0, RZ, 0xc0, !PT ;  /* 0x000001c0028f7812 */ /* 0x000fe200078ec0ff */
[----:B------:R-:W-:Y:S01]  /*22a0*/  IMAD.SHL.U32 R6, R7, 0x40, RZ ;  /* 0x0000004007067824 */ /* 0x000fe200078e00ff */
[----:B------:R-:W-:-:S02]  /*22b0*/  SEL R3, R9, 0xffffffc0, !P0 ;  /* 0xffffffc009037807 */ /* 0x000fc40004000000 */
[----:B------:R-:W-:Y:S02]  /*22c0*/  SHF.R.U32.HI R158, RZ, 0x3, R143 ;  /* 0x00000003ff9e7819 */ /* 0x000fe4000001168f */
[----:B------:R-:W-:Y:S02]  /*22d0*/  LOP3.LUT R2, R143, 0x18, R32, 0xf8, !PT ;  /* 0x000000188f027812 */ /* 0x000fe400078ef820 */
[----:B------:R-:W-:Y:S02]  /*22e0*/  SHF.R.S32.HI R189, RZ, 0x1f, R140 ;  /* 0x0000001fffbd7819 */ /* 0x000fe4000001148c */
[----:B------:R-:W-:Y:S02]  /*22f0*/  LOP3.LUT R2, R159, R2, R158, 0xf6, !PT ;  /* 0x000000029f027212 */ /* 0x000fe400078ef69e */
[----:B------:R-:W-:Y:S02]  /*2300*/  SHF.R.S32.HI R33, RZ, 0x1f, R32 ;  /* 0x0000001fff217819 */ /* 0x000fe40000011420 */
[----:B------:R-:W-:-:S02]  /*2310*/  LEA R81, R2, 0x100, 0x1 ;  /* 0x0000010002517811 */ /* 0x000fc400078e08ff */
[----:B------:R-:W-:Y:S02]  /*2320*/  SHF.R.S32.HI R29, RZ, 0x1f, R28 ;  /* 0x0000001fff1d7819 */ /* 0x000fe4000001141c */
[----:B------:R-:W-:Y:S01]  /*2330*/  IADD3 R30, R28, 0x10, RZ ;  /* 0x000000101c1e7810 */ /* 0x000fe20007ffe0ff */
[----:B------:R-:W-:Y:S01]  /*2340*/  IMAD.IADD R82, R3, 0x1, R81 ;  /* 0x0000000103527824 */ /* 0x000fe200078e0251 */
[----:B------:R-:W-:Y:S02]  /*2350*/  SHF.R.S32.HI R137, RZ, 0x1f, R136 ;  /* 0x0000001fff897819 */ /* 0x000fe40000011488 */
[----:B------:R-:W-:Y:S02]  /*2360*/  SHF.R.U32.HI R190, RZ, 0x3, R152 ;  /* 0x00000003ffbe7819 */ /* 0x000fe40000011698 */
[----:B------:R-:W-:Y:S02]  /*2370*/  SHF.R.U32.HI R191, RZ, 0x3, R153 ;  /* 0x00000003ffbf7819 */ /* 0x000fe40000011699 */
[----:B------:R-:W-:-:S02]  /*2380*/  LOP3.LUT R163, R6, 0xfffffe00, RZ, 0xc0, !PT ;  /* 0xfffffe0006a37812 */ /* 0x000fc400078ec0ff */
        /* <DEDUP_REMOVED lines=18> */
[----:B------:R-:W-:-:S02]  /*24b0*/  ISETP.GE.AND P6, PT, R136, c[0x0][0x1d4], PT ;  /* 0x0000750088007a0c */ /* 0x000fc40003fc6270 */
[----:B------:R-:W-:Y:S01]  /*24c0*/  SHF.L.U64.HI R175, R34, R175, c[0x0][0x23c] ;  /* 0x00008f0022af7619 */ /* 0x000fe200000102af */
[----:B------:R-:W-:Y:S01]  /*24d0*/  IMAD R5, R124, c[0x0][0x23c], R5 ;  /* 0x00008f007c057a24 */ /* 0x000fe200078e0205 */
[----:B------:R-:W-:Y:S01]  /*24e0*/  SHF.R.S32.HI R31, RZ, 0x1f, R83 ;  /* 0x0000001fff1f7819 */ /* 0x000fe20000011453 */
[----:B------:R-:W-:Y:S01]  /*24f0*/  IMAD R8, R36, -0x50, R118 ;  /* 0xffffffb024087824 */ /* 0x000fe200078e0276 */
[----:B------:R-:W-:Y:S01]  /*2500*/  IADD3 R24, R12, R161, RZ ;  /* 0x000000a10c187210 */ /* 0x000fe20007ffe0ff */
[----:B------:R-:W-:Y:S01]  /*2510*/  IMAD R4, R25, c[0x0][0x24c], R4 ;  /* 0x0000930019047a24 */ /* 0x000fe200078e0204 */
[----:B------:R-:W-:Y:S01]  /*2520*/  ISETP.NE.AND P5, PT, R14, RZ, PT ;  /* 0x000000ff0e00720c */ /* 0x000fe20003fa5270 */
[----:B------:R-:W-:Y:S01]  /*2530*/  IMAD.IADD R174, R151, 0x1, R174 ;  /* 0x0000000197ae7824 */ /* 0x000fe200078e02ae */
[----:B------:R-:W-:Y:S01]  /*2540*/  ISETP.GE.AND P0, PT, R8, 0x1, PT ;  /* 0x000000010800780c */ /* 0x000fe20003f06270 */
[----:B------:R-:W-:Y:S01]  /*2550*/  IMAD.SHL.U32 R180, R34, 0x10, RZ ;  /* 0x0000001022b47824 */ /* 0x000fe200078e00ff */
[----:B------:R-:W-:Y:S01]  /*2560*/  ISETP.GE.AND P3, PT, R8, 0x11, PT ;  /* 0x000000110800780c */ /* 0x000fe20003f66270 */
[----:B-1----:R-:W-:Y:S01]  /*2570*/  IMAD.WIDE.U32 R2, R124, c[0x0][0x238], R136 ;  /* 0x00008e007c027a25 */ /* 0x002fe200078e0088 */
[----:B------:R-:W-:-:S02]  /*2580*/  SHF.R.S32.HI R27, RZ, 0x1f, R24 ;  /* 0x0000001fff1b7819 */ /* 0x000fc40000011418 */
[----:B------:R-:W-:Y:S01]  /*2590*/  IADD3 R93, R32, 0x20, RZ ;  /* 0x00000020205d7810 */ /* 0x000fe20007ffe0ff */
[----:B------:R-:W-:Y:S01]  /*25a0*/  IMAD.IADD R3, R3, 0x1, R5 ;  /* 0x0000000103037824 */ /* 0x000fe200078e0205 */
[----:B------:R-:W-:Y:S01]  /*25b0*/  MOV R192, c[0x0][0x27c] ;  /* 0x00009f0000c07a02 */ /* 0x000fe20000000f00 */
[----:B------:R-:W-:Y:S01]  /*25c0*/  IMAD R13, R31, c[0x0][0x290], RZ ;  /* 0x0000a4001f0d7a24 */ /* 0x000fe200078e02ff */
[----:B------:R-:W-:Y:S01]  /*25d0*/  MOV R171, 0x5 ;  /* 0x0000000500ab7802 */ /* 0x000fe20000000f00 */
[----:B------:R-:W-:Y:S01]  /*25e0*/  IMAD.WIDE.U32 R2, R35, c[0x0][0x240], R2 ;  /* 0x0000900023027a25 */ /* 0x000fe200078e0002 */
[----:B------:R-:W-:-:S03]  /*25f0*/  P2R R134, PR, RZ, 0x40 ;  /* 0x00000040ff867803 */ /* 0x000fc60000000000 */
[----:B------:R-:W-:Y:S02]  /*2600*/  IMAD R3, R35, c[0x0][0x244], R3 ;  /* 0x0000910023037a24 */ /* 0x000fe400078e0203 */
[----:B------:R-:W-:Y:S02]  /*2610*/  IMAD R22, R83, c[0x0][0x294], R13 ;  /* 0x0000a50053167a24 */ /* 0x000fe400078e020d */
[----:B------:R-:W-:Y:S01]  /*2620*/  IMAD.WIDE.U32 R116, R25, c[0x0][0x248], R2 ;  /* 0x0000920019747a25 */ /* 0x000fe200078e0002 */
[----:B------:R-:W-:-:S03]  /*2630*/  SHF.R.S32.HI R3, RZ, 0x1f, R36 ;  /* 0x0000001fff037819 */ /* 0x000fc60000011424 */
[----:B------:R-:W-:Y:S01]  /*2640*/  IMAD R2, R174, R36, RZ ;  /* 0x00000024ae027224 */ /* 0x000fe200078e02ff */
[----:B------:R-:W-:Y:S01]  /*2650*/  IADD3 R115, R117, R4, RZ ;  /* 0x0000000475737210 */ /* 0x000fe20007ffe0ff */
[----:B------:R-:W-:Y:S01]  /*2660*/  IMAD.WIDE.U32 R10, R24, c[0x0][0x1e0], RZ ;  /* 0x00007800180a7a25 */ /* 0x000fe200078e00ff */
[----:B------:R-:W-:-:S03]  /*2670*/  MOV R114, R116 ;  /* 0x0000007400727202 */ /* 0x000fc60000000f00 */
[-C--:B------:R-:W-:Y:S02]  /*2680*/  IMAD R4, R3, R150.reuse, R2 ;  /* 0x0000009603047224 */ /* 0x080fe400078e0202 */
[----:B------:R-:W-:-:S04]  /*2690*/  IMAD.WIDE.U32 R2, R36, R150, R114 ;  /* 0x0000009624027225 */ /* 0x000fc800078e0072 */
[----:B------:R-:W-:Y:S01]  /*26a0*/  IMAD.WIDE.U32 R186, R83, c[0x0][0x1e0], RZ ;  /* 0x0000780053ba7a25 */ /* 0x000fe200078e00ff */
[----:B------:R-:W-:Y:S02]  /*26b0*/  IADD3 R3, R3, R4, RZ ;  /* 0x0000000403037210 */ /* 0x000fe40007ffe0ff */
[----:B------:R-:W-:Y:S01]  /*26c0*/  @P0 LEA R6, P2, R2, c[0x0][0x220], 0x1 ;  /* 0x0000880002060a11 */ /* 0x000fe200078408ff */
[----:B------:R-:W-:Y:S01]  /*26d0*/  IMAD.MOV.U32 R154, RZ, RZ, c[0x0][0x280] ;  /* 0x0000a000ff9a7624 */ /* 0x000fe200078e00ff */
[----:B------:R-:W-:Y:S01]  /*26e0*/  @P3 IADD3 R5, P1, R180, R2, RZ ;  /* 0x00000002b4053210 */ /* 0x000fe20007f3e0ff */
[----:B------:R-:W-:Y:S01]  /*26f0*/  IMAD.MOV.U32 R155, RZ, RZ, c[0x0][0x290] ;  /* 0x0000a400ff9b7624 */ /* 0x000fe200078e00ff */
[----:B------:R-:W-:Y:S01]  /*2700*/  @P0 LEA.HI.X R7, R2, c[0x0][0x224], R3, 0x1, P2 ;  /* 0x0000890002070a11 */ /* 0x000fe200010f0c03 */
[----:B------:R-:W-:Y:S01]  /*2710*/  IMAD.SHL.U32 R178, R154, 0x20, RZ ;  /* 0x000000209ab27824 */ /* 0x000fe200078e00ff */
[C---:B------:R-:W-:Y:S01]  /*2720*/  ISETP.GE.AND P2, PT, R8.reuse, 0x21, PT ;  /* 0x000000210800780c */ /* 0x040fe20003f46270 */
[----:B------:R-:W-:Y:S01]  /*2730*/  @P3 IMAD.X R9, R3, 0x1, R175, P1 ;  /* 0x0000000103093824 */ /* 0x000fe200008e06af */
[----:B------:R-:W-:Y:S01]  /*2740*/  @P3 LEA R4, P1, R5, c[0x0][0x220], 0x1 ;  /* 0x0000880005043a11 */ /* 0x000fe200078208ff */
[----:B------:R-:W-:Y:S01]  /*2750*/  @!PT LDS RZ, [RZ] ;  /* 0x00000000fffff984 */ /* 0x000fe20000000800 */
[----:B------:R-:W-:Y:S01]  /*2760*/  @!PT LDS RZ, [RZ] ;  /* 0x00000000fffff984 */ /* 0x000fe20000000800 */
[----:B------:R-:W-:Y:S01]  /*2770*/  @!PT LDS RZ, [RZ] ;  /* 0x00000000fffff984 */ /* 0x000fe20000000800 */
[----:B------:R1:W-:Y:S01]  /*2780*/  @P0 LDGSTS.E.BYPASS.LTC128B.128 [R218+0x2900], [R6.64], !P6 ;  /* 0x0290000006da0fae */ /* 0x0003e2000f101d48 */
[----:B------:R-:W-:-:S02]  /*2790*/  ISETP.GE.AND P0, PT, R8, 0x31, PT ;  /* 0x000000310800780c */ /* 0x000fc40003f06270 */
[----:B------:R-:W-:Y:S02]  /*27a0*/  @P3 LEA.HI.X R5, R5, c[0x0][0x224], R9, 0x1, P1 ;  /* 0x0000890005053a11 */ /* 0x000fe400008f0c09 */
[----:B------:R-:W-:Y:S01]  /*27b0*/  ISETP.GE.AND P1, PT, R8, 0x41, PT ;  /* 0x000000410800780c */ /* 0x000fe20003f26270 */
[----:B------:R-:W-:Y:S01]  /*27c0*/  IMAD.WIDE.U32 R8, R83, c[0x0][0x290], R28 ;  /* 0x0000a40053087a25 */ /* 0x000fe200078e001c */
[-C--:B------:R-:W-:Y:S01]  /*27d0*/  SHF.L.U64.HI R156, R154, R171.reuse, c[0x0][0x284] ;  /* 0x0000a1009a9c7619 */ /* 0x080fe200000102ab */
[----:B------:R3:W-:Y:S01]  /*27e0*/  @P3 LDGSTS.E.BYPASS.LTC128B.128 [R218+0x3100], [R4.64], !P6 ;  /* 0x0310000004da3fae */ /* 0x0007e2000f101d48 */
[C---:B------:R-:W-:Y:S02]  /*27f0*/  SHF.L.U64.HI R157, R155.reuse, R171, c[0x0][0x294] ;  /* 0x0000a5009b9d7619 */ /* 0x040fe400000102ab */
[----:B------:R-:W-:Y:S02]  /*2800*/  @P2 LEA R12, P3, R34, R2, 0x5 ;  /* 0x00000002220c2211 */ /* 0x000fe400078628ff */
[----:B------:R-:W-:-:S02]  /*2810*/  SHF.L.U32 R179, R155, 0x5, RZ ;  /* 0x000000059bb37819 */ /* 0x000fc400000006ff */
[----:B------:R-:W-:-:S05]  /*2820*/  @P0 MOV R15, c[0x0][0x23c] ;  /* 0x00008f00000f0a02 */ /* 0x000fca0000000f00 */
[----:B------:R-:W-:Y:S01]  /*2830*/  @P0 IMAD R16, R15, 0x30, RZ ;  /* 0x000000300f100824 */ /* 0x000fe200078e02ff */
[----:B------:R-:W-:Y:S01]  /*2840*/  IADD3 R15, R9, R22, RZ ;  /* 0x00000016090f7210 */ /* 0x000fe20007ffe0ff */
[----:B-1----:R-:W-:-:S04]  /*2850*/  IMAD.WIDE.U32 R6, R83, c[0x0][0x280], R28 ;  /* 0x0000a00053067a25 */ /* 0x002fc800078e001c */
[----:B---3--:R-:W-:Y:S02]  /*2860*/  IMAD R4, R31, c[0x0][0x280], RZ ;  /* 0x0000a0001f047a24 */ /* 0x008fe400078e02ff */
[----:B------:R-:W-:Y:S02]  /*2870*/  @P2 IMAD.MOV.U32 R5, RZ, RZ, c[0x0][0x23c] ;  /* 0x00008f00ff052624 */ /* 0x000fe400078e00ff */
[----:B------:R-:W-:Y:S02]  /*2880*/  IMAD R21, R83, c[0x0][0x284], R4 ;  /* 0x0000a10053157a24 */ /* 0x000fe400078e0204 */
[----:B------:R-:W-:Y:S01]  /*2890*/  IMAD R4, R27, c[0x0][0x1e0], RZ ;  /* 0x000078001b047a24 */ /* 0x000fe200078e02ff */
[----:B------:R-:W-:Y:S02]  /*28a0*/  @P2 LEA.HI.X R13, R34, R3, R5, 0x5, P3 ;  /* 0x00000003220d2211 */ /* 0x000fe400018f2c05 */
[----:B------:R-:W-:Y:S01]  /*28b0*/  @P2 LEA R18, P3, R12, c[0x0][0x220], 0x1 ;  /* 0x000088000c122a11 */ /* 0x000fe200078608ff */
[----:B------:R-:W-:-:S02]  /*28c0*/  IMAD R14, R24, c[0x0][0x1e4], R4 ;  /* 0x00007900180e7a24 */ /* 0x000fc400078e0204 */
[----:B------:R-:W-:Y:S01]  /*28d0*/  @P0 IMAD.WIDE.U32 R4, R34, 0x30, R2 ;  /* 0x0000003022040825 */ /* 0x000fe200078e0002 */
[----:B------:R-:W-:-:S03]  /*28e0*/  @P2 LEA.HI.X R19, R12, c[0x0][0x224], R13, 0x1, P3 ;  /* 0x000089000c132a11 */ /* 0x000fc600018f0c0d */
[----:B------:R-:W-:Y:S01]  /*28f0*/  IMAD.IADD R13, R7, 0x1, R21 ;  /* 0x00000001070d7824 */ /* 0x000fe200078e0215 */
[----:B------:R-:W-:Y:S01]  /*2900*/  @P0 IADD3 R5, R5, R16, RZ ;  /* 0x0000001005050210 */ /* 0x000fe20007ffe0ff */
[----:B------:R-:W-:Y:S01]  /*2910*/  IMAD.MOV.U32 R12, RZ, RZ, R6 ;  /* 0x000000ffff0c7224 */ /* 0x000fe200078e0006 */
[C---:B------:R-:W-:Y:S01]  /*2920*/  @P0 LEA R16, P3, R4.reuse, c[0x0][0x220], 0x1 ;  /* 0x0000880004100a11 */ /* 0x040fe200078608ff */
[----:B------:R1:W-:Y:S01]  /*2930*/  @P2 LDGSTS.E.BYPASS.LTC128B.128 [R218+0x3900], [R18.64], !P6 ;  /* 0x0390000012da2fae */ /* 0x0003e2000f101d48 */
[----:B------:R-:W-:Y:S01]  /*2940*/  IMAD.IADD R7, R11, 0x1, R14 ;  /* 0x000000010b077824 */ /* 0x000fe200078e020e */
[----:B------:R-:W-:Y:S01]  /*2950*/  MOV R14, R8 ;  /* 0x00000008000e7202 */ /* 0x000fe20000000f00 */
[----:B------:R-:W-:Y:S01]  /*2960*/  IMAD.MOV.U32 R6, RZ, RZ, R10 ;  /* 0x000000ffff067224 */ /* 0x000fe200078e000a */
[----:B------:R-:W-:Y:S01]  /*2970*/  @P0 LEA.HI.X R17, R4, c[0x0][0x224], R5, 0x1, P3 ;  /* 0x0000890004110a11 */ /* 0x000fe200018f0c05 */
[----:B------:R-:W-:Y:S01]  /*2980*/  IMAD.WIDE.U32 R4, R83, c[0x0][0x280], R32 ;  /* 0x0000a00053047a25 */ /* 0x000fe200078e0020 */
[----:B------:R-:W-:-:S02]  /*2990*/  @P1 LEA R20, P3, R34, R2, 0x6 ;  /* 0x0000000222141211 */ /* 0x000fc400078630ff */
[----:B------:R-:W-:Y:S01]  /*29a0*/  @P1 MOV R2, c[0x0][0x23c] ;  /* 0x00008f0000021a02 */ /* 0x000fe20000000f00 */
[----:B------:R3:W-:Y:S01]  /*29b0*/  @P0 LDGSTS.E.BYPASS.LTC128B.128 [R218+0x4100], [R16.64], !P6 ;  /* 0x0410000010da0fae */ /* 0x0007e2000f101d48 */
[----:B------:R-:W-:Y:S01]  /*29c0*/  IMAD.WIDE.U32 R10, R83, c[0x0][0x290], R32 ;  /* 0x0000a400530a7a25 */ /* 0x000fe200078e0020 */
[----:B------:R-:W-:Y:S02]  /*29d0*/  ISETP.GE.AND P0, PT, R93, c[0x0][0x1d4], PT ;  /* 0x000075005d007a0c */ /* 0x000fe40003f06270 */
[----:B------:R-:W-:Y:S01]  /*29e0*/  @P1 LEA.HI.X R3, R34, R3, R2, 0x6, P3 ;  /* 0x0000000322031211 */ /* 0x000fe200018f3402 */
[----:B------:R-:W-:Y:S01]  /*29f0*/  IMAD.WIDE.U32 R8, R35, c[0x0][0x1e8], R6 ;  /* 0x00007a0023087a25 */ /* 0x000fe200078e0006 */
[C---:B------:R-:W-:Y:S02]  /*2a00*/  @P1 LEA R2, P3, R20.reuse, c[0x0][0x220], 0x1 ;  /* 0x0000880014021a11 */ /* 0x040fe400078608ff */
[----:B------:R-:W-:Y:S01]  /*2a10*/  P2R R92, PR, RZ, 0x1 ;  /* 0x00000001ff5c7803 */ /* 0x000fe20000000000 */
[----:B------:R-:W-:Y:S01]  /*2a20*/  IMAD.IADD R7, R21, 0x1, R5 ;  /* 0x0000000115077824 */ /* 0x000fe200078e0205 */
[----:B------:R-:W-:Y:S01]  /*2a30*/  @P1 LEA.HI.X R3, R20, c[0x0][0x224], R3, 0x1, P3 ;  /* 0x0000890014031a11 */ /* 0x000fe200018f0c03 */
[----:B------:R-:W-:Y:S01]  /*2a40*/  IMAD R9, R35, c[0x0][0x1ec], R9 ;  /* 0x00007b0023097a24 */ /* 0x000fe200078e0209 */
[----:B------:R-:W-:Y:S01]  /*2a50*/  IADD3 R5, R22, R11, RZ ;  /* 0x0000000b16057210 */ /* 0x000fe20007ffe0ff */
[----:B------:R-:W-:Y:S01]  /*2a60*/  IMAD.MOV.U32 R6, RZ, RZ, R4 ;  /* 0x000000ffff067224 */ /* 0x000fe200078e0004 */
[----:B------:R-:W-:Y:S01]  /*2a70*/  MOV R4, R10 ;  /* 0x0000000a00047202 */ /* 0x000fe20000000f00 */
[----:B------:R4:W-:Y:S01]  /*2a80*/  @P1 LDGSTS.E.BYPASS.LTC128B.128 [R218+0x4900], [R2.64], !P6 ;  /* 0x0490000002da1fae */ /* 0x0009e2000f101d48 */
[----:B-----5:R-:W-:Y:S01]  /*2a90*/  IMAD.WIDE.U32 R100, R138, c[0x0][0x290], R14 ;  /* 0x0000a4008a647a25 */ /* 0x020fe200078e000e */
[----:B------:R-:W-:-:S02]  /*2aa0*/  ISETP.GE.AND P6, PT, R32, c[0x0][0x1d4], PT ;  /* 0x0000750020007a0c */ /* 0x000fc40003fc6270 */
[----:B------:R-:W0:Y:S01]  /*2ab0*/  LDGDEPBAR ;  /* 0x00000000000079af */ /* 0x000e220000000000 */
[C---:B------:R-:W-:Y:S01]  /*2ac0*/  IMAD.WIDE.U32 R102, R138.reuse, c[0x0][0x280], R12 ;  /* 0x0000a0008a667a25 */ /* 0x040fe200078e000c */
[----:B------:R-:W-:Y:S03]  /*2ad0*/  WARPSYNC 0xffffffff ;  /* 0xffffffff00007948 */ /* 0x000fe60003800000 */
[----:B------:R-:W-:-:S04]  /*2ae0*/  IMAD.WIDE.U32 R98, R138, c[0x0][0x280], R6 ;  /* 0x0000a0008a627a25 */ /* 0x000fc800078e0006 */
[----:B------:R-:W-:-:S04]  /*2af0*/  IMAD.WIDE.U32 R96, R138, c[0x0][0x290], R4 ;  /* 0x0000a4008a607a25 */ /* 0x000fc800078e0004 */
[----:B------:R-:W-:Y:S01]  /*2b00*/  IMAD.SHL.U32 R10, R192, 0x2, RZ ;  /* 0x00000002c00a7824 */ /* 0x000fe200078e00ff */
[----:B----4-:R-:W-:Y:S01]  /*2b10*/  SHF.R.S32.HI R2, RZ, 0x1f, R138 ;  /* 0x0000001fff027819 */ /* 0x010fe2000001148a */
[----:B------:R-:W-:-:S04]  /*2b20*/  IMAD R3, R31, c[0x0][0x1e0], RZ ;  /* 0x000078001f037a24 */ /* 0x000fc800078e02ff */
[C---:B------:R-:W-:Y:S02]  /*2b30*/  IMAD R11, R2.reuse, c[0x0][0x280], RZ ;  /* 0x0000a000020b7a24 */ /* 0x040fe400078e02ff */
[----:B-1----:R-:W-:Y:S02]  /*2b40*/  IMAD R18, R2, c[0x0][0x290], RZ ;  /* 0x0000a40002127a24 */ /* 0x002fe400078e02ff */
[----:B---3--:R-:W-:Y:S02]  /*2b50*/  IMAD R17, R83, c[0x0][0x1e4], R3 ;  /* 0x0000790053117a24 */ /* 0x008fe400078e0203 */
        /* <DEDUP_REMOVED lines=18> */
[----:B------:R-:W-:Y:S01]  /*2c80*/  ISETP.GE.AND P0, PT, R32, c[0x0][0x27c], PT ;  /* 0x00009f0020007a0c */ /* 0x000fe20003f06270 */
[C---:B------:R-:W-:Y:S01]  /*2c90*/  IMAD.WIDE.U32 R2, R35.reuse, c[0x0][0x260], R136 ;  /* 0x0000980023027a25 */ /* 0x040fe200078e0088 */
[----:B------:R-:W-:Y:S01]  /*2ca0*/  BAR.SYNC.DEFER_BLOCKING 0x0 ;  /* 0x0000000000007b1d */ /* 0x000fe20000010000 */
[----:B------:R-:W-:Y:S02]  /*2cb0*/  SHF.L.U32 R176, R154, 0x6, RZ ;  /* 0x000000069ab07819 */ /* 0x000fe400000006ff */
[----:B------:R-:W-:Y:S01]  /*2cc0*/  IMAD.WIDE.U32 R6, R35, c[0x0][0x210], R32 ;  /* 0x0000840023067a25 */ /* 0x000fe200078e0020 */
[----:B------:R-:W-:Y:S02]  /*2cd0*/  IADD3 R132, P1, R83, R24, RZ ;  /* 0x0000001853847210 */ /* 0x000fe40007f3e0ff */
[----:B------:R-:W-:Y:S01]  /*2ce0*/  ULDC.U8 UR4, c[0x0][0x298] ;  /* 0x0000a60000047ab9 */ /* 0x000fe20000000000 */
[----:B------:R-:W-:Y:S01]  /*2cf0*/  IMAD.MOV.U32 R4, RZ, RZ, R2 ;  /* 0x000000ffff047224 */ /* 0x000fe200078e0002 */
[----:B------:R-:W-:Y:S01]  /*2d00*/  ISETP.GE.AND P2, PT, R192, 0x1, PT ;  /* 0x00000001c000780c */ /* 0x000fe20003f46270 */
[----:B------:R-:W-:Y:S01]  /*2d10*/  IMAD.MOV.U32 R2, RZ, RZ, R6 ;  /* 0x000000ffff027224 */ /* 0x000fe200078e0006 */
[----:B------:R-:W-:Y:S01]  /*2d20*/  SEL R6, RZ, c[0x0][0x27c], !P0 ;  /* 0x00009f00ff067a07 */ /* 0x000fe20004000000 */
[C---:B------:R-:W-:Y:S01]  /*2d30*/  IMAD R5, R35.reuse, c[0x0][0x264], R3 ;  /* 0x0000990023057a24 */ /* 0x040fe200078e0203 */
[----:B------:R-:W-:Y:S01]  /*2d40*/  @P0 IADD3 R10, -R10, c[0x0][0x1d4], RZ ;  /* 0x000075000a0a0a10 */ /* 0x000fe20007ffe1ff */
[----:B------:R-:W-:Y:S01]  /*2d50*/  IMAD R3, R35, c[0x0][0x214], R7 ;  /* 0x0000850023037a24 */ /* 0x000fe200078e0207 */
[----:B------:R-:W-:Y:S01]  /*2d60*/  IADD3 R6, R32, R6, RZ ;  /* 0x0000000620067210 */ /* 0x000fe20007ffe0ff */
[----:B------:R-:W-:Y:S01]  /*2d70*/  IMAD R7, R26, c[0x0][0x268], RZ ;  /* 0x00009a001a077a24 */ /* 0x000fe200078e02ff */
[----:B------:R-:W-:Y:S01]  /*2d80*/  ISETP.NE.AND P0, PT, RZ, UR4, PT ;  /* 0x00000004ff007c0c */ /* 0x000fe2000bf05270 */
[----:B------:R-:W-:Y:S01]  /*2d90*/  IMAD.WIDE.U32 R88, R25, c[0x0][0x268], R4 ;  /* 0x00009a0019587a25 */ /* 0x000fe200078e0004 */
[----:B------:R-:W-:-:S02]  /*2da0*/  SHF.R.S32.HI R4, RZ, 0x1f, R10 ;  /* 0x0000001fff047819 */ /* 0x000fc4000001140a */
[----:B------:R-:W-:Y:S01]  /*2db0*/  P2R R129, PR, RZ, 0x1 ;  /* 0x00000001ff817803 */ /* 0x000fe20000000000 */
        /* <DEDUP_REMOVED lines=11> */
[----:B------:R-:W-:-:S02]  /*2e70*/  IADD3 R91, R89, R9, RZ ;  /* 0x00000009595b7210 */ /* 0x000fc40007ffe0ff */
[----:B------:R-:W-:Y:S01]  /*2e80*/  SHF.R.S32.HI R107, RZ, 0x1f, R105 ;  /* 0x0000001fff6b7819 */ /* 0x000fe20000011469 */
[----:B------:R-:W-:Y:S02]  /*2e90*/  IMAD R3, R6, c[0x0][0x1e0], RZ ;  /* 0x0000780006037a24 */ /* 0x000fe400078e02ff */
        /* <DEDUP_REMOVED lines=30> */
[C---:B------:R-:W-:Y:S01]  /*3080*/  IMAD R168, R146.reuse, c[0x0][0x294], RZ ;  /* 0x0000a50092a87a24 */ /* 0x040fe200078e02ff */
[----:B------:R-:W-:Y:S01]  /*3090*/  LOP3.LUT R4, R153, 0x38, R86, 0xf8, !PT ;  /* 0x0000003899047812 */ /* 0x000fe200078ef856 */
[C---:B------:R-:W-:Y:S01]  /*30a0*/  IMAD R169, R146.reuse, c[0x0][0x284], RZ ;  /* 0x0000a10092a97a24 */ /* 0x040fe200078e02ff */
[----:B------:R-:W-:Y:S01]  /*30b0*/  SHF.L.U32 R126, R5, 0x1, RZ ;  /* 0x00000001057e7819 */ /* 0x000fe200000006ff */
[C---:B------:R-:W-:Y:S01]  /*30c0*/  IMAD R167, R146.reuse, c[0x0][0x1e4], RZ ;  /* 0x0000790092a77a24 */ /* 0x040fe200078e02ff */
[----:B------:R-:W-:Y:S01]  /*30d0*/  LOP3.LUT R5, R3, R158, RZ, 0x3c, !PT ;  /* 0x0000009e03057212 */ /* 0x000fe200078e3cff */
[----:B------:R-:W-:Y:S01]  /*30e0*/  IMAD.WIDE.U32 R146, R146, c[0x0][0x280], RZ ;  /* 0x0000a00092927a25 */ /* 0x000fe200078e00ff */
[----:B------:R-:W-:-:S02]  /*30f0*/  LOP3.LUT R3, R2, R190, RZ, 0x3c, !PT ;  /* 0x000000be02037212 */ /* 0x000fc400078e3cff */
[----:B------:R-:W-:Y:S01]  /*3100*/  LOP3.LUT R2, R4, R191, RZ, 0x3c, !PT ;  /* 0x000000bf04027212 */ /* 0x000fe200078e3cff */
[----:B------:R-:W-:Y:S01]  /*3110*/  IMAD.IADD R4, R159, 0x1, R5 ;  /* 0x000000019f047824 */ /* 0x000fe200078e0205 */
[----:B------:R-:W-:Y:S01]  /*3120*/  IADD3 R3, R163, R3, RZ ;  /* 0x00000003a3037210 */ /* 0x000fe20007ffe0ff */
[----:B------:R-:W-:Y:S01]  /*3130*/  IMAD R8, R11, c[0x0][0x21c], R8 ;  /* 0x000087000b087a24 */ /* 0x000fe200078e0208 */
[----:B------:R-:W-:Y:S01]  /*3140*/  IADD3 R169, R147, R169, RZ ;  /* 0x000000a993a97210 */ /* 0x000fe20007ffe0ff */
[----:B------:R-:W-:Y:S01]  /*3150*/  IMAD.IADD R2, R164, 0x1, R2 ;  /* 0x00000001a4027824 */ /* 0x000fe200078e0202 */
[----:B------:R-:W-:Y:S01]  /*3160*/  IADD3 R167, R145, R167, RZ ;  /* 0x000000a791a77210 */ /* 0x000fe20007ffe0ff */
[----:B------:R-:W-:Y:S01]  /*3170*/  IMAD.X R131, R27, 0x1, R31, P1 ;  /* 0x000000011b837824 */ /* 0x000fe200008e061f */
        /* <DEDUP_REMOVED lines=8> */
.L_x_1413:
        /* <DEDUP_REMOVED lines=11> */
[-C--:B------:R-:W-:Y:S04]  /*32b0*/  IADD3 R2, P1, R112, R68.reuse, RZ ;  /* 0x0000004470027210 */ /* 0x080fe80007f3e0ff */
[----:B------:R-:W-:Y:S01]  /*32c0*/  LEA R56, P0, R2, c[0x0][0x1c8], 0x1 ;  /* 0x0000720002387a11 */ /* 0x000fe200078008ff */
[----:B------:R-:W-:Y:S05]  /*32d0*/  IMAD.X R4, R70, 0x1, R108, P1 ;  /* 0x0000000146047824 */ /* 0x000fea00008e066c */
[----:B------:R-:W-:Y:S02]  /*32e0*/  LEA.HI.X R57, R2, c[0x0][0x1cc], R4, 0x1, P0 ;  /* 0x0000730002397a11 */ /* 0x000fe400000f0c04 */
[----:B------:R-:W-:Y:S04]  /*32f0*/  IADD3 R2, P1, P0, R112, R68, R188 ;  /* 0x0000004470027210 */ /* 0x000fe8000783e0bc */
[----:B------:R-:W-:Y:S01]  /*3300*/  IADD3.X R4, R108, R70, R170, P1, P0 ;  /* 0x000000466c047210 */ /* 0x000fe20000fe04aa */
[----:B------:R-:W-:Y:S01]  /*3310*/  BSSY B2, `(.L_x_1379) ;  /* 0x00003a4000027945 */ /* 0x000fe20003800000 */
        /* <DEDUP_REMOVED lines=45> */
.L_x_1383:
[----:B------:R-:W-:Y:S05]  /*35f0*/  BSYNC B0 ;  /* 0x0000000000007941 */ /* 0x000fea0003800000 */
.L_x_1382:
        /* <DEDUP_REMOVED lines=39> */
.L_x_1385:
[----:B------:R-:W-:Y:S05]  /*3870*/  BSYNC B0 ;  /* 0x0000000000007941 */ /* 0x000fea0003800000 */
.L_x_1384:
        /* <DEDUP_REMOVED lines=37> */
.L_x_1387:
[----:B------:R-:W-:Y:S05]  /*3ad0*/  BSYNC B0 ;  /* 0x0000000000007941 */ /* 0x000fea0003800000 */
.L_x_1386:
        /* <DEDUP_REMOVED lines=68> */
.L_x_1391:
[----:B------:R-:W-:Y:S05]  /*3f20*/  BSYNC B0 ;  /* 0x0000000000007941 */ /* 0x000fea0003800000 */
.L_x_1390:
        /* <DEDUP_REMOVED lines=55> */
.L_x_1389:
[----:B------:R-:W-:Y:S05]  /*42a0*/  BSYNC B1 ;  /* 0x0000000000017941 */ /* 0x000fea0003800000 */
.L_x_1388:
        /* <DEDUP_REMOVED lines=56> */
.L_x_1395:
[----:B------:R-:W-:Y:S05]  /*4630*/  BSYNC B0 ;  /* 0x0000000000007941 */ /* 0x000fea0003800000 */
.L_x_1394:
        /* <DEDUP_REMOVED lines=55> */
.L_x_1393:
[----:B------:R-:W-:Y:S05]  /*49b0*/  BSYNC B1 ;  /* 0x0000000000017941 */ /* 0x000fea0003800000 */
.L_x_1392:
        /* <DEDUP_REMOVED lines=55> */
.L_x_1398:
[----:B------:R-:W-:Y:S05]  /*4d30*/  BSYNC B0 ;  /* 0x0000000000007941 */ /* 0x000fea0003800000 */
.L_x_1397:
        /* <DEDUP_REMOVED lines=56> */
.L_x_1381:
        /* <DEDUP_REMOVED lines=15> */
[C---:B------:R-:W-:Y:S02]  /*51b0*/  @!P3 IADD3.X R7, R109.reuse, R31, R157, P1, P0 ;  /* 0x0000001f6d07b210 */ /* 0x040fe40000fe049d */
        /* <DEDUP_REMOVED lines=180> */
.L_x_1400:
[----:B------:R-:W-:Y:S05]  /*5d00*/  BSYNC B0 ;  /* 0x0000000000007941 */ /* 0x000fea0003800000 */
.L_x_1399:
        /* <DEDUP_REMOVED lines=115> */
.L_x_1402:
[----:B------:R-:W-:Y:S05]  /*6440*/  BSYNC B0 ;  /* 0x0000000000007941 */ /* 0x000fea0003800000 */
.L_x_1401:
        /* <DEDUP_REMOVED lines=116> */
.L_x_1380:
        /* <DEDUP_REMOVED lines=11> */
.L_x_1404:
[----:B------:R-:W-:Y:S05]  /*6c40*/  BSYNC B0 ;  /* 0x0000000000007941 */ /* 0x000fea0003800000 */
.L_x_1403:
        /* <DEDUP_REMOVED lines=8> */
.L_x_1406:
[----:B------:R-:W-:Y:S05]  /*6cd0*/  BSYNC B0 ;  /* 0x0000000000007941 */ /* 0x000fea0003800000 */
.L_x_1405:
[----:B------:R-:W-:Y:S11]  /*6ce0*/  ISETP.GE.AND P0, PT, R142, R2, PT ;  /* 0x000000028e00720c */ /* 0x000ff60003f06270 */
[----:B------:R-:W-:Y:S02]  /*6cf0*/  @!UPT UIADD3 URZ, URZ, URZ, URZ ;  /* 0x0000003f3f3ff290 */ /* 0x000fe4000fffe03f */
[----:B------:R-:W-:-:S05]  /*6d00*/  @P0 BRA `(.L_x_1396) ;  /* 0x0000004000000947 */ /* 0x000fca0003800000 */
[----:B-1----:R-:W1:Y:S04]  /*6d10*/  @!P6 LDS.128 R8, [R81+0x4800] ;  /* 0x004800005108e984 */ /* 0x002e680000000c00 */
[----:B------:R-:W2:Y:S04]  /*6d20*/  @!P1 LDS.128 R4, [R82+0x4800] ;  /* 0x0048000052049984 */ /* 0x000ea80000000c00 */
[----:B-1----:R1:W-:Y:S04]  /*6d30*/  @!P6 STG.E.128 [R64.64], R8 ;  /* 0x000000084000e986 */ /* 0x0023e8000c101d08 */
[----:B--2---:R1:W-:Y:S02]  /*6d40*/  @!P1 STG.E.128 [R64.64+0x40], R4 ;  /* 0x0000400440009986 */ /* 0x0043e4000c101d08 */
.L_x_1396:
[----:B------:R-:W-:Y:S05]  /*6d50*/  BSYNC B2 ;  /* 0x0000000000027941 */ /* 0x000fea0003800000 */
.L_x_1379:
[----:B-1----:R-:W-:Y:S01]  /*6d60*/  IMAD R15, R36, -0x50, RZ ;  /* 0xffffffb0240f7824 */ /* 0x002fe200078e02ff */
[----:B------:R-:W-:Y:S01]  /*6d70*/  BSSY B0, `(.L_x_1407) ;  /* 0x000005e000007945 */ /* 0x000fe20003800000 */
[----:B--2---:R-:W-:Y:S02]  /*6d80*/  IMAD R2, R90, 0x50, RZ ;  /* 0x000000505a027824 */ /* 0x004fe400078e02ff */
[----:B-----5:R-:W-:Y:S02]  /*6d90*/  IMAD.IADD R4, R118, 0x1, R15 ;  /* 0x0000000176047824 */ /* 0x020fe400078e020f */
[----:B------:R-:W-:Y:S03]  /*6da0*/  IMAD.WIDE.U32 R16, R36, 0x50, RZ ;  /* 0x0000005024107825 */ /* 0x000fe600078e00ff */
[C---:B------:R-:W-:Y:S01]  /*6db0*/  ISETP.GE.AND P4, PT, R4.reuse, 0x11, PT ;  /* 0x000000110400780c */ /* 0x040fe20003f86270 */
[----:B------:R-:W-:Y:S01]  /*6dc0*/  IMAD.IADD R17, R17, 0x1, R2 ;  /* 0x0000000111117824 */ /* 0x000fe200078e0202 */
[----:B------:R-:W-:Y:S02]  /*6dd0*/  ISETP.GE.AND P3, PT, R4, 0x1, PT ;  /* 0x000000010400780c */ /* 0x000fe40003f66270 */
        /* <DEDUP_REMOVED lines=87> */
.L_x_1408:
[----:B-1----:R-:W-:Y:S05]  /*7350*/  BSYNC B0 ;  /* 0x0000000000007941 */ /* 0x002fea0003800000 */
.L_x_1407:
        /* <DEDUP_REMOVED lines=21> */
.L_x_1410:
[----:B------:R-:W-:Y:S05]  /*74b0*/  BSYNC B0 ;  /* 0x0000000000007941 */ /* 0x000fea0003800000 */
.L_x_1409:
        /* <DEDUP_REMOVED lines=21> */
.L_x_1412:
[----:B------:R-:W-:Y:S05]  /*7610*/  BSYNC B0 ;  /* 0x0000000000007941 */ /* 0x000fea0003800000 */
.L_x_1411:
        /* <DEDUP_REMOVED lines=33> */
.L_x_1378:
[----:B-1----:R-:W2:Y:S01]  /*7830*/  LDL.LU R2, [R1+0x24] ;  /* 0x0000240001027983 */ /* 0x002ea20000300800 */
[----:B------:R-:W-:-:S03]  /*7840*/  IMAD.MOV.U32 R0, RZ, RZ, c[0x0][0x2c4] ;  /* 0x0000b100ff007624 */ /* 0x000fc600078e00ff */
[----:B------:R-:W3:Y:S02]  /*7850*/  LDL R16, [R1+0x44] ;  /* 0x0000440001107983 */ /* 0x000ee40000100800 */
[----:B------:R-:W-:Y:S01]  /*7860*/  ISETP.NE.AND P3, PT, R0, 0x1, PT ;  /* 0x000000010000780c */ /* 0x000fe20003f65270 */
[----:B------:R-:W-:Y:S01]  /*7870*/  BSSY B0, `(.L_x_1414) ;  /* 0x000002c000007945 */ /* 0x000fe20003800000 */
[----:B------:R-:W-:Y:S01]  /*7880*/  IMAD.IADD R10, R161, 0x1, R162 ;  /* 0x00000001a10a7824 */ /* 0x000fe200078e02a2 */
[----:B--2---:R-:W-:-:S10]  /*7890*/  LOP3.LUT R2, R2, 0xfffffffd, RZ, 0xc0, !PT ;  /* 0xfffffffd02027812 */ /* 0x004fd400078ec0ff */
[----:B------:R-:W-:Y:S02]  /*78a0*/  @P3 LOP3.LUT R2, R2, 0x2, RZ, 0xfc, !PT ;  /* 0x0000000202023812 */ /* 0x000fe400078efcff */
[----:B---3--:R-:W-:-:S03]  /*78b0*/  IADD3 R0, R16, 0x7f, RZ ;  /* 0x0000007f10007810 */ /* 0x008fc60007ffe0ff */
[----:B------:R1:W-:Y:S02]  /*78c0*/  STL [R1+0x24], R2 ;  /* 0x0000240201007387 */ /* 0x0003e40000100800 */
[----:B-1----:R-:W-:-:S05]  /*78d0*/  @P3 IMAD.HI.U32 R2, R0, c[0x0][0x2c8], RZ ;  /* 0x0000b20000023a27 */ /* 0x002fca00078e00ff */
[----:B------:R-:W-:-:S05]  /*78e0*/  @P3 SHF.R.U32.HI R0, RZ, c[0x0][0x2cc], R2 ;  /* 0x0000b300ff003a19 */ /* 0x000fca0000011602 */
[----:B------:R-:W-:-:S04]  /*78f0*/  IMAD.IADD R0, R173, 0x1, R0 ;  /* 0x00000001ad007824 */ /* 0x000fc800078e0200 */
[----:B------:R-:W-:-:S05]  /*7900*/  IMAD.HI R0, R0, 0x66666667, RZ ;  /* 0x6666666700007827 */ /* 0x000fca00078e02ff */
[----:B------:R-:W-:-:S04]  /*7910*/  SHF.R.U32.HI R2, RZ, 0x1f, R0 ;  /* 0x0000001fff027819 */ /* 0x000fc80000011600 */
[----:B------:R-:W-:-:S04]  /*7920*/  LEA.HI.SX32 R0, R0, R2, 0x1b ;  /* 0x0000000200007211 */ /* 0x000fc800078fdaff */
[----:B------:R-:W-:-:S04]  /*7930*/  IMNMX R6, R172, R0, PT ;  /* 0x00000000ac067217 */ /* 0x000fc80003800200 */
[----:B------:R-:W-:Y:S01]  /*7940*/  ISETP.GE.AND P0, PT, R6, 0x1, PT ;  /* 0x000000010600780c */ /* 0x000fe20003f06270 */
[----:B------:R-:W-:-:S12]  /*7950*/  IMAD.MOV.U32 R0, RZ, RZ, RZ ;  /* 0x000000ffff007224 */ /* 0x000fd800078e00ff */
        /* <DEDUP_REMOVED lines=29> */
.L_x_1415:
[----:B------:R-:W-:Y:S05]  /*7b30*/  BSYNC B0 ;  /* 0x0000000000007941 */ /* 0x000fea0003800000 */
.L_x_1414:
        /* <DEDUP_REMOVED lines=48> */
[----:B------:R-:W-:-:S04]  /*7e40*/  LEA R0, R166, R140, 0x4 ;  /* 0x0000008ca6007211 */ /* 0x000fc800078e20ff */
[----:B------:R-:W-:-:S05]  /*7e50*/  IADD3 R12, R0, R16, RZ ;  /* 0x00000010000c7210 */ /* 0x000fca0007ffe0ff */
[----:B------:R-:W-:-:S04]  /*7e60*/  @P3 IMAD.HI.U32 R5, R12, c[0x0][0x2c8], RZ ;  /* 0x0000b2000c053a27 */ /* 0x000fc800078e00ff */
[----:B-12---:R-:W-:-:S05]  /*7e70*/  @P1 IMAD.WIDE R2, R17, R2, c[0x0][0x340] ;  /* 0x0000d00011021625 */ /* 0x006fca00078e0202 */
[----:B------:R1:W2:Y:S01]  /*7e80*/  @P1 LDG.E R13, [R2.64] ;  /* 0x00000008020d1981 */ /* 0x0002a2000c1e1900 */
[----:B------:R-:W-:Y:S01]  /*7e90*/  IMAD.MOV.U32 R0, RZ, RZ, R12 ;  /* 0x000000ffff007224 */ /* 0x000fe200078e000c */
[----:B------:R-:W-:Y:S02]  /*7ea0*/  @P3 SHF.R.U32.HI R0, RZ, c[0x0][0x2cc], R5 ;  /* 0x0000b300ff003a19 */ /* 0x000fe40000011605 */
[----:B------:R-:W-:Y:S02]  /*7eb0*/  MOV R6, R136 ;  /* 0x0000008800067202 */ /* 0x000fe40000000f00 */
[----:B------:R-:W-:Y:S02]  /*7ec0*/  MOV R7, R137 ;  /* 0x0000008900077202 */ /* 0x000fe40000000f00 */
        /* <DEDUP_REMOVED lines=8> */
[----:B------:R-:W-:Y:S02]  /*7f50*/  IMAD R14, R3, c[0x0][0x208], RZ ;  /* 0x00008200030e7a24 */ /* 0x000fe400078e02ff */
[----:B------:R-:W-:Y:S01]  /*7f60*/  IMAD.IADD R3, R5, 0x1, R8 ;  /* 0x0000000105037824 */ /* 0x000fe200078e0208 */
[----:B------:R-:W-:Y:S01]  /*7f70*/  ISETP.NE.AND.EX P0, PT, RZ, c[0x0][0x34c], PT, P0 ;  /* 0x0000d300ff007a0c */ /* 0x000fe20003f05300 */
[----:B------:R-:W-:-:S04]  /*7f80*/  IMAD.WIDE.U32 R10, R2, c[0x0][0x1e0], R6 ;  /* 0x00007800020a7a25 */ /* 0x000fc800078e0006 */
[----:B------:R-:W-:-:S04]  /*7f90*/  IMAD.WIDE.U32 R8, R2, c[0x0][0x208], R6 ;  /* 0x0000820002087a25 */ /* 0x000fc800078e0006 */
[C---:B------:R-:W-:Y:S02]  /*7fa0*/  IMAD R6, R2.reuse, c[0x0][0x1e4], R15 ;  /* 0x0000790002067a24 */ /* 0x040fe400078e020f */
[----:B------:R-:W-:Y:S01]  /*7fb0*/  IMAD R5, R2, c[0x0][0x20c], R14 ;  /* 0x0000830002057a24 */ /* 0x000fe200078e020e */
[----:B------:R-:W-:Y:S02]  /*7fc0*/  MOV R2, R4 ;  /* 0x0000000400027202 */ /* 0x000fe40000000f00 */
[----:B------:R-:W-:Y:S01]  /*7fd0*/  SEL R4, R139, RZ, !P0 ;  /* 0x000000ff8b047207 */ /* 0x000fe20004000000 */
[----:B------:R-:W-:Y:S02]  /*7fe0*/  IMAD.IADD R5, R9, 0x1, R5 ;  /* 0x0000000109057824 */ /* 0x000fe400078e0205 */
[----:B---3--:R-:W-:Y:S01]  /*7ff0*/  IMAD.WIDE.U32 R2, R18, c[0x0][0x1b8], R2 ;  /* 0x00006e0012027a25 */ /* 0x008fe200078e0002 */
[----:B------:R-:W-:Y:S02]  /*8000*/  IADD3 R7, R11, R6, RZ ;  /* 0x000000060b077210 */ /* 0x000fe40007ffe0ff */
[----:B------:R-:W-:Y:S01]  /*8010*/  SEL R9, R17, RZ, !P0 ;  /* 0x000000ff11097207 */ /* 0x000fe20004000000 */
[----:B------:R-:W-:Y:S01]  /*8020*/  IMAD R11, R4, c[0x0][0x1c0], RZ ;  /* 0x00007000040b7a24 */ /* 0x000fe200078e02ff */
[----:B------:R-:W-:Y:S01]  /*8030*/  MOV R6, R10 ;  /* 0x0000000a00067202 */ /* 0x000fe20000000f00 */
[----:B------:R-:W-:Y:S01]  /*8040*/  IMAD R3, R18, c[0x0][0x1bc], R3 ;  /* 0x00006f0012037a24 */ /* 0x000fe200078e0203 */
[----:B------:R-:W-:Y:S01]  /*8050*/  MOV R4, R8 ;  /* 0x0000000800047202 */ /* 0x000fe20000000f00 */
[----:B------:R-:W-:-:S02]  /*8060*/  IMAD R14, R9, c[0x0][0x1c4], R11 ;  /* 0x00007100090e7a24 */ /* 0x000fc400078e020b */
[----:B------:R-:W-:Y:S01]  /*8070*/  IMAD.WIDE.U32 R8, R9, c[0x0][0x1c0], R2 ;  /* 0x0000700009087a25 */ /* 0x000fe200078e0002 */
[----:B------:R-:W-:-:S03]  /*8080*/  SHF.R.S32.HI R11, RZ, 0x1f, R0 ;  /* 0x0000001fff0b7819 */ /* 0x000fc60000011400 */
[----:B------:R-:W-:-:S04]  /*8090*/  IMAD.WIDE.U32 R2, R18, c[0x0][0x1e8], R6 ;  /* 0x00007a0012027a25 */ /* 0x000fc800078e0006 */
[----:B------:R-:W-:Y:S02]  /*80a0*/  IMAD.MOV R10, RZ, RZ, -R0 ;  /* 0x000000ffff0a7224 */ /* 0x000fe400078e0a00 */
[C---:B------:R-:W-:Y:S01]  /*80b0*/  IMAD.WIDE.U32 R6, R18.reuse, c[0x0][0x210], R4 ;  /* 0x0000840012067a25 */ /* 0x040fe200078e0004 */
[----:B------:R-:W-:Y:S02]  /*80c0*/  MOV R4, R2 ;  /* 0x0000000200047202 */ /* 0x000fe40000000f00 */
[----:B------:R-:W-:Y:S01]  /*80d0*/  MOV R2, R8 ;  /* 0x0000000800027202 */ /* 0x000fe20000000f00 */
[----:B------:R-:W-:Y:S01]  /*80e0*/  IMAD R5, R18, c[0x0][0x1ec], R3 ;  /* 0x00007b0012057a24 */ /* 0x000fe200078e0203 */
[----:B------:R-:W-:Y:S01]  /*80f0*/  IADD3 R3, R9, R14, RZ ;  /* 0x0000000e09037210 */ /* 0x000fe20007ffe0ff */
[----:B------:R-:W-:Y:S02]  /*8100*/  IMAD R10, R10, c[0x0][0x2c4], R12 ;  /* 0x0000b1000a0a7a24 */ /* 0x000fe400078e020c */
[----:B------:R-:W-:Y:S01]  /*8110*/  IMAD R11, R11, c[0x0][0x1b0], RZ ;  /* 0x00006c000b0b7a24 */ /* 0x000fe200078e02ff */
[----:B------:R-:W-:Y:S01]  /*8120*/  ISETP.NE.U32.AND P0, PT, RZ, c[0x0][0x350], PT ;  /* 0x0000d400ff007a0c */ /* 0x000fe20003f05070 */
[----:B------:R-:W-:-:S02]  /*8130*/  IMAD R9, R18, c[0x0][0x214], R7 ;  /* 0x0000850012097a24 */ /* 0x000fc400078e0207 */
[C---:B------:R-:W-:Y:S02]  /*8140*/  IMAD R7, R0.reuse, c[0x0][0x1b4], R11 ;  /* 0x00006d0000077a24 */ /* 0x040fe400078e020b */
[----:B------:R-:W-:Y:S01]  /*8150*/  IMAD.WIDE.U32 R2, R0, c[0x0][0x1b0], R2 ;  /* 0x00006c0000027a25 */ /* 0x000fe200078e0002 */
[----:B------:R-:W-:-:S03]  /*8160*/  ISETP.NE.AND.EX P0, PT, RZ, c[0x0][0x354], PT, P0 ;  /* 0x0000d500ff007a0c */ /* 0x000fc60003f05300 */
[----:B------:R-:W-:Y:S01]  /*8170*/  IMAD.MOV.U32 R8, RZ, RZ, R6 ;  /* 0x000000ffff087224 */ /* 0x000fe200078e0006 */
[----:B------:R-:W-:Y:S02]  /*8180*/  SHF.R.S32.HI R6, RZ, 0x1f, R10 ;  /* 0x0000001fff067819 */ /* 0x000fe4000001140a */
[----:B------:R-:W-:-:S03]  /*8190*/  IADD3 R3, R3, R7, RZ ;  /* 0x0000000703037210 */ /* 0x000fc60007ffe0ff */
[----:B------:R-:W-:Y:S02]  /*81a0*/  IMAD R7, R6, c[0x0][0x1a8], RZ ;  /* 0x00006a0006077a24 */ /* 0x000fe400078e02ff */
[----:B------:R-:W-:-:S04]  /*81b0*/  IMAD.WIDE.U32 R2, R10, c[0x0][0x1a8], R2 ;  /* 0x00006a000a027a25 */ /* 0x000fc800078e0002 */
[----:B------:R-:W-:-:S04]  /*81c0*/  IMAD R7, R10, c[0x0][0x1ac], R7 ;  /* 0x00006b000a077a24 */ /* 0x000fc800078e0207 */
[----:B------:R-:W-:Y:S01]  /*81d0*/  IMAD.IADD R3, R3, 0x1, R7 ;  /* 0x0000000103037824 */ /* 0x000fe200078e0207 */
[----:B------:R-:W-:Y:S02]  /*81e0*/  ISETP.GE.AND P2, PT, R136, c[0x0][0x198], PT ;  /* 0x0000660088007a0c */ /* 0x000fe40003f46270 */
[----:B------:R-:W-:Y:S02]  /*81f0*/  IADD3 R115, R246, -0x1, RZ ;  /* 0xfffffffff6737810 */ /* 0x000fe40007ffe0ff */
[----:B--2---:R-:W-:Y:S02]  /*8200*/  @P1 SHF.R.S32.HI R0, RZ, 0x1f, R13 ;  /* 0x0000001fff001819 */ /* 0x004fe4000001140d */
[----:B------:R-:W-:Y:S02]  /*8210*/  @!P1 MOV R0, R139 ;  /* 0x0000008b00009202 */ /* 0x000fe40000000f00 */
[----:B------:R-:W-:Y:S02]  /*8220*/  @!P1 MOV R13, R17 ;  /* 0x00000011000d9202 */ /* 0x000fe40000000f00 */
[----:B------:R-:W-:-:S02]  /*8230*/  SEL R6, R0, RZ, !P0 ;  /* 0x000000ff00067207 */ /* 0x000fc40004000000 */
        /* <DEDUP_REMOVED lines=18> */
.L_x_1561:
[----:B------:R-:W-:Y:S05]  /*8360*/  BRA.DIV ~URZ, `(.L_x_1418) ;  /* 0x000162a27f007947 */ /* 0x000fea000b800000 */
[----:B-1----:R1:W4:Y:S02]  /*8370*/  SHFL.IDX PT, R2, R6, RZ, 0x181f ;  /* 0x00181fff06027589 */ /* 0x00232400000e0000 */
.L_x_1562:
        /* <DEDUP_REMOVED lines=11> */
.L_x_1420:
[----:B------:R-:W-:Y:S05]  /*8430*/  BSYNC B0 ;  /* 0x0000000000007941 */ /* 0x000fea0003800000 */
.L_x_1419:
[----:B------:R-:W-:Y:S05]  /*8440*/  BRA.DIV ~URZ, `(.L_x_1421) ;  /* 0x000162327f007947 */ /* 0x000fea000b800000 */
[----:B---3--:R3:W1:Y:S04]  /*8450*/  SHFL.IDX PT, R7, R5, 0x1, 0x181f ;  /* 0x00381f0005077f89 */ /* 0x00866800000e0000 */
[----:B--2-4-:R3:W2:Y:S02]  /*8460*/  SHFL.IDX PT, R2, R6, 0x1, 0x181f ;  /* 0x00381f0006027f89 */ /* 0x0146a400000e0000 */
.L_x_1563:
        /* <DEDUP_REMOVED lines=10> */
.L_x_1423:
[----:B------:R-:W-:Y:S05]  /*8510*/  BSYNC B0 ;  /* 0x0000000000007941 */ /* 0x000fea0003800000 */
.L_x_1422:
[----:B------:R-:W-:Y:S05]  /*8520*/  BRA.DIV ~URZ, `(.L_x_1424) ;  /* 0x000162227f007947 */ /* 0x000fea000b800000 */
[----:B-1----:R1:W4:Y:S02]  /*8530*/  SHFL.IDX PT, R7, R5, 0x2, 0x181f ;  /* 0x00581f0005077f89 */ /* 0x00232400000e0000 */
.L_x_1564:
[----:B------:R-:W-:Y:S05]  /*8540*/  BRA.DIV ~URZ, `(.L_x_1425) ;  /* 0x000162727f007947 */ /* 0x000fea000b800000 */
[----:B--2---:R2:W1:Y:S02]  /*8550*/  SHFL.IDX PT, R2, R6, 0x2, 0x181f ;  /* 0x00581f0006027f89 */ /* 0x00446400000e0000 */
.L_x_1565:
        /* <DEDUP_REMOVED lines=10> */
.L_x_1427:
[----:B------:R-:W-:Y:S05]  /*8600*/  BSYNC B0 ;  /* 0x0000000000007941 */ /* 0x000fea0003800000 */
.L_x_1426:
[----:B------:R-:W-:Y:S05]  /*8610*/  BRA.DIV ~URZ, `(.L_x_1428) ;  /* 0x000162127f007947 */ /* 0x000fea000b800000 */
[----:B----4-:R4:W2:Y:S04]  /*8620*/  SHFL.IDX PT, R7, R5, 0x3, 0x181f ;  /* 0x00781f0005077f89 */ /* 0x0108a800000e0000 */
[----:B-1----:R4:W1:Y:S02]  /*8630*/  SHFL.IDX PT, R2, R6, 0x3, 0x181f ;  /* 0x00781f0006027f89 */ /* 0x00286400000e0000 */
.L_x_1566:
        /* <DEDUP_REMOVED lines=10> */
.L_x_1430:
[----:B------:R-:W-:Y:S05]  /*86e0*/  BSYNC B0 ;  /* 0x0000000000007941 */ /* 0x000fea0003800000 */
.L_x_1429:
[----:B------:R-:W-:Y:S05]  /*86f0*/  BRA.DIV ~URZ, `(.L_x_1431) ;  /* 0x000162027f007947 */ /* 0x000fea000b800000 */
[----:B--2---:R2:W3:Y:S02]  /*8700*/  SHFL.IDX PT, R7, R5, 0x4, 0x181f ;  /* 0x00981f0005077f89 */ /* 0x0044e400000e0000 */
.L_x_1567:
[----:B------:R-:W-:Y:S05]  /*8710*/  BRA.DIV ~URZ, `(.L_x_1432) ;  /* 0x000162527f007947 */ /* 0x000fea000b800000 */
[----:B-1----:R1:W2:Y:S02]  /*8720*/  SHFL.IDX PT, R2, R6, 0x4, 0x181f ;  /* 0x00981f0006027f89 */ /* 0x0022a400000e0000 */
.L_x_1568:
        /* <DEDUP_REMOVED lines=10> */
.L_x_1434:
[----:B------:R-:W-:Y:S05]  /*87d0*/  BSYNC B0 ;  /* 0x0000000000007941 */ /* 0x000fea0003800000 */
.L_x_1433:
[----:B------:R-:W-:Y:S05]  /*87e0*/  BRA.DIV ~URZ, `(.L_x_1435) ;  /* 0x000161f27f007947 */ /* 0x000fea000b800000 */
[----:B---3--:R3:W1:Y:S04]  /*87f0*/  SHFL.IDX PT, R7, R5, 0x5, 0x181f ;  /* 0x00b81f0005077f89 */ /* 0x00866800000e0000 */
[----:B--2---:R3:W2:Y:S02]  /*8800*/  SHFL.IDX PT, R2, R6, 0x5, 0x181f ;  /* 0x00b81f0006027f89 */ /* 0x0046a400000e0000 */
.L_x_1569:
        /* <DEDUP_REMOVED lines=10> */
.L_x_1437:
[----:B------:R-:W-:Y:S05]  /*88b0*/  BSYNC B0 ;  /* 0x0000000000007941 */ /* 0x000fea0003800000 */
.L_x_1436:
[----:B------:R-:W-:Y:S05]  /*88c0*/  BRA.DIV ~URZ, `(.L_x_1438) ;  /* 0x000161e27f007947 */ /* 0x000fea000b800000 */
[----:B-1----:R1:W3:Y:S02]  /*88d0*/  SHFL.IDX PT, R7, R5, 0x6, 0x181f ;  /* 0x00d81f0005077f89 */ /* 0x0022e400000e0000 */
.L_x_1570:
[----:B------:R-:W-:Y:S05]  /*88e0*/  BRA.DIV ~URZ, `(.L_x_1439) ;  /* 0x000162327f007947 */ /* 0x000fea000b800000 */
[----:B--2---:R2:W1:Y:S02]  /*88f0*/  SHFL.IDX PT, R2, R6, 0x6, 0x181f ;  /* 0x00d81f0006027f89 */ /* 0x00446400000e0000 */
.L_x_1571:
        /* <DEDUP_REMOVED lines=10> */
.L_x_1441:
[----:B------:R-:W-:Y:S05]  /*89a0*/  BSYNC B0 ;  /* 0x0000000000007941 */ /* 0x000fea0003800000 */
.L_x_1440:
[----:B------:R-:W-:Y:S05]  /*89b0*/  BRA.DIV ~URZ, `(.L_x_1442) ;  /* 0x000161d27f007947 */ /* 0x000fea000b800000 */
[----:B-1-34-:R-:W1:Y:S04]  /*89c0*/  SHFL.IDX PT, R5, R5, 0x7, 0x181f ;  /* 0x00f81f0005057f89 */ /* 0x01ae6800000e0000 */
[----:B------:R3:W4:Y:S02]  /*89d0*/  SHFL.IDX PT, R3, R6, 0x7, 0x181f ;  /* 0x00f81f0006037f89 */ /* 0x00072400000e0000 */
.L_x_1572:
[----:B--2---:R-:W2:Y:S01]  /*89e0*/  LDL.LU R149, [R1+0x24] ;  /* 0x0000240001957983 */ /* 0x004ea20000300800 */
[----:B------:R-:W-:Y:S02]  /*89f0*/  ISETP.GE.AND P5, PT, R136, c[0x0][0x1d4], PT ;  /* 0x0000750088007a0c */ /* 0x000fe40003fa6270 */
[----:B------:R-:W-:-:S04]  /*8a00*/  IADD3 R2, R4, 0x70, RZ ;  /* 0x0000007004027810 */ /* 0x000fc80007ffe0ff */
        /* <DEDUP_REMOVED lines=8> */
[----:B------:R-:W-:Y:S01]  /*8a90*/  WARPSYNC 0xffffffff ;  /* 0xffffffff00007948 */ /* 0x000fe20003800000 */
[----:B--2---:R-:W-:-:S04]  /*8aa0*/  LOP3.LUT R149, R149, 0xfffffffe, RZ, 0xc0, !PT ;  /* 0xfffffffe95957812 */ /* 0x004fc800078ec0ff */
[----:B------:R-:W-:-:S05]  /*8ab0*/  @P5 LOP3.LUT R149, R149, 0x1, RZ, 0xfc, !PT ;  /* 0x0000000195955812 */ /* 0x000fca00078efcff */
[----:B------:R1:W-:Y:S02]  /*8ac0*/  STL [R1+0x24], R149 ;  /* 0x0000249501007387 */ /* 0x0003e40000100800 */
[----:B------:R-:W2:Y:S04]  /*8ad0*/  LDL R250, [R1+0xc] ;  /* 0x00000c0001fa7983 */ /* 0x000ea80000100800 */
[----:B------:R-:W4:Y:S04]  /*8ae0*/  LDL R8, [R1+0x3c] ;  /* 0x00003c0001087983 */ /* 0x000f280000100800 */
        /* <DEDUP_REMOVED lines=8> */
[----:B------:R-:W-:Y:S01]  /*8b70*/  IMAD.MOV.U32 R148, RZ, RZ, c[0x0][0x1e4] ;  /* 0x00007900ff947624 */ /* 0x000fe200078e00ff */
[----:B------:R-:W-:Y:S01]  /*8b80*/  BSSY B0, `(.L_x_1443) ;  /* 0x000002d000007945 */ /* 0x000fe20003800000 */
[----:B------:R-:W-:Y:S01]  /*8b90*/  BAR.SYNC.DEFER_BLOCKING 0x0 ;  /* 0x0000000000007b1d */ /* 0x000fe20000010000 */
[----:B--2---:R-:W-:-:S04]  /*8ba0*/  IADD3 R68, R139, R250, -R140 ;  /* 0x000000fa8b447210 */ /* 0x004fc80007ffe88c */
[C---:B------:R-:W-:Y:S01]  /*8bb0*/  ISETP.GE.AND P3, PT, R68.reuse, 0x1, PT ;  /* 0x000000014400780c */ /* 0x040fe20003f66270 */
[----:B----4-:R-:W-:Y:S01]  /*8bc0*/  IMAD.MOV.U32 R147, RZ, RZ, R8 ;  /* 0x000000ffff937224 */ /* 0x010fe200078e0008 */
[----:B------:R-:W-:Y:S01]  /*8bd0*/  ISETP.GE.AND P2, PT, R68, 0x11, PT ;  /* 0x000000114400780c */ /* 0x000fe20003f46270 */
[----:B---3--:R-:W-:-:S04]  /*8be0*/  IMAD.MOV.U32 R146, RZ, RZ, R6 ;  /* 0x000000ffff927224 */ /* 0x008fc800078e0006 */
[----:B------:R-:W-:-:S04]  /*8bf0*/  IMAD.WIDE.U32 R4, R2, 0x50, R146 ;  /* 0x0000005002047825 */ /* 0x000fc800078e0092 */
[----:B------:R-:W-:Y:S02]  /*8c00*/  IMAD R2, R3, 0x50, RZ ;  /* 0x0000005003027824 */ /* 0x000fe400078e02ff */
[----:B------:R-:W-:Y:S01]  /*8c10*/  IMAD.MOV.U32 R140, RZ, RZ, c[0x0][0x1e0] ;  /* 0x00007800ff8c7624 */ /* 0x000fe200078e00ff */
[----:B------:R-:W-:Y:S01]  /*8c20*/  ISETP.GE.AND P1, PT, R68, 0x21, PT ;  /* 0x000000214400780c */ /* 0x000fe20003f26270 */
[----:B------:R-:W-:Y:S01]  /*8c30*/  IMAD.IADD R3, R5, 0x1, R2 ;  /* 0x0000000105037824 */ /* 0x000fe200078e0202 */
[----:B------:R-:W-:Y:S02]  /*8c40*/  @P3 LEA R8, P0, R4, c[0x0][0x1c8], 0x1 ;  /* 0x0000720004083a11 */ /* 0x000fe400078008ff */
[----:B------:R-:W-:Y:S02]  /*8c50*/  @P2 LEA R2, P4, R140, R4, 0x4 ;  /* 0x000000048c022211 */ /* 0x000fe400078820ff */
[----:B------:R-:W-:Y:S02]  /*8c60*/  @P3 LEA.HI.X R9, R4, c[0x0][0x1cc], R3, 0x1, P0 ;  /* 0x0000730004093a11 */ /* 0x000fe400000f0c03 */
[----:B------:R-:W-:-:S02]  /*8c70*/  ISETP.GE.AND P0, PT, R68, 0x31, PT ;  /* 0x000000314400780c */ /* 0x000fc40003f06270 */
[C---:B------:R-:W-:Y:S01]  /*8c80*/  @P2 LEA.HI.X R6, R140.reuse, R3, R148, 0x4, P4 ;  /* 0x000000038c062211 */ /* 0x040fe200020f2494 */
[----:B------:R-:W-:Y:S01]  /*8c90*/  IMAD.WIDE.U32 R14, R140, 0x20, RZ ;  /* 0x000000208c0e7825 */ /* 0x000fe200078e00ff */
[C---:B------:R-:W-:Y:S01]  /*8ca0*/  @P2 LEA R12, P4, R2.reuse, c[0x0][0x1c8], 0x1 ;  /* 0x00007200020c2a11 */ /* 0x040fe200078808ff */
[----:B------:R-:W-:Y:S01]  /*8cb0*/  @!PT LDS RZ, [RZ] ;  /* 0x00000000fffff984 */ /* 0x000fe20000000800 */
[----:B------:R-:W-:Y:S01]  /*8cc0*/  @!PT LDS RZ, [RZ] ;  /* 0x00000000fffff984 */ /* 0x000fe20000000800 */
[----:B------:R-:W-:Y:S01]  /*8cd0*/  @!PT LDS RZ, [RZ] ;  /* 0x00000000fffff984 */ /* 0x000fe20000000800 */
[----:B------:R1:W-:Y:S03]  /*8ce0*/  @P3 LDGSTS.E.BYPASS.LTC128B.128 [R218+0x2900], [R8.64], !P5 ;  /* 0x0290000008da3fae */ /* 0x0003e6000e901d48 */
[----:B------:R-:W-:Y:S01]  /*8cf0*/  @P2 LEA.HI.X R13, R2, c[0x0][0x1cc], R6, 0x1, P4 ;  /* 0x00007300020d2a11 */ /* 0x000fe200020f0c06 */
[----:B------:R-:W-:Y:S01]  /*8d00*/  IMAD.SHL.U32 R2, R148, 0x20, RZ ;  /* 0x0000002094027824 */ /* 0x000fe200078e00ff */
[----:B------:R-:W-:-:S03]  /*8d10*/  @P1 IADD3 R11, P4, R4, R14, RZ ;  /* 0x0000000e040b1210 */ /* 0x000fc60007f9e0ff */
[----:B------:R2:W-:Y:S01]  /*8d20*/  @P2 LDGSTS.E.BYPASS.LTC128B.128 [R218+0x3100], [R12.64], !P5 ;  /* 0x031000000cda2fae */ /* 0x0005e2000e901d48 */
[----:B------:R-:W-:Y:S01]  /*8d30*/  @P1 IADD3.X R14, R3, R15, R2, P4, !PT ;  /* 0x0000000f030e1210 */ /* 0x000fe200027fe402 */
[----:B------:R-:W-:Y:S02]  /*8d40*/  @P0 IMAD.MOV.U32 R2, RZ, RZ, R4 ;  /* 0x000000ffff020224 */ /* 0x000fe400078e0004 */
[----:B------:R-:W-:Y:S02]  /*8d50*/  @P0 IMAD R15, R148, 0x30, RZ ;  /* 0x00000030940f0824 */ /* 0x000fe400078e02ff */
[----:B------:R-:W-:Y:S01]  /*8d60*/  @P0 IMAD.WIDE.U32 R6, R140, 0x30, R2 ;  /* 0x000000308c060825 */ /* 0x000fe200078e0002 */
[----:B------:R-:W-:-:S03]  /*8d70*/  @P1 LEA R10, P4, R11, c[0x0][0x1c8], 0x1 ;  /* 0x000072000b0a1a11 */ /* 0x000fc600078808ff */
[----:B------:R-:W-:Y:S01]  /*8d80*/  @P0 IMAD.IADD R7, R7, 0x1, R15 ;  /* 0x0000000107070824 */ /* 0x000fe200078e020f */
[----:B------:R-:W-:-:S05]  /*8d90*/  @P1 LEA.HI.X R11, R11, c[0x0][0x1cc], R14, 0x1, P4 ;  /* 0x000073000b0b1a11 */ /* 0x000fca00020f0c0e */
[----:B------:R2:W-:Y:S01]  /*8da0*/  @P1 LDGSTS.E.BYPASS.LTC128B.128 [R218+0x3900], [R10.64], !P5 ;  /* 0x039000000ada1fae */ /* 0x0005e2000e901d48 */
[----:B-1----:R-:W-:-:S04]  /*8db0*/  @P0 LEA R8, P3, R6, c[0x0][0x1c8], 0x1 ;  /* 0x0000720006080a11 */ /* 0x002fc800078608ff */
        /* <DEDUP_REMOVED lines=9> */
.L_x_1444:
[----:B------:R-:W-:Y:S05]  /*8e50*/  BSYNC B0 ;  /* 0x0000000000007941 */ /* 0x000fea0003800000 */
.L_x_1443:
[----:B------:R3:W5:Y:S01]  /*8e60*/  LDL R248, [R1+0x44] ;  /* 0x0000440001f87983 */ /* 0x0007620000100800 */
[----:B------:R-:W-:Y:S01]  /*8e70*/  ISETP.LT.AND P0, PT, RZ, c[0x0][0x27c], PT ;  /* 0x00009f00ff007a0c */ /* 0x000fe20003f01270 */
[----:B------:R-:W-:Y:S02]  /*8e80*/  IMAD.MOV.U32 R252, RZ, RZ, c[0x0][0x2c4] ;  /* 0x0000b100fffc7624 */ /* 0x000fe400078e00ff */
[----:B------:R-:W0:Y:S03]  /*8e90*/  LDGDEPBAR ;  /* 0x00000000000079af */ /* 0x000e260000000000 */
[----:B------:R-:W-:-:S07]  /*8ea0*/  ISETP.NE.AND P6, PT, R252, 0x1, PT ;  /* 0x00000001fc00780c */ /* 0x000fce0003fc5270 */
[----:B------:R-:W-:Y:S05]  /*8eb0*/  @P0 BRA `(.L_x_1445) ;  /* 0x0000002000000947 */ /* 0x000fea0003800000 */
[----:B------:R-:W-:-:S04]  /*8ec0*/  DEPBAR.LE SB0, 0x1 ;  /* 0x000080400000791a */ /* 0x000fc80000000000 */
[----:B------:R-:W-:Y:S05]  /*8ed0*/  BRA `(.L_x_1446) ;  /* 0x0000497000007947 */ /* 0x000fea0003800000 */
.L_x_1445:
[----:B------:R-:W-:Y:S01]  /*8ee0*/  ULDC.U8 UR4, c[0x0][0x298] ;  /* 0x0000a60000047ab9 */ /* 0x000fe20000000000 */
[----:B-1---5:R-:W-:Y:S01]  /*8ef0*/  SHF.R.S32.HI R2, RZ, 0x1f, R138 ;  /* 0x0000001fff027819 */ /* 0x022fe2000001148a */
[----:B------:R-:W-:Y:S01]  /*8f00*/  IMAD.WIDE.U32 R6, R138, c[0x0][0x280], RZ ;  /* 0x0000a0008a067a25 */ /* 0x000fe200078e00ff */
[----:B------:R-:W-:Y:S01]  /*8f10*/  ISETP.NE.AND P0, PT, RZ, UR4, PT ;  /* 0x00000004ff007c0c */ /* 0x000fe2000bf05270 */
[----:B------:R-:W-:Y:S01]  /*8f20*/  BSSY B2, `(.L_x_1446) ;  /* 0x0000492000027945 */ /* 0x000fe20003800000 */
[C---:B------:R-:W-:Y:S01]  /*8f30*/  IADD3 R20, R83.reuse, R248, RZ ;  /* 0x000000f853147210 */ /* 0x040fe20007ffe0ff */
[C---:B------:R-:W-:Y:S01]  /*8f40*/  IMAD R3, R2.reuse, c[0x0][0x280], RZ ;  /* 0x0000a00002037a24 */ /* 0x040fe200078e02ff */
[----:B------:R-:W-:Y:S01]  /*8f50*/  IADD3 R73, R83, 0x60, RZ ;  /* 0x0000006053497810 */ /* 0x000fe20007ffe0ff */
[----:B------:R-:W-:Y:S02]  /*8f60*/  IMAD R2, R2, c[0x0][0x290], RZ ;  /* 0x0000a40002027a24 */ /* 0x000fe400078e02ff */
[----:B--2---:R-:W-:-:S02]  /*8f70*/  IMAD R8, R138, c[0x0][0x284], R3 ;  /* 0x0000a1008a087a24 */ /* 0x004fc400078e0203 */
[C---:B------:R-:W-:Y:S01]  /*8f80*/  IMAD R3, R138.reuse, c[0x0][0x294], R2 ;  /* 0x0000a5008a037a24 */ /* 0x040fe200078e0202 */
        /* <DEDUP_REMOVED lines=19> */
[----:B------:R-:W-:-:S04]  /*90c0*/  IMAD.WIDE.U32 R4, R2, c[0x0][0x290], R4 ;  /* 0x0000a40002047a25 */ /* 0x000fc800078e0004 */
[----:B------:R-:W-:Y:S01]  /*90d0*/  IMAD R3, R2, c[0x0][0x284], R9 ;  /* 0x0000a10002037a24 */ /* 0x000fe200078e0209 */
[----:B------:R-:W-:Y:S01]  /*90e0*/  LEA R34, P0, R4, c[0x0][0x288], 0x1 ;  /* 0x0000a20004227a11 */ /* 0x000fe200078008ff */
[----:B------:R-:W-:Y:S02]  /*90f0*/  IMAD R2, R2, c[0x0][0x294], R8 ;  /* 0x0000a50002027a24 */ /* 0x000fe400078e0208 */
[----:B------:R-:W-:Y:S01]  /*9100*/  CS2R R8, SRZ ;  /* 0x0000000000087805 */ /* 0x000fe2000001ff00 */
[----:B------:R-:W-:Y:S02]  /*9110*/  IADD3 R3, R7, R3, RZ ;  /* 0x0000000307037210 */ /* 0x000fe40007ffe0ff */
[----:B------:R-:W-:Y:S02]  /*9120*/  IADD3 R2, R5, R2, RZ ;  /* 0x0000000205027210 */ /* 0x000fe40007ffe0ff */
[----:B------:R-:W-:Y:S01]  /*9130*/  LEA.HI.X R25, R6, c[0x0][0x274], R3, 0x1, P1 ;  /* 0x00009d0006197a11 */ /* 0x000fe200008f0c03 */
[----:B------:R1:W2:Y:S01]  /*9140*/  SHFL.IDX PT, R5, R34, RZ, 0x1c1f ;  /* 0x001c1fff22057589 */ /* 0x0002a200000e0000 */
[----:B------:R-:W-:Y:S01]  /*9150*/  LEA.HI.X R24, R4, c[0x0][0x28c], R2, 0x1, P0 ;  /* 0x0000a30004187a11 */ /* 0x000fe200000f0c02 */
[----:B------:R-:W-:Y:S01]  /*9160*/  CS2R R6, SRZ ;  /* 0x0000000000067805 */ /* 0x000fe2000001ff00 */
[----:B------:R-:W-:Y:S01]  /*9170*/  ISETP.GE.AND P0, PT, R20, R0, PT ;  /* 0x000000001400720c */ /* 0x000fe20003f06270 */
[----:B------:R1:W4:Y:S04]  /*9180*/  SHFL.IDX PT, R4, R33, RZ, 0x1c1f ;  /* 0x001c1fff21047589 */ /* 0x00032800000e0000 */
[----:B------:R1:W3:Y:S04]  /*9190*/  SHFL.IDX PT, R15, R25, RZ, 0x1c1f ;  /* 0x001c1fff190f7589 */ /* 0x0002e800000e0000 */
[----:B------:R1:W1:Y:S04]  /*91a0*/  SHFL.IDX PT, R18, R24, RZ, 0x1c1f ;  /* 0x001c1fff18127589 */ /* 0x00026800000e0000 */
[----:B------:R-:W-:Y:S05]  /*91b0*/  @P0 BRA `(.L_x_1449) ;  /* 0x0000016000000947 */ /* 0x000fea0003800000 */
[----:B------:R-:W-:Y:S01]  /*91c0*/  ISETP.GE.AND P1, PT, R28, c[0x0][0x27c], PT ;  /* 0x00009f001c007a0c */ /* 0x000fe20003f26270 */
[----:B------:R-:W-:Y:S01]  /*91d0*/  CS2R R12, SRZ ;  /* 0x00000000000c7805 */ /* 0x000fe2000001ff00 */
[----:B------:R-:W-:Y:S01]  /*91e0*/  ISETP.GE.AND P0, PT, R30, c[0x0][0x27c], PT ;  /* 0x00009f001e007a0c */ /* 0x000fe20003f06270 */
[----:B------:R-:W-:-:S10]  /*91f0*/  CS2R R10, SRZ ;  /* 0x00000000000a7805 */ /* 0x000fd4000001ff00 */
[C---:B------:R-:W-:Y:S01]  /*9200*/  @!P1 IMAD.SHL.U32 R2, R28.reuse, 0x2, RZ ;  /* 0x000000021c029824 */ /* 0x040fe200078e00ff */
[----:B------:R-:W-:Y:S01]  /*9210*/  @!P1 SHF.L.U64.HI R6, R28, 0x1, R29 ;  /* 0x000000011c069819 */ /* 0x000fe2000001021d */
[C---:B------:R-:W-:Y:S01]  /*9220*/  @!P0 IMAD.SHL.U32 R3, R30.reuse, 0x2, RZ ;  /* 0x000000021e038824 */ /* 0x040fe200078e00ff */
[----:B------:R-:W-:Y:S02]  /*9230*/  @!P0 SHF.L.U64.HI R7, R30, 0x1, R21 ;  /* 0x000000011e078819 */ /* 0x000fe40000010215 */
[CC--:B----4-:R-:W-:Y:S02]  /*9240*/  @!P1 IADD3 R16, P2, R4.reuse, R2.reuse, RZ ;  /* 0x0000000204109210 */ /* 0x0d0fe40007f5e0ff */
[-C--:B------:R-:W-:Y:S02]  /*9250*/  @!P0 IADD3 R4, P3, R4, R3.reuse, RZ ;  /* 0x0000000304048210 */ /* 0x080fe40007f7e0ff */
[----:B--2---:R-:W-:Y:S01]  /*9260*/  @!P1 IADD3 R14, P4, R5, R2, RZ ;  /* 0x00000002050e9210 */ /* 0x004fe20007f9e0ff */
[--C-:B---3--:R-:W-:Y:S01]  /*9270*/  @!P1 IMAD.X R17, R15, 0x1, R6.reuse, P2 ;  /* 0x000000010f119824 */ /* 0x108fe200010e0606 */
[----:B------:R-:W-:Y:S01]  /*9280*/  @!P0 IADD3 R2, P2, R5, R3, RZ ;  /* 0x0000000305028210 */ /* 0x000fe20007f5e0ff */
[--C-:B------:R-:W-:Y:S01]  /*9290*/  @!P0 IMAD.X R5, R15, 0x1, R7.reuse, P3 ;  /* 0x000000010f058824 */ /* 0x100fe200018e0607 */
[----:B------:R-:W-:Y:S01]  /*92a0*/  CS2R R8, SRZ ;  /* 0x0000000000087805 */ /* 0x000fe2000001ff00 */
[C---:B-1----:R-:W-:Y:S01]  /*92b0*/  @!P1 IMAD.X R15, R18.reuse, 0x1, R6, P4 ;  /* 0x00000001120f9824 */ /* 0x042fe200020e0606 */
[----:B------:R1:W5:Y:S01]  /*92c0*/  @!P1 LD.E.64 R10, [R16.64] ;  /* 0x00000008100a9980 */ /* 0x000362000c101b00 */
[----:B------:R-:W-:-:S02]  /*92d0*/  @!P0 IMAD.X R3, R18, 0x1, R7, P2 ;  /* 0x0000000112038824 */ /* 0x000fc400010e0607 */
[----:B------:R-:W-:Y:S01]  /*92e0*/  CS2R R6, SRZ ;  /* 0x0000000000067805 */ /* 0x000fe2000001ff00 */
[----:B------:R1:W5:Y:S04]  /*92f0*/  @!P0 LD.E.64 R12, [R4.64] ;  /* 0x00000008040c8980 */ /* 0x000368000c101b00 */
[----:B------:R1:W5:Y:S04]  /*9300*/  @!P0 LD.E.64 R8, [R2.64] ;  /* 0x0000000802088980 */ /* 0x000368000c101b00 */
[----:B------:R1:W5:Y:S02]  /*9310*/  @!P1 LD.E.64 R6, [R14.64] ;  /* 0x000000080e069980 */ /* 0x000364000c101b00 */
.L_x_1449:
[----:B------:R-:W-:Y:S05]  /*9320*/  BSYNC B0 ;  /* 0x0000000000007941 */ /* 0x000fea0003800000 */
.L_x_1448:
[----:B-1----:R-:W-:Y:S01]  /*9330*/  IADD3 R2, R20, 0x20, RZ ;  /* 0x0000002014027810 */ /* 0x002fe20007ffe0ff */
[----:B--2--5:R-:W-:Y:S01]  /*9340*/  IMAD.MOV.U32 R5, RZ, RZ, R12 ;  /* 0x000000ffff057224 */ /* 0x024fe200078e000c */
[----:B------:R1:W2:Y:S01]  /*9350*/  SHFL.IDX PT, R23, R25, 0x1, 0x1c1f ;  /* 0x003c1f0019177f89 */ /* 0x0002a200000e0000 */
[----:B----4-:R-:W-:Y:S01]  /*9360*/  IMAD.MOV.U32 R4, RZ, RZ, R13 ;  /* 0x000000ffff047224 */ /* 0x010fe200078e000d */
        /* <DEDUP_REMOVED lines=27> */
[----:B---3--:R-:W-:Y:S01]  /*9520*/  @!P1 SHF.L.U64.HI R15, R28, 0x1, R29 ;  /* 0x000000011c0f9819 */ /* 0x008fe2000001021d */
[C---:B------:R-:W-:Y:S01]  /*9530*/  @!P0 IMAD.SHL.U32 R4, R30.reuse, 0x2, RZ ;  /* 0x000000021e048824 */ /* 0x040fe200078e00ff */
[----:B------:R-:W-:Y:S02]  /*9540*/  @!P0 SHF.L.U64.HI R5, R30, 0x1, R21 ;  /* 0x000000011e058819 */ /* 0x000fe40000010215 */
[CC--:B----4-:R-:W-:Y:S02]  /*9550*/  @!P1 IADD3 R18, P2, R14.reuse, R3.reuse, RZ ;  /* 0x000000030e129210 */ /* 0x0d0fe40007f5e0ff */
[-C--:B------:R-:W-:Y:S02]  /*9560*/  @!P0 IADD3 R2, P3, R14, R4.reuse, RZ ;  /* 0x000000040e028210 */ /* 0x080fe40007f7e0ff */
[----:B-1----:R-:W-:Y:S01]  /*9570*/  @!P1 IADD3 R16, P4, R17, R3, RZ ;  /* 0x0000000311109210 */ /* 0x002fe20007f9e0ff */
[----:B------:R-:W-:Y:S01]  /*9580*/  @!P1 IMAD.X R19, R23, 0x1, R15, P2 ;  /* 0x0000000117139824 */ /* 0x000fe200010e060f */
[----:B------:R-:W-:Y:S01]  /*9590*/  @!P0 IADD3 R14, P2, R17, R4, RZ ;  /* 0x00000004110e8210 */ /* 0x000fe20007f5e0ff */
[----:B------:R-:W-:-:S02]  /*95a0*/  @!P0 IMAD.X R3, R23, 0x1, R5, P3 ;  /* 0x0000000117038824 */ /* 0x000fc400018e0605 */
[C---:B------:R-:W-:Y:S01]  /*95b0*/  @!P1 IMAD.X R17, R22.reuse, 0x1, R15, P4 ;  /* 0x0000000116119824 */ /* 0x040fe200020e060f */
[----:B------:R-:W-:Y:S01]  /*95c0*/  CS2R R36, SRZ ;  /* 0x0000000000247805 */ /* 0x000fe2000001ff00 */
[----:B------:R-:W-:Y:S01]  /*95d0*/  @!P0 IMAD.X R15, R22, 0x1, R5, P2 ;  /* 0x00000001160f8824 */ /* 0x000fe200010e0605 */
[----:B------:R1:W5:Y:S01]  /*95e0*/  @!P0 LD.E.64 R40, [R2.64] ;  /* 0x0000000802288980 */ /* 0x000362000c101b00 */
[----:B------:R-:W-:-:S03]  /*95f0*/  CS2R R4, SRZ ;  /* 0x0000000000047805 */ /* 0x000fc6000001ff00 */
[----:B------:R2:W5:Y:S04]  /*9600*/  @!P0 LD.E.64 R36, [R14.64] ;  /* 0x000000080e248980 */ /* 0x000568000c101b00 */
[----:B------:R2:W5:Y:S01]  /*9610*/  @!P1 LD.E.64 R4, [R18.64] ;  /* 0x0000000812049980 */ /* 0x000562000c101b00 */
[----:B-1----:R-:W-:-:S06]  /*9620*/  CS2R R2, SRZ ;  /* 0x0000000000027805 */ /* 0x002fcc000001ff00 */
[----:B------:R2:W5:Y:S02]  /*9630*/  @!P1 LD.E.64 R2, [R16.64] ;  /* 0x0000000810029980 */ /* 0x000564000c101b00 */
.L_x_1451:
[----:B--2---:R-:W-:Y:S05]  /*9640*/  BSYNC B0 ;  /* 0x0000000000007941 */ /* 0x004fea0003800000 */
.L_x_1450:
[----:B----4-:R-:W-:Y:S01]  /*9650*/  IADD3 R14, R20, 0x40, RZ ;  /* 0x00000040140e7810 */ /* 0x010fe20007ffe0ff */
[----:B-----5:R-:W-:Y:S01]  /*9660*/  IMAD.MOV.U32 R18, RZ, RZ, R40 ;  /* 0x000000ffff127224 */ /* 0x020fe200078e0028 */
[----:B------:R2:W4:Y:S01]  /*9670*/  SHFL.IDX PT, R32, R25, 0x2, 0x1c1f ;  /* 0x005c1f0019207f89 */ /* 0x00052200000e0000 */
[----:B-1----:R-:W-:Y:S01]  /*9680*/  IMAD.MOV.U32 R17, RZ, RZ, R41 ;  /* 0x000000ffff117224 */ /* 0x002fe200078e0029 */
[----:B------:R-:W-:Y:S01]  /*9690*/  ISETP.GE.AND P0, PT, R14, R0, PT ;  /* 0x000000000e00720c */ /* 0x000fe20003f06270 */
[----:B------:R-:W-:Y:S01]  /*96a0*/  IMAD.MOV.U32 R16, RZ, RZ, R4 ;  /* 0x000000ffff107224 */ /* 0x000fe200078e0004 */
[----:B------:R-:W-:Y:S01]  /*96b0*/  PRMT R56, R56, 0x5410, R18 ;  /* 0x0000541038387816 */ /* 0x000fe20000000012 */
[----:B---3--:R-:W-:Y:S01]  /*96c0*/  IMAD.MOV.U32 R15, RZ, RZ, R5 ;  /* 0x000000ffff0f7224 */ /* 0x008fe200078e0005 */
[----:B------:R-:W-:Y:S01]  /*96d0*/  PRMT R58, R17, 0x7610, R58 ;  /* 0x00007610113a7816 */ /* 0x000fe2000000003a */
[----:B------:R-:W-:Y:S01]  /*96e0*/  IMAD.MOV.U32 R18, RZ, RZ, R36 ;  /* 0x000000ffff127224 */ /* 0x000fe200078e0024 */
[----:B------:R-:W-:Y:S01]  /*96f0*/  PRMT R54, R54, 0x5410, R16 ;  /* 0x0000541036367816 */ /* 0x000fe20000000010 */
[----:B------:R-:W-:Y:S01]  /*9700*/  IMAD.MOV.U32 R17, RZ, RZ, R37 ;  /* 0x000000ffff117224 */ /* 0x000fe200078e0025 */
[----:B------:R-:W-:Y:S01]  /*9710*/  PRMT R55, R55, 0x5410, R15 ;  /* 0x0000541037377816 */ /* 0x000fe2000000000f */
[----:B------:R-:W-:Y:S01]  /*9720*/  IMAD.MOV.U32 R16, RZ, RZ, R2 ;  /* 0x000000ffff107224 */ /* 0x000fe200078e0002 */
[----:B------:R2:W1:Y:S01]  /*9730*/  SHFL.IDX PT, R14, R33, 0x2, 0x1c1f ;  /* 0x005c1f00210e7f89 */ /* 0x00046200000e0000 */
        /* <DEDUP_REMOVED lines=16> */
[----:B------:R-:W-:-:S11]  /*9840*/  ISETP.GE.AND P0, PT, R30, c[0x0][0x27c], PT ;  /* 0x00009f001e007a0c */ /* 0x000fd60003f06270 */
[C---:B------:R-:W-:Y:S01]  /*9850*/  @!P1 IMAD.SHL.U32 R15, R28.reuse, 0x2, RZ ;  /* 0x000000021c0f9824 */ /* 0x040fe200078e00ff */
[----:B------:R-:W-:Y:S01]  /*9860*/  @!P1 SHF.L.U64.HI R27, R28, 0x1, R29 ;  /* 0x000000011c1b9819 */ /* 0x000fe2000001021d */
[C---:B------:R-:W-:Y:S01]  /*9870*/  @!P0 IMAD.SHL.U32 R17, R30.reuse, 0x2, RZ ;  /* 0x000000021e118824 */ /* 0x040fe200078e00ff */
[----:B------:R-:W-:Y:S02]  /*9880*/  @!P0 SHF.L.U64.HI R26, R30, 0x1, R21 ;  /* 0x000000011e1a8819 */ /* 0x000fe40000010215 */
[C---:B-1----:R-:W-:Y:S02]  /*9890*/  @!P1 IADD3 R22, P2, R14.reuse, R15, RZ ;  /* 0x0000000f0e169210 */ /* 0x042fe40007f5e0ff */
[----:B------:R-:W-:Y:S02]  /*98a0*/  @!P0 IADD3 R16, P3, R14, R17, RZ ;  /* 0x000000110e108210 */ /* 0x000fe40007f7e0ff */
[C---:B------:R-:W-:Y:S01]  /*98b0*/  @!P1 IADD3 R18, P4, R19.reuse, R15, RZ ;  /* 0x0000000f13129210 */ /* 0x040fe20007f9e0ff */
[C-C-:B------:R-:W-:Y:S01]  /*98c0*/  @!P1 IMAD.X R23, R32.reuse, 0x1, R27.reuse, P2 ;  /* 0x0000000120179824 */ /* 0x140fe200010e061b */
[----:B------:R-:W-:Y:S01]  /*98d0*/  @!P0 IADD3 R14, P2, R19, R17, RZ ;  /* 0x00000011130e8210 */ /* 0x000fe20007f5e0ff */
[--C-:B------:R-:W-:Y:S01]  /*98e0*/  @!P0 IMAD.X R17, R32, 0x1, R26.reuse, P3 ;  /* 0x0000000120118824 */ /* 0x100fe200018e061a */
[----:B------:R-:W-:Y:S01]  /*98f0*/  CS2R R38, SRZ ;  /* 0x0000000000267805 */ /* 0x000fe2000001ff00 */
[C---:B---3--:R-:W-:Y:S01]  /*9900*/  @!P1 IMAD.X R19, R31.reuse, 0x1, R27, P4 ;  /* 0x000000011f139824 */ /* 0x048fe200020e061b */
[----:B------:R-:W-:Y:S01]  /*9910*/  CS2R R42, SRZ ;  /* 0x00000000002a7805 */ /* 0x000fe2000001ff00 */
[----:B------:R-:W-:Y:S01]  /*9920*/  @!P0 IMAD.X R15, R31, 0x1, R26, P2 ;  /* 0x000000011f0f8824 */ /* 0x000fe200010e061a */
[----:B------:R1:W5:Y:S01]  /*9930*/  @!P0 LD.E.64 R44, [R16.64] ;  /* 0x00000008102c8980 */ /* 0x000362000c101b00 */
[----:B------:R-:W-:-:S03]  /*9940*/  CS2R R26, SRZ ;  /* 0x00000000001a7805 */ /* 0x000fc6000001ff00 */
[----:B------:R1:W5:Y:S04]  /*9950*/  @!P1 LD.E.64 R38, [R18.64] ;  /* 0x0000000812269980 */ /* 0x000368000c101b00 */
[----:B------:R1:W5:Y:S04]  /*9960*/  @!P1 LD.E.64 R26, [R22.64] ;  /* 0x00000008161a9980 */ /* 0x000368000c101b00 */
[----:B------:R1:W5:Y:S02]  /*9970*/  @!P0 LD.E.64 R42, [R14.64] ;  /* 0x000000080e2a8980 */ /* 0x000364000c101b00 */
.L_x_1453:
[----:B----4-:R-:W-:Y:S05]  /*9980*/  BSYNC B0 ;  /* 0x0000000000007941 */ /* 0x010fea0003800000 */
.L_x_1452:
        /* <DEDUP_REMOVED lines=22> */
[----:B------:R1:W3:Y:S01]  /*9af0*/  SHFL.IDX PT, R19, R34, 0x3, 0x1c1f ;  /* 0x007c1f0022137f89 */ /* 0x0002e200000e0000 */
[----:B------:R-:W-:Y:S01]  /*9b00*/  PRMT R59, R15, 0x7610, R59 ;  /* 0x000076100f3b7816 */ /* 0x000fe2000000003b */
[----:B--2---:R-:W-:Y:S01]  /*9b10*/  CS2R R32, SRZ ;  /* 0x0000000000207805 */ /* 0x004fe2000001ff00 */
[----:B-1----:R-:W-:Y:S01]  /*9b20*/  CS2R R34, SRZ ;  /* 0x0000000000227805 */ /* 0x002fe2000001ff00 */
[----:B------:R-:W-:Y:S05]  /*9b30*/  @P0 BRA `(.L_x_1455) ;  /* 0x0000016000000947 */ /* 0x000fea0003800000 */
[----:B---34-:R-:W-:Y:S01]  /*9b40*/  ISETP.GE.AND P1, PT, R28, c[0x0][0x27c], PT ;  /* 0x00009f001c007a0c */ /* 0x018fe20003f26270 */
[----:B------:R-:W-:Y:S01]  /*9b50*/  CS2R R48, SRZ ;  /* 0x0000000000307805 */ /* 0x000fe2000001ff00 */
[----:B------:R-:W-:Y:S01]  /*9b60*/  ISETP.GE.AND P0, PT, R30, c[0x0][0x27c], PT ;  /* 0x00009f001e007a0c */ /* 0x000fe20003f06270 */
[----:B------:R-:W-:-:S10]  /*9b70*/  CS2R R32, SRZ ;  /* 0x0000000000207805 */ /* 0x000fd4000001ff00 */
[C---:B------:R-:W-:Y:S01]  /*9b80*/  @!P1 IMAD.SHL.U32 R15, R28.reuse, 0x2, RZ ;  /* 0x000000021c0f9824 */ /* 0x040fe200078e00ff */
[----:B------:R-:W-:Y:S01]  /*9b90*/  @!P1 SHF.L.U64.HI R23, R28, 0x1, R29 ;  /* 0x000000011c179819 */ /* 0x000fe2000001021d */
[C---:B------:R-:W-:Y:S01]  /*9ba0*/  @!P0 IMAD.SHL.U32 R17, R30.reuse, 0x2, RZ ;  /* 0x000000021e118824 */ /* 0x040fe200078e00ff */
[----:B------:R-:W-:Y:S02]  /*9bb0*/  @!P0 SHF.L.U64.HI R22, R30, 0x1, R21 ;  /* 0x000000011e168819 */ /* 0x000fe40000010215 */
[C---:B------:R-:W-:Y:S02]  /*9bc0*/  @!P1 IADD3 R20, P2, R14.reuse, R15, RZ ;  /* 0x0000000f0e149210 */ /* 0x040fe40007f5e0ff */
[----:B------:R-:W-:Y:S02]  /*9bd0*/  @!P0 IADD3 R16, P3, R14, R17, RZ ;  /* 0x000000110e108210 */ /* 0x000fe40007f7e0ff */
[----:B------:R-:W-:Y:S01]  /*9be0*/  @!P1 IADD3 R18, P4, R19, R15, RZ ;  /* 0x0000000f13129210 */ /* 0x000fe20007f9e0ff */
        /* <DEDUP_REMOVED lines=11> */
.L_x_1455:
[----:B---34-:R-:W-:Y:S05]  /*9ca0*/  BSYNC B0 ;  /* 0x0000000000007941 */ /* 0x018fea0003800000 */
.L_x_1454:
[----:B-1----:R-:W-:Y:S01]  /*9cb0*/  IMAD.IADD R16, R0, 0x1, -R248 ;  /* 0x0000000100107824 */ /* 0x002fe200078e0af8 */
        /* <DEDUP_REMOVED lines=66> */
.L_x_1459:
[----:B------:R-:W-:Y:S05]  /*a0e0*/  BSYNC B0 ;  /* 0x0000000000007941 */ /* 0x000fea0003800000 */
.L_x_1458:
        /* <DEDUP_REMOVED lines=44> */
.L_x_1457:
[----:B------:R-:W-:Y:S05]  /*a3b0*/  BSYNC B1 ;  /* 0x0000000000017941 */ /* 0x000fea0003800000 */
.L_x_1456:
        /* <DEDUP_REMOVED lines=48> */
.L_x_1463:
[----:B------:R-:W-:Y:S05]  /*a6c0*/  BSYNC B0 ;  /* 0x0000000000007941 */ /* 0x000fea0003800000 */
.L_x_1462:
        /* <DEDUP_REMOVED lines=44> */
.L_x_1461:
[----:B------:R-:W-:Y:S05]  /*a990*/  BSYNC B1 ;  /* 0x0000000000017941 */ /* 0x000fea0003800000 */
.L_x_1460:
        /* <DEDUP_REMOVED lines=48> */
.L_x_1467:
[----:B------:R-:W-:Y:S05]  /*aca0*/  BSYNC B0 ;  /* 0x0000000000007941 */ /* 0x000fea0003800000 */
.L_x_1466:
        /* <DEDUP_REMOVED lines=44> */
.L_x_1465:
[----:B------:R-:W-:Y:S05]  /*af70*/  BSYNC B1 ;  /* 0x0000000000017941 */ /* 0x000fea0003800000 */
.L_x_1464:
        /* <DEDUP_REMOVED lines=47> */
.L_x_1470:
[----:B------:R-:W-:Y:S05]  /*b270*/  BSYNC B0 ;  /* 0x0000000000007941 */ /* 0x000fea0003800000 */
.L_x_1469:
        /* <DEDUP_REMOVED lines=45> */
.L_x_1447:
        /* <DEDUP_REMOVED lines=75> */
.L_x_1472:
[----:B---3--:R-:W-:Y:S05]  /*ba00*/  BSYNC B0 ;  /* 0x0000000000007941 */ /* 0x008fea0003800000 */
.L_x_1471:
        /* <DEDUP_REMOVED lines=74> */
.L_x_1474:
[----:B---3--:R-:W-:Y:S05]  /*beb0*/  BSYNC B0 ;  /* 0x0000000000007941 */ /* 0x008fea0003800000 */
.L_x_1473:
        /* <DEDUP_REMOVED lines=25> */
[C---:B------:R-:W-:Y:S02]  /*c050*/  LOP3.LUT R0, R159.reuse, R0, R158, 0xf6, !PT ;  /* 0x000000009f007212 */ /* 0x040fe400078ef69e */
        /* <DEDUP_REMOVED lines=88> */
.L_x_1476:
[----:B------:R-:W-:Y:S05]  /*c5e0*/  BSYNC B0 ;  /* 0x0000000000007941 */ /* 0x000fea0003800000 */
.L_x_1475:
        /* <DEDUP_REMOVED lines=95> */
.L_x_1478:
[----:B------:R-:W-:Y:S05]  /*cbe0*/  BSYNC B0 ;  /* 0x0000000000007941 */ /* 0x000fea0003800000 */
.L_x_1477:
        /* <DEDUP_REMOVED lines=95> */
.L_x_1480:
[----:B------:R-:W-:Y:S05]  /*d1e0*/  BSYNC B0 ;  /* 0x0000000000007941 */ /* 0x000fea0003800000 */
.L_x_1479:
        /* <DEDUP_REMOVED lines=101> */
.L_x_1468:
[----:B------:R-:W-:Y:S05]  /*d840*/  BSYNC B2 ;  /* 0x0000000000027941 */ /* 0x000fea0003800000 */
.L_x_1446:
[----:B-1----:R-:W4:Y:S01]  /*d850*/  LDL R6, [R1+0x38] ;  /* 0x0000380001067983 */ /* 0x002f220000100800 */
[----:B------:R-:W-:-:S04]  /*d860*/  DEPBAR.LE SB0, 0x0 ;  /* 0x000080000000791a */ /* 0x000fc80000000000 */
[----:B------:R-:W4:Y:S01]  /*d870*/  LDL.64 R2, [R1+0x28] ;  /* 0x0000280001027983 */ /* 0x000f220000100a00 */
[----:B------:R-:W-:Y:S01]  /*d880*/  IMAD R0, R84, c[0x0][0x208], RZ ;  /* 0x0000820054007a24 */ /* 0x000fe200078e02ff */
[----:B------:R-:W-:Y:S01]  /*d890*/  ULDC.64 UR4, c[0x0][0x208] ;  /* 0x0000820000047ab9 */ /* 0x000fe20000000a00 */
[C---:B------:R-:W-:Y:S01]  /*d8a0*/  IMAD.WIDE.U32 R4, R115.reuse, c[0x0][0x208], RZ ;  /* 0x0000820073047a25 */ /* 0x040fe200078e00ff */
[----:B------:R-:W-:Y:S03]  /*d8b0*/  BAR.SYNC.DEFER_BLOCKING 0x0 ;  /* 0x0000000000007b1d */ /* 0x000fe60000010000 */
[----:B------:R-:W-:-:S03]  /*d8c0*/  IMAD R0, R115, c[0x0][0x20c], R0 ;  /* 0x0000830073007a24 */ /* 0x000fc600078e0200 */
[----:B--2---:R-:W2:Y:S02]  /*d8d0*/  LDL R249, [R1+0x20] ;  /* 0x0000200001f97983 */ /* 0x004ea40000100800 */
[----:B------:R-:W-:Y:S01]  /*d8e0*/  IADD3 R0, R5, R0, RZ ;  /* 0x0000000005007210 */ /* 0x000fe20007ffe0ff */
[----:B------:R-:W-:-:S04]  /*d8f0*/  USHF.L.U32 UR7, UR4, 0x5, URZ ;  /* 0x0000000504077899 */ /* 0x000fc8000800063f */
[----:B------:R-:W-:Y:S01]  /*d900*/  IMAD R0, R0, 0x50, RZ ;  /* 0x0000005000007824 */ /* 0x000fe200078e02ff */
[----:B------:R-:W-:Y:S04]  /*d910*/  LDSM.16.M88.4 R32, [R207] ;  /* 0x00000000cf20783b */ /* 0x000fe80000000200 */
[----:B------:R-:W1:Y:S01]  /*d920*/  LDSM.16.M88.4 R44, [R200] ;  /* 0x00000000c82c783b */ /* 0x000e620000000200 */
[----:B------:R-:W-:Y:S02]  /*d930*/  UMOV UR6, 0x5 ;  /* 0x0000000500067882 */ /* 0x000fe40000000000 */
[----:B------:R-:W-:Y:S01]  /*d940*/  USHF.L.U64.HI UR5, UR4, UR6, UR5 ;  /* 0x0000000604057299 */ /* 0x000fe20008010205 */
[----:B------:R-:W3:Y:S04]  /*d950*/  LDSM.16.M88.4 R28, [R207+0x2000] ;  /* 0x00200000cf1c783b */ /* 0x000ee80000000200 */
[----:B------:R-:W-:Y:S04]  /*d960*/  LDSM.16.M88.4 R24, [R210] ;  /* 0x00000000d218783b */ /* 0x000fe80000000200 */
[----:B------:R-:W3:Y:S04]  /*d970*/  LDSM.16.M88.4 R48, [R211] ;  /* 0x00000000d330783b */ /* 0x000ee80000000200 */
[----:B------:R-:W-:Y:S04]  /*d980*/  LDSM.16.M88.4 R84, [R200+0x1000] ;  /* 0x00100000c854783b */ /* 0x000fe80000000200 */
[----:B------:R-:W-:Y:S04]  /*d990*/  LDSM.16.M88.4 R92, [R200+0x1800] ;  /* 0x00180000c85c783b */ /* 0x000fe80000000200 */
[----:B------:R-:W-:Y:S04]  /*d9a0*/  LDSM.16.M88.4 R100, [R200+0x2000] ;  /* 0x00200000c864783b */ /* 0x000fe80000000200 */
[----:B------:R-:W3:Y:S04]  /*d9b0*/  LDSM.16.M88.4 R20, [R210+0x2000] ;  /* 0x00200000d214783b */ /* 0x000ee80000000200 */
[----:B------:R-:W-:Y:S04]  /*d9c0*/  LDSM.16.M88.4 R80, [R215] ;  /* 0x00000000d750783b */ /* 0x000fe80000000200 */
[----:B------:R-:W-:Y:S04]  /*d9d0*/  LDSM.16.M88.4 R88, [R214] ;  /* 0x00000000d658783b */ /* 0x000fe80000000200 */
[----:B------:R-:W-:Y:S01]  /*d9e0*/  LDSM.16.M88.4 R96, [R213] ;  /* 0x00000000d560783b */ /* 0x000fe20000000200 */
[-C--:B-1----:R-:W-:Y:S03]  /*d9f0*/  HMMA.16816.F32 R12, R32, R44.reuse, RZ ;  /* 0x0000002c200c723c */ /* 0x082fe600000018ff */
[----:B------:R-:W-:Y:S05]  /*da00*/  LDSM.16.M88.4 R104, [R212] ;  /* 0x00000000d468783b */ /* 0x000fea0000000200 */
[----:B---3--:R-:W-:Y:S11]  /*da10*/  HMMA.16816.F32 R52, R28, R44, RZ ;  /* 0x0000002c1c34723c */ /* 0x008ff600000018ff */
[----:B------:R-:W-:Y:S05]  /*da20*/  @!UPT UIADD3 URZ, URZ, URZ, URZ ;  /* 0x0000003f3f3ff290 */ /* 0x000fea000fffe03f */
[-C--:B------:R-:W-:Y:S08]  /*da30*/  HMMA.16816.F32 R56, R24, R48.reuse, R12 ;  /* 0x000000301838723c */ /* 0x080ff0000000180c */
[----:B------:R-:W-:Y:S08]  /*da40*/  HMMA.16816.F32 R52, R20, R48, R52 ;  /* 0x000000301434723c */ /* 0x000ff00000001834 */
[----:B------:R-:W-:Y:S01]  /*da50*/  HMMA.16816.F32 R64, R32, R46, RZ ;  /* 0x0000002e2040723c */ /* 0x000fe200000018ff */
[----:B----4-:R-:W-:-:S05]  /*da60*/  MOV R3, R6 ;  /* 0x0000000600037202 */ /* 0x010fca0000000f00 */
[----:B------:R-:W-:-:S05]  /*da70*/  IMAD.WIDE.U32 R2, R4, 0x50, R2 ;  /* 0x0000005004027825 */ /* 0x000fca00078e0002 */
[----:B------:R-:W-:Y:S02]  /*da80*/  LEA R8, P1, R2, c[0x0][0x1f8], 0x1 ;  /* 0x00007e0002087a11 */ /* 0x000fe400078208ff */
[----:B------:R-:W-:Y:S02]  /*da90*/  IADD3 R0, R3, R0, RZ ;  /* 0x0000000003007210 */ /* 0x000fe40007ffe0ff */
[----:B------:R-:W-:Y:S02]  /*daa0*/  IADD3 R6, P0, R8, UR7, RZ ;  /* 0x0000000708067c10 */ /* 0x000fe4000ff1e0ff */
[----:B------:R-:W-:-:S04]  /*dab0*/  LEA.HI.X R9, R2, c[0x0][0x1fc], R0, 0x1, P1 ;  /* 0x00007f0002097a11 */ /* 0x000fc800008f0c00 */
[----:B------:R-:W-:Y:S02]  /*dac0*/  IADD3.X R7, R9, UR5, RZ, P0, !PT ;  /* 0x0000000509077c10 */ /* 0x000fe400087fe4ff */
[----:B------:R-:W-:Y:S02]  /*dad0*/  ISETP.GE.AND P0, PT, R136, c[0x0][0x1d4], PT ;  /* 0x0000750088007a0c */ /* 0x000fe40003f06270 */
[----:B------:R-:W-:Y:S02]  /*dae0*/  IADD3 R4, P2, R6, UR7, RZ ;  /* 0x0000000706047c10 */ /* 0x000fe4000ff5e0ff */
[----:B------:R-:W-:Y:S02]  /*daf0*/  ISETP.LT.OR P3, PT, R68, 0x1, P0 ;  /* 0x000000014400780c */ /* 0x000fe40000761670 */
[----:B------:R-:W-:Y:S02]  /*db00*/  IADD3 R2, P1, R4, UR7, RZ ;  /* 0x0000000704027c10 */ /* 0x000fe4000ff3e0ff */
[----:B------:R-:W-:-:S02]  /*db10*/  IADD3.X R5, R7, UR5, RZ, P2, !PT ;  /* 0x0000000507057c10 */ /* 0x000fc400097fe4ff */
[C---:B------:R-:W-:Y:S02]  /*db20*/  ISETP.LT.OR P5, PT, R68.reuse, 0x11, P0 ;  /* 0x000000114400780c */ /* 0x040fe400007a1670 */
[C---:B------:R-:W-:Y:S02]  /*db30*/  ISETP.LT.OR P4, PT, R68.reuse, 0x21, P0 ;  /* 0x000000214400780c */ /* 0x040fe40000781670 */
[----:B------:R-:W-:Y:S02]  /*db40*/  IADD3.X R3, R5, UR5, RZ, P1, !PT ;  /* 0x0000000505037c10 */ /* 0x000fe40008ffe4ff */
[C---:B------:R-:W-:Y:S02]  /*db50*/  ISETP.LT.OR P2, PT, R68.reuse, 0x31, P0 ;  /* 0x000000314400780c */ /* 0x040fe40000741670 */
[----:B------:R-:W-:Y:S02]  /*db60*/  ISETP.LT.OR P1, PT, R68, 0x41, P0 ;  /* 0x000000414400780c */ /* 0x000fe40000721670 */
[----:B------:R-:W-:Y:S04]  /*db70*/  LDSM.16.M88.4 R68, [R200+0x800] ;  /* 0x00080000c844783b */ /* 0x000fe80000000200 */
        /* <DEDUP_REMOVED lines=11> */
[----:B------:R-:W2:Y:S04]  /*dc30*/  LDSM.16.M88.4 R16, [R208] ;  /* 0x00000000d010783b */ /* 0x000ea80000000200 */
[----:B------:R-:W4:Y:S04]  /*dc40*/  LDSM.16.M88.4 R12, [R208+0x2000] ;  /* 0x00200000d00c783b */ /* 0x000f280000000200 */
[----:B------:R-:W-:Y:S04]  /*dc50*/  LDSM.16.M88.4 R40, [R203] ;  /* 0x00000000cb28783b */ /* 0x000fe80000000200 */
[----:B---3--:R-:W-:Y:S04]  /*dc60*/  LDSM.16.M88.4 R4, [R209+0x2000] ;  /* 0x00200000d104783b */ /* 0x008fe80000000200 */
[----:B------:R-:W0:Y:S04]  /*dc70*/  LDGDEPBAR ;  /* 0x00000000000079af */ /* 0x000e280000000000 */
[----:B-1----:R-:W1:Y:S01]  /*dc80*/  LDSM.16.M88.4 R8, [R209] ;  /* 0x00000000d108783b */ /* 0x002e620000000200 */
[----:B--2---:R-:W-:Y:S08]  /*dc90*/  HMMA.16816.F32 R60, R16, R36, R56 ;  /* 0x00000024103c723c */ /* 0x004ff00000001838 */
        /* <DEDUP_REMOVED lines=147> */
[----:B-----5:R1:W2:Y:S02]  /*e5d0*/  MUFU.TANH R138, R0 ;  /* 0x00000000008a7308 */ /* 0x0202a40000002400 */
        /* <DEDUP_REMOVED lines=102> */
[----:B------:R-:W-:-:S02]  /*ec40*/  SHF.R.S32.HI R2, RZ, 0x1f, R0 ;  /* 0x0000001fff027819 */ /* 0x000fc40000011400 */
[----:B------:R-:W-:-:S03]  /*ec50*/  LOP3.LUT P3, RZ, R149, 0x1, RZ, 0xc0, !PT ;  /* 0x0000000195ff7812 */ /* 0x000fc6000786c0ff */
        /* <DEDUP_REMOVED lines=10> */
[-C--:B------:R-:W-:Y:S02]  /*ed00*/  IADD3 R4, P0, R6, R10.reuse, RZ ;  /* 0x0000000a06047210 */ /* 0x080fe40007f1e0ff */
[----:B------:R-:W-:Y:S01]  /*ed10*/  IADD3.X R7, R11, R9, RZ, P1, !PT ;  /* 0x000000090b077210 */ /* 0x000fe20000ffe4ff */
[----:B------:R-:W-:Y:S01]  /*ed20*/  @!PT LDS RZ, [RZ] ;  /* 0x00000000fffff984 */ /* 0x000fe20000000800 */
[----:B------:R-:W-:Y:S01]  /*ed30*/  @!PT LDS RZ, [RZ] ;  /* 0x00000000fffff984 */ /* 0x000fe20000000800 */
[----:B------:R-:W-:Y:S01]  /*ed40*/  @!PT LDS RZ, [RZ] ;  /* 0x00000000fffff984 */ /* 0x000fe20000000800 */
[----:B------:R1:W-:Y:S01]  /*ed50*/  LDGSTS.E.BYPASS.LTC128B.128 [R218+0x2900], [R8.64], !P3 ;  /* 0x0290000008da7fae */ /* 0x0003e2000d901d48 */
[----:B------:R-:W-:-:S03]  /*ed60*/  IADD3 R2, P1, R4, R10, RZ ;  /* 0x0000000a04027210 */ /* 0x000fc60007f3e0ff */
[--C-:B------:R-:W-:Y:S01]  /*ed70*/  IMAD.X R5, R7, 0x1, R11.reuse, P0 ;  /* 0x0000000107057824 */ /* 0x100fe200000e060b */
[----:B------:R-:W-:Y:S01]  /*ed80*/  IADD3 R10, P0, R2, R10, RZ ;  /* 0x0000000a020a7210 */ /* 0x000fe20007f1e0ff */
[----:B------:R1:W-:Y:S02]  /*ed90*/  LDGSTS.E.BYPASS.LTC128B.128 [R218+0x3100], [R6.64], !P3 ;  /* 0x0310000006da7fae */ /* 0x0003e4000d901d48 */
[----:B------:R-:W-:Y:S02]  /*eda0*/  IMAD.X R3, R5, 0x1, R11, P1 ;  /* 0x0000000105037824 */ /* 0x000fe400008e060b */
[----:B------:R1:W-:Y:S03]  /*edb0*/  LDGSTS.E.BYPASS.LTC128B.128 [R218+0x3900], [R4.64], !P3 ;  /* 0x0390000004da7fae */ /* 0x0003e6000d901d48 */
[----:B------:R-:W-:Y:S01]  /*edc0*/  IADD3.X R11, R3, R11, RZ, P0, !PT ;  /* 0x0000000b030b7210 */ /* 0x000fe200007fe4ff */
[----:B------:R1:W-:Y:S04]  /*edd0*/  LDGSTS.E.BYPASS.LTC128B.128 [R218+0x4100], [R2.64], !P3 ;  /* 0x0410000002da7fae */ /* 0x0003e8000d901d48 */
[----:B------:R1:W-:Y:S02]  /*ede0*/  LDGSTS.E.BYPASS.LTC128B.128 [R218+0x4900], [R10.64], !P3 ;  /* 0x049000000ada7fae */ /* 0x0003e4000d901d48 */
.L_x_1482:
[----:B--234-:R-:W-:Y:S05]  /*edf0*/  BSYNC B0 ;  /* 0x0000000000007941 */ /* 0x01cfea0003800000 */
.L_x_1481:
        /* <DEDUP_REMOVED lines=19> */
[C---:B------:R-:W-:Y:S02]  /*ef30*/  ISETP.GT.AND P3, PT, R4.reuse, 0x9, PT ;  /* 0x000000090400780c */ /* 0x040fe40003f64270 */
[----:B------:R-:W-:Y:S02]  /*ef40*/  FSEL R14, R133, -INF , P0 ;  /* 0xff800000850e7808 */ /* 0x000fe40000000000 */
[C---:B------:R-:W-:Y:S02]  /*ef50*/  ISETP.GT.AND P0, PT, R4.reuse, 0x11, PT ;  /* 0x000000110400780c */ /* 0x040fe40003f04270 */
[C---:B------:R-:W-:Y:S02]  /*ef60*/  ISETP.GT.AND P5, PT, R4.reuse, 0x21, PT ;  /* 0x000000210400780c */ /* 0x040fe40003fa4270 */
[----:B------:R-:W-:-:S02]  /*ef70*/  ISETP.GT.AND P1, PT, R4, 0x1, PT ;  /* 0x000000010400780c */ /* 0x000fc40003f24270 */
[----:B------:R-:W-:Y:S02]  /*ef80*/  ISETP.GT.AND P4, PT, R4, 0x10, PT ;  /* 0x000000100400780c */ /* 0x000fe40003f84270 */
[----:B------:R-:W-:Y:S02]  /*ef90*/  FSEL R32, R121, -INF , P3 ;  /* 0xff80000079207808 */ /* 0x000fe40001800000 */
[----:B------:R-:W-:Y:S02]  /*efa0*/  FSEL R97, R110, -INF , P0 ;  /* 0xff8000006e617808 */ /* 0x000fe40000000000 */
[----:B------:R-:W-:Y:S02]  /*efb0*/  FSEL R139, R82, -INF , P5 ;  /* 0xff800000528b7808 */ /* 0x000fe40002800000 */
[C---:B------:R-:W-:Y:S02]  /*efc0*/  ISETP.GT.AND P2, PT, R4.reuse, 0x8, PT ;  /* 0x000000080400780c */ /* 0x040fe40003f44270 */
[----:B------:R-:W-:-:S02]  /*efd0*/  ISETP.GT.AND P3, PT, R4, 0x20, PT ;  /* 0x000000200400780c */ /* 0x000fc40003f64270 */
[C---:B------:R-:W-:Y:S02]  /*efe0*/  ISETP.GT.AND P0, PT, R4.reuse, 0x28, PT ;  /* 0x000000280400780c */ /* 0x040fe40003f04270 */
[----:B------:R-:W-:Y:S02]  /*eff0*/  ISETP.GT.AND P5, PT, R4, 0x38, PT ;  /* 0x000000380400780c */ /* 0x000fe40003fa4270 */
[----:B------:R-:W-:Y:S02]  /*f000*/  FSEL R24, R132, -INF , P1 ;  /* 0xff80000084187808 */ /* 0x000fe40000800000 */
[----:B------:R-:W-:Y:S02]  /*f010*/  FSEL R96, R112, -INF , P4 ;  /* 0xff80000070607808 */ /* 0x000fe40002000000 */
[----:B------:R-:W-:Y:S02]  /*f020*/  ISETP.GT.AND P1, PT, R4, 0x18, PT ;  /* 0x000000180400780c */ /* 0x000fe40003f24270 */
[----:B------:R-:W-:-:S02]  /*f030*/  FSEL R25, R122, -INF , P2 ;  /* 0xff8000007a197808 */ /* 0x000fc40001000000 */
[----:B------:R-:W-:Y:S02]  /*f040*/  FSEL R130, R130, -INF , P3 ;  /* 0xff80000082827808 */ /* 0x000fe40001800000 */
[----:B------:R-:W-:Y:S02]  /*f050*/  ISETP.GT.AND P4, PT, R4, 0x31, PT ;  /* 0x000000310400780c */ /* 0x000fe40003f84270 */
[----:B------:R-:W-:Y:S02]  /*f060*/  FSEL R140, R79, -INF , P0 ;  /* 0xff8000004f8c7808 */ /* 0x000fe40000000000 */
[----:B------:R-:W-:Y:S01]  /*f070*/  FSEL R149, R57, -INF , P5 ;  /* 0xff80000039957808 */ /* 0x000fe20002800000 */
[----:B-----5:R-:W-:Y:S01]  /*f080*/  IMAD.IADD R6, R0, 0x1, R6 ;  /* 0x0000000100067824 */ /* 0x020fe200078e0206 */
[C---:B------:R-:W-:Y:S02]  /*f090*/  ISETP.GT.AND P2, PT, R4.reuse, 0x19, PT ;  /* 0x000000190400780c */ /* 0x040fe40003f44270 */
[----:B------:R-:W-:-:S02]  /*f0a0*/  ISETP.GT.AND P0, PT, R4, 0x39, PT ;  /* 0x000000390400780c */ /* 0x000fc40003f04270 */
[C---:B------:R-:W-:Y:S02]  /*f0b0*/  ISETP.GT.AND P3, PT, R4.reuse, 0x41, PT ;  /* 0x000000410400780c */ /* 0x040fe40003f64270 */
[----:B------:R-:W-:Y:S02]  /*f0c0*/  ISETP.GT.AND P5, PT, R4, 0x49, PT ;  /* 0x000000490400780c */ /* 0x000fe40003fa4270 */
[----:B------:R-:W-:Y:S02]  /*f0d0*/  IMNMX R3, R5, R3, PT ;  /* 0x0000000305037217 */ /* 0x000fe40003800200 */
[----:B------:R-:W-:Y:S02]  /*f0e0*/  FSEL R98, R88, -INF , P1 ;  /* 0xff80000058627808 */ /* 0x000fe40000800000 */
[----:B------:R-:W-:Y:S02]  /*f0f0*/  FSEL R148, R70, -INF , P4 ;  /* 0xff80000046947808 */ /* 0x000fe40002000000 */
[----:B------:R-:W-:-:S02]  /*f100*/  ISETP.GT.AND P1, PT, R4, 0x29, PT ;  /* 0x000000290400780c */ /* 0x000fc40003f24270 */
[----:B------:R-:W-:Y:S02]  /*f110*/  FSEL R100, R86, -INF , P2 ;  /* 0xff80000056647808 */ /* 0x000fe40001000000 */
[----:B------:R-:W-:Y:S02]  /*f120*/  ISETP.GT.AND P4, PT, R4, 0x48, PT ;  /* 0x000000480400780c */ /* 0x000fe40003f84270 */
[----:B------:R-:W-:Y:S02]  /*f130*/  FSEL R182, R56, -INF , P0 ;  /* 0xff80000038b67808 */ /* 0x000fe40000000000 */
[----:B------:R-:W-:Y:S02]  /*f140*/  FSEL R190, R26, -INF , P3 ;  /* 0xff8000001abe7808 */ /* 0x000fe40001800000 */
[----:B------:R-:W-:Y:S02]  /*f150*/  FSEL R227, R12, -INF , P5 ;  /* 0xff8000000ce37808 */ /* 0x000fe40002800000 */
[----:B------:R-:W-:-:S02]  /*f160*/  ISETP.GT.AND P2, PT, R4, 0x30, PT ;  /* 0x000000300400780c */ /* 0x000fc40003f44270 */
[C---:B------:R-:W-:Y:S02]  /*f170*/  ISETP.GT.AND P0, PT, R3.reuse, RZ, PT ;  /* 0x000000ff0300720c */ /* 0x040fe40003f04270 */
[C---:B------:R-:W-:Y:S02]  /*f180*/  ISETP.GT.AND P3, PT, R3.reuse, 0x8, PT ;  /* 0x000000080300780c */ /* 0x040fe40003f64270 */
[----:B------:R-:W-:Y:S02]  /*f190*/  ISETP.GT.AND P5, PT, R3, 0x10, PT ;  /* 0x000000100300780c */ /* 0x000fe40003fa4270 */
[----:B------:R-:W-:Y:S02]  /*f1a0*/  IMNMX R2, R5, R6, PT ;  /* 0x0000000605027217 */ /* 0x000fe40003800200 */
[----:B------:R-:W-:Y:S02]  /*f1b0*/  FSEL R141, R76, -INF , P1 ;  /* 0xff8000004c8d7808 */ /* 0x000fe40000800000 */
[----:B------:R-:W-:-:S02]  /*f1c0*/  FSEL R194, R13, -INF , P4 ;  /* 0xff8000000dc27808 */ /* 0x000fc40002000000 */
[----:B------:R-:W-:Y:S02]  /*f1d0*/  ISETP.GT.AND P1, PT, R4, 0x40, PT ;  /* 0x000000400400780c */ /* 0x000fe40003f24270 */
[----:B------:R-:W-:Y:S02]  /*f1e0*/  FSEL R142, R71, -INF , P2 ;  /* 0xff800000478e7808 */ /* 0x000fe40001000000 */
[----:B------:R-:W-:Y:S02]  /*f1f0*/  ISETP.GT.AND P4, PT, R3, 0x9, PT ;  /* 0x000000090300780c */ /* 0x000fe40003f84270 */
[----:B------:R-:W-:Y:S02]  /*f200*/  FSEL R26, R143, -INF , P0 ;  /* 0xff8000008f1a7808 */ /* 0x000fe40000000000 */
[----:B------:R-:W-:Y:S02]  /*f210*/  FSEL R33, R125, -INF , P3 ;  /* 0xff8000007d217808 */ /* 0x000fe40001800000 */
[----:B------:R-:W-:-:S02]  /*f220*/  FSEL R99, R116, -INF , P5 ;  /* 0xff80000074637808 */ /* 0x000fc40002800000 */
[----:B------:R-:W-:Y:S02]  /*f230*/  ISETP.GT.AND P2, PT, R3, 0x1, PT ;  /* 0x000000010300780c */ /* 0x000fe40003f44270 */
[C---:B------:R-:W-:Y:S02]  /*f240*/  ISETP.GT.AND P0, PT, R2.reuse, RZ, PT ;  /* 0x000000ff0200720c */ /* 0x040fe40003f04270 */
[C---:B------:R-:W-:Y:S02]  /*f250*/  ISETP.GT.AND P3, PT, R2.reuse, 0x1, PT ;  /* 0x000000010200780c */ /* 0x040fe40003f64270 */
[----:B------:R-:W-:Y:S01]  /*f260*/  ISETP.GT.AND P5, PT, R2, 0x9, PT ;  /* 0x000000090200780c */ /* 0x000fe20003fa4270 */
[----:B------:R-:W-:Y:S01]  /*f270*/  IMAD.IADD R0, R0, 0x1, R7 ;  /* 0x0000000100007824 */ /* 0x000fe200078e0207 */
[----:B------:R-:W-:Y:S02]  /*f280*/  FSEL R183, R27, -INF , P1 ;  /* 0xff8000001bb77808 */ /* 0x000fe40000800000 */
[----:B------:R-:W-:-:S02]  /*f290*/  FSEL R37, R124, -INF , P4 ;  /* 0xff8000007c257808 */ /* 0x000fc40002000000 */
[----:B------:R-:W-:Y:S02]  /*f2a0*/  FSEL R27, R135, -INF , P2 ;  /* 0xff800000871b7808 */ /* 0x000fe40001000000 */
[----:B------:R-:W-:Y:S02]  /*f2b0*/  ISETP.GT.AND P4, PT, R2, 0x8, PT ;  /* 0x000000080200780c */ /* 0x000fe40003f84270 */
[----:B------:R-:W-:Y:S02]  /*f2c0*/  FSEL R12, R134, -INF , P0 ;  /* 0xff800000860c7808 */ /* 0x000fe40000000000 */
[----:B------:R-:W-:Y:S02]  /*f2d0*/  FSEL R13, R129, -INF , P3 ;  /* 0xff800000810d7808 */ /* 0x000fe40001800000 */
[----:B------:R-:W-:Y:S02]  /*f2e0*/  FSEL R18, R119, -INF , P5 ;  /* 0xff80000077127808 */ /* 0x000fe40002800000 */
[----:B------:R-:W-:-:S02]  /*f2f0*/  FMNMX.FTZ R4, R14, R24, !PT ;  /* 0x000000180e047209 */ /* 0x000fc40007810000 */
[----:B------:R-:W-:Y:S02]  /*f300*/  ISETP.GT.AND P1, PT, R3, 0x11, PT ;  /* 0x000000110300780c */ /* 0x000fe40003f24270 */
[C---:B------:R-:W-:Y:S02]  /*f310*/  ISETP.GT.AND P2, PT, R2.reuse, 0x10, PT ;  /* 0x000000100200780c */ /* 0x040fe40003f44270 */
[C---:B------:R-:W-:Y:S02]  /*f320*/  ISETP.GT.AND P0, PT, R2.reuse, 0x18, PT ;  /* 0x000000180200780c */ /* 0x040fe40003f04270 */
[----:B------:R-:W-:Y:S02]  /*f330*/  ISETP.GT.AND P5, PT, R2, 0x20, PT ;  /* 0x000000200200780c */ /* 0x000fe40003fa4270 */
[----:B------:R-:W-:Y:S02]  /*f340*/  IMNMX R0, R5, R0, PT ;  /* 0x0000000005007217 */ /* 0x000fe40003800200 */
[----:B------:R-:W-:-:S02]  /*f350*/  FSEL R17, R123, -INF , P4 ;  /* 0xff8000007b117808 */ /* 0x000fc40002000000 */
[----:B------:R-:W-:Y:S02]  /*f360*/  FMNMX.FTZ R5, R12, R13, !PT ;  /* 0x0000000d0c057209 */ /* 0x000fe40007810000 */
[----:B------:R-:W-:Y:S02]  /*f370*/  FMNMX.FTZ R4, R25, R4, !PT ;  /* 0x0000000419047209 */ /* 0x000fe40007810000 */
        /* <DEDUP_REMOVED lines=8> */
[C---:B------:R-:W-:Y:S02]  /*f400*/  ISETP.GT.AND P0, PT, R2.reuse, 0x29, PT ;  /* 0x000000290200780c */ /* 0x040fe40003f04270 */
[----:B------:R-:W-:-:S02]  /*f410*/  ISETP.GT.AND P5, PT, R2, 0x38, PT ;  /* 0x000000380200780c */ /* 0x000fc40003fa4270 */
        /* <DEDUP_REMOVED lines=8> */
[C---:B------:R-:W-:Y:S02]  /*f4a0*/  ISETP.GT.AND P1, PT, R2.reuse, 0x30, PT ;  /* 0x000000300200780c */ /* 0x040fe40003f24270 */
        /* <DEDUP_REMOVED lines=22> */
[----:B------:R-:W-:Y:S02]  /*f610*/  FSEL R150, R69, -INF , P1 ;  /* 0xff80000045967808 */ /* 0x000fe40000800000 */
[----:B------:R-:W-:Y:S02]  /*f620*/  FMNMX.FTZ R2, R134, R2, !PT ;  /* 0x0000000286027209 */ /* 0x000fe40007810000 */
[----:B------:R-:W-:Y:S02]  /*f630*/  FMNMX.FTZ R4, R142, R4, !PT ;  /* 0x000000048e047209 */ /* 0x000fe40007810000 */
[----:B------:R-:W-:Y:S02]  /*f640*/  FSEL R219, R20, -INF , P0 ;  /* 0xff80000014db7808 */ /* 0x000fe40000000000 */
[----:B------:R-:W-:-:S02]  /*f650*/  FSEL R152, R68, -INF , P6 ;  /* 0xff80000044987808 */ /* 0x000fc40003000000 */
[C---:B------:R-:W-:Y:S02]  /*f660*/  ISETP.GT.AND P1, PT, R0.reuse, RZ, PT ;  /* 0x000000ff0000720c */ /* 0x040fe40003f24270 */
[----:B------:R-:W-:Y:S02]  /*f670*/  ISETP.GT.AND P0, PT, R0, 0x1, PT ;  /* 0x000000010000780c */ /* 0x000fe40003f04270 */
[----:B------:R-:W-:Y:S02]  /*f680*/  FMNMX.FTZ R2, R150, R2, !PT ;  /* 0x0000000296027209 */ /* 0x000fe40007810000 */
[----:B------:R-:W-:Y:S02]  /*f690*/  FMNMX.FTZ R4, R148, R4, !PT ;  /* 0x0000000494047209 */ /* 0x000fe40007810000 */
[----:B------:R-:W-:Y:S02]  /*f6a0*/  FSEL R226, R16, -INF , P3 ;  /* 0xff80000010e27808 */ /* 0x000fe40001800000 */
[----:B------:R-:W-:-:S02]  /*f6b0*/  ISETP.GT.AND P3, PT, R0, 0x8, PT ;  /* 0x000000080000780c */ /* 0x000fc40003f64270 */
[----:B------:R-:W-:Y:S02]  /*f6c0*/  FSEL R10, R144, -INF , P1 ;  /* 0xff800000900a7808 */ /* 0x000fe40000800000 */
[----:B------:R-:W-:Y:S02]  /*f6d0*/  FSEL R9, R145, -INF , P0 ;  /* 0xff80000091097808 */ /* 0x000fe40000000000 */
[----:B------:R-:W-:Y:S02]  /*f6e0*/  FMNMX.FTZ R2, R152, R2, !PT ;  /* 0x0000000298027209 */ /* 0x000fe40007810000 */
[----:B------:R-:W-:Y:S02]  /*f6f0*/  FMNMX.FTZ R4, R149, R4, !PT ;  /* 0x0000000495047209 */ /* 0x000fe40007810000 */
[----:B------:R-:W-:Y:S02]  /*f700*/  FSEL R154, R40, -INF , P4 ;  /* 0xff800000289a7808 */ /* 0x000fe40002000000 */
[----:B------:R-:W-:Y:S01]  /*f710*/  ISETP.GT.AND P4, PT, R0, 0x9, PT ;  /* 0x000000090000780c */ /* 0x000fe20003f84270 */
[----:B------:R-:W-:Y:S01]  /*f720*/  LDSM.16.MT88.4 R40, [R204] ;  /* 0x00000000cc28783b */ /* 0x000fe20000004200 */
[----:B------:R-:W-:-:S02]  /*f730*/  FSEL R11, R127, -INF , P3 ;  /* 0xff8000007f0b7808 */ /* 0x000fc40001800000 */
[----:B------:R-:W-:Y:S02]  /*f740*/  FMNMX.FTZ R5, R10, R9, !PT ;  /* 0x000000090a057209 */ /* 0x000fe40007810000 */
[----:B------:R-:W-:Y:S02]  /*f750*/  FMNMX.FTZ R2, R153, R2, !PT ;  /* 0x0000000299027209 */ /* 0x000fe40007810000 */
[----:B------:R-:W-:Y:S02]  /*f760*/  FMNMX.FTZ R4, R182, R4, !PT ;  /* 0x00000004b6047209 */ /* 0x000fe40007810000 */
[----:B------:R-:W-:Y:S02]  /*f770*/  FSEL R222, R19, -INF , P2 ;  /* 0xff80000013de7808 */ /* 0x000fe40001000000 */
[----:B------:R-:W-:Y:S02]  /*f780*/  FSEL R228, R15, -INF , P5 ;  /* 0xff8000000fe47808 */ /* 0x000fe40002800000 */
        /* <DEDUP_REMOVED lines=21> */
[----:B------:R-:W-:Y:S01]  /*f8e0*/  FSEL R69, R90, -INF , P4 ;  /* 0xff8000005a457808 */ /* 0x000fe20002000000 */
[----:B------:R-:W1:Y:S01]  /*f8f0*/  SHFL.BFLY PT, R7, R4, 0x2, 0x1f ;  /* 0x0c401f0004077f89 */ /* 0x000e6200000e0000 */
[----:B------:R-:W-:Y:S02]  /*f900*/  FMNMX.FTZ R5, R35, R5, !PT ;  /* 0x0000000523057209 */ /* 0x000fe40007810000 */
[----:B------:R-:W-:Y:S02]  /*f910*/  FMNMX.FTZ R2, R228, R2, !PT ;  /* 0x00000002e4027209 */ /* 0x000fe40007810000 */
[----:B------:R-:W-:-:S02]  /*f920*/  ISETP.GT.AND P2, PT, R0, 0x21, PT ;  /* 0x000000210000780c */ /* 0x000fc40003f44270 */
[----:B------:R-:W-:Y:S01]  /*f930*/  FSEL R109, R109, -INF , P3 ;  /* 0xff8000006d6d7808 */ /* 0x000fe20001800000 */
[----:B------:R-:W2:Y:S01]  /*f940*/  SHFL.BFLY PT, R8, R2, 0x2, 0x1f ;  /* 0x0c401f0002087f89 */ /* 0x000ea200000e0000 */
        /* <DEDUP_REMOVED lines=14> */
[----:B------:R-:W-:Y:S02]  /*fa30*/  FMNMX.FTZ R6, R26, R27, !PT ;  /* 0x0000001b1a067209 */ /* 0x000fe40007810000 */
[----:B------:R-:W-:Y:S02]  /*fa40*/  FSEL R146, R72, -INF , P3 ;  /* 0xff80000048927808 */ /* 0x000fe40001800000 */
[----:B------:R-:W-:-:S02]  /*fa50*/  FMNMX.FTZ R5, R144, R5, !PT ;  /* 0x0000000590057209 */ /* 0x000fc40007810000 */
[----:B-1----:R-:W-:Y:S02]  /*fa60*/  FMNMX.FTZ R7, R4, R7, !PT ;  /* 0x0000000704077209 */ /* 0x002fe40007810000 */
[----:B------:R-:W-:Y:S02]  /*fa70*/  FSEL R145, R49, -INF , P2 ;  /* 0xff80000031917808 */ /* 0x000fe40001000000 */
[----:B------:R-:W-:Y:S02]  /*fa80*/  FMNMX.FTZ R4, R33, R6, !PT ;  /* 0x0000000621047209 */ /* 0x000fe40007810000 */
[C---:B------:R-:W-:Y:S02]  /*fa90*/  ISETP.GT.AND P1, PT, R0.reuse, 0x39, PT ;  /* 0x000000390000780c */ /* 0x040fe40003f24270 */
[C---:B------:R-:W-:Y:S02]  /*faa0*/  ISETP.GT.AND P0, PT, R0.reuse, 0x40, PT ;  /* 0x000000400000780c */ /* 0x040fe40003f04270 */
[----:B------:R-:W-:-:S02]  /*fab0*/  ISETP.GT.AND P4, PT, R0, 0x41, PT ;  /* 0x000000410000780c */ /* 0x000fc40003f84270 */
[C---:B------:R-:W-:Y:S02]  /*fac0*/  ISETP.GT.AND P3, PT, R0.reuse, 0x48, PT ;  /* 0x000000480000780c */ /* 0x040fe40003f64270 */
[----:B------:R-:W-:Y:S02]  /*fad0*/  ISETP.GT.AND P2, PT, R0, 0x49, PT ;  /* 0x000000490000780c */ /* 0x000fe40003f44270 */
[----:B------:R-:W-:Y:S02]  /*fae0*/  FMNMX.FTZ R0, R146, R5, !PT ;  /* 0x0000000592007209 */ /* 0x000fe40007810000 */
[----:B--2---:R-:W-:Y:S02]  /*faf0*/  FMNMX.FTZ R5, R2, R8, !PT ;  /* 0x0000000802057209 */ /* 0x004fe40007810000 */
[----:B------:R-:W-:Y:S02]  /*fb00*/  FMNMX.FTZ R2, R37, R4, !PT ;  /* 0x0000000425027209 */ /* 0x000fe40007810000 */
[----:B------:R-:W-:-:S02]  /*fb10*/  ISETP.GT.AND P6, PT, R3, 0x18, PT ;  /* 0x000000180300780c */ /* 0x000fc40003fc4270 */
[----:B------:R-:W-:Y:S02]  /*fb20*/  FMNMX.FTZ R2, R99, R2, !PT ;  /* 0x0000000263027209 */ /* 0x000fe40007810000 */
[----:B------:R-:W-:Y:S02]  /*fb30*/  FSEL R147, R48, -INF , P1 ;  /* 0xff80000030937808 */ /* 0x000fe40000800000 */
[----:B------:R-:W-:Y:S02]  /*fb40*/  FMNMX.FTZ R0, R145, R0, !PT ;  /* 0x0000000091007209 */ /* 0x000fe40007810000 */
[----:B------:R-:W-:Y:S02]  /*fb50*/  FSEL R74, R120, -INF , P6 ;  /* 0xff800000784a7808 */ /* 0x000fe40003000000 */
[----:B------:R-:W-:Y:S02]  /*fb60*/  ISETP.GT.AND P1, PT, R3, 0x19, PT ;  /* 0x000000190300780c */ /* 0x000fe40003f24270 */
[----:B------:R-:W-:-:S02]  /*fb70*/  FMNMX.FTZ R2, R110, R2, !PT ;  /* 0x000000026e027209 */ /* 0x000fc40007810000 */
[----:B------:R-:W-:Y:S02]  /*fb80*/  FSEL R188, R28, -INF , P0 ;  /* 0xff8000001cbc7808 */ /* 0x000fe40000000000 */
[----:B------:R-:W-:Y:S02]  /*fb90*/  FMNMX.FTZ R0, R147, R0, !PT ;  /* 0x0000000093007209 */ /* 0x000fe40007810000 */
[----:B------:R-:W-:Y:S02]  /*fba0*/  ISETP.GT.AND P0, PT, R3, 0x20, PT ;  /* 0x000000200300780c */ /* 0x000fe40003f04270 */
[----:B------:R-:W-:Y:S02]  /*fbb0*/  FSEL R68, R126, -INF , P1 ;  /* 0xff8000007e447808 */ /* 0x000fe40000800000 */
[----:B------:R-:W-:Y:S02]  /*fbc0*/  FMNMX.FTZ R2, R74, R2, !PT ;  /* 0x000000024a027209 */ /* 0x000fe40007810000 */
[----:B------:R-:W-:-:S02]  /*fbd0*/  FSEL R189, R23, -INF , P4 ;  /* 0xff80000017bd7808 */ /* 0x000fc40002000000 */
[----:B------:R-:W-:Y:S02]  /*fbe0*/  FMNMX.FTZ R0, R188, R0, !PT ;  /* 0x00000000bc007209 */ /* 0x000fe40007810000 */
[----:B------:R-:W-:Y:S02]  /*fbf0*/  ISETP.GT.AND P1, PT, R3, 0x21, PT ;  /* 0x000000210300780c */ /* 0x000fe40003f24270 */
[----:B------:R-:W-:Y:S02]  /*fc00*/  FSEL R131, R131, -INF , P0 ;  /* 0xff80000083837808 */ /* 0x000fe40000000000 */
[----:B------:R-:W-:Y:S02]  /*fc10*/  FMNMX.FTZ R2, R68, R2, !PT ;  /* 0x0000000244027209 */ /* 0x000fe40007810000 */
[----:B------:R-:W-:Y:S02]  /*fc20*/  FSEL R192, R21, -INF , P3 ;  /* 0xff80000015c07808 */ /* 0x000fe40001800000 */
[----:B------:R-:W-:-:S02]  /*fc30*/  FMNMX.FTZ R0, R189, R0, !PT ;  /* 0x00000000bd007209 */ /* 0x000fc40007810000 */
[----:B------:R-:W-:Y:S02]  /*fc40*/  ISETP.GT.AND P0, PT, R3, 0x28, PT ;  /* 0x000000280300780c */ /* 0x000fe40003f04270 */
[----:B------:R-:W-:Y:S02]  /*fc50*/  FSEL R136, R136, -INF , P1 ;  /* 0xff80000088887808 */ /* 0x000fe40000800000 */
[----:B------:R-:W-:Y:S02]  /*fc60*/  FMNMX.FTZ R2, R131, R2, !PT ;  /* 0x0000000283027209 */ /* 0x000fe40007810000 */
[----:B------:R-:W-:Y:S02]  /*fc70*/  FSEL R195, R22, -INF , P2 ;  /* 0xff80000016c37808 */ /* 0x000fe40001000000 */
[----:B------:R-:W-:Y:S01]  /*fc80*/  FMNMX.FTZ R0, R192, R0, !PT ;  /* 0x00000000c0007209 */ /* 0x000fe20007810000 */
[----:B------:R-:W-:Y:S01]  /*fc90*/  SHFL.BFLY PT, R6, R7, 0x1, 0x1f ;  /* 0x0c201f0007067f89 */ /* 0x000fe200000e0000 */
[----:B------:R-:W-:-:S02]  /*fca0*/  ISETP.GT.AND P2, PT, R3, 0x29, PT ;  /* 0x000000290300780c */ /* 0x000fc40003f44270 */
[----:B------:R-:W-:Y:S01]  /*fcb0*/  FSEL R137, R137, -INF , P0 ;  /* 0xff80000089897808 */ /* 0x000fe20000000000 */
[----:B------:R-:W-:Y:S01]  /*fcc0*/  SHFL.BFLY PT, R8, R5, 0x1, 0x1f ;  /* 0x0c201f0005087f89 */ /* 0x000fe200000e0000 */
[----:B------:R-:W-:Y:S02]  /*fcd0*/  FMNMX.FTZ R2, R136, R2, !PT ;  /* 0x0000000288027209 */ /* 0x000fe40007810000 */
[----:B------:R-:W-:Y:S01]  /*fce0*/  FMNMX.FTZ R0, R195, R0, !PT ;  /* 0x00000000c3007209 */ /* 0x000fe20007810000 */
[----:B------:R-:W-:Y:S01]  /*fcf0*/  LDSM.16.MT88.4 R20, [R205] ;  /* 0x00000000cd14783b */ /* 0x000fe20000004200 */
        /* <DEDUP_REMOVED lines=229> */
[----:B------:R-:W-:Y:S01]  /*10b50*/  ISETP.NE.AND P5, PT, R252, 0x1, PT ;  /* 0x00000001fc00780c */ /* 0x000fe20003fa5270 */
[----:B------:R-:W-:Y:S06]  /*10b60*/  LDSM.16.MT88.4 R116, [R205+0x2000] ;  /* 0x00200000cd74783b */ /* 0x000fec0000004200 */
        /* <DEDUP_REMOVED lines=177> */
[----:B------:R1:W-:Y:S04]  /*11680*/  STL [R1], R13 ;  /* 0x0000000d01007387 */ /* 0x0003e80000100800 */
        /* <DEDUP_REMOVED lines=35> */
[----:B------:R-:W-:Y:S01]  /*118c0*/  @P5 IMAD.HI.U32 R0, R0, c[0x0][0x2c8], RZ ;  /* 0x0000b20000005a27 */ /* 0x000fe200078e00ff */
[----:B------:R-:W-:-:S03]  /*118d0*/  MOV R216, R217 ;  /* 0x000000d900d87202 */ /* 0x000fc60000000f00 */
[----:B------:R-:W-:Y:S01]  /*118e0*/  IMAD.MOV.U32 R86, RZ, RZ, R70 ;  /* 0x000000ffff567224 */ /* 0x000fe200078e0046 */
[----:B------:R-:W-:-:S05]  /*118f0*/  @P5 SHF.R.U32.HI R0, RZ, c[0x0][0x2cc], R0 ;  /* 0x0000b300ff005a19 */ /* 0x000fca0000011600 */
[----:B------:R1:W-:Y:S02]  /*11900*/  @P5 STL [R1+0x4], R0 ;  /* 0x0000040001005387 */ /* 0x0003e40000100800 */
.L_x_1484:
[----:B--2---:R-:W2:Y:S01]  /*11910*/  LDL R217, [R1+0x20] ;  /* 0x0000200001d97983 */ /* 0x004ea20000100800 */
[----:B------:R-:W-:Y:S04]  /*11920*/  DEPBAR.LE SB0, 0x0 ;  /* 0x000080000000791a */ /* 0x000fe80000000000 */
[----:B------:R-:W3:Y:S01]  /*11930*/  LDL R2, [R1+0x38] ;  /* 0x0000380001027983 */ /* 0x000ee20000100800 */
[----:B------:R-:W-:Y:S01]  /*11940*/  WARPSYNC 0xffffffff ;  /* 0xffffffff00007948 */ /* 0x000fe20003800000 */
[----:B------:R-:W-:Y:S02]  /*11950*/  MOV R226, c[0x0][0x2c4] ;  /* 0x0000b10000e27a02 */ /* 0x000fe40000000f00 */
[----:B------:R-:W3:Y:S06]  /*11960*/  LDL.64 R172, [R1+0x28] ;  /* 0x0000280001ac7983 */ /* 0x000eec0000100a00 */
[----:B------:R-:W3:Y:S04]  /*11970*/  LDL R220, [R1+0x24] ;  /* 0x0000240001dc7983 */ /* 0x000ee80000100800 */
        /* <DEDUP_REMOVED lines=12> */
[----:B------:R-:W4:Y:S04]  /*11a40*/  LDL R224, [R1+0x60] ;  /* 0x0000600001e07983 */ /* 0x000f280000100800 */
[----:B------:R-:W4:Y:S04]  /*11a50*/  LDL R225, [R1+0x44] ;  /* 0x0000440001e17983 */ /* 0x000f280000100800 */
        /* <DEDUP_REMOVED lines=22> */
[-C--:B------:R-:W-:Y:S01]  /*11bc0*/  HMMA.16816.F32 R76, R76, R154.reuse, RZ ;  /* 0x0000009a4c4c723c */ /* 0x080fe200000018ff */
[----:B--2---:R-:W-:Y:S07]  /*11bd0*/  ISETP.GT.AND P0, PT, R217, R216, PT ;  /* 0x000000d8d900720c */ /* 0x004fee0003f04270 */
[----:B------:R-:W-:Y:S01]  /*11be0*/  HMMA.16816.F32 R80, R80, R154, RZ ;  /* 0x0000009a5050723c */ /* 0x000fe200000018ff */
[----:B------:R-:W1:Y:S07]  /*11bf0*/  LDSM.16.M88.4 R152, [R214] ;  /* 0x00000000d698783b */ /* 0x000e6e0000000200 */
[-C--:B------:R-:W-:Y:S01]  /*11c00*/  HMMA.16816.F32 R4, R156, R160.reuse, R4 ;  /* 0x000000a09c04723c */ /* 0x080fe20000001804 */
[----:B------:R-:W-:Y:S04]  /*11c10*/  @!P0 MOV R174, c[0x0][0x208] ;  /* 0x0000820000ae8a02 */ /* 0x000fe80000000f00 */
[----:B------:R-:W-:Y:S01]  /*11c20*/  @!P0 SHF.R.S32.HI R0, RZ, 0x1f, R216 ;  /* 0x0000001fff008819 */ /* 0x000fe200000114d8 */
[----:B---3--:R-:W-:Y:S01]  /*11c30*/  @!P0 IMAD.MOV.U32 R173, RZ, RZ, R2 ;  /* 0x000000ffffad8224 */ /* 0x008fe200078e0002 */
[----:B------:R-:W-:Y:S01]  /*11c40*/  LOP3.LUT P3, RZ, R220, 0x1, RZ, 0xc0, !PT ;  /* 0x00000001dcff7812 */ /* 0x000fe2000786c0ff */
[C---:B------:R-:W-:Y:S04]  /*11c50*/  HMMA.16816.F32 R8, R164.reuse, R160, R8 ;  /* 0x000000a0a408723c */ /* 0x040fe80000001808 */
[----:B------:R-:W-:Y:S02]  /*11c60*/  @!P0 IMAD R0, R0, c[0x0][0x208], RZ ;  /* 0x0000820000008a24 */ /* 0x000fe400078e02ff */
[----:B------:R-:W-:Y:S02]  /*11c70*/  @!P0 IMAD.SHL.U32 R2, R174, 0x20, RZ ;  /* 0x00000020ae028824 */ /* 0x000fe400078e00ff */
[-C--:B------:R-:W-:Y:S04]  /*11c80*/  HMMA.16816.F32 R12, R164, R162.reuse, R12 ;  /* 0x000000a2a40c723c */ /* 0x080fe8000000180c */
[C---:B------:R-:W-:Y:S04]  /*11c90*/  @!P0 IMAD.WIDE.U32 R160, R216.reuse, c[0x0][0x208], RZ ;  /* 0x00008200d8a08a25 */ /* 0x040fe800078e00ff */
[C---:B------:R-:W-:Y:S04]  /*11ca0*/  HMMA.16816.F32 R16, R156.reuse, R162, R16 ;  /* 0x000000a29c10723c */ /* 0x040fe80000001810 */
[----:B------:R-:W-:Y:S02]  /*11cb0*/  @!P0 IMAD R0, R216, c[0x0][0x20c], R0 ;  /* 0x00008300d8008a24 */ /* 0x000fe400078e0200 */
[----:B------:R-:W-:Y:S02]  /*11cc0*/  @!P0 IMAD.WIDE.U32 R172, R160, 0x50, R172 ;  /* 0x00000050a0ac8825 */ /* 0x000fe400078e00ac */
[-C--:B------:R-:W-:Y:S04]  /*11cd0*/  HMMA.16816.F32 R20, R156, R168.reuse, R20 ;  /* 0x000000a89c14723c */ /* 0x080fe80000001814 */
[----:B------:R-:W-:Y:S02]  /*11ce0*/  @!P0 IADD3 R0, R161, R0, RZ ;  /* 0x00000000a1008210 */ /* 0x000fe40007ffe0ff */
[----:B------:R-:W2:Y:S02]  /*11cf0*/  LDSM.16.M88.4 R160, [R213] ;  /* 0x00000000d5a0783b */ /* 0x000ea40000000200 */
[C---:B------:R-:W-:Y:S04]  /*11d00*/  HMMA.16816.F32 R24, R164.reuse, R168, R24 ;  /* 0x000000a8a418723c */ /* 0x040fe80000001818 */
[----:B------:R-:W-:Y:S03]  /*11d10*/  @!P0 IMAD R0, R0, 0x50, RZ ;  /* 0x0000005000008824 */ /* 0x000fe600078e02ff */
[----:B------:R-:W-:Y:S01]  /*11d20*/  @!P0 LEA R168, P1, R172, c[0x0][0x1f8], 0x1 ;  /* 0x00007e00aca88a11 */ /* 0x000fe200078208ff */
[----:B------:R-:W-:Y:S01]  /*11d30*/  @!P0 IMAD.IADD R87, R173, 0x1, R0 ;  /* 0x00000001ad578824 */ /* 0x000fe200078e0200 */
[----:B------:R-:W-:Y:S01]  /*11d40*/  @!P0 MOV R169, 0x5 ;  /* 0x0000000500a98802 */ /* 0x000fe20000000f00 */
[-C--:B------:R-:W-:Y:S03]  /*11d50*/  HMMA.16816.F32 R28, R164, R170.reuse, R28 ;  /* 0x000000aaa41c723c */ /* 0x080fe6000000181c */
[----:B------:R-:W-:Y:S02]  /*11d60*/  @!P0 SHF.L.U64.HI R0, R174, R169, c[0x0][0x20c] ;  /* 0x00008300ae008619 */ /* 0x000fe400000102a9 */
[----:B------:R-:W-:Y:S02]  /*11d70*/  @!P0 LEA.HI.X R169, R172, c[0x0][0x1fc], R87, 0x1, P1 ;  /* 0x00007f00aca98a11 */ /* 0x000fe400008f0c57 */
[----:B------:R-:W3:Y:S01]  /*11d80*/  LDSM.16.M88.4 R172, [R212] ;  /* 0x00000000d4ac783b */ /* 0x000ee20000000200 */
[C---:B------:R-:W-:Y:S04]  /*11d90*/  HMMA.16816.F32 R32, R156.reuse, R170, R32 ;  /* 0x000000aa9c20723c */ /* 0x040fe80000001820 */
[----:B------:R-:W-:Y:S03]  /*11da0*/  @!P0 IADD3 R180, P2, R168, R2, RZ ;  /* 0x00000002a8b48210 */ /* 0x000fe60007f5e0ff */
[----:B------:R-:W-:Y:S01]  /*11db0*/  @!PT LDS RZ, [RZ] ;  /* 0x00000000fffff984 */ /* 0x000fe20000000800 */
[----:B------:R-:W-:Y:S01]  /*11dc0*/  @!PT LDS RZ, [RZ] ;  /* 0x00000000fffff984 */ /* 0x000fe20000000800 */
[----:B------:R-:W-:Y:S01]  /*11dd0*/  @!PT LDS RZ, [RZ] ;  /* 0x00000000fffff984 */ /* 0x000fe20000000800 */
[----:B------:R5:W-:Y:S01]  /*11de0*/  @!P0 LDGSTS.E.BYPASS.LTC128B.128 [R218+0x100], [R168.64], !P3 ;  /* 0x00100000a8da8fae */ /* 0x000be2000d901d48 */
[----:B------:R-:W-:Y:S01]  /*11df0*/  @!P0 IADD3.X R181, R169, R0, RZ, P2, !PT ;  /* 0x00000000a9b58210 */ /* 0x000fe200017fe4ff */
[-C--:B-1----:R-:W-:Y:S03]  /*11e00*/  HMMA.16816.F32 R36, R156, R152.reuse, R36 ;  /* 0x000000989c24723c */ /* 0x082fe60000001824 */
[-C--:B------:R-:W-:Y:S03]  /*11e10*/  @!P0 IADD3 R178, P1, R180, R2.reuse, RZ ;  /* 0x00000002b4b28210 */ /* 0x080fe60007f3e0ff */
[----:B------:R1:W-:Y:S01]  /*11e20*/  @!P0 LDGSTS.E.BYPASS.LTC128B.128 [R218+0x900], [R180.64], !P3 ;  /* 0x00900000b4da8fae */ /* 0x0003e2000d901d48 */
[----:B------:R-:W-:Y:S01]  /*11e30*/  @!P0 IADD3 R176, P2, R178, R2, RZ ;  /* 0x00000002b2b08210 */ /* 0x000fe20007f5e0ff */
[--C-:B------:R-:W-:Y:S01]  /*11e40*/  @!P0 IMAD.X R179, R181, 0x1, R0.reuse, P1 ;  /* 0x00000001b5b38824 */ /* 0x100fe200008e0600 */
[C---:B------:R-:W-:Y:S04]  /*11e50*/  HMMA.16816.F32 R40, R164.reuse, R152, R40 ;  /* 0x00000098a428723c */ /* 0x040fe80000001828 */
[----:B------:R-:W-:Y:S01]  /*11e60*/  @!P0 IADD3.X R177, R179, R0, RZ, P2, !PT ;  /* 0x00000000b3b18210 */ /* 0x000fe200017fe4ff */
[----:B------:R1:W-:Y:S03]  /*11e70*/  @!P0 LDGSTS.E.BYPASS.LTC128B.128 [R218+0x1100], [R178.64], !P3 ;  /* 0x01100000b2da8fae */ /* 0x0003e6000d901d48 */
[-C--:B------:R-:W-:Y:S05]  /*11e80*/  HMMA.16816.F32 R44, R164, R154.reuse, R44 ;  /* 0x0000009aa42c723c */ /* 0x080fea000000182c */
[----:B------:R3:W-:Y:S01]  /*11e90*/  @!P0 LDGSTS.E.BYPASS.LTC128B.128 [R218+0x1900], [R176.64], !P3 ;  /* 0x01900000b0da8fae */ /* 0x0007e2000d901d48 */
[----:B-----5:R-:W-:Y:S02]  /*11ea0*/  @!P0 IADD3 R168, P1, R176, R2, RZ ;  /* 0x00000002b0a88210 */ /* 0x020fe40007f3e0ff */
[C---:B------:R-:W-:Y:S04]  /*11eb0*/  HMMA.16816.F32 R48, R156.reuse, R154, R48 ;  /* 0x0000009a9c30723c */ /* 0x040fe80000001830 */
[----:B------:R-:W-:Y:S01]  /*11ec0*/  @!P0 IMAD.X R169, R177, 0x1, R0, P1 ;  /* 0x00000001b1a98824 */ /* 0x000fe200008e0600 */
[----:B------:R-:W-:Y:S03]  /*11ed0*/  ISETP.NE.AND P1, PT, R226, 0x1, PT ;  /* 0x00000001e200780c */ /* 0x000fe60003f25270 */
[-C--:B--2---:R-:W-:Y:S01]  /*11ee0*/  HMMA.16816.F32 R52, R156, R160.reuse, R52 ;  /* 0x000000a09c34723c */ /* 0x084fe20000001834 */
[----:B------:R2:W-:Y:S07]  /*11ef0*/  @!P0 LDGSTS.E.BYPASS.LTC128B.128 [R218+0x2100], [R168.64], !P3 ;  /* 0x02100000a8da8fae */ /* 0x0005ee000d901d48 */
[C---:B------:R-:W-:Y:S01]  /*11f00*/  HMMA.16816.F32 R56, R164.reuse, R160, R56 ;  /* 0x000000a0a438723c */ /* 0x040fe20000001838 */
[----:B-1----:R-:W-:Y:S07]  /*11f10*/  LDSM.16.M88.4 R180, [R208+0x2000] ;  /* 0x00200000d0b4783b */ /* 0x002fee0000000200 */
[-C--:B------:R-:W-:Y:S01]  /*11f20*/  HMMA.16816.F32 R60, R164, R162.reuse, R60 ;  /* 0x000000a2a43c723c */ /* 0x080fe2000000183c */
[----:B---3--:R-:W-:Y:S07]  /*11f30*/  LDSM.16.M88.4 R176, [R206] ;  /* 0x00000000ceb0783b */ /* 0x008fee0000000200 */
[C---:B------:R-:W-:Y:S01]  /*11f40*/  HMMA.16816.F32 R64, R156.reuse, R162, R64 ;  /* 0x000000a29c40723c */ /* 0x040fe20000001840 */
[----:B------:R-:W-:Y:S07]  /*11f50*/  LDSM.16.M88.4 R184, [R206+0x800] ;  /* 0x00080000ceb8783b */ /* 0x000fee0000000200 */
[-C--:B------:R-:W-:Y:S01]  /*11f60*/  HMMA.16816.F32 R68, R156, R172.reuse, R68 ;  /* 0x000000ac9c44723c */ /* 0x080fe20000001844 */
[----:B--2---:R-:W1:Y:S07]  /*11f70*/  LDSM.16.M88.4 R168, [R208] ;  /* 0x00000000d0a8783b */ /* 0x004e6e0000000200 */
[C---:B------:R-:W-:Y:S01]  /*11f80*/  HMMA.16816.F32 R72, R164.reuse, R172, R72 ;  /* 0x000000aca448723c */ /* 0x040fe20000001848 */
[----:B------:R-:W2:Y:S07]  /*11f90*/  LDSM.16.M88.4 R152, [R206+0x1000] ;  /* 0x00100000ce98783b */ /* 0x000eae0000000200 */
[-C--:B------:R-:W-:Y:S01]  /*11fa0*/  HMMA.16816.F32 R76, R164, R174.reuse, R76 ;  /* 0x000000aea44c723c */ /* 0x080fe2000000184c */
[----:B------:R-:W3:Y:S07]  /*11fb0*/  LDSM.16.M88.4 R188, [R206+0x1800] ;  /* 0x00180000cebc783b */ /* 0x000eee0000000200 */
[----:B------:R-:W-:Y:S01]  /*11fc0*/  HMMA.16816.F32 R80, R156, R174, R80 ;  /* 0x000000ae9c50723c */ /* 0x000fe20000001850 */
        /* <DEDUP_REMOVED lines=49> */
[----:B------:R2:W-:Y:S07]  /*122e0*/  MUFU.TANH R190, R0 ;  /* 0x0000000000be7308 */ /* 0x0005ee0000002400 */
[C---:B------:R-:W-:Y:S08]  /*122f0*/  HMMA.16816.F32 R32, R160.reuse, R6, R32 ;  /* 0x00000006a020723c */ /* 0x040ff00000001820 */
[----:B------:R-:W-:Y:S04]  /*12300*/  FMUL.FTZ R2, R26, c[0x0][0x320] ;  /* 0x0000c8001a027a20 */ /* 0x000fe80000410000 */
[----:B------:R-:W-:Y:S01]  /*12310*/  FMUL.FTZ R4, R25, c[0x0][0x320] ;  /* 0x0000c80019047a20 */ /* 0x000fe20000410000 */
[----:B------:R-:W-:Y:S01]  /*12320*/  MUFU.TANH R173, R2 ;  /* 0x0000000200ad7308 */ /* 0x000fe20000002400 */
[----:B--2---:R-:W-:Y:S09]  /*12330*/  FMUL.FTZ R0, R12, c[0x0][0x320] ;  /* 0x0000c8000c007a20 */ /* 0x004ff20000410000 */
[----:B------:R2:W-:Y:S10]  /*12340*/  MUFU.TANH R187, R0 ;  /* 0x0000000000bb7308 */ /* 0x0005f40000002400 */
[----:B------:R5:W-:Y:S01]  /*12350*/  MUFU.TANH R174, R4 ;  /* 0x0000000400ae7308 */ /* 0x000be20000002400 */
[-C--:B-1----:R-:W-:Y:S08]  /*12360*/  HMMA.16816.F32 R36, R160, R8.reuse, R36 ;  /* 0x00000008a024723c */ /* 0x082ff00000001824 */
[C---:B------:R-:W-:Y:S04]  /*12370*/  HMMA.16816.F32 R40, R156.reuse, R8, R40 ;  /* 0x000000089c28723c */ /* 0x040fe80000001828 */
[----:B--2---:R-:W-:Y:S04]  /*12380*/  FMUL.FTZ R0, R13, c[0x0][0x320] ;  /* 0x0000c8000d007a20 */ /* 0x004fe80000410000 */
[-C--:B------:R-:W-:Y:S01]  /*12390*/  HMMA.16816.F32 R44, R156, R10.reuse, R44 ;  /* 0x0000000a9c2c723c */ /* 0x080fe2000000182c */
[----:B------:R1:W-:Y:S01]  /*123a0*/  MUFU.TANH R185, R0 ;  /* 0x0000000000b97308 */ /* 0x0003e20000002400 */
[----:B-----5:R-:W2:Y:S06]  /*123b0*/  LDSM.16.M88.4 R4, [R203+0x1800] ;  /* 0x00180000cb04783b */ /* 0x020eac0000000200 */
[C---:B------:R-:W-:Y:S02]  /*123c0*/  HMMA.16816.F32 R48, R160.reuse, R10, R48 ;  /* 0x0000000aa030723c */ /* 0x040fe40000001830 */
[----:B------:R-:W5:Y:S06]  /*123d0*/  LDSM.16.M88.4 R8, [R203+0x2000] ;  /* 0x00200000cb08783b */ /* 0x000f6c0000000200 */
[----:B------:R-:W-:Y:S01]  /*123e0*/  FMUL.FTZ R12, R43, c[0x0][0x320] ;  /* 0x0000c8002b0c7a20 */ /* 0x000fe20000410000 */
[----:B------:R-:W-:Y:S04]  /*123f0*/  DEPBAR.LE SB0, 0x0 ;  /* 0x000080000000791a */ /* 0x000fe80000000000 */
[----:B------:R3:W-:Y:S01]  /*12400*/  MUFU.TANH R182, R12 ;  /* 0x0000000c00b67308 */ /* 0x0007e20000002400 */
[----:B------:R-:W-:Y:S02]  /*12410*/  BAR.SYNC.DEFER_BLOCKING 0x0 ;  /* 0x0000000000007b1d */ /* 0x000fe40000010000 */
[----:B------:R-:W-:Y:S02]  /*12420*/  FMUL.FTZ R2, R44, c[0x0][0x320] ;  /* 0x0000c8002c027a20 */ /* 0x000fe40000410000 */
[----:B-1----:R-:W-:Y:S05]  /*12430*/  FMUL.FTZ R0, R14, c[0x0][0x320] ;  /* 0x0000c8000e007a20 */ /* 0x002fea0000410000 */
[----:B------:R1:W1:Y:S10]  /*12440*/  MUFU.TANH R186, R0 ;  /* 0x0000000000ba7308 */ /* 0x0002740000002400 */
[----:B------:R4:W-:Y:S01]  /*12450*/  MUFU.TANH R184, R2 ;  /* 0x0000000200b87308 */ /* 0x0009e20000002400 */
[----:B---3--:R-:W-:Y:S01]  /*12460*/  FMUL.FTZ R12, R48, c[0x0][0x320] ;  /* 0x0000c800300c7a20 */ /* 0x008fe20000410000 */
[-C--:B--2---:R-:W-:Y:S05]  /*12470*/  HMMA.16816.F32 R52, R160, R4.reuse, R52 ;  /* 0x00000004a034723c */ /* 0x084fea0000001834 */
[----:B-1----:R-:W-:Y:S03]  /*12480*/  FMUL.FTZ R0, R15, c[0x0][0x320] ;  /* 0x0000c8000f007a20 */ /* 0x002fe60000410000 */
[C---:B------:R-:W-:Y:S01]  /*12490*/  HMMA.16816.F32 R56, R156.reuse, R4, R56 ;  /* 0x000000049c38723c */ /* 0x040fe20000001838 */
[----:B------:R1:W-:Y:S07]  /*124a0*/  MUFU.TANH R183, R0 ;  /* 0x0000000000b77308 */ /* 0x0003ee0000002400 */
[-C--:B------:R-:W-:Y:S04]  /*124b0*/  HMMA.16816.F32 R60, R156, R6.reuse, R60 ;  /* 0x000000069c3c723c */ /* 0x080fe8000000183c */
[----:B----4-:R-:W-:Y:S04]  /*124c0*/  FMUL.FTZ R2, R51, c[0x0][0x320] ;  /* 0x0000c80033027a20 */ /* 0x010fe80000410000 */
[----:B------:R-:W-:Y:S01]  /*124d0*/  FMUL.FTZ R4, R53, c[0x0][0x320] ;  /* 0x0000c80035047a20 */ /* 0x000fe20000410000 */
[----:B------:R-:W-:Y:S01]  /*124e0*/  MUFU.TANH R167, R2 ;  /* 0x0000000200a77308 */ /* 0x000fe20000002400 */
[C---:B------:R-:W-:Y:S08]  /*124f0*/  HMMA.16816.F32 R64, R160.reuse, R6, R64 ;  /* 0x00000006a040723c */ /* 0x040ff00000001840 */
[-C--:B-----5:R-:W-:Y:S04]  /*12500*/  HMMA.16816.F32 R68, R160, R8.reuse, R68 ;  /* 0x00000008a044723c */ /* 0x0a0fe80000001844 */
        /* <DEDUP_REMOVED lines=9> */
[----:B------:R1:W-:Y:S01]  /*125a0*/  MUFU.TANH R13, R0 ;  /* 0x00000000000d7308 */ /* 0x0003e20000002400 */
[----:B--2---:R-:W-:Y:S11]  /*125b0*/  FMUL.FTZ R8, R58, c[0x0][0x320] ;  /* 0x0000c8003a087a20 */ /* 0x004ff60000410000 */
[----:B------:R-:W-:Y:S04]  /*125c0*/  @!UPT UIADD3 URZ, URZ, URZ, URZ ;  /* 0x0000003f3f3ff290 */ /* 0x000fe8000fffe03f */
        /* <DEDUP_REMOVED lines=12> */
[----:B------:R1:W3:Y:S02]  /*12690*/  MUFU.TANH R176, R0 ;  /* 0x0000000000b07308 */ /* 0x0002e40000002400 */
[----:B-1----:R-:W-:Y:S08]  /*126a0*/  FMUL.FTZ R0, R24, c[0x0][0x320] ;  /* 0x0000c80018007a20 */ /* 0x002ff00000410000 */
[----:B------:R1:W-:Y:S02]  /*126b0*/  MUFU.TANH R175, R0 ;  /* 0x0000000000af7308 */ /* 0x0003e40000002400 */
[----:B-1----:R-:W-:Y:S08]  /*126c0*/  FMUL.FTZ R0, R27, c[0x0][0x320] ;  /* 0x0000c8001b007a20 */ /* 0x002ff00000410000 */
[----:B------:R1:W4:Y:S02]  /*126d0*/  MUFU.TANH R172, R0 ;  /* 0x0000000000ac7308 */ /* 0x0003240000002400 */
[----:B-1----:R-:W-:Y:S08]  /*126e0*/  FMUL.FTZ R0, R28, c[0x0][0x320] ;  /* 0x0000c8001c007a20 */ /* 0x002ff00000410000 */
[----:B------:R1:W-:Y:S02]  /*126f0*/  MUFU.TANH R170, R0 ;  /* 0x0000000000aa7308 */ /* 0x0003e40000002400 */
[----:B-1----:R-:W-:Y:S08]  /*12700*/  FMUL.FTZ R0, R29, c[0x0][0x320] ;  /* 0x0000c8001d007a20 */ /* 0x002ff00000410000 */
[----:B------:R1:W5:Y:S02]  /*12710*/  MUFU.TANH R169, R0 ;  /* 0x0000000000a97308 */ /* 0x0003640000002400 */
[----:B-1----:R-:W-:Y:S08]  /*12720*/  FMUL.FTZ R0, R30, c[0x0][0x320] ;  /* 0x0000c8001e007a20 */ /* 0x002ff00000410000 */
[----:B------:R1:W-:Y:S02]  /*12730*/  MUFU.TANH R168, R0 ;  /* 0x0000000000a87308 */ /* 0x0003e40000002400 */
        /* <DEDUP_REMOVED lines=19> */
[----:B--2---:R-:W-:Y:S09]  /*12870*/  FMUL.FTZ R0, R39, c[0x0][0x320] ;  /* 0x0000c80027007a20 */ /* 0x004ff20000410000 */
        /* <DEDUP_REMOVED lines=12> */
[----:B------:R-:W-:Y:S10]  /*12940*/  MUFU.TANH R47, R12 ;  /* 0x0000000c002f7308 */ /* 0x000ff40000002400 */
[----:B------:R1:W-:Y:S02]  /*12950*/  MUFU.TANH R196, R0 ;  /* 0x0000000000c47308 */ /* 0x0003e40000002400 */
[----:B-1----:R-:W-:Y:S08]  /*12960*/  FMUL.FTZ R0, R49, c[0x0][0x320] ;  /* 0x0000c80031007a20 */ /* 0x002ff00000410000 */
[----:B------:R1:W-:Y:S02]  /*12970*/  MUFU.TANH R45, R0 ;  /* 0x00000000002d7308 */ /* 0x0003e40000002400 */
[----:B-1----:R-:W-:Y:S08]  /*12980*/  FMUL.FTZ R0, R50, c[0x0][0x320] ;  /* 0x0000c80032007a20 */ /* 0x002ff00000410000 */
[----:B------:R1:W-:Y:S02]  /*12990*/  MUFU.TANH R171, R0 ;  /* 0x0000000000ab7308 */ /* 0x0003e40000002400 */
[----:B-1----:R-:W-:Y:S01]  /*129a0*/  IMAD.IADD R0, R224, 0x1, R225 ;  /* 0x00000001e0007824 */ /* 0x002fe200078e02e1 */
[----:B------:R-:W-:Y:S05]  /*129b0*/  @P1 MOV R0, R223 ;  /* 0x000000df00001202 */ /* 0x000fea0000000f00 */
[----:B------:R-:W-:Y:S08]  /*129c0*/  SHFL.IDX PT, R6, R0, 0x1, 0x1c1f ;  /* 0x003c1f0000067f89 */ /* 0x000ff000000e0000 */
[----:B------:R-:W1:Y:S08]  /*129d0*/  SHFL.IDX PT, R12, R0, 0x2, 0x1c1f ;  /* 0x005c1f00000c7f89 */ /* 0x000e7000000e0000 */
[----:B------:R-:W1:Y:S08]  /*129e0*/  SHFL.IDX PT, R2, R0, RZ, 0x1c1f ;  /* 0x001c1fff00027589 */ /* 0x000e7000000e0000 */
[----:B------:R1:W2:Y:S02]  /*129f0*/  SHFL.IDX PT, R7, R0, 0x3, 0x1c1f ;  /* 0x007c1f0000077f89 */ /* 0x0002a400000e0000 */
[----:B-1----:R-:W-:Y:S04]  /*12a00*/  FMUL.FTZ R0, R52, c[0x0][0x320] ;  /* 0x0000c80034007a20 */ /* 0x002fe80000410000 */
[----:B------:R1:W-:Y:S02]  /*12a10*/  MUFU.TANH R43, R0 ;  /* 0x00000000002b7308 */ /* 0x0003e40000002400 */
[----:B-1----:R-:W-:Y:S05]  /*12a20*/  IMAD R0, R216, -0x50, RZ ;  /* 0xffffffb0d8007824 */ /* 0x002fea00078e02ff */
[----:B------:R-:W-:Y:S04]  /*12a30*/  IADD3 R0, -R222, 0x1, R0 ;  /* 0x00000001de007810 */ /* 0x000fe80007ffe100 */
[----:B------:R-:W-:Y:S05]  /*12a40*/  IADD3 R5, -R219, R0, R221 ;  /* 0x00000000db057210 */ /* 0x000fea0007ffe1dd */
[C---:B------:R-:W-:Y:S02]  /*12a50*/  IMAD.IADD R0, R5.reuse, 0x1, R12 ;  /* 0x0000000105007824 */ /* 0x040fe400078e020c */
[C---:B------:R-:W-:Y:S01]  /*12a60*/  IMAD.IADD R4, R5.reuse, 0x1, R2 ;  /* 0x0000000105047824 */ /* 0x040fe200078e0202 */
[C---:B------:R-:W-:Y:S01]  /*12a70*/  IADD3 R2, R5.reuse, R6, RZ ;  /* 0x0000000605027210 */ /* 0x040fe20007ffe0ff */
[----:B------:R-:W-:Y:S01]  /*12a80*/  FMUL.FTZ R6, R56, c[0x0][0x320] ;  /* 0x0000c80038067a20 */ /* 0x000fe20000410000 */
[----:B------:R-:W-:Y:S02]  /*12a90*/  ISETP.GT.AND P5, PT, R0, RZ, PT ;  /* 0x000000ff0000720c */ /* 0x000fe40003fa4270 */
[----:B--2---:R-:W-:Y:S01]  /*12aa0*/  IADD3 R5, R5, R7, RZ ;  /* 0x0000000705057210 */ /* 0x004fe20007ffe0ff */
[----:B------:R1:W-:Y:S01]  /*12ab0*/  MUFU.TANH R55, R6 ;  /* 0x0000000600377308 */ /* 0x0003e20000002400 */
[----:B------:R-:W-:Y:S01]  /*12ac0*/  FMUL.FTZ R7, R57, c[0x0][0x320] ;  /* 0x0000c80039077a20 */ /* 0x000fe20000410000 */
[----:B------:R-:W-:Y:S02]  /*12ad0*/  FSEL R18, R152, -INF , P5 ;  /* 0xff80000098127808 */ /* 0x000fe40002800000 */
[----:B------:R-:W-:Y:S02]  /*12ae0*/  ISETP.GT.AND P5, PT, R5, 0x8, PT ;  /* 0x000000080500780c */ /* 0x000fe40003fa4270 */
[----:B------:R-:W-:Y:S02]  /*12af0*/  ISETP.GT.AND P1, PT, R4, RZ, PT ;  /* 0x000000ff0400720c */ /* 0x000fe40003f24270 */
[----:B------:R-:W-:Y:S02]  /*12b00*/  FSEL R24, R186, -INF , P5 ;  /* 0xff800000ba187808 */ /* 0x000fe40002800000 */
[----:B------:R2:W-:Y:S01]  /*12b10*/  MUFU.TANH R152, R7 ;  /* 0x0000000700987308 */ /* 0x0005e20000002400 */
[----:B------:R-:W-:Y:S02]  /*12b20*/  ISETP.GT.AND P5, PT, R4, 0x11, PT ;  /* 0x000000110400780c */ /* 0x000fe40003fa4270 */
[----:B------:R-:W-:Y:S02]  /*12b30*/  ISETP.GT.AND P2, PT, R2, RZ, PT ;  /* 0x000000ff0200720c */ /* 0x000fe40003f44270 */
[----:B------:R-:W-:Y:S02]  /*12b40*/  FSEL R29, R87, -INF , P5 ;  /* 0xff800000571d7808 */ /* 0x000fe40002800000 */
[----:B------:R-:W-:Y:S02]  /*12b50*/  FSEL R10, R194, -INF , P1 ;  /* 0xff800000c20a7808 */ /* 0x000fe40000800000 */
[----:B------:R-:W-:Y:S02]  /*12b60*/  ISETP.GT.AND P1, PT, R5, RZ, PT ;  /* 0x000000ff0500720c */ /* 0x000fe40003f24270 */
        /* <DEDUP_REMOVED lines=8> */
[----:B------:R-:W-:Y:S01]  /*12bf0*/  ISETP.GT.AND P4, PT, R5, 0x9, PT ;  /* 0x000000090500780c */ /* 0x000fe20003f84270 */
[----:B--2---:R-:W-:Y:S01]  /*12c00*/  FMUL.FTZ R7, R65, c[0x0][0x320] ;  /* 0x0000c80041077a20 */ /* 0x004fe20000410000 */
[----:B------:R-:W-:Y:S02]  /*12c10*/  FSEL R20, R187, -INF , P2 ;  /* 0xff800000bb147808 */ /* 0x000fe40001000000 */
[----:B------:R-:W-:Y:S01]  /*12c20*/  ISETP.GT.AND P5, PT, R5, 0x10, PT ;  /* 0x000000100500780c */ /* 0x000fe20003fa4270 */
[----:B------:R2:W2:Y:S01]  /*12c30*/  MUFU.TANH R41, R7 ;  /* 0x0000000700297308 */ /* 0x0004a20000002400 */
[----:B------:R-:W-:Y:S02]  /*12c40*/  ISETP.GT.AND P2, PT, R2, 0x9, PT ;  /* 0x000000090200780c */ /* 0x000fe40003f44270 */
[----:B------:R-:W-:Y:S02]  /*12c50*/  FSEL R25, R183, -INF , P4 ;  /* 0xff800000b7197808 */ /* 0x000fe40002000000 */
[----:B------:R-:W-:Y:S02]  /*12c60*/  ISETP.GT.AND P4, PT, R4, 0x10, PT ;  /* 0x000000100400780c */ /* 0x000fe40003f84270 */
[----:B------:R-:W-:Y:S02]  /*12c70*/  FSEL R13, R13, -INF , P1 ;  /* 0xff8000000d0d7808 */ /* 0x000fe40000800000 */
[----:B------:R-:W-:Y:S02]  /*12c80*/  ISETP.GT.AND P1, PT, R2, 0x11, PT ;  /* 0x000000110200780c */ /* 0x000fe40003f24270 */
[----:B------:R-:W-:Y:S02]  /*12c90*/  FSEL R17, R17, -INF , P2 ;  /* 0xff80000011117808 */ /* 0x000fe40001000000 */
[----:B------:R-:W-:Y:S01]  /*12ca0*/  FSEL R30, R178, -INF , P4 ;  /* 0xff800000b21e7808 */ /* 0x000fe20002000000 */
[----:B-1----:R-:W-:Y:S01]  /*12cb0*/  FMUL.FTZ R6, R61, c[0x0][0x320] ;  /* 0x0000c8003d067a20 */ /* 0x002fe20000410000 */
[----:B------:R-:W-:Y:S02]  /*12cc0*/  FSEL R36, R173, -INF , P5 ;  /* 0xff800000ad247808 */ /* 0x000fe40002800000 */
[----:B---3--:R-:W-:Y:S01]  /*12cd0*/  FSEL R33, R176, -INF , P1 ;  /* 0xff800000b0217808 */ /* 0x008fe20000800000 */
[----:B------:R1:W-:Y:S01]  /*12ce0*/  MUFU.TANH R163, R6 ;  /* 0x0000000600a37308 */ /* 0x0003e20000002400 */
[C---:B------:R-:W-:Y:S02]  /*12cf0*/  ISETP.GT.AND P2, PT, R0.reuse, 0x11, PT ;  /* 0x000000110000780c */ /* 0x040fe40003f44270 */
[C---:B------:R-:W-:Y:S02]  /*12d00*/  ISETP.GT.AND P4, PT, R5.reuse, 0x11, PT ;  /* 0x000000110500780c */ /* 0x040fe40003f84270 */
[----:B------:R-:W-:Y:S01]  /*12d10*/  ISETP.GT.AND P1, PT, R0, 0x19, PT ;  /* 0x000000190000780c */ /* 0x000fe20003f24270 */
[----:B--2---:R-:W-:Y:S01]  /*12d20*/  FMUL.FTZ R7, R66, c[0x0][0x320] ;  /* 0x0000c80042077a20 */ /* 0x004fe20000410000 */
[----:B------:R-:W-:Y:S02]  /*12d30*/  FSEL R35, R174, -INF , P2 ;  /* 0xff800000ae237808 */ /* 0x000fe40001000000 */
[----:B----4-:R-:W-:Y:S01]  /*12d40*/  FSEL R40, R172, -INF , P4 ;  /* 0xff800000ac287808 */ /* 0x010fe20002000000 */
[----:B------:R2:W-:Y:S01]  /*12d50*/  MUFU.TANH R52, R7 ;  /* 0x0000000700347308 */ /* 0x0005e20000002400 */
[----:B------:R-:W-:Y:S02]  /*12d60*/  ISETP.GT.AND P2, PT, R5, 0x19, PT ;  /* 0x000000190500780c */ /* 0x000fe40003f44270 */
[C---:B------:R-:W-:Y:S02]  /*12d70*/  ISETP.GT.AND P5, PT, R4.reuse, 0x18, PT ;  /* 0x000000180400780c */ /* 0x040fe40003fa4270 */
[----:B------:R-:W-:Y:S02]  /*12d80*/  ISETP.GT.AND P4, PT, R4, 0x19, PT ;  /* 0x000000190400780c */ /* 0x000fe40003f84270 */
[----:B-----5:R-:W-:Y:S02]  /*12d90*/  FSEL R44, R169, -INF , P1 ;  /* 0xff800000a92c7808 */ /* 0x020fe40000800000 */
[----:B------:R-:W-:Y:S02]  /*12da0*/  ISETP.GT.AND P1, PT, R2, 0x18, PT ;  /* 0x000000180200780c */ /* 0x000fe40003f24270 */
[----:B------:R-:W-:Y:S02]  /*12db0*/  FSEL R50, R28, -INF , P2 ;  /* 0xff8000001c327808 */ /* 0x000fe40001000000 */
[----:B------:R-:W-:Y:S01]  /*12dc0*/  FSEL R28, R27, -INF , P5 ;  /* 0xff8000001b1c7808 */ /* 0x000fe20002800000 */
[----:B-1----:R-:W-:Y:S01]  /*12dd0*/  FMUL.FTZ R6, R64, c[0x0][0x320] ;  /* 0x0000c80040067a20 */ /* 0x002fe20000410000 */
[----:B------:R-:W-:Y:S01]  /*12de0*/  ISETP.GT.AND P3, PT, R2, 0x1, PT ;  /* 0x000000010200780c */ /* 0x000fe20003f64270 */
[----:B------:R-:W3:Y:S01]  /*12df0*/  LDL R64, [R1+0x3c] ;  /* 0x00003c0001407983 */ /* 0x000ee20000100800 */
[----:B------:R-:W-:Y:S02]  /*12e00*/  FSEL R27, R31, -INF , P4 ;  /* 0xff8000001f1b7808 */ /* 0x000fe40002000000 */
[----:B------:R-:W-:Y:S02]  /*12e10*/  FSEL R31, R26, -INF , P1 ;  /* 0xff8000001a1f7808 */ /* 0x000fe40000800000 */
[----:B------:R-:W-:Y:S02]  /*12e20*/  ISETP.GT.AND P1, PT, R0, 0x20, PT ;  /* 0x000000200000780c */ /* 0x000fe40003f24270 */
[----:B------:R-:W-:Y:S01]  /*12e30*/  FSEL R15, R191, -INF , P3 ;  /* 0xff800000bf0f7808 */ /* 0x000fe20001800000 */
[----:B--2---:R-:W-:Y:S01]  /*12e40*/  FMUL.FTZ R7, R68, c[0x0][0x320] ;  /* 0x0000c80044077a20 */ /* 0x004fe20000410000 */
[----:B------:R-:W-:Y:S02]  /*12e50*/  ISETP.GT.AND P3, PT, R0, 0x9, PT ;  /* 0x000000090000780c */ /* 0x000fe40003f64270 */
[----:B------:R-:W-:Y:S01]  /*12e60*/  FSEL R160, R37, -INF , P1 ;  /* 0xff80000025a07808 */ /* 0x000fe20000800000 */
[----:B------:R1:W-:Y:S01]  /*12e70*/  MUFU.TANH R39, R7 ;  /* 0x0000000700277308 */ /* 0x0003e20000002400 */
[----:B------:R-:W-:Y:S02]  /*12e80*/  FSEL R21, R185, -INF , P3 ;  /* 0xff800000b9157808 */ /* 0x000fe40001800000 */
[C---:B------:R-:W-:Y:S02]  /*12e90*/  ISETP.GT.AND P0, PT, R4.reuse, 0x1, PT ;  /* 0x000000010400780c */ /* 0x040fe40003f04270 */
[----:B------:R-:W-:Y:S02]  /*12ea0*/  ISETP.GT.AND P6, PT, R4, 0x8, PT ;  /* 0x000000080400780c */ /* 0x000fe40003fc4270 */
[----:B------:R-:W-:Y:S02]  /*12eb0*/  FSEL R11, R193, -INF , P0 ;  /* 0xff800000c10b7808 */ /* 0x000fe40000000000 */
[----:B------:R-:W-:Y:S01]  /*12ec0*/  ISETP.GT.AND P0, PT, R5, 0x1, PT ;  /* 0x000000010500780c */ /* 0x000fe20003f04270 */
[----:B------:R-:W-:Y:S01]  /*12ed0*/  MUFU.TANH R185, R8 ;  /* 0x0000000800b97308 */ /* 0x000fe20000002400 */
[----:B------:R-:W-:Y:S02]  /*12ee0*/  FSEL R12, R181, -INF , P6 ;  /* 0xff800000b50c7808 */ /* 0x000fe40003000000 */
[----:B------:R-:W-:Y:S02]  /*12ef0*/  FSEL R23, R188, -INF , P0 ;  /* 0xff800000bc177808 */ /* 0x000fe40000000000 */
[----:B------:R-:W-:Y:S02]  /*12f00*/  ISETP.GT.AND P6, PT, R4, 0x39, PT ;  /* 0x000000390400780c */ /* 0x000fe40003fc4270 */
[----:B------:R-:W-:Y:S02]  /*12f10*/  ISETP.GT.AND P0, PT, R2, 0x8, PT ;  /* 0x000000080200780c */ /* 0x000fe40003f04270 */
[----:B------:R-:W-:Y:S01]  /*12f20*/  FSEL R187, R41, -INF , P6 ;  /* 0xff80000029bb7808 */ /* 0x000fe20003000000 */
[----:B------:R2:W4:Y:S01]  /*12f30*/  MUFU.TANH R8, R6 ;  /* 0x0000000600087308 */ /* 0x0005220000002400 */
[----:B------:R-:W-:Y:S02]  /*12f40*/  FSEL R16, R16, -INF , P0 ;  /* 0xff80000010107808 */ /* 0x000fe40000000000 */
[C---:B------:R-:W-:Y:S01]  /*12f50*/  ISETP.GT.AND P6, PT, R0.reuse, 0x41, PT ;  /* 0x000000410000780c */ /* 0x040fe20003fc4270 */
[----:B-1----:R-:W-:Y:S01]  /*12f60*/  FMUL.FTZ R7, R69, c[0x0][0x320] ;  /* 0x0000c80045077a20 */ /* 0x002fe20000410000 */
[----:B------:R-:W-:Y:S02]  /*12f70*/  ISETP.GT.AND P0, PT, R0, 0x10, PT ;  /* 0x000000100000780c */ /* 0x000fe40003f04270 */
[----:B------:R-:W-:Y:S02]  /*12f80*/  ISETP.GT.AND P3, PT, R2, 0x10, PT ;  /* 0x000000100200780c */ /* 0x000fe40003f64270 */
[----:B------:R-:W-:Y:S01]  /*12f90*/  FSEL R34, R175, -INF , P0 ;  /* 0xff800000af227808 */ /* 0x000fe20000000000 */
[----:B------:R1:W-:Y:S01]  /*12fa0*/  MUFU.TANH R37, R7 ;  /* 0x0000000700257308 */ /* 0x0003e20000002400 */
[----:B------:R-:W-:Y:S02]  /*12fb0*/  FSEL R32, R177, -INF , P3 ;  /* 0xff800000b1207808 */ /* 0x000fe40001800000 */
[----:B------:R-:W-:Y:S02]  /*12fc0*/  ISETP.GT.AND P0, PT, R5, 0x18, PT ;  /* 0x000000180500780c */ /* 0x000fe40003f04270 */
[----:B------:R-:W-:Y:S02]  /*12fd0*/  ISETP.GT.AND P3, PT, R0, 0x18, PT ;  /* 0x000000180000780c */ /* 0x000fe40003f64270 */
[----:B------:R-:W-:Y:S02]  /*12fe0*/  FSEL R46, R168, -INF , P0 ;  /* 0xff800000a82e7808 */ /* 0x000fe40000000000 */
[----:B------:R-:W-:Y:S01]  /*12ff0*/  ISETP.GT.AND P0, PT, R2, 0x19, PT ;  /* 0x000000190200780c */ /* 0x000fe20003f04270 */
[----:B------:R-:W-:Y:S01]  /*13000*/  MUFU.TANH R181, R9 ;  /* 0x0000000900b57308 */ /* 0x000fe20000002400 */
[----:B------:R-:W-:Y:S02]  /*13010*/  FSEL R42, R170, -INF , P3 ;  /* 0xff800000aa2a7808 */ /* 0x000fe40001800000 */
[----:B------:R-:W-:Y:S02]  /*13020*/  FSEL R26, R166, -INF , P0 ;  /* 0xff800000a61a7808 */ /* 0x000fe40000000000 */
[----:B--2---:R-:W-:Y:S02]  /*13030*/  FMNMX.FTZ R6, R10, R3, !PT ;  /* 0x000000030a067209 */ /* 0x004fe40007810000 */
[----:B------:R-:W-:Y:S02]  /*13040*/  ISETP.GT.AND P0, PT, R0, 0x21, PT ;  /* 0x000000210000780c */ /* 0x000fe40003f04270 */
[----:B------:R-:W-:Y:S02]  /*13050*/  FMNMX.FTZ R6, R11, R6, !PT ;  /* 0x000000060b067209 */ /* 0x000fe40007810000 */
[----:B------:R-:W-:Y:S02]  /*13060*/  ISETP.GT.AND P3, PT, R4, 0x20, PT ;  /* 0x000000200400780c */ /* 0x000fe40003f64270 */
[----:B------:R-:W-:Y:S01]  /*13070*/  FMNMX.FTZ R6, R12, R6, !PT ;  /* 0x000000060c067209 */ /* 0x000fe20007810000 */
[----:B-1----:R-:W-:Y:S01]  /*13080*/  FMUL.FTZ R7, R80, c[0x0][0x320] ;  /* 0x0000c80050077a20 */ /* 0x002fe20000410000 */
[----:B------:R-:W-:Y:S02]  /*13090*/  FSEL R49, R164, -INF , P3 ;  /* 0xff800000a4317808 */ /* 0x000fe40001800000 */
[----:B------:R-:W-:Y:S01]  /*130a0*/  FMNMX.FTZ R6, R13, R6, !PT ;  /* 0x000000060d067209 */ /* 0x000fe20007810000 */
[----:B------:R1:W-:Y:S01]  /*130b0*/  MUFU.TANH R9, R7 ;  /* 0x0000000700097308 */ /* 0x0003e20000002400 */
[----:B------:R-:W-:Y:S02]  /*130c0*/  FSEL R162, R153, -INF , P0 ;  /* 0xff80000099a27808 */ /* 0x000fe40000000000 */
[----:B------:R-:W-:Y:S02]  /*130d0*/  FMNMX.FTZ R6, R30, R6, !PT ;  /* 0x000000061e067209 */ /* 0x000fe40007810000 */
[C---:B------:R-:W-:Y:S02]  /*130e0*/  ISETP.GT.AND P0, PT, R4.reuse, 0x38, PT ;  /* 0x000000380400780c */ /* 0x040fe40003f04270 */
[----:B------:R-:W-:Y:S02]  /*130f0*/  FMNMX.FTZ R6, R29, R6, !PT ;  /* 0x000000061d067209 */ /* 0x000fe40007810000 */
[----:B------:R-:W-:Y:S02]  /*13100*/  ISETP.GT.AND P3, PT, R4, 0x29, PT ;  /* 0x000000290400780c */ /* 0x000fe40003f64270 */
[----:B------:R-:W-:Y:S02]  /*13110*/  FMNMX.FTZ R6, R28, R6, !PT ;  /* 0x000000061c067209 */ /* 0x000fe40007810000 */
[----:B----4-:R-:W-:Y:S01]  /*13120*/  FSEL R174, R8, -INF , P0 ;  /* 0xff80000008ae7808 */ /* 0x010fe20000000000 */
[----:B------:R-:W-:Y:S01]  /*13130*/  FMUL.FTZ R8, R67, c[0x0][0x320] ;  /* 0x0000c80043087a20 */ /* 0x000fe20000410000 */
[----:B------:R-:W-:Y:S02]  /*13140*/  ISETP.GT.AND P5, PT, R4, 0x21, PT ;  /* 0x000000210400780c */ /* 0x000fe40003fa4270 */
[----:B------:R-:W-:Y:S02]  /*13150*/  FMNMX.FTZ R6, R27, R6, !PT ;  /* 0x000000061b067209 */ /* 0x000fe40007810000 */
[----:B------:R-:W-:Y:S02]  /*13160*/  FSEL R61, R45, -INF , P3 ;  /* 0xff8000002d3d7808 */ /* 0x000fe40001800000 */
[----:B------:R2:W4:Y:S01]  /*13170*/  MUFU.TANH R45, R8 ;  /* 0x00000008002d7308 */ /* 0x0005220000002400 */
[----:B------:R-:W-:Y:S01]  /*13180*/  FSEL R51, R154, -INF , P5 ;  /* 0xff8000009a337808 */ /* 0x000fe20002800000 */
[----:B-1----:R-:W-:Y:S01]  /*13190*/  FMUL.FTZ R7, R81, c[0x0][0x320] ;  /* 0x0000c80051077a20 */ /* 0x002fe20000410000 */
[----:B------:R-:W-:Y:S02]  /*131a0*/  FMNMX.FTZ R6, R49, R6, !PT ;  /* 0x0000000631067209 */ /* 0x000fe40007810000 */
[----:B------:R-:W-:Y:S02]  /*131b0*/  ISETP.GT.AND P5, PT, R4, 0x28, PT ;  /* 0x000000280400780c */ /* 0x000fe40003fa4270 */
[----:B------:R-:W-:Y:S03]  /*131c0*/  FMNMX.FTZ R6, R51, R6, !PT ;  /* 0x0000000633067209 */ /* 0x000fe60007810000 */
[----:B------:R-:W1:Y:S01]  /*131d0*/  MUFU.TANH R7, R7 ;  /* 0x0000000700077308 */ /* 0x000e620000002400 */
[----:B------:R-:W-:Y:S01]  /*131e0*/  FSEL R59, R47, -INF , P5 ;  /* 0xff8000002f3b7808 */ /* 0x000fe20002800000 */
[----:B------:R-:W-:Y:S01]  /*131f0*/  FMUL.FTZ R47, R82, c[0x0][0x320] ;  /* 0x0000c800522f7a20 */ /* 0x000fe20000410000 */
[C---:B------:R-:W-:Y:S02]  /*13200*/  ISETP.GT.AND P2, PT, R2.reuse, 0x21, PT ;  /* 0x000000210200780c */ /* 0x040fe40003f44270 */
[----:B------:R-:W-:Y:S02]  /*13210*/  FMNMX.FTZ R6, R59, R6, !PT ;  /* 0x000000063b067209 */ /* 0x000fe40007810000 */
[----:B------:R-:W-:Y:S02]  /*13220*/  FSEL R58, R165, -INF , P2 ;  /* 0xff800000a53a7808 */ /* 0x000fe40001000000 */
[----:B------:R-:W-:Y:S02]  /*13230*/  ISETP.GT.AND P4, PT, R2, 0x20, PT ;  /* 0x000000200200780c */ /* 0x000fe40003f84270 */
[C---:B------:R-:W-:Y:S02]  /*13240*/  ISETP.GT.AND P2, PT, R4.reuse, 0x30, PT ;  /* 0x000000300400780c */ /* 0x040fe40003f44270 */
[----:B------:R-:W-:Y:S01]  /*13250*/  ISETP.GT.AND P5, PT, R4, 0x40, PT ;  /* 0x000000400400780c */ /* 0x000fe20003fa4270 */
[----:B--2---:R-:W-:Y:S01]  /*13260*/  FMUL.FTZ R8, R62, c[0x0][0x320] ;  /* 0x0000c8003e087a20 */ /* 0x004fe20000410000 */
[----:B------:R-:W-:Y:S01]  /*13270*/  FSEL R172, R43, -INF , P2 ;  /* 0xff8000002bac7808 */ /* 0x000fe20001000000 */
[----:B------:R-:W-:Y:S01]  /*13280*/  FMUL.FTZ R43, R71, c[0x0][0x320] ;  /* 0x0000c800472b7a20 */ /* 0x000fe20000410000 */
[C---:B------:R-:W-:Y:S02]  /*13290*/  ISETP.GT.AND P1, PT, R4.reuse, 0x31, PT ;  /* 0x000000310400780c */ /* 0x040fe40003f24270 */
[C---:B------:R-:W-:Y:S02]  /*132a0*/  ISETP.GT.AND P3, PT, R4.reuse, 0x48, PT ;  /* 0x000000480400780c */ /* 0x040fe40003f64270 */
[C---:B------:R-:W-:Y:S02]  /*132b0*/  ISETP.GT.AND P2, PT, R4.reuse, 0x49, PT ;  /* 0x000000490400780c */ /* 0x040fe40003f44270 */
[----:B------:R-:W-:Y:S02]  /*132c0*/  FSEL R57, R155, -INF , P4 ;  /* 0xff8000009b397808 */ /* 0x000fe40002000000 */
[----:B------:R-:W-:Y:S02]  /*132d0*/  ISETP.GT.AND P4, PT, R4, 0x41, PT ;  /* 0x000000410400780c */ /* 0x000fe40003f84270 */
[----:B------:R-:W-:Y:S02]  /*132e0*/  FMNMX.FTZ R4, R61, R6, !PT ;  /* 0x000000063d047209 */ /* 0x000fe40007810000 */
[----:B------:R-:W-:Y:S02]  /*132f0*/  FSEL R226, R39, -INF , P5 ;  /* 0xff80000027e27808 */ /* 0x000fe40002800000 */
[----:B------:R2:W-:Y:S01]  /*13300*/  MUFU.TANH R39, R47 ;  /* 0x0000002f00277308 */ /* 0x0005e20000002400 */
[----:B------:R-:W-:Y:S02]  /*13310*/  ISETP.GT.AND P5, PT, R2, 0x28, PT ;  /* 0x000000280200780c */ /* 0x000fe40003fa4270 */
[----:B------:R-:W-:Y:S01]  /*13320*/  FSEL R173, R38, -INF , P1 ;  /* 0xff80000026ad7808 */ /* 0x000fe20000800000 */
[----:B------:R-:W-:Y:S01]  /*13330*/  FMUL.FTZ R38, R70, c[0x0][0x320] ;  /* 0x0000c80046267a20 */ /* 0x000fe20000410000 */
[----:B------:R-:W-:Y:S02]  /*13340*/  FMNMX.FTZ R4, R172, R4, !PT ;  /* 0x00000004ac047209 */ /* 0x000fe40007810000 */
[----:B------:R-:W-:Y:S02]  /*13350*/  ISETP.GT.AND P1, PT, R5, 0x20, PT ;  /* 0x000000200500780c */ /* 0x000fe40003f24270 */
[----:B------:R-:W-:Y:S01]  /*13360*/  FSEL R56, R171, -INF , P5 ;  /* 0xff800000ab387808 */ /* 0x000fe20002800000 */
[----:B------:R-:W-:Y:S01]  /*13370*/  MUFU.TANH R41, R38 ;  /* 0x0000002600297308 */ /* 0x000fe20000002400 */
[----:B------:R-:W-:Y:S02]  /*13380*/  ISETP.GT.AND P5, PT, R2, 0x39, PT ;  /* 0x000000390200780c */ /* 0x000fe40003fa4270 */
[----:B------:R-:W-:Y:S02]  /*13390*/  FMNMX.FTZ R4, R173, R4, !PT ;  /* 0x00000004ad047209 */ /* 0x000fe40007810000 */
[----:B------:R-:W-:Y:S02]  /*133a0*/  FSEL R157, R180, -INF , P1 ;  /* 0xff800000b49d7808 */ /* 0x000fe40000800000 */
[----:B------:R-:W-:Y:S02]  /*133b0*/  ISETP.GT.AND P1, PT, R2, 0x30, PT ;  /* 0x000000300200780c */ /* 0x000fe40003f24270 */
[----:B----4-:R-:W-:Y:S01]  /*133c0*/  FSEL R170, R45, -INF , P5 ;  /* 0xff8000002daa7808 */ /* 0x010fe20002800000 */
[----:B------:R-:W-:Y:S01]  /*133d0*/  MUFU.TANH R38, R48 ;  /* 0x0000003000267308 */ /* 0x000fe20000002400 */
[----:B------:R-:W-:Y:S02]  /*133e0*/  ISETP.GT.AND P5, PT, R0, 0x30, PT ;  /* 0x000000300000780c */ /* 0x000fe40003fa4270 */
[----:B-1----:R-:W-:Y:S01]  /*133f0*/  FSEL R251, R7, -INF , P2 ;  /* 0xff80000007fb7808 */ /* 0x002fe20001000000 */
[----:B--2---:R-:W-:Y:S01]  /*13400*/  FMUL.FTZ R47, R79, c[0x0][0x320] ;  /* 0x0000c8004f2f7a20 */ /* 0x004fe20000410000 */
[----:B------:R-:W-:Y:S02]  /*13410*/  ISETP.GT.AND P2, PT, R2, 0x29, PT ;  /* 0x000000290200780c */ /* 0x000fe40003f44270 */
[----:B------:R-:W-:Y:S02]  /*13420*/  FMNMX.FTZ R4, R174, R4, !PT ;  /* 0x00000004ae047209 */ /* 0x000fe40007810000 */
[----:B------:R-:W-:Y:S02]  /*13430*/  FSEL R165, R54, -INF , P1 ;  /* 0xff80000036a57808 */ /* 0x000fe40000800000 */
[----:B------:R-:W-:Y:S02]  /*13440*/  FSEL R60, R167, -INF , P2 ;  /* 0xff800000a73c7808 */ /* 0x000fe40001000000 */
[----:B------:R-:W-:Y:S02]  /*13450*/  FSEL R167, R55, -INF , P5 ;  /* 0xff80000037a77808 */ /* 0x000fe40002800000 */
[----:B------:R-:W2:Y:S01]  /*13460*/  LDL.64 R54, [R1+0x30] ;  /* 0x0000300001367983 */ /* 0x000ea20000100a00 */
[----:B------:R-:W-:Y:S02]  /*13470*/  FMNMX.FTZ R4, R187, R4, !PT ;  /* 0x00000004bb047209 */ /* 0x000fe40007810000 */
[----:B------:R-:W-:Y:S02]  /*13480*/  FSEL R229, R37, -INF , P4 ;  /* 0xff80000025e57808 */ /* 0x000fe40002000000 */
[----:B------:R-:W1:Y:S01]  /*13490*/  MUFU.TANH R37, R43 ;  /* 0x0000002b00257308 */ /* 0x000e620000002400 */
[----:B------:R-:W-:Y:S02]  /*134a0*/  FMNMX.FTZ R4, R226, R4, !PT ;  /* 0x00000004e2047209 */ /* 0x000fe40007810000 */
[----:B------:R-:W-:Y:S01]  /*134b0*/  FSEL R250, R9, -INF , P3 ;  /* 0xff80000009fa7808 */ /* 0x000fe20001800000 */
[----:B------:R-:W-:Y:S01]  /*134c0*/  FMUL.FTZ R9, R63, c[0x0][0x320] ;  /* 0x0000c8003f097a20 */ /* 0x000fe20000410000 */
[----:B------:R-:W-:Y:S02]  /*134d0*/  FMNMX.FTZ R4, R229, R4, !PT ;  /* 0x00000004e5047209 */ /* 0x000fe40007810000 */
[----:B------:R-:W-:Y:S02]  /*134e0*/  FMNMX.FTZ R6, R14, R84, !PT ;  /* 0x000000540e067209 */ /* 0x000fe40007810000 */
[----:B------:R-:W-:Y:S02]  /*134f0*/  FMNMX.FTZ R4, R250, R4, !PT ;  /* 0x00000004fa047209 */ /* 0x000fe40007810000 */
[----:B------:R-:W-:Y:S02]  /*13500*/  FMNMX.FTZ R6, R15, R6, !PT ;  /* 0x000000060f067209 */ /* 0x000fe40007810000 */
[----:B------:R-:W-:Y:S02]  /*13510*/  FMNMX.FTZ R4, R251, R4, !PT ;  /* 0x00000004fb047209 */ /* 0x000fe40007810000 */
[----:B------:R-:W-:Y:S02]  /*13520*/  FMNMX.FTZ R6, R16, R6, !PT ;  /* 0x0000000610067209 */ /* 0x000fe40007810000 */
[----:B------:R-:W-:Y:S01]  /*13530*/  ISETP.GT.AND P0, PT, R5, 0x21, PT ;  /* 0x000000210500780c */ /* 0x000fe20003f04270 */
[----:B------:R-:W4:Y:S01]  /*13540*/  SHFL.BFLY PT, R7, R4, 0x2, 0x1f ;  /* 0x0c401f0004077f89 */ /* 0x000f2200000e0000 */
[----:B------:R-:W-:Y:S02]  /*13550*/  FMNMX.FTZ R6, R17, R6, !PT ;  /* 0x0000000611067209 */ /* 0x000fe40007810000 */
[----:B------:R-:W-:Y:S02]  /*13560*/  ISETP.GT.AND P3, PT, R0, 0x29, PT ;  /* 0x000000290000780c */ /* 0x000fe40003f64270 */
[----:B------:R-:W-:Y:S02]  /*13570*/  FMNMX.FTZ R6, R32, R6, !PT ;  /* 0x0000000620067209 */ /* 0x000fe40007810000 */
[----:B------:R-:W-:Y:S02]  /*13580*/  FSEL R158, R182, -INF , P0 ;  /* 0xff800000b69e7808 */ /* 0x000fe40000000000 */
        /* <DEDUP_REMOVED lines=8> */
[----:B----4-:R-:W-:Y:S01]  /*13610*/  FMNMX.FTZ R4, R4, R7, !PT ;  /* 0x0000000704047209 */ /* 0x010fe20007810000 */
[----:B------:R-:W-:Y:S01]  /*13620*/  FMUL.FTZ R7, R72, c[0x0][0x320] ;  /* 0x0000c80048077a20 */ /* 0x000fe20000410000 */
[----:B------:R-:W-:Y:S02]  /*13630*/  FSEL R166, R53, -INF , P0 ;  /* 0xff80000035a67808 */ /* 0x000fe40000000000 */
[----:B------:R-:W-:Y:S01]  /*13640*/  MUFU.TANH R53, R8 ;  /* 0x0000000800357308 */ /* 0x000fe20000002400 */
[----:B------:R-:W-:Y:S02]  /*13650*/  ISETP.GT.AND P5, PT, R0, 0x48, PT ;  /* 0x000000480000780c */ /* 0x000fe40003fa4270 */
[----:B------:R-:W-:Y:S02]  /*13660*/  FSEL R171, R52, -INF , P3 ;  /* 0xff80000034ab7808 */ /* 0x000fe40001800000 */
[----:B------:R-:W-:Y:S02]  /*13670*/  FMNMX.FTZ R6, R58, R6, !PT ;  /* 0x000000063a067209 */ /* 0x000fe40007810000 */
[----:B------:R-:W-:Y:S02]  /*13680*/  FSEL R159, R184, -INF , P4 ;  /* 0xff800000b89f7808 */ /* 0x000fe40002000000 */
[----:B------:R-:W-:Y:S01]  /*13690*/  FMNMX.FTZ R6, R56, R6, !PT ;  /* 0x0000000638067209 */ /* 0x000fe20007810000 */
[----:B------:R4:W5:Y:S01]  /*136a0*/  MUFU.TANH R48, R7 ;  /* 0x0000000700307308 */ /* 0x0009620000002400 */
[C---:B------:R-:W-:Y:S02]  /*136b0*/  ISETP.GT.AND P4, PT, R2.reuse, 0x40, PT ;  /* 0x000000400200780c */ /* 0x040fe40003f84270 */
[C---:B------:R-:W-:Y:S02]  /*136c0*/  ISETP.GT.AND P2, PT, R2.reuse, 0x41, PT ;  /* 0x000000410200780c */ /* 0x040fe40003f44270 */
[C---:B------:R-:W-:Y:S02]  /*136d0*/  ISETP.GT.AND P1, PT, R2.reuse, 0x48, PT ;  /* 0x000000480200780c */ /* 0x040fe40003f24270 */
[----:B------:R-:W-:Y:S02]  /*136e0*/  ISETP.GT.AND P0, PT, R2, 0x49, PT ;  /* 0x000000490200780c */ /* 0x000fe40003f04270 */
[----:B------:R-:W-:Y:S01]  /*136f0*/  FMNMX.FTZ R2, R60, R6, !PT ;  /* 0x000000063c027209 */ /* 0x000fe20007810000 */
[----:B------:R5:W-:Y:S01]  /*13700*/  MUFU.TANH R52, R9 ;  /* 0x0000000900347308 */ /* 0x000be20000002400 */
[----:B------:R-:W-:Y:S02]  /*13710*/  FMNMX.FTZ R6, R18, R85, !PT ;  /* 0x0000005512067209 */ /* 0x000fe40007810000 */
[----:B------:R-:W-:Y:S02]  /*13720*/  FMNMX.FTZ R2, R165, R2, !PT ;  /* 0x00000002a5027209 */ /* 0x000fe40007810000 */
[----:B------:R-:W-:Y:S02]  /*13730*/  FMNMX.FTZ R6, R19, R6, !PT ;  /* 0x0000000613067209 */ /* 0x000fe40007810000 */
[----:B-1----:R-:W-:Y:S01]  /*13740*/  FSEL R222, R37, -INF , P2 ;  /* 0xff80000025de7808 */ /* 0x002fe20001000000 */
[----:B------:R-:W-:Y:S01]  /*13750*/  FMUL.FTZ R37, R76, c[0x0][0x320] ;  /* 0x0000c8004c257a20 */ /* 0x000fe20000410000 */
[----:B------:R-:W-:Y:S02]  /*13760*/  FMNMX.FTZ R6, R20, R6, !PT ;  /* 0x0000000614067209 */ /* 0x000fe40007810000 */
[----:B------:R-:W-:Y:S01]  /*13770*/  FMNMX.FTZ R2, R166, R2, !PT ;  /* 0x00000002a6027209 */ /* 0x000fe20007810000 */
[----:B------:R1:W-:Y:S01]  /*13780*/  MUFU.TANH R43, R37 ;  /* 0x00000025002b7308 */ /* 0x0003e20000002400 */
[----:B------:R-:W-:Y:S01]  /*13790*/  FMNMX.FTZ R6, R21, R6, !PT ;  /* 0x0000000615067209 */ /* 0x000fe20007810000 */
[----:B----4-:R-:W-:Y:S01]  /*137a0*/  FMUL.FTZ R7, R73, c[0x0][0x320] ;  /* 0x0000c80049077a20 */ /* 0x010fe20000410000 */
[----:B------:R-:W-:Y:S02]  /*137b0*/  FSEL R225, R39, -INF , P1 ;  /* 0xff80000027e17808 */ /* 0x000fe40000800000 */
[----:B------:R-:W-:Y:S02]  /*137c0*/  FMNMX.FTZ R6, R34, R6, !PT ;  /* 0x0000000622067209 */ /* 0x000fe40007810000 */
[----:B------:R-:W-:Y:S02]  /*137d0*/  ISETP.GT.AND P2, PT, R0, 0x38, PT ;  /* 0x000000380000780c */ /* 0x000fe40003f44270 */
[----:B------:R-:W-:Y:S01]  /*137e0*/  FMNMX.FTZ R6, R35, R6, !PT ;  /* 0x0000000623067209 */ /* 0x000fe20007810000 */
[----:B------:R4:W3:Y:S01]  /*137f0*/  MUFU.TANH R45, R7 ;  /* 0x00000007002d7308 */ /* 0x0008e20000002400 */
[----:B------:R-:W-:Y:S01]  /*13800*/  FMNMX.FTZ R2, R171, R2, !PT ;  /* 0x00000002ab027209 */ /* 0x000fe20007810000 */
[----:B-----5:R-:W5:Y:S01]  /*13810*/  SHFL.BFLY PT, R9, R4, 0x1, 0x1f ;  /* 0x0c201f0004097f89 */ /* 0x020f6200000e0000 */
[----:B------:R-:W-:Y:S02]  /*13820*/  FMNMX.FTZ R6, R42, R6, !PT ;  /* 0x000000062a067209 */ /* 0x000fe40007810000 */
[----:B------:R-:W-:Y:S02]  /*13830*/  FSEL R221, R41, -INF , P4 ;  /* 0xff80000029dd7808 */ /* 0x000fe40002000000 */
[----:B------:R-:W-:Y:S02]  /*13840*/  FMNMX.FTZ R2, R170, R2, !PT ;  /* 0x00000002aa027209 */ /* 0x000fe40007810000 */
[----:B------:R-:W-:Y:S02]  /*13850*/  FMNMX.FTZ R6, R44, R6, !PT ;  /* 0x000000062c067209 */ /* 0x000fe40007810000 */
[----:B------:R-:W-:Y:S02]  /*13860*/  FMNMX.FTZ R2, R221, R2, !PT ;  /* 0x00000002dd027209 */ /* 0x000fe40007810000 */
[----:B------:R-:W-:Y:S01]  /*13870*/  FMNMX.FTZ R6, R160, R6, !PT ;  /* 0x00000006a0067209 */ /* 0x000fe20007810000 */
[----:B-1----:R-:W-:Y:S01]  /*13880*/  FMUL.FTZ R37, R77, c[0x0][0x320] ;  /* 0x0000c8004d257a20 */ /* 0x002fe20000410000 */
[----:B------:R-:W-:Y:S02]  /*13890*/  FMNMX.FTZ R2, R222, R2, !PT ;  /* 0x00000002de027209 */ /* 0x000fe40007810000 */
[----:B------:R-:W-:Y:S01]  /*138a0*/  ISETP.GT.AND P4, PT, R0, 0x31, PT ;  /* 0x000000310000780c */ /* 0x000fe20003f84270 */
[----:B------:R1:W1:Y:S01]  /*138b0*/  MUFU.TANH R39, R37 ;  /* 0x0000002500277308 */ /* 0x0002620000002400 */
[----:B------:R-:W-:Y:S02]  /*138c0*/  FMNMX.FTZ R6, R162, R6, !PT ;  /* 0x00000006a2067209 */ /* 0x000fe40007810000 */
[----:B------:R-:W-:Y:S01]  /*138d0*/  FSEL R227, R38, -INF , P0 ;  /* 0xff80000026e37808 */ /* 0x000fe20000000000 */
[----:B------:R-:W-:Y:S01]  /*138e0*/  FMUL.FTZ R38, R75, c[0x0][0x320] ;  /* 0x0000c8004b267a20 */ /* 0x000fe20000410000 */
[----:B------:R-:W-:Y:S02]  /*138f0*/  FMNMX.FTZ R2, R225, R2, !PT ;  /* 0x00000002e1027209 */ /* 0x000fe40007810000 */
[----:B----4-:R-:W-:Y:S02]  /*13900*/  FMNMX.FTZ R7, R22, R86, !PT ;  /* 0x0000005616077209 */ /* 0x010fe40007810000 */
[----:B------:R-:W-:Y:S01]  /*13910*/  FSEL R169, R152, -INF , P4 ;  /* 0xff80000098a97808 */ /* 0x000fe20002000000 */
[----:B------:R-:W-:Y:S01]  /*13920*/  MUFU.TANH R38, R38 ;  /* 0x0000002600267308 */ /* 0x000fe20000002400 */
[----:B------:R-:W-:Y:S02]  /*13930*/  FMNMX.FTZ R7, R23, R7, !PT ;  /* 0x0000000717077209 */ /* 0x000fe40007810000 */
[C---:B------:R-:W-:Y:S02]  /*13940*/  ISETP.GT.AND P4, PT, R0.reuse, 0x49, PT ;  /* 0x000000490000780c */ /* 0x040fe40003f84270 */
[C---:B------:R-:W-:Y:S02]  /*13950*/  ISETP.GT.AND P1, PT, R0.reuse, 0x39, PT ;  /* 0x000000390000780c */ /* 0x040fe40003f24270 */
[----:B------:R-:W-:Y:S02]  /*13960*/  ISETP.GT.AND P0, PT, R0, 0x40, PT ;  /* 0x000000400000780c */ /* 0x000fe40003f04270 */
[----:B------:R-:W-:Y:S01]  /*13970*/  FMNMX.FTZ R0, R24, R7, !PT ;  /* 0x0000000718007209 */ /* 0x000fe20007810000 */
[----:B------:R-:W-:Y:S01]  /*13980*/  FMUL.FTZ R7, R74, c[0x0][0x320] ;  /* 0x0000c8004a077a20 */ /* 0x000fe20000410000 */
[----:B------:R-:W-:Y:S02]  /*13990*/  FMNMX.FTZ R6, R159, R6, !PT ;  /* 0x000000069f067209 */ /* 0x000fe40007810000 */
[----:B------:R-:W-:Y:S01]  /*139a0*/  FMNMX.FTZ R2, R227, R2, !PT ;  /* 0x00000002e3027209 */ /* 0x000fe20007810000 */
[----:B------:R4:W3:Y:S01]  /*139b0*/  MUFU.TANH R41, R7 ;  /* 0x0000000700297308 */ /* 0x0008e20000002400 */
[----:B------:R-:W-:Y:S01]  /*139c0*/  FMNMX.FTZ R0, R25, R0, !PT ;  /* 0x0000000019007209 */ /* 0x000fe20007810000 */
[----:B-1----:R-:W-:Y:S01]  /*139d0*/  FMUL.FTZ R37, R78, c[0x0][0x320] ;  /* 0x0000c8004e257a20 */ /* 0x002fe20000410000 */
[----:B------:R-:W-:Y:S01]  /*139e0*/  FMNMX.FTZ R6, R161, R6, !PT ;  /* 0x00000006a1067209 */ /* 0x000fe20007810000 */
[----:B------:R-:W1:Y:S01]  /*139f0*/  SHFL.BFLY PT, R8, R2, 0x2, 0x1f ;  /* 0x0c401f0002087f89 */ /* 0x000e6200000e0000 */
[----:B------:R-:W-:Y:S02]  /*13a00*/  FMNMX.FTZ R0, R36, R0, !PT ;  /* 0x0000000024007209 */ /* 0x000fe40007810000 */
[----:B------:R-:W-:Y:S02]  /*13a10*/  FMNMX.FTZ R6, R167, R6, !PT ;  /* 0x00000006a7067209 */ /* 0x000fe40007810000 */
[----:B------:R-:W-:Y:S01]  /*13a20*/  FSEL R186, R87, -INF , P2 ;  /* 0xff80000057ba7808 */ /* 0x000fe20001000000 */
[----:B------:R-:W1:Y:S01]  /*13a30*/  MUFU.TANH R37, R37 ;  /* 0x0000002500257308 */ /* 0x000e620000002400 */
[----:B-----5:R-:W-:Y:S02]  /*13a40*/  FMNMX.FTZ R73, R4, R9, !PT ;  /* 0x0000000904497209 */ /* 0x020fe40007810000 */
[----:B------:R-:W-:Y:S02]  /*13a50*/  FMNMX.FTZ R4, R40, R0, !PT ;  /* 0x0000000028047209 */ /* 0x000fe40007810000 */
[----:B------:R-:W-:Y:S02]  /*13a60*/  FMNMX.FTZ R0, R169, R6, !PT ;  /* 0x00000006a9007209 */ /* 0x000fe40007810000 */
[----:B------:R-:W-:Y:S02]  /*13a70*/  FSEL R184, R163, -INF , P1 ;  /* 0xff800000a3b87808 */ /* 0x000fe40000800000 */
[----:B------:R-:W-:Y:S01]  /*13a80*/  FMNMX.FTZ R0, R186, R0, !PT ;  /* 0x00000000ba007209 */ /* 0x000fe20007810000 */
[----:B------:R-:W5:Y:S01]  /*13a90*/  MUFU.TANH R9, R47 ;  /* 0x0000002f00097308 */ /* 0x000f620000002400 */
[----:B------:R-:W-:Y:S02]  /*13aa0*/  FMNMX.FTZ R4, R46, R4, !PT ;  /* 0x000000042e047209 */ /* 0x000fe40007810000 */
[----:B------:R-:W-:Y:S02]  /*13ab0*/  FSEL R219, R48, -INF , P0 ;  /* 0xff80000030db7808 */ /* 0x000fe40000000000 */
[----:B------:R-:W-:Y:S02]  /*13ac0*/  FMNMX.FTZ R0, R184, R0, !PT ;  /* 0x00000000b8007209 */ /* 0x000fe40007810000 */
[----:B------:R-:W-:Y:S02]  /*13ad0*/  FMNMX.FTZ R4, R50, R4, !PT ;  /* 0x0000000432047209 */ /* 0x000fe40007810000 */
[----:B---3--:R-:W-:Y:S02]  /*13ae0*/  FSEL R224, R45, -INF , P6 ;  /* 0xff8000002de07808 */ /* 0x008fe40003000000 */
[----:B------:R-:W-:Y:S02]  /*13af0*/  FMNMX.FTZ R0, R219, R0, !PT ;  /* 0x00000000db007209 */ /* 0x000fe40007810000 */
[----:B------:R-:W-:Y:S02]  /*13b00*/  ISETP.GT.AND P3, PT, R5, 0x28, PT ;  /* 0x000000280500780c */ /* 0x000fe40003f64270 */
[----:B------:R-:W-:Y:S02]  /*13b10*/  FMNMX.FTZ R4, R157, R4, !PT ;  /* 0x000000049d047209 */ /* 0x000fe40007810000 */
[----:B------:R-:W-:Y:S02]  /*13b20*/  FSEL R234, R43, -INF , P5 ;  /* 0xff8000002bea7808 */ /* 0x000fe40002800000 */
[----:B------:R-:W-:Y:S02]  /*13b30*/  FMNMX.FTZ R0, R224, R0, !PT ;  /* 0x00000000e0007209 */ /* 0x000fe40007810000 */
[----:B------:R-:W-:Y:S02]  /*13b40*/  FSEL R156, R195, -INF , P3 ;  /* 0xff800000c39c7808 */ /* 0x000fe40001800000 */
[----:B------:R-:W-:Y:S02]  /*13b50*/  ISETP.GT.AND P3, PT, R5, 0x29, PT ;  /* 0x000000290500780c */ /* 0x000fe40003f64270 */
[----:B------:R-:W-:Y:S02]  /*13b60*/  FMNMX.FTZ R4, R158, R4, !PT ;  /* 0x000000049e047209 */ /* 0x000fe40007810000 */
[----:B-1----:R-:W-:Y:S02]  /*13b70*/  FMNMX.FTZ R2, R2, R8, !PT ;  /* 0x0000000802027209 */ /* 0x002fe40007810000 */
[----:B------:R-:W-:Y:S02]  /*13b80*/  FSEL R236, R39, -INF , P4 ;  /* 0xff80000027ec7808 */ /* 0x000fe40002000000 */
[----:B------:R-:W-:Y:S01]  /*13b90*/  FMNMX.FTZ R0, R234, R0, !PT ;  /* 0x00000000ea007209 */ /* 0x000fe20007810000 */
[----:B------:R-:W1:Y:S01]  /*13ba0*/  SHFL.BFLY PT, R8, R2, 0x1, 0x1f ;  /* 0x0c201f0002087f89 */ /* 0x000e6200000e0000 */
[----:B------:R-:W-:Y:S02]  /*13bb0*/  FSEL R155, R196, -INF , P3 ;  /* 0xff800000c49b7808 */ /* 0x000fe40001800000 */
[----:B------:R-:W-:Y:S02]  /*13bc0*/  ISETP.GT.AND P0, PT, R5, 0x30, PT ;  /* 0x000000300500780c */ /* 0x000fe40003f04270 */
[----:B------:R-:W-:Y:S01]  /*13bd0*/  FMNMX.FTZ R6, R156, R4, !PT ;  /* 0x000000049c067209 */ /* 0x000fe20007810000 */
[C---:B------:R-:W-:Y:S01]  /*13be0*/  FMUL.FTZ R4, R73.reuse, c[0x0][0x2d0] ;  /* 0x0000b40049047a20 */ /* 0x040fe20000410000 */
[----:B------:R-:W-:Y:S02]  /*13bf0*/  FMNMX.FTZ R0, R236, R0, !PT ;  /* 0x00000000ec007209 */ /* 0x000fe40007810000 */
[----:B------:R-:W-:Y:S02]  /*13c00*/  FSETP.NEU.FTZ.AND P3, PT, R73, -INF , PT ;  /* 0xff8000004900780b */ /* 0x000fe40003f7d000 */
[----:B------:R-:W-:Y:S01]  /*13c10*/  ISETP.GT.AND P2, PT, R5, 0x31, PT ;  /* 0x000000310500780c */ /* 0x000fe20003f44270 */
[----:B----4-:R-:W3:Y:S01]  /*13c20*/  SHFL.BFLY PT, R7, R0, 0x2, 0x1f ;  /* 0x0c401f0000077f89 */ /* 0x010ee200000e0000 */
[----:B------:R-:W-:Y:S02]  /*13c30*/  FSEL R163, R185, -INF , P0 ;  /* 0xff800000b9a37808 */ /* 0x000fe40000000000 */
[----:B------:R-:W-:Y:S02]  /*13c40*/  FMNMX.FTZ R6, R155, R6, !PT ;  /* 0x000000069b067209 */ /* 0x000fe40007810000 */
[----:B------:R-:W-:Y:S02]  /*13c50*/  ISETP.GT.AND P1, PT, R5, 0x38, PT ;  /* 0x000000380500780c */ /* 0x000fe40003f24270 */
[----:B------:R-:W-:Y:S02]  /*13c60*/  FSEL R75, R4, RZ, P3 ;  /* 0x000000ff044b7208 */ /* 0x000fe40001800000 */
[----:B------:R-:W-:Y:S02]  /*13c70*/  FSEL R164, R181, -INF , P2 ;  /* 0xff800000b5a47808 */ /* 0x000fe40001000000 */
[----:B------:R-:W-:Y:S01]  /*13c80*/  FMNMX.FTZ R4, R163, R6, !PT ;  /* 0x00000006a3047209 */ /* 0x000fe20007810000 */
[--C-:B------:R-:W-:Y:S01]  /*13c90*/  FFMA.FTZ R6, R10, c[0x0][0x2d0], -R75.reuse ;  /* 0x0000b4000a067a23 */ /* 0x100fe2000001084b */
[----:B------:R-:W-:Y:S02]  /*13ca0*/  FSEL R168, R53, -INF , P1 ;  /* 0xff80000035a87808 */ /* 0x000fe40000800000 */
[C---:B------:R-:W-:Y:S01]  /*13cb0*/  ISETP.GT.AND P4, PT, R5.reuse, 0x39, PT ;  /* 0x000000390500780c */ /* 0x040fe20003f84270 */
[----:B------:R4:W-:Y:S01]  /*13cc0*/  MUFU.EX2 R45, R6 ;  /* 0x00000006002d7308 */ /* 0x0009e20000000800 */
[----:B------:R-:W-:Y:S02]  /*13cd0*/  FMNMX.FTZ R4, R164, R4, !PT ;  /* 0x00000004a4047209 */ /* 0x000fe40007810000 */
[----:B------:R-:W-:Y:S02]  /*13ce0*/  FSEL R182, R52, -INF , P4 ;  /* 0xff80000034b67808 */ /* 0x000fe40002000000 */
[C---:B------:R-:W-:Y:S02]  /*13cf0*/  ISETP.GT.AND P0, PT, R5.reuse, 0x40, PT ;  /* 0x000000400500780c */ /* 0x040fe40003f04270 */
[----:B------:R-:W-:Y:S02]  /*13d00*/  FMNMX.FTZ R4, R168, R4, !PT ;  /* 0x00000004a8047209 */ /* 0x000fe40007810000 */
[----:B------:R-:W-:Y:S02]  /*13d10*/  LOP3.LUT P6, RZ, R220, 0x1, RZ, 0xc0, !PT ;  /* 0x00000001dcff7812 */ /* 0x000fe400078cc0ff */
[----:B------:R-:W-:Y:S02]  /*13d20*/  ISETP.GT.AND P2, PT, R5, 0x41, PT ;  /* 0x000000410500780c */ /* 0x000fe40003f44270 */
[----:B------:R-:W-:Y:S02]  /*13d30*/  FSEL R220, R41, -INF , P0 ;  /* 0xff80000029dc7808 */ /* 0x000fe40000000000 */
[----:B------:R-:W-:Y:S02]  /*13d40*/  FMNMX.FTZ R4, R182, R4, !PT ;  /* 0x00000004b6047209 */ /* 0x000fe40007810000 */
[----:B------:R-:W-:Y:S02]  /*13d50*/  FSEL R223, R38, -INF , P2 ;  /* 0xff80000026df7808 */ /* 0x000fe40001000000 */
[----:B------:R-:W-:Y:S02]  /*13d60*/  ISETP.GT.AND P1, PT, R5, 0x48, PT ;  /* 0x000000480500780c */ /* 0x000fe40003f24270 */
[----:B------:R-:W-:Y:S02]  /*13d70*/  FMNMX.FTZ R4, R220, R4, !PT ;  /* 0x00000004dc047209 */ /* 0x000fe40007810000 */
[----:B-1----:R-:W-:Y:S01]  /*13d80*/  FMNMX.FTZ R72, R2, R8, !PT ;  /* 0x0000000802487209 */ /* 0x002fe20007810000 */
[--C-:B----4-:R-:W-:Y:S01]  /*13d90*/  FFMA.FTZ R6, R11, c[0x0][0x2d0], -R75.reuse ;  /* 0x0000b4000b067a23 */ /* 0x110fe2000001084b */
[----:B------:R-:W-:Y:S02]  /*13da0*/  FSEL R231, R37, -INF , P1 ;  /* 0xff80000025e77808 */ /* 0x000fe40000800000 */
[----:B------:R-:W-:Y:S01]  /*13db0*/  ISETP.GT.AND P0, PT, R5, 0x49, PT ;  /* 0x000000490500780c */ /* 0x000fe20003f04270 */
[----:B------:R1:W4:Y:S01]  /*13dc0*/  MUFU.EX2 R48, R6 ;  /* 0x0000000600307308 */ /* 0x0003220000000800 */
[----:B------:R-:W-:Y:S02]  /*13dd0*/  FMNMX.FTZ R5, R223, R4, !PT ;  /* 0x00000004df057209 */ /* 0x000fe40007810000 */
[----:B---3--:R-:W-:Y:S02]  /*13de0*/  FMNMX.FTZ R4, R0, R7, !PT ;  /* 0x0000000700047209 */ /* 0x008fe40007810000 */
[----:B------:R-:W-:Y:S01]  /*13df0*/  FMNMX.FTZ R0, R231, R5, !PT ;  /* 0x00000005e7007209 */ /* 0x000fe20007810000 */
[C---:B------:R-:W-:Y:S01]  /*13e00*/  FMUL.FTZ R5, R72.reuse, c[0x0][0x2d0] ;  /* 0x0000b40048057a20 */ /* 0x040fe20000410000 */
[----:B------:R-:W-:Y:S01]  /*13e10*/  FSETP.NEU.FTZ.AND P2, PT, R72, -INF , PT ;  /* 0xff8000004800780b */ /* 0x000fe20003f5d000 */
[----:B------:R-:W3:Y:S01]  /*13e20*/  SHFL.BFLY PT, R7, R4, 0x1, 0x1f ;  /* 0x0c201f0004077f89 */ /* 0x000ee200000e0000 */
[----:B-----5:R-:W-:Y:S01]  /*13e30*/  FSEL R74, R9, -INF , P0 ;  /* 0xff800000094a7808 */ /* 0x020fe20000000000 */
[--C-:B------:R-:W-:Y:S01]  /*13e40*/  FFMA.FTZ R9, R29, c[0x0][0x2d0], -R75.reuse ;  /* 0x0000b4001d097a23 */ /* 0x100fe2000001084b */
[----:B------:R-:W-:Y:S02]  /*13e50*/  FSEL R152, R5, RZ, P2 ;  /* 0x000000ff05987208 */ /* 0x000fe40001000000 */
[----:B------:R-:W-:Y:S01]  /*13e60*/  FMNMX.FTZ R0, R74, R0, !PT ;  /* 0x000000004a007209 */ /* 0x000fe20007810000 */
[----:B------:R-:W-:Y:S01]  /*13e70*/  MUFU.EX2 R245, R9 ;  /* 0x0000000900f57308 */ /* 0x000fe20000000800 */
[----:B------:R-:W-:Y:S01]  /*13e80*/  ISETP.GT.AND P4, PT, R216, R217, PT ;  /* 0x000000d9d800720c */ /* 0x000fe20003f84270 */
[----:B------:R-:W-:Y:S01]  /*13e90*/  FFMA.FTZ R5, R14, c[0x0][0x2d0], -R152 ;  /* 0x0000b4000e057a23 */ /* 0x000fe20000010898 */
[----:B------:R-:W-:Y:S01]  /*13ea0*/  IADD3 R217, R216, -0x1, RZ ;  /* 0xffffffffd8d97810 */ /* 0x000fe20007ffe0ff */
[----:B------:R-:W5:Y:S06]  /*13eb0*/  SHFL.BFLY PT, R2, R0, 0x2, 0x1f ;  /* 0x0c401f0000027f89 */ /* 0x000f6c00000e0000 */
[----:B------:R5:W-:Y:S01]  /*13ec0*/  MUFU.EX2 R252, R5 ;  /* 0x0000000500fc7308 */ /* 0x000be20000000800 */
[--C-:B-1----:R-:W-:Y:S01]  /*13ed0*/  FFMA.FTZ R6, R12, c[0x0][0x2d0], -R75.reuse ;  /* 0x0000b4000c067a23 */ /* 0x102fe2000001084b */
[----:B----4-:R-:W-:Y:S01]  /*13ee0*/  F2FP.PACK_AB R76, R48, R45 ;  /* 0x0000002d304c723e */ /* 0x010fe200000000ff */
[----:B------:R-:W-:Y:S01]  /*13ef0*/  FFMA.FTZ R12, R30, c[0x0][0x2d0], -R75 ;  /* 0x0000b4001e0c7a23 */ /* 0x000fe2000001084b */
[----:B------:R-:W-:Y:S01]  /*13f00*/  @P4 MOV R11, c[0x0][0x1e0] ;  /* 0x00007800000b4a02 */ /* 0x000fe20000000f00 */
[----:B------:R-:W-:Y:S01]  /*13f10*/  @P4 IMAD.MOV.U32 R10, RZ, RZ, c[0x0][0x1e4] ;  /* 0x00007900ff0a4624 */ /* 0x000fe200078e00ff */
[----:B---3--:R-:W-:Y:S04]  /*13f20*/  FMNMX.FTZ R71, R4, R7, !PT ;  /* 0x0000000704477209 */ /* 0x008fe80007810000 */
[----:B------:R1:W-:Y:S01]  /*13f30*/  MUFU.EX2 R62, R6 ;  /* 0x00000006003e7308 */ /* 0x0003e20000000800 */
[C---:B------:R-:W-:Y:S01]  /*13f40*/  @P4 SHF.L.U64.HI R10, R11.reuse, 0x5, R10 ;  /* 0x000000050b0a4819 */ /* 0x040fe2000001020a */
[----:B------:R-:W-:Y:S01]  /*13f50*/  @P4 IMAD.SHL.U32 R11, R11, 0x20, RZ ;  /* 0x000000200b0b4824 */ /* 0x000fe200078e00ff */
[C---:B------:R-:W-:Y:S01]  /*13f60*/  FSETP.NEU.FTZ.AND P1, PT, R71.reuse, -INF , PT ;  /* 0xff8000004700780b */ /* 0x040fe20003f3d000 */
[----:B------:R-:W-:Y:S01]  /*13f70*/  FMUL.FTZ R4, R71, c[0x0][0x2d0] ;  /* 0x0000b40047047a20 */ /* 0x000fe20000410000 */
[----:B-----5:R-:W-:Y:S05]  /*13f80*/  FMNMX.FTZ R0, R0, R2, !PT ;  /* 0x0000000200007209 */ /* 0x020fea0007810000 */
[----:B------:R-:W-:Y:S01]  /*13f90*/  MUFU.EX2 R242, R12 ;  /* 0x0000000c00f27308 */ /* 0x000fe20000000800 */
[----:B------:R-:W-:Y:S01]  /*13fa0*/  FSEL R153, R4, RZ, P1 ;  /* 0x000000ff04997208 */ /* 0x000fe20000800000 */
[----:B------:R-:W3:Y:S01]  /*13fb0*/  SHFL.BFLY PT, R2, R0, 0x1, 0x1f ;  /* 0x0c201f0000027f89 */ /* 0x000ee200000e0000 */
[--C-:B------:R-:W-:Y:S03]  /*13fc0*/  FFMA.FTZ R5, R15, c[0x0][0x2d0], -R152.reuse ;  /* 0x0000b4000f057a23 */ /* 0x100fe60000010898 */
[--C-:B------:R-:W-:Y:S02]  /*13fd0*/  FFMA.FTZ R7, R18, c[0x0][0x2d0], -R153.reuse ;  /* 0x0000b40012077a23 */ /* 0x100fe40000010899 */
[----:B------:R-:W-:Y:S02]  /*13fe0*/  FFMA.FTZ R8, R19, c[0x0][0x2d0], -R153 ;  /* 0x0000b40013087a23 */ /* 0x000fe40000010899 */
[----:B------:R4:W5:Y:S01]  /*13ff0*/  MUFU.EX2 R41, R5 ;  /* 0x0000000500297308 */ /* 0x0009620000000800 */
[----:B-1----:R-:W-:Y:S09]  /*14000*/  FFMA.FTZ R6, R13, c[0x0][0x2d0], -R75 ;  /* 0x0000b4000d067a23 */ /* 0x002ff2000001084b */
[----:B------:R1:W1:Y:S01]  /*14010*/  MUFU.EX2 R63, R6 ;  /* 0x00000006003f7308 */ /* 0x0002620000000800 */
[----:B---3--:R-:W-:Y:S01]  /*14020*/  FMNMX.FTZ R70, R0, R2, !PT ;  /* 0x0000000200467209 */ /* 0x008fe20007810000 */
[--C-:B------:R-:W-:Y:S08]  /*14030*/  FFMA.FTZ R0, R20, c[0x0][0x2d0], -R153.reuse ;  /* 0x0000b40014007a23 */ /* 0x100ff00000010899 */
[----:B------:R3:W-:Y:S01]  /*14040*/  MUFU.EX2 R249, R7 ;  /* 0x0000000700f97308 */ /* 0x0007e20000000800 */
[----:B------:R-:W-:Y:S02]  /*14050*/  FFMA.FTZ R2, R21, c[0x0][0x2d0], -R153 ;  /* 0x0000b40015027a23 */ /* 0x000fe40000010899 */
[----:B----4-:R-:W-:Y:S01]  /*14060*/  FFMA.FTZ R5, R16, c[0x0][0x2d0], -R152 ;  /* 0x0000b40010057a23 */ /* 0x010fe20000010898 */
[----:B-----5:R-:W-:Y:S06]  /*14070*/  F2FP.PACK_AB R77, R41, R252 ;  /* 0x000000fc294d723e */ /* 0x020fec00000000ff */
[----:B------:R4:W-:Y:S01]  /*14080*/  MUFU.EX2 R43, R5 ;  /* 0x00000005002b7308 */ /* 0x0009e20000000800 */
[----:B-1----:R-:W-:Y:S02]  /*14090*/  @P4 SHF.R.S32.HI R6, RZ, 0x1f, R217 ;  /* 0x0000001fff064819 */ /* 0x002fe400000114d9 */
[----:B------:R-:W-:Y:S03]  /*140a0*/  F2FP.PACK_AB R78, R63, R62 ;  /* 0x0000003e3f4e723e */ /* 0x000fe600000000ff */
[----:B------:R-:W-:Y:S04]  /*140b0*/  @P4 IMAD R6, R6, c[0x0][0x1e0], RZ ;  /* 0x0000780006064a24 */ /* 0x000fe800078e02ff */
[----:B------:R1:W-:Y:S01]  /*140c0*/  MUFU.EX2 R246, R0 ;  /* 0x0000000000f67308 */ /* 0x0003e20000000800 */
[----:B------:R-:W-:Y:S02]  /*140d0*/  @P4 IMAD R6, R217, c[0x0][0x1e4], R6 ;  /* 0x00007900d9064a24 */ /* 0x000fe400078e0206 */
[----:B---3--:R-:W-:Y:S07]  /*140e0*/  @P4 IMAD.MOV.U32 R7, RZ, RZ, R64 ;  /* 0x000000ffff074224 */ /* 0x008fee00078e0040 */
[----:B------:R3:W5:Y:S01]  /*140f0*/  MUFU.EX2 R248, R2 ;  /* 0x0000000200f87308 */ /* 0x0007620000000800 */
[--C-:B----4-:R-:W-:Y:S09]  /*14100*/  FFMA.FTZ R5, R17, c[0x0][0x2d0], -R152.reuse ;  /* 0x0000b40011057a23 */ /* 0x110ff20000010898 */
[----:B------:R4:W2:Y:S01]  /*14110*/  MUFU.EX2 R47, R5 ;  /* 0x00000005002f7308 */ /* 0x0008a20000000800 */
[----:B-1----:R-:W-:Y:S09]  /*14120*/  FMUL.FTZ R0, R70, c[0x0][0x2d0] ;  /* 0x0000b40046007a20 */ /* 0x002ff20000410000 */
[----:B------:R-:W1:Y:S01]  /*14130*/  MUFU.EX2 R247, R8 ;  /* 0x0000000800f77308 */ /* 0x000e620000000800 */
[----:B---3--:R-:W-:Y:S01]  /*14140*/  FFMA.FTZ R2, R32, c[0x0][0x2d0], -R152 ;  /* 0x0000b40020027a23 */ /* 0x008fe20000010898 */
[----:B-----5:R-:W-:Y:S08]  /*14150*/  F2FP.PACK_AB R66, R248, R246 ;  /* 0x000000f6f842723e */ /* 0x020ff000000000ff */
[----:B------:R3:W-:Y:S01]  /*14160*/  MUFU.EX2 R238, R2 ;  /* 0x0000000200ee7308 */ /* 0x0007e20000000800 */
[----:B----4-:R-:W-:Y:S01]  /*14170*/  @P4 IMAD.WIDE.U32 R4, R217, c[0x0][0x1e0], RZ ;  /* 0x00007800d9044a25 */ /* 0x010fe200078e00ff */
[----:B--2---:R-:W-:Y:S03]  /*14180*/  F2FP.PACK_AB R79, R47, R43 ;  /* 0x0000002b2f4f723e */ /* 0x004fe600000000ff */
[----:B------:R-:W-:Y:S01]  /*14190*/  @P4 IMAD.IADD R5, R5, 0x1, R6 ;  /* 0x0000000105054824 */ /* 0x000fe200078e0206 */
[----:B------:R-:W-:Y:S03]  /*141a0*/  @P4 MOV R6, R54 ;  /* 0x0000003600064202 */ /* 0x000fe60000000f00 */
[----:B------:R-:W-:Y:S02]  /*141b0*/  @P4 IMAD R5, R5, 0x50, RZ ;  /* 0x0000005005054824 */ /* 0x000fe400078e02ff */
[----:B------:R-:W-:Y:S01]  /*141c0*/  @P4 IMAD.WIDE.U32 R6, R4, 0x50, R6 ;  /* 0x0000005004064825 */ /* 0x000fe200078e0006 */
[----:B-1----:R-:W-:Y:S03]  /*141d0*/  F2FP.PACK_AB R64, R247, R249 ;  /* 0x000000f9f740723e */ /* 0x002fe600000000ff */
[----:B------:R-:W-:Y:S01]  /*141e0*/  FFMA.FTZ R8, R28, c[0x0][0x2d0], -R75 ;  /* 0x0000b4001c087a23 */ /* 0x000fe2000001084b */
[C---:B------:R-:W-:Y:S02]  /*141f0*/  @P4 LEA R4, P0, R6.reuse, c[0x0][0x1c8], 0x1 ;  /* 0x0000720006044a11 */ /* 0x040fe400078008ff */
[----:B------:R-:W-:Y:S01]  /*14200*/  @P4 IADD3 R5, R7, R5, RZ ;  /* 0x0000000507054210 */ /* 0x000fe20007ffe0ff */
[----:B------:R1:W-:Y:S01]  /*14210*/  MUFU.EX2 R241, R8 ;  /* 0x0000000800f17308 */ /* 0x0003e20000000800 */
[----:B---3--:R-:W-:Y:S02]  /*14220*/  FFMA.FTZ R2, R35, c[0x0][0x2d0], -R153 ;  /* 0x0000b40023027a23 */ /* 0x008fe40000010899 */
[----:B------:R-:W-:Y:S02]  /*14230*/  @P4 LEA.HI.X R5, R6, c[0x0][0x1cc], R5, 0x1, P0 ;  /* 0x0000730006054a11 */ /* 0x000fe400000f0c05 */
[-C--:B------:R-:W-:Y:S03]  /*14240*/  @P4 IADD3 R6, P0, R4, R11.reuse, RZ ;  /* 0x0000000b04064210 */ /* 0x080fe60007f1e0ff */
[----:B------:R2:W-:Y:S01]  /*14250*/  @P4 LDGSTS.E.BYPASS.LTC128B.128 [R218+0x2900], [R4.64], !P6 ;  /* 0x0290000004da4fae */ /* 0x0005e2000f101d48 */
[----:B------:R-:W-:Y:S01]  /*14260*/  @P4 IADD3.X R7, R5, R10, RZ, P0, !PT ;  /* 0x0000000a05074210 */ /* 0x000fe200007fe4ff */
[----:B------:R-:W-:Y:S01]  /*14270*/  MUFU.EX2 R230, R2 ;  /* 0x0000000200e67308 */ /* 0x000fe20000000800 */
[----:B------:R-:W-:Y:S04]  /*14280*/  FSETP.NEU.FTZ.AND P0, PT, R70, -INF , PT ;  /* 0xff8000004600780b */ /* 0x000fe80003f1d000 */
[----:B------:R-:W-:Y:S01]  /*14290*/  FSEL R154, R0, RZ, P0 ;  /* 0x000000ff009a7208 */ /* 0x000fe20000000000 */
[----:B------:R3:W-:Y:S04]  /*142a0*/  @P4 LDGSTS.E.BYPASS.LTC128B.128 [R218+0x3100], [R6.64], !P6 ;  /* 0x0310000006da4fae */ /* 0x0007e8000f101d48 */
[----:B------:R-:W-:Y:S04]  /*142b0*/  FFMA.FTZ R0, R22, c[0x0][0x2d0], -R154 ;  /* 0x0000b40016007a23 */ /* 0x000fe8000001089a */
[----:B------:R4:W-:Y:S01]  /*142c0*/  MUFU.EX2 R232, R0 ;  /* 0x0000000000e87308 */ /* 0x0009e20000000800 */
[----:B-1----:R-:W-:Y:S05]  /*142d0*/  @P4 IADD3 R8, P5, R6, R11, RZ ;  /* 0x0000000b06084210 */ /* 0x002fea0007fbe0ff */
[----:B------:R-:W-:Y:S05]  /*142e0*/  @P4 IMAD.X R9, R7, 0x1, R10, P5 ;  /* 0x0000000107094824 */ /* 0x000fea00028e060a */
[----:B------:R1:W-:Y:S01]  /*142f0*/  @P4 LDGSTS.E.BYPASS.LTC128B.128 [R218+0x3900], [R8.64], !P6 ;  /* 0x0390000008da4fae */ /* 0x0003e2000f101d48 */
[--C-:B----4-:R-:W-:Y:S04]  /*14300*/  FFMA.FTZ R0, R23, c[0x0][0x2d0], -R154.reuse ;  /* 0x0000b40017007a23 */ /* 0x110fe8000001089a */
[----:B------:R4:W5:Y:S02]  /*14310*/  MUFU.EX2 R233, R0 ;  /* 0x0000000000e97308 */ /* 0x0009640000000800 */
[--C-:B----4-:R-:W-:Y:S01]  /*14320*/  FFMA.FTZ R0, R24, c[0x0][0x2d0], -R154.reuse ;  /* 0x0000b40018007a23 */ /* 0x110fe2000001089a */
[----:B-----5:R-:W-:Y:S07]  /*14330*/  F2FP.PACK_AB R65, R233, R232 ;  /* 0x000000e8e941723e */ /* 0x020fee00000000ff */
[----:B------:R4:W-:Y:S02]  /*14340*/  MUFU.EX2 R235, R0 ;  /* 0x0000000000eb7308 */ /* 0x0009e40000000800 */
[----:B----4-:R-:W-:Y:S08]  /*14350*/  FFMA.FTZ R0, R25, c[0x0][0x2d0], -R154 ;  /* 0x0000b40019007a23 */ /* 0x010ff0000001089a */
[----:B------:R4:W5:Y:S02]  /*14360*/  MUFU.EX2 R243, R0 ;  /* 0x0000000000f37308 */ /* 0x0009640000000800 */
[--C-:B----4-:R-:W-:Y:S01]  /*14370*/  FFMA.FTZ R0, R33, c[0x0][0x2d0], -R152.reuse ;  /* 0x0000b40021007a23 */ /* 0x110fe20000010898 */
[----:B-----5:R-:W-:Y:S07]  /*14380*/  F2FP.PACK_AB R67, R243, R235 ;  /* 0x000000ebf343723e */ /* 0x020fee00000000ff */
[----:B------:R4:W-:Y:S02]  /*14390*/  MUFU.EX2 R240, R0 ;  /* 0x0000000000f07308 */ /* 0x0009e40000000800 */
[----:B----4-:R-:W-:Y:S08]  /*143a0*/  FFMA.FTZ R0, R27, c[0x0][0x2d0], -R75 ;  /* 0x0000b4001b007a23 */ /* 0x010ff0000001084b */
[----:B------:R4:W-:Y:S02]  /*143b0*/  MUFU.EX2 R244, R0 ;  /* 0x0000000000f47308 */ /* 0x0009e40000000800 */
[--C-:B----4-:R-:W-:Y:S08]  /*143c0*/  FFMA.FTZ R0, R31, c[0x0][0x2d0], -R152.reuse ;  /* 0x0000b4001f007a23 */ /* 0x110ff00000010898 */
[----:B------:R4:W-:Y:S02]  /*143d0*/  MUFU.EX2 R237, R0 ;  /* 0x0000000000ed7308 */ /* 0x0009e40000000800 */
[----:B----4-:R-:W-:Y:S08]  /*143e0*/  FFMA.FTZ R0, R26, c[0x0][0x2d0], -R152 ;  /* 0x0000b4001a007a23 */ /* 0x010ff00000010898 */
[----:B------:R4:W-:Y:S02]  /*143f0*/  MUFU.EX2 R239, R0 ;  /* 0x0000000000ef7308 */ /* 0x0009e40000000800 */
[----:B----4-:R-:W-:Y:S08]  /*14400*/  FFMA.FTZ R0, R34, c[0x0][0x2d0], -R153 ;  /* 0x0000b40022007a23 */ /* 0x010ff00000010899 */
[----:B------:R4:W-:Y:S02]  /*14410*/  MUFU.EX2 R228, R0 ;  /* 0x0000000000e47308 */ /* 0x0009e40000000800 */
[----:B----4-:R-:W-:Y:S02]  /*14420*/  FSEL R0, R73, RZ, P3 ;  /* 0x000000ff49007208 */ /* 0x010fe40001800000 */
[-C--:B--2---:R-:W-:Y:S03]  /*14430*/  @P4 IADD3 R4, P3, R8, R11.reuse, RZ ;  /* 0x0000000b08044210 */ /* 0x084fe60007f7e0ff */
[----:B------:R-:W-:Y:S01]  /*14440*/  FADD.FTZ R2, -R0, R3 ;  /* 0x0000000300027221 */ /* 0x000fe20000010100 */
[----:B------:R-:W-:Y:S02]  /*14450*/  FSEL R0, R72, RZ, P2 ;  /* 0x000000ff48007208 */ /* 0x000fe40001000000 */
[----:B------:R-:W-:Y:S01]  /*14460*/  @P4 IADD3.X R5, R9, R10, RZ, P3, !PT ;  /* 0x0000000a09054210 */ /* 0x000fe20001ffe4ff */
[----:B------:R-:W-:Y:S01]  /*14470*/  FMUL.FTZ R2, R2, c[0x0][0x2d0] ;  /* 0x0000b40002027a20 */ /* 0x000fe20000410000 */
[----:B---3--:R-:W-:Y:S01]  /*14480*/  @P4 IADD3 R6, P2, R4, R11, RZ ;  /* 0x0000000b04064210 */ /* 0x008fe20007f5e0ff */
[----:B------:R-:W-:Y:S02]  /*14490*/  FADD.FTZ R0, -R0, R84 ;  /* 0x0000005400007221 */ /* 0x000fe40000010100 */
[----:B------:R2:W3:Y:S01]  /*144a0*/  MUFU.EX2 R69, R2 ;  /* 0x0000000200457308 */ /* 0x0004e20000000800 */
[----:B------:R4:W-:Y:S01]  /*144b0*/  @P4 LDGSTS.E.BYPASS.LTC128B.128 [R218+0x4100], [R4.64], !P6 ;  /* 0x0410000004da4fae */ /* 0x0009e2000f101d48 */
[----:B------:R-:W-:Y:S02]  /*144c0*/  FMUL.FTZ R0, R0, c[0x0][0x2d0] ;  /* 0x0000b40000007a20 */ /* 0x000fe40000410000 */
[----:B------:R-:W-:Y:S05]  /*144d0*/  @P4 IMAD.X R7, R5, 0x1, R10, P2 ;  /* 0x0000000105074824 */ /* 0x000fea00010e060a */
[----:B------:R5:W-:Y:S01]  /*144e0*/  @P4 LDGSTS.E.BYPASS.LTC128B.128 [R218+0x4900], [R6.64], !P6 ;  /* 0x0490000006da4fae */ /* 0x000be2000f101d48 */
[----:B------:R1:W5:Y:S07]  /*144f0*/  MUFU.EX2 R68, R0 ;  /* 0x0000000000447308 */ /* 0x00036e0000000800 */
[----:B------:R-:W5:Y:S01]  /*14500*/  LDSM.16.MT88.4 R20, [R201] ;  /* 0x00000000c914783b */ /* 0x000f620000004200 */
[----:B--2---:R-:W-:Y:S01]  /*14510*/  FSEL R2, R71, RZ, P1 ;  /* 0x000000ff47027208 */ /* 0x004fe20000800000 */
[C---:B---3--:R-:W-:Y:S06]  /*14520*/  FMUL.FTZ R16, R69.reuse, R100 ;  /* 0x0000006445107220 */ /* 0x048fec0000410000 */
[----:B------:R-:W-:Y:S01]  /*14530*/  LDSM.16.MT88.4 R52, [R202] ;  /* 0x00000000ca34783b */ /* 0x000fe20000004200 */
[C---:B------:R-:W-:Y:S02]  /*14540*/  FMUL.FTZ R17, R69.reuse, R101 ;  /* 0x0000006545117220 */ /* 0x040fe40000410000 */
[C---:B----4-:R-:W-:Y:S02]  /*14550*/  FMUL.FTZ R4, R69.reuse, R88 ;  /* 0x0000005845047220 */ /* 0x050fe40000410000 */
[C---:B------:R-:W-:Y:S02]  /*14560*/  FMUL.FTZ R5, R69.reuse, R89 ;  /* 0x0000005945057220 */ /* 0x040fe40000410000 */
[C---:B------:R-:W-:Y:S01]  /*14570*/  FMUL.FTZ R32, R69.reuse, R116 ;  /* 0x0000007445207220 */ /* 0x040fe20000410000 */
[----:B------:R-:W-:Y:S01]  /*14580*/  LDSM.16.MT88.4 R80, [R204] ;  /* 0x00000000cc50783b */ /* 0x000fe20000004200 */
[----:B-1----:R-:W-:Y:S01]  /*14590*/  FADD.FTZ R0, -R2, R85 ;  /* 0x0000005502007221 */ /* 0x002fe20000010100 */
[----:B------:R-:W-:Y:S01]  /*145a0*/  FSEL R2, R70, RZ, P0 ;  /* 0x000000ff46027208 */ /* 0x000fe20000000000 */
[----:B-----5:R-:W-:Y:S02]  /*145b0*/  FMUL.FTZ R6, R68, R90 ;  /* 0x0000005a44067220 */ /* 0x020fe40000410000 */
[----:B------:R-:W-:Y:S02]  /*145c0*/  FMUL.FTZ R0, R0, c[0x0][0x2d0] ;  /* 0x0000b40000007a20 */ /* 0x000fe40000410000 */
[C---:B------:R-:W-:Y:S01]  /*145d0*/  FMUL.FTZ R7, R68.reuse, R91 ;  /* 0x0000005b44077220 */ /* 0x040fe20000410000 */
[----:B------:R-:W0:Y:S01]  /*145e0*/  LDGDEPBAR ;  /* 0x00000000000079af */ /* 0x000e220000000000 */
[----:B------:R1:W2:Y:S01]  /*145f0*/  MUFU.EX2 R3, R0 ;  /* 0x0000000000037308 */ /* 0x0002a20000000800 */
[C---:B------:R-:W-:Y:S02]  /*14600*/  FMUL.FTZ R18, R68.reuse, R102 ;  /* 0x0000006644127220 */ /* 0x040fe40000410000 */
[C---:B------:R-:W-:Y:S02]  /*14610*/  FMUL.FTZ R19, R68.reuse, R103 ;  /* 0x0000006744137220 */ /* 0x040fe40000410000 */
[----:B------:R-:W-:Y:S02]  /*14620*/  FMUL.FTZ R33, R69, R117 ;  /* 0x0000007545217220 */ /* 0x000fe40000410000 */
[----:B------:R-:W-:Y:S01]  /*14630*/  LDSM.16.MT88.4 R88, [R205+0x800] ;  /* 0x00080000cd58783b */ /* 0x000fe20000004200 */
[C---:B------:R-:W-:Y:S02]  /*14640*/  FMUL.FTZ R34, R68.reuse, R118 ;  /* 0x0000007644227220 */ /* 0x040fe40000410000 */
[----:B------:R-:W-:Y:S01]  /*14650*/  FMUL.FTZ R35, R68, R119 ;  /* 0x0000007744237220 */ /* 0x000fe20000410000 */
[-C--:B------:R-:W-:Y:S04]  /*14660*/  HMMA.16816.F32 R4, R76, R20.reuse, R4 ;  /* 0x000000144c04723c */ /* 0x080fe80000001804 */
[----:B------:R-:W-:Y:S08]  /*14670*/  LDSM.16.MT88.4 R100, [R201+0x2000] ;  /* 0x00200000c964783b */ /* 0x000ff00000004200 */
[----:B------:R-:W-:Y:S01]  /*14680*/  LDSM.16.MT88.4 R116, [R205+0x2000] ;  /* 0x00200000cd74783b */ /* 0x000fe20000004200 */
[----:B-1----:R-:W-:Y:S02]  /*14690*/  FADD.FTZ R0, -R2, R86 ;  /* 0x0000005602007221 */ /* 0x002fe40000010100 */
[----:B------:R-:W-:Y:S02]  /*146a0*/  FFMA.FTZ R2, R36, c[0x0][0x2d0], -R154 ;  /* 0x0000b40024027a23 */ /* 0x000fe4000001089a */
[----:B------:R-:W-:Y:S03]  /*146b0*/  FMUL.FTZ R0, R0, c[0x0][0x2d0] ;  /* 0x0000b40000007a20 */ /* 0x000fe60000410000 */
[----:B------:R-:W1:Y:S01]  /*146c0*/  LDSM.16.MT88.4 R36, [R205] ;  /* 0x00000000cd24783b */ /* 0x000e620000004200 */
[----:B------:R3:W-:Y:S01]  /*146d0*/  MUFU.EX2 R199, R2 ;  /* 0x0000000200c77308 */ /* 0x0007e20000000800 */
[C---:B--2---:R-:W-:Y:S02]  /*146e0*/  FMUL.FTZ R8, R3.reuse, R92 ;  /* 0x0000005c03087220 */ /* 0x044fe40000410000 */
[C---:B------:R-:W-:Y:S02]  /*146f0*/  FMUL.FTZ R9, R3.reuse, R93 ;  /* 0x0000005d03097220 */ /* 0x040fe40000410000 */
[C---:B------:R-:W-:Y:S02]  /*14700*/  FMUL.FTZ R12, R3.reuse, R96 ;  /* 0x00000060030c7220 */ /* 0x040fe40000410000 */
[C---:B------:R-:W-:Y:S01]  /*14710*/  FMUL.FTZ R13, R3.reuse, R97 ;  /* 0x00000061030d7220 */ /* 0x040fe20000410000 */
[----:B------:R-:W2:Y:S01]  /*14720*/  LDSM.16.MT88.4 R84, [R201+0x800] ;  /* 0x00080000c954783b */ /* 0x000ea20000004200 */
[C---:B------:R-:W-:Y:S01]  /*14730*/  FMUL.FTZ R24, R3.reuse, R108 ;  /* 0x0000006c03187220 */ /* 0x040fe20000410000 */
[----:B------:R-:W4:Y:S01]  /*14740*/  MUFU.EX2 R0, R0 ;  /* 0x0000000000007308 */ /* 0x000f220000000800 */
[C---:B------:R-:W-:Y:S02]  /*14750*/  FMUL.FTZ R25, R3.reuse, R109 ;  /* 0x0000006d03197220 */ /* 0x040fe40000410000 */
[C---:B------:R-:W-:Y:S01]  /*14760*/  FMUL.FTZ R28, R3.reuse, R112 ;  /* 0x00000070031c7220 */ /* 0x040fe20000410000 */
[----:B------:R-:W-:Y:S01]  /*14770*/  MOV R112, R41 ;  /* 0x0000002900707202 */ /* 0x000fe20000000f00 */
[C---:B------:R-:W-:Y:S02]  /*14780*/  FMUL.FTZ R29, R3.reuse, R113 ;  /* 0x00000071031d7220 */ /* 0x040fe40000410000 */
[----:B------:R-:W-:Y:S02]  /*14790*/  FMUL.FTZ R41, R3, R125 ;  /* 0x0000007d03297220 */ /* 0x000fe40000410000 */
[----:B------:R-:W-:Y:S02]  /*147a0*/  IMAD.MOV.U32 R113, RZ, RZ, R48 ;  /* 0x000000ffff717224 */ /* 0x000fe400078e0030 */
[----:B------:R-:W-:Y:S02]  /*147b0*/  FMUL.FTZ R48, R69, R132 ;  /* 0x0000008445307220 */ /* 0x000fe40000410000 */
[--C-:B---3--:R-:W-:Y:S02]  /*147c0*/  FFMA.FTZ R2, R40, c[0x0][0x2d0], -R154.reuse ;  /* 0x0000b40028027a23 */ /* 0x108fe4000001089a */
[----:B------:R-:W-:Y:S02]  /*147d0*/  FMUL.FTZ R40, R3, R124 ;  /* 0x0000007c03287220 */ /* 0x000fe40000410000 */
[----:B------:R3:W5:Y:S01]  /*147e0*/  MUFU.EX2 R198, R2 ;  /* 0x0000000200c67308 */ /* 0x0007620000000800 */
[C---:B----4-:R-:W-:Y:S02]  /*147f0*/  FMUL.FTZ R10, R0.reuse, R94 ;  /* 0x0000005e000a7220 */ /* 0x050fe40000410000 */
[C---:B------:R-:W-:Y:S02]  /*14800*/  FMUL.FTZ R11, R0.reuse, R95 ;  /* 0x0000005f000b7220 */ /* 0x040fe40000410000 */
[----:B------:R-:W4:Y:S01]  /*14810*/  LDSM.16.MT88.4 R92, [R202+0x800] ;  /* 0x00080000ca5c783b */ /* 0x000f220000004200 */
[C---:B------:R-:W-:Y:S02]  /*14820*/  FMUL.FTZ R30, R0.reuse, R114 ;  /* 0x00000072001e7220 */ /* 0x040fe40000410000 */
[C---:B------:R-:W-:Y:S02]  /*14830*/  FMUL.FTZ R31, R0.reuse, R115 ;  /* 0x00000073001f7220 */ /* 0x040fe40000410000 */
[C---:B------:R-:W-:Y:S03]  /*14840*/  HMMA.16816.F32 R8, R64.reuse, R20, R8 ;  /* 0x000000144008723c */ /* 0x040fe60000001808 */
[----:B------:R-:W2:Y:S01]  /*14850*/  LDL.LU R115, [R1+0x18] ;  /* 0x0000180001737983 */ /* 0x000ea20000300800 */
[C---:B------:R-:W-:Y:S02]  /*14860*/  FMUL.FTZ R14, R0.reuse, R98 ;  /* 0x00000062000e7220 */ /* 0x040fe40000410000 */
[----:B------:R-:W-:Y:S01]  /*14870*/  FMUL.FTZ R15, R0, R99 ;  /* 0x00000063000f7220 */ /* 0x000fe20000410000 */
[----:B------:R-:W2:Y:S01]  /*14880*/  LDL.LU R114, [R1+0x1c] ;  /* 0x00001c0001727983 */ /* 0x000ea20000300800 */
[C---:B------:R-:W-:Y:S03]  /*14890*/  FMUL.FTZ R20, R69.reuse, R104 ;  /* 0x0000006845147220 */ /* 0x040fe60000410000 */
[----:B------:R-:W2:Y:S01]  /*148a0*/  LDL.LU R124, [R1+0x14] ;  /* 0x00001400017c7983 */ /* 0x000ea20000300800 */
[--C-:B---3--:R-:W-:Y:S01]  /*148b0*/  FFMA.FTZ R2, R42, c[0x0][0x2d0], -R153.reuse ;  /* 0x0000b4002a027a23 */ /* 0x108fe20000010899 */
[-C--:B------:R-:W-:Y:S02]  /*148c0*/  HMMA.16816.F32 R12, R64, R22.reuse, R12 ;  /* 0x00000016400c723c */ /* 0x080fe4000000180c */
[----:B------:R-:W3:Y:S01]  /*148d0*/  LDL.LU R125, [R1+0x10] ;  /* 0x00001000017d7983 */ /* 0x000ee20000300800 */
[----:B------:R1:W-:Y:S01]  /*148e0*/  MUFU.EX2 R197, R2 ;  /* 0x0000000200c57308 */ /* 0x0003e20000000800 */
[----:B------:R-:W-:Y:S02]  /*148f0*/  FMUL.FTZ R21, R69, R105 ;  /* 0x0000006945157220 */ /* 0x000fe40000410000 */
[----:B------:R-:W2:Y:S01]  /*14900*/  LDL R108, [R1] ;  /* 0x00000000016c7983 */ /* 0x000ea20000100800 */
[C---:B------:R-:W-:Y:S01]  /*14910*/  FMUL.FTZ R26, R0.reuse, R110 ;  /* 0x0000006e001a7220 */ /* 0x040fe20000410000 */
[C---:B------:R-:W-:Y:S04]  /*14920*/  HMMA.16816.F32 R16, R76.reuse, R22, R16 ;  /* 0x000000164c10723c */ /* 0x040fe80000001810 */
[C---:B------:R-:W-:Y:S02]  /*14930*/  FMUL.FTZ R27, R0.reuse, R111 ;  /* 0x0000006f001b7220 */ /* 0x040fe40000410000 */
[----:B------:R-:W-:Y:S01]  /*14940*/  FMUL.FTZ R42, R0, R126 ;  /* 0x0000007e002a7220 */ /* 0x000fe20000410000 */
[----:B------:R-:W-:Y:S01]  /*14950*/  MOV R126, R45 ;  /* 0x0000002d007e7202 */ /* 0x000fe20000000f00 */
[C---:B------:R-:W-:Y:S04]  /*14960*/  FMUL.FTZ R22, R68.reuse, R106 ;  /* 0x0000006a44167220 */ /* 0x040fe80000410000 */
[----:B------:R-:W-:Y:S02]  /*14970*/  FMUL.FTZ R23, R68, R107 ;  /* 0x0000006b44177220 */ /* 0x000fe40000410000 */
[C---:B------:R-:W-:Y:S05]  /*14980*/  FMUL.FTZ R45, R3.reuse, R129 ;  /* 0x00000081032d7220 */ /* 0x040fea0000410000 */
[-C--:B-1----:R-:W-:Y:S03]  /*14990*/  HMMA.16816.F32 R20, R76, R36.reuse, R20 ;  /* 0x000000244c14723c */ /* 0x082fe60000001814 */
[----:B------:R-:W-:Y:S02]  /*149a0*/  FFMA.FTZ R2, R44, c[0x0][0x2d0], -R153 ;  /* 0x0000b4002c027a23 */ /* 0x000fe40000010899 */
[----:B------:R-:W-:Y:S02]  /*149b0*/  FMUL.FTZ R44, R3, R128 ;  /* 0x00000080032c7220 */ /* 0x000fe40000410000 */
[----:B------:R1:W1:Y:S01]  /*149c0*/  MUFU.EX2 R196, R2 ;  /* 0x0000000200c47308 */ /* 0x0002620000000800 */
[C---:B------:R-:W-:Y:S07]  /*149d0*/  HMMA.16816.F32 R24, R64.reuse, R36, R24 ;  /* 0x000000244018723c */ /* 0x040fee0000001818 */
[C---:B------:R-:W-:Y:S01]  /*149e0*/  FMUL.FTZ R36, R69.reuse, R120 ;  /* 0x0000007845247220 */ /* 0x040fe20000410000 */
[-C--:B------:R-:W-:Y:S04]  /*149f0*/  HMMA.16816.F32 R28, R64, R38.reuse, R28 ;  /* 0x00000026401c723c */ /* 0x080fe8000000181c */
[C---:B------:R-:W-:Y:S01]  /*14a00*/  FMUL.FTZ R37, R69.reuse, R121 ;  /* 0x0000007945257220 */ /* 0x040fe20000410000 */
[----:B------:R-:W-:Y:S01]  /*14a10*/  MOV R120, R47 ;  /* 0x0000002f00787202 */ /* 0x000fe20000000f00 */
[C---:B------:R-:W-:Y:S02]  /*14a20*/  FMUL.FTZ R47, R0.reuse, R131 ;  /* 0x00000083002f7220 */ /* 0x040fe40000410000 */
[C---:B------:R-:W-:Y:S04]  /*14a30*/  HMMA.16816.F32 R32, R76.reuse, R38, R32 ;  /* 0x000000264c20723c */ /* 0x040fe80000001820 */
[----:B------:R-:W-:Y:S02]  /*14a40*/  IMAD.MOV.U32 R121, RZ, RZ, R63 ;  /* 0x000000ffff797224 */ /* 0x000fe400078e003f */
[----:B------:R-:W-:Y:S02]  /*14a50*/  FMUL.FTZ R63, R0, R147 ;  /* 0x00000093003f7220 */ /* 0x000fe40000410000 */
[----:B-1----:R-:W-:Y:S04]  /*14a60*/  FFMA.FTZ R2, R46, c[0x0][0x2d0], -R154 ;  /* 0x0000b4002e027a23 */ /* 0x002fe8000001089a */
[----:B------:R1:W-:Y:S01]  /*14a70*/  MUFU.EX2 R195, R2 ;  /* 0x0000000200c37308 */ /* 0x0003e20000000800 */
[C---:B------:R-:W-:Y:S01]  /*14a80*/  FMUL.FTZ R38, R68.reuse, R122 ;  /* 0x0000007a44267220 */ /* 0x040fe20000410000 */
[----:B------:R-:W-:Y:S01]  /*14a90*/  MOV R122, R43 ;  /* 0x0000002b007a7202 */ /* 0x000fe20000000f00 */
[----:B------:R-:W-:Y:S02]  /*14aa0*/  FMUL.FTZ R39, R68, R123 ;  /* 0x0000007b44277220 */ /* 0x000fe40000410000 */
[----:B------:R-:W-:Y:S02]  /*14ab0*/  IMAD.MOV.U32 R123, RZ, RZ, R62 ;  /* 0x000000ffff7b7224 */ /* 0x000fe400078e003e */
[C---:B------:R-:W-:Y:S02]  /*14ac0*/  FMUL.FTZ R43, R0.reuse, R127 ;  /* 0x0000007f002b7220 */ /* 0x040fe40000410000 */
[C---:B------:R-:W-:Y:S01]  /*14ad0*/  FMUL.FTZ R46, R0.reuse, R130 ;  /* 0x00000082002e7220 */ /* 0x040fe20000410000 */
[-C--:B------:R-:W-:Y:S03]  /*14ae0*/  HMMA.16816.F32 R36, R76, R52.reuse, R36 ;  /* 0x000000344c24723c */ /* 0x080fe60000001824 */
[----:B------:R-:W-:Y:S05]  /*14af0*/  FMUL.FTZ R62, R0, R146 ;  /* 0x00000092003e7220 */ /* 0x000fea0000410000 */
[C---:B------:R-:W-:Y:S04]  /*14b00*/  HMMA.16816.F32 R40, R64.reuse, R52, R40 ;  /* 0x000000344028723c */ /* 0x040fe80000001828 */
[----:B-1----:R-:W-:Y:S04]  /*14b10*/  FFMA.FTZ R2, R50, c[0x0][0x2d0], -R154 ;  /* 0x0000b40032027a23 */ /* 0x002fe8000001089a */
[-C--:B------:R-:W-:Y:S01]  /*14b20*/  HMMA.16816.F32 R44, R64, R54.reuse, R44 ;  /* 0x00000036402c723c */ /* 0x080fe2000000182c */
[----:B------:R1:W1:Y:S03]  /*14b30*/  MUFU.EX2 R194, R2 ;  /* 0x0000000200c27308 */ /* 0x0002660000000800 */
[C---:B------:R-:W-:Y:S02]  /*14b40*/  FMUL.FTZ R50, R68.reuse, R134 ;  /* 0x0000008644327220 */ /* 0x040fe40000410000 */
[C---:B------:R-:W-:Y:S02]  /*14b50*/  FMUL.FTZ R53, R69.reuse, R137 ;  /* 0x0000008945357220 */ /* 0x040fe40000410000 */
[----:B------:R-:W-:Y:S04]  /*14b60*/  FMUL.FTZ R52, R69, R136 ;  /* 0x0000008845347220 */ /* 0x000fe80000410000 */
[--C-:B-1----:R-:W-:Y:S02]  /*14b70*/  FFMA.FTZ R2, R49, c[0x0][0x2d0], -R75.reuse ;  /* 0x0000b40031027a23 */ /* 0x102fe4000001084b */
[----:B------:R-:W-:Y:S02]  /*14b80*/  FMUL.FTZ R49, R69, R133 ;  /* 0x0000008545317220 */ /* 0x000fe40000410000 */
[----:B------:R1:W-:Y:S02]  /*14b90*/  MUFU.EX2 R193, R2 ;  /* 0x0000000200c17308 */ /* 0x0003e40000000800 */
[--C-:B-1----:R-:W-:Y:S02]  /*14ba0*/  FFMA.FTZ R2, R51, c[0x0][0x2d0], -R75.reuse ;  /* 0x0000b40033027a23 */ /* 0x102fe4000001084b */
[C---:B------:R-:W-:Y:S06]  /*14bb0*/  FMUL.FTZ R51, R68.reuse, R135 ;  /* 0x0000008744337220 */ /* 0x040fec0000410000 */
[----:B------:R1:W-:Y:S01]  /*14bc0*/  MUFU.EX2 R192, R2 ;  /* 0x0000000200c07308 */ /* 0x0003e20000000800 */
[----:B------:R-:W-:Y:S01]  /*14bd0*/  LDSM.16.MT88.4 R132, [R202+0x2000] ;  /* 0x00200000ca84783b */ /* 0x000fe20000004200 */
[C---:B------:R-:W-:Y:S07]  /*14be0*/  HMMA.16816.F32 R48, R76.reuse, R54, R48 ;  /* 0x000000364c30723c */ /* 0x040fee0000001830 */
[C---:B------:R-:W-:Y:S02]  /*14bf0*/  FMUL.FTZ R55, R68.reuse, R139 ;  /* 0x0000008b44377220 */ /* 0x040fe40000410000 */
[----:B------:R-:W-:Y:S07]  /*14c00*/  FMUL.FTZ R54, R68, R138 ;  /* 0x0000008a44367220 */ /* 0x000fee0000410000 */
[-C--:B------:R-:W-:Y:S03]  /*14c10*/  HMMA.16816.F32 R52, R76, R80.reuse, R52 ;  /* 0x000000504c34723c */ /* 0x080fe60000001834 */
[--C-:B-1----:R-:W-:Y:S02]  /*14c20*/  FFMA.FTZ R2, R57, c[0x0][0x2d0], -R152.reuse ;  /* 0x0000b40039027a23 */ /* 0x102fe40000010898 */
[----:B------:R-:W-:Y:S02]  /*14c30*/  FMUL.FTZ R57, R3, R141 ;  /* 0x0000008d03397220 */ /* 0x000fe40000410000 */
[----:B------:R1:W-:Y:S02]  /*14c40*/  MUFU.EX2 R191, R2 ;  /* 0x0000000200bf7308 */ /* 0x0003e40000000800 */
[--C-:B-1----:R-:W-:Y:S03]  /*14c50*/  FFMA.FTZ R2, R58, c[0x0][0x2d0], -R152.reuse ;  /* 0x0000b4003a027a23 */ /* 0x102fe60000010898 */
[C---:B------:R-:W-:Y:S05]  /*14c60*/  FMUL.FTZ R58, R0.reuse, R142 ;  /* 0x0000008e003a7220 */ /* 0x040fea0000410000 */
[----:B------:R1:W-:Y:S02]  /*14c70*/  MUFU.EX2 R190, R2 ;  /* 0x0000000200be7308 */ /* 0x0003e40000000800 */
[--C-:B-1----:R-:W-:Y:S02]  /*14c80*/  FFMA.FTZ R2, R59, c[0x0][0x2d0], -R75.reuse ;  /* 0x0000b4003b027a23 */ /* 0x102fe4000001084b */
[----:B------:R-:W-:Y:S06]  /*14c90*/  FMUL.FTZ R59, R0, R143 ;  /* 0x0000008f003b7220 */ /* 0x000fec0000410000 */
[----:B------:R1:W-:Y:S02]  /*14ca0*/  MUFU.EX2 R189, R2 ;  /* 0x0000000200bd7308 */ /* 0x0003e40000000800 */
[----:B-1----:R-:W-:Y:S02]  /*14cb0*/  FFMA.FTZ R2, R61, c[0x0][0x2d0], -R75 ;  /* 0x0000b4003d027a23 */ /* 0x002fe4000001084b */
[C---:B------:R-:W-:Y:S06]  /*14cc0*/  FMUL.FTZ R61, R3.reuse, R145 ;  /* 0x00000091033d7220 */ /* 0x040fec0000410000 */
[----:B------:R1:W-:Y:S02]  /*14cd0*/  MUFU.EX2 R188, R2 ;  /* 0x0000000200bc7308 */ /* 0x0003e40000000800 */
[--C-:B-1----:R-:W-:Y:S02]  /*14ce0*/  FFMA.FTZ R2, R56, c[0x0][0x2d0], -R152.reuse ;  /* 0x0000b40038027a23 */ /* 0x102fe40000010898 */
[C---:B------:R-:W-:Y:S06]  /*14cf0*/  FMUL.FTZ R56, R3.reuse, R140 ;  /* 0x0000008c03387220 */ /* 0x040fec0000410000 */
[----:B------:R1:W-:Y:S01]  /*14d00*/  MUFU.EX2 R185, R2 ;  /* 0x0000000200b97308 */ /* 0x0003e20000000800 */
[C---:B------:R-:W-:Y:S07]  /*14d10*/  HMMA.16816.F32 R56, R64.reuse, R80, R56 ;  /* 0x000000504038723c */ /* 0x040fee0000001838 */
[----:B------:R-:W-:Y:S02]  /*14d20*/  F2FP.PACK_AB R80, R230, R228 ;  /* 0x000000e4e650723e */ /* 0x000fe400000000ff */
[----:B-----5:R-:W-:Y:S02]  /*14d30*/  F2FP.PACK_AB R81, R198, R199 ;  /* 0x000000c7c651723e */ /* 0x020fe400000000ff */
[----:B--2---:R-:W-:Y:S01]  /*14d40*/  ISETP.GT.AND P0, PT, R216, R108, PT ;  /* 0x0000006cd800720c */ /* 0x004fe20003f04270 */
[----:B------:R-:W-:Y:S02]  /*14d50*/  IMAD.MOV.U32 R216, RZ, RZ, R217 ;  /* 0x000000ffffd87224 */ /* 0x000fe400078e00d9 */
[----:B-1----:R-:W-:Y:S02]  /*14d60*/  FFMA.FTZ R2, R60, c[0x0][0x2d0], -R152 ;  /* 0x0000b4003c027a23 */ /* 0x002fe40000010898 */
[C---:B------:R-:W-:Y:S02]  /*14d70*/  FMUL.FTZ R60, R3.reuse, R144 ;  /* 0x00000090033c7220 */ /* 0x040fe40000410000 */
[----:B------:R1:W-:Y:S01]  /*14d80*/  MUFU.EX2 R183, R2 ;  /* 0x0000000200b77308 */ /* 0x0003e20000000800 */
[----:B------:R-:W-:Y:S04]  /*14d90*/  FFMA.FTZ R3, R3, R115, R249 ;  /* 0x0000007303037223 */ /* 0x000fe800000100f9 */
[-C--:B------:R-:W-:Y:S07]  /*14da0*/  HMMA.16816.F32 R60, R64, R82.reuse, R60 ;  /* 0x00000052403c723c */ /* 0x080fee000000183c */
[C---:B------:R-:W-:Y:S02]  /*14db0*/  FMUL.FTZ R64, R69.reuse, R148 ;  /* 0x0000009445407220 */ /* 0x040fe40000410000 */
[----:B------:R-:W-:Y:S03]  /*14dc0*/  FMUL.FTZ R65, R69, R149 ;  /* 0x0000009545417220 */ /* 0x000fe60000410000 */
[C---:B------:R-:W-:Y:S02]  /*14dd0*/  FMUL.FTZ R66, R68.reuse, R150 ;  /* 0x0000009644427220 */ /* 0x040fe40000410000 */
[----:B------:R-:W-:Y:S02]  /*14de0*/  FMUL.FTZ R67, R68, R151 ;  /* 0x0000009744437220 */ /* 0x000fe40000410000 */
[--C-:B-1----:R-:W-:Y:S05]  /*14df0*/  FFMA.FTZ R2, R160, c[0x0][0x2d0], -R153.reuse ;  /* 0x0000b400a0027a23 */ /* 0x102fea0000010899 */
        /* <DEDUP_REMOVED lines=8> */
[-C--:B------:R-:W-:Y:S03]  /*14e80*/  HMMA.16816.F32 R4, R76, R84.reuse, R4 ;  /* 0x000000544c04723c */ /* 0x080fe60000001804 */
[----:B-1----:R-:W-:Y:S05]  /*14e90*/  FFMA.FTZ R2, R162, c[0x0][0x2d0], -R153 ;  /* 0x0000b400a2027a23 */ /* 0x002fea0000010899 */
[C---:B------:R-:W-:Y:S01]  /*14ea0*/  HMMA.16816.F32 R8, R80.reuse, R84, R8 ;  /* 0x000000545008723c */ /* 0x040fe20000001808 */
[----:B------:R1:W2:Y:S07]  /*14eb0*/  MUFU.EX2 R181, R2 ;  /* 0x0000000200b57308 */ /* 0x0002ae0000000800 */
[-C--:B------:R-:W-:Y:S08]  /*14ec0*/  HMMA.16816.F32 R12, R80, R86.reuse, R12 ;  /* 0x00000056500c723c */ /* 0x080ff0000000180c */
[C---:B------:R-:W-:Y:S01]  /*14ed0*/  HMMA.16816.F32 R16, R76.reuse, R86, R16 ;  /* 0x000000564c10723c */ /* 0x040fe20000001810 */
[----:B------:R-:W5:Y:S07]  /*14ee0*/  LDSM.16.MT88.4 R84, [R204+0x800] ;  /* 0x00080000cc54783b */ /* 0x000f6e0000004200 */
[-C--:B------:R-:W-:Y:S04]  /*14ef0*/  HMMA.16816.F32 R20, R76, R88.reuse, R20 ;  /* 0x000000584c14723c */ /* 0x080fe80000001814 */
[--C-:B-1----:R-:W-:Y:S04]  /*14f00*/  FFMA.FTZ R2, R157, c[0x0][0x2d0], -R154.reuse ;  /* 0x0000b4009d027a23 */ /* 0x102fe8000001089a */
[C---:B------:R-:W-:Y:S01]  /*14f10*/  HMMA.16816.F32 R24, R80.reuse, R88, R24 ;  /* 0x000000585018723c */ /* 0x040fe20000001818 */
[----:B------:R1:W-:Y:S06]  /*14f20*/  MUFU.EX2 R180, R2 ;  /* 0x0000000200b47308 */ /* 0x0003ec0000000800 */
[----:B------:R-:W-:Y:S01]  /*14f30*/  FFMA.FTZ R88, R172, c[0x0][0x2d0], -R75 ;  /* 0x0000b400ac587a23 */ /* 0x000fe2000001084b */
[-C--:B------:R-:W-:Y:S03]  /*14f40*/  HMMA.16816.F32 R28, R80, R90.reuse, R28 ;  /* 0x0000005a501c723c */ /* 0x080fe6000000181c */
[----:B------:R2:W-:Y:S05]  /*14f50*/  MUFU.EX2 R136, R88 ;  /* 0x0000005800887308 */ /* 0x0005ea0000000800 */
[C---:B------:R-:W-:Y:S08]  /*14f60*/  HMMA.16816.F32 R32, R76.reuse, R90, R32 ;  /* 0x0000005a4c20723c */ /* 0x040ff00000001820 */
[-C--:B----4-:R-:W-:Y:S04]  /*14f70*/  HMMA.16816.F32 R36, R76, R92.reuse, R36 ;  /* 0x0000005c4c24723c */ /* 0x090fe80000001824 */
[--C-:B-1----:R-:W-:Y:S04]  /*14f80*/  FFMA.FTZ R2, R158, c[0x0][0x2d0], -R154.reuse ;  /* 0x0000b4009e027a23 */ /* 0x102fe8000001089a */
[C---:B------:R-:W-:Y:S01]  /*14f90*/  HMMA.16816.F32 R40, R80.reuse, R92, R40 ;  /* 0x0000005c5028723c */ /* 0x040fe20000001828 */
[----:B------:R1:W4:Y:S01]  /*14fa0*/  MUFU.EX2 R179, R2 ;  /* 0x0000000200b37308 */ /* 0x0003220000000800 */
[----:B--2---:R-:W2:Y:S06]  /*14fb0*/  LDSM.16.MT88.4 R88, [R201+0x1000] ;  /* 0x00100000c958783b */ /* 0x004eac0000004200 */
[-C--:B------:R-:W-:Y:S08]  /*14fc0*/  HMMA.16816.F32 R44, R80, R94.reuse, R44 ;  /* 0x0000005e502c723c */ /* 0x080ff0000000182c */
[C---:B------:R-:W-:Y:S01]  /*14fd0*/  HMMA.16816.F32 R48, R76.reuse, R94, R48 ;  /* 0x0000005e4c30723c */ /* 0x040fe20000001830 */
[----:B------:R-:W-:Y:S07]  /*14fe0*/  LDSM.16.MT88.4 R92, [R202+0x1000] ;  /* 0x00100000ca5c783b */ /* 0x000fee0000004200 */
[-C--:B-----5:R-:W-:Y:S04]  /*14ff0*/  HMMA.16816.F32 R52, R76, R84.reuse, R52 ;  /* 0x000000544c34723c */ /* 0x0a0fe80000001834 */
[--C-:B-1----:R-:W-:Y:S04]  /*15000*/  FFMA.FTZ R2, R159, c[0x0][0x2d0], -R153.reuse ;  /* 0x0000b4009f027a23 */ /* 0x102fe80000010899 */
[C---:B------:R-:W-:Y:S01]  /*15010*/  HMMA.16816.F32 R56, R80.reuse, R84, R56 ;  /* 0x000000545038723c */ /* 0x040fe20000001838 */
[----:B------:R1:W-:Y:S07]  /*15020*/  MUFU.EX2 R178, R2 ;  /* 0x0000000200b27308 */ /* 0x0003ee0000000800 */
[-C--:B------:R-:W-:Y:S07]  /*15030*/  HMMA.16816.F32 R60, R80, R86.reuse, R60 ;  /* 0x00000056503c723c */ /* 0x080fee000000183c */
[----:B------:R-:W-:Y:S01]  /*15040*/  F2FP.PACK_AB R80, R181, R128 ;  /* 0x00000080b550723e */ /* 0x000fe200000000ff */
[----:B------:R-:W-:Y:S01]  /*15050*/  HMMA.16816.F32 R64, R76, R86, R64 ;  /* 0x000000564c40723c */ /* 0x000fe20000001840 */
[----:B------:R-:W5:Y:S03]  /*15060*/  LDSM.16.MT88.4 R84, [R205+0x1000] ;  /* 0x00100000cd54783b */ /* 0x000f660000004200 */
[----:B----4-:R-:W-:Y:S03]  /*15070*/  F2FP.PACK_AB R81, R179, R180 ;  /* 0x000000b4b351723e */ /* 0x010fe600000000ff */
[----:B------:R-:W-:Y:S01]  /*15080*/  F2FP.PACK_AB R76, R192, R193 ;  /* 0x000000c1c04c723e */ /* 0x000fe200000000ff */
[----:B-1----:R-:W-:Y:S01]  /*15090*/  FFMA.FTZ R2, R161, c[0x0][0x2d0], -R153 ;  /* 0x0000b400a1027a23 */ /* 0x002fe20000010899 */
[----:B------:R-:W-:Y:S03]  /*150a0*/  F2FP.PACK_AB R77, R190, R191 ;  /* 0x000000bfbe4d723e */ /* 0x000fe600000000ff */
[----:B------:R1:W4:Y:S01]  /*150b0*/  MUFU.EX2 R139, R2 ;  /* 0x00000002008b7308 */ /* 0x0003220000000800 */
[----:B------:R-:W-:Y:S02]  /*150c0*/  F2FP.PACK_AB R78, R188, R189 ;  /* 0x000000bdbc4e723e */ /* 0x000fe400000000ff */
[----:B------:R-:W-:Y:S07]  /*150d0*/  F2FP.PACK_AB R79, R183, R185 ;  /* 0x000000b9b74f723e */ /* 0x000fee00000000ff */
[-C--:B--2---:R-:W-:Y:S03]  /*150e0*/  HMMA.16816.F32 R4, R76, R88.reuse, R4 ;  /* 0x000000584c04723c */ /* 0x084fe60000001804 */
[--C-:B-1----:R-:W-:Y:S01]  /*150f0*/  FFMA.FTZ R2, R156, c[0x0][0x2d0], -R154.reuse ;  /* 0x0000b4009c027a23 */ /* 0x102fe2000001089a */
[----:B----4-:R-:W-:Y:S03]  /*15100*/  F2FP.PACK_AB R82, R139, R178 ;  /* 0x000000b28b52723e */ /* 0x010fe600000000ff */
        /* <DEDUP_REMOVED lines=9> */
[----:B------:R-:W4:Y:S03]  /*151a0*/  LDSM.16.MT88.4 R88, [R204+0x1000] ;  /* 0x00100000cc58783b */ /* 0x000f260000004200 */
[--C-:B-1----:R-:W-:Y:S04]  /*151b0*/  FFMA.FTZ R2, R165, c[0x0][0x2d0], -R152.reuse ;  /* 0x0000b400a5027a23 */ /* 0x102fe80000010898 */
[-C--:B-----5:R-:W-:Y:S01]  /*151c0*/  HMMA.16816.F32 R20, R76, R84.reuse, R20 ;  /* 0x000000544c14723c */ /* 0x0a0fe20000001814 */
[----:B------:R1:W-:Y:S07]  /*151d0*/  MUFU.EX2 R176, R2 ;  /* 0x0000000200b07308 */ /* 0x0003ee0000000800 */
[C---:B------:R-:W-:Y:S07]  /*151e0*/  HMMA.16816.F32 R24, R80.reuse, R84, R24 ;  /* 0x000000545018723c */ /* 0x040fee0000001818 */
[--C-:B------:R-:W-:Y:S01]  /*151f0*/  FFMA.FTZ R84, R226, c[0x0][0x2d0], -R75.reuse ;  /* 0x0000b400e2547a23 */ /* 0x100fe2000001084b */
[-C--:B------:R-:W-:Y:S08]  /*15200*/  HMMA.16816.F32 R28, R80, R86.reuse, R28 ;  /* 0x00000056501c723c */ /* 0x080ff0000000181c */
[C---:B------:R-:W-:Y:S04]  /*15210*/  HMMA.16816.F32 R32, R76.reuse, R86, R32 ;  /* 0x000000564c20723c */ /* 0x040fe80000001820 */
[--C-:B-1----:R-:W-:Y:S02]  /*15220*/  FFMA.FTZ R2, R166, c[0x0][0x2d0], -R152.reuse ;  /* 0x0000b400a6027a23 */ /* 0x102fe40000010898 */
[----:B------:R1:W-:Y:S02]  /*15230*/  MUFU.EX2 R166, R84 ;  /* 0x0000005400a67308 */ /* 0x0003e40000000800 */
[-C--:B------:R-:W-:Y:S08]  /*15240*/  HMMA.16816.F32 R36, R76, R92.reuse, R36 ;  /* 0x0000005c4c24723c */ /* 0x080ff00000001824 */
[C---:B------:R-:W-:Y:S01]  /*15250*/  HMMA.16816.F32 R40, R80.reuse, R92, R40 ;  /* 0x0000005c5028723c */ /* 0x040fe20000001828 */
[----:B------:R5:W2:Y:S07]  /*15260*/  MUFU.EX2 R175, R2 ;  /* 0x0000000200af7308 */ /* 0x000aae0000000800 */
[-C--:B------:R-:W-:Y:S01]  /*15270*/  HMMA.16816.F32 R44, R80, R94.reuse, R44 ;  /* 0x0000005e502c723c */ /* 0x080fe2000000182c */
[----:B-1----:R-:W1:Y:S07]  /*15280*/  LDSM.16.MT88.4 R84, [R201+0x1800] ;  /* 0x00180000c954783b */ /* 0x002e6e0000004200 */
[C---:B------:R-:W-:Y:S01]  /*15290*/  HMMA.16816.F32 R48, R76.reuse, R94, R48 ;  /* 0x0000005e4c30723c */ /* 0x040fe20000001830 */
[----:B------:R-:W-:Y:S07]  /*152a0*/  LDSM.16.MT88.4 R92, [R202+0x1800] ;  /* 0x00180000ca5c783b */ /* 0x000fee0000004200 */
[-C--:B----4-:R-:W-:Y:S04]  /*152b0*/  HMMA.16816.F32 R52, R76, R88.reuse, R52 ;  /* 0x000000584c34723c */ /* 0x090fe80000001834 */
[--C-:B-----5:R-:W-:Y:S04]  /*152c0*/  FFMA.FTZ R2, R174, c[0x0][0x2d0], -R75.reuse ;  /* 0x0000b400ae027a23 */ /* 0x120fe8000001084b */
[C---:B------:R-:W-:Y:S01]  /*152d0*/  HMMA.16816.F32 R56, R80.reuse, R88, R56 ;  /* 0x000000585038723c */ /* 0x040fe20000001838 */
[----:B------:R4:W-:Y:S07]  /*152e0*/  MUFU.EX2 R174, R2 ;  /* 0x0000000200ae7308 */ /* 0x0009ee0000000800 */
[-C--:B------:R-:W-:Y:S08]  /*152f0*/  HMMA.16816.F32 R60, R80, R90.reuse, R60 ;  /* 0x0000005a503c723c */ /* 0x080ff0000000183c */
[----:B------:R-:W-:Y:S01]  /*15300*/  HMMA.16816.F32 R64, R76, R90, R64 ;  /* 0x0000005a4c40723c */ /* 0x000fe20000001840 */
[----:B------:R-:W5:Y:S06]  /*15310*/  LDSM.16.MT88.4 R88, [R205+0x1800] ;  /* 0x00180000cd58783b */ /* 0x000f6c0000004200 */
[----:B--2---:R-:W-:Y:S01]  /*15320*/  F2FP.PACK_AB R76, R177, R136 ;  /* 0x00000088b14c723e */ /* 0x004fe200000000ff */
[----:B----4-:R-:W-:Y:S01]  /*15330*/  FFMA.FTZ R2, R187, c[0x0][0x2d0], -R75 ;  /* 0x0000b400bb027a23 */ /* 0x010fe2000001084b */
[----:B------:R-:W-:Y:S03]  /*15340*/  F2FP.PACK_AB R77, R175, R176 ;  /* 0x000000b0af4d723e */ /* 0x000fe600000000ff */
[----:B------:R2:W4:Y:S02]  /*15350*/  MUFU.EX2 R173, R2 ;  /* 0x0000000200ad7308 */ /* 0x0005240000000800 */
[--C-:B--2---:R-:W-:Y:S01]  /*15360*/  FFMA.FTZ R2, R171, c[0x0][0x2d0], -R152.reuse ;  /* 0x0000b400ab027a23 */ /* 0x104fe20000010898 */
[----:B----4-:R-:W-:Y:S07]  /*15370*/  F2FP.PACK_AB R78, R173, R174 ;  /* 0x000000aead4e723e */ /* 0x010fee00000000ff */
[----:B------:R2:W-:Y:S02]  /*15380*/  MUFU.EX2 R172, R2 ;  /* 0x0000000200ac7308 */ /* 0x0005e40000000800 */
[----:B--2---:R-:W-:Y:S08]  /*15390*/  FFMA.FTZ R2, R170, c[0x0][0x2d0], -R152 ;  /* 0x0000b400aa027a23 */ /* 0x004ff00000010898 */
[----:B------:R2:W4:Y:S02]  /*153a0*/  MUFU.EX2 R171, R2 ;  /* 0x0000000200ab7308 */ /* 0x0005240000000800 */
[--C-:B--2---:R-:W-:Y:S01]  /*153b0*/  FFMA.FTZ R2, R167, c[0x0][0x2d0], -R153.reuse ;  /* 0x0000b400a7027a23 */ /* 0x104fe20000010899 */
[----:B----4-:R-:W-:Y:S07]  /*153c0*/  F2FP.PACK_AB R79, R171, R172 ;  /* 0x000000acab4f723e */ /* 0x010fee00000000ff */
[----:B------:R2:W-:Y:S01]  /*153d0*/  MUFU.EX2 R143, R2 ;  /* 0x00000002008f7308 */ /* 0x0005e20000000800 */
[-C--:B-1----:R-:W-:Y:S03]  /*153e0*/  HMMA.16816.F32 R4, R76, R84.reuse, R4 ;  /* 0x000000544c04723c */ /* 0x082fe60000001804 */
[--C-:B--2---:R-:W-:Y:S06]  /*153f0*/  FFMA.FTZ R2, R169, c[0x0][0x2d0], -R153.reuse ;  /* 0x0000b400a9027a23 */ /* 0x104fec0000010899 */
[----:B------:R1:W2:Y:S03]  /*15400*/  MUFU.EX2 R142, R2 ;  /* 0x00000002008e7308 */ /* 0x0002a60000000800 */
[--C-:B-1----:R-:W-:Y:S01]  /*15410*/  FFMA.FTZ R2, R163, c[0x0][0x2d0], -R154.reuse ;  /* 0x0000b400a3027a23 */ /* 0x102fe2000001089a */
[----:B--2---:R-:W-:Y:S06]  /*15420*/  F2FP.PACK_AB R80, R142, R143 ;  /* 0x0000008f8e50723e */ /* 0x004fec00000000ff */
        /* <DEDUP_REMOVED lines=20> */
[--C-:B-1----:R-:W-:Y:S01]  /*15570*/  FFMA.FTZ R2, R221, c[0x0][0x2d0], -R152.reuse ;  /* 0x0000b400dd027a23 */ /* 0x102fe20000010898 */
[----:B--2---:R-:W-:Y:S03]  /*15580*/  F2FP.PACK_AB R148, R165, R166 ;  /* 0x000000a6a594723e */ /* 0x004fe600000000ff */
[-C--:B-----5:R-:W-:Y:S01]  /*15590*/  HMMA.16816.F32 R20, R76, R88.reuse, R20 ;  /* 0x000000584c14723c */ /* 0x0a0fe20000001814 */
[----:B------:R1:W-:Y:S07]  /*155a0*/  MUFU.EX2 R164, R2 ;  /* 0x0000000200a47308 */ /* 0x0003ee0000000800 */
[C---:B------:R-:W-:Y:S08]  /*155b0*/  HMMA.16816.F32 R24, R80.reuse, R88, R24 ;  /* 0x000000585018723c */ /* 0x040ff00000001818 */
[-C--:B------:R-:W-:Y:S08]  /*155c0*/  HMMA.16816.F32 R28, R80, R90.reuse, R28 ;  /* 0x0000005a501c723c */ /* 0x080ff0000000181c */
[C---:B------:R-:W-:Y:S04]  /*155d0*/  HMMA.16816.F32 R32, R76.reuse, R90, R32 ;  /* 0x0000005a4c20723c */ /* 0x040fe80000001820 */
[----:B-1----:R-:W-:Y:S04]  /*155e0*/  FFMA.FTZ R2, R222, c[0x0][0x2d0], -R152 ;  /* 0x0000b400de027a23 */ /* 0x002fe80000010898 */
[-C--:B------:R-:W-:Y:S01]  /*155f0*/  HMMA.16816.F32 R36, R76, R92.reuse, R36 ;  /* 0x0000005c4c24723c */ /* 0x080fe20000001824 */
[----:B------:R1:W2:Y:S07]  /*15600*/  MUFU.EX2 R162, R2 ;  /* 0x0000000200a27308 */ /* 0x0002ae0000000800 */
[C---:B------:R-:W-:Y:S08]  /*15610*/  HMMA.16816.F32 R40, R80.reuse, R92, R40 ;  /* 0x0000005c5028723c */ /* 0x040ff00000001828 */
[-C--:B------:R-:W-:Y:S08]  /*15620*/  HMMA.16816.F32 R44, R80, R94.reuse, R44 ;  /* 0x0000005e502c723c */ /* 0x080ff0000000182c */
[C---:B------:R-:W-:Y:S04]  /*15630*/  HMMA.16816.F32 R48, R76.reuse, R94, R48 ;  /* 0x0000005e4c30723c */ /* 0x040fe80000001830 */
[--C-:B-1----:R-:W-:Y:S01]  /*15640*/  FFMA.FTZ R2, R250, c[0x0][0x2d0], -R75.reuse ;  /* 0x0000b400fa027a23 */ /* 0x102fe2000001084b */
[----:B--2---:R-:W-:Y:S01]  /*15650*/  F2FP.PACK_AB R149, R162, R164 ;  /* 0x000000a4a295723e */ /* 0x004fe200000000ff */
[----:B------:R-:W-:Y:S02]  /*15660*/  FFMA.FTZ R75, R251, c[0x0][0x2d0], -R75 ;  /* 0x0000b400fb4b7a23 */ /* 0x000fe4000001084b */
[----:B------:R1:W-:Y:S01]  /*15670*/  MUFU.EX2 R163, R2 ;  /* 0x0000000200a37308 */ /* 0x0003e20000000800 */
[-C--:B----4-:R-:W-:Y:S08]  /*15680*/  HMMA.16816.F32 R52, R76, R84.reuse, R52 ;  /* 0x000000544c34723c */ /* 0x090ff00000001834 */
[C---:B------:R-:W-:Y:S01]  /*15690*/  HMMA.16816.F32 R56, R80.reuse, R84, R56 ;  /* 0x000000545038723c */ /* 0x040fe20000001838 */
[----:B------:R-:W2:Y:S06]  /*156a0*/  MUFU.EX2 R161, R75 ;  /* 0x0000004b00a17308 */ /* 0x000eac0000000800 */
[----:B------:R-:W-:Y:S01]  /*156b0*/  IMAD.MOV.U32 R84, RZ, RZ, R72 ;  /* 0x000000ffff547224 */ /* 0x000fe200078e0048 */
[-C--:B------:R-:W-:Y:S04]  /*156c0*/  HMMA.16816.F32 R60, R80, R86.reuse, R60 ;  /* 0x00000056503c723c */ /* 0x080fe8000000183c */
[----:B------:R-:W-:Y:S01]  /*156d0*/  MOV R85, R71 ;  /* 0x0000004700557202 */ /* 0x000fe20000000f00 */
[--C-:B-1----:R-:W-:Y:S03]  /*156e0*/  FFMA.FTZ R2, R225, c[0x0][0x2d0], -R152.reuse ;  /* 0x0000b400e1027a23 */ /* 0x102fe60000010898 */
[----:B------:R-:W-:Y:S01]  /*156f0*/  HMMA.16816.F32 R64, R76, R86, R64 ;  /* 0x000000564c40723c */ /* 0x000fe20000001840 */
[----:B------:R1:W-:Y:S03]  /*15700*/  MUFU.EX2 R160, R2 ;  /* 0x0000000200a07308 */ /* 0x0003e60000000800 */
[----:B------:R-:W-:Y:S03]  /*15710*/  FFMA.FTZ R152, R227, c[0x0][0x2d0], -R152 ;  /* 0x0000b400e3987a23 */ /* 0x000fe60000010898 */
[----:B------:R-:W-:Y:S02]  /*15720*/  MOV R86, R70 ;  /* 0x0000004600567202 */ /* 0x000fe40000000f00 */
[----:B--2---:R-:W-:Y:S02]  /*15730*/  F2FP.PACK_AB R150, R161, R163 ;  /* 0x000000a3a196723e */ /* 0x004fe400000000ff */
[----:B------:R-:W2:Y:S01]  /*15740*/  MUFU.EX2 R159, R152 ;  /* 0x00000098009f7308 */ /* 0x000ea20000000800 */
[--C-:B-1----:R-:W-:Y:S09]  /*15750*/  FFMA.FTZ R2, R219, c[0x0][0x2d0], -R153.reuse ;  /* 0x0000b400db027a23 */ /* 0x102ff20000010899 */
[----:B------:R1:W-:Y:S01]  /*15760*/  MUFU.EX2 R158, R2 ;  /* 0x00000002009e7308 */ /* 0x0003e20000000800 */
[----:B--2---:R-:W-:Y:S07]  /*15770*/  F2FP.PACK_AB R151, R159, R160 ;  /* 0x000000a09f97723e */ /* 0x004fee00000000ff */
[-C--:B------:R-:W-:Y:S07]  /*15780*/  HMMA.16816.F32 R88, R148, R100.reuse, R4 ;  /* 0x000000649458723c */ /* 0x080fee0000001804 */
[----:B---3--:R-:W-:Y:S02]  /*15790*/  FFMA.FTZ R4, R69, R125, R126 ;  /* 0x0000007d45047223 */ /* 0x008fe4000001007e */
[----:B------:R-:W-:Y:S03]  /*157a0*/  FFMA.FTZ R6, R0, R114, R232 ;  /* 0x0000007200067223 */ /* 0x000fe600000100e8 */
[----:B-1----:R-:W-:Y:S02]  /*157b0*/  FFMA.FTZ R2, R224, c[0x0][0x2d0], -R153 ;  /* 0x0000b400e0027a23 */ /* 0x002fe40000010899 */
[----:B------:R-:W-:Y:S02]  /*157c0*/  FADD.FTZ R5, R113, R4 ;  /* 0x0000000471057221 */ /* 0x000fe40000010000 */
[----:B------:R-:W-:Y:S01]  /*157d0*/  FADD.FTZ R4, R247, R3 ;  /* 0x00000003f7047221 */ /* 0x000fe20000010000 */
[----:B------:R1:W2:Y:S01]  /*157e0*/  MUFU.EX2 R157, R2 ;  /* 0x00000002009d7308 */ /* 0x0002a20000000800 */
[----:B------:R-:W-:Y:S02]  /*157f0*/  FADD.FTZ R3, R233, R6 ;  /* 0x00000006e9037221 */ /* 0x000fe40000010000 */
[--C-:B-1----:R-:W-:Y:S01]  /*15800*/  FFMA.FTZ R2, R220, c[0x0][0x2d0], -R154.reuse ;  /* 0x0000b400dc027a23 */ /* 0x102fe2000001089a */
[----:B--2---:R-:W-:Y:S06]  /*15810*/  F2FP.PACK_AB R144, R157, R158 ;  /* 0x0000009e9d90723e */ /* 0x004fec00000000ff */
[----:B------:R1:W-:Y:S02]  /*15820*/  MUFU.EX2 R155, R2 ;  /* 0x00000002009b7308 */ /* 0x0003e40000000800 */
[--C-:B-1----:R-:W-:Y:S08]  /*15830*/  FFMA.FTZ R2, R223, c[0x0][0x2d0], -R154.reuse ;  /* 0x0000b400df027a23 */ /* 0x102ff0000001089a */
[----:B------:R1:W2:Y:S02]  /*15840*/  MUFU.EX2 R156, R2 ;  /* 0x00000002009c7308 */ /* 0x0002a40000000800 */
[--C-:B-1----:R-:W-:Y:S01]  /*15850*/  FFMA.FTZ R2, R234, c[0x0][0x2d0], -R153.reuse ;  /* 0x0000b400ea027a23 */ /* 0x102fe20000010899 */
[----:B--2---:R-:W-:Y:S01]  /*15860*/  F2FP.PACK_AB R145, R156, R155 ;  /* 0x0000009b9c91723e */ /* 0x004fe200000000ff */
[----:B------:R-:W-:Y:S06]  /*15870*/  FFMA.FTZ R153, R236, c[0x0][0x2d0], -R153 ;  /* 0x0000b400ec997a23 */ /* 0x000fec0000010899 */
[----:B------:R1:W-:Y:S10]  /*15880*/  MUFU.EX2 R152, R2 ;  /* 0x0000000200987308 */ /* 0x0003f40000000800 */
[----:B------:R-:W2:Y:S01]  /*15890*/  MUFU.EX2 R153, R153 ;  /* 0x0000009900997308 */ /* 0x000ea20000000800 */
[--C-:B-1----:R-:W-:Y:S02]  /*158a0*/  FFMA.FTZ R2, R231, c[0x0][0x2d0], -R154.reuse ;  /* 0x0000b400e7027a23 */ /* 0x102fe4000001089a */
[----:B------:R-:W-:Y:S07]  /*158b0*/  FFMA.FTZ R154, R74, c[0x0][0x2d0], -R154 ;  /* 0x0000b4004a9a7a23 */ /* 0x000fee000001089a */
[----:B------:R1:W-:Y:S01]  /*158c0*/  MUFU.EX2 R75, R2 ;  /* 0x00000002004b7308 */ /* 0x0003e20000000800 */
[----:B--2---:R-:W-:Y:S09]  /*158d0*/  F2FP.PACK_AB R146, R153, R152 ;  /* 0x000000989992723e */ /* 0x004ff200000000ff */
[----:B------:R-:W2:Y:S01]  /*158e0*/  MUFU.EX2 R74, R154 ;  /* 0x0000009a004a7308 */ /* 0x000ea20000000800 */
[----:B-1----:R-:W-:Y:S04]  /*158f0*/  FFMA.FTZ R2, R68, R124, R252 ;  /* 0x0000007c44027223 */ /* 0x002fe800000100fc */
[----:B------:R-:W-:Y:S02]  /*15900*/  FADD.FTZ R0, R112, R2 ;  /* 0x0000000270007221 */ /* 0x000fe40000010000 */
[----:B------:R-:W-:Y:S02]  /*15910*/  FADD.FTZ R2, R123, R5 ;  /* 0x000000057b027221 */ /* 0x000fe40000010000 */
[----:B------:R-:W-:Y:S01]  /*15920*/  FADD.FTZ R0, R122, R0 ;  /* 0x000000007a007221 */ /* 0x000fe20000010000 */
[----:B--2---:R-:W-:Y:S07]  /*15930*/  F2FP.PACK_AB R147, R74, R75 ;  /* 0x0000004b4a93723e */ /* 0x004fee00000000ff */
        /* <DEDUP_REMOVED lines=92> */
.L_x_1483:
[----:B-12---:R-:W2:Y:S02]  /*15f00*/  LDL R0, [R1+0x20] ;  /* 0x0000200001007983 */ /* 0x006ea40000100800 */
[----:B--2---:R-:W-:-:S13]  /*15f10*/  ISETP.GE.AND P0, PT, R217, R0, PT ;  /* 0x00000000d900720c */ /* 0x004fda0003f06270 */
[----:B------:R-:W-:Y:S05]  /*15f20*/  @!P0 BRA `(.L_x_1485) ;  /* 0x00003a9000008947 */ /* 0x000fea0003800000 */
[----:B------:R-:W-:Y:S01]  /*15f30*/  IMAD.MOV.U32 R3, RZ, RZ, R72 ;  /* 0x000000ffff037224 */ /* 0x000fe200078e0048 */
[----:B------:R-:W-:Y:S01]  /*15f40*/  MOV R85, R70 ;  /* 0x0000004600557202 */ /* 0x000fe20000000f00 */
[----:B------:R-:W-:Y:S01]  /*15f50*/  IMAD.MOV.U32 R2, RZ, RZ, R73 ;  /* 0x000000ffff027224 */ /* 0x000fe200078e0049 */
[----:B------:R-:W-:Y:S02]  /*15f60*/  MOV R84, R71 ;  /* 0x0000004700547202 */ /* 0x000fe40000000f00 */
.L_x_1486:
[----:B---3--:R-:W2:Y:S01]  /*15f70*/  LDL R0, [R1+0x24] ;  /* 0x0000240001007983 */ /* 0x008ea20000100800 */
[----:B------:R-:W-:Y:S04]  /*15f80*/  DEPBAR.LE SB0, 0x0 ;  /* 0x000080000000791a */ /* 0x000fe80000000000 */
[----:B------:R-:W2:Y:S01]  /*15f90*/  LDL R172, [R1+0x38] ;  /* 0x0000380001ac7983 */ /* 0x000ea20000100800 */
[----:B------:R-:W-:Y:S01]  /*15fa0*/  WARPSYNC 0xffffffff ;  /* 0xffffffff00007948 */ /* 0x000fe20003800000 */
[----:B------:R-:W-:Y:S02]  /*15fb0*/  MOV R180, c[0x0][0x208] ;  /* 0x0000820000b47a02 */ /* 0x000fe40000000f00 */
[----:B------:R-:W2:Y:S02]  /*15fc0*/  LDL.64 R86, [R1+0x28] ;  /* 0x0000280001567983 */ /* 0x000ea40000100a00 */
[----:B------:R-:W-:Y:S04]  /*15fd0*/  SHF.L.U32 R181, R180, 0x5, RZ ;  /* 0x00000005b4b57819 */ /* 0x000fe800000006ff */
[----:B------:R-:W-:Y:S08]  /*15fe0*/  BAR.SYNC.DEFER_BLOCKING 0x0 ;  /* 0x0000000000007b1d */ /* 0x000ff00000010000 */
[----:B------:R-:W-:Y:S08]  /*15ff0*/  LDSM.16.M88.4 R80, [R207] ;  /* 0x00000000cf50783b */ /* 0x000ff00000000200 */
[----:B------:R-:W1:Y:S08]  /*16000*/  LDSM.16.M88.4 R16, [R200] ;  /* 0x00000000c810783b */ /* 0x000e700000000200 */
[----:B------:R-:W4:Y:S08]  /*16010*/  LDSM.16.M88.4 R76, [R207+0x2000] ;  /* 0x00200000cf4c783b */ /* 0x000f300000000200 */
[----:B------:R-:W5:Y:S08]  /*16020*/  LDSM.16.M88.4 R32, [R200+0x800] ;  /* 0x00080000c820783b */ /* 0x000f700000000200 */
[----:B------:R-:W1:Y:S08]  /*16030*/  LDSM.16.M88.4 R48, [R200+0x1000] ;  /* 0x00100000c830783b */ /* 0x000e700000000200 */
[----:B------:R-:W1:Y:S08]  /*16040*/  LDSM.16.M88.4 R64, [R200+0x1800] ;  /* 0x00180000c840783b */ /* 0x000e700000000200 */
[----:B------:R-:W1:Y:S08]  /*16050*/  LDSM.16.M88.4 R152, [R200+0x2000] ;  /* 0x00200000c898783b */ /* 0x000e700000000200 */
[----:B------:R-:W-:Y:S08]  /*16060*/  LDSM.16.M88.4 R156, [R210] ;  /* 0x00000000d29c783b */ /* 0x000ff00000000200 */
[----:B------:R-:W4:Y:S08]  /*16070*/  LDSM.16.M88.4 R160, [R211] ;  /* 0x00000000d3a0783b */ /* 0x000f300000000200 */
[----:B------:R-:W2:Y:S08]  /*16080*/  LDSM.16.M88.4 R164, [R210+0x2000] ;  /* 0x00200000d2a4783b */ /* 0x000eb00000000200 */
[----:B------:R-:W2:Y:S08]  /*16090*/  LDSM.16.M88.4 R168, [R215] ;  /* 0x00000000d7a8783b */ /* 0x000eb00000000200 */
[----:B------:R-:W3:Y:S04]  /*160a0*/  LDL R222, [R1+0x20] ;  /* 0x0000200001de7983 */ /* 0x000ee80000100800 */
[----:B------:R-:W3:Y:S04]  /*160b0*/  LDL R219, [R1+0x3c] ;  /* 0x00003c0001db7983 */ /* 0x000ee80000100800 */
[----:B------:R-:W3:Y:S01]  /*160c0*/  LDL.64 R220, [R1+0x30] ;  /* 0x0000300001dc7983 */ /* 0x000ee20000100a00 */
[-C--:B-1----:R-:W-:Y:S08]  /*160d0*/  HMMA.16816.F32 R4, R80, R16.reuse, RZ ;  /* 0x000000105004723c */ /* 0x082ff000000018ff */
        /* <DEDUP_REMOVED lines=21> */
[----:B--2---:R-:W-:Y:S02]  /*16230*/  LOP3.LUT P4, RZ, R0, 0x1, RZ, 0xc0, !PT ;  /* 0x0000000100ff7812 */ /* 0x004fe4000788c0ff */
[----:B------:R-:W-:Y:S01]  /*16240*/  SHF.R.S32.HI R0, RZ, 0x1f, R217 ;  /* 0x0000001fff007819 */ /* 0x000fe200000114d9 */
[C---:B------:R-:W-:Y:S04]  /*16250*/  HMMA.16816.F32 R8, R164.reuse, R160, R8 ;  /* 0x000000a0a408723c */ /* 0x040fe80000001808 */
[----:B------:R-:W-:Y:S01]  /*16260*/  IMAD R0, R0, c[0x0][0x208], RZ ;  /* 0x0000820000007a24 */ /* 0x000fe200078e02ff */
[----:B------:R-:W-:Y:S02]  /*16270*/  MOV R87, R172 ;  /* 0x000000ac00577202 */ /* 0x000fe40000000f00 */
[C---:B------:R-:W-:Y:S01]  /*16280*/  IMAD.WIDE.U32 R160, R217.reuse, c[0x0][0x208], RZ ;  /* 0x00008200d9a07a25 */ /* 0x040fe200078e00ff */
[-C--:B------:R-:W-:Y:S01]  /*16290*/  HMMA.16816.F32 R12, R164, R162.reuse, R12 ;  /* 0x000000a2a40c723c */ /* 0x080fe2000000180c */
[----:B------:R-:W-:Y:S03]  /*162a0*/  LDSM.16.M88.4 R172, [R212] ;  /* 0x00000000d4ac783b */ /* 0x000fe60000000200 */
[----:B------:R-:W-:Y:S02]  /*162b0*/  IMAD R0, R217, c[0x0][0x20c], R0 ;  /* 0x00008300d9007a24 */ /* 0x000fe400078e0200 */
[----:B------:R-:W-:Y:S02]  /*162c0*/  IMAD.WIDE.U32 R86, R160, 0x50, R86 ;  /* 0x00000050a0567825 */ /* 0x000fe400078e0056 */
[C---:B------:R-:W-:Y:S04]  /*162d0*/  HMMA.16816.F32 R16, R156.reuse, R162, R16 ;  /* 0x000000a29c10723c */ /* 0x040fe80000001810 */
[----:B------:R-:W-:Y:S02]  /*162e0*/  IADD3 R0, R161, R0, RZ ;  /* 0x00000000a1007210 */ /* 0x000fe40007ffe0ff */
[----:B------:R-:W-:Y:S01]  /*162f0*/  LEA R178, P0, R86, c[0x0][0x1f8], 0x1 ;  /* 0x00007e0056b27a11 */ /* 0x000fe200078008ff */
[----:B------:R-:W2:Y:S01]  /*16300*/  LDSM.16.M88.4 R160, [R213] ;  /* 0x00000000d5a0783b */ /* 0x000ea20000000200 */
[-C--:B------:R-:W-:Y:S04]  /*16310*/  HMMA.16816.F32 R20, R156, R168.reuse, R20 ;  /* 0x000000a89c14723c */ /* 0x080fe80000001814 */
[----:B------:R-:W-:Y:S01]  /*16320*/  IMAD R0, R0, 0x50, RZ ;  /* 0x0000005000007824 */ /* 0x000fe200078e02ff */
[-C--:B------:R-:W-:Y:S03]  /*16330*/  IADD3 R176, P1, R178, R181.reuse, RZ ;  /* 0x000000b5b2b07210 */ /* 0x080fe60007f3e0ff */
[C---:B------:R-:W-:Y:S04]  /*16340*/  HMMA.16816.F32 R24, R164.reuse, R168, R24 ;  /* 0x000000a8a418723c */ /* 0x040fe80000001818 */
[----:B------:R-:W-:Y:S03]  /*16350*/  IADD3 R0, R87, R0, RZ ;  /* 0x0000000057007210 */ /* 0x000fe60007ffe0ff */
[----:B------:R-:W-:Y:S01]  /*16360*/  MOV R168, 0x5 ;  /* 0x0000000500a87802 */ /* 0x000fe20000000f00 */
[-C--:B------:R-:W-:Y:S04]  /*16370*/  HMMA.16816.F32 R28, R164, R170.reuse, R28 ;  /* 0x000000aaa41c723c */ /* 0x080fe8000000181c */
[----:B------:R-:W-:Y:S02]  /*16380*/  LEA.HI.X R179, R86, c[0x0][0x1fc], R0, 0x1, P0 ;  /* 0x00007f0056b37a11 */ /* 0x000fe400000f0c00 */
[----:B------:R-:W-:Y:S02]  /*16390*/  SHF.L.U64.HI R180, R180, R168, c[0x0][0x20c] ;  /* 0x00008300b4b47619 */ /* 0x000fe400000102a8 */
[C---:B------:R-:W-:Y:S01]  /*163a0*/  HMMA.16816.F32 R32, R156.reuse, R170, R32 ;  /* 0x000000aa9c20723c */ /* 0x040fe20000001820 */
[----:B------:R-:W-:Y:S01]  /*163b0*/  @!PT LDS RZ, [RZ] ;  /* 0x00000000fffff984 */ /* 0x000fe20000000800 */
[----:B------:R-:W-:Y:S01]  /*163c0*/  @!PT LDS RZ, [RZ] ;  /* 0x00000000fffff984 */ /* 0x000fe20000000800 */
[----:B------:R-:W-:Y:S01]  /*163d0*/  @!PT LDS RZ, [RZ] ;  /* 0x00000000fffff984 */ /* 0x000fe20000000800 */
[----:B------:R4:W-:Y:S03]  /*163e0*/  LDGSTS.E.BYPASS.LTC128B.128 [R218+0x100], [R178.64], !P4 ;  /* 0x00100000b2da7fae */ /* 0x0009e6000e101d48 */
[-C--:B------:R-:W-:Y:S02]  /*163f0*/  IADD3.X R177, R179, R180.reuse, RZ, P1, !PT ;  /* 0x000000b4b3b17210 */ /* 0x080fe40000ffe4ff */
[-C--:B------:R-:W-:Y:S02]  /*16400*/  IADD3 R168, P0, R176, R181.reuse, RZ ;  /* 0x000000b5b0a87210 */ /* 0x080fe40007f1e0ff */
[-C--:B-1----:R-:W-:Y:S01]  /*16410*/  HMMA.16816.F32 R36, R156, R152.reuse, R36 ;  /* 0x000000989c24723c */ /* 0x082fe20000001824 */
[----:B------:R4:W-:Y:S03]  /*16420*/  LDGSTS.E.BYPASS.LTC128B.128 [R218+0x900], [R176.64], !P4 ;  /* 0x00900000b0da7fae */ /* 0x0009e6000e101d48 */
[-C--:B------:R-:W-:Y:S02]  /*16430*/  IADD3.X R169, R177, R180.reuse, RZ, P0, !PT ;  /* 0x000000b4b1a97210 */ /* 0x080fe400007fe4ff */
[-C--:B------:R-:W-:Y:S02]  /*16440*/  IADD3 R86, P1, R168, R181.reuse, RZ ;  /* 0x000000b5a8567210 */ /* 0x080fe40007f3e0ff */
[C---:B------:R-:W-:Y:S01]  /*16450*/  HMMA.16816.F32 R40, R164.reuse, R152, R40 ;  /* 0x00000098a428723c */ /* 0x040fe20000001828 */
[----:B------:R1:W-:Y:S03]  /*16460*/  LDGSTS.E.BYPASS.LTC128B.128 [R218+0x1100], [R168.64], !P4 ;  /* 0x01100000a8da7fae */ /* 0x0003e6000e101d48 */
[-C--:B------:R-:W-:Y:S02]  /*16470*/  IADD3.X R87, R169, R180.reuse, RZ, P1, !PT ;  /* 0x000000b4a9577210 */ /* 0x080fe40000ffe4ff */
[----:B------:R-:W-:Y:S02]  /*16480*/  IADD3 R170, P0, R86, R181, RZ ;  /* 0x000000b556aa7210 */ /* 0x000fe40007f1e0ff */
[-C--:B------:R-:W-:Y:S01]  /*16490*/  HMMA.16816.F32 R44, R164, R154.reuse, R44 ;  /* 0x0000009aa42c723c */ /* 0x080fe2000000182c */
[----:B------:R5:W-:Y:S03]  /*164a0*/  LDGSTS.E.BYPASS.LTC128B.128 [R218+0x1900], [R86.64], !P4 ;  /* 0x0190000056da7fae */ /* 0x000be6000e101d48 */
[----:B------:R-:W-:Y:S04]  /*164b0*/  IADD3.X R171, R87, R180, RZ, P0, !PT ;  /* 0x000000b457ab7210 */ /* 0x000fe800007fe4ff */
        /* <DEDUP_REMOVED lines=9> */
[----:B-1----:R-:W1:Y:S07]  /*16550*/  LDSM.16.M88.4 R168, [R208] ;  /* 0x00000000d0a8783b */ /* 0x002e6e0000000200 */
[-C--:B------:R-:W-:Y:S01]  /*16560*/  HMMA.16816.F32 R68, R156, R172.reuse, R68 ;  /* 0x000000ac9c44723c */ /* 0x080fe20000001844 */
[----:B------:R-:W2:Y:S02]  /*16570*/  LDSM.16.M88.4 R152, [R206+0x1000] ;  /* 0x00100000ce98783b */ /* 0x000ea40000000200 */
[C---:B---3--:R-:W-:Y:S02]  /*16580*/  ISETP.GT.AND P0, PT, R217.reuse, R222, PT ;  /* 0x000000ded900720c */ /* 0x048fe40003f04270 */
[----:B------:R-:W-:Y:S03]  /*16590*/  IADD3 R217, R217, -0x1, RZ ;  /* 0xffffffffd9d97810 */ /* 0x000fe60007ffe0ff */
        /* <DEDUP_REMOVED lines=65> */
[----:B-----5:R1:W-:Y:S01]  /*169b0*/  MUFU.TANH R87, R0 ;  /* 0x0000000000577308 */ /* 0x0203e20000002400 */
[----:B--2---:R-:W2:Y:S06]  /*169c0*/  LDSM.16.M88.4 R4, [R203+0x1800] ;  /* 0x00180000cb04783b */ /* 0x004eac0000000200 */
[C---:B------:R-:W-:Y:S08]  /*169d0*/  HMMA.16816.F32 R48, R160.reuse, R10, R48 ;  /* 0x0000000aa030723c */ /* 0x040ff00000001830 */
[----:B------:R-:W-:Y:S04]  /*169e0*/  FMUL.FTZ R9, R41, c[0x0][0x320] ;  /* 0x0000c80029097a20 */ /* 0x000fe80000410000 */
[----:B------:R-:W-:Y:S01]  /*169f0*/  MUFU.TANH R183, R9 ;  /* 0x0000000900b77308 */ /* 0x000fe20000002400 */
[----:B------:R-:W-:Y:S02]  /*16a00*/  FMUL.FTZ R8, R42, c[0x0][0x320] ;  /* 0x0000c8002a087a20 */ /* 0x000fe40000410000 */
[----:B-1----:R-:W-:Y:S07]  /*16a10*/  FMUL.FTZ R0, R14, c[0x0][0x320] ;  /* 0x0000c8000e007a20 */ /* 0x002fee0000410000 */
[----:B------:R1:W-:Y:S10]  /*16a20*/  MUFU.TANH R154, R0 ;  /* 0x00000000009a7308 */ /* 0x0003f40000002400 */
[----:B------:R3:W-:Y:S01]  /*16a30*/  MUFU.TANH R184, R8 ;  /* 0x0000000800b87308 */ /* 0x0007e20000002400 */
[-C--:B--2---:R-:W-:Y:S03]  /*16a40*/  HMMA.16816.F32 R52, R160, R4.reuse, R52 ;  /* 0x00000004a034723c */ /* 0x084fe60000001834 */
[----:B-1----:R-:W-:Y:S05]  /*16a50*/  FMUL.FTZ R0, R15, c[0x0][0x320] ;  /* 0x0000c8000f007a20 */ /* 0x002fea0000410000 */
[C---:B------:R-:W-:Y:S01]  /*16a60*/  HMMA.16816.F32 R56, R156.reuse, R4, R56 ;  /* 0x000000049c38723c */ /* 0x040fe20000001838 */
[----:B------:R1:W-:Y:S07]  /*16a70*/  MUFU.TANH R153, R0 ;  /* 0x0000000000997308 */ /* 0x0003ee0000002400 */
[-C--:B------:R-:W-:Y:S01]  /*16a80*/  HMMA.16816.F32 R60, R156, R6.reuse, R60 ;  /* 0x000000069c3c723c */ /* 0x080fe2000000183c */
[----:B---3--:R-:W2:Y:S01]  /*16a90*/  LDSM.16.M88.4 R8, [R203+0x2000] ;  /* 0x00200000cb08783b */ /* 0x008ea20000000200 */
        /* <DEDUP_REMOVED lines=9> */
[-C--:B--2---:R-:W-:Y:S08]  /*16b30*/  HMMA.16816.F32 R68, R160, R8.reuse, R68 ;  /* 0x00000008a044723c */ /* 0x084ff00000001844 */
[C---:B------:R-:W-:Y:S04]  /*16b40*/  HMMA.16816.F32 R72, R156.reuse, R8, R72 ;  /* 0x000000089c48723c */ /* 0x040fe80000001848 */
[----:B-1----:R-:W-:Y:S03]  /*16b50*/  FMUL.FTZ R0, R17, c[0x0][0x320] ;  /* 0x0000c80011007a20 */ /* 0x002fe60000410000 */
[----:B------:R-:W-:Y:S01]  /*16b60*/  FMUL.FTZ R8, R62, c[0x0][0x320] ;  /* 0x0000c8003e087a20 */ /* 0x000fe20000410000 */
[-C--:B------:R-:W-:Y:S01]  /*16b70*/  HMMA.16816.F32 R76, R156, R10.reuse, R76 ;  /* 0x0000000a9c4c723c */ /* 0x080fe2000000184c */
[----:B------:R1:W-:Y:S03]  /*16b80*/  MUFU.TANH R14, R0 ;  /* 0x00000000000e7308 */ /* 0x0003e60000002400 */
[----:B------:R-:W-:Y:S01]  /*16b90*/  FMUL.FTZ R9, R63, c[0x0][0x320] ;  /* 0x0000c8003f097a20 */ /* 0x000fe20000410000 */
[----:B---3--:R-:W-:Y:S03]  /*16ba0*/  FMNMX.FTZ R5, R167, R3, !PT ;  /* 0x00000003a7057209 */ /* 0x008fe60007810000 */
[----:B------:R-:W-:Y:S03]  /*16bb0*/  HMMA.16816.F32 R80, R160, R10, R80 ;  /* 0x0000000aa050723c */ /* 0x000fe60000001850 */
[----:B------:R-:W-:Y:S01]  /*16bc0*/  MUFU.TANH R158, R9 ;  /* 0x00000009009e7308 */ /* 0x000fe20000002400 */
[----:B----4-:R-:W-:Y:S04]  /*16bd0*/  FMNMX.FTZ R5, R165, R5, !PT ;  /* 0x00000005a5057209 */ /* 0x010fe80007810000 */
[----:B------:R-:W-:Y:S04]  /*16be0*/  FMUL.FTZ R6, R73, c[0x0][0x320] ;  /* 0x0000c80049067a20 */ /* 0x000fe80000410000 */
[----:B------:R-:W-:Y:S01]  /*16bf0*/  FMUL.FTZ R4, R72, c[0x0][0x320] ;  /* 0x0000c80048047a20 */ /* 0x000fe20000410000 */
[----:B------:R2:W-:Y:S01]  /*16c00*/  MUFU.TANH R190, R6 ;  /* 0x0000000600be7308 */ /* 0x0005e20000002400 */
[----:B------:R-:W-:Y:S02]  /*16c10*/  FMUL.FTZ R11, R75, c[0x0][0x320] ;  /* 0x0000c8004b0b7a20 */ /* 0x000fe40000410000 */
[----:B------:R-:W-:Y:S02]  /*16c20*/  FMUL.FTZ R7, R76, c[0x0][0x320] ;  /* 0x0000c8004c077a20 */ /* 0x000fe40000410000 */
[----:B-1----:R-:W-:Y:S05]  /*16c30*/  FMUL.FTZ R0, R18, c[0x0][0x320] ;  /* 0x0000c80012007a20 */ /* 0x002fea0000410000 */
[----:B------:R1:W3:Y:S10]  /*16c40*/  MUFU.TANH R17, R0 ;  /* 0x0000000000117308 */ /* 0x0002f40000002400 */
[----:B------:R4:W-:Y:S01]  /*16c50*/  MUFU.TANH R216, R4 ;  /* 0x0000000400d87308 */ /* 0x0009e20000002400 */
[----:B--2---:R-:W-:Y:S09]  /*16c60*/  FMUL.FTZ R6, R80, c[0x0][0x320] ;  /* 0x0000c80050067a20 */ /* 0x004ff20000410000 */
[----:B------:R2:W-:Y:S01]  /*16c70*/  MUFU.TANH R194, R6 ;  /* 0x0000000600c27308 */ /* 0x0005e20000002400 */
[----:B-1----:R-:W-:Y:S01]  /*16c80*/  FMUL.FTZ R0, R19, c[0x0][0x320] ;  /* 0x0000c80013007a20 */ /* 0x002fe20000410000 */
[----:B---3--:R-:W-:Y:S08]  /*16c90*/  FMNMX.FTZ R5, R17, R5, !PT ;  /* 0x0000000511057209 */ /* 0x008ff00007810000 */
[----:B------:R1:W3:Y:S01]  /*16ca0*/  MUFU.TANH R16, R0 ;  /* 0x0000000000107308 */ /* 0x0002e20000002400 */
[----:B----4-:R-:W-:Y:S04]  /*16cb0*/  FMNMX.FTZ R4, R170, R84, !PT ;  /* 0x00000054aa047209 */ /* 0x010fe80007810000 */
[----:B------:R-:W-:Y:S05]  /*16cc0*/  FMNMX.FTZ R4, R166, R4, !PT ;  /* 0x00000004a6047209 */ /* 0x000fea0007810000 */
[----:B------:R4:W-:Y:S01]  /*16cd0*/  MUFU.TANH R195, R7 ;  /* 0x0000000700c37308 */ /* 0x0009e20000002400 */
[----:B------:R-:W-:Y:S01]  /*16ce0*/  FMNMX.FTZ R4, R152, R4, !PT ;  /* 0x0000000498047209 */ /* 0x000fe20007810000 */
[----:B--2---:R-:W-:Y:S03]  /*16cf0*/  FMUL.FTZ R6, R81, c[0x0][0x320] ;  /* 0x0000c80051067a20 */ /* 0x004fe60000410000 */
[----:B------:R-:W-:Y:S05]  /*16d00*/  FMNMX.FTZ R4, R87, R4, !PT ;  /* 0x0000000457047209 */ /* 0x000fea0007810000 */
[----:B------:R2:W-:Y:S01]  /*16d10*/  MUFU.TANH R161, R6 ;  /* 0x0000000600a17308 */ /* 0x0005e20000002400 */
[----:B-1----:R-:W-:Y:S01]  /*16d20*/  FMUL.FTZ R0, R20, c[0x0][0x320] ;  /* 0x0000c80014007a20 */ /* 0x002fe20000410000 */
[----:B---3--:R-:W-:Y:S08]  /*16d30*/  FMNMX.FTZ R5, R16, R5, !PT ;  /* 0x0000000510057209 */ /* 0x008ff00007810000 */
[----:B------:R1:W-:Y:S01]  /*16d40*/  MUFU.TANH R19, R0 ;  /* 0x0000000000137308 */ /* 0x0003e20000002400 */
[----:B----4-:R-:W-:Y:S09]  /*16d50*/  FMUL.FTZ R7, R77, c[0x0][0x320] ;  /* 0x0000c8004d077a20 */ /* 0x010ff20000410000 */
[----:B------:R-:W-:Y:S01]  /*16d60*/  MUFU.TANH R157, R8 ;  /* 0x00000008009d7308 */ /* 0x000fe20000002400 */
[----:B--2---:R-:W-:Y:S09]  /*16d70*/  FMUL.FTZ R6, R82, c[0x0][0x320] ;  /* 0x0000c80052067a20 */ /* 0x004ff20000410000 */
[----:B------:R2:W-:Y:S01]  /*16d80*/  MUFU.TANH R160, R6 ;  /* 0x0000000600a07308 */ /* 0x0005e20000002400 */
[----:B-1----:R-:W-:Y:S09]  /*16d90*/  FMUL.FTZ R0, R21, c[0x0][0x320] ;  /* 0x0000c80015007a20 */ /* 0x002ff20000410000 */
[----:B------:R1:W-:Y:S10]  /*16da0*/  MUFU.TANH R20, R0 ;  /* 0x0000000000147308 */ /* 0x0003f40000002400 */
[----:B------:R-:W-:Y:S01]  /*16db0*/  MUFU.TANH R252, R11 ;  /* 0x0000000b00fc7308 */ /* 0x000fe20000002400 */
[----:B--2---:R-:W-:Y:S09]  /*16dc0*/  FMUL.FTZ R6, R83, c[0x0][0x320] ;  /* 0x0000c80053067a20 */ /* 0x004ff20000410000 */
[----:B------:R2:W-:Y:S01]  /*16dd0*/  MUFU.TANH R159, R6 ;  /* 0x00000006009f7308 */ /* 0x0005e20000002400 */
[----:B-1----:R-:W-:Y:S09]  /*16de0*/  FMUL.FTZ R0, R22, c[0x0][0x320] ;  /* 0x0000c80016007a20 */ /* 0x002ff20000410000 */
[----:B------:R1:W3:Y:S01]  /*16df0*/  MUFU.TANH R21, R0 ;  /* 0x0000000000157308 */ /* 0x0002e20000002400 */
[----:B--2---:R-:W-:Y:S04]  /*16e00*/  FMNMX.FTZ R6, R169, R85, !PT ;  /* 0x00000055a9067209 */ /* 0x004fe80007810000 */
[----:B------:R-:W-:Y:S01]  /*16e10*/  FMNMX.FTZ R6, R168, R6, !PT ;  /* 0x00000006a8067209 */ /* 0x000fe20007810000 */
[----:B-1----:R-:W-:Y:S01]  /*16e20*/  FMUL.FTZ R0, R23, c[0x0][0x320] ;  /* 0x0000c80017007a20 */ /* 0x002fe20000410000 */
[----:B---3--:R-:W-:Y:S03]  /*16e30*/  FMNMX.FTZ R5, R21, R5, !PT ;  /* 0x0000000515057209 */ /* 0x008fe60007810000 */
        /* <DEDUP_REMOVED lines=15> */
[----:B------:R1:W-:Y:S10]  /*16f30*/  MUFU.TANH R30, R7 ;  /* 0x00000007001e7308 */ /* 0x0003f40000002400 */
[----:B------:R2:W-:Y:S01]  /*16f40*/  MUFU.TANH R27, R0 ;  /* 0x00000000001b7308 */ /* 0x0005e20000002400 */
[----:B-1----:R-:W-:Y:S01]  /*16f50*/  FMNMX.FTZ R7, R154, R6, !PT ;  /* 0x000000069a077209 */ /* 0x002fe20007810000 */
[----:B--2---:R-:W-:Y:S08]  /*16f60*/  FMUL.FTZ R0, R31, c[0x0][0x320] ;  /* 0x0000c8001f007a20 */ /* 0x004ff00000410000 */
        /* <DEDUP_REMOVED lines=97> */
[----:B-1----:R-:W-:Y:S08]  /*17580*/  FMUL.FTZ R0, R70, c[0x0][0x320] ;  /* 0x0000c80046007a20 */ /* 0x002ff00000410000 */
[----:B------:R1:W3:Y:S02]  /*17590*/  MUFU.TANH R188, R0 ;  /* 0x0000000000bc7308 */ /* 0x0002e40000002400 */
[----:B-1----:R-:W-:Y:S01]  /*175a0*/  FMUL.FTZ R0, R71, c[0x0][0x320] ;  /* 0x0000c80047007a20 */ /* 0x002fe20000410000 */
[----:B--2---:R-:W-:Y:S02]  /*175b0*/  FMNMX.FTZ R71, R6, R9, !PT ;  /* 0x0000000906477209 */ /* 0x004fe40007810000 */
[----:B---3--:R-:W-:Y:S05]  /*175c0*/  FMNMX.FTZ R5, R188, R5, !PT ;  /* 0x00000005bc057209 */ /* 0x008fea0007810000 */
[----:B------:R1:W2:Y:S01]  /*175d0*/  MUFU.TANH R193, R0 ;  /* 0x0000000000c17308 */ /* 0x0002a20000002400 */
[----:B------:R-:W-:Y:S01]  /*175e0*/  FMUL.FTZ R156, R71, c[0x0][0x2d0] ;  /* 0x0000b400479c7a20 */ /* 0x000fe20000410000 */
        /* <DEDUP_REMOVED lines=43> */
[--C-:B------:R-:W-:Y:S07]  /*178a0*/  FFMA.FTZ R5, R20, c[0x0][0x2d0], -R78.reuse ;  /* 0x0000b40014057a23 */ /* 0x100fee000001084e */
[----:B------:R4:W-:Y:S01]  /*178b0*/  MUFU.EX2 R227, R5 ;  /* 0x0000000500e37308 */ /* 0x0009e20000000800 */
[----:B-1----:R-:W-:Y:S01]  /*178c0*/  FMNMX.FTZ R0, R157, R7, !PT ;  /* 0x000000079d007209 */ /* 0x002fe20007810000 */
[----:B------:R-:W-:Y:S03]  /*178d0*/  FFMA.FTZ R7, R12, c[0x0][0x2d0], -R78 ;  /* 0x0000b4000c077a23 */ /* 0x000fe6000001084e */
[----:B------:R-:W-:Y:S05]  /*178e0*/  FMNMX.FTZ R4, R158, R0, !PT ;  /* 0x000000009e047209 */ /* 0x000fea0007810000 */
[----:B------:R1:W-:Y:S01]  /*178f0*/  MUFU.EX2 R223, R7 ;  /* 0x0000000700df7308 */ /* 0x0003e20000000800 */
[----:B------:R-:W-:Y:S01]  /*17900*/  FADD.FTZ R0, -R73, R2 ;  /* 0x0000000249007221 */ /* 0x000fe20000010100 */
[----:B------:R-:W-:Y:S03]  /*17910*/  FMNMX.FTZ R4, R196, R4, !PT ;  /* 0x00000004c4047209 */ /* 0x000fe60007810000 */
[----:B------:R-:W-:Y:S01]  /*17920*/  FMUL.FTZ R2, R0, c[0x0][0x2d0] ;  /* 0x0000b40000027a20 */ /* 0x000fe20000410000 */
[----:B----4-:R-:W-:Y:S02]  /*17930*/  @P0 MOV R5, R219 ;  /* 0x000000db00050202 */ /* 0x010fe40000000f00 */
[----:B------:R-:W-:Y:S01]  /*17940*/  FMNMX.FTZ R0, R252, R4, !PT ;  /* 0x00000004fc007209 */ /* 0x000fe20007810000 */
[--C-:B------:R-:W-:Y:S01]  /*17950*/  FFMA.FTZ R4, R164, c[0x0][0x2d0], -R78.reuse ;  /* 0x0000b400a4047a23 */ /* 0x100fe2000001084e */
[----:B------:R4:W5:Y:S02]  /*17960*/  MUFU.EX2 R74, R2 ;  /* 0x00000002004a7308 */ /* 0x0009640000000800 */
[----:B---3--:R-:W-:Y:S04]  /*17970*/  FMNMX.FTZ R0, R75, R0, !PT ;  /* 0x000000004b007209 */ /* 0x008fe80007810000 */
[----:B--2---:R-:W-:Y:S04]  /*17980*/  FMNMX.FTZ R0, R76, R0, !PT ;  /* 0x000000004c007209 */ /* 0x004fe80007810000 */
[----:B------:R-:W-:Y:S01]  /*17990*/  MUFU.EX2 R235, R4 ;  /* 0x0000000400eb7308 */ /* 0x000fe20000000800 */
[----:B-1----:R-:W-:Y:S01]  /*179a0*/  @P0 MOV R7, c[0x0][0x1e4] ;  /* 0x0000790000070a02 */ /* 0x002fe20000000f00 */
[----:B----4-:R-:W-:Y:S02]  /*179b0*/  FADD.FTZ R2, -R72, R3 ;  /* 0x0000000348027221 */ /* 0x010fe40000010100 */
[----:B------:R-:W1:Y:S01]  /*179c0*/  SHFL.BFLY PT, R3, R0, 0x2, 0x1f ;  /* 0x0c401f0000037f89 */ /* 0x000e6200000e0000 */
[----:B-----5:R-:W-:Y:S02]  /*179d0*/  FMUL.FTZ R33, R74, R117 ;  /* 0x000000754a217220 */ /* 0x020fe40000410000 */
[----:B------:R-:W-:Y:S02]  /*179e0*/  FMUL.FTZ R2, R2, c[0x0][0x2d0] ;  /* 0x0000b40002027a20 */ /* 0x000fe40000410000 */
[C---:B------:R-:W-:Y:S02]  /*179f0*/  FMUL.FTZ R48, R74.reuse, R132 ;  /* 0x000000844a307220 */ /* 0x040fe40000410000 */
[----:B------:R2:W3:Y:S01]  /*17a00*/  MUFU.EX2 R69, R2 ;  /* 0x0000000200457308 */ /* 0x0004e20000000800 */
[----:B------:R-:W-:Y:S01]  /*17a10*/  FMUL.FTZ R49, R74, R133 ;  /* 0x000000854a317220 */ /* 0x000fe20000410000 */
[----:B-1----:R-:W-:Y:S01]  /*17a20*/  FMNMX.FTZ R0, R0, R3, !PT ;  /* 0x0000000300007209 */ /* 0x002fe20007810000 */
[----:B------:R-:W-:Y:S07]  /*17a30*/  FFMA.FTZ R3, R14, c[0x0][0x2d0], -R78 ;  /* 0x0000b4000e037a23 */ /* 0x000fee000001084e */
[----:B------:R1:W-:Y:S01]  /*17a40*/  MUFU.EX2 R238, R3 ;  /* 0x0000000300ee7308 */ /* 0x0003e20000000800 */
[----:B--2---:R-:W-:Y:S02]  /*17a50*/  FADD.FTZ R2, -R71, R84 ;  /* 0x0000005447027221 */ /* 0x004fe40000010100 */
[C---:B---3--:R-:W-:Y:S02]  /*17a60*/  FMUL.FTZ R34, R69.reuse, R118 ;  /* 0x0000007645227220 */ /* 0x048fe40000410000 */
[----:B------:R-:W-:Y:S02]  /*17a70*/  FMUL.FTZ R2, R2, c[0x0][0x2d0] ;  /* 0x0000b40002027a20 */ /* 0x000fe40000410000 */
[C---:B------:R-:W-:Y:S03]  /*17a80*/  FMUL.FTZ R35, R69.reuse, R119 ;  /* 0x0000007745237220 */ /* 0x040fe60000410000 */
[----:B------:R2:W3:Y:S01]  /*17a90*/  MUFU.EX2 R68, R2 ;  /* 0x0000000200447308 */ /* 0x0004e20000000800 */
[C---:B------:R-:W-:Y:S02]  /*17aa0*/  FMUL.FTZ R50, R69.reuse, R134 ;  /* 0x0000008645327220 */ /* 0x040fe40000410000 */
[----:B------:R-:W-:Y:S02]  /*17ab0*/  FMUL.FTZ R51, R69, R135 ;  /* 0x0000008745337220 */ /* 0x000fe40000410000 */
[--C-:B-1----:R-:W-:Y:S01]  /*17ac0*/  FFMA.FTZ R3, R167, c[0x0][0x2d0], -R79.reuse ;  /* 0x0000b400a7037a23 */ /* 0x102fe2000001084f */
[----:B------:R-:W-:Y:S04]  /*17ad0*/  MOV R167, R195 ;  /* 0x000000c300a77202 */ /* 0x000fe80000000f00 */
[----:B------:R1:W-:Y:S01]  /*17ae0*/  MUFU.EX2 R231, R3 ;  /* 0x0000000300e77308 */ /* 0x0003e20000000800 */
[--C-:B--2---:R-:W-:Y:S01]  /*17af0*/  FFMA.FTZ R2, R155, c[0x0][0x2d0], -R78.reuse ;  /* 0x0000b4009b027a23 */ /* 0x104fe2000001084e */
[----:B------:R-:W-:Y:S01]  /*17b00*/  MOV R155, R193 ;  /* 0x000000c1009b7202 */ /* 0x000fe20000000f00 */
        /* <DEDUP_REMOVED lines=8> */
[--C-:B-1----:R-:W-:Y:S04]  /*17b90*/  FFMA.FTZ R3, R165, c[0x0][0x2d0], -R79.reuse ;  /* 0x0000b400a5037a23 */ /* 0x102fe8000001084f */
[----:B------:R1:W4:Y:S01]  /*17ba0*/  MUFU.EX2 R232, R3 ;  /* 0x0000000300e87308 */ /* 0x0003220000000800 */
[--C-:B--2---:R-:W-:Y:S01]  /*17bb0*/  FFMA.FTZ R2, R86, c[0x0][0x2d0], -R78.reuse ;  /* 0x0000b40056027a23 */ /* 0x104fe2000001084e */
[----:B---3--:R-:W-:Y:S08]  /*17bc0*/  F2FP.PACK_AB R80, R237, R235 ;  /* 0x000000ebed50723e */ /* 0x008ff000000000ff */
[----:B------:R2:W3:Y:S01]  /*17bd0*/  MUFU.EX2 R236, R2 ;  /* 0x0000000200ec7308 */ /* 0x0004e20000000800 */
[--C-:B-1----:R-:W-:Y:S01]  /*17be0*/  FFMA.FTZ R3, R17, c[0x0][0x2d0], -R79.reuse ;  /* 0x0000b40011037a23 */ /* 0x102fe2000001084f */
[----:B----4-:R-:W-:Y:S01]  /*17bf0*/  F2FP.PACK_AB R81, R232, R231 ;  /* 0x000000e7e851723e */ /* 0x010fe200000000ff */
[----:B------:R-:W-:Y:S01]  /*17c00*/  FMUL.FTZ R17, R74, R101 ;  /* 0x000000654a117220 */ /* 0x000fe20000410000 */
[----:B------:R-:W-:Y:S06]  /*17c10*/  MOV R101, R191 ;  /* 0x000000bf00657202 */ /* 0x000fec0000000f00 */
[----:B------:R1:W-:Y:S01]  /*17c20*/  MUFU.EX2 R233, R3 ;  /* 0x0000000300e97308 */ /* 0x0003e20000000800 */
[----:B--2---:R-:W2:Y:S01]  /*17c30*/  SHFL.BFLY PT, R2, R0, 0x1, 0x1f ;  /* 0x0c201f0000027f89 */ /* 0x004ea200000e0000 */
[----:B---3--:R-:W-:Y:S01]  /*17c40*/  F2FP.PACK_AB R82, R238, R236 ;  /* 0x000000ecee52723e */ /* 0x008fe200000000ff */
[----:B-1----:R-:W-:Y:S02]  /*17c50*/  FFMA.FTZ R3, R19, c[0x0][0x2d0], -R78 ;  /* 0x0000b40013037a23 */ /* 0x002fe4000001084e */
[----:B------:R-:W-:Y:S01]  /*17c60*/  FMUL.FTZ R19, R69, R103 ;  /* 0x0000006745137220 */ /* 0x000fe20000410000 */
[----:B------:R-:W-:Y:S04]  /*17c70*/  MOV R103, R187 ;  /* 0x000000bb00677202 */ /* 0x000fe80000000f00 */
[----:B------:R-:W-:Y:S01]  /*17c80*/  MUFU.EX2 R228, R3 ;  /* 0x0000000300e47308 */ /* 0x000fe20000000800 */
[----:B--2---:R-:W-:Y:S01]  /*17c90*/  FMNMX.FTZ R70, R0, R2, !PT ;  /* 0x0000000200467209 */ /* 0x004fe20007810000 */
[--C-:B------:R-:W-:Y:S02]  /*17ca0*/  FFMA.FTZ R2, R170, c[0x0][0x2d0], -R156.reuse ;  /* 0x0000b400aa027a23 */ /* 0x100fe4000001089c */
[----:B------:R-:W-:Y:S02]  /*17cb0*/  FFMA.FTZ R0, R16, c[0x0][0x2d0], -R79 ;  /* 0x0000b40010007a23 */ /* 0x000fe4000001084f */
[----:B------:R-:W-:Y:S02]  /*17cc0*/  FMUL.FTZ R77, R70, c[0x0][0x2d0] ;  /* 0x0000b400464d7a20 */ /* 0x000fe40000410000 */
[----:B------:R-:W-:Y:S02]  /*17cd0*/  FMUL.FTZ R16, R74, R100 ;  /* 0x000000644a107220 */ /* 0x000fe40000410000 */
[----:B------:R1:W-:Y:S01]  /*17ce0*/  MUFU.EX2 R225, R2 ;  /* 0x0000000200e17308 */ /* 0x0003e20000000800 */
[----:B------:R-:W-:Y:S09]  /*17cf0*/  MOV R100, R192 ;  /* 0x000000c000647202 */ /* 0x000ff20000000f00 */
[----:B------:R2:W3:Y:S01]  /*17d00*/  MUFU.EX2 R234, R0 ;  /* 0x0000000000ea7308 */ /* 0x0004e20000000800 */
[--C-:B-1----:R-:W-:Y:S01]  /*17d10*/  FFMA.FTZ R2, R166, c[0x0][0x2d0], -R156.reuse ;  /* 0x0000b400a6027a23 */ /* 0x102fe2000001089c */
[----:B------:R-:W-:Y:S08]  /*17d20*/  MOV R166, R30 ;  /* 0x0000001e00a67202 */ /* 0x000ff00000000f00 */
[----:B------:R1:W4:Y:S01]  /*17d30*/  MUFU.EX2 R226, R2 ;  /* 0x0000000200e27308 */ /* 0x0003220000000800 */
[----:B--2---:R-:W-:Y:S01]  /*17d40*/  FADD.FTZ R0, -R70, R85 ;  /* 0x0000005546007221 */ /* 0x004fe20000010100 */
[----:B---3--:R-:W-:Y:S03]  /*17d50*/  F2FP.PACK_AB R83, R234, R233 ;  /* 0x000000e9ea53723e */ /* 0x008fe600000000ff */
[----:B------:R-:W-:Y:S06]  /*17d60*/  FMUL.FTZ R0, R0, c[0x0][0x2d0] ;  /* 0x0000b40000007a20 */ /* 0x000fec0000410000 */
[----:B------:R-:W2:Y:S01]  /*17d70*/  MUFU.EX2 R0, R0 ;  /* 0x0000000000007308 */ /* 0x000ea20000000800 */
[--C-:B-1----:R-:W-:Y:S01]  /*17d80*/  FFMA.FTZ R2, R152, c[0x0][0x2d0], -R156.reuse ;  /* 0x0000b40098027a23 */ /* 0x102fe2000001089c */
[----:B------:R-:W-:Y:S02]  /*17d90*/  MOV R152, R196 ;  /* 0x000000c400987202 */ /* 0x000fe40000000f00 */
[----:B----4-:R-:W-:Y:S06]  /*17da0*/  F2FP.PACK_AB R64, R226, R225 ;  /* 0x000000e1e240723e */ /* 0x010fec00000000ff */
[----:B------:R1:W-:Y:S01]  /*17db0*/  MUFU.EX2 R229, R2 ;  /* 0x0000000200e57308 */ /* 0x0003e20000000800 */
[C---:B--2---:R-:W-:Y:S02]  /*17dc0*/  FMUL.FTZ R11, R0.reuse, R95 ;  /* 0x0000005f000b7220 */ /* 0x044fe40000410000 */
[C---:B------:R-:W-:Y:S02]  /*17dd0*/  FMUL.FTZ R14, R0.reuse, R98 ;  /* 0x00000062000e7220 */ /* 0x040fe40000410000 */
[C---:B------:R-:W-:Y:S02]  /*17de0*/  FMUL.FTZ R30, R0.reuse, R114 ;  /* 0x00000072001e7220 */ /* 0x040fe40000410000 */
[C---:B------:R-:W-:Y:S01]  /*17df0*/  FMUL.FTZ R42, R0.reuse, R126 ;  /* 0x0000007e002a7220 */ /* 0x040fe20000410000 */
[----:B------:R-:W2:Y:S01]  /*17e00*/  LDL.LU R114, [R1+0x10] ;  /* 0x0000100001727983 */ /* 0x000ea20000300800 */
[C---:B------:R-:W-:Y:S02]  /*17e10*/  FMUL.FTZ R43, R0.reuse, R127 ;  /* 0x0000007f002b7220 */ /* 0x040fe40000410000 */
[C---:B------:R-:W-:Y:S02]  /*17e20*/  FMUL.FTZ R46, R0.reuse, R130 ;  /* 0x00000082002e7220 */ /* 0x040fe40000410000 */
[----:B-1----:R-:W-:Y:S02]  /*17e30*/  FFMA.FTZ R2, R87, c[0x0][0x2d0], -R156 ;  /* 0x0000b40057027a23 */ /* 0x002fe4000001089c */
[C---:B------:R-:W-:Y:S02]  /*17e40*/  FMUL.FTZ R47, R0.reuse, R131 ;  /* 0x00000083002f7220 */ /* 0x040fe40000410000 */
[----:B------:R1:W3:Y:S01]  /*17e50*/  MUFU.EX2 R230, R2 ;  /* 0x0000000200e67308 */ /* 0x0002e20000000800 */
[C---:B------:R-:W-:Y:S02]  /*17e60*/  FMUL.FTZ R59, R0.reuse, R143 ;  /* 0x0000008f003b7220 */ /* 0x040fe40000410000 */
[C---:B------:R-:W-:Y:S02]  /*17e70*/  FMUL.FTZ R58, R0.reuse, R142 ;  /* 0x0000008e003a7220 */ /* 0x040fe40000410000 */
[C---:B------:R-:W-:Y:S02]  /*17e80*/  FMUL.FTZ R62, R0.reuse, R146 ;  /* 0x00000092003e7220 */ /* 0x040fe40000410000 */
[----:B------:R-:W-:Y:S02]  /*17e90*/  FMUL.FTZ R63, R0, R147 ;  /* 0x00000093003f7220 */ /* 0x000fe40000410000 */
[--C-:B-1----:R-:W-:Y:S01]  /*17ea0*/  FFMA.FTZ R2, R169, c[0x0][0x2d0], -R77.reuse ;  /* 0x0000b400a9027a23 */ /* 0x102fe2000001084d */
[----:B---3--:R-:W-:Y:S02]  /*17eb0*/  F2FP.PACK_AB R66, R230, R229 ;  /* 0x000000e5e642723e */ /* 0x008fe400000000ff */
[----:B------:R-:W-:Y:S01]  /*17ec0*/  MOV R169, R188 ;  /* 0x000000bc00a97202 */ /* 0x000fe20000000f00 */
[----:B------:R1:W-:Y:S02]  /*17ed0*/  MUFU.EX2 R170, R2 ;  /* 0x0000000200aa7308 */ /* 0x0003e40000000800 */
[--C-:B-1----:R-:W-:Y:S01]  /*17ee0*/  FFMA.FTZ R2, R168, c[0x0][0x2d0], -R77.reuse ;  /* 0x0000b400a8027a23 */ /* 0x102fe2000001084d */
[----:B------:R-:W-:Y:S07]  /*17ef0*/  MOV R168, R190 ;  /* 0x000000be00a87202 */ /* 0x000fee0000000f00 */
[----:B------:R1:W3:Y:S02]  /*17f00*/  MUFU.EX2 R171, R2 ;  /* 0x0000000200ab7308 */ /* 0x0002e40000000800 */
[--C-:B-1----:R-:W-:Y:S01]  /*17f10*/  FFMA.FTZ R2, R154, c[0x0][0x2d0], -R77.reuse ;  /* 0x0000b4009a027a23 */ /* 0x102fe2000001084d */
[----:B---3--:R-:W-:Y:S02]  /*17f20*/  F2FP.PACK_AB R65, R171, R170 ;  /* 0x000000aaab41723e */ /* 0x008fe400000000ff */
[----:B------:R-:W-:Y:S05]  /*17f30*/  MOV R154, R31 ;  /* 0x0000001f009a7202 */ /* 0x000fea0000000f00 */
[----:B------:R1:W-:Y:S01]  /*17f40*/  MUFU.EX2 R172, R2 ;  /* 0x0000000200ac7308 */ /* 0x0003e20000000800 */
[----:B------:R-:W-:Y:S02]  /*17f50*/  FMUL.FTZ R31, R0, R115 ;  /* 0x00000073001f7220 */ /* 0x000fe40000410000 */
[----:B-1----:R-:W-:Y:S01]  /*17f60*/  FFMA.FTZ R2, R153, c[0x0][0x2d0], -R77 ;  /* 0x0000b40099027a23 */ /* 0x002fe2000001084d */
[----:B------:R-:W-:Y:S06]  /*17f70*/  MOV R153, R194 ;  /* 0x000000c200997202 */ /* 0x000fec0000000f00 */
[----:B------:R1:W3:Y:S02]  /*17f80*/  MUFU.EX2 R174, R2 ;  /* 0x0000000200ae7308 */ /* 0x0002e40000000800 */
[----:B-1----:R-:W-:Y:S02]  /*17f90*/  @P0 SHF.R.S32.HI R2, RZ, 0x1f, R217 ;  /* 0x0000001fff020819 */ /* 0x002fe400000114d9 */
[----:B---3--:R-:W-:Y:S03]  /*17fa0*/  F2FP.PACK_AB R67, R174, R172 ;  /* 0x000000acae43723e */ /* 0x008fe600000000ff */
        /* <DEDUP_REMOVED lines=11> */
[C---:B------:R-:W-:Y:S01]  /*18060*/  @P0 SHF.L.U64.HI R10, R2.reuse, 0x5, R7 ;  /* 0x00000005020a0819 */ /* 0x040fe20000010207 */
[----:B-1----:R-:W-:Y:S01]  /*18070*/  @P0 IMAD R6, R3, 0x50, RZ ;  /* 0x0000005003060824 */ /* 0x002fe200078e02ff */
[----:B------:R-:W-:Y:S04]  /*18080*/  @P0 SHF.L.U32 R3, R2, 0x5, RZ ;  /* 0x0000000502030819 */ /* 0x000fe800000006ff */
[----:B------:R-:W-:Y:S02]  /*18090*/  @P0 IADD3 R5, R5, R6, RZ ;  /* 0x0000000605050210 */ /* 0x000fe40007ffe0ff */
[-C--:B------:R-:W-:Y:S02]  /*180a0*/  @P0 IADD3 R6, P3, R8, R3.reuse, RZ ;  /* 0x0000000308060210 */ /* 0x080fe40007f7e0ff */
[----:B------:R-:W-:Y:S01]  /*180b0*/  @P0 LEA.HI.X R9, R4, c[0x0][0x1cc], R5, 0x1, P1 ;  /* 0x0000730004090a11 */ /* 0x000fe200008f0c05 */
[--C-:B------:R-:W-:Y:S01]  /*180c0*/  FFMA.FTZ R5, R21, c[0x0][0x2d0], -R79.reuse ;  /* 0x0000b40015057a23 */ /* 0x100fe2000001084f */
[-C--:B------:R-:W-:Y:S02]  /*180d0*/  @P0 IADD3 R4, P1, R6, R3.reuse, RZ ;  /* 0x0000000306040210 */ /* 0x080fe40007f3e0ff */
[-C--:B------:R-:W-:Y:S01]  /*180e0*/  @P0 IADD3.X R7, R9, R10.reuse, RZ, P3, !PT ;  /* 0x0000000a09070210 */ /* 0x080fe20001ffe4ff */
[----:B------:R1:W-:Y:S01]  /*180f0*/  MUFU.EX2 R222, R5 ;  /* 0x0000000500de7308 */ /* 0x0003e20000000800 */
[----:B------:R3:W-:Y:S01]  /*18100*/  @P0 LDGSTS.E.BYPASS.LTC128B.128 [R218+0x2900], [R8.64], !P4 ;  /* 0x0290000008da0fae */ /* 0x0007e2000e101d48 */
[-C--:B------:R-:W-:Y:S07]  /*18110*/  @P0 IADD3 R2, P2, R4, R3.reuse, RZ ;  /* 0x0000000304020210 */ /* 0x080fee0007f5e0ff */
[----:B------:R4:W-:Y:S01]  /*18120*/  @P0 LDGSTS.E.BYPASS.LTC128B.128 [R218+0x3100], [R6.64], !P4 ;  /* 0x0310000006da0fae */ /* 0x0009e2000e101d48 */
[-C--:B-1----:R-:W-:Y:S02]  /*18130*/  @P0 IADD3.X R5, R7, R10.reuse, RZ, P1, !PT ;  /* 0x0000000a07050210 */ /* 0x082fe40000ffe4ff */
[----:B---3--:R-:W-:Y:S05]  /*18140*/  @P0 IADD3 R8, P1, R2, R3, RZ ;  /* 0x0000000302080210 */ /* 0x008fea0007f3e0ff */
[----:B------:R1:W-:Y:S01]  /*18150*/  @P0 LDGSTS.E.BYPASS.LTC128B.128 [R218+0x3900], [R4.64], !P4 ;  /* 0x0390000004da0fae */ /* 0x0003e2000e101d48 */
[----:B------:R-:W-:Y:S01]  /*18160*/  @P0 IADD3.X R3, R5, R10, RZ, P2, !PT ;  /* 0x0000000a05030210 */ /* 0x000fe200017fe4ff */
[--C-:B------:R-:W-:Y:S04]  /*18170*/  FFMA.FTZ R9, R22, c[0x0][0x2d0], -R79.reuse ;  /* 0x0000b40016097a23 */ /* 0x100fe8000001084f */
[----:B------:R3:W-:Y:S01]  /*18180*/  MUFU.EX2 R221, R9 ;  /* 0x0000000900dd7308 */ /* 0x0007e20000000800 */
[C---:B----4-:R-:W-:Y:S01]  /*18190*/  FMUL.FTZ R6, R69.reuse, R90 ;  /* 0x0000005a45067220 */ /* 0x050fe20000410000 */
[----:B------:R4:W-:Y:S01]  /*181a0*/  @P0 LDGSTS.E.BYPASS.LTC128B.128 [R218+0x4100], [R2.64], !P4 ;  /* 0x0410000002da0fae */ /* 0x0009e2000e101d48 */
[----:B------:R-:W-:Y:S02]  /*181b0*/  FMUL.FTZ R7, R69, R91 ;  /* 0x0000005b45077220 */ /* 0x000fe40000410000 */
[--C-:B-1----:R-:W-:Y:S02]  /*181c0*/  FFMA.FTZ R4, R15, c[0x0][0x2d0], -R79.reuse ;  /* 0x0000b4000f047a23 */ /* 0x102fe4000001084f */
[----:B------:R-:W-:Y:S01]  /*181d0*/  FMUL.FTZ R5, R74, R89 ;  /* 0x000000594a057220 */ /* 0x000fe20000410000 */
[----:B---3--:R-:W-:Y:S02]  /*181e0*/  @P0 IADD3.X R9, R3, R10, RZ, P1, !PT ;  /* 0x0000000a03090210 */ /* 0x008fe40000ffe4ff */
[----:B------:R1:W-:Y:S01]  /*181f0*/  MUFU.EX2 R219, R4 ;  /* 0x0000000400db7308 */ /* 0x0003e20000000800 */
[C---:B------:R-:W-:Y:S02]  /*18200*/  FMUL.FTZ R10, R0.reuse, R94 ;  /* 0x0000005e000a7220 */ /* 0x040fe40000410000 */
[----:B------:R-:W-:Y:S01]  /*18210*/  FMUL.FTZ R15, R0, R99 ;  /* 0x00000063000f7220 */ /* 0x000fe20000410000 */
[----:B------:R3:W-:Y:S01]  /*18220*/  @P0 LDGSTS.E.BYPASS.LTC128B.128 [R218+0x4900], [R8.64], !P4 ;  /* 0x0490000008da0fae */ /* 0x0007e2000e101d48 */
[----:B----4-:R-:W-:Y:S02]  /*18230*/  FFMA.FTZ R2, R18, c[0x0][0x2d0], -R79 ;  /* 0x0000b40012027a23 */ /* 0x010fe4000001084f */
[----:B------:R-:W-:Y:S01]  /*18240*/  FMUL.FTZ R18, R69, R102 ;  /* 0x0000006645127220 */ /* 0x000fe20000410000 */
[----:B------:R-:W-:Y:S01]  /*18250*/  MOV R102, R32 ;  /* 0x0000002000667202 */ /* 0x000fe20000000f00 */
[----:B------:R-:W-:Y:S01]  /*18260*/  FMUL.FTZ R32, R74, R116 ;  /* 0x000000744a207220 */ /* 0x000fe20000410000 */
[----:B------:R4:W-:Y:S01]  /*18270*/  MUFU.EX2 R220, R2 ;  /* 0x0000000200dc7308 */ /* 0x0009e20000000800 */
[----:B------:R-:W-:Y:S01]  /*18280*/  FFMA.FTZ R3, R240, c[0x0][0x2d0], -R78 ;  /* 0x0000b400f0037a23 */ /* 0x000fe2000001084e */
[----:B------:R-:W5:Y:S08]  /*18290*/  LDSM.16.MT88.4 R20, [R201] ;  /* 0x00000000c914783b */ /* 0x000f700000004200 */
[----:B------:R-:W2:Y:S01]  /*182a0*/  LDSM.16.MT88.4 R36, [R205] ;  /* 0x00000000cd24783b */ /* 0x000ea20000004200 */
[----:B-1----:R-:W-:Y:S07]  /*182b0*/  FMUL.FTZ R4, R74, R88 ;  /* 0x000000584a047220 */ /* 0x002fee0000410000 */
[----:B------:R-:W1:Y:S01]  /*182c0*/  LDSM.16.MT88.4 R52, [R202] ;  /* 0x00000000ca34783b */ /* 0x000e620000004200 */
[C---:B---3--:R-:W-:Y:S02]  /*182d0*/  FMUL.FTZ R8, R68.reuse, R92 ;  /* 0x0000005c44087220 */ /* 0x048fe40000410000 */
[C---:B------:R-:W-:Y:S02]  /*182e0*/  FMUL.FTZ R9, R68.reuse, R93 ;  /* 0x0000005d44097220 */ /* 0x040fe40000410000 */
[--C-:B----4-:R-:W-:Y:S01]  /*182f0*/  FFMA.FTZ R2, R173, c[0x0][0x2d0], -R156.reuse ;  /* 0x0000b400ad027a23 */ /* 0x110fe2000001089c */
[----:B------:R-:W-:Y:S02]  /*18300*/  MOV R173, R216 ;  /* 0x000000d800ad7202 */ /* 0x000fe40000000f00 */
[----:B------:R-:W3:Y:S01]  /*18310*/  LDSM.16.MT88.4 R84, [R204] ;  /* 0x00000000cc54783b */ /* 0x000ee20000004200 */
[----:B------:R4:W-:Y:S07]  /*18320*/  MUFU.EX2 R197, R2 ;  /* 0x0000000200c57308 */ /* 0x0009ee0000000800 */
[----:B------:R-:W1:Y:S01]  /*18330*/  LDSM.16.MT88.4 R88, [R201+0x800] ;  /* 0x00080000c958783b */ /* 0x000e620000004200 */
[-C--:B-----5:R-:W-:Y:S07]  /*18340*/  HMMA.16816.F32 R4, R80, R20.reuse, R4 ;  /* 0x000000145004723c */ /* 0x0a0fee0000001804 */
[----:B------:R-:W5:Y:S01]  /*18350*/  LDSM.16.MT88.4 R92, [R205+0x800] ;  /* 0x00080000cd5c783b */ /* 0x000f620000004200 */
[C---:B------:R-:W-:Y:S07]  /*18360*/  HMMA.16816.F32 R8, R64.reuse, R20, R8 ;  /* 0x000000144008723c */ /* 0x040fee0000001808 */
[----:B------:R-:W1:Y:S01]  /*18370*/  LDSM.16.MT88.4 R96, [R202+0x800] ;  /* 0x00080000ca60783b */ /* 0x000e620000004200 */
[--C-:B----4-:R-:W-:Y:S04]  /*18380*/  FFMA.FTZ R2, R25, c[0x0][0x2d0], -R156.reuse ;  /* 0x0000b40019027a23 */ /* 0x110fe8000001089c */
[----:B------:R-:W-:Y:S01]  /*18390*/  FMUL.FTZ R25, R68, R109 ;  /* 0x0000006d44197220 */ /* 0x000fe20000410000 */
[-C--:B------:R-:W-:Y:S01]  /*183a0*/  HMMA.16816.F32 R12, R64, R22.reuse, R12 ;  /* 0x00000016400c723c */ /* 0x080fe2000000180c */
[----:B------:R4:W1:Y:S01]  /*183b0*/  MUFU.EX2 R198, R2 ;  /* 0x0000000200c67308 */ /* 0x0008620000000800 */
[----:B------:R-:W-:Y:S01]  /*183c0*/  LDSM.16.MT88.4 R116, [R205+0x2000] ;  /* 0x00200000cd74783b */ /* 0x000fe20000004200 */
[C---:B------:R-:W-:Y:S02]  /*183d0*/  FMUL.FTZ R20, R74.reuse, R104 ;  /* 0x000000684a147220 */ /* 0x040fe40000410000 */
[----:B------:R-:W-:Y:S03]  /*183e0*/  FMUL.FTZ R21, R74, R105 ;  /* 0x000000694a157220 */ /* 0x000fe60000410000 */
[C---:B------:R-:W-:Y:S02]  /*183f0*/  HMMA.16816.F32 R16, R80.reuse, R22, R16 ;  /* 0x000000165010723c */ /* 0x040fe40000001810 */
[----:B------:R-:W-:Y:S05]  /*18400*/  LDSM.16.MT88.4 R132, [R202+0x2000] ;  /* 0x00200000ca84783b */ /* 0x000fea0000004200 */
[C---:B------:R-:W-:Y:S02]  /*18410*/  FMUL.FTZ R22, R69.reuse, R106 ;  /* 0x0000006a45167220 */ /* 0x040fe40000410000 */
[----:B------:R-:W-:Y:S01]  /*18420*/  FMUL.FTZ R23, R69, R107 ;  /* 0x0000006b45177220 */ /* 0x000fe20000410000 */
[----:B------:R-:W0:Y:S06]  /*18430*/  LDGDEPBAR ;  /* 0x00000000000079af */ /* 0x000e2c0000000000 */
[-C--:B--2---:R-:W-:Y:S03]  /*18440*/  HMMA.16816.F32 R20, R80, R36.reuse, R20 ;  /* 0x000000245014723c */ /* 0x084fe60000001814 */
[--C-:B----4-:R-:W-:Y:S02]  /*18450*/  FFMA.FTZ R2, R24, c[0x0][0x2d0], -R156.reuse ;  /* 0x0000b40018027a23 */ /* 0x110fe4000001089c */
[----:B------:R-:W-:Y:S02]  /*18460*/  FMUL.FTZ R24, R68, R108 ;  /* 0x0000006c44187220 */ /* 0x000fe40000410000 */
[----:B------:R2:W-:Y:S02]  /*18470*/  MUFU.EX2 R216, R2 ;  /* 0x0000000200d87308 */ /* 0x0005e40000000800 */
[----:B--2---:R-:W-:Y:S03]  /*18480*/  FFMA.FTZ R2, R26, c[0x0][0x2d0], -R156 ;  /* 0x0000b4001a027a23 */ /* 0x004fe6000001089c */
[----:B------:R-:W-:Y:S05]  /*18490*/  FMUL.FTZ R26, R0, R110 ;  /* 0x0000006e001a7220 */ /* 0x000fea0000410000 */
[----:B------:R2:W-:Y:S02]  /*184a0*/  MUFU.EX2 R199, R2 ;  /* 0x0000000200c77308 */ /* 0x0005e40000000800 */
[--C-:B--2---:R-:W-:Y:S01]  /*184b0*/  FFMA.FTZ R2, R175, c[0x0][0x2d0], -R77.reuse ;  /* 0x0000b400af027a23 */ /* 0x104fe2000001084d */
[----:B------:R-:W-:Y:S07]  /*184c0*/  MOV R175, R189 ;  /* 0x000000bd00af7202 */ /* 0x000fee0000000f00 */
[----:B------:R2:W-:Y:S02]  /*184d0*/  MUFU.EX2 R165, R2 ;  /* 0x0000000200a57308 */ /* 0x0005e40000000800 */
[--C-:B--2---:R-:W-:Y:S08]  /*184e0*/  FFMA.FTZ R2, R176, c[0x0][0x2d0], -R77.reuse ;  /* 0x0000b400b0027a23 */ /* 0x104ff0000001084d */
[----:B------:R2:W4:Y:S02]  /*184f0*/  MUFU.EX2 R164, R2 ;  /* 0x0000000200a47308 */ /* 0x0005240000000800 */
[--C-:B--2---:R-:W-:Y:S02]  /*18500*/  FFMA.FTZ R2, R27, c[0x0][0x2d0], -R77.reuse ;  /* 0x0000b4001b027a23 */ /* 0x104fe4000001084d */
[----:B------:R-:W-:Y:S06]  /*18510*/  FMUL.FTZ R27, R0, R111 ;  /* 0x0000006f001b7220 */ /* 0x000fec0000410000 */
[----:B------:R2:W-:Y:S01]  /*18520*/  MUFU.EX2 R163, R2 ;  /* 0x0000000200a37308 */ /* 0x0005e20000000800 */
[C---:B------:R-:W-:Y:S07]  /*18530*/  HMMA.16816.F32 R24, R64.reuse, R36, R24 ;  /* 0x000000244018723c */ /* 0x040fee0000001818 */
[C---:B------:R-:W-:Y:S02]  /*18540*/  FMUL.FTZ R36, R74.reuse, R120 ;  /* 0x000000784a247220 */ /* 0x040fe40000410000 */
[----:B------:R-:W-:Y:S03]  /*18550*/  FMUL.FTZ R37, R74, R121 ;  /* 0x000000794a257220 */ /* 0x000fe60000410000 */
[----:B--2---:R-:W-:Y:S02]  /*18560*/  FFMA.FTZ R2, R29, c[0x0][0x2d0], -R77 ;  /* 0x0000b4001d027a23 */ /* 0x004fe4000001084d */
[----:B------:R-:W-:Y:S02]  /*18570*/  FMUL.FTZ R29, R68, R113 ;  /* 0x00000071441d7220 */ /* 0x000fe40000410000 */
[----:B------:R2:W1:Y:S01]  /*18580*/  MUFU.EX2 R162, R2 ;  /* 0x0000000200a27308 */ /* 0x0004620000000800 */
[----:B------:R-:W5:Y:S01]  /*18590*/  LDL.LU R113, [R1+0x14] ;  /* 0x0000140001717983 */ /* 0x000f620000300800 */
[--C-:B--2---:R-:W-:Y:S02]  /*185a0*/  FFMA.FTZ R2, R28, c[0x0][0x2d0], -R78.reuse ;  /* 0x0000b4001c027a23 */ /* 0x104fe4000001084e */
[----:B------:R-:W-:Y:S06]  /*185b0*/  FMUL.FTZ R28, R68, R112 ;  /* 0x00000070441c7220 */ /* 0x000fec0000410000 */
[----:B------:R2:W-:Y:S01]  /*185c0*/  MUFU.EX2 R196, R2 ;  /* 0x0000000200c47308 */ /* 0x0005e20000000800 */
[-C--:B------:R-:W-:Y:S08]  /*185d0*/  HMMA.16816.F32 R28, R64, R38.reuse, R28 ;  /* 0x00000026401c723c */ /* 0x080ff0000000181c */
[C---:B------:R-:W-:Y:S07]  /*185e0*/  HMMA.16816.F32 R32, R80.reuse, R38, R32 ;  /* 0x000000265020723c */ /* 0x040fee0000001820 */
[C---:B------:R-:W-:Y:S02]  /*185f0*/  FMUL.FTZ R38, R69.reuse, R122 ;  /* 0x0000007a45267220 */ /* 0x040fe40000410000 */
[----:B------:R-:W-:Y:S03]  /*18600*/  FMUL.FTZ R39, R69, R123 ;  /* 0x0000007b45277220 */ /* 0x000fe60000410000 */
[--C-:B--2---:R-:W-:Y:S04]  /*18610*/  FFMA.FTZ R2, R177, c[0x0][0x2d0], -R78.reuse ;  /* 0x0000b400b1027a23 */ /* 0x104fe8000001084e */
[-C--:B-1----:R-:W-:Y:S01]  /*18620*/  HMMA.16816.F32 R36, R80, R52.reuse, R36 ;  /* 0x000000345024723c */ /* 0x082fe20000001824 */
[----:B------:R1:W-:Y:S02]  /*18630*/  MUFU.EX2 R195, R2 ;  /* 0x0000000200c37308 */ /* 0x0003e40000000800 */
[--C-:B-1----:R-:W-:Y:S02]  /*18640*/  FFMA.FTZ R2, R40, c[0x0][0x2d0], -R78.reuse ;  /* 0x0000b40028027a23 */ /* 0x102fe4000001084e */
[----:B------:R-:W-:Y:S06]  /*18650*/  FMUL.FTZ R40, R68, R124 ;  /* 0x0000007c44287220 */ /* 0x000fec0000410000 */
[----:B------:R1:W-:Y:S01]  /*18660*/  MUFU.EX2 R194, R2 ;  /* 0x0000000200c27308 */ /* 0x0003e20000000800 */
[C---:B------:R-:W-:Y:S07]  /*18670*/  HMMA.16816.F32 R40, R64.reuse, R52, R40 ;  /* 0x000000344028723c */ /* 0x040fee0000001828 */
[C---:B------:R-:W-:Y:S02]  /*18680*/  FMUL.FTZ R53, R74.reuse, R137 ;  /* 0x000000894a357220 */ /* 0x040fe40000410000 */
[----:B------:R-:W-:Y:S03]  /*18690*/  FMUL.FTZ R52, R74, R136 ;  /* 0x000000884a347220 */ /* 0x000fe60000410000 */
[----:B-1----:R-:W-:Y:S02]  /*186a0*/  FFMA.FTZ R2, R44, c[0x0][0x2d0], -R78 ;  /* 0x0000b4002c027a23 */ /* 0x002fe4000001084e */
[----:B------:R-:W-:Y:S02]  /*186b0*/  FMUL.FTZ R44, R68, R128 ;  /* 0x00000080442c7220 */ /* 0x000fe40000410000 */
[----:B------:R1:W-:Y:S05]  /*186c0*/  MUFU.EX2 R193, R2 ;  /* 0x0000000200c17308 */ /* 0x0003ea0000000800 */
[-C--:B------:R-:W-:Y:S08]  /*186d0*/  HMMA.16816.F32 R44, R64, R54.reuse, R44 ;  /* 0x00000036402c723c */ /* 0x080ff0000000182c */
[C---:B------:R-:W-:Y:S07]  /*186e0*/  HMMA.16816.F32 R48, R80.reuse, R54, R48 ;  /* 0x000000365030723c */ /* 0x040fee0000001830 */
[C---:B------:R-:W-:Y:S02]  /*186f0*/  FMUL.FTZ R54, R69.reuse, R138 ;  /* 0x0000008a45367220 */ /* 0x040fe40000410000 */
[----:B------:R-:W-:Y:S03]  /*18700*/  FMUL.FTZ R55, R69, R139 ;  /* 0x0000008b45377220 */ /* 0x000fe60000410000 */
[--C-:B-1----:R-:W-:Y:S04]  /*18710*/  FFMA.FTZ R2, R180, c[0x0][0x2d0], -R79.reuse ;  /* 0x0000b400b4027a23 */ /* 0x102fe8000001084f */
[-C--:B---3--:R-:W-:Y:S01]  /*18720*/  HMMA.16816.F32 R52, R80, R84.reuse, R52 ;  /* 0x000000545034723c */ /* 0x088fe20000001834 */
[----:B------:R1:W-:Y:S07]  /*18730*/  MUFU.EX2 R192, R2 ;  /* 0x0000000200c07308 */ /* 0x0003ee0000000800 */
[C---:B------:R-:W-:Y:S07]  /*18740*/  HMMA.16816.F32 R56, R64.reuse, R84, R56 ;  /* 0x000000544038723c */ /* 0x040fee0000001838 */
[----:B------:R-:W-:Y:S01]  /*18750*/  F2FP.PACK_AB R84, R198, R197 ;  /* 0x000000c5c654723e */ /* 0x000fe200000000ff */
[-C--:B------:R-:W-:Y:S04]  /*18760*/  HMMA.16816.F32 R60, R64, R86.reuse, R60 ;  /* 0x00000056403c723c */ /* 0x080fe8000000183c */
[----:B----4-:R-:W-:Y:S03]  /*18770*/  F2FP.PACK_AB R85, R164, R165 ;  /* 0x000000a5a455723e */ /* 0x010fe600000000ff */
        /* <DEDUP_REMOVED lines=22> */
[-C--:B-----5:R-:W-:Y:S08]  /*188e0*/  HMMA.16816.F32 R20, R80, R92.reuse, R20 ;  /* 0x0000005c5014723c */ /* 0x0a0ff00000001814 */
[C---:B------:R-:W-:Y:S08]  /*188f0*/  HMMA.16816.F32 R24, R84.reuse, R92, R24 ;  /* 0x0000005c5418723c */ /* 0x040ff00000001818 */
[-C--:B------:R-:W-:Y:S04]  /*18900*/  HMMA.16816.F32 R28, R84, R94.reuse, R28 ;  /* 0x0000005e541c723c */ /* 0x080fe8000000181c */
[--C-:B-1----:R-:W-:Y:S04]  /*18910*/  FFMA.FTZ R2, R182, c[0x0][0x2d0], -R156.reuse ;  /* 0x0000b400b6027a23 */ /* 0x102fe8000001089c */
[C---:B------:R-:W-:Y:S01]  /*18920*/  HMMA.16816.F32 R32, R80.reuse, R94, R32 ;  /* 0x0000005e5020723c */ /* 0x040fe20000001820 */
[----:B------:R1:W-:Y:S01]  /*18930*/  MUFU.EX2 R188, R2 ;  /* 0x0000000200bc7308 */ /* 0x0003e20000000800 */
[----:B------:R-:W3:Y:S06]  /*18940*/  LDSM.16.MT88.4 R92, [R201+0x1000] ;  /* 0x00100000c95c783b */ /* 0x000eec0000004200 */
[-C--:B------:R-:W-:Y:S08]  /*18950*/  HMMA.16816.F32 R36, R80, R96.reuse, R36 ;  /* 0x000000605024723c */ /* 0x080ff00000001824 */
[C---:B------:R-:W-:Y:S08]  /*18960*/  HMMA.16816.F32 R40, R84.reuse, R96, R40 ;  /* 0x000000605428723c */ /* 0x040ff00000001828 */
[-C--:B------:R-:W-:Y:S04]  /*18970*/  HMMA.16816.F32 R44, R84, R98.reuse, R44 ;  /* 0x00000062542c723c */ /* 0x080fe8000000182c */
[--C-:B-1----:R-:W-:Y:S04]  /*18980*/  FFMA.FTZ R2, R183, c[0x0][0x2d0], -R156.reuse ;  /* 0x0000b400b7027a23 */ /* 0x102fe8000001089c */
[C---:B------:R-:W-:Y:S01]  /*18990*/  HMMA.16816.F32 R48, R80.reuse, R98, R48 ;  /* 0x000000625030723c */ /* 0x040fe20000001830 */
[----:B------:R1:W4:Y:S01]  /*189a0*/  MUFU.EX2 R187, R2 ;  /* 0x0000000200bb7308 */ /* 0x0003220000000800 */
[----:B------:R-:W-:Y:S06]  /*189b0*/  LDSM.16.MT88.4 R96, [R202+0x1000] ;  /* 0x00100000ca60783b */ /* 0x000fec0000004200 */
[-C--:B--2---:R-:W-:Y:S08]  /*189c0*/  HMMA.16816.F32 R52, R80, R88.reuse, R52 ;  /* 0x000000585034723c */ /* 0x084ff00000001834 */
[C---:B------:R-:W-:Y:S08]  /*189d0*/  HMMA.16816.F32 R56, R84.reuse, R88, R56 ;  /* 0x000000585438723c */ /* 0x040ff00000001838 */
[-C--:B------:R-:W-:Y:S04]  /*189e0*/  HMMA.16816.F32 R60, R84, R90.reuse, R60 ;  /* 0x0000005a543c723c */ /* 0x080fe8000000183c */
[--C-:B-1----:R-:W-:Y:S03]  /*189f0*/  FFMA.FTZ R2, R184, c[0x0][0x2d0], -R77.reuse ;  /* 0x0000b400b8027a23 */ /* 0x102fe6000001084d */
[----:B----4-:R-:W-:Y:S01]  /*18a00*/  F2FP.PACK_AB R84, R187, R188 ;  /* 0x000000bcbb54723e */ /* 0x010fe200000000ff */
[----:B------:R-:W-:Y:S01]  /*18a10*/  HMMA.16816.F32 R64, R80, R90, R64 ;  /* 0x0000005a5040723c */ /* 0x000fe20000001840 */
[----:B------:R1:W-:Y:S01]  /*18a20*/  MUFU.EX2 R138, R2 ;  /* 0x00000002008a7308 */ /* 0x0003e20000000800 */
[----:B------:R-:W2:Y:S05]  /*18a30*/  LDSM.16.MT88.4 R88, [R205+0x1000] ;  /* 0x00100000cd58783b */ /* 0x000eaa0000004200 */
[----:B------:R-:W-:Y:S02]  /*18a40*/  F2FP.PACK_AB R80, R195, R196 ;  /* 0x000000c4c350723e */ /* 0x000fe400000000ff */
[----:B------:R-:W-:Y:S03]  /*18a50*/  F2FP.PACK_AB R82, R193, R194 ;  /* 0x000000c2c152723e */ /* 0x000fe600000000ff */
[----:B------:R-:W-:Y:S02]  /*18a60*/  F2FP.PACK_AB R81, R191, R192 ;  /* 0x000000c0bf51723e */ /* 0x000fe400000000ff */
[----:B------:R-:W-:Y:S07]  /*18a70*/  F2FP.PACK_AB R83, R189, R190 ;  /* 0x000000bebd53723e */ /* 0x000fee00000000ff */
[-C--:B---3--:R-:W-:Y:S03]  /*18a80*/  HMMA.16816.F32 R4, R80, R92.reuse, R4 ;  /* 0x0000005c5004723c */ /* 0x088fe60000001804 */
[--C-:B-1----:R-:W-:Y:S04]  /*18a90*/  FFMA.FTZ R2, R186, c[0x0][0x2d0], -R77.reuse ;  /* 0x0000b400ba027a23 */ /* 0x102fe8000001084d */
[----:B------:R1:W3:Y:S02]  /*18aa0*/  MUFU.EX2 R137, R2 ;  /* 0x0000000200897308 */ /* 0x0002e40000000800 */
[----:B-1----:R-:W-:Y:S03]  /*18ab0*/  FFMA.FTZ R2, R185, c[0x0][0x2d0], -R156 ;  /* 0x0000b400b9027a23 */ /* 0x002fe6000001089c */
[----:B---3--:R-:W-:Y:S05]  /*18ac0*/  F2FP.PACK_AB R85, R137, R138 ;  /* 0x0000008a8955723e */ /* 0x008fea00000000ff */
[----:B------:R1:W-:Y:S10]  /*18ad0*/  MUFU.EX2 R185, R3 ;  /* 0x0000000300b97308 */ /* 0x0003f40000000800 */
[----:B------:R3:W-:Y:S01]  /*18ae0*/  MUFU.EX2 R186, R2 ;  /* 0x0000000200ba7308 */ /* 0x0007e20000000800 */
[----:B-1----:R-:W-:Y:S01]  /*18af0*/  FFMA.FTZ R3, R102, c[0x0][0x2d0], -R78 ;  /* 0x0000b40066037a23 */ /* 0x002fe2000001084e */
[----:B------:R-:W-:Y:S01]  /*18b00*/  MOV R102, R168 ;  /* 0x000000a800667202 */ /* 0x000fe20000000f00 */
[----:B---3--:R-:W-:Y:S07]  /*18b10*/  FFMA.FTZ R2, R242, c[0x0][0x2d0], -R156 ;  /* 0x0000b400f2027a23 */ /* 0x008fee000001089c */
[----:B------:R1:W3:Y:S02]  /*18b20*/  MUFU.EX2 R139, R2 ;  /* 0x00000002008b7308 */ /* 0x0002e40000000800 */
[--C-:B-1----:R-:W-:Y:S01]  /*18b30*/  FFMA.FTZ R2, R245, c[0x0][0x2d0], -R77.reuse ;  /* 0x0000b400f5027a23 */ /* 0x102fe2000001084d */
[----:B---3--:R-:W-:Y:S07]  /*18b40*/  F2FP.PACK_AB R86, R139, R186 ;  /* 0x000000ba8b56723e */ /* 0x008fee00000000ff */
[----:B------:R1:W-:Y:S02]  /*18b50*/  MUFU.EX2 R136, R2 ;  /* 0x0000000200887308 */ /* 0x0003e40000000800 */
[----:B-1----:R-:W-:Y:S08]  /*18b60*/  FFMA.FTZ R2, R248, c[0x0][0x2d0], -R77 ;  /* 0x0000b400f8027a23 */ /* 0x002ff0000001084d */
[----:B------:R1:W3:Y:S02]  /*18b70*/  MUFU.EX2 R141, R2 ;  /* 0x00000002008d7308 */ /* 0x0002e40000000800 */
[--C-:B-1----:R-:W-:Y:S01]  /*18b80*/  FFMA.FTZ R2, R243, c[0x0][0x2d0], -R78.reuse ;  /* 0x0000b400f3027a23 */ /* 0x102fe2000001084e */
[----:B---3--:R-:W-:Y:S07]  /*18b90*/  F2FP.PACK_AB R87, R141, R136 ;  /* 0x000000888d57723e */ /* 0x008fee00000000ff */
[----:B------:R1:W3:Y:S01]  /*18ba0*/  MUFU.EX2 R184, R2 ;  /* 0x0000000200b87308 */ /* 0x0002e20000000800 */
[C---:B------:R-:W-:Y:S08]  /*18bb0*/  HMMA.16816.F32 R8, R84.reuse, R92, R8 ;  /* 0x0000005c5408723c */ /* 0x040ff00000001808 */
[-C--:B------:R-:W-:Y:S08]  /*18bc0*/  HMMA.16816.F32 R12, R84, R94.reuse, R12 ;  /* 0x0000005e540c723c */ /* 0x080ff0000000180c */
[C---:B------:R-:W-:Y:S01]  /*18bd0*/  HMMA.16816.F32 R16, R80.reuse, R94, R16 ;  /* 0x0000005e5010723c */ /* 0x040fe20000001810 */
[----:B------:R-:W4:Y:S03]  /*18be0*/  LDSM.16.MT88.4 R92, [R204+0x1000] ;  /* 0x00100000cc5c783b */ /* 0x000f260000004200 */
[--C-:B-1----:R-:W-:Y:S04]  /*18bf0*/  FFMA.FTZ R2, R246, c[0x0][0x2d0], -R79.reuse ;  /* 0x0000b400f6027a23 */ /* 0x102fe8000001084f */
[-C--:B--2---:R-:W-:Y:S01]  /*18c00*/  HMMA.16816.F32 R20, R80, R88.reuse, R20 ;  /* 0x000000585014723c */ /* 0x084fe20000001814 */
[----:B------:R1:W-:Y:S07]  /*18c10*/  MUFU.EX2 R183, R2 ;  /* 0x0000000200b77308 */ /* 0x0003ee0000000800 */
[C---:B------:R-:W-:Y:S08]  /*18c20*/  HMMA.16816.F32 R24, R84.reuse, R88, R24 ;  /* 0x000000585418723c */ /* 0x040ff00000001818 */
[-C--:B------:R-:W-:Y:S08]  /*18c30*/  HMMA.16816.F32 R28, R84, R90.reuse, R28 ;  /* 0x0000005a541c723c */ /* 0x080ff0000000181c */
[C---:B------:R-:W-:Y:S01]  /*18c40*/  HMMA.16816.F32 R32, R80.reuse, R90, R32 ;  /* 0x0000005a5020723c */ /* 0x040fe20000001820 */
[----:B------:R-:W2:Y:S03]  /*18c50*/  LDSM.16.MT88.4 R88, [R201+0x1800] ;  /* 0x00180000c958783b */ /* 0x000ea60000004200 */
        /* <DEDUP_REMOVED lines=8> */
[-C--:B----4-:R-:W-:Y:S01]  /*18ce0*/  HMMA.16816.F32 R52, R80, R92.reuse, R52 ;  /* 0x0000005c5034723c */ /* 0x090fe20000001834 */
[----:B------:R1:W-:Y:S07]  /*18cf0*/  MUFU.EX2 R182, R2 ;  /* 0x0000000200b67308 */ /* 0x0003ee0000000800 */
[C---:B------:R-:W-:Y:S08]  /*18d00*/  HMMA.16816.F32 R56, R84.reuse, R92, R56 ;  /* 0x0000005c5438723c */ /* 0x040ff00000001838 */
[-C--:B------:R-:W-:Y:S08]  /*18d10*/  HMMA.16816.F32 R60, R84, R94.reuse, R60 ;  /* 0x0000005e543c723c */ /* 0x080ff0000000183c */
[----:B------:R-:W-:Y:S01]  /*18d20*/  HMMA.16816.F32 R64, R80, R94, R64 ;  /* 0x0000005e5040723c */ /* 0x000fe20000001840 */
[----:B------:R-:W4:Y:S03]  /*18d30*/  LDSM.16.MT88.4 R92, [R205+0x1800] ;  /* 0x00180000cd5c783b */ /* 0x000f260000004200 */
        /* <DEDUP_REMOVED lines=12> */
[-C--:B--2---:R-:W-:Y:S03]  /*18e00*/  HMMA.16816.F32 R4, R80, R88.reuse, R4 ;  /* 0x000000585004723c */ /* 0x084fe60000001804 */
[--C-:B-1----:R-:W-:Y:S06]  /*18e10*/  FFMA.FTZ R2, R251, c[0x0][0x2d0], -R156.reuse ;  /* 0x0000b400fb027a23 */ /* 0x102fec000001089c */
[----:B------:R1:W2:Y:S03]  /*18e20*/  MUFU.EX2 R178, R2 ;  /* 0x0000000200b27308 */ /* 0x0002a60000000800 */
[--C-:B-1----:R-:W-:Y:S01]  /*18e30*/  FFMA.FTZ R2, R103, c[0x0][0x2d0], -R77.reuse ;  /* 0x0000b40067027a23 */ /* 0x102fe2000001084d */
[----:B------:R-:W-:Y:S06]  /*18e40*/  MOV R103, R173 ;  /* 0x000000ad00677202 */ /* 0x000fec0000000f00 */
[----:B------:R1:W-:Y:S01]  /*18e50*/  MUFU.EX2 R173, R3 ;  /* 0x0000000300ad7308 */ /* 0x0003e20000000800 */
[----:B--2---:R-:W-:Y:S09]  /*18e60*/  F2FP.PACK_AB R84, R178, R142 ;  /* 0x0000008eb254723e */ /* 0x004ff200000000ff */
[----:B------:R2:W-:Y:S01]  /*18e70*/  MUFU.EX2 R140, R2 ;  /* 0x00000002008c7308 */ /* 0x0005e20000000800 */
[----:B-1----:R-:W3:Y:S04]  /*18e80*/  LDL.LU R3, [R1+0x18] ;  /* 0x0000180001037983 */ /* 0x002ee80000300800 */
[----:B------:R-:W5:Y:S01]  /*18e90*/  LDL.LU R112, [R1+0x1c] ;  /* 0x00001c0001707983 */ /* 0x000f620000300800 */
[--C-:B--2---:R-:W-:Y:S01]  /*18ea0*/  FFMA.FTZ R2, R101, c[0x0][0x2d0], -R77.reuse ;  /* 0x0000b40065027a23 */ /* 0x104fe2000001084d */
[----:B------:R-:W-:Y:S03]  /*18eb0*/  MOV R101, R155 ;  /* 0x0000009b00657202 */ /* 0x000fe60000000f00 */
[----:B------:R1:W2:Y:S02]  /*18ec0*/  MUFU.EX2 R155, R2 ;  /* 0x00000002009b7308 */ /* 0x0002a40000000800 */
[--C-:B-1----:R-:W-:Y:S01]  /*18ed0*/  FFMA.FTZ R2, R100, c[0x0][0x2d0], -R156.reuse ;  /* 0x0000b40064027a23 */ /* 0x102fe2000001089c */
[----:B------:R-:W-:Y:S02]  /*18ee0*/  MOV R100, R153 ;  /* 0x0000009900647202 */ /* 0x000fe40000000f00 */
[----:B--2---:R-:W-:Y:S05]  /*18ef0*/  F2FP.PACK_AB R85, R155, R140 ;  /* 0x0000008c9b55723e */ /* 0x004fea00000000ff */
        /* <DEDUP_REMOVED lines=17> */
[-C--:B----4-:R-:W-:Y:S01]  /*19010*/  HMMA.16816.F32 R20, R80, R92.reuse, R20 ;  /* 0x0000005c5014723c */ /* 0x090fe20000001814 */
        /* <DEDUP_REMOVED lines=15> */
[-C--:B------:R-:W-:Y:S08]  /*19110*/  HMMA.16816.F32 R52, R80, R88.reuse, R52 ;  /* 0x000000585034723c */ /* 0x080ff00000001834 */
[C---:B------:R-:W-:Y:S08]  /*19120*/  HMMA.16816.F32 R56, R84.reuse, R88, R56 ;  /* 0x000000585438723c */ /* 0x040ff00000001838 */
[-C--:B------:R-:W-:Y:S04]  /*19130*/  HMMA.16816.F32 R60, R84, R90.reuse, R60 ;  /* 0x0000005a543c723c */ /* 0x080fe8000000183c */
[----:B-1----:R-:W-:Y:S04]  /*19140*/  FFMA.FTZ R2, R161, c[0x0][0x2d0], -R78 ;  /* 0x0000b400a1027a23 */ /* 0x002fe8000001084e */
[----:B------:R-:W-:Y:S01]  /*19150*/  HMMA.16816.F32 R64, R80, R90, R64 ;  /* 0x0000005a5040723c */ /* 0x000fe20000001840 */
[----:B------:R1:W2:Y:S03]  /*19160*/  MUFU.EX2 R166, R2 ;  /* 0x0000000200a67308 */ /* 0x0002a60000000800 */
[----:B------:R-:W-:Y:S02]  /*19170*/  MOV R85, R70 ;  /* 0x0000004600557202 */ /* 0x000fe40000000f00 */
[----:B------:R-:W-:Y:S01]  /*19180*/  MOV R84, R71 ;  /* 0x0000004700547202 */ /* 0x000fe20000000f00 */
[----:B-1----:R-:W-:Y:S01]  /*19190*/  FFMA.FTZ R2, R160, c[0x0][0x2d0], -R79 ;  /* 0x0000b400a0027a23 */ /* 0x002fe2000001084f */
[----:B--2---:R-:W-:Y:S01]  /*191a0*/  F2FP.PACK_AB R150, R166, R167 ;  /* 0x000000a7a696723e */ /* 0x004fe200000000ff */
[----:B---3--:R-:W-:Y:S02]  /*191b0*/  FFMA.FTZ R3, R68, R3, R225 ;  /* 0x0000000344037223 */ /* 0x008fe400000100e1 */
[----:B------:R1:W-:Y:S01]  /*191c0*/  MUFU.EX2 R161, R2 ;  /* 0x0000000200a17308 */ /* 0x0003e20000000800 */
[----:B-----5:R-:W-:Y:S04]  /*191d0*/  FFMA.FTZ R0, R0, R112, R170 ;  /* 0x0000007000007223 */ /* 0x020fe800000100aa */
[----:B------:R-:W-:Y:S02]  /*191e0*/  FADD.FTZ R0, R171, R0 ;  /* 0x00000000ab007221 */ /* 0x000fe40000010000 */
[----:B-1----:R-:W-:Y:S04]  /*191f0*/  FFMA.FTZ R2, R159, c[0x0][0x2d0], -R79 ;  /* 0x0000b4009f027a23 */ /* 0x002fe8000001084f */
        /* <DEDUP_REMOVED lines=23> */
[----:B------:R-:W-:Y:S02]  /*19370*/  FFMA.FTZ R4, R69, R113, R231 ;  /* 0x0000007145047223 */ /* 0x000fe400000100e7 */
[----:B--2---:R-:W-:Y:S04]  /*19380*/  FFMA.FTZ R2, R74, R114, R235 ;  /* 0x000000724a027223 */ /* 0x004fe800000100eb */
[----:B------:R-:W-:Y:S02]  /*19390*/  FADD.FTZ R5, R237, R2 ;  /* 0x00000002ed057221 */ /* 0x000fe40000010000 */
[----:B------:R-:W-:Y:S02]  /*193a0*/  FADD.FTZ R2, R232, R4 ;  /* 0x00000004e8027221 */ /* 0x000fe40000010000 */
[----:B------:R-:W-:Y:S02]  /*193b0*/  FADD.FTZ R4, R226, R3 ;  /* 0x00000003e2047221 */ /* 0x000fe40000010000 */
[----:B------:R-:W-:Y:S01]  /*193c0*/  FADD.FTZ R3, R236, R5 ;  /* 0x00000005ec037221 */ /* 0x000fe20000010000 */
[----:B---3--:R-:W-:Y:S01]  /*193d0*/  F2FP.PACK_AB R147, R75, R78 ;  /* 0x0000004e4b93723e */ /* 0x008fe200000000ff */
[----:B------:R-:W-:Y:S02]  /*193e0*/  FADD.FTZ R2, R233, R2 ;  /* 0x00000002e9027221 */ /* 0x000fe40000010000 */
[----:B------:R-:W-:Y:S02]  /*193f0*/  FADD.FTZ R3, R238, R3 ;  /* 0x00000003ee037221 */ /* 0x000fe40000010000 */
[----:B------:R-:W-:Y:S02]  /*19400*/  FADD.FTZ R2, R234, R2 ;  /* 0x00000002ea027221 */ /* 0x000fe40000010000 */
        /* <DEDUP_REMOVED lines=91> */
.L_x_1485:
[----:B------:R-:W-:Y:S02]  /*199c0*/  MOV R11, 0x1f ;  /* 0x0000001f000b7802 */ /* 0x000fe40000000f00 */
[----:B------:R-:W-:Y:S01]  /*199d0*/  MOV R10, 0xffffffff ;  /* 0xffffffff000a7802 */ /* 0x000fe20000000f00 */
[----:B------:R-:W-:Y:S05]  /*199e0*/  BRA.DIV ~URZ, `(.L_x_1487) ;  /* 0x000052727f007947 */ /* 0x000fea000b800000 */
[----:B---3--:R-:W2:Y:S04]  /*199f0*/  LDL R0, [R1+0x10] ;  /* 0x0000100001007983 */ /* 0x008ea80000100800 */
[----:B--2---:R1:W2:Y:S02]  /*19a00*/  SHFL.BFLY PT, R2, R0, 0x2, 0x1f ;  /* 0x0c401f0000027f89 */ /* 0x0042a400000e0000 */
.L_x_1573:
[----:B-1----:R-:W3:Y:S02]  /*19a10*/  LDL.LU R0, [R1+0x10] ;  /* 0x0000100001007983 */ /* 0x002ee40000300800 */
[----:B--23--:R-:W-:Y:S01]  /*19a20*/  FADD.FTZ R2, R2, R0 ;  /* 0x0000000002027221 */ /* 0x00cfe20000010000 */
        /* <DEDUP_REMOVED lines=16> */
[----:B--2---:R-:W-:Y:S02]  /*19b30*/  FADD.FTZ R5, R3, R7 ;  /* 0x0000000703057221 */ /* 0x004fe40000010000 */
.L_x_1574:
[----:B------:R-:W-:Y:S01]  /*19b40*/  FSETP.NE.FTZ.AND P3, PT, R2, RZ, PT ;  /* 0x000000ff0200720b */ /* 0x000fe20003f75000 */
[----:B---34-:R-:W-:Y:S01]  /*19b50*/  FADD.FTZ R6, R8, R6 ;  /* 0x0000000608067221 */ /* 0x018fe20000010000 */
[----:B------:R-:W-:Y:S02]  /*19b60*/  MOV R0, RZ ;  /* 0x000000ff00007202 */ /* 0x000fe40000000f00 */
[----:B------:R-:W-:-:S02]  /*19b70*/  FSETP.NE.FTZ.AND P2, PT, R4, RZ, PT ;  /* 0x000000ff0400720b */ /* 0x000fc40003f55000 */
[----:B------:R-:W-:Y:S02]  /*19b80*/  FSETP.NE.FTZ.AND P1, PT, R5, RZ, PT ;  /* 0x000000ff0500720b */ /* 0x000fe40003f35000 */
[----:B------:R-:W-:Y:S02]  /*19b90*/  FSETP.NE.FTZ.AND P0, PT, R6, RZ, PT ;  /* 0x000000ff0600720b */ /* 0x000fe40003f15000 */
[----:B------:R-:W-:Y:S02]  /*19ba0*/  MOV R24, 0xff800000 ;  /* 0xff80000000187802 */ /* 0x000fe40000000f00 */
[----:B------:R-:W-:Y:S01]  /*19bb0*/  MOV R23, 0xff800000 ;  /* 0xff80000000177802 */ /* 0x000fe20000000f00 */
[----:B------:R-:W1:Y:S01]  /*19bc0*/  @P3 MUFU.RCP R0, R2 ;  /* 0x0000000200003308 */ /* 0x000e620000001000 */
[----:B------:R-:W-:Y:S02]  /*19bd0*/  MOV R19, 0xff800000 ;  /* 0xff80000000137802 */ /* 0x000fe40000000f00 */
[----:B------:R-:W-:-:S03]  /*19be0*/  MOV R22, 0xff800000 ;  /* 0xff80000000167802 */ /* 0x000fc60000000f00 */
[----:B------:R-:W-:Y:S02]  /*19bf0*/  @P1 MOV R10, 0x3f317218 ;  /* 0x3f317218000a1802 */ /* 0x000fe40000000f00 */
[----:B------:R2:W-:Y:S01]  /*19c00*/  @P3 MUFU.LG2 R9, R2 ;  /* 0x0000000200093308 */ /* 0x0005e20000000c00 */
[----:B-1----:R-:W-:-:S07]  /*19c10*/  FMUL.FTZ R78, R0, R88 ;  /* 0x00000058004e7220 */ /* 0x002fce0000410000 */
[----:B------:R-:W1:Y:S01]  /*19c20*/  @P2 MUFU.LG2 R7, R4 ;  /* 0x0000000400072308 */ /* 0x000e620000000c00 */
[C---:B------:R-:W-:Y:S02]  /*19c30*/  FMUL.FTZ R79, R0.reuse, R89 ;  /* 0x00000059004f7220 */ /* 0x040fe40000410000 */
[C---:B------:R-:W-:Y:S02]  /*19c40*/  FMUL.FTZ R84, R0.reuse, R100 ;  /* 0x0000006400547220 */ /* 0x040fe40000410000 */
[C---:B------:R-:W-:Y:S01]  /*19c50*/  FMUL.FTZ R85, R0.reuse, R101 ;  /* 0x0000006500557220 */ /* 0x040fe20000410000 */
[----:B--2---:R-:W-:Y:S01]  /*19c60*/  CS2R R2, SRZ ;  /* 0x0000000000027805 */ /* 0x004fe2000001ff00 */
[C---:B------:R-:W-:Y:S02]  /*19c70*/  FMUL.FTZ R88, R0.reuse, R116 ;  /* 0x0000007400587220 */ /* 0x040fe40000410000 */
[C---:B------:R-:W-:Y:S02]  /*19c80*/  FMUL.FTZ R89, R0.reuse, R117 ;  /* 0x0000007500597220 */ /* 0x040fe40000410000 */
[C---:B------:R-:W-:Y:S01]  /*19c90*/  FMUL.FTZ R86, R0.reuse, R104 ;  /* 0x0000006800567220 */ /* 0x040fe20000410000 */
[----:B------:R2:W3:Y:S01]  /*19ca0*/  @P2 MUFU.RCP R3, R4 ;  /* 0x0000000400032308 */ /* 0x0004e20000001000 */
[----:B------:R-:W-:-:S02]  /*19cb0*/  FMUL.FTZ R87, R0, R105 ;  /* 0x0000006900577220 */ /* 0x000fc40000410000 */
[C---:B------:R-:W-:Y:S02]  /*19cc0*/  FMUL.FTZ R76, R0.reuse, R120 ;  /* 0x00000078004c7220 */ /* 0x040fe40000410000 */
[C---:B------:R-:W-:Y:S02]  /*19cd0*/  FMUL.FTZ R77, R0.reuse, R121 ;  /* 0x00000079004d7220 */ /* 0x040fe40000410000 */
[C---:B------:R-:W-:Y:S01]  /*19ce0*/  FMUL.FTZ R116, R0.reuse, R132 ;  /* 0x0000008400747220 */ /* 0x040fe20000410000 */
[----:B------:R-:W-:Y:S01]  /*19cf0*/  @P1 MUFU.RCP R2, R5 ;  /* 0x0000000500021308 */ /* 0x000fe20000001000 */
[C---:B------:R-:W-:Y:S02]  /*19d00*/  FMUL.FTZ R117, R0.reuse, R133 ;  /* 0x0000008500757220 */ /* 0x040fe40000410000 */
[C---:B------:R-:W-:Y:S02]  /*19d10*/  FMUL.FTZ R100, R0.reuse, R136 ;  /* 0x0000008800647220 */ /* 0x040fe40000410000 */
[----:B------:R-:W-:-:S02]  /*19d20*/  FMUL.FTZ R101, R0, R137 ;  /* 0x0000008900657220 */ /* 0x000fc40000410000 */
[C---:B------:R-:W-:Y:S01]  /*19d30*/  FMUL.FTZ R68, R0.reuse, R148 ;  /* 0x0000009400447220 */ /* 0x040fe20000410000 */
[----:B--2---:R-:W-:Y:S01]  /*19d40*/  @P2 MOV R4, 0x3f317218 ;  /* 0x3f31721800042802 */ /* 0x004fe20000000f00 */
[----:B------:R-:W-:Y:S02]  /*19d50*/  FMUL.FTZ R69, R0, R149 ;  /* 0x0000009500457220 */ /* 0x000fe40000410000 */
[----:B------:R-:W2:Y:S01]  /*19d60*/  @P1 MUFU.LG2 R0, R5 ;  /* 0x0000000500001308 */ /* 0x000ea20000000c00 */
[----:B-1----:R-:W-:Y:S02]  /*19d70*/  @P2 FMUL.FTZ R8, R7, 0.69314718246459960938 ;  /* 0x3f31721807082820 */ /* 0x002fe40000410000 */
[C---:B---3--:R-:W-:Y:S02]  /*19d80*/  FMUL.FTZ R104, R3.reuse, R90 ;  /* 0x0000005a03687220 */ /* 0x048fe40000410000 */
[C---:B------:R-:W-:Y:S02]  /*19d90*/  FMUL.FTZ R105, R3.reuse, R91 ;  /* 0x0000005b03697220 */ /* 0x040fe40000410000 */
[----:B------:R-:W-:-:S02]  /*19da0*/  FMUL.FTZ R102, R3, R102 ;  /* 0x0000006603667220 */ /* 0x000fc40000410000 */
[C---:B------:R-:W-:Y:S02]  /*19db0*/  FMUL.FTZ R103, R3.reuse, R103 ;  /* 0x0000006703677220 */ /* 0x040fe40000410000 */
[C---:B------:R-:W-:Y:S02]  /*19dc0*/  FMUL.FTZ R106, R3.reuse, R106 ;  /* 0x0000006a036a7220 */ /* 0x040fe40000410000 */
[C---:B------:R-:W-:Y:S02]  /*19dd0*/  FMUL.FTZ R107, R3.reuse, R107 ;  /* 0x0000006b036b7220 */ /* 0x040fe40000410000 */
[C---:B------:R-:W-:Y:S02]  /*19de0*/  FMUL.FTZ R118, R3.reuse, R118 ;  /* 0x0000007603767220 */ /* 0x040fe40000410000 */
[----:B--2---:R-:W-:Y:S01]  /*19df0*/  @P1 FMUL.FTZ R7, R0, 0.69314718246459960938 ;  /* 0x3f31721800071820 */ /* 0x004fe20000410000 */
        /* <DEDUP_REMOVED lines=28> */
[----:B------:R-:W1:Y:S01]  /*19fc0*/  @P0 MUFU.LG2 R2, R6 ;  /* 0x0000000600020308 */ /* 0x000e620000000c00 */
[----:B------:R-:W-:Y:S02]  /*19fd0*/  @P3 FMUL.FTZ R5, R3, c[0x0][0x2d0] ;  /* 0x0000b40003053a20 */ /* 0x000fe40000410000 */
[----:B------:R-:W-:Y:S02]  /*19fe0*/  @P1 FMUL.FTZ R3, R10, c[0x0][0x2d0] ;  /* 0x0000b4000a031a20 */ /* 0x000fe40000410000 */
[----:B------:R-:W-:Y:S02]  /*19ff0*/  @P2 FMUL.FTZ R4, R4, c[0x0][0x2d0] ;  /* 0x0000b40004042a20 */ /* 0x000fe40000410000 */
[----:B------:R-:W-:Y:S01]  /*1a000*/  @P1 FFMA.FTZ R24, R3, R71, R7 ;  /* 0x0000004703181223 */ /* 0x000fe20000010007 */
[----:B------:R-:W-:Y:S01]  /*1a010*/  @P0 MOV R3, 0x3f317218 ;  /* 0x3f31721800030802 */ /* 0x000fe20000000f00 */
[----:B------:R-:W-:Y:S01]  /*1a020*/  @P2 FFMA.FTZ R23, R4, R72, R8 ;  /* 0x0000004804172223 */ /* 0x000fe20000010008 */
[----:B------:R-:W-:Y:S01]  /*1a030*/  MOV R4, 0x1 ;  /* 0x0000000100047802 */ /* 0x000fe20000000f00 */
[----:B------:R-:W-:-:S02]  /*1a040*/  @P3 FMUL.FTZ R9, R9, 0.69314718246459960938 ;  /* 0x3f31721809093820 */ /* 0x000fc40000410000 */
[----:B------:R-:W-:Y:S02]  /*1a050*/  @P0 FMUL.FTZ R3, R3, c[0x0][0x2d0] ;  /* 0x0000b40003030a20 */ /* 0x000fe40000410000 */
[----:B------:R-:W-:Y:S02]  /*1a060*/  @P3 FFMA.FTZ R22, R5, R73, R9 ;  /* 0x0000004905163223 */ /* 0x000fe40000010009 */
[----:B-1----:R-:W-:Y:S02]  /*1a070*/  @P0 FMUL.FTZ R2, R2, 0.69314718246459960938 ;  /* 0x3f31721802020820 */ /* 0x002fe40000410000 */
[----:B------:R-:W-:Y:S02]  /*1a080*/  FMUL.FTZ R38, R0, R94 ;  /* 0x0000005e00267220 */ /* 0x000fe40000410000 */
[--C-:B------:R-:W-:Y:S01]  /*1a090*/  @P0 FFMA.FTZ R19, R3, R70, R2.reuse ;  /* 0x0000004603130223 */ /* 0x100fe20000010002 */
[----:B------:R-:W-:Y:S01]  /*1a0a0*/  PRMT R2, R4, 0x7610, R2 ;  /* 0x0000761004027816 */ /* 0x000fe20000000002 */
        /* <DEDUP_REMOVED lines=15> */
.L_x_1416:
        /* <DEDUP_REMOVED lines=19> */
.L_x_1490:
[----:B--2---:R-:W-:Y:S05]  /*1a2d0*/  BSYNC B0 ;  /* 0x0000000000007941 */ /* 0x004fea0003800000 */
.L_x_1489:
        /* <DEDUP_REMOVED lines=15> */
[CC--:B------:R-:W-:Y:S01]  /*1a3d0*/  LEA.HI R5, R4.reuse, R29.reuse, RZ, 0x2 ;  /* 0x0000001d04057211 */ /* 0x0c0fe200078f10ff */
[----:B------:R-:W2:Y:S01]  /*1a3e0*/  LDL.LU R14, [R1+0x4c] ;  /* 0x00004c00010e7983 */ /* 0x000ea20000300800 */
[----:B------:R-:W-:Y:S01]  /*1a3f0*/  LEA.HI R27, R4, R29, RZ, 0x5 ;  /* 0x0000001d041b7211 */ /* 0x000fe200078f28ff */
[----:B------:R-:W-:Y:S01]  /*1a400*/  WARPSYNC 0xffffffff ;  /* 0xffffffff00007948 */ /* 0x000fe20003800000 */
[--C-:B------:R-:W-:Y:S01]  /*1a410*/  SHF.R.S32.HI R3, RZ, 0x2, R5.reuse ;  /* 0x00000002ff037819 */ /* 0x100fe20000011405 */
[----:B------:R-:W-:Y:S01]  /*1a420*/  IMAD.MOV.U32 R11, RZ, RZ, -0x10 ;  /* 0xfffffff0ff0b7424 */ /* 0x000fe200078e00ff */
[----:B------:R-:W-:Y:S01]  /*1a430*/  SHF.R.S32.HI R2, RZ, 0x1f, R5 ;  /* 0x0000001fff027819 */ /* 0x000fe20000011405 */
[----:B------:R-:W-:Y:S01]  /*1a440*/  IMAD.MOV.U32 R8, RZ, RZ, 0x20 ;  /* 0x00000020ff087424 */ /* 0x000fe200078e00ff */
[----:B------:R-:W-:Y:S01]  /*1a450*/  LOP3.LUT R5, R5, 0xfffffffc, RZ, 0xc0, !PT ;  /* 0xfffffffc05057812 */ /* 0x000fe200078ec0ff */
[----:B------:R-:W-:Y:S01]  /*1a460*/  IMAD.MOV.U32 R13, RZ, RZ, c[0x0][0x388] ;  /* 0x0000e200ff0d7624 */ /* 0x000fe200078e00ff */
[----:B------:R-:W-:-:S02]  /*1a470*/  LEA.HI R2, R2, R3, RZ, 0x3 ;  /* 0x0000000302027211 */ /* 0x000fc400078f18ff */
        /* <DEDUP_REMOVED lines=21> */
[----:B------:R-:W-:Y:S02]  /*1a5d0*/  F2FP.PACK_AB R6, R105, R104 ;  /* 0x000000686906723e */ /* 0x000fe400000000ff */
[----:B------:R-:W-:Y:S02]  /*1a5e0*/  ISETP.NE.U32.AND P0, PT, RZ, c[0x0][0x508], PT ;  /* 0x00014200ff007a0c */ /* 0x000fe40003f05070 */
        /* <DEDUP_REMOVED lines=8> */
[----:B---3--:R-:W-:Y:S01]  /*1a670*/  IMAD.MOV.U32 R6, RZ, RZ, 0x40 ;  /* 0x00000040ff067424 */ /* 0x008fe200078e00ff */
[----:B----4-:R-:W-:-:S02]  /*1a680*/  F2FP.PACK_AB R3, R39, R38 ;  /* 0x000000262703723e */ /* 0x010fc400000000ff */
[----:B------:R-:W-:-:S03]  /*1a690*/  F2FP.PACK_AB R5, R55, R54 ;  /* 0x000000363705723e */ /* 0x000fc600000000ff */
[----:B------:R1:W-:Y:S04]  /*1a6a0*/  STS [R2+0x2400], R3 ;  /* 0x0024000302007388 */ /* 0x0003e80000000800 */
[----:B------:R3:W-:Y:S04]  /*1a6b0*/  STS [R2+0x2000], R5 ;  /* 0x0020000502007388 */ /* 0x0007e80000000800 */
[----:B------:R4:W-:Y:S04]  /*1a6c0*/  STS [R4+0x2000], R7 ;  /* 0x0020000704007388 */ /* 0x0009e80000000800 */
[----:B------:R4:W-:Y:S01]  /*1a6d0*/  STS [R4+0x2400], R10 ;  /* 0x0024000a04007388 */ /* 0x0009e20000000800 */
[----:B-1----:R-:W-:-:S02]  /*1a6e0*/  SEL R3, R6, 0xffffffc0, !P2 ;  /* 0xffffffc006037807 */ /* 0x002fc40005000000 */
[----:B------:R-:W-:Y:S02]  /*1a6f0*/  SEL R6, R8, 0xffffffe0, !P1 ;  /* 0xffffffe008067807 */ /* 0x000fe40004800000 */
[----:B------:R-:W-:Y:S01]  /*1a700*/  F2FP.PACK_AB R8, R107, R106 ;  /* 0x0000006a6b08723e */ /* 0x000fe200000000ff */
[C---:B------:R-:W-:Y:S01]  /*1a710*/  IMAD.IADD R3, R2.reuse, 0x1, R3 ;  /* 0x0000000102037824 */ /* 0x040fe200078e0203 */
[----:B------:R-:W-:Y:S01]  /*1a720*/  ISETP.NE.U32.AND P2, PT, RZ, c[0x0][0x500], PT ;  /* 0x00014000ff007a0c */ /* 0x000fe20003f45070 */
[--C-:B---3--:R-:W-:Y:S01]  /*1a730*/  IMAD.IADD R5, R2, 0x1, R6.reuse ;  /* 0x0000000102057824 */ /* 0x108fe200078e0206 */
[----:B----4-:R-:W-:Y:S01]  /*1a740*/  F2FP.PACK_AB R7, R89, R88 ;  /* 0x000000585907723e */ /* 0x010fe200000000ff */
[----:B------:R-:W-:Y:S01]  /*1a750*/  IMAD.IADD R2, R4, 0x1, R6 ;  /* 0x0000000104027824 */ /* 0x000fe200078e0206 */
[----:B------:R-:W-:Y:S02]  /*1a760*/  ISETP.NE.AND.EX P2, PT, RZ, c[0x0][0x504], PT, P2 ;  /* 0x00014100ff007a0c */ /* 0x000fe40003f45320 */
[----:B------:R-:W-:Y:S01]  /*1a770*/  F2FP.PACK_AB R4, R119, R118 ;  /* 0x000000767704723e */ /* 0x000fe200000000ff */
[----:B------:R1:W-:Y:S01]  /*1a780*/  STS [R5], R9 ;  /* 0x0000000905007388 */ /* 0x0003e20000000800 */
[----:B------:R-:W-:-:S03]  /*1a790*/  ISETP.NE.AND.EX P1, PT, RZ, c[0x0][0x50c], PT, P0 ;  /* 0x00014300ff007a0c */ /* 0x000fc60003f25300 */
[----:B------:R3:W-:Y:S04]  /*1a7a0*/  STS [R5+0x400], R8 ;  /* 0x0004000805007388 */ /* 0x0007e80000000800 */
[----:B------:R4:W-:Y:S04]  /*1a7b0*/  STS [R2+0x400], R4 ;  /* 0x0004000402007388 */ /* 0x0009e80000000800 */
[----:B------:R4:W-:Y:S01]  /*1a7c0*/  STS [R2], R7 ;  /* 0x0000000702007388 */ /* 0x0009e20000000800 */
[----:B-1----:R-:W-:Y:S02]  /*1a7d0*/  F2FP.PACK_AB R9, R47, R46 ;  /* 0x0000002e2f09723e */ /* 0x002fe400000000ff */
[----:B---3--:R-:W-:-:S03]  /*1a7e0*/  F2FP.PACK_AB R8, R65, R64 ;  /* 0x000000404108723e */ /* 0x008fc600000000ff */
[----:B------:R-:W-:Y:S01]  /*1a7f0*/  STS [R5+0x2000], R9 ;  /* 0x0020000905007388 */ /* 0x000fe20000000800 */
[----:B----4-:R-:W-:-:S03]  /*1a800*/  F2FP.PACK_AB R4, R63, R62 ;  /* 0x0000003e3f04723e */ /* 0x010fc600000000ff */
[----:B------:R1:W-:Y:S01]  /*1a810*/  STS [R5+0x2400], R8 ;  /* 0x0024000805007388 */ /* 0x0003e20000000800 */
[----:B------:R-:W-:-:S03]  /*1a820*/  F2FP.PACK_AB R7, R49, R48 ;  /* 0x000000303107723e */ /* 0x000fc600000000ff */
[----:B------:R3:W-:Y:S04]  /*1a830*/  STS [R2+0x2400], R4 ;  /* 0x0024000402007388 */ /* 0x0007e80000000800 */
[----:B------:R4:W-:Y:S01]  /*1a840*/  STS [R2+0x2000], R7 ;  /* 0x0020000702007388 */ /* 0x0009e20000000800 */
[----:B-1----:R-:W-:Y:S02]  /*1a850*/  F2FP.PACK_AB R5, R77, R76 ;  /* 0x0000004c4d05723e */ /* 0x002fe400000000ff */
[----:B------:R-:W-:Y:S02]  /*1a860*/  F2FP.PACK_AB R8, R117, R116 ;  /* 0x000000747508723e */ /* 0x000fe400000000ff */
[----:B---3--:R-:W-:Y:S01]  /*1a870*/  F2FP.PACK_AB R4, R123, R122 ;  /* 0x0000007a7b04723e */ /* 0x008fe200000000ff */
[----:B------:R1:W-:Y:S01]  /*1a880*/  STS [R3], R5 ;  /* 0x0000000503007388 */ /* 0x0003e20000000800 */
[----:B----4-:R-:W-:Y:S01]  /*1a890*/  IMAD.IADD R2, R11, 0x1, R3 ;  /* 0x000000010b027824 */ /* 0x010fe200078e0203 */
[----:B------:R-:W-:-:S02]  /*1a8a0*/  F2FP.PACK_AB R7, R121, R120 ;  /* 0x000000787907723e */ /* 0x000fc400000000ff */
[----:B------:R3:W-:Y:S04]  /*1a8b0*/  STS [R3+0x400], R4 ;  /* 0x0004000403007388 */ /* 0x0007e80000000800 */
[----:B------:R-:W-:Y:S04]  /*1a8c0*/  STS [R2], R8 ;  /* 0x0000000802007388 */ /* 0x000fe80000000800 */
[----:B------:R4:W-:Y:S01]  /*1a8d0*/  STS [R2+0x400], R7 ;  /* 0x0004000702007388 */ /* 0x0009e20000000800 */
[----:B-1----:R-:W-:Y:S02]  /*1a8e0*/  F2FP.PACK_AB R5, R61, R60 ;  /* 0x0000003c3d05723e */ /* 0x002fe400000000ff */
[----:B---3--:R-:W-:-:S03]  /*1a8f0*/  F2FP.PACK_AB R4, R59, R58 ;  /* 0x0000003a3b04723e */ /* 0x008fc600000000ff */
[----:B------:R1:W-:Y:S04]  /*1a900*/  STS [R3+0x2000], R5 ;  /* 0x0020000503007388 */ /* 0x0003e80000000800 */
[----:B------:R3:W-:Y:S01]  /*1a910*/  STS [R3+0x2400], R4 ;  /* 0x0024000403007388 */ /* 0x0007e20000000800 */
[----:B----4-:R-:W-:-:S05]  /*1a920*/  F2FP.PACK_AB R7, R57, R56 ;  /* 0x000000383907723e */ /* 0x010fca00000000ff */
[----:B------:R-:W-:Y:S01]  /*1a930*/  STS [R2+0x2000], R7 ;  /* 0x0020000702007388 */ /* 0x000fe20000000800 */
[----:B-1----:R-:W-:Y:S02]  /*1a940*/  F2FP.PACK_AB R5, R53, R52 ;  /* 0x000000343505723e */ /* 0x002fe400000000ff */
[----:B---3--:R-:W-:Y:S01]  /*1a950*/  F2FP.PACK_AB R4, R101, R100 ;  /* 0x000000646504723e */ /* 0x008fe200000000ff */
[C---:B------:R-:W-:Y:S02]  /*1a960*/  IMAD.IADD R3, R6.reuse, 0x1, R3 ;  /* 0x0000000106037824 */ /* 0x040fe400078e0203 */
[----:B------:R1:W-:Y:S01]  /*1a970*/  STS [R2+0x2400], R5 ;  /* 0x0024000502007388 */ /* 0x0003e20000000800 */
[----:B------:R-:W-:Y:S02]  /*1a980*/  IMAD.IADD R6, R6, 0x1, R2 ;  /* 0x0000000106067824 */ /* 0x000fe400078e0202 */
[----:B------:R-:W-:Y:S01]  /*1a990*/  IMAD.IADD R8, R11, 0x1, R3 ;  /* 0x000000010b087824 */ /* 0x000fe200078e0203 */
[----:B------:R3:W-:Y:S01]  /*1a9a0*/  STS [R3], R4 ;  /* 0x0000000403007388 */ /* 0x0007e20000000800 */
[----:B-1----:R-:W-:-:S02]  /*1a9b0*/  F2FP.PACK_AB R2, R69, R68 ;  /* 0x000000444502723e */ /* 0x002fc400000000ff */
[----:B------:R-:W-:Y:S02]  /*1a9c0*/  F2FP.PACK_AB R5, R75, R74 ;  /* 0x0000004a4b05723e */ /* 0x000fe400000000ff */
[----:B---3--:R-:W-:-:S05]  /*1a9d0*/  F2FP.PACK_AB R4, R91, R90 ;  /* 0x0000005a5b04723e */ /* 0x008fca00000000ff */
[----:B------:R1:W-:Y:S04]  /*1a9e0*/  STS [R3+0x400], R4 ;  /* 0x0004000403007388 */ /* 0x0003e80000000800 */
[----:B------:R3:W-:Y:S04]  /*1a9f0*/  STS [R6], R2 ;  /* 0x0000000206007388 */ /* 0x0007e80000000800 */
[----:B------:R4:W-:Y:S01]  /*1aa00*/  STS [R8+0x400], R5 ;  /* 0x0004000508007388 */ /* 0x0009e20000000800 */
[----:B-1----:R-:W-:Y:S02]  /*1aa10*/  F2FP.PACK_AB R4, R51, R50 ;  /* 0x000000323304723e */ /* 0x002fe400000000ff */
[----:B---3--:R-:W-:-:S03]  /*1aa20*/  F2FP.PACK_AB R2, R41, R40 ;  /* 0x000000282902723e */ /* 0x008fc600000000ff */
[----:B------:R1:W-:Y:S01]  /*1aa30*/  STS [R3+0x2000], R4 ;  /* 0x0020000403007388 */ /* 0x0003e20000000800 */
[----:B----4-:R-:W-:-:S03]  /*1aa40*/  F2FP.PACK_AB R5, R37, R36 ;  /* 0x000000242505723e */ /* 0x010fc600000000ff */
[----:B------:R3:W-:Y:S04]  /*1aa50*/  STS [R3+0x2400], R2 ;  /* 0x0024000203007388 */ /* 0x0007e80000000800 */
[----:B------:R4:W-:Y:S01]  /*1aa60*/  STS [R6+0x2000], R5 ;  /* 0x0020000506007388 */ /* 0x0009e20000000800 */
[----:B-1----:R-:W-:Y:S02]  /*1aa70*/  @P1 LEA R4, P0, R30, c[0x0][0x508], 0x2 ;  /* 0x000142001e041a11 */ /* 0x002fe400078010ff */
[----:B---3--:R-:W-:Y:S01]  /*1aa80*/  F2FP.PACK_AB R2, R35, R34 ;  /* 0x000000222302723e */ /* 0x008fe200000000ff */
[----:B------:R-:W-:Y:S02]  /*1aa90*/  IMAD.MOV.U32 R3, RZ, RZ, RZ ;  /* 0x000000ffff037224 */ /* 0x000fe400078e00ff */
[----:B----4-:R-:W-:-:S02]  /*1aaa0*/  IMAD.MOV.U32 R6, RZ, RZ, 0x4 ;  /* 0x00000004ff067424 */ /* 0x010fc400078e00ff */
[----:B------:R1:W-:Y:S01]  /*1aab0*/  STS [R8+0x2400], R2 ;  /* 0x0024000208007388 */ /* 0x0003e20000000800 */
[C---:B------:R-:W-:Y:S01]  /*1aac0*/  @P1 LEA.HI.X R5, R30.reuse, c[0x0][0x50c], R12, 0x2, P0 ;  /* 0x000143001e051a11 */ /* 0x040fe200000f140c */
[----:B------:R-:W-:Y:S02]  /*1aad0*/  IMAD.WIDE R6, R30, R6, c[0x0][0x500] ;  /* 0x000140001e067625 */ /* 0x000fe400078e0206 */
[----:B------:R-:W-:Y:S06]  /*1aae0*/  BAR.SYNC.DEFER_BLOCKING 0x1, 0x80 ;  /* 0x0042000000007b1d */ /* 0x000fec0000010000 */
[----:B------:R1:W5:Y:S01]  /*1aaf0*/  @P2 LDG.E R3, [R6.64] ;  /* 0x0000000806032981 */ /* 0x000362000c1e1900 */
[----:B--2---:R-:W-:-:S03]  /*1ab00*/  ISETP.NE.AND P0, PT, R14, RZ, PT ;  /* 0x000000ff0e00720c */ /* 0x004fc60003f05270 */
[----:B------:R2:W5:Y:S02]  /*1ab10*/  @P1 LDG.E R13, [R4.64] ;  /* 0x00000008040d1981 */ /* 0x000564000c1e1900 */
[----:B--2---:R-:W-:Y:S01]  /*1ab20*/  SEL R4, R14, c[0x0][0x3d4], P0 ;  /* 0x0000f5000e047a07 */ /* 0x004fe20000000000 */
[----:B------:R-:W-:Y:S05]  /*1ab30*/  @P1 BRA `(.L_x_1493) ;  /* 0x0000004000001947 */ /* 0x000fea0003800000 */
[----:B-1----:R-:W-:Y:S05]  /*1ab40*/  @!P2 BRA `(.L_x_1493) ;  /* 0x000000300000a947 */ /* 0x002fea0003800000 */
[----:B------:R1:W2:Y:S04]  /*1ab50*/  LDG.E R2, [R6.64] ;  /* 0x0000000806027981 */ /* 0x0002a8000c1e1900 */
[----:B-1----:R-:W2:Y:S02]  /*1ab60*/  LDG.E R6, [R6.64+0x4] ;  /* 0x0000040806067981 */ /* 0x002ea4000c1e1900 */
[----:B--2--5:R-:W-:Y:S02]  /*1ab70*/  IADD3 R13, -R2, R6, RZ ;  /* 0x00000006020d7210 */ /* 0x024fe40007ffe1ff */
.L_x_1493:
[----:B-1----:R-:W2:Y:S04]  /*1ab80*/  LDL R5, [R1+0x60] ;  /* 0x0000600001057983 */ /* 0x002ea80000100800 */
[----:B------:R-:W2:Y:S04]  /*1ab90*/  LDL R71, [R1+0x44] ;  /* 0x0000440001477983 */ /* 0x000ea80000100800 */
[----:B------:R-:W3:Y:S04]  /*1aba0*/  LDL R28, [R1+0x5c] ;  /* 0x00005c00011c7983 */ /* 0x000ee80000100800 */
[----:B------:R-:W4:Y:S01]  /*1abb0*/  LDL R18, [R1+0x50] ;  /* 0x0000500001127983 */ /* 0x000f220000100800 */
[----:B------:R-:W-:Y:S01]  /*1abc0*/  IMAD.MOV.U32 R6, RZ, RZ, 0x368 ;  /* 0x00000368ff067424 */ /* 0x000fe200078e00ff */
[----:B------:R-:W-:-:S04]  /*1abd0*/  ISETP.GT.AND P2, PT, R4, 0x1, PT ;  /* 0x000000010400780c */ /* 0x000fc80003f44270 */
[----:B------:R-:W-:-:S04]  /*1abe0*/  SEL R6, R6, 0x328, P2 ;  /* 0x0000032806067807 */ /* 0x000fc80001000000 */
[----:B------:R-:W1:Y:S08]  /*1abf0*/  LDC.64 R8, c[0x0][R6+0x170] ;  /* 0x00005c0006087b82 */ /* 0x000e700000000a00 */
[----:B------:R-:W3:Y:S08]  /*1ac00*/  LDC.64 R14, c[0x0][R6+0x168] ;  /* 0x00005a00060e7b82 */ /* 0x000ef00000000a00 */
[----:B------:R1:W2:Y:S08]  /*1ac10*/  LDC.64 R16, c[0x0][R6+0x178] ;  /* 0x00005e0006107b82 */ /* 0x0002b00000000a00 */
[----:B------:R1:W2:Y:S01]  /*1ac20*/  LDC.64 R20, c[0x0][R6+0x160] ;  /* 0x0000580006147b82 */ /* 0x0002a20000000a00 */
[----:B------:R-:W-:Y:S01]  /*1ac30*/  ISETP.NE.U32.AND P0, PT, RZ, c[0x0][0x500], PT ;  /* 0x00014000ff007a0c */ /* 0x000fe20003f05070 */
[----:B------:R-:W-:-:S03]  /*1ac40*/  IMAD.MOV.U32 R2, RZ, RZ, c[0x0][0x4e8] ;  /* 0x00013a00ff027624 */ /* 0x000fc600078e00ff */
[----:B------:R-:W-:Y:S02]  /*1ac50*/  ISETP.NE.AND.EX P0, PT, RZ, c[0x0][0x504], PT, P0 ;  /* 0x00014100ff007a0c */ /* 0x000fe40003f05300 */
[----:B------:R-:W-:Y:S02]  /*1ac60*/  ISETP.NE.AND P5, PT, R2, 0x1, PT ;  /* 0x000000010200780c */ /* 0x000fe40003fa5270 */
[----:B------:R-:W-:-:S05]  /*1ac70*/  SEL R2, R30, RZ, !P0 ;  /* 0x000000ff1e027207 */ /* 0x000fca0004000000 */
[----:B-1----:R-:W-:Y:S02]  /*1ac80*/  IMAD R4, R9, R2, RZ ;  /* 0x0000000209047224 */ /* 0x002fe400078e02ff */
[----:B--2---:R-:W-:Y:S01]  /*1ac90*/  IMAD.IADD R7, R5, 0x1, R71 ;  /* 0x0000000105077824 */ /* 0x004fe200078e0247 */
[----:B------:R-:W-:-:S05]  /*1aca0*/  SEL R5, R12, RZ, !P0 ;  /* 0x000000ff0c057207 */ /* 0x000fca0004000000 */
[----:B------:R-:W-:Y:S02]  /*1acb0*/  IMAD R12, R8, R5, R4 ;  /* 0x00000005080c7224 */ /* 0x000fe400078e0204 */
[----:B------:R-:W-:-:S04]  /*1acc0*/  @P5 IMAD.HI.U32 R5, R7, c[0x0][0x4ec], RZ ;  /* 0x00013b0007055a27 */ /* 0x000fc800078e00ff */
[----:B------:R-:W-:-:S04]  /*1acd0*/  IMAD.WIDE.U32 R8, R8, R2, RZ ;  /* 0x0000000208087225 */ /* 0x000fc800078e00ff */
[----:B---3--:R-:W-:-:S04]  /*1ace0*/  IMAD.WIDE.U32 R10, R14, R28, RZ ;  /* 0x0000001c0e0a7225 */ /* 0x008fc800078e00ff */
[----:B------:R-:W-:Y:S01]  /*1acf0*/  IMAD.MOV.U32 R4, RZ, RZ, R7 ;  /* 0x000000ffff047224 */ /* 0x000fe200078e0007 */
[----:B------:R-:W-:Y:S01]  /*1ad00*/  @P5 SHF.R.U32.HI R4, RZ, c[0x0][0x4f0], R5 ;  /* 0x00013c00ff045a19 */ /* 0x000fe20000011605 */
[----:B------:R-:W-:Y:S01]  /*1ad10*/  IMAD R6, R15, R28, RZ ;  /* 0x0000001c0f067224 */ /* 0x000fe200078e02ff */
[----:B----4-:R-:W-:Y:S02]  /*1ad20*/  SEL R5, R18, RZ, P2 ;  /* 0x000000ff12057207 */ /* 0x010fe40001000000 */
[--C-:B-----5:R-:W-:Y:S01]  /*1ad30*/  IADD3 R14, P1, P0, R8, R10, R3.reuse ;  /* 0x0000000a080e7210 */ /* 0x120fe2000783e003 */
[----:B------:R-:W-:Y:S01]  /*1ad40*/  IMAD.IADD R10, R11, 0x1, R6 ;  /* 0x000000010b0a7824 */ /* 0x000fe200078e0206 */
[----:B------:R-:W-:Y:S01]  /*1ad50*/  SHF.R.S32.HI R18, RZ, 0x1f, R3 ;  /* 0x0000001fff127819 */ /* 0x000fe20000011403 */
[----:B------:R-:W-:Y:S02]  /*1ad60*/  IMAD.IADD R12, R9, 0x1, R12 ;  /* 0x00000001090c7824 */ /* 0x000fe400078e020c */
[----:B------:R-:W-:-:S02]  /*1ad70*/  IMAD.MOV R6, RZ, RZ, -R4 ;  /* 0x000000ffff067224 */ /* 0x000fc400078e0a04 */
        /* <DEDUP_REMOVED lines=9> */
[----:B------:R-:W-:-:S03]  /*1ae10*/  IADD3.X R9, R6, R12, R11, P1, P0 ;  /* 0x0000000c06097210 */ /* 0x000fc60000fe040b */
[C---:B------:R-:W-:Y:S02]  /*1ae20*/  IMAD R11, R20.reuse, R10, R4 ;  /* 0x0000000a140b7224 */ /* 0x040fe400078e0204 */
[----:B------:R-:W-:Y:S02]  /*1ae30*/  IMAD.WIDE.U32 R4, R20, R5, R8 ;  /* 0x0000000514047225 */ /* 0x000fe400078e0008 */
[----:B------:R-:W2:Y:S01]  /*1ae40*/  LDL.LU R20, [R1+0x24] ;  /* 0x0000240001147983 */ /* 0x000ea20000300800 */
[----:B------:R-:W-:Y:S02]  /*1ae50*/  LOP3.LUT R12, R27, 0xffffffe0, RZ, 0xc0, !PT ;  /* 0xffffffe01b0c7812 */ /* 0x000fe400078ec0ff */
        /* <DEDUP_REMOVED lines=15> */
[----:B------:R-:W-:Y:S02]  /*1af50*/  SHFL.IDX PT, R16, R6, RZ, 0x1c1f ;  /* 0x001c1fff06107589 */ /* 0x000fe400000e0000 */
[----:B------:R-:W-:Y:S02]  /*1af60*/  IMAD R9, R10, 0x10, R9 ;  /* 0x000000100a097824 */ /* 0x000fe400078e0209 */
[----:B------:R-:W1:Y:S01]  /*1af70*/  SHFL.IDX PT, R17, R5, RZ, 0x1c1f ;  /* 0x001c1fff05117589 */ /* 0x000e6200000e0000 */
[----:B------:R-:W-:-:S03]  /*1af80*/  IMAD R4, R13, c[0x0][0x4e8], RZ ;  /* 0x00013a000d047a24 */ /* 0x000fc600078e02ff */
[----:B------:R-:W-:Y:S04]  /*1af90*/  SHFL.IDX PT, R14, R6, 0x1, 0x1c1f ;  /* 0x003c1f00060e7f89 */ /* 0x000fe800000e0000 */
[----:B------:R-:W3:Y:S04]  /*1afa0*/  SHFL.IDX PT, R15, R5, 0x1, 0x1c1f ;  /* 0x003c1f00050f7f89 */ /* 0x000ee800000e0000 */
[----:B------:R-:W-:Y:S04]  /*1afb0*/  SHFL.IDX PT, R13, R5, 0x2, 0x1c1f ;  /* 0x005c1f00050d7f89 */ /* 0x000fe800000e0000 */
[----:B------:R4:W-:Y:S01]  /*1afc0*/  SHFL.IDX PT, R11, R5, 0x3, 0x1c1f ;  /* 0x007c1f00050b7f89 */ /* 0x0009e200000e0000 */
[----:B------:R-:W-:-:S03]  /*1afd0*/  LOP3.LUT P0, RZ, R8, 0x3, RZ, 0xc0, !PT ;  /* 0x0000000308ff7812 */ /* 0x000fc6000780c0ff */
[----:B------:R-:W1:Y:S01]  /*1afe0*/  SHFL.IDX PT, R12, R6, 0x2, 0x1c1f ;  /* 0x005c1f00060c7f89 */ /* 0x000e6200000e0000 */
[----:B----4-:R-:W-:-:S05]  /*1aff0*/  IMAD.IADD R5, R9, 0x1, R71 ;  /* 0x0000000109057824 */ /* 0x010fca00078e0247 */
        /* <DEDUP_REMOVED lines=62> */
.L_x_1575:
[----:B------:R-:W-:Y:S05]  /*1b3e0*/  BRA.DIV ~URZ, `(.L_x_1496) ;  /* 0x00003bb27f007947 */ /* 0x000fea000b800000 */
[----:B------:R4:W2:Y:S02]  /*1b3f0*/  SHFL.IDX PT, R2, R7, RZ, 0x181f ;  /* 0x00181fff07027589 */ /* 0x0008a400000e0000 */
.L_x_1576:
        /* <DEDUP_REMOVED lines=8> */
.L_x_1577:
[----:B------:R-:W-:-:S04]  /*1b480*/  IADD3 R3, R5, 0x10, RZ ;  /* 0x0000001005037810 */ /* 0x000fc80007ffe0ff */
[----:B------:R-:W-:-:S13]  /*1b490*/  ISETP.GE.OR P0, PT, R3, R4, P2 ;  /* 0x000000040300720c */ /* 0x000fda0001706670 */
[----:B--2---:R-:W-:-:S04]  /*1b4a0*/  @!P0 LEA R2, P1, R0, R2, 0x1 ;  /* 0x0000000200028211 */ /* 0x004fc800078208ff */
[----:B------:R-:W-:-:S05]  /*1b4b0*/  @!P0 LEA.HI.X R3, R0, R8, R70, 0x1, P1 ;  /* 0x0000000800038211 */ /* 0x000fca00008f0c46 */
[----:B------:R2:W-:Y:S01]  /*1b4c0*/  @!P0 ST.E.128 [R2.64], R16 ;  /* 0x0000001002008985 */ /* 0x0005e2000c101d08 */
[----:B------:R-:W-:Y:S05]  /*1b4d0*/  BRA.DIV ~URZ, `(.L_x_1498) ;  /* 0x00003c027f007947 */ /* 0x000fea000b800000 */
[----:B------:R2:W3:Y:S02]  /*1b4e0*/  SHFL.IDX PT, R8, R6, 0x2, 0x181f ;  /* 0x00581f0006087f89 */ /* 0x0004e400000e0000 */
.L_x_1578:
[----:B------:R-:W-:Y:S05]  /*1b4f0*/  BRA.DIV ~URZ, `(.L_x_1499) ;  /* 0x00003c527f007947 */ /* 0x000fea000b800000 */
[----:B--2---:R2:W4:Y:S02]  /*1b500*/  SHFL.IDX PT, R2, R7, 0x2, 0x181f ;  /* 0x00581f0007027f89 */ /* 0x00452400000e0000 */
.L_x_1579:
        /* <DEDUP_REMOVED lines=8> */
.L_x_1580:
[----:B------:R-:W-:-:S04]  /*1b590*/  IADD3 R3, R5, 0x30, RZ ;  /* 0x0000003005037810 */ /* 0x000fc80007ffe0ff */
[----:B------:R-:W-:-:S13]  /*1b5a0*/  ISETP.GE.OR P0, PT, R3, R4, P2 ;  /* 0x000000040300720c */ /* 0x000fda0001706670 */
[----:B---3--:R-:W-:-:S04]  /*1b5b0*/  @!P0 LEA R2, P1, R0, R2, 0x1 ;  /* 0x0000000200028211 */ /* 0x008fc800078208ff */
[----:B--2---:R-:W-:-:S05]  /*1b5c0*/  @!P0 LEA.HI.X R3, R0, R8, R70, 0x1, P1 ;  /* 0x0000000800038211 */ /* 0x004fca00008f0c46 */
[----:B-1----:R1:W-:Y:S01]  /*1b5d0*/  @!P0 ST.E.128 [R2.64], R24 ;  /* 0x0000001802008985 */ /* 0x0023e2000c101d08 */
[----:B------:R-:W-:Y:S05]  /*1b5e0*/  BRA.DIV ~URZ, `(.L_x_1501) ;  /* 0x00003ca27f007947 */ /* 0x000fea000b800000 */
[----:B------:R2:W3:Y:S02]  /*1b5f0*/  SHFL.IDX PT, R8, R6, 0x4, 0x181f ;  /* 0x00981f0006087f89 */ /* 0x0004e400000e0000 */
.L_x_1581:
[----:B------:R-:W-:Y:S05]  /*1b600*/  BRA.DIV ~URZ, `(.L_x_1502) ;  /* 0x00003cf27f007947 */ /* 0x000fea000b800000 */
[----:B-1----:R1:W2:Y:S02]  /*1b610*/  SHFL.IDX PT, R2, R7, 0x4, 0x181f ;  /* 0x00981f0007027f89 */ /* 0x0022a400000e0000 */
.L_x_1582:
        /* <DEDUP_REMOVED lines=8> */
.L_x_1583:
[----:B------:R-:W-:-:S04]  /*1b6a0*/  IADD3 R3, R5, 0x50, RZ ;  /* 0x0000005005037810 */ /* 0x000fc80007ffe0ff */
[----:B------:R-:W-:-:S13]  /*1b6b0*/  ISETP.GE.OR P0, PT, R3, R4, P2 ;  /* 0x000000040300720c */ /* 0x000fda0001706670 */
[----:B--2---:R-:W-:-:S04]  /*1b6c0*/  @!P0 LEA R2, P1, R0, R2, 0x1 ;  /* 0x0000000200028211 */ /* 0x004fc800078208ff */
[----:B-1----:R-:W-:-:S05]  /*1b6d0*/  @!P0 LEA.HI.X R3, R0, R8, R70, 0x1, P1 ;  /* 0x0000000800038211 */ /* 0x002fca00008f0c46 */
[----:B------:R1:W-:Y:S01]  /*1b6e0*/  @!P0 ST.E.128 [R2.64], R32 ;  /* 0x0000002002008985 */ /* 0x0003e2000c101d08 */
[----:B------:R-:W-:Y:S05]  /*1b6f0*/  BRA.DIV ~URZ, `(.L_x_1504) ;  /* 0x00003d427f007947 */ /* 0x000fea000b800000 */
[----:B------:R2:W1:Y:S02]  /*1b700*/  SHFL.IDX PT, R8, R6, 0x6, 0x181f ;  /* 0x00d81f0006087f89 */ /* 0x00046400000e0000 */
.L_x_1584:
[----:B------:R-:W-:Y:S05]  /*1b710*/  BRA.DIV ~URZ, `(.L_x_1505) ;  /* 0x00003d927f007947 */ /* 0x000fea000b800000 */
[----:B-1----:R1:W2:Y:S02]  /*1b720*/  SHFL.IDX PT, R2, R7, 0x6, 0x181f ;  /* 0x00d81f0007027f89 */ /* 0x0022a400000e0000 */
.L_x_1585:
        /* <DEDUP_REMOVED lines=8> */
.L_x_1586:
[----:B------:R-:W-:-:S04]  /*1b7b0*/  IADD3 R2, R5, 0x70, RZ ;  /* 0x0000007005027810 */ /* 0x000fc80007ffe0ff */
[----:B------:R-:W-:-:S13]  /*1b7c0*/  ISETP.GE.OR P0, PT, R2, R4, P2 ;  /* 0x000000040200720c */ /* 0x000fda0001706670 */
[----:B------:R-:W-:Y:S05]  /*1b7d0*/  @P0 BRA `(.L_x_1507) ;  /* 0x000018e000000947 */ /* 0x000fea0003800000 */
[----:B----4-:R-:W-:-:S04]  /*1b7e0*/  LEA R2, P0, R0, R3, 0x1 ;  /* 0x0000000300027211 */ /* 0x010fc800078008ff */
[----:B---3--:R-:W-:-:S05]  /*1b7f0*/  LEA.HI.X R3, R0, R6, R70, 0x1, P0 ;  /* 0x0000000600037211 */ /* 0x008fca00000f0c46 */
[----:B------:R3:W-:Y:S01]  /*1b800*/  ST.E.128 [R2.64], R40 ;  /* 0x0000002802007985 */ /* 0x0007e2000c101d08 */
[----:B------:R-:W-:Y:S05]  /*1b810*/  BRA `(.L_x_1507) ;  /* 0x000018a000007947 */ /* 0x000fea0003800000 */
.L_x_1494:
        /* <DEDUP_REMOVED lines=34> */
.L_x_1587:
[----:B------:R-:W-:Y:S05]  /*1ba40*/  BRA.DIV ~URZ, `(.L_x_1509) ;  /* 0x00003c127f007947 */ /* 0x000fea000b800000 */
[----:B------:R3:W4:Y:S02]  /*1ba50*/  SHFL.IDX PT, R2, R19, RZ, 0x1c1f ;  /* 0x001c1fff13027589 */ /* 0x00072400000e0000 */
.L_x_1588:
        /* <DEDUP_REMOVED lines=50> */
.L_x_1511:
[----:B------:R-:W-:Y:S05]  /*1bd80*/  BSYNC B0 ;  /* 0x0000000000007941 */ /* 0x000fea0003800000 */
.L_x_1510:
[----:B------:R-:W-:Y:S05]  /*1bd90*/  BRA.DIV ~URZ, `(.L_x_1512) ;  /* 0x000039327f007947 */ /* 0x000fea000b800000 */
[----:B--2---:R2:W1:Y:S04]  /*1bda0*/  SHFL.IDX PT, R12, R13, 0x1, 0x1c1f ;  /* 0x003c1f000d0c7f89 */ /* 0x00446800000e0000 */
[----:B----4-:R2:W4:Y:S02]  /*1bdb0*/  SHFL.IDX PT, R2, R19, 0x1, 0x1c1f ;  /* 0x003c1f0013027f89 */ /* 0x01052400000e0000 */
.L_x_1589:
        /* <DEDUP_REMOVED lines=35> */
.L_x_1514:
[----:B------:R-:W-:Y:S05]  /*1bff0*/  BSYNC B0 ;  /* 0x0000000000007941 */ /* 0x000fea0003800000 */
.L_x_1513:
[----:B------:R-:W-:Y:S05]  /*1c000*/  BRA.DIV ~URZ, `(.L_x_1515) ;  /* 0x000037927f007947 */ /* 0x000fea000b800000 */
[----:B-1----:R1:W2:Y:S02]  /*1c010*/  SHFL.IDX PT, R12, R13, 0x2, 0x1c1f ;  /* 0x005c1f000d0c7f89 */ /* 0x0022a400000e0000 */
.L_x_1590:
[----:B------:R-:W-:Y:S05]  /*1c020*/  BRA.DIV ~URZ, `(.L_x_1516) ;  /* 0x000037e27f007947 */ /* 0x000fea000b800000 */
[----:B----4-:R4:W1:Y:S02]  /*1c030*/  SHFL.IDX PT, R2, R19, 0x2, 0x1c1f ;  /* 0x005c1f0013027f89 */ /* 0x01086400000e0000 */
.L_x_1591:
        /* <DEDUP_REMOVED lines=17> */
[C---:B------:R-:W-:Y:S01]  /*1c150*/  ISETP.GE.AND P2, PT, R5.reuse, c[0x0][0x3c8], PT ;  /* 0x0000f20005007a0c */ /* 0x040fe20003f46270 */
[----:B------:R2:W-:Y:S01]  /*1c160*/  @!P0 ST.E.64 [R10.64], R42 ;  /* 0x0000002a0a008985 */ /* 0x0005e2000c101b08 */
[----:B------:R-:W-:Y:S02]  /*1c170*/  ISETP.GE.AND P1, PT, R0, c[0x0][0x3c8], PT ;  /* 0x0000f20000007a0c */ /* 0x000fe40003f26270 */
[----:B------:R-:W-:Y:S01]  /*1c180*/  ISETP.GE.AND P0, PT, R6, c[0x0][0x3c8], PT ;  /* 0x0000f20006007a0c */ /* 0x000fe20003f06270 */
[----:B------:R5:W-:Y:S08]  /*1c190*/  @!P4 ST.E.64 [R16.64], R46 ;  /* 0x0000002e1000c985 */ /* 0x000bf0000c101b08 */
[----:B-1----:R-:W-:-:S02]  /*1c1a0*/  @!P2 LEA R14, P4, R5, R2, 0x2 ;  /* 0x00000002050ea211 */ /* 0x002fc400078810ff */
[C---:B--2---:R-:W-:Y:S02]  /*1c1b0*/  @!P5 LEA R10, P6, R4.reuse, R2, 0x2 ;  /* 0x00000002040ad211 */ /* 0x044fe400078c10ff */
        /* <DEDUP_REMOVED lines=13> */
.L_x_1518:
[----:B------:R-:W-:Y:S05]  /*1c290*/  BSYNC B0 ;  /* 0x0000000000007941 */ /* 0x000fea0003800000 */
.L_x_1517:
[----:B------:R-:W-:Y:S05]  /*1c2a0*/  BRA.DIV ~URZ, `(.L_x_1519) ;  /* 0x000035d27f007947 */ /* 0x000fea000b800000 */
[----:B--2---:R2:W3:Y:S04]  /*1c2b0*/  SHFL.IDX PT, R12, R13, 0x3, 0x1c1f ;  /* 0x007c1f000d0c7f89 */ /* 0x0044e800000e0000 */
[----:B-1----:R2:W1:Y:S02]  /*1c2c0*/  SHFL.IDX PT, R2, R19, 0x3, 0x1c1f ;  /* 0x007c1f0013027f89 */ /* 0x00246400000e0000 */
.L_x_1592:
[----:B------:R-:W5:Y:S02]  /*1c2d0*/  LDL R3, [R1+0x24] ;  /* 0x0000240001037983 */ /* 0x000f640000100800 */
[----:B-----5:R-:W-:-:S13]  /*1c2e0*/  LOP3.LUT P0, RZ, R3, 0x2, RZ, 0xc0, !PT ;  /* 0x0000000203ff7812 */ /* 0x020fda000780c0ff */
[----:B------:R-:W-:Y:S05]  /*1c2f0*/  @P0 BRA `(.L_x_1507) ;  /* 0x00000dc000000947 */ /* 0x000fea0003800000 */
[----:B------:R-:W5:Y:S01]  /*1c300*/  LDL R3, [R1+0x40] ;  /* 0x0000400001037983 */ /* 0x000f620000100800 */
        /* <DEDUP_REMOVED lines=11> */
[-C--:B------:R-:W-:Y:S02]  /*1c3c0*/  @!P5 LEA R18, P0, R8, R2.reuse, 0x2 ;  /* 0x000000020812d211 */ /* 0x080fe400078010ff */
[----:B------:R-:W-:Y:S02]  /*1c3d0*/  @!P3 LEA R14, P6, R4, R2, 0x2 ;  /* 0x00000002040eb211 */ /* 0x000fe400078c10ff */
[----:B--2-4-:R-:W-:-:S02]  /*1c3e0*/  @!P5 LEA.HI.X R19, R8, R12, R20, 0x2, P0 ;  /* 0x0000000c0813d211 */ /* 0x014fc400000f1414 */
[----:B------:R-:W-:Y:S02]  /*1c3f0*/  ISETP.NE.AND P0, PT, R3, RZ, PT ;  /* 0x000000ff0300720c */ /* 0x000fe40003f05270 */
[-C--:B------:R-:W-:Y:S01]  /*1c400*/  @!P3 LEA.HI.X R15, R4, R12.reuse, R22, 0x2, P6 ;  /* 0x0000000c040fb211 */ /* 0x080fe200030f1416 */
        /* <DEDUP_REMOVED lines=20> */
.L_x_1492:
        /* <DEDUP_REMOVED lines=21> */
.L_x_1520:
        /* <DEDUP_REMOVED lines=57> */
.L_x_1522:
[----:B------:R-:W-:Y:S05]  /*1ca30*/  BSYNC B0 ;  /* 0x0000000000007941 */ /* 0x000fea0003800000 */
.L_x_1521:
        /* <DEDUP_REMOVED lines=38> */
.L_x_1593:
[----:B------:R-:W-:Y:S05]  /*1cca0*/  BRA.DIV ~URZ, `(.L_x_1524) ;  /* 0x00002d127f007947 */ /* 0x000fea000b800000 */
[----:B------:R3:W4:Y:S02]  /*1ccb0*/  SHFL.IDX PT, R2, R7, RZ, 0x181f ;  /* 0x00181fff07027589 */ /* 0x00072400000e0000 */
.L_x_1594:
        /* <DEDUP_REMOVED lines=8> */
.L_x_1595:
[----:B------:R-:W-:-:S04]  /*1cd40*/  IADD3 R3, R4, 0x10, RZ ;  /* 0x0000001004037810 */ /* 0x000fc80007ffe0ff */
[----:B------:R-:W-:-:S13]  /*1cd50*/  ISETP.GE.OR P0, PT, R3, R5, P2 ;  /* 0x000000050300720c */ /* 0x000fda0001706670 */
[----:B--2---:R-:W-:-:S04]  /*1cd60*/  @!P0 LEA R2, P1, R0, R2, 0x1 ;  /* 0x0000000200028211 */ /* 0x004fc800078208ff */
[----:B-1----:R-:W-:-:S05]  /*1cd70*/  @!P0 LEA.HI.X R3, R0, R8, R70, 0x1, P1 ;  /* 0x0000000800038211 */ /* 0x002fca00008f0c46 */
[----:B------:R1:W-:Y:S01]  /*1cd80*/  @!P0 ST.E.128 [R2.64], RZ ;  /* 0x000000ff02008985 */ /* 0x0003e2000c101d08 */
[----:B------:R-:W-:Y:S05]  /*1cd90*/  BRA.DIV ~URZ, `(.L_x_1526) ;  /* 0x00002d627f007947 */ /* 0x000fea000b800000 */
[----:B------:R2:W1:Y:S02]  /*1cda0*/  SHFL.IDX PT, R8, R6, 0x2, 0x181f ;  /* 0x00581f0006087f89 */ /* 0x00046400000e0000 */
.L_x_1596:
[----:B------:R-:W-:Y:S05]  /*1cdb0*/  BRA.DIV ~URZ, `(.L_x_1527) ;  /* 0x00002db27f007947 */ /* 0x000fea000b800000 */
[----:B-1----:R1:W2:Y:S02]  /*1cdc0*/  SHFL.IDX PT, R2, R7, 0x2, 0x181f ;  /* 0x00581f0007027f89 */ /* 0x0022a400000e0000 */
.L_x_1597:
        /* <DEDUP_REMOVED lines=8> */
.L_x_1598:
[----:B------:R-:W-:-:S04]  /*1ce50*/  IADD3 R3, R4, 0x30, RZ ;  /* 0x0000003004037810 */ /* 0x000fc80007ffe0ff */
[----:B------:R-:W-:-:S13]  /*1ce60*/  ISETP.GE.OR P0, PT, R3, R5, P2 ;  /* 0x000000050300720c */ /* 0x000fda0001706670 */
[----:B--2---:R-:W-:-:S04]  /*1ce70*/  @!P0 LEA R2, P1, R0, R2, 0x1 ;  /* 0x0000000200028211 */ /* 0x004fc800078208ff */
[----:B------:R-:W-:-:S05]  /*1ce80*/  @!P0 LEA.HI.X R3, R0, R8, R70, 0x1, P1 ;  /* 0x0000000800038211 */ /* 0x000fca00008f0c46 */
[----:B------:R2:W-:Y:S01]  /*1ce90*/  @!P0 ST.E.128 [R2.64], RZ ;  /* 0x000000ff02008985 */ /* 0x0005e2000c101d08 */
[----:B------:R-:W-:Y:S05]  /*1cea0*/  BRA.DIV ~URZ, `(.L_x_1529) ;  /* 0x00002e027f007947 */ /* 0x000fea000b800000 */
[----:B------:R1:W2:Y:S02]  /*1ceb0*/  SHFL.IDX PT, R8, R6, 0x4, 0x181f ;  /* 0x00981f0006087f89 */ /* 0x0002a400000e0000 */
.L_x_1599:
[----:B------:R-:W-:Y:S05]  /*1cec0*/  BRA.DIV ~URZ, `(.L_x_1530) ;  /* 0x00002e527f007947 */ /* 0x000fea000b800000 */
[----:B--2---:R2:W1:Y:S02]  /*1ced0*/  SHFL.IDX PT, R2, R7, 0x4, 0x181f ;  /* 0x00981f0007027f89 */ /* 0x00446400000e0000 */
.L_x_1600:
        /* <DEDUP_REMOVED lines=8> */
.L_x_1601:
[----:B------:R-:W-:-:S04]  /*1cf60*/  IADD3 R3, R4, 0x50, RZ ;  /* 0x0000005004037810 */ /* 0x000fc80007ffe0ff */
[----:B------:R-:W-:-:S13]  /*1cf70*/  ISETP.GE.OR P0, PT, R3, R5, P2 ;  /* 0x000000050300720c */ /* 0x000fda0001706670 */
[----:B---3--:R-:W-:-:S04]  /*1cf80*/  @!P0 LEA R2, P1, R0, R2, 0x1 ;  /* 0x0000000200028211 */ /* 0x008fc800078208ff */
[----:B--2---:R-:W-:-:S05]  /*1cf90*/  @!P0 LEA.HI.X R3, R0, R8, R70, 0x1, P1 ;  /* 0x0000000800038211 */ /* 0x004fca00008f0c46 */
[----:B------:R2:W-:Y:S01]  /*1cfa0*/  @!P0 ST.E.128 [R2.64], RZ ;  /* 0x000000ff02008985 */ /* 0x0005e2000c101d08 */
[----:B------:R-:W-:Y:S05]  /*1cfb0*/  BRA.DIV ~URZ, `(.L_x_1532) ;  /* 0x00002ea27f007947 */ /* 0x000fea000b800000 */
[----:B------:R3:W1:Y:S02]  /*1cfc0*/  SHFL.IDX PT, R8, R6, 0x6, 0x181f ;  /* 0x00d81f0006087f89 */ /* 0x00066400000e0000 */
.L_x_1602:
[----:B------:R-:W-:Y:S05]  /*1cfd0*/  BRA.DIV ~URZ, `(.L_x_1533) ;  /* 0x00002ef27f007947 */ /* 0x000fea000b800000 */
[----:B--2---:R2:W3:Y:S02]  /*1cfe0*/  SHFL.IDX PT, R2, R7, 0x6, 0x181f ;  /* 0x00d81f0007027f89 */ /* 0x0044e400000e0000 */
.L_x_1603:
        /* <DEDUP_REMOVED lines=8> */
.L_x_1604:
[----:B------:R-:W-:-:S04]  /*1d070*/  IADD3 R4, R4, 0x70, RZ ;  /* 0x0000007004047810 */ /* 0x000fc80007ffe0ff */
[----:B------:R-:W-:-:S13]  /*1d080*/  ISETP.GE.OR P0, PT, R4, R5, P2 ;  /* 0x000000050400720c */ /* 0x000fda0001706670 */
[----:B----4-:R-:W-:-:S04]  /*1d090*/  @!P0 LEA R2, P1, R0, R2, 0x1 ;  /* 0x0000000200028211 */ /* 0x010fc800078208ff */
[----:B---3--:R-:W-:-:S05]  /*1d0a0*/  @!P0 LEA.HI.X R3, R0, R6, R70, 0x1, P1 ;  /* 0x0000000600038211 */ /* 0x008fca00008f0c46 */
[----:B------:R3:W-:Y:S04]  /*1d0b0*/  @!P0 ST.E.128 [R2.64], RZ ;  /* 0x000000ff02008985 */ /* 0x0007e8000c101d08 */
.L_x_1507:
[----:B------:R-:W-:Y:S05]  /*1d0c0*/  BSYNC B1 ;  /* 0x0000000000017941 */ /* 0x000fea0003800000 */
.L_x_1491:
        /* <DEDUP_REMOVED lines=15> */
.L_x_1605:
[----:B------:R-:W-:Y:S05]  /*1d1c0*/  BRA.DIV ~URZ, `(.L_x_1537) ;  /* 0x00002eb27f007947 */ /* 0x000fea000b800000 */
[----:B------:R3:W1:Y:S02]  /*1d1d0*/  SHFL.IDX PT, R8, R45, 0x1, 0x1f ;  /* 0x00201f002d087f89 */ /* 0x00066400000e0000 */
.L_x_1606:
        /* <DEDUP_REMOVED lines=19> */
.L_x_1607:
        /* <DEDUP_REMOVED lines=16> */
.L_x_1608:
[----:B----4-:R-:W-:Y:S01]  /*1d410*/  IMAD R0, R0, c[0x0][0x538], RZ ;  /* 0x00014e0000007a24 */ /* 0x010fe200078e02ff */
[----:B------:R-:W-:Y:S04]  /*1d420*/  BSSY B1, `(.L_x_1540) ;  /* 0x00000ce000017945 */ /* 0x000fe80003800000 */
[----:B-1----:R-:W-:-:S04]  /*1d430*/  IADD3 R8, R0, R8, RZ ;  /* 0x0000000800087210 */ /* 0x002fc80007ffe0ff */
[----:B--2---:R-:W-:-:S13]  /*1d440*/  ISETP.GT.AND P0, PT, R8, R9, PT ;  /* 0x000000090800720c */ /* 0x004fda0003f04270 */
[----:B------:R-:W-:Y:S05]  /*1d450*/  @P0 BRA `(.L_x_1541) ;  /* 0x0000025000000947 */ /* 0x000fea0003800000 */
.L_x_1545:
        /* <DEDUP_REMOVED lines=17> */
.L_x_1609:
        /* <DEDUP_REMOVED lines=16> */
.L_x_1610:
[----:B--2---:R-:W-:-:S05]  /*1d670*/  IMAD R0, R0, c[0x0][0x538], RZ ;  /* 0x00014e0000007a24 */ /* 0x004fca00078e02ff */
[----:B------:R-:W-:-:S04]  /*1d680*/  IADD3 R8, R0, R8, RZ ;  /* 0x0000000800087210 */ /* 0x000fc80007ffe0ff */
[----:B------:R-:W-:-:S13]  /*1d690*/  ISETP.GT.AND P0, PT, R8, R9, PT ;  /* 0x000000090800720c */ /* 0x000fda0003f04270 */
[----:B-1----:R-:W-:Y:S05]  /*1d6a0*/  @!P0 BRA `(.L_x_1545) ;  /* 0xfffffdb000008947 */ /* 0x002fea000383ffff */
.L_x_1541:
[----:B------:R-:W-:-:S05]  /*1d6b0*/  IADD3 R8, -R0, R8, RZ ;  /* 0x0000000800087210 */ /* 0x000fca0007ffe1ff */
[----:B------:R-:W-:-:S05]  /*1d6c0*/  IMAD R0, R4, c[0x0][0x538], R8 ;  /* 0x00014e0004007a24 */ /* 0x000fca00078e0208 */
[----:B------:R-:W-:Y:S01]  /*1d6d0*/  ISETP.GT.AND P0, PT, R0, R9, PT ;  /* 0x000000090000720c */ /* 0x000fe20003f04270 */
[----:B------:R-:W-:-:S12]  /*1d6e0*/  BRA.DIV ~URZ, `(.L_x_1546) ;  /* 0x00002df27f007947 */ /* 0x000fd8000b800000 */
[----:B------:R-:W-:-:S03]  /*1d6f0*/  VOTE.ANY R5, PT, !P0 ;  /* 0x0000000000057806 */ /* 0x000fc600040e0100 */
.L_x_1611:
[----:B------:R-:W2:Y:S01]  /*1d700*/  LDL.LU R2, [R1+0x54] ;  /* 0x0000540001027983 */ /* 0x000ea20000300800 */
[----:B------:R-:W2:Y:S02]  /*1d710*/  POPC R0, R5 ;  /* 0x0000000500007309 */ /* 0x000ea40000000000 */
[----:B--2---:R-:W-:-:S05]  /*1d720*/  IADD3 R2, R0, R2, RZ ;  /* 0x0000000200027210 */ /* 0x004fca0007ffe0ff */
[----:B------:R1:W-:Y:S01]  /*1d730*/  STL [R1+0x54], R2 ;  /* 0x0000540201007387 */ /* 0x0003e20000100800 */
[----:B------:R-:W-:Y:S05]  /*1d740*/  BRA.DIV ~URZ, `(.L_x_1547) ;  /* 0x00002de27f007947 */ /* 0x000fea000b800000 */
[----:B------:R2:W4:Y:S04]  /*1d750*/  SHFL.IDX PT, R12, R6, R0, 0x1f ;  /* 0x00001f00060c7589 */ /* 0x00052800000e0000 */
[----:B------:R2:W1:Y:S02]  /*1d760*/  SHFL.IDX PT, R7, R7, R0, 0x1f ;  /* 0x00001f0007077589 */ /* 0x00046400000e0000 */
.L_x_1612:
[----:B------:R-:W-:Y:S01]  /*1d770*/  ISETP.NE.AND P0, PT, R5, RZ, PT ;  /* 0x000000ff0500720c */ /* 0x000fe20003f05270 */
[----:B------:R-:W-:-:S12]  /*1d780*/  BSSY B0, `(.L_x_1548) ;  /* 0x0000005000007945 */ /* 0x000fd80003800000 */
[----:B------:R-:W-:Y:S05]  /*1d790*/  @!P0 BRA `(.L_x_1549) ;  /* 0x0000003000008947 */ /* 0x000fea0003800000 */
[----:B--2---:R-:W-:Y:S01]  /*1d7a0*/  IADD3 R0, R0, -0x1, RZ ;  /* 0xffffffff00007810 */ /* 0x004fe20007ffe0ff */
[----:B------:R-:W-:Y:S05]  /*1d7b0*/  BRA.DIV ~URZ, `(.L_x_1550) ;  /* 0x00002e427f007947 */ /* 0x000fea000b800000 */
[----:B------:R2:W3:Y:S02]  /*1d7c0*/  SHFL.IDX PT, R13, R4, R0, 0x1f ;  /* 0x00001f00040d7589 */ /* 0x0004e400000e0000 */
.L_x_1549:
[----:B------:R-:W-:Y:S05]  /*1d7d0*/  BSYNC B0 ;  /* 0x0000000000007941 */ /* 0x000fea0003800000 */
.L_x_1548:
        /* <DEDUP_REMOVED lines=68> */
.L_x_1552:
        /* <DEDUP_REMOVED lines=68> */
.L_x_1553:
[----:B------:R-:W-:Y:S05]  /*1e060*/  BSYNC B0 ;  /* 0x0000000000007941 */ /* 0x000fea0003800000 */
.L_x_1551:
[----:B------:R-:W-:-:S04]  /*1e070*/  LOP3.LUT R2, RZ, R2, RZ, 0x33, !PT ;  /* 0x00000002ff027212 */ /* 0x000fc800078e33ff */
[----:B-1----:R-:W-:-:S05]  /*1e080*/  IADD3 R0, R2, R12, RZ ;  /* 0x0000000c02007210 */ /* 0x002fca0007ffe0ff */
[----:B------:R1:W-:Y:S01]  /*1e090*/  STL [R1+0x4c], R0 ;  /* 0x00004c0001007387 */ /* 0x0003e20000100800 */
[----:B------:R-:W-:Y:S05]  /*1e0a0*/  BRA `(.L_x_1554) ;  /* 0x0000005000007947 */ /* 0x000fea0003800000 */
.L_x_1542:
[----:B------:R-:W-:Y:S01]  /*1e0b0*/  MOV R0, c[0x0][0x53c] ;  /* 0x00014f0000007a02 */ /* 0x000fe20000000f00 */
[----:B------:R1:W-:Y:S04]  /*1e0c0*/  STL [R1+0x48], R9 ;  /* 0x0000480901007387 */ /* 0x0003e80000100800 */
[----:B------:R1:W-:Y:S04]  /*1e0d0*/  STL [R1+0x4c], RZ ;  /* 0x00004cff01007387 */ /* 0x0003e80000100800 */
[----:B------:R1:W-:Y:S04]  /*1e0e0*/  STL [R1+0x50], RZ ;  /* 0x000050ff01007387 */ /* 0x0003e80000100800 */
[----:B------:R1:W-:Y:S02]  /*1e0f0*/  STL [R1+0x54], R0 ;  /* 0x0000540001007387 */ /* 0x0003e40000100800 */
.L_x_1554:
[----:B------:R-:W-:Y:S05]  /*1e100*/  BSYNC B1 ;  /* 0x0000000000017941 */ /* 0x000fea0003800000 */
.L_x_1540:
        /* <DEDUP_REMOVED lines=9> */
.L_x_1535:
[----:B-1----:R-:W3:Y:S02]  /*1e1a0*/  LDL R0, [R1+0x54] ;  /* 0x0000540001007983 */ /* 0x002ee40000100800 */
[----:B---3--:R-:W-:-:S13]  /*1e1b0*/  ISETP.GE.AND P0, PT, R0, c[0x0][0x53c], PT ;  /* 0x00014f0000007a0c */ /* 0x008fda0003f06270 */
[----:B--2-4-:R-:W-:Y:S01]  /*1e1c0*/  @P0 CALL.REL.NOINC `(.L_x_1555) ;  /* 0x0000001000000944 */ /* 0x014fe20003c00000 */
[----:B------:R-:W-:Y:S05]  /*1e1d0*/  BRA `(.L_x_1556) ;  /* 0xfffe351000007947 */ /* 0x000fea000383ffff */
.L_x_1555:
[----:B------:R-:W-:Y:S05]  /*1e1e0*/  EXIT ;  /* 0x000000000000794d */ /* 0x000fea0003800000 */
.L_x_1361:
[----:B------:R-:W-:Y:S01]  /*1e1f0*/  IMAD.MOV.U32 R0, RZ, RZ, R5 ;  /* 0x000000ffff007224 */ /* 0x000fe200078e0005 */
[----:B------:R-:W-:Y:S02]  /*1e200*/  MOV R2, 0x1 ;  /* 0x0000000100027802 */ /* 0x000fe40000000f00 */
[----:B------:R-:W-:Y:S02]  /*1e210*/  MOV R3, 0x1e230 ;  /* 0x0001e23000037802 */ /* 0x000fe40000000f00 */
[----:B------:R-:W-:Y:S05]  /*1e220*/  CALL.REL.NOINC `($__internal_24_$__cuda_sm70_shflsync_up_p) ;  /* 0x000024e000007944 */ /* 0x000fea0003c00000 */
[----:B------:R-:W-:Y:S01]  /*1e230*/  MOV R0, R4 ;  /* 0x0000000400007202 */ /* 0x000fe20000000f00 */
[----:B------:R-:W-:Y:S05]  /*1e240*/  BRA `(.L_x_1557) ;  /* 0xfffe221000007947 */ /* 0x000fea000383ffff */
.L_x_1362:
[----:B------:R-:W-:Y:S01]  /*1e250*/  IMAD.MOV.U32 R0, RZ, RZ, R5 ;  /* 0x000000ffff007224 */ /* 0x000fe200078e0005 */
[----:B------:R-:W-:Y:S02]  /*1e260*/  MOV R2, 0x2 ;  /* 0x0000000200027802 */ /* 0x000fe40000000f00 */
[----:B------:R-:W-:Y:S02]  /*1e270*/  MOV R3, 0x1e290 ;  /* 0x0001e29000037802 */ /* 0x000fe40000000f00 */
[----:B------:R-:W-:Y:S05]  /*1e280*/  CALL.REL.NOINC `($__internal_24_$__cuda_sm70_shflsync_up_p) ;  /* 0x0000248000007944 */ /* 0x000fea0003c00000 */
[----:B------:R-:W-:Y:S01]  /*1e290*/  SEL R0, R4, RZ, P4 ;  /* 0x000000ff04007207 */ /* 0x000fe20002000000 */
[----:B------:R-:W-:Y:S01]  /*1e2a0*/  IMAD.MOV.U32 R2, RZ, RZ, 0x4 ;  /* 0x00000004ff027424 */ /* 0x000fe200078e00ff */
[----:B------:R-:W-:-:S03]  /*1e2b0*/  MOV R3, 0x1e2e0 ;  /* 0x0001e2e000037802 */ /* 0x000fc60000000f00 */
[----:B------:R-:W-:Y:S02]  /*1e2c0*/  IMAD.IADD R0, R5, 0x1, R0 ;  /* 0x0000000105007824 */ /* 0x000fe400078e0200 */
        /* <DEDUP_REMOVED lines=13> */
[----:B------:R-:W-:Y:S02]  /*1e3a0*/  MOV R3, 0x1f ;  /* 0x0000001f00037802 */ /* 0x000fe40000000f00 */
[----:B------:R-:W-:Y:S01]  /*1e3b0*/  MOV R2, 0x1e3f0 ;  /* 0x0001e3f000027802 */ /* 0x000fe20000000f00 */
[----:B------:R-:W-:-:S04]  /*1e3c0*/  IMAD.IADD R4, R0, 0x1, R4 ;  /* 0x0000000100047824 */ /* 0x000fc800078e0204 */
[----:B------:R-:W-:Y:S02]  /*1e3d0*/  IMAD.MOV.U32 R11, RZ, RZ, R4 ;  /* 0x000000ffff0b7224 */ /* 0x000fe400078e0004 */
[----:B------:R-:W-:Y:S05]  /*1e3e0*/  CALL.REL.NOINC `($__internal_23_$__cuda_sm70_shflsync_idx_p) ;  /* 0x000022d000007944 */ /* 0x000fea0003c00000 */
[----:B------:R-:W-:Y:S01]  /*1e3f0*/  MOV R0, R10 ;  /* 0x0000000a00007202 */ /* 0x000fe20000000f00 */
[----:B------:R-:W-:Y:S05]  /*1e400*/  BRA `(.L_x_1558) ;  /* 0xfffe215000007947 */ /* 0x000fea000383ffff */
.L_x_1364:
[----:B------:R-:W-:Y:S02]  /*1e410*/  SEL R0, RZ, 0x1, P0 ;  /* 0x00000001ff007807 */ /* 0x000fe40000000000 */
[----:B------:R-:W-:Y:S02]  /*1e420*/  MOV R2, 0x1e440 ;  /* 0x0001e44000027802 */ /* 0x000fe40000000f00 */
[----:B------:R-:W-:Y:S05]  /*1e430*/  CALL.REL.NOINC `($__internal_25_$__cuda_sm70_votesync_ballot) ;  /* 0x0000234000007944 */ /* 0x000fea0003c00000 */
[----:B------:R-:W-:Y:S01]  /*1e440*/  MOV R6, R0 ;  /* 0x0000000000067202 */ /* 0x000fe20000000f00 */
[----:B------:R-:W-:Y:S05]  /*1e450*/  BRA `(.L_x_1559) ;  /* 0xfffe219000007947 */ /* 0x000fea000383ffff */
.L_x_1365:
[----:B------:R-:W-:Y:S01]  /*1e460*/  IMAD.MOV.U32 R11, RZ, RZ, R9 ;  /* 0x000000ffff0b7224 */ /* 0x000fe200078e0009 */
[----:B------:R-:W-:Y:S01]  /*1e470*/  MOV R10, R0 ;  /* 0x00000000000a7202 */ /* 0x000fe20000000f00 */
[----:B------:R-:W-:Y:S01]  /*1e480*/  IMAD.MOV.U32 R3, RZ, RZ, 0x1f ;  /* 0x0000001fff037424 */ /* 0x000fe200078e00ff */
[----:B-1----:R-:W-:Y:S02]  /*1e490*/  MOV R2, 0x1e4b0 ;  /* 0x0001e4b000027802 */ /* 0x002fe40000000f00 */
[----:B------:R-:W-:Y:S05]  /*1e4a0*/  CALL.REL.NOINC `($__internal_23_$__cuda_sm70_shflsync_idx_p) ;  /* 0x0000221000007944 */ /* 0x000fea0003c00000 */
[----:B------:R-:W-:Y:S01]  /*1e4b0*/  IMAD.MOV.U32 R13, RZ, RZ, R10 ;  /* 0x000000ffff0d7224 */ /* 0x000fe200078e000a */
[----:B------:R-:W-:Y:S01]  /*1e4c0*/  MOV R11, R8 ;  /* 0x00000008000b7202 */ /* 0x000fe20000000f00 */
[----:B------:R-:W-:Y:S01]  /*1e4d0*/  IMAD.MOV.U32 R5, RZ, RZ, RZ ;  /* 0x000000ffff057224 */ /* 0x000fe200078e00ff */
[----:B------:R-:W-:Y:S01]  /*1e4e0*/  MOV R10, R0 ;  /* 0x00000000000a7202 */ /* 0x000fe20000000f00 */
[----:B------:R-:W-:Y:S01]  /*1e4f0*/  IMAD.MOV.U32 R3, RZ, RZ, 0x1f ;  /* 0x0000001fff037424 */ /* 0x000fe200078e00ff */
[----:B------:R-:W-:-:S02]  /*1e500*/  MOV R2, 0x1e520 ;  /* 0x0001e52000027802 */ /* 0x000fc40000000f00 */
[----:B------:R-:W-:Y:S05]  /*1e510*/  CALL.REL.NOINC `($__internal_23_$__cuda_sm70_shflsync_idx_p) ;  /* 0x000021a000007944 */ /* 0x000fea0003c00000 */
[----:B------:R-:W-:Y:S01]  /*1e520*/  MOV R9, R10 ;  /* 0x0000000a00097202 */ /* 0x000fe20000000f00 */
[----:B------:R-:W-:Y:S05]  /*1e530*/  BRA `(.L_x_1560) ;  /* 0xfffe212000007947 */ /* 0x000fea000383ffff */
.L_x_1368:
[----:B------:R-:W-:Y:S01]  /*1e540*/  IMAD.MOV.U32 R11, RZ, RZ, R4 ;  /* 0x000000ffff0b7224 */ /* 0x000fe200078e0004 */
[----:B------:R-:W-:-:S02]  /*1e550*/  MOV R3, 0x1f ;  /* 0x0000001f00037802 */ /* 0x000fc40000000f00 */
[----:B-1----:R-:W-:Y:S02]  /*1e560*/  MOV R2, 0x1e580 ;  /* 0x0001e58000027802 */ /* 0x002fe40000000f00 */
[----:B--234-:R-:W-:Y:S05]  /*1e570*/  CALL.REL.NOINC `($__internal_23_$__cuda_sm70_shflsync_idx_p) ;  /* 0x0000214000007944 */ /* 0x01cfea0003c00000 */
[----:B------:R-:W-:Y:S01]  /*1e580*/  MOV R5, R10 ;  /* 0x0000000a00057202 */ /* 0x000fe20000000f00 */
[----:B------:R-:W-:Y:S05]  /*1e590*/  BRA `(.L_x_1367) ;  /* 0xfffe212000007947 */ /* 0x000fea000383ffff */
.L_x_1417:
[----:B------:R-:W-:Y:S01]  /*1e5a0*/  IMAD.MOV.U32 R11, RZ, RZ, R5 ;  /* 0x000000ffff0b7224 */ /* 0x000fe200078e0005 */
[----:B------:R-:W-:Y:S01]  /*1e5b0*/  MOV R10, RZ ;  /* 0x000000ff000a7202 */ /* 0x000fe20000000f00 */
[----:B------:R-:W-:Y:S01]  /*1e5c0*/  IMAD.MOV.U32 R3, RZ, RZ, 0x181f ;  /* 0x0000181fff037424 */ /* 0x000fe200078e00ff */
[----:B-1----:R-:W-:Y:S02]  /*1e5d0*/  MOV R2, 0x1e5f0 ;  /* 0x0001e5f000027802 */ /* 0x002fe40000000f00 */
[----:B-----5:R-:W-:Y:S05]  /*1e5e0*/  CALL.REL.NOINC `($__internal_23_$__cuda_sm70_shflsync_idx_p) ;  /* 0x000020d000007944 */ /* 0x020fea0003c00000 */
[----:B------:R-:W-:Y:S01]  /*1e5f0*/  MOV R7, R10 ;  /* 0x0000000a00077202 */ /* 0x000fe20000000f00 */
[----:B------:R-:W-:Y:S05]  /*1e600*/  BRA `(.L_x_1561) ;  /* 0xfffe9d5000007947 */ /* 0x000fea000383ffff */
.L_x_1418:
[----:B------:R-:W-:Y:S01]  /*1e610*/  IMAD.MOV.U32 R11, RZ, RZ, R6 ;  /* 0x000000ffff0b7224 */ /* 0x000fe200078e0006 */
[----:B------:R-:W-:Y:S01]  /*1e620*/  MOV R10, RZ ;  /* 0x000000ff000a7202 */ /* 0x000fe20000000f00 */
[----:B------:R-:W-:Y:S01]  /*1e630*/  IMAD.MOV.U32 R3, RZ, RZ, 0x181f ;  /* 0x0000181fff037424 */ /* 0x000fe200078e00ff */
[----:B-1----:R-:W-:Y:S02]  /*1e640*/  MOV R2, 0x1e660 ;  /* 0x0001e66000027802 */ /* 0x002fe40000000f00 */
[----:B--23-5:R-:W-:Y:S05]  /*1e650*/  CALL.REL.NOINC `($__internal_23_$__cuda_sm70_shflsync_idx_p) ;  /* 0x0000206000007944 */ /* 0x02cfea0003c00000 */
[----:B------:R-:W-:Y:S01]  /*1e660*/  MOV R2, R10 ;  /* 0x0000000a00027202 */ /* 0x000fe20000000f00 */
[----:B------:R-:W-:Y:S05]  /*1e670*/  BRA `(.L_x_1562) ;  /* 0xfffe9d0000007947 */ /* 0x000fea000383ffff */
.L_x_1421:
[----:B------:R-:W-:Y:S01]  /*1e680*/  IMAD.MOV.U32 R11, RZ, RZ, R5 ;  /* 0x000000ffff0b7224 */ /* 0x000fe200078e0005 */
[----:B------:R-:W-:Y:S01]  /*1e690*/  MOV R10, 0x1 ;  /* 0x00000001000a7802 */ /* 0x000fe20000000f00 */
[----:B--2---:R-:W-:Y:S01]  /*1e6a0*/  IMAD.MOV.U32 R3, RZ, RZ, 0x181f ;  /* 0x0000181fff037424 */ /* 0x004fe200078e00ff */
[----:B----4-:R-:W-:-:S02]  /*1e6b0*/  MOV R2, 0x1e6d0 ;  /* 0x0001e6d000027802 */ /* 0x010fc40000000f00 */
[----:B-1-3-5:R-:W-:Y:S05]  /*1e6c0*/  CALL.REL.NOINC `($__internal_23_$__cuda_sm70_shflsync_idx_p) ;  /* 0x00001ff000007944 */ /* 0x02afea0003c00000 */
[----:B------:R-:W-:Y:S01]  /*1e6d0*/  IMAD.MOV.U32 R7, RZ, RZ, R10 ;  /* 0x000000ffff077224 */ /* 0x000fe200078e000a */
[----:B------:R-:W-:Y:S01]  /*1e6e0*/  MOV R10, 0x1 ;  /* 0x00000001000a7802 */ /* 0x000fe20000000f00 */
[----:B------:R-:W-:Y:S01]  /*1e6f0*/  IMAD.MOV.U32 R11, RZ, RZ, R6 ;  /* 0x000000ffff0b7224 */ /* 0x000fe200078e0006 */
[----:B------:R-:W-:-:S02]  /*1e700*/  MOV R3, 0x181f ;  /* 0x0000181f00037802 */ /* 0x000fc40000000f00 */
[----:B------:R-:W-:Y:S02]  /*1e710*/  MOV R2, 0x1e730 ;  /* 0x0001e73000027802 */ /* 0x000fe40000000f00 */
[----:B------:R-:W-:Y:S05]  /*1e720*/  CALL.REL.NOINC `($__internal_23_$__cuda_sm70_shflsync_idx_p) ;  /* 0x00001f9000007944 */ /* 0x000fea0003c00000 */
[----:B------:R-:W-:Y:S01]  /*1e730*/  MOV R2, R10 ;  /* 0x0000000a00027202 */ /* 0x000fe20000000f00 */
[----:B------:R-:W-:Y:S05]  /*1e740*/  BRA `(.L_x_1563) ;  /* 0xfffe9d2000007947 */ /* 0x000fea000383ffff */
.L_x_1424:
[----:B------:R-:W-:Y:S01]  /*1e750*/  IMAD.MOV.U32 R11, RZ, RZ, R5 ;  /* 0x000000ffff0b7224 */ /* 0x000fe200078e0005 */
[----:B------:R-:W-:Y:S01]  /*1e760*/  MOV R10, 0x2 ;  /* 0x00000002000a7802 */ /* 0x000fe20000000f00 */
[----:B-1----:R-:W-:Y:S01]  /*1e770*/  IMAD.MOV.U32 R3, RZ, RZ, 0x181f ;  /* 0x0000181fff037424 */ /* 0x002fe200078e00ff */
[----:B--2---:R-:W-:Y:S02]  /*1e780*/  MOV R2, 0x1e7a0 ;  /* 0x0001e7a000027802 */ /* 0x004fe40000000f00 */
[----:B---3-5:R-:W-:Y:S05]  /*1e790*/  CALL.REL.NOINC `($__internal_23_$__cuda_sm70_shflsync_idx_p) ;  /* 0x00001f2000007944 */ /* 0x028fea0003c00000 */
[----:B------:R-:W-:Y:S01]  /*1e7a0*/  MOV R7, R10 ;  /* 0x0000000a00077202 */ /* 0x000fe20000000f00 */
[----:B------:R-:W-:Y:S05]  /*1e7b0*/  BRA `(.L_x_1564) ;  /* 0xfffe9d8000007947 */ /* 0x000fea000383ffff */
.L_x_1425:
[----:B------:R-:W-:Y:S01]  /*1e7c0*/  IMAD.MOV.U32 R11, RZ, RZ, R6 ;  /* 0x000000ffff0b7224 */ /* 0x000fe200078e0006 */
[----:B------:R-:W-:Y:S01]  /*1e7d0*/  MOV R10, 0x2 ;  /* 0x00000002000a7802 */ /* 0x000fe20000000f00 */
[----:B------:R-:W-:Y:S01]  /*1e7e0*/  IMAD.MOV.U32 R3, RZ, RZ, 0x181f ;  /* 0x0000181fff037424 */ /* 0x000fe200078e00ff */
[----:B--2---:R-:W-:Y:S02]  /*1e7f0*/  MOV R2, 0x1e810 ;  /* 0x0001e81000027802 */ /* 0x004fe40000000f00 */
[----:B-1-345:R-:W-:Y:S05]  /*1e800*/  CALL.REL.NOINC `($__internal_23_$__cuda_sm70_shflsync_idx_p) ;  /* 0x00001eb000007944 */ /* 0x03afea0003c00000 */
[----:B------:R-:W-:Y:S01]  /*1e810*/  MOV R2, R10 ;  /* 0x0000000a00027202 */ /* 0x000fe20000000f00 */
[----:B------:R-:W-:Y:S05]  /*1e820*/  BRA `(.L_x_1565) ;  /* 0xfffe9d3000007947 */ /* 0x000fea000383ffff */
.L_x_1428:
[----:B------:R-:W-:Y:S01]  /*1e830*/  IMAD.MOV.U32 R11, RZ, RZ, R5 ;  /* 0x000000ffff0b7224 */ /* 0x000fe200078e0005 */
[----:B------:R-:W-:Y:S01]  /*1e840*/  MOV R10, 0x3 ;  /* 0x00000003000a7802 */ /* 0x000fe20000000f00 */
[----:B-1----:R-:W-:Y:S01]  /*1e850*/  IMAD.MOV.U32 R3, RZ, RZ, 0x181f ;  /* 0x0000181fff037424 */ /* 0x002fe200078e00ff */
[----:B------:R-:W-:-:S02]  /*1e860*/  MOV R2, 0x1e880 ;  /* 0x0001e88000027802 */ /* 0x000fc40000000f00 */
[----:B--2345:R-:W-:Y:S05]  /*1e870*/  CALL.REL.NOINC `($__internal_23_$__cuda_sm70_shflsync_idx_p) ;  /* 0x00001e4000007944 */ /* 0x03cfea0003c00000 */
        /* <DEDUP_REMOVED lines=8> */
.L_x_1431:
[----:B------:R-:W-:Y:S01]  /*1e900*/  IMAD.MOV.U32 R11, RZ, RZ, R5 ;  /* 0x000000ffff0b7224 */ /* 0x000fe200078e0005 */
[----:B------:R-:W-:Y:S01]  /*1e910*/  MOV R10, 0x4 ;  /* 0x00000004000a7802 */ /* 0x000fe20000000f00 */
[----:B-1----:R-:W-:Y:S01]  /*1e920*/  IMAD.MOV.U32 R3, RZ, RZ, 0x181f ;  /* 0x0000181fff037424 */ /* 0x002fe200078e00ff */
[----:B------:R-:W-:Y:S02]  /*1e930*/  MOV R2, 0x1e950 ;  /* 0x0001e95000027802 */ /* 0x000fe40000000f00 */
[----:B--2345:R-:W-:Y:S05]  /*1e940*/  CALL.REL.NOINC `($__internal_23_$__cuda_sm70_shflsync_idx_p) ;  /* 0x00001d7000007944 */ /* 0x03cfea0003c00000 */
[----:B------:R-:W-:Y:S01]  /*1e950*/  MOV R7, R10 ;  /* 0x0000000a00077202 */ /* 0x000fe20000000f00 */
[----:B------:R-:W-:Y:S05]  /*1e960*/  BRA `(.L_x_1567) ;  /* 0xfffe9da000007947 */ /* 0x000fea000383ffff */
.L_x_1432:
[----:B------:R-:W-:Y:S01]  /*1e970*/  IMAD.MOV.U32 R11, RZ, RZ, R6 ;  /* 0x000000ffff0b7224 */ /* 0x000fe200078e0006 */
[----:B------:R-:W-:Y:S01]  /*1e980*/  MOV R10, 0x4 ;  /* 0x00000004000a7802 */ /* 0x000fe20000000f00 */
[----:B-1----:R-:W-:Y:S01]  /*1e990*/  IMAD.MOV.U32 R3, RZ, RZ, 0x181f ;  /* 0x0000181fff037424 */ /* 0x002fe200078e00ff */
[----:B------:R-:W-:Y:S02]  /*1e9a0*/  MOV R2, 0x1e9c0 ;  /* 0x0001e9c000027802 */ /* 0x000fe40000000f00 */
[----:B--2345:R-:W-:Y:S05]  /*1e9b0*/  CALL.REL.NOINC `($__internal_23_$__cuda_sm70_shflsync_idx_p) ;  /* 0x00001d0000007944 */ /* 0x03cfea0003c00000 */
[----:B------:R-:W-:Y:S01]  /*1e9c0*/  MOV R2, R10 ;  /* 0x0000000a00027202 */ /* 0x000fe20000000f00 */
[----:B------:R-:W-:Y:S05]  /*1e9d0*/  BRA `(.L_x_1568) ;  /* 0xfffe9d5000007947 */ /* 0x000fea000383ffff */
.L_x_1435:
[----:B------:R-:W-:Y:S01]  /*1e9e0*/  IMAD.MOV.U32 R11, RZ, RZ, R5 ;  /* 0x000000ffff0b7224 */ /* 0x000fe200078e0005 */
[----:B------:R-:W-:Y:S01]  /*1e9f0*/  MOV R10, 0x5 ;  /* 0x00000005000a7802 */ /* 0x000fe20000000f00 */
[----:B--2---:R-:W-:Y:S01]  /*1ea00*/  IMAD.MOV.U32 R3, RZ, RZ, 0x181f ;  /* 0x0000181fff037424 */ /* 0x004fe200078e00ff */
[----:B------:R-:W-:-:S02]  /*1ea10*/  MOV R2, 0x1ea30 ;  /* 0x0001ea3000027802 */ /* 0x000fc40000000f00 */
[----:B-1-345:R-:W-:Y:S05]  /*1ea20*/  CALL.REL.NOINC `($__internal_23_$__cuda_sm70_shflsync_idx_p) ;  /* 0x00001c9000007944 */ /* 0x03afea0003c00000 */
        /* <DEDUP_REMOVED lines=8> */
.L_x_1438:
[----:B------:R-:W-:Y:S01]  /*1eab0*/  IMAD.MOV.U32 R11, RZ, RZ, R5 ;  /* 0x000000ffff0b7224 */ /* 0x000fe200078e0005 */
[----:B------:R-:W-:Y:S01]  /*1eac0*/  MOV R10, 0x6 ;  /* 0x00000006000a7802 */ /* 0x000fe20000000f00 */
[----:B-1----:R-:W-:Y:S01]  /*1ead0*/  IMAD.MOV.U32 R3, RZ, RZ, 0x181f ;  /* 0x0000181fff037424 */ /* 0x002fe200078e00ff */
[----:B--2---:R-:W-:Y:S02]  /*1eae0*/  MOV R2, 0x1eb00 ;  /* 0x0001eb0000027802 */ /* 0x004fe40000000f00 */
[----:B---345:R-:W-:Y:S05]  /*1eaf0*/  CALL.REL.NOINC `($__internal_23_$__cuda_sm70_shflsync_idx_p) ;  /* 0x00001bc000007944 */ /* 0x038fea0003c00000 */
[----:B------:R-:W-:Y:S01]  /*1eb00*/  MOV R7, R10 ;  /* 0x0000000a00077202 */ /* 0x000fe20000000f00 */
[----:B------:R-:W-:Y:S05]  /*1eb10*/  BRA `(.L_x_1570) ;  /* 0xfffe9dc000007947 */ /* 0x000fea000383ffff */
.L_x_1439:
[----:B------:R-:W-:Y:S01]  /*1eb20*/  IMAD.MOV.U32 R11, RZ, RZ, R6 ;  /* 0x000000ffff0b7224 */ /* 0x000fe200078e0006 */
[----:B------:R-:W-:Y:S01]  /*1eb30*/  MOV R10, 0x6 ;  /* 0x00000006000a7802 */ /* 0x000fe20000000f00 */
[----:B------:R-:W-:Y:S01]  /*1eb40*/  IMAD.MOV.U32 R3, RZ, RZ, 0x181f ;  /* 0x0000181fff037424 */ /* 0x000fe200078e00ff */
[----:B--2---:R-:W-:Y:S02]  /*1eb50*/  MOV R2, 0x1eb70 ;  /* 0x0001eb7000027802 */ /* 0x004fe40000000f00 */
[----:B-1-345:R-:W-:Y:S05]  /*1eb60*/  CALL.REL.NOINC `($__internal_23_$__cuda_sm70_shflsync_idx_p) ;  /* 0x00001b5000007944 */ /* 0x03afea0003c00000 */
[----:B------:R-:W-:Y:S01]  /*1eb70*/  MOV R2, R10 ;  /* 0x0000000a00027202 */ /* 0x000fe20000000f00 */
[----:B------:R-:W-:Y:S05]  /*1eb80*/  BRA `(.L_x_1571) ;  /* 0xfffe9d7000007947 */ /* 0x000fea000383ffff */
.L_x_1442:
        /* <DEDUP_REMOVED lines=13> */
.L_x_1487:
[----:B---3--:R1:W5:Y:S01]  /*1ec60*/  LDL R0, [R1+0x10] ;  /* 0x0000100001007983 */ /* 0x0083620000100800 */
[----:B------:R-:W-:Y:S02]  /*1ec70*/  MOV R7, 0x2 ;  /* 0x0000000200077802 */ /* 0x000fe40000000f00 */
[----:B------:R-:W-:Y:S02]  /*1ec80*/  MOV R3, 0x1eca0 ;  /* 0x0001eca000037802 */ /* 0x000fe40000000f00 */
[----:B-1---5:R-:W-:Y:S05]  /*1ec90*/  CALL.REL.NOINC `($__internal_22_$__cuda_sm70_shflsync_bfly_p) ;  /* 0x000019d000007944 */ /* 0x022fea0003c00000 */
[----:B--2---:R-:W-:Y:S01]  /*1eca0*/  MOV R2, R0 ;  /* 0x0000000000027202 */ /* 0x004fe20000000f00 */
[----:B-1----:R-:W-:Y:S05]  /*1ecb0*/  BRA `(.L_x_1573) ;  /* 0xffffad5000007947 */ /* 0x002fea000383ffff */
.L_x_1488:
[----:B------:R-:W-:Y:S01]  /*1ecc0*/  IMAD.MOV.U32 R0, RZ, RZ, R2 ;  /* 0x000000ffff007224 */ /* 0x000fe200078e0002 */
[----:B------:R-:W-:Y:S02]  /*1ecd0*/  MOV R7, 0x1 ;  /* 0x0000000100077802 */ /* 0x000fe40000000f00 */
[----:B------:R-:W-:Y:S02]  /*1ece0*/  MOV R3, 0x1ed00 ;  /* 0x0001ed0000037802 */ /* 0x000fe40000000f00 */
[----:B------:R-:W-:Y:S05]  /*1ecf0*/  CALL.REL.NOINC `($__internal_22_$__cuda_sm70_shflsync_bfly_p) ;  /* 0x0000197000007944 */ /* 0x000fea0003c00000 */
[----:B--2---:R-:W-:Y:S02]  /*1ed00*/  FADD.FTZ R2, R2, R0 ;  /* 0x0000000002027221 */ /* 0x004fe40000010000 */
[----:B------:R2:W5:Y:S01]  /*1ed10*/  LDL R0, [R1+0x14] ;  /* 0x0000140001007983 */ /* 0x0005620000100800 */
[----:B-1----:R-:W-:-:S02]  /*1ed20*/  MOV R7, 0x2 ;  /* 0x0000000200077802 */ /* 0x002fc40000000f00 */
[----:B------:R-:W-:Y:S02]  /*1ed30*/  MOV R3, 0x1ed50 ;  /* 0x0001ed5000037802 */ /* 0x000fe40000000f00 */
[----:B--2--5:R-:W-:Y:S05]  /*1ed40*/  CALL.REL.NOINC `($__internal_22_$__cuda_sm70_shflsync_bfly_p) ;  /* 0x0000192000007944 */ /* 0x024fea0003c00000 */
[----:B------:R-:W3:Y:S01]  /*1ed50*/  LDL.LU R3, [R1+0x14] ;  /* 0x0000140001037983 */ /* 0x000ee20000300800 */
[----:B-1----:R-:W-:Y:S01]  /*1ed60*/  MOV R7, 0x1 ;  /* 0x0000000100077802 */ /* 0x002fe20000000f00 */
[----:B--23--:R-:W-:Y:S01]  /*1ed70*/  FADD.FTZ R5, R3, R0 ;  /* 0x0000000003057221 */ /* 0x00cfe20000010000 */
[----:B------:R-:W-:-:S04]  /*1ed80*/  MOV R3, 0x1edb0 ;  /* 0x0001edb000037802 */ /* 0x000fc80000000f00 */
[----:B------:R-:W-:Y:S02]  /*1ed90*/  MOV R0, R5 ;  /* 0x0000000500007202 */ /* 0x000fe40000000f00 */
[----:B------:R-:W-:Y:S05]  /*1eda0*/  CALL.REL.NOINC `($__internal_22_$__cuda_sm70_shflsync_bfly_p) ;  /* 0x000018c000007944 */ /* 0x000fea0003c00000 */
[----:B--2---:R-:W-:Y:S02]  /*1edb0*/  FADD.FTZ R4, R5, R0 ;  /* 0x0000000005047221 */ /* 0x004fe40000010000 */
[----:B------:R2:W5:Y:S01]  /*1edc0*/  LDL R0, [R1+0x18] ;  /* 0x0000180001007983 */ /* 0x0005620000100800 */
[----:B-1----:R-:W-:Y:S02]  /*1edd0*/  MOV R7, 0x2 ;  /* 0x0000000200077802 */ /* 0x002fe40000000f00 */
        /* <DEDUP_REMOVED lines=19> */
[----:B--2---:R-:W-:Y:S01]  /*1ef10*/  MOV R8, R0 ;  /* 0x0000000000087202 */ /* 0x004fe20000000f00 */
[----:B-1----:R-:W-:Y:S05]  /*1ef20*/  BRA `(.L_x_1574) ;  /* 0xffffac1000007947 */ /* 0x002fea000383ffff */
.L_x_1495:
[----:B--234-:R-:W-:Y:S01]  /*1ef30*/  IMAD.MOV.U32 R11, RZ, RZ, R6 ;  /* 0x000000ffff0b7224 */ /* 0x01cfe200078e0006 */
[----:B------:R-:W-:Y:S01]  /*1ef40*/  MOV R10, RZ ;  /* 0x000000ff000a7202 */ /* 0x000fe20000000f00 */
[----:B------:R-:W-:Y:S01]  /*1ef50*/  IMAD.MOV.U32 R3, RZ, RZ, 0x181f ;  /* 0x0000181fff037424 */ /* 0x000fe200078e00ff */
[----:B------:R-:W-:Y:S02]  /*1ef60*/  MOV R2, 0x1ef80 ;  /* 0x0001ef8000027802 */ /* 0x000fe40000000f00 */
[----:B-1----:R-:W-:Y:S05]  /*1ef70*/  CALL.REL.NOINC `($__internal_23_$__cuda_sm70_shflsync_idx_p) ;  /* 0x0000174000007944 */ /* 0x002fea0003c00000 */
[----:B------:R-:W-:Y:S01]  /*1ef80*/  MOV R8, R10 ;  /* 0x0000000a00087202 */ /* 0x000fe20000000f00 */
[----:B------:R-:W-:Y:S05]  /*1ef90*/  BRA `(.L_x_1575) ;  /* 0xffffc44000007947 */ /* 0x000fea000383ffff */
.L_x_1496:
[----:B------:R-:W-:Y:S01]  /*1efa0*/  IMAD.MOV.U32 R11, RZ, RZ, R7 ;  /* 0x000000ffff0b7224 */ /* 0x000fe200078e0007 */
[----:B------:R-:W-:Y:S01]  /*1efb0*/  MOV R10, RZ ;  /* 0x000000ff000a7202 */ /* 0x000fe20000000f00 */
[----:B------:R-:W-:Y:S01]  /*1efc0*/  IMAD.MOV.U32 R3, RZ, RZ, 0x181f ;  /* 0x0000181fff037424 */ /* 0x000fe200078e00ff */
[----:B------:R-:W-:Y:S02]  /*1efd0*/  MOV R2, 0x1eff0 ;  /* 0x0001eff000027802 */ /* 0x000fe40000000f00 */
[----:B-123--:R-:W-:Y:S05]  /*1efe0*/  CALL.REL.NOINC `($__internal_23_$__cuda_sm70_shflsync_idx_p) ;  /* 0x000016d000007944 */ /* 0x00efea0003c00000 */
[----:B------:R-:W-:Y:S01]  /*1eff0*/  MOV R2, R10 ;  /* 0x0000000a00027202 */ /* 0x000fe20000000f00 */
[----:B------:R-:W-:Y:S05]  /*1f000*/  BRA `(.L_x_1576) ;  /* 0xffffc3f000007947 */ /* 0x000fea000383ffff */
.L_x_1497:
[----:B------:R-:W-:Y:S01]  /*1f010*/  IMAD.MOV.U32 R11, RZ, RZ, R6 ;  /* 0x000000ffff0b7224 */ /* 0x000fe200078e0006 */
[----:B------:R-:W-:Y:S01]  /*1f020*/  MOV R10, 0x1 ;  /* 0x00000001000a7802 */ /* 0x000fe20000000f00 */
[----:B--2---:R-:W-:Y:S01]  /*1f030*/  IMAD.MOV.U32 R3, RZ, RZ, 0x181f ;  /* 0x0000181fff037424 */ /* 0x004fe200078e00ff */
[----:B------:R-:W-:-:S02]  /*1f040*/  MOV R2, 0x1f060 ;  /* 0x0001f06000027802 */ /* 0x000fc40000000f00 */
[----:B-1--4-:R-:W-:Y:S05]  /*1f050*/  CALL.REL.NOINC `($__internal_23_$__cuda_sm70_shflsync_idx_p) ;  /* 0x0000166000007944 */ /* 0x012fea0003c00000 */
        /* <DEDUP_REMOVED lines=8> */
.L_x_1498:
[----:B------:R-:W-:Y:S01]  /*1f0e0*/  IMAD.MOV.U32 R11, RZ, RZ, R6 ;  /* 0x000000ffff0b7224 */ /* 0x000fe200078e0006 */
[----:B------:R-:W-:Y:S01]  /*1f0f0*/  MOV R10, 0x2 ;  /* 0x00000002000a7802 */ /* 0x000fe20000000f00 */
[----:B--2---:R-:W-:Y:S01]  /*1f100*/  IMAD.MOV.U32 R3, RZ, RZ, 0x181f ;  /* 0x0000181fff037424 */ /* 0x004fe200078e00ff */
[----:B------:R-:W-:Y:S02]  /*1f110*/  MOV R2, 0x1f130 ;  /* 0x0001f13000027802 */ /* 0x000fe40000000f00 */
[----:B-1-34-:R-:W-:Y:S05]  /*1f120*/  CALL.REL.NOINC `($__internal_23_$__cuda_sm70_shflsync_idx_p) ;  /* 0x0000159000007944 */ /* 0x01afea0003c00000 */
[----:B------:R-:W-:Y:S01]  /*1f130*/  MOV R8, R10 ;  /* 0x0000000a00087202 */ /* 0x000fe20000000f00 */
[----:B------:R-:W-:Y:S05]  /*1f140*/  BRA `(.L_x_1578) ;  /* 0xffffc3a000007947 */ /* 0x000fea000383ffff */
.L_x_1499:
[----:B------:R-:W-:Y:S01]  /*1f150*/  IMAD.MOV.U32 R11, RZ, RZ, R7 ;  /* 0x000000ffff0b7224 */ /* 0x000fe200078e0007 */
[----:B------:R-:W-:Y:S01]  /*1f160*/  MOV R10, 0x2 ;  /* 0x00000002000a7802 */ /* 0x000fe20000000f00 */
[----:B--2---:R-:W-:Y:S01]  /*1f170*/  IMAD.MOV.U32 R3, RZ, RZ, 0x181f ;  /* 0x0000181fff037424 */ /* 0x004fe200078e00ff */
[----:B------:R-:W-:Y:S02]  /*1f180*/  MOV R2, 0x1f1a0 ;  /* 0x0001f1a000027802 */ /* 0x000fe40000000f00 */
[----:B-1-34-:R-:W-:Y:S05]  /*1f190*/  CALL.REL.NOINC `($__internal_23_$__cuda_sm70_shflsync_idx_p) ;  /* 0x0000152000007944 */ /* 0x01afea0003c00000 */
[----:B------:R-:W-:Y:S01]  /*1f1a0*/  MOV R2, R10 ;  /* 0x0000000a00027202 */ /* 0x000fe20000000f00 */
[----:B------:R-:W-:Y:S05]  /*1f1b0*/  BRA `(.L_x_1579) ;  /* 0xffffc35000007947 */ /* 0x000fea000383ffff */
.L_x_1500:
[----:B------:R-:W-:Y:S01]  /*1f1c0*/  IMAD.MOV.U32 R11, RZ, RZ, R6 ;  /* 0x000000ffff0b7224 */ /* 0x000fe200078e0006 */
[----:B------:R-:W-:Y:S01]  /*1f1d0*/  MOV R10, 0x3 ;  /* 0x00000003000a7802 */ /* 0x000fe20000000f00 */
[----:B---3--:R-:W-:Y:S01]  /*1f1e0*/  IMAD.MOV.U32 R3, RZ, RZ, 0x181f ;  /* 0x0000181fff037424 */ /* 0x008fe200078e00ff */
[----:B------:R-:W-:-:S02]  /*1f1f0*/  MOV R2, 0x1f210 ;  /* 0x0001f21000027802 */ /* 0x000fc40000000f00 */
[----:B-12---:R-:W-:Y:S05]  /*1f200*/  CALL.REL.NOINC `($__internal_23_$__cuda_sm70_shflsync_idx_p) ;  /* 0x000014b000007944 */ /* 0x006fea0003c00000 */
        /* <DEDUP_REMOVED lines=8> */
.L_x_1501:
[----:B------:R-:W-:Y:S01]  /*1f290*/  IMAD.MOV.U32 R11, RZ, RZ, R6 ;  /* 0x000000ffff0b7224 */ /* 0x000fe200078e0006 */
[----:B------:R-:W-:Y:S01]  /*1f2a0*/  MOV R10, 0x4 ;  /* 0x00000004000a7802 */ /* 0x000fe20000000f00 */
[----:B-1----:R-:W-:Y:S01]  /*1f2b0*/  IMAD.MOV.U32 R3, RZ, RZ, 0x181f ;  /* 0x0000181fff037424 */ /* 0x002fe200078e00ff */
[----:B------:R-:W-:Y:S02]  /*1f2c0*/  MOV R2, 0x1f2e0 ;  /* 0x0001f2e000027802 */ /* 0x000fe40000000f00 */
[----:B----4-:R-:W-:Y:S05]  /*1f2d0*/  CALL.REL.NOINC `($__internal_23_$__cuda_sm70_shflsync_idx_p) ;  /* 0x000013e000007944 */ /* 0x010fea0003c00000 */
[----:B------:R-:W-:Y:S01]  /*1f2e0*/  MOV R8, R10 ;  /* 0x0000000a00087202 */ /* 0x000fe20000000f00 */
[----:B------:R-:W-:Y:S05]  /*1f2f0*/  BRA `(.L_x_1581) ;  /* 0xffffc30000007947 */ /* 0x000fea000383ffff */
.L_x_1502:
[----:B------:R-:W-:Y:S01]  /*1f300*/  IMAD.MOV.U32 R11, RZ, RZ, R7 ;  /* 0x000000ffff0b7224 */ /* 0x000fe200078e0007 */
[----:B------:R-:W-:Y:S01]  /*1f310*/  MOV R10, 0x4 ;  /* 0x00000004000a7802 */ /* 0x000fe20000000f00 */
[----:B-1----:R-:W-:Y:S01]  /*1f320*/  IMAD.MOV.U32 R3, RZ, RZ, 0x181f ;  /* 0x0000181fff037424 */ /* 0x002fe200078e00ff */
[----:B------:R-:W-:Y:S02]  /*1f330*/  MOV R2, 0x1f350 ;  /* 0x0001f35000027802 */ /* 0x000fe40000000f00 */
[----:B--234-:R-:W-:Y:S05]  /*1f340*/  CALL.REL.NOINC `($__internal_23_$__cuda_sm70_shflsync_idx_p) ;  /* 0x0000137000007944 */ /* 0x01cfea0003c00000 */
[----:B------:R-:W-:Y:S01]  /*1f350*/  MOV R2, R10 ;  /* 0x0000000a00027202 */ /* 0x000fe20000000f00 */
[----:B------:R-:W-:Y:S05]  /*1f360*/  BRA `(.L_x_1582) ;  /* 0xffffc2b000007947 */ /* 0x000fea000383ffff */
.L_x_1503:
        /* <DEDUP_REMOVED lines=13> */
.L_x_1504:
[----:B------:R-:W-:Y:S01]  /*1f440*/  IMAD.MOV.U32 R11, RZ, RZ, R6 ;  /* 0x000000ffff0b7224 */ /* 0x000fe200078e0006 */
[----:B------:R-:W-:Y:S01]  /*1f450*/  MOV R10, 0x6 ;  /* 0x00000006000a7802 */ /* 0x000fe20000000f00 */
[----:B-1----:R-:W-:Y:S01]  /*1f460*/  IMAD.MOV.U32 R3, RZ, RZ, 0x181f ;  /* 0x0000181fff037424 */ /* 0x002fe200078e00ff */
[----:B------:R-:W-:Y:S02]  /*1f470*/  MOV R2, 0x1f490 ;  /* 0x0001f49000027802 */ /* 0x000fe40000000f00 */
[----:B---34-:R-:W-:Y:S05]  /*1f480*/  CALL.REL.NOINC `($__internal_23_$__cuda_sm70_shflsync_idx_p) ;  /* 0x0000123000007944 */ /* 0x018fea0003c00000 */
[----:B------:R-:W-:Y:S01]  /*1f490*/  MOV R8, R10 ;  /* 0x0000000a00087202 */ /* 0x000fe20000000f00 */
[----:B------:R-:W-:Y:S05]  /*1f4a0*/  BRA `(.L_x_1584) ;  /* 0xffffc26000007947 */ /* 0x000fea000383ffff */
.L_x_1505:
[----:B------:R-:W-:Y:S01]  /*1f4b0*/  IMAD.MOV.U32 R11, RZ, RZ, R7 ;  /* 0x000000ffff0b7224 */ /* 0x000fe200078e0007 */
[----:B------:R-:W-:Y:S01]  /*1f4c0*/  MOV R10, 0x6 ;  /* 0x00000006000a7802 */ /* 0x000fe20000000f00 */
[----:B-1----:R-:W-:Y:S01]  /*1f4d0*/  IMAD.MOV.U32 R3, RZ, RZ, 0x181f ;  /* 0x0000181fff037424 */ /* 0x002fe200078e00ff */
[----:B------:R-:W-:Y:S02]  /*1f4e0*/  MOV R2, 0x1f500 ;  /* 0x0001f50000027802 */ /* 0x000fe40000000f00 */
[----:B--234-:R-:W-:Y:S05]  /*1f4f0*/  CALL.REL.NOINC `($__internal_23_$__cuda_sm70_shflsync_idx_p) ;  /* 0x000011c000007944 */ /* 0x01cfea0003c00000 */
[----:B------:R-:W-:Y:S01]  /*1f500*/  MOV R2, R10 ;  /* 0x0000000a00027202 */ /* 0x000fe20000000f00 */
[----:B------:R-:W-:Y:S05]  /*1f510*/  BRA `(.L_x_1585) ;  /* 0xffffc21000007947 */ /* 0x000fea000383ffff */
.L_x_1506:
[----:B------:R-:W-:Y:S01]  /*1f520*/  IMAD.MOV.U32 R11, RZ, RZ, R6 ;  /* 0x000000ffff0b7224 */ /* 0x000fe200078e0006 */
[----:B------:R-:W-:Y:S01]  /*1f530*/  MOV R10, 0x7 ;  /* 0x00000007000a7802 */ /* 0x000fe20000000f00 */
[----:B--2---:R-:W-:Y:S01]  /*1f540*/  IMAD.MOV.U32 R3, RZ, RZ, 0x181f ;  /* 0x0000181fff037424 */ /* 0x004fe200078e00ff */
[----:B------:R-:W-:-:S02]  /*1f550*/  MOV R2, 0x1f570 ;  /* 0x0001f57000027802 */ /* 0x000fc40000000f00 */
[----:B-1-34-:R-:W-:Y:S05]  /*1f560*/  CALL.REL.NOINC `($__internal_23_$__cuda_sm70_shflsync_idx_p) ;  /* 0x0000115000007944 */ /* 0x01afea0003c00000 */
        /* <DEDUP_REMOVED lines=8> */
.L_x_1508:
[----:B------:R-:W-:Y:S01]  /*1f5f0*/  IMAD.MOV.U32 R11, RZ, RZ, R13 ;  /* 0x000000ffff0b7224 */ /* 0x000fe200078e000d */
[----:B------:R-:W-:Y:S01]  /*1f600*/  MOV R10, RZ ;  /* 0x000000ff000a7202 */ /* 0x000fe20000000f00 */
[----:B------:R-:W-:Y:S01]  /*1f610*/  IMAD.MOV.U32 R3, RZ, RZ, 0x1c1f ;  /* 0x00001c1fff037424 */ /* 0x000fe200078e00ff */
[----:B------:R-:W-:Y:S02]  /*1f620*/  MOV R2, 0x1f640 ;  /* 0x0001f64000027802 */ /* 0x000fe40000000f00 */
[----:B------:R-:W-:Y:S05]  /*1f630*/  CALL.REL.NOINC `($__internal_23_$__cuda_sm70_shflsync_idx_p) ;  /* 0x0000108000007944 */ /* 0x000fea0003c00000 */
[----:B------:R-:W-:Y:S01]  /*1f640*/  MOV R12, R10 ;  /* 0x0000000a000c7202 */ /* 0x000fe20000000f00 */
[----:B------:R-:W-:Y:S05]  /*1f650*/  BRA `(.L_x_1587) ;  /* 0xffffc3e000007947 */ /* 0x000fea000383ffff */
.L_x_1509:
[----:B------:R-:W-:Y:S01]  /*1f660*/  IMAD.MOV.U32 R11, RZ, RZ, R19 ;  /* 0x000000ffff0b7224 */ /* 0x000fe200078e0013 */
[----:B------:R-:W-:Y:S01]  /*1f670*/  MOV R10, RZ ;  /* 0x000000ff000a7202 */ /* 0x000fe20000000f00 */
[----:B------:R-:W-:Y:S01]  /*1f680*/  IMAD.MOV.U32 R3, RZ, RZ, 0x1c1f ;  /* 0x00001c1fff037424 */ /* 0x000fe200078e00ff */
[----:B------:R-:W-:Y:S02]  /*1f690*/  MOV R2, 0x1f6b0 ;  /* 0x0001f6b000027802 */ /* 0x000fe40000000f00 */
[----:B-12---:R-:W-:Y:S05]  /*1f6a0*/  CALL.REL.NOINC `($__internal_23_$__cuda_sm70_shflsync_idx_p) ;  /* 0x0000101000007944 */ /* 0x006fea0003c00000 */
[----:B------:R-:W-:Y:S01]  /*1f6b0*/  MOV R2, R10 ;  /* 0x0000000a00027202 */ /* 0x000fe20000000f00 */
[----:B------:R-:W-:Y:S05]  /*1f6c0*/  BRA `(.L_x_1588) ;  /* 0xffffc39000007947 */ /* 0x000fea000383ffff */
.L_x_1512:
[----:B----4-:R-:W-:Y:S01]  /*1f6d0*/  IMAD.MOV.U32 R11, RZ, RZ, R13 ;  /* 0x000000ffff0b7224 */ /* 0x010fe200078e000d */
[----:B------:R-:W-:Y:S01]  /*1f6e0*/  MOV R10, 0x1 ;  /* 0x00000001000a7802 */ /* 0x000fe20000000f00 */
[----:B------:R-:W-:Y:S01]  /*1f6f0*/  IMAD.MOV.U32 R3, RZ, RZ, 0x1c1f ;  /* 0x00001c1fff037424 */ /* 0x000fe200078e00ff */
[----:B------:R-:W-:-:S02]  /*1f700*/  MOV R2, 0x1f720 ;  /* 0x0001f72000027802 */ /* 0x000fc40000000f00 */
[----:B-123--:R-:W-:Y:S05]  /*1f710*/  CALL.REL.NOINC `($__internal_23_$__cuda_sm70_shflsync_idx_p) ;  /* 0x00000fa000007944 */ /* 0x00efea0003c00000 */
        /* <DEDUP_REMOVED lines=8> */
.L_x_1515:
[----:B----4-:R-:W-:Y:S01]  /*1f7a0*/  IMAD.MOV.U32 R11, RZ, RZ, R13 ;  /* 0x000000ffff0b7224 */ /* 0x010fe200078e000d */
[----:B------:R-:W-:Y:S01]  /*1f7b0*/  MOV R10, 0x2 ;  /* 0x00000002000a7802 */ /* 0x000fe20000000f00 */
[----:B------:R-:W-:Y:S01]  /*1f7c0*/  IMAD.MOV.U32 R3, RZ, RZ, 0x1c1f ;  /* 0x00001c1fff037424 */ /* 0x000fe200078e00ff */
[----:B------:R-:W-:Y:S02]  /*1f7d0*/  MOV R2, 0x1f7f0 ;  /* 0x0001f7f000027802 */ /* 0x000fe40000000f00 */
[----:B-123--:R-:W-:Y:S05]  /*1f7e0*/  CALL.REL.NOINC `($__internal_23_$__cuda_sm70_shflsync_idx_p) ;  /* 0x00000ed000007944 */ /* 0x00efea0003c00000 */
[----:B------:R-:W-:Y:S01]  /*1f7f0*/  MOV R12, R10 ;  /* 0x0000000a000c7202 */ /* 0x000fe20000000f00 */
[----:B------:R-:W-:Y:S05]  /*1f800*/  BRA `(.L_x_1590) ;  /* 0xffffc81000007947 */ /* 0x000fea000383ffff */
.L_x_1516:
[----:B----4-:R-:W-:Y:S01]  /*1f810*/  IMAD.MOV.U32 R11, RZ, RZ, R19 ;  /* 0x000000ffff0b7224 */ /* 0x010fe200078e0013 */
[----:B------:R-:W-:Y:S01]  /*1f820*/  MOV R10, 0x2 ;  /* 0x00000002000a7802 */ /* 0x000fe20000000f00 */
[----:B------:R-:W-:Y:S01]  /*1f830*/  IMAD.MOV.U32 R3, RZ, RZ, 0x1c1f ;  /* 0x00001c1fff037424 */ /* 0x000fe200078e00ff */
[----:B------:R-:W-:Y:S02]  /*1f840*/  MOV R2, 0x1f860 ;  /* 0x0001f86000027802 */ /* 0x000fe40000000f00 */
[----:B-123--:R-:W-:Y:S05]  /*1f850*/  CALL.REL.NOINC `($__internal_23_$__cuda_sm70_shflsync_idx_p) ;  /* 0x00000e6000007944 */ /* 0x00efea0003c00000 */
[----:B------:R-:W-:Y:S01]  /*1f860*/  MOV R2, R10 ;  /* 0x0000000a00027202 */ /* 0x000fe20000000f00 */
[----:B------:R-:W-:Y:S05]  /*1f870*/  BRA `(.L_x_1591) ;  /* 0xffffc7c000007947 */ /* 0x000fea000383ffff */
.L_x_1519:
[----:B--2---:R-:W-:Y:S01]  /*1f880*/  IMAD.MOV.U32 R11, RZ, RZ, R13 ;  /* 0x000000ffff0b7224 */ /* 0x004fe200078e000d */
[----:B------:R-:W-:Y:S01]  /*1f890*/  MOV R10, 0x3 ;  /* 0x00000003000a7802 */ /* 0x000fe20000000f00 */
[----:B------:R-:W-:Y:S01]  /*1f8a0*/  IMAD.MOV.U32 R3, RZ, RZ, 0x1c1f ;  /* 0x00001c1fff037424 */ /* 0x000fe200078e00ff */
[----:B-1----:R-:W-:-:S02]  /*1f8b0*/  MOV R2, 0x1f8d0 ;  /* 0x0001f8d000027802 */ /* 0x002fc40000000f00 */
[----:B---34-:R-:W-:Y:S05]  /*1f8c0*/  CALL.REL.NOINC `($__internal_23_$__cuda_sm70_shflsync_idx_p) ;  /* 0x00000df000007944 */ /* 0x018fea0003c00000 */
        /* <DEDUP_REMOVED lines=8> */
.L_x_1523:
[----:B------:R-:W-:Y:S01]  /*1f950*/  IMAD.MOV.U32 R11, RZ, RZ, R6 ;  /* 0x000000ffff0b7224 */ /* 0x000fe200078e0006 */
[----:B------:R-:W-:Y:S01]  /*1f960*/  MOV R10, RZ ;  /* 0x000000ff000a7202 */ /* 0x000fe20000000f00 */
[----:B------:R-:W-:Y:S01]  /*1f970*/  IMAD.MOV.U32 R3, RZ, RZ, 0x181f ;  /* 0x0000181fff037424 */ /* 0x000fe200078e00ff */
[----:B------:R-:W-:Y:S02]  /*1f980*/  MOV R2, 0x1f9a0 ;  /* 0x0001f9a000027802 */ /* 0x000fe40000000f00 */
[----:B------:R-:W-:Y:S05]  /*1f990*/  CALL.REL.NOINC `($__internal_23_$__cuda_sm70_shflsync_idx_p) ;  /* 0x00000d2000007944 */ /* 0x000fea0003c00000 */
[----:B------:R-:W-:Y:S01]  /*1f9a0*/  MOV R8, R10 ;  /* 0x0000000a00087202 */ /* 0x000fe20000000f00 */
[----:B------:R-:W-:Y:S05]  /*1f9b0*/  BRA `(.L_x_1593) ;  /* 0xffffd2e000007947 */ /* 0x000fea000383ffff */
.L_x_1524:
[----:B------:R-:W-:Y:S01]  /*1f9c0*/  IMAD.MOV.U32 R11, RZ, RZ, R7 ;  /* 0x000000ffff0b7224 */ /* 0x000fe200078e0007 */
[----:B------:R-:W-:Y:S01]  /*1f9d0*/  MOV R10, RZ ;  /* 0x000000ff000a7202 */ /* 0x000fe20000000f00 */
[----:B------:R-:W-:Y:S01]  /*1f9e0*/  IMAD.MOV.U32 R3, RZ, RZ, 0x181f ;  /* 0x0000181fff037424 */ /* 0x000fe200078e00ff */
[----:B------:R-:W-:Y:S02]  /*1f9f0*/  MOV R2, 0x1fa10 ;  /* 0x0001fa1000027802 */ /* 0x000fe40000000f00 */
[----:B-12---:R-:W-:Y:S05]  /*1fa00*/  CALL.REL.NOINC `($__internal_23_$__cuda_sm70_shflsync_idx_p) ;  /* 0x00000cb000007944 */ /* 0x006fea0003c00000 */
[----:B------:R-:W-:Y:S01]  /*1fa10*/  MOV R2, R10 ;  /* 0x0000000a00027202 */ /* 0x000fe20000000f00 */
[----:B------:R-:W-:Y:S05]  /*1fa20*/  BRA `(.L_x_1594) ;  /* 0xffffd29000007947 */ /* 0x000fea000383ffff */
.L_x_1525:
[----:B------:R-:W-:Y:S01]  /*1fa30*/  IMAD.MOV.U32 R11, RZ, RZ, R6 ;  /* 0x000000ffff0b7224 */ /* 0x000fe200078e0006 */
[----:B------:R-:W-:Y:S01]  /*1fa40*/  MOV R10, 0x1 ;  /* 0x00000001000a7802 */ /* 0x000fe20000000f00 */
[----:B--2---:R-:W-:Y:S01]  /*1fa50*/  IMAD.MOV.U32 R3, RZ, RZ, 0x181f ;  /* 0x0000181fff037424 */ /* 0x004fe200078e00ff */
[----:B------:R-:W-:-:S02]  /*1fa60*/  MOV R2, 0x1fa80 ;  /* 0x0001fa8000027802 */ /* 0x000fc40000000f00 */
[----:B-1-3--:R-:W-:Y:S05]  /*1fa70*/  CALL.REL.NOINC `($__internal_23_$__cuda_sm70_shflsync_idx_p) ;  /* 0x00000c4000007944 */ /* 0x00afea0003c00000 */
        /* <DEDUP_REMOVED lines=8> */
.L_x_1526:
[----:B------:R-:W-:Y:S01]  /*1fb00*/  IMAD.MOV.U32 R11, RZ, RZ, R6 ;  /* 0x000000ffff0b7224 */ /* 0x000fe200078e0006 */
[----:B------:R-:W-:Y:S01]  /*1fb10*/  MOV R10, 0x2 ;  /* 0x00000002000a7802 */ /* 0x000fe20000000f00 */
[----:B-1----:R-:W-:Y:S01]  /*1fb20*/  IMAD.MOV.U32 R3, RZ, RZ, 0x181f ;  /* 0x0000181fff037424 */ /* 0x002fe200078e00ff */
[----:B------:R-:W-:Y:S02]  /*1fb30*/  MOV R2, 0x1fb50 ;  /* 0x0001fb5000027802 */ /* 0x000fe40000000f00 */
[----:B---34-:R-:W-:Y:S05]  /*1fb40*/  CALL.REL.NOINC `($__internal_23_$__cuda_sm70_shflsync_idx_p) ;  /* 0x00000b7000007944 */ /* 0x018fea0003c00000 */
[----:B------:R-:W-:Y:S01]  /*1fb50*/  MOV R8, R10 ;  /* 0x0000000a00087202 */ /* 0x000fe20000000f00 */
[----:B------:R-:W-:Y:S05]  /*1fb60*/  BRA `(.L_x_1596) ;  /* 0xffffd24000007947 */ /* 0x000fea000383ffff */
.L_x_1527:
[----:B------:R-:W-:Y:S01]  /*1fb70*/  IMAD.MOV.U32 R11, RZ, RZ, R7 ;  /* 0x000000ffff0b7224 */ /* 0x000fe200078e0007 */
[----:B------:R-:W-:Y:S01]  /*1fb80*/  MOV R10, 0x2 ;  /* 0x00000002000a7802 */ /* 0x000fe20000000f00 */
[----:B-1----:R-:W-:Y:S01]  /*1fb90*/  IMAD.MOV.U32 R3, RZ, RZ, 0x181f ;  /* 0x0000181fff037424 */ /* 0x002fe200078e00ff */
[----:B------:R-:W-:Y:S02]  /*1fba0*/  MOV R2, 0x1fbc0 ;  /* 0x0001fbc000027802 */ /* 0x000fe40000000f00 */
[----:B--234-:R-:W-:Y:S05]  /*1fbb0*/  CALL.REL.NOINC `($__internal_23_$__cuda_sm70_shflsync_idx_p) ;  /* 0x00000b0000007944 */ /* 0x01cfea0003c00000 */
[----:B------:R-:W-:Y:S01]  /*1fbc0*/  MOV R2, R10 ;  /* 0x0000000a00027202 */ /* 0x000fe20000000f00 */
[----:B------:R-:W-:Y:S05]  /*1fbd0*/  BRA `(.L_x_1597) ;  /* 0xffffd1f000007947 */ /* 0x000fea000383ffff */
.L_x_1528:
        /* <DEDUP_REMOVED lines=13> */
.L_x_1529:
[----:B------:R-:W-:Y:S01]  /*1fcb0*/  IMAD.MOV.U32 R11, RZ, RZ, R6 ;  /* 0x000000ffff0b7224 */ /* 0x000fe200078e0006 */
[----:B------:R-:W-:Y:S01]  /*1fcc0*/  MOV R10, 0x4 ;  /* 0x00000004000a7802 */ /* 0x000fe20000000f00 */
[----:B--2---:R-:W-:Y:S01]  /*1fcd0*/  IMAD.MOV.U32 R3, RZ, RZ, 0x181f ;  /* 0x0000181fff037424 */ /* 0x004fe200078e00ff */
[----:B------:R-:W-:Y:S02]  /*1fce0*/  MOV R2, 0x1fd00 ;  /* 0x0001fd0000027802 */ /* 0x000fe40000000f00 */
[----:B-1-34-:R-:W-:Y:S05]  /*1fcf0*/  CALL.REL.NOINC `($__internal_23_$__cuda_sm70_shflsync_idx_p) ;  /* 0x000009c000007944 */ /* 0x01afea0003c00000 */
[----:B------:R-:W-:Y:S01]  /*1fd00*/  MOV R8, R10 ;  /* 0x0000000a00087202 */ /* 0x000fe20000000f00 */
[----:B------:R-:W-:Y:S05]  /*1fd10*/  BRA `(.L_x_1599) ;  /* 0xffffd1a000007947 */ /* 0x000fea000383ffff */
.L_x_1530:
[----:B------:R-:W-:Y:S01]  /*1fd20*/  IMAD.MOV.U32 R11, RZ, RZ, R7 ;  /* 0x000000ffff0b7224 */ /* 0x000fe200078e0007 */
[----:B------:R-:W-:Y:S01]  /*1fd30*/  MOV R10, 0x4 ;  /* 0x00000004000a7802 */ /* 0x000fe20000000f00 */
[----:B--2---:R-:W-:Y:S01]  /*1fd40*/  IMAD.MOV.U32 R3, RZ, RZ, 0x181f ;  /* 0x0000181fff037424 */ /* 0x004fe200078e00ff */
[----:B------:R-:W-:Y:S02]  /*1fd50*/  MOV R2, 0x1fd70 ;  /* 0x0001fd7000027802 */ /* 0x000fe40000000f00 */
[----:B-1-34-:R-:W-:Y:S05]  /*1fd60*/  CALL.REL.NOINC `($__internal_23_$__cuda_sm70_shflsync_idx_p) ;  /* 0x0000095000007944 */ /* 0x01afea0003c00000 */
[----:B------:R-:W-:Y:S01]  /*1fd70*/  MOV R2, R10 ;  /* 0x0000000a00027202 */ /* 0x000fe20000000f00 */
[----:B------:R-:W-:Y:S05]  /*1fd80*/  BRA `(.L_x_1600) ;  /* 0xffffd15000007947 */ /* 0x000fea000383ffff */
.L_x_1531:
[----:B------:R-:W-:Y:S01]  /*1fd90*/  IMAD.MOV.U32 R11, RZ, RZ, R6 ;  /* 0x000000ffff0b7224 */ /* 0x000fe200078e0006 */
[----:B------:R-:W-:Y:S01]  /*1fda0*/  MOV R10, 0x5 ;  /* 0x00000005000a7802 */ /* 0x000fe20000000f00 */
[----:B-1----:R-:W-:Y:S01]  /*1fdb0*/  IMAD.MOV.U32 R3, RZ, RZ, 0x181f ;  /* 0x0000181fff037424 */ /* 0x002fe200078e00ff */
[----:B------:R-:W-:-:S02]  /*1fdc0*/  MOV R2, 0x1fde0 ;  /* 0x0001fde000027802 */ /* 0x000fc40000000f00 */
[----:B--234-:R-:W-:Y:S05]  /*1fdd0*/  CALL.REL.NOINC `($__internal_23_$__cuda_sm70_shflsync_idx_p) ;  /* 0x000008e000007944 */ /* 0x01cfea0003c00000 */
        /* <DEDUP_REMOVED lines=8> */
.L_x_1532:
[----:B------:R-:W-:Y:S01]  /*1fe60*/  IMAD.MOV.U32 R11, RZ, RZ, R6 ;  /* 0x000000ffff0b7224 */ /* 0x000fe200078e0006 */
[----:B------:R-:W-:Y:S01]  /*1fe70*/  MOV R10, 0x6 ;  /* 0x00000006000a7802 */ /* 0x000fe20000000f00 */
[----:B--2---:R-:W-:Y:S01]  /*1fe80*/  IMAD.MOV.U32 R3, RZ, RZ, 0x181f ;  /* 0x0000181fff037424 */ /* 0x004fe200078e00ff */
[----:B------:R-:W-:Y:S02]  /*1fe90*/  MOV R2, 0x1feb0 ;  /* 0x0001feb000027802 */ /* 0x000fe40000000f00 */
[----:B-1--4-:R-:W-:Y:S05]  /*1fea0*/  CALL.REL.NOINC `($__internal_23_$__cuda_sm70_shflsync_idx_p) ;  /* 0x0000081000007944 */ /* 0x012fea0003c00000 */
[----:B------:R-:W-:Y:S01]  /*1feb0*/  MOV R8, R10 ;  /* 0x0000000a00087202 */ /* 0x000fe20000000f00 */
[----:B------:R-:W-:Y:S05]  /*1fec0*/  BRA `(.L_x_1602) ;  /* 0xffffd10000007947 */ /* 0x000fea000383ffff */
.L_x_1533:
[----:B------:R-:W-:Y:S01]  /*1fed0*/  IMAD.MOV.U32 R11, RZ, RZ, R7 ;  /* 0x000000ffff0b7224 */ /* 0x000fe200078e0007 */
[----:B------:R-:W-:Y:S01]  /*1fee0*/  MOV R10, 0x6 ;  /* 0x00000006000a7802 */ /* 0x000fe20000000f00 */
[----:B--2---:R-:W-:Y:S01]  /*1fef0*/  IMAD.MOV.U32 R3, RZ, RZ, 0x181f ;  /* 0x0000181fff037424 */ /* 0x004fe200078e00ff */
[----:B------:R-:W-:Y:S02]  /*1ff00*/  MOV R2, 0x1ff20 ;  /* 0x0001ff2000027802 */ /* 0x000fe40000000f00 */
[----:B-1-34-:R-:W-:Y:S05]  /*1ff10*/  CALL.REL.NOINC `($__internal_23_$__cuda_sm70_shflsync_idx_p) ;  /* 0x000007a000007944 */ /* 0x01afea0003c00000 */
[----:B------:R-:W-:Y:S01]  /*1ff20*/  MOV R2, R10 ;  /* 0x0000000a00027202 */ /* 0x000fe20000000f00 */
[----:B------:R-:W-:Y:S05]  /*1ff30*/  BRA `(.L_x_1603) ;  /* 0xffffd0b000007947 */ /* 0x000fea000383ffff */
.L_x_1534:
[----:B------:R-:W-:Y:S01]  /*1ff40*/  IMAD.MOV.U32 R11, RZ, RZ, R6 ;  /* 0x000000ffff0b7224 */ /* 0x000fe200078e0006 */
[----:B------:R-:W-:Y:S01]  /*1ff50*/  MOV R10, 0x7 ;  /* 0x00000007000a7802 */ /* 0x000fe20000000f00 */
[----:B-1----:R-:W-:Y:S01]  /*1ff60*/  IMAD.MOV.U32 R3, RZ, RZ, 0x181f ;  /* 0x0000181fff037424 */ /* 0x002fe200078e00ff */
[----:B------:R-:W-:-:S02]  /*1ff70*/  MOV R2, 0x1ff90 ;  /* 0x0001ff9000027802 */ /* 0x000fc40000000f00 */
[----:B--2-4-:R-:W-:Y:S05]  /*1ff80*/  CALL.REL.NOINC `($__internal_23_$__cuda_sm70_shflsync_idx_p) ;  /* 0x0000073000007944 */ /* 0x014fea0003c00000 */
        /* <DEDUP_REMOVED lines=8> */
.L_x_1536:
[----:B------:R-:W-:Y:S01]  /*20010*/  IMAD.MOV.U32 R11, RZ, RZ, R45 ;  /* 0x000000ffff0b7224 */ /* 0x000fe200078e002d */
[----:B------:R-:W-:Y:S01]  /*20020*/  MOV R10, RZ ;  /* 0x000000ff000a7202 */ /* 0x000fe20000000f00 */
[----:B----4-:R-:W-:Y:S01]  /*20030*/  IMAD.MOV.U32 R3, RZ, RZ, 0x1f ;  /* 0x0000001fff037424 */ /* 0x010fe200078e00ff */
[----:B------:R-:W-:Y:S02]  /*20040*/  MOV R2, 0x20060 ;  /* 0x0002006000027802 */ /* 0x000fe40000000f00 */
[----:B------:R-:W-:Y:S05]  /*20050*/  CALL.REL.NOINC `($__internal_23_$__cuda_sm70_shflsync_idx_p) ;  /* 0x0000066000007944 */ /* 0x000fea0003c00000 */
[----:B------:R-:W-:Y:S01]  /*20060*/  MOV R9, R10 ;  /* 0x0000000a00097202 */ /* 0x000fe20000000f00 */
[----:B------:R-:W-:Y:S05]  /*20070*/  BRA `(.L_x_1605) ;  /* 0xffffd14000007947 */ /* 0x000fea000383ffff */
.L_x_1537:
[----:B------:R-:W-:Y:S01]  /*20080*/  IMAD.MOV.U32 R11, RZ, RZ, R45 ;  /* 0x000000ffff0b7224 */ /* 0x000fe200078e002d */
[----:B------:R-:W-:Y:S01]  /*20090*/  MOV R10, 0x1 ;  /* 0x00000001000a7802 */ /* 0x000fe20000000f00 */
[----:B----4-:R-:W-:Y:S01]  /*200a0*/  IMAD.MOV.U32 R3, RZ, RZ, 0x1f ;  /* 0x0000001fff037424 */ /* 0x010fe200078e00ff */
[----:B------:R-:W-:Y:S02]  /*200b0*/  MOV R2, 0x200d0 ;  /* 0x000200d000027802 */ /* 0x000fe40000000f00 */
[----:B-12---:R-:W-:Y:S05]  /*200c0*/  CALL.REL.NOINC `($__internal_23_$__cuda_sm70_shflsync_idx_p) ;  /* 0x000005f000007944 */ /* 0x006fea0003c00000 */
[----:B------:R-:W-:Y:S01]  /*200d0*/  MOV R8, R10 ;  /* 0x0000000a00087202 */ /* 0x000fe20000000f00 */
[----:B------:R-:W-:Y:S05]  /*200e0*/  BRA `(.L_x_1606) ;  /* 0xffffd0f000007947 */ /* 0x000fea000383ffff */
.L_x_1538:
[----:B------:R-:W-:Y:S02]  /*200f0*/  MOV R2, 0x1 ;  /* 0x0000000100027802 */ /* 0x000fe40000000f00 */
[----:B------:R-:W-:-:S02]  /*20100*/  MOV R3, 0x20120 ;  /* 0x0002012000037802 */ /* 0x000fc40000000f00 */
[----:B-123--:R-:W-:Y:S05]  /*20110*/  CALL.REL.NOINC `($__internal_24_$__cuda_sm70_shflsync_up_p) ;  /* 0x000005f000007944 */ /* 0x00efea0003c00000 */
[----:B------:R-:W-:Y:S05]  /*20120*/  BRA `(.L_x_1607) ;  /* 0xffffd1e000007947 */ /* 0x000fea000383ffff */
.L_x_1539:
[----:B------:R-:W-:Y:S02]  /*20130*/  MOV R2, 0x2 ;  /* 0x0000000200027802 */ /* 0x000fe40000000f00 */
[----:B------:R-:W-:-:S02]  /*20140*/  MOV R3, 0x20160 ;  /* 0x0002016000037802 */ /* 0x000fc40000000f00 */
[----:B-12---:R-:W-:Y:S05]  /*20150*/  CALL.REL.NOINC `($__internal_24_$__cuda_sm70_shflsync_up_p) ;  /* 0x000005b000007944 */ /* 0x006fea0003c00000 */
        /* <DEDUP_REMOVED lines=24> */
.L_x_1543:
[----:B------:R-:W-:Y:S02]  /*202e0*/  MOV R2, 0x1 ;  /* 0x0000000100027802 */ /* 0x000fe40000000f00 */
[----:B------:R-:W-:Y:S02]  /*202f0*/  MOV R3, 0x20310 ;  /* 0x0002031000037802 */ /* 0x000fe40000000f00 */
[----:B------:R-:W-:Y:S05]  /*20300*/  CALL.REL.NOINC `($__internal_24_$__cuda_sm70_shflsync_up_p) ;  /* 0x0000040000007944 */ /* 0x000fea0003c00000 */
[----:B------:R-:W-:Y:S01]  /*20310*/  MOV R2, R4 ;  /* 0x0000000400027202 */ /* 0x000fe20000000f00 */
[----:B------:R-:W-:Y:S05]  /*20320*/  BRA `(.L_x_1609) ;  /* 0xffffd24000007947 */ /* 0x000fea000383ffff */
.L_x_1544:
        /* <DEDUP_REMOVED lines=27> */
.L_x_1546:
[----:B------:R-:W-:Y:S02]  /*204e0*/  SEL R0, RZ, 0x1, P0 ;  /* 0x00000001ff007807 */ /* 0x000fe40000000000 */
[----:B------:R-:W-:Y:S02]  /*204f0*/  MOV R2, 0x20510 ;  /* 0x0002051000027802 */ /* 0x000fe40000000f00 */
[----:B---3--:R-:W-:Y:S05]  /*20500*/  CALL.REL.NOINC `($__internal_25_$__cuda_sm70_votesync_ballot) ;  /* 0x0000027000007944 */ /* 0x008fea0003c00000 */
[----:B------:R-:W-:Y:S01]  /*20510*/  MOV R5, R0 ;  /* 0x0000000000057202 */ /* 0x000fe20000000f00 */
[----:B------:R-:W-:Y:S05]  /*20520*/  BRA `(.L_x_1611) ;  /* 0xffffd1d000007947 */ /* 0x000fea000383ffff */
.L_x_1547:
[----:B------:R-:W-:Y:S01]  /*20530*/  IMAD.MOV.U32 R11, RZ, RZ, R6 ;  /* 0x000000ffff0b7224 */ /* 0x000fe200078e0006 */
[----:B------:R-:W-:Y:S01]  /*20540*/  MOV R10, R0 ;  /* 0x00000000000a7202 */ /* 0x000fe20000000f00 */
[----:B------:R-:W-:Y:S01]  /*20550*/  IMAD.MOV.U32 R3, RZ, RZ, 0x1f ;  /* 0x0000001fff037424 */ /* 0x000fe200078e00ff */
[----:B-1----:R-:W-:Y:S02]  /*20560*/  MOV R2, 0x20580 ;  /* 0x0002058000027802 */ /* 0x002fe40000000f00 */
[----:B---3--:R-:W-:Y:S05]  /*20570*/  CALL.REL.NOINC `($__internal_23_$__cuda_sm70_shflsync_idx_p) ;  /* 0x0000014000007944 */ /* 0x008fea0003c00000 */
[----:B------:R-:W-:Y:S01]  /*20580*/  IMAD.MOV.U32 R12, RZ, RZ, R10 ;  /* 0x000000ffff0c7224 */ /* 0x000fe200078e000a */
[----:B------:R-:W-:Y:S01]  /*20590*/  MOV R10, R0 ;  /* 0x00000000000a7202 */ /* 0x000fe20000000f00 */
[----:B------:R-:W-:Y:S01]  /*205a0*/  IMAD.MOV.U32 R11, RZ, RZ, R7 ;  /* 0x000000ffff0b7224 */ /* 0x000fe200078e0007 */
[----:B------:R-:W-:-:S02]  /*205b0*/  MOV R3, 0x1f ;  /* 0x0000001f00037802 */ /* 0x000fc40000000f00 */
[----:B------:R-:W-:Y:S02]  /*205c0*/  MOV R2, 0x205e0 ;  /* 0x000205e000027802 */ /* 0x000fe40000000f00 */
[----:B------:R-:W-:Y:S05]  /*205d0*/  CALL.REL.NOINC `($__internal_23_$__cuda_sm70_shflsync_idx_p) ;  /* 0x000000e000007944 */ /* 0x000fea0003c00000 */
[----:B------:R-:W-:Y:S01]  /*205e0*/  MOV R7, R10 ;  /* 0x0000000a00077202 */ /* 0x000fe20000000f00 */
[----:B------:R-:W-:Y:S05]  /*205f0*/  BRA `(.L_x_1612) ;  /* 0xffffd17000007947 */ /* 0x000fea000383ffff */
.L_x_1550:
[----:B------:R-:W-:Y:S01]  /*20600*/  IMAD.MOV.U32 R11, RZ, RZ, R4 ;  /* 0x000000ffff0b7224 */ /* 0x000fe200078e0004 */
[----:B------:R-:W-:Y:S01]  /*20610*/  MOV R10, R0 ;  /* 0x00000000000a7202 */ /* 0x000fe20000000f00 */
[----:B------:R-:W-:Y:S01]  /*20620*/  IMAD.MOV.U32 R3, RZ, RZ, 0x1f ;  /* 0x0000001fff037424 */ /* 0x000fe200078e00ff */
[----:B-1----:R-:W-:Y:S02]  /*20630*/  MOV R2, 0x20650 ;  /* 0x0002065000027802 */ /* 0x002fe40000000f00 */
[----:B---34-:R-:W-:Y:S05]  /*20640*/  CALL.REL.NOINC `($__internal_23_$__cuda_sm70_shflsync_idx_p) ;  /* 0x0000007000007944 */ /* 0x018fea0003c00000 */
[----:B------:R-:W-:Y:S01]  /*20650*/  MOV R13, R10 ;  /* 0x0000000a000d7202 */ /* 0x000fe20000000f00 */
[----:B------:R-:W-:Y:S05]  /*20660*/  BRA `(.L_x_1549) ;  /* 0xffffd16000007947 */ /* 0x000fea000383ffff */
        .weak           $__internal_22_$__cuda_sm70_shflsync_bfly_p
        .type           $__internal_22_$__cuda_sm70_shflsync_bfly_p,@function
        .size           $__internal_22_$__cuda_sm70_shflsync_bfly_p,($__internal_23_$__cuda_sm70_shflsync_idx_p - $__internal_22_$__cuda_sm70_shflsync_bfly_p)
$__internal_22_$__cuda_sm70_shflsync_bfly_p:
[----:B------:R-:W-:Y:S01]  /*20670*/  MOV R8, R3 ;  /* 0x0000000300087202 */ /* 0x000fe20000000f00 */
[----:B------:R-:W-:Y:S04]  /*20680*/  WARPSYNC R10 ;  /* 0x0000000a00007348 */ /* 0x000fe80003800000 */
[----:B------:R-:W-:Y:S01]  /*20690*/  MOV R9, 0x0 ;  /* 0x0000000000097802 */ /* 0x000fe20000000f00 */
[----:B------:R1:W2:Y:S03]  /*206a0*/  SHFL.BFLY PT, R0, R0, R7, R11 ;  /* 0x0c00000700007389 */ /* 0x0002a600000e000b */
[----:B------:R-:W-:Y:S05]  /*206b0*/  RET.REL.NODEC R8 `(_ZN7cutlass13device_kernelIN5flash19enable_sm80_to_sm89INS1_16FlashAttnFwdSm80INS1_25CollectiveMainloopFwdSm80ILi4ELi1ELb0EN4cute5tupleIJNS5_1CILi128EEENS7_ILi80EEENS7_ILi64EEEEEELi64ENS_6half_tEfNS_4arch4Sm80ELb1ELb0ELb1ELb1ELb0ELb1ELb1ELb1EEENS1_21CollectiveEpilogueFwdINS6_IJS8_SA_S9_EEENS6_IJNS7_ILi1EEESI_SI_EEESC_SE_Li128ELb1ELb1ELb1ELb0EEENS1_36VarlenDynamicPersistentTileSchedulerILi128ELi80ELi128ELi128ELb1ELb1ELb0ELb1ELb1ELb1EEEEEEEEEvNT_6ParamsE) ;  /* 0xfffdf94008007950 */ /* 0x000fea0003c3ffff */
        .weak           $__internal_23_$__cuda_sm70_shflsync_idx_p
        .type           $__internal_23_$__cuda_sm70_shflsync_idx_p,@function
        .size           $__internal_23_$__cuda_sm70_shflsync_idx_p,($__internal_24_$__cuda_sm70_shflsync_up_p - $__internal_23_$__cuda_sm70_shflsync_idx_p)
$__internal_23_$__cuda_sm70_shflsync_idx_p:
[----:B------:R-:W-:-:S04]  /*206c0*/  MOV R44, 0xffffffff ;  /* 0xffffffff002c7802 */ /* 0x000fc80000000f00 */
[----:B------:R-:W-:Y:S04]  /*206d0*/  WARPSYNC R44 ;  /* 0x0000002c00007348 */ /* 0x000fe80003800000 */
[----:B------:R1:W2:Y:S02]  /*206e0*/  SHFL.IDX PT, R10, R11, R10, R3 ;  /* 0x0000000a0b0a7389 */ /* 0x0002a400000e0003 */
[----:B-1----:R-:W-:-:S04]  /*206f0*/  MOV R3, 0x0 ;  /* 0x0000000000037802 */ /* 0x002fc80000000f00 */
[----:B--2---:R-:W-:Y:S05]  /*20700*/  RET.REL.NODEC R2 `(_ZN7cutlass13device_kernelIN5flash19enable_sm80_to_sm89INS1_16FlashAttnFwdSm80INS1_25CollectiveMainloopFwdSm80ILi4ELi1ELb0EN4cute5tupleIJNS5_1CILi128EEENS7_ILi80EEENS7_ILi64EEEEEELi64ENS_6half_tEfNS_4arch4Sm80ELb1ELb0ELb1ELb1ELb0ELb1ELb1ELb1EEENS1_21CollectiveEpilogueFwdINS6_IJS8_SA_S9_EEENS6_IJNS7_ILi1EEESI_SI_EEESC_SE_Li128ELb1ELb1ELb1ELb0EEENS1_36VarlenDynamicPersistentTileSchedulerILi128ELi80ELi128ELi128ELb1ELb1ELb0ELb1ELb1ELb1EEEEEEEEEvNT_6ParamsE) ;  /* 0xfffdf8f002007950 */ /* 0x004fea0003c3ffff */
        .weak           $__internal_24_$__cuda_sm70_shflsync_up_p
        .type           $__internal_24_$__cuda_sm70_shflsync_up_p,@function
        .size           $__internal_24_$__cuda_sm70_shflsync_up_p,($__internal_25_$__cuda_sm70_votesync_ballot - $__internal_24_$__cuda_sm70_shflsync_up_p)
$__internal_24_$__cuda_sm70_shflsync_up_p:
[----:B------:R-:W-:Y:S02]  /*20710*/  IMAD.MOV.U32 R4, RZ, RZ, RZ ;  /* 0x000000ffff047224 */ /* 0x000fe400078e00ff */
[----:B------:R-:W-:-:S04]  /*20720*/  IMAD.MOV.U32 R10, RZ, RZ, -0x1 ;  /* 0xffffffffff0a7424 */ /* 0x000fc800078e00ff */
[----:B------:R-:W-:Y:S04]  /*20730*/  WARPSYNC R10 ;  /* 0x0000000a00007348 */ /* 0x000fe80003800000 */
[----:B------:R1:W2:Y:S02]  /*20740*/  SHFL.UP PT, R4, R0, R2, R4 ;  /* 0x0400000200047389 */ /* 0x0002a400000e0004 */
[----:B-1----:R-:W-:Y:S02]  /*20750*/  MOV R2, R3 ;  /* 0x0000000300027202 */ /* 0x002fe40000000f00 */
[----:B------:R-:W-:-:S04]  /*20760*/  MOV R3, 0x0 ;  /* 0x0000000000037802 */ /* 0x000fc80000000f00 */
[----:B--2---:R-:W-:Y:S05]  /*20770*/  RET.REL.NODEC R2 `(_ZN7cutlass13device_kernelIN5flash19enable_sm80_to_sm89INS1_16FlashAttnFwdSm80INS1_25CollectiveMainloopFwdSm80ILi4ELi1ELb0EN4cute5tupleIJNS5_1CILi128EEENS7_ILi80EEENS7_ILi64EEEEEELi64ENS_6half_tEfNS_4arch4Sm80ELb1ELb0ELb1ELb1ELb0ELb1ELb1ELb1EEENS1_21CollectiveEpilogueFwdINS6_IJS8_SA_S9_EEENS6_IJNS7_ILi1EEESI_SI_EEESC_SE_Li128ELb1ELb1ELb1ELb0EEENS1_36VarlenDynamicPersistentTileSchedulerILi128ELi80ELi128ELi128ELb1ELb1ELb0ELb1ELb1ELb1EEEEEEEEEvNT_6ParamsE) ;  /* 0xfffdf88002007950 */ /* 0x004fea0003c3ffff */
        .weak           $__internal_25_$__cuda_sm70_votesync_ballot
        .type           $__internal_25_$__cuda_sm70_votesync_ballot,@function
        .size           $__internal_25_$__cuda_sm70_votesync_ballot,(.L_x_3258 - $__internal_25_$__cuda_sm70_votesync_ballot)
$__internal_25_$__cuda_sm70_votesync_ballot:
[----:B------:R-:W-:Y:S01]  /*20780*/  ISETP.NE.U32.AND P0, PT, R0, 0x1, PT ;  /* 0x000000010000780c */ /* 0x000fe20003f05070 */
[----:B------:R-:W-:-:S04]  /*20790*/  IMAD.MOV.U32 R3, RZ, RZ, -0x1 ;  /* 0xffffffffff037424 */ /* 0x000fc800078e00ff */
[----:B------:R-:W-:Y:S08]  /*207a0*/  WARPSYNC R3 ;  /* 0x0000000300007348 */ /* 0x000ff00003800000 */
[----:B------:R-:W-:-:S04]  /*207b0*/  VOTE.ANY R0, PT, !P0 ;  /* 0x0000000000007806 */ /* 0x000fc800040e0100 */
[----:B------:R-:W-:Y:S01]  /*207c0*/  LOP3.LUT R0, R0, R3, RZ, 0xc0, !PT ;  /* 0x0000000300007212 */ /* 0x000fe200078ec0ff */
[----:B------:R-:W-:-:S04]  /*207d0*/  IMAD.MOV.U32 R3, RZ, RZ, 0x0 ;  /* 0x00000000ff037424 */ /* 0x000fc800078e00ff */
[----:B------:R-:W-:Y:S05]  /*207e0*/  RET.REL.NODEC R2 `(_ZN7cutlass13device_kernelIN5flash19enable_sm80_to_sm89INS1_16FlashAttnFwdSm80INS1_25CollectiveMainloopFwdSm80ILi4ELi1ELb0EN4cute5tupleIJNS5_1CILi128EEENS7_ILi80EEENS7_ILi64EEEEEELi64ENS_6half_tEfNS_4arch4Sm80ELb1ELb0ELb1ELb1ELb0ELb1ELb1ELb1EEENS1_21CollectiveEpilogueFwdINS6_IJS8_SA_S9_EEENS6_IJNS7_ILi1EEESI_SI_EEESC_SE_Li128ELb1ELb1ELb1ELb0EEENS1_36VarlenDynamicPersistentTileSchedulerILi128ELi80ELi128ELi128ELb1ELb1ELb0ELb1ELb1ELb1EEEEEEEEEvNT_6ParamsE) ;  /* 0xfffdf81002007950 */ /* 0x000fea0003c3ffff */
.L_x_1613:
        /* <DEDUP_REMOVED lines=9> */
.L_x_3258:


//--------------------- .text._ZN7cutlass13device_kernelIN5flash19enable_sm80_to_sm89INS1_16FlashAttnFwdSm80INS1_25CollectiveMainloopFwdSm80ILi4ELi1ELb0EN4cute5tupleIJNS5_1CILi128EEENS7_ILi112EEENS7_ILi64EEEEEELi64ENS_6half_tEfNS_4arch4Sm80ELb0ELb0ELb0ELb0ELb0ELb0ELb1ELb1EEENS1_21CollectiveEpilogueFwdINS6_IJS8_SA_S9_EEENS6_IJNS7_ILi1EEESI_SI_EEESC_SE_Li128ELb0ELb1ELb1ELb0EEENS1_19SingleTileSchedulerILb0ELb1ELb1ELi128EEEEEEEEEvNT_6ParamsE --------------------------
	.section	.text._ZN7cutlass13device_kernelIN5flash19enable_sm80_to_sm89INS1_16FlashAttnFwdSm80INS1_25CollectiveMainloopFwdSm80ILi4ELi1ELb0EN4cute5tupleIJNS5_1CILi128EEENS7_ILi112EEENS7_ILi64EEEEEELi64ENS_6half_tEfNS_4arch4Sm80ELb0ELb0ELb0ELb0ELb0ELb0ELb1ELb1EEENS1_21CollectiveEpilogueFwdINS6_IJS8_SA_S9_EEENS6_IJNS7_ILi1EEESI_SI_EEESC_SE_Li128ELb0ELb1ELb1ELb0EEENS1_19SingleTileSchedulerILb0ELb1ELb1ELi128EEEEEEEEEvNT_6ParamsE,"ax",@progbits
	.sectioninfo	@"SHI_REGISTERS=255"
	.align	128
.text._ZN7cutlass13device_kernelIN5flash19enable_sm80_to_sm89INS1_16FlashAttnFwdSm80INS1_25CollectiveMainloopFwdSm80ILi4ELi1ELb0EN4cute5tupleIJNS5_1CILi128EEENS7_ILi112EEENS7_ILi64EEEEEELi64ENS_6half_tEfNS_4arch4Sm80ELb0ELb0ELb0ELb0ELb0ELb0ELb1ELb1EEENS1_21CollectiveEpilogueFwdINS6_IJS8_SA_S9_EEENS6_IJNS7_ILi1EEESI_SI_EEESC_SE_Li128ELb0ELb1ELb1ELb0EEENS1_19SingleTileSchedulerILb0ELb1ELb1ELi128EEEEEEEEEvNT_6ParamsE:
        .type           _ZN7cutlass13device_kernelIN5flash19enable_sm80_to_sm89INS1_16FlashAttnFwdSm80INS1_25CollectiveMainloopFwdSm80ILi4ELi1ELb0EN4cute5tupleIJNS5_1CILi128EEENS7_ILi112EEENS7_ILi64EEEEEELi64ENS_6half_tEfNS_4arch4Sm80ELb0ELb0ELb0ELb0ELb0ELb0ELb1ELb1EEENS1_21CollectiveEpilogueFwdINS6_IJS8_SA_S9_EEENS6_IJNS7_ILi1EEESI_SI_EEESC_SE_Li128ELb0ELb1ELb1ELb0EEENS1_19SingleTileSchedulerILb0ELb1ELb1ELi128EEEEEEEEEvNT_6ParamsE,@function
        .size           _ZN7cutlass13device_kernelIN5flash19enable_sm80_to_sm89INS1_16FlashAttnFwdSm80INS1_25CollectiveMainloopFwdSm80ILi4ELi1ELb0EN4cute5tupleIJNS5_1CILi128EEENS7_ILi112EEENS7_ILi64EEEEEELi64ENS_6half_tEfNS_4arch4Sm80ELb0ELb0ELb0ELb0ELb0ELb0ELb1ELb1EEENS1_21CollectiveEpilogueFwdINS6_IJS8_SA_S9_EEENS6_IJNS7_ILi1EEESI_SI_EEESC_SE_Li128ELb0ELb1ELb1ELb0EEENS1_19SingleTileSchedulerILb0ELb1ELb1ELi128EEEEEEEEEvNT_6ParamsE,(.L_x_3263 - _ZN7cutlass13device_kernelIN5flash19enable_sm80_to_sm89INS1_16FlashAttnFwdSm80INS1_25CollectiveMainloopFwdSm80ILi4ELi1ELb0EN4cute5tupleIJNS5_1CILi128EEENS7_ILi112EEENS7_ILi64EEEEEELi64ENS_6half_tEfNS_4arch4Sm80ELb0ELb0ELb0ELb0ELb0ELb0ELb1ELb1EEENS1_21CollectiveEpilogueFwdINS6_IJS8_SA_S9_EEENS6_IJNS7_ILi1EEESI_SI_EEESC_SE_Li128ELb0ELb1ELb1ELb0EEENS1_19SingleTileSchedulerILb0ELb1ELb1ELi128EEEEEEEEEvNT_6ParamsE)
        .other          _ZN7cutlass13device_kernelIN5flash19enable_sm80_to_sm89INS1_16FlashAttnFwdSm80INS1_25CollectiveMainloopFwdSm80ILi4ELi1ELb0EN4cute5tupleIJNS5_1CILi128EEENS7_ILi112EEENS7_ILi64EEEEEELi64ENS_6half_tEfNS_4arch4Sm80ELb0ELb0ELb0ELb0ELb0ELb0ELb1ELb1EEENS1_21CollectiveEpilogueFwdINS6_IJS8_SA_S9_EEENS6_IJNS7_ILi1EEESI_SI_EEESC_SE_Li128ELb0ELb1ELb1ELb0EEENS1_19SingleTileSchedulerILb0ELb1ELb1ELi128EEEEEEEEEvNT_6ParamsE,@"STO_CUDA_ENTRY STV_DEFAULT"
_ZN7cutlass13device_kernelIN5flash19enable_sm80_to_sm89INS1_16FlashAttnFwdSm80INS1_25CollectiveMainloopFwdSm80ILi4ELi1ELb0EN4cute5tupleIJNS5_1CILi128EEENS7_ILi112EEENS7_ILi64EEEEEELi64ENS_6half_tEfNS_4arch4Sm80ELb0ELb0ELb0ELb0ELb0ELb0ELb1ELb1EEENS1_21CollectiveEpilogueFwdINS6_IJS8_SA_S9_EEENS6_IJNS7_ILi1EEESI_SI_EEESC_SE_Li128ELb0ELb1ELb1ELb0EEENS1_19SingleTileSchedulerILb0ELb1ELb1ELi128EEEEEEEEEvNT_6ParamsE:
        /* <DEDUP_REMOVED lines=17> */
.L_x_1614:
[----:B--23--:R-:W-:Y:S01]  /*0110*/  IMAD.MOV.U32 R0, RZ, RZ, c[0x0][0x550] ;  /* 0x00015400ff007624 */ /* 0x00cfe200078e00ff */
[----:B------:R-:W-:-:S04]  /*0120*/  MOV R3, R2 ;  /* 0x0000000200037202 */ /* 0x000fc80000000f00 */
[----:B------:R-:W-:-:S13]  /*0130*/  ISETP.NE.AND P0, PT, R0, 0x1, PT ;  /* 0x000000010000780c */ /* 0x000fda0003f05270 */
[----:B------:R-:W-:-:S05]  /*0140*/  @P0 IMAD.HI.U32 R0, R2, c[0x0][0x554], RZ ;  /* 0x0001550002000a27 */ /* 0x000fca00078e00ff */
[----:B------:R-:W-:-:S05]  /*0150*/  @P0 SHF.R.U32.HI R3, RZ, c[0x0][0x558], R0 ;  /* 0x00015600ff030a19 */ /* 0x000fca0000011600 */
[----:B------:R1:W-:Y:S02]  /*0160*/  STL [R1+0x20], R3 ;  /* 0x0000200301007387 */ /* 0x0003e40000100800 */
.L_x_1615:
        /* <DEDUP_REMOVED lines=46> */
.L_x_1616:
        /* <DEDUP_REMOVED lines=67> */
[----:B------:R-:W-:-:S02]  /*0880*/  IMAD R5, R17, c[0x0][0x1c0], RZ ;  /* 0x0000700011057a24 */ /* 0x000fc400078e02ff */
[----:B------:R-:W-:Y:S02]  /*0890*/  IMAD.SHL.U32 R20, R23, 0x8, RZ ;  /* 0x0000000817147824 */ /* 0x000fe400078e00ff */
[----:B------:R-:W-:Y:S02]  /*08a0*/  IMAD R5, R18, c[0x0][0x1c4], R5 ;  /* 0x0000710012057a24 */ /* 0x000fe400078e0205 */
[----:B-1----:R-:W-:Y:S01]  /*08b0*/  IMAD.WIDE.U32 R2, R16, c[0x0][0x1b8], RZ ;  /* 0x00006e0010027a25 */ /* 0x002fe200078e00ff */
[----:B------:R-:W-:Y:S02]  /*08c0*/  SHF.R.S32.HI R21, RZ, 0x1f, R20 ;  /* 0x0000001fff157819 */ /* 0x000fe40000011414 */
[----:B------:R-:W-:Y:S01]  /*08d0*/  ISETP.GE.AND P3, PT, R20, c[0x0][0x198], PT ;  /* 0x0000660014007a0c */ /* 0x000fe20003f66270 */
[----:B---3--:R-:W-:Y:S01]  /*08e0*/  IMAD R10, R22, 0x80, R4 ;  /* 0x00000080160a7824 */ /* 0x008fe200078e0204 */
[----:B------:R-:W-:Y:S01]  /*08f0*/  IADD3 R3, R3, R0, RZ ;  /* 0x0000000003037210 */ /* 0x000fe20007ffe0ff */
[----:B------:R-:W-:-:S03]  /*0900*/  IMAD.WIDE.U32 R8, R19, c[0x0][0x208], R20 ;  /* 0x0000820013087a25 */ /* 0x000fc600078e0014 */
[----:B------:R-:W-:Y:S01]  /*0910*/  MOV R0, R10 ;  /* 0x0000000a00007202 */ /* 0x000fe20000000f00 */
[----:B------:R-:W-:-:S04]  /*0920*/  @P0 IMAD.HI.U32 R4, R10, c[0x0][0x2c8], RZ ;  /* 0x0000b2000a040a27 */ /* 0x000fc800078e00ff */
[----:B------:R-:W-:Y:S01]  /*0930*/  IMAD.WIDE.U32 R2, R18, c[0x0][0x1c0], R2 ;  /* 0x0000700012027a25 */ /* 0x000fe200078e0002 */
[----:B------:R-:W-:-:S03]  /*0940*/  @P0 SHF.R.U32.HI R0, RZ, c[0x0][0x2cc], R4 ;  /* 0x0000b300ff000a19 */ /* 0x000fc60000011604 */
[C---:B------:R-:W-:Y:S01]  /*0950*/  IMAD R4, R6.reuse, c[0x0][0x208], RZ ;  /* 0x0000820006047a24 */ /* 0x040fe200078e02ff */
[----:B------:R-:W-:Y:S01]  /*0960*/  IADD3 R3, R3, R5, RZ ;  /* 0x0000000503037210 */ /* 0x000fe20007ffe0ff */
[----:B------:R-:W-:Y:S01]  /*0970*/  IMAD R5, R6, c[0x0][0x1e0], RZ ;  /* 0x0000780006057a24 */ /* 0x000fe200078e02ff */
[----:B------:R-:W-:Y:S01]  /*0980*/  SHF.R.S32.HI R6, RZ, 0x1f, R0 ;  /* 0x0000001fff067819 */ /* 0x000fe20000011400 */
[C---:B------:R-:W-:Y:S02]  /*0990*/  IMAD R11, R19.reuse, c[0x0][0x20c], R4 ;  /* 0x00008300130b7a24 */ /* 0x040fe400078e0204 */
[C---:B------:R-:W-:Y:S02]  /*09a0*/  IMAD R7, R19.reuse, c[0x0][0x1e4], R5 ;  /* 0x0000790013077a24 */ /* 0x040fe400078e0205 */
[----:B------:R-:W-:Y:S02]  /*09b0*/  IMAD R6, R6, c[0x0][0x1b0], RZ ;  /* 0x00006c0006067a24 */ /* 0x000fe400078e02ff */
[----:B------:R-:W-:-:S04]  /*09c0*/  IMAD.WIDE.U32 R4, R19, c[0x0][0x1e0], R20 ;  /* 0x0000780013047a25 */ /* 0x000fc800078e0014 */
[----:B------:R-:W-:Y:S01]  /*09d0*/  IMAD.WIDE.U32 R2, R0, c[0x0][0x1b0], R2 ;  /* 0x00006c0000027a25 */ /* 0x000fe200078e0002 */
[----:B------:R-:W-:-:S03]  /*09e0*/  IADD3 R7, R5, R7, RZ ;  /* 0x0000000705077210 */ /* 0x000fc60007ffe0ff */
[----:B------:R-:W-:Y:S02]  /*09f0*/  IMAD R6, R0, c[0x0][0x1b4], R6 ;  /* 0x00006d0000067a24 */ /* 0x000fe400078e0206 */
[----:B------:R-:W-:Y:S02]  /*0a00*/  IMAD.MOV R0, RZ, RZ, -R0 ;  /* 0x000000ffff007224 */ /* 0x000fe400078e0a00 */
[----:B------:R-:W-:Y:S01]  /*0a10*/  IMAD.IADD R5, R9, 0x1, R11 ;  /* 0x0000000109057824 */ /* 0x000fe200078e020b */
[----:B------:R-:W-:Y:S01]  /*0a20*/  IADD3 R3, R3, R6, RZ ;  /* 0x0000000603037210 */ /* 0x000fe20007ffe0ff */
[----:B------:R-:W-:Y:S01]  /*0a30*/  IMAD R9, R0, c[0x0][0x2c4], R10 ;  /* 0x0000b10000097a24 */ /* 0x000fe200078e020a */
[----:B------:R-:W-:Y:S01]  /*0a40*/  LOP3.LUT R0, R26, 0xfffffff0, RZ, 0xc0, !PT ;  /* 0xfffffff01a007812 */ /* 0x000fe200078ec0ff */
[----:B------:R-:W-:Y:S01]  /*0a50*/  IMAD.MOV.U32 R6, RZ, RZ, R4 ;  /* 0x000000ffff067224 */ /* 0x000fe200078e0004 */
[----:B------:R-:W-:Y:S01]  /*0a60*/  MOV R4, R8 ;  /* 0x0000000800047202 */ /* 0x000fe20000000f00 */
[----:B------:R-:W-:-:S02]  /*0a70*/  IMAD R10, R12, c[0x0][0x210], RZ ;  /* 0x000084000c0a7a24 */ /* 0x000fc400078e02ff */
[----:B------:R-:W-:Y:S01]  /*0a80*/  IMAD.IADD R8, R244, 0x1, -R0 ;  /* 0x00000001f4087824 */ /* 0x000fe200078e0a00 */
[----:B------:R-:W-:Y:S01]  /*0a90*/  SHF.L.U32 R0, R19, 0x6, RZ ;  /* 0x0000000613007819 */ /* 0x000fe200000006ff */
[----:B------:R-:W-:Y:S01]  /*0aa0*/  IMAD R13, R16, c[0x0][0x214], R10 ;  /* 0x00008500100d7a24 */ /* 0x000fe200078e020a */
[----:B------:R-:W-:Y:S01]  /*0ab0*/  SHF.R.S32.HI R10, RZ, 0x1f, R9 ;  /* 0x0000001fff0a7819 */ /* 0x000fe20000011409 */
[----:B------:R-:W-:Y:S01]  /*0ac0*/  IMAD R11, R12, c[0x0][0x1e8], RZ ;  /* 0x00007a000c0b7a24 */ /* 0x000fe200078e02ff */
[----:B------:R-:W-:Y:S01]  /*0ad0*/  SHF.R.S32.HI R12, RZ, 0x1f, R8 ;  /* 0x0000001fff0c7819 */ /* 0x000fe20000011408 */
[----:B------:R-:W-:Y:S01]  /*0ae0*/  IMAD.WIDE.U32 R2, R9, c[0x0][0x1a8], R2 ;  /* 0x00006a0009027a25 */ /* 0x000fe200078e0002 */
[----:B------:R-:W-:Y:S02]  /*0af0*/  LOP3.LUT R0, R0, 0x1c0, RZ, 0xc0, !PT ;  /* 0x000001c000007812 */ /* 0x000fe400078ec0ff */
[----:B------:R-:W-:Y:S01]  /*0b00*/  LEA.HI R25, R12, R8, RZ, 0x3 ;  /* 0x000000080c197211 */ /* 0x000fe200078f18ff */
[----:B------:R-:W-:Y:S01]  /*0b10*/  IMAD R10, R10, c[0x0][0x1a8], RZ ;  /* 0x00006a000a0a7a24 */ /* 0x000fe200078e02ff */
[----:B------:R-:W-:Y:S01]  /*0b20*/  LOP3.LUT R14, R0, 0x38, R20, 0xf8, !PT ;  /* 0x00000038000e7812 */ /* 0x000fe200078ef814 */
[----:B------:R-:W-:Y:S01]  /*0b30*/  IMAD.WIDE.U32 R4, R16, c[0x0][0x210], R4 ;  /* 0x0000840010047a25 */ /* 0x000fe200078e0004 */
[----:B------:R-:W-:-:S02]  /*0b40*/  SHF.R.U32.HI R12, RZ, 0x3, R0 ;  /* 0x00000003ff0c7819 */ /* 0x000fc40000011600 */
[----:B------:R-:W-:Y:S01]  /*0b50*/  LOP3.LUT R0, R25, 0xfffffff8, RZ, 0xc0, !PT ;  /* 0xfffffff819007812 */ /* 0x000fe200078ec0ff */
[----:B------:R-:W-:Y:S02]  /*0b60*/  IMAD R10, R9, c[0x0][0x1ac], R10 ;  /* 0x00006b00090a7a24 */ /* 0x000fe400078e020a */
[----:B------:R-:W-:Y:S01]  /*0b70*/  IMAD R11, R16, c[0x0][0x1ec], R11 ;  /* 0x00007b00100b7a24 */ /* 0x000fe200078e020b */
[----:B------:R-:W-:Y:S01]  /*0b80*/  IADD3 R24, R8, -R0, RZ ;  /* 0x8000000008187210 */ /* 0x000fe20007ffe0ff */
[----:B------:R-:W-:Y:S01]  /*0b90*/  IMAD.WIDE.U32 R6, R16, c[0x0][0x1e8], R6 ;  /* 0x00007a0010067a25 */ /* 0x000fe200078e0006 */
[----:B------:R-:W-:Y:S02]  /*0ba0*/  IADD3 R9, R3, R10, RZ ;  /* 0x0000000a03097210 */ /* 0x000fe40007ffe0ff */
[----:B------:R-:W-:Y:S01]  /*0bb0*/  LEA R8, P0, R2, c[0x0][0x160], 0x1 ;  /* 0x0000580002087a11 */ /* 0x000fe200078008ff */
[----:B------:R-:W-:Y:S01]  /*0bc0*/  IMAD.IADD R5, R5, 0x1, R13 ;  /* 0x0000000105057824 */ /* 0x000fe200078e020d */
[----:B------:R-:W-:Y:S01]  /*0bd0*/  LOP3.LUT R16, R14, R12, RZ, 0x3c, !PT ;  /* 0x0000000c0e107212 */ /* 0x000fe200078e3cff */
[----:B------:R-:W-:Y:S01]  /*0be0*/  IMAD.IADD R7, R7, 0x1, R11 ;  /* 0x0000000107077824 */ /* 0x000fe200078e020b */
[----:B------:R-:W-:Y:S01]  /*0bf0*/  LEA.HI.X R9, R2, c[0x0][0x164], R9, 0x1, P0 ;  /* 0x0000590002097a11 */ /* 0x000fe200000f0c09 */
[----:B------:R1:W3:Y:S01]  /*0c00*/  SHFL.IDX PT, R13, R8, RZ, 0x181f ;  /* 0x00181fff080d7589 */ /* 0x0002e200000e0000 */
[----:B------:R-:W-:-:S03]  /*0c10*/  LEA.HI R11, R27, R244, RZ, 0x6 ;  /* 0x000000f41b0b7211 */ /* 0x000fc600078f30ff */
[----:B------:R1:W4:Y:S02]  /*0c20*/  SHFL.IDX PT, R14, R9, RZ, 0x181f ;  /* 0x00181fff090e7589 */ /* 0x00032400000e0000 */
[----:B------:R-:W-:Y:S01]  /*0c30*/  IMAD.SHL.U32 R11, R11, 0x8, RZ ;  /* 0x000000080b0b7824 */ /* 0x000fe200078e00ff */
        /* <DEDUP_REMOVED lines=8> */
[C---:B------:R-:W-:Y:S01]  /*0cc0*/  IMAD R12, R2.reuse, c[0x0][0x1f4], R10 ;  /* 0x00007d00020c7a24 */ /* 0x040fe200078e020a */
[----:B------:R-:W-:Y:S01]  /*0cd0*/  ISETP.GE.AND P0, PT, R15, UR4, PT ;  /* 0x000000040f007c0c */ /* 0x000fe2000bf06270 */
[----:B------:R-:W-:Y:S01]  /*0ce0*/  IMAD R10, R2, c[0x0][0x21c], R0 ;  /* 0x00008700020a7a24 */ /* 0x000fe200078e0200 */
        /* <DEDUP_REMOVED lines=19> */
.L_x_1619:
[----:B---34-:R-:W-:Y:S05]  /*0e20*/  BSYNC B0 ;  /* 0x0000000000007941 */ /* 0x018fea0003800000 */
.L_x_1618:
        /* <DEDUP_REMOVED lines=11> */
.L_x_1621:
[----:B------:R-:W-:Y:S05]  /*0ee0*/  BSYNC B0 ;  /* 0x0000000000007941 */ /* 0x000fea0003800000 */
.L_x_1620:
        /* <DEDUP_REMOVED lines=11> */
.L_x_1623:
[----:B------:R-:W-:Y:S05]  /*0fa0*/  BSYNC B0 ;  /* 0x0000000000007941 */ /* 0x000fea0003800000 */
.L_x_1622:
        /* <DEDUP_REMOVED lines=11> */
.L_x_1625:
[----:B------:R-:W-:Y:S05]  /*1060*/  BSYNC B0 ;  /* 0x0000000000007941 */ /* 0x000fea0003800000 */
.L_x_1624:
        /* <DEDUP_REMOVED lines=11> */
.L_x_1627:
[----:B------:R-:W-:Y:S05]  /*1120*/  BSYNC B0 ;  /* 0x0000000000007941 */ /* 0x000fea0003800000 */
.L_x_1626:
        /* <DEDUP_REMOVED lines=11> */
.L_x_1629:
[----:B------:R-:W-:Y:S05]  /*11e0*/  BSYNC B0 ;  /* 0x0000000000007941 */ /* 0x000fea0003800000 */
.L_x_1628:
        /* <DEDUP_REMOVED lines=11> */
.L_x_1631:
[----:B------:R-:W-:Y:S05]  /*12a0*/  BSYNC B0 ;  /* 0x0000000000007941 */ /* 0x000fea0003800000 */
.L_x_1630:
[----:B-123--:R-:W1:Y:S01]  /*12b0*/  SHFL.IDX PT, R8, R8, 0x7, 0x181f ;  /* 0x00f81f0008087f89 */ /* 0x00ee6200000e0000 */
[----:B------:R-:W-:Y:S01]  /*12c0*/  IADD3 R5, R15, 0x70, RZ ;  /* 0x000000700f057810 */ /* 0x000fe20007ffe0ff */
[----:B------:R-:W-:Y:S01]  /*12d0*/  IMAD.SHL.U32 R241, R0, 0x2, RZ ;  /* 0x0000000200f17824 */ /* 0x000fe200078e00ff */
[C---:B------:R-:W-:Y:S01]  /*12e0*/  IADD3 R142, R236.reuse, -0x1, RZ ;  /* 0xffffffffec8e7810 */ /* 0x040fe20007ffe0ff */
[----:B------:R-:W2:Y:S01]  /*12f0*/  SHFL.IDX PT, R2, R9, 0x7, 0x181f ;  /* 0x00f81f0009027f89 */ /* 0x000ea200000e0000 */
[----:B------:R-:W-:Y:S01]  /*1300*/  ISETP.GE.AND P1, PT, R5, UR4, PT ;  /* 0x0000000405007c0c */ /* 0x000fe2000bf26270 */
[----:B------:R-:W-:Y:S01]  /*1310*/  IMAD.MOV.U32 R5, RZ, RZ, 0x70 ;  /* 0x00000070ff057424 */ /* 0x000fe200078e00ff */
[----:B------:R-:W-:Y:S01]  /*1320*/  SHF.R.S32.HI R18, RZ, 0x4, R26 ;  /* 0x00000004ff127819 */ /* 0x000fe2000001141a */
[----:B------:R-:W-:Y:S01]  /*1330*/  IMAD.MOV.U32 R250, RZ, RZ, R32 ;  /* 0x000000fffffa7224 */ /* 0x000fe200078e0020 */
[----:B------:R-:W-:Y:S01]  /*1340*/  LEA.HI R242, R27, R244, RZ, 0x5 ;  /* 0x000000f41bf27211 */ /* 0x000fe200078f28ff */
[----:B------:R-:W-:Y:S01]  /*1350*/  IMAD R141, R236, -0x70, R5 ;  /* 0xffffff90ec8d7824 */ /* 0x000fe200078e0205 */
[----:B------:R-:W-:Y:S01]  /*1360*/  ULDC.64 UR4, c[0x0][0x208] ;  /* 0x0000820000047ab9 */ /* 0x000fe20000000a00 */
[C---:B----4-:R-:W-:Y:S01]  /*1370*/  IMAD R6, R5.reuse, c[0x0][0x1e4], RZ ;  /* 0x0000790005067a24 */ /* 0x050fe200078e02ff */
[----:B------:R-:W-:Y:S01]  /*1380*/  USHF.L.U32 UR7, UR4, 0x5, URZ ;  /* 0x0000000504077899 */ /* 0x000fe2000800063f */
[----:B------:R-:W-:Y:S01]  /*1390*/  IMAD.WIDE.U32 R248, R5, c[0x0][0x1e0], RZ ;  /* 0x0000780005f87a25 */ /* 0x000fe200078e00ff */
[----:B------:R-:W-:Y:S01]  /*13a0*/  IADD3 R22, R141, c[0x0][0x1d0], -R19 ;  /* 0x000074008d167a10 */ /* 0x000fe20007ffe813 */
[----:B------:R-:W-:-:S02]  /*13b0*/  UMOV UR6, 0x5 ;  /* 0x0000000500067882 */ /* 0x000fc40000000000 */
[----:B------:R-:W-:Y:S01]  /*13c0*/  IMAD.IADD R243, R249, 0x1, R6 ;  /* 0x00000001f9f37824 */ /* 0x000fe200078e0206 */
[C---:B------:R-:W-:Y:S01]  /*13d0*/  ISETP.GE.AND P6, PT, R22.reuse, 0x21, PT ;  /* 0x000000211600780c */ /* 0x040fe20003fc6270 */
[----:B------:R-:W-:Y:S01]  /*13e0*/  IMAD.MOV.U32 R251, RZ, RZ, R33 ;  /* 0x000000fffffb7224 */ /* 0x000fe200078e0021 */
[----:B------:R-:W-:Y:S01]  /*13f0*/  ISETP.GE.AND P4, PT, R22, 0x1, PT ;  /* 0x000000011600780c */ /* 0x000fe20003f86270 */
[----:B------:R-:W-:Y:S01]  /*1400*/  IMAD.MOV.U32 R250, RZ, RZ, R30 ;  /* 0x000000fffffa7224 */ /* 0x000fe200078e001e */
[----:B------:R-:W-:Y:S01]  /*1410*/  USHF.L.U64.HI UR5, UR4, UR6, UR5 ;  /* 0x0000000604057299 */ /* 0x000fe20008010205 */
[C---:B-1----:R-:W-:Y:S01]  /*1420*/  @!P1 LEA R8, P0, R20.reuse, R8, 0x1 ;  /* 0x0000000814089211 */ /* 0x042fe200078008ff */
[----:B------:R-:W-:Y:S02]  /*1430*/  IMAD R0, R243, R142, RZ ;  /* 0x0000008ef3007224 */ /* 0x000fe400078e02ff */
[----:B------:R-:W-:Y:S01]  /*1440*/  IMAD.MOV.U32 R245, RZ, RZ, c[0x0][0x1e0] ;  /* 0x00007800fff57624 */ /* 0x000fe200078e00ff */
[----:B--2---:R-:W-:Y:S01]  /*1450*/  @!P1 LEA.HI.X R9, R20, R2, R21, 0x1, P0 ;  /* 0x0000000214099211 */ /* 0x004fe200000f0c15 */
[----:B------:R-:W-:Y:S01]  /*1460*/  IMAD.WIDE.U32 R6, R142, R248, R250 ;  /* 0x000000f88e067225 */ /* 0x000fe200078e00fa */
[----:B------:R-:W-:Y:S01]  /*1470*/  ISETP.GE.AND P0, PT, R22, 0x11, PT ;  /* 0x000000111600780c */ /* 0x000fe20003f06270 */
[----:B------:R-:W-:Y:S01]  /*1480*/  STL.64 [R1+0x18], R250 ;  /* 0x000018fa01007387 */ /* 0x000fe20000100a00 */
[----:B------:R-:W-:Y:S01]  /*1490*/  SHF.R.S32.HI R21, RZ, 0x1f, R142 ;  /* 0x0000001fff157819 */ /* 0x000fe2000001148e */
[----:B------:R-:W-:-:S02]  /*14a0*/  IMAD.MOV.U32 R246, RZ, RZ, c[0x0][0x1e4] ;  /* 0x00007900fff67624 */ /* 0x000fc400078e00ff */
[----:B------:R-:W-:Y:S01]  /*14b0*/  @!PT LDS RZ, [RZ] ;  /* 0x00000000fffff984 */ /* 0x000fe20000000800 */
[----:B------:R1:W-:Y:S01]  /*14c0*/  @!P1 LDGSTS.E.BYPASS.LTC128B.128 [R241+0xa900], [R8.64], !P3 ;  /* 0x0a90000008f19fae */ /* 0x0003e2000d901d48 */
[----:B------:R-:W-:Y:S01]  /*14d0*/  ISETP.GE.AND P1, PT, R20, c[0x0][0x1d4], PT ;  /* 0x0000750014007a0c */ /* 0x000fe20003f26270 */
[----:B------:R-:W-:Y:S02]  /*14e0*/  IMAD R0, R21, R248, R0 ;  /* 0x000000f815007224 */ /* 0x000fe400078e0200 */
[----:B------:R-:W0:Y:S01]  /*14f0*/  LDGDEPBAR ;  /* 0x00000000000079af */ /* 0x000e220000000000 */
[----:B------:R-:W-:Y:S02]  /*1500*/  IMAD.SHL.U32 R12, R246, 0x20, RZ ;  /* 0x00000020f60c7824 */ /* 0x000fe400078e00ff */
[----:B------:R-:W-:Y:S01]  /*1510*/  IMAD.IADD R7, R7, 0x1, R0 ;  /* 0x0000000107077824 */ /* 0x000fe200078e0200 */
[----:B------:R-:W-:Y:S01]  /*1520*/  BAR.SYNC.DEFER_BLOCKING 0x0 ;  /* 0x0000000000007b1d */ /* 0x000fe20000010000 */
[----:B------:R-:W-:Y:S01]  /*1530*/  @P0 LEA R2, P2, R245, R6, 0x4 ;  /* 0x00000006f5020211 */ /* 0x000fe200078420ff */
[----:B------:R-:W-:-:S02]  /*1540*/  IMAD.MOV.U32 R92, RZ, RZ, R28 ;  /* 0x000000ffff5c7224 */ /* 0x000fc400078e001c */
[----:B------:R-:W-:Y:S01]  /*1550*/  IMAD.MOV.U32 R93, RZ, RZ, R29 ;  /* 0x000000ffff5d7224 */ /* 0x000fe200078e001d */
[----:B------:R-:W-:Y:S01]  /*1560*/  @P0 LEA R10, P5, R2, c[0x0][0x1c8], 0x1 ;  /* 0x00007200020a0a11 */ /* 0x000fe200078a08ff */
[----:B------:R-:W-:Y:S01]  /*1570*/  IMAD.MOV.U32 R92, RZ, RZ, R94 ;  /* 0x000000ffff5c7224 */ /* 0x000fe200078e005e */
[----:B------:R-:W-:-:S04]  /*1580*/  @P0 LEA.HI.X R5, R245, R7, R246, 0x4, P2 ;  /* 0x00000007f5050211 */ /* 0x000fc800010f24f6 */
[----:B------:R-:W-:Y:S01]  /*1590*/  @P0 LEA.HI.X R11, R2, c[0x0][0x1cc], R5, 0x1, P5 ;  /* 0x00007300020b0a11 */ /* 0x000fe200028f0c05 */
[----:B------:R-:W-:Y:S01]  /*15a0*/  STL.64 [R1+0x30], R92 ;  /* 0x0000305c01007387 */ /* 0x000fe20000100a00 */
[----:B------:R-:W-:Y:S01]  /*15b0*/  ISETP.GE.AND P5, PT, R22, 0x31, PT ;  /* 0x000000311600780c */ /* 0x000fe20003fa6270 */
[----:B-1----:R-:W-:-:S05]  /*15c0*/  IMAD.WIDE.U32 R8, R245, 0x20, RZ ;  /* 0x00000020f5087825 */ /* 0x002fca00078e00ff */
[C---:B------:R-:W-:Y:S02]  /*15d0*/  @P6 IADD3 R0, P2, R6.reuse, R8, RZ ;  /* 0x0000000806006210 */ /* 0x040fe40007f5e0ff */
[C---:B------:R-:W-:Y:S02]  /*15e0*/  @P4 LEA R8, P3, R6.reuse, c[0x0][0x1c8], 0x1 ;  /* 0x0000720006084a11 */ /* 0x040fe400078608ff */
[----:B------:R-:W-:Y:S02]  /*15f0*/  @P6 IADD3.X R2, R7, R9, R12, P2, !PT ;  /* 0x0000000907026210 */ /* 0x000fe400017fe40c */
[----:B------:R-:W-:Y:S02]  /*1600*/  @P4 LEA.HI.X R9, R6, c[0x0][0x1cc], R7, 0x1, P3 ;  /* 0x0000730006094a11 */ /* 0x000fe400018f0c07 */
[----:B------:R-:W-:Y:S02]  /*1610*/  @P6 LEA R16, P2, R0, c[0x0][0x1c8], 0x1 ;  /* 0x0000720000106a11 */ /* 0x000fe400078408ff */
[C---:B------:R-:W-:Y:S01]  /*1620*/  ISETP.GE.AND P3, PT, R22.reuse, 0x51, PT ;  /* 0x000000511600780c */ /* 0x040fe20003f66270 */
[----:B------:R-:W-:Y:S01]  /*1630*/  @!PT LDS RZ, [RZ] ;  /* 0x00000000fffff984 */ /* 0x000fe20000000800 */
[----:B------:R-:W-:Y:S01]  /*1640*/  @!PT LDS RZ, [RZ] ;  /* 0x00000000fffff984 */ /* 0x000fe20000000800 */
[----:B------:R-:W-:Y:S01]  /*1650*/  @!PT LDS RZ, [RZ] ;  /* 0x00000000fffff984 */ /* 0x000fe20000000800 */
[----:B------:R1:W-:Y:S01]  /*1660*/  @P4 LDGSTS.E.BYPASS.LTC128B.128 [R241+0x3900], [R8.64], !P1 ;  /* 0x0390000008f14fae */ /* 0x0003e2000c901d48 */
[----:B------:R-:W-:-:S02]  /*1670*/  ISETP.GE.AND P4, PT, R22, 0x41, PT ;  /* 0x000000411600780c */ /* 0x000fc40003f86270 */
[----:B------:R-:W-:Y:S01]  /*1680*/  @P6 LEA.HI.X R17, R0, c[0x0][0x1cc], R2, 0x1, P2 ;  /* 0x0000730000116a11 */ /* 0x000fe200010f0c02 */
[----:B------:R-:W-:Y:S01]  /*1690*/  @P5 IMAD R0, R246, 0x30, RZ ;  /* 0x00000030f6005824 */ /* 0x000fe200078e02ff */
[----:B------:R2:W-:Y:S01]  /*16a0*/  @P0 LDGSTS.E.BYPASS.LTC128B.128 [R241+0x4100], [R10.64], !P1 ;  /* 0x041000000af10fae */ /* 0x0005e2000c901d48 */
[----:B------:R-:W-:-:S03]  /*16b0*/  ISETP.GE.AND P2, PT, R22, 0x61, PT ;  /* 0x000000611600780c */ /* 0x000fc60003f46270 */
[----:B------:R3:W-:Y:S10]  /*16c0*/  @P6 LDGSTS.E.BYPASS.LTC128B.128 [R241+0x4900], [R16.64], !P1 ;  /* 0x0490000010f16fae */ /* 0x0007f4000c901d48 */
[----:B------:R-:W-:-:S02]  /*16d0*/  @P2 IMAD R5, R246, 0x60, RZ ;  /* 0x00000060f6052824 */ /* 0x000fc400078e02ff */
[----:B-1----:R-:W-:-:S04]  /*16e0*/  @P5 IMAD.WIDE.U32 R8, R245, 0x30, R6 ;  /* 0x00000030f5085825 */ /* 0x002fc800078e0006 */
[----:B------:R-:W-:Y:S01]  /*16f0*/  @P5 IMAD.IADD R0, R9, 0x1, R0 ;  /* 0x0000000109005824 */ /* 0x000fe200078e0200 */
[----:B------:R-:W-:Y:S01]  /*1700*/  @P5 LEA R14, P0, R8, c[0x0][0x1c8], 0x1 ;  /* 0x00007200080e5a11 */ /* 0x000fe200078008ff */
[----:B--2---:R-:W-:-:S03]  /*1710*/  @P3 IMAD R10, R246, 0x50, RZ ;  /* 0x00000050f60a3824 */ /* 0x004fc600078e02ff */
[----:B------:R-:W-:Y:S01]  /*1720*/  @P5 LEA.HI.X R15, R8, c[0x0][0x1cc], R0, 0x1, P0 ;  /* 0x00007300080f5a11 */ /* 0x000fe200000f0c00 */
[C---:B------:R-:W-:Y:S01]  /*1730*/  @P3 IMAD.WIDE.U32 R8, R245.reuse, 0x50, R6 ;  /* 0x00000050f5083825 */ /* 0x040fe200078e0006 */
[----:B------:R-:W-:-:S03]  /*1740*/  @P4 LEA R0, P0, R245, R6, 0x6 ;  /* 0x00000006f5004211 */ /* 0x000fc600078030ff */
[----:B------:R1:W-:Y:S01]  /*1750*/  @P5 LDGSTS.E.BYPASS.LTC128B.128 [R241+0x5100], [R14.64], !P1 ;  /* 0x051000000ef15fae */ /* 0x0003e2000c901d48 */
[C---:B------:R-:W-:Y:S01]  /*1760*/  @P4 LEA.HI.X R2, R245.reuse, R7, R246, 0x6, P0 ;  /* 0x00000007f5024211 */ /* 0x040fe200000f34f6 */
[----:B------:R-:W-:Y:S01]  /*1770*/  @P2 IMAD.WIDE.U32 R6, R245, 0x60, R6 ;  /* 0x00000060f5062825 */ /* 0x000fe200078e0006 */
[----:B------:R-:W-:-:S04]  /*1780*/  @P4 LEA R12, P0, R0, c[0x0][0x1c8], 0x1 ;  /* 0x00007200000c4a11 */ /* 0x000fc800078008ff */
[----:B------:R-:W-:Y:S01]  /*1790*/  @P4 LEA.HI.X R13, R0, c[0x0][0x1cc], R2, 0x1, P0 ;  /* 0x00007300000d4a11 */ /* 0x000fe200000f0c02 */
[----:B------:R-:W-:Y:S01]  /*17a0*/  @P3 IMAD.IADD R0, R9, 0x1, R10 ;  /* 0x0000000109003824 */ /* 0x000fe200078e020a */
[----:B------:R-:W-:Y:S02]  /*17b0*/  @P3 LEA R10, P0, R8, c[0x0][0x1c8], 0x1 ;  /* 0x00007200080a3a11 */ /* 0x000fe400078008ff */
[----:B------:R-:W-:Y:S01]  /*17c0*/  LEA.HI R2, R26, R18, RZ, 0x1 ;  /* 0x000000121a027211 */ /* 0x000fe200078f08ff */
[----:B------:R1:W-:Y:S01]  /*17d0*/  @P4 LDGSTS.E.BYPASS.LTC128B.128 [R241+0x5900], [R12.64], !P1 ;  /* 0x059000000cf14fae */ /* 0x0003e2000c901d48 */
[----:B------:R-:W-:Y:S01]  /*17e0*/  @P3 LEA.HI.X R11, R8, c[0x0][0x1cc], R0, 0x1, P0 ;  /* 0x00007300080b3a11 */ /* 0x000fe200000f0c00 */
[----:B------:R-:W-:Y:S01]  /*17f0*/  @P2 IMAD.IADD R0, R7, 0x1, R5 ;  /* 0x0000000107002824 */ /* 0x000fe200078e0205 */
[----:B------:R-:W-:Y:S02]  /*1800*/  @P2 LEA R8, P0, R6, c[0x0][0x1c8], 0x1 ;  /* 0x0000720006082a11 */ /* 0x000fe400078008ff */
[----:B------:R-:W-:Y:S01]  /*1810*/  LOP3.LUT R2, R2, 0xfffffffe, RZ, 0xc0, !PT ;  /* 0xfffffffe02027812 */ /* 0x000fe200078ec0ff */
[----:B------:R2:W-:Y:S01]  /*1820*/  @P3 LDGSTS.E.BYPASS.LTC128B.128 [R241+0x6100], [R10.64], !P1 ;  /* 0x061000000af13fae */ /* 0x0005e2000c901d48 */
[----:B------:R-:W-:Y:S01]  /*1830*/  @P2 LEA.HI.X R9, R6, c[0x0][0x1cc], R0, 0x1, P0 ;  /* 0x0000730006092a11 */ /* 0x000fe200000f0c00 */
[C---:B------:R-:W-:Y:S01]  /*1840*/  IMAD.SHL.U32 R0, R23.reuse, 0x40, RZ ;  /* 0x0000004017007824 */ /* 0x040fe200078e00ff */
[----:B------:R-:W-:Y:S01]  /*1850*/  LOP3.LUT P0, RZ, R23, 0x2, RZ, 0xc0, !PT ;  /* 0x0000000217ff7812 */ /* 0x000fe2000780c0ff */
[----:B------:R-:W-:Y:S01]  /*1860*/  IMAD.IADD R18, R18, 0x1, -R2 ;  /* 0x0000000112127824 */ /* 0x000fe200078e0a02 */
[----:B------:R-:W-:Y:S01]  /*1870*/  ISETP.GE.AND P3, PT, R20, c[0x0][0x1d4], PT ;  /* 0x0000750014007a0c */ /* 0x000fe20003f66270 */
[----:B------:R4:W-:Y:S01]  /*1880*/  @P2 LDGSTS.E.BYPASS.LTC128B.128 [R241+0x6900], [R8.64], !P1 ;  /* 0x0690000008f12fae */ /* 0x0009e2000c901d48 */
[----:B------:R-:W-:Y:S01]  /*1890*/  IMAD.SHL.U32 R2, R24, 0x40, RZ ;  /* 0x0000004018027824 */ /* 0x000fe200078e00ff */
[----:B------:R-:W-:Y:S01]  /*18a0*/  LOP3.LUT R0, R0, 0x1c0, RZ, 0xc0, !PT ;  /* 0x000001c000007812 */ /* 0x000fe200078ec0ff */
[----:B------:R-:W-:Y:S01]  /*18b0*/  IMAD.SHL.U32 R5, R18, 0x8, RZ ;  /* 0x0000000812057824 */ /* 0x000fe200078e00ff */
[----:B------:R-:W0:Y:S01]  /*18c0*/  LDGDEPBAR ;  /* 0x00000000000079af */ /* 0x000e220000000000 */
[----:B------:R-:W-:-:S02]  /*18d0*/  ISETP.LT.OR P6, PT, R22, 0x1, P3 ;  /* 0x000000011600780c */ /* 0x000fc40001fc1670 */
[----:B------:R-:W-:Y:S02]  /*18e0*/  LOP3.LUT R2, R2, 0x1c0, RZ, 0xc0, !PT ;  /* 0x000001c002027812 */ /* 0x000fe400078ec0ff */
[----:B------:R-:W-:Y:S02]  /*18f0*/  SHF.R.U32.HI R6, RZ, 0x3, R0 ;  /* 0x00000003ff067819 */ /* 0x000fe40000011600 */
[----:B------:R-:W-:Y:S01]  /*1900*/  LOP3.LUT R7, R2, 0x8, R5, 0xf8, !PT ;  /* 0x0000000802077812 */ /* 0x000fe200078ef805 */
[----:B------:R-:W-:Y:S01]  /*1910*/  IMAD.SHL.U32 R5, R25, 0x40, RZ ;  /* 0x0000004019057824 */ /* 0x000fe200078e00ff */
[----:B------:R-:W-:Y:S02]  /*1920*/  SHF.R.U32.HI R2, RZ, 0x3, R2 ;  /* 0x00000003ff027819 */ /* 0x000fe40000011602 */
[----:B------:R-:W-:Y:S02]  /*1930*/  ISETP.LT.OR P5, PT, R22, 0x11, P3 ;  /* 0x000000111600780c */ /* 0x000fe40001fa1670 */
[----:B------:R-:W-:-:S02]  /*1940*/  LOP3.LUT R140, R7, R2, RZ, 0x3c, !PT ;  /* 0x00000002078c7212 */ /* 0x000fc400078e3cff */
[----:B------:R-:W-:Y:S01]  /*1950*/  LOP3.LUT R5, R5, 0xfffffe00, RZ, 0xc0, !PT ;  /* 0xfffffe0005057812 */ /* 0x000fe200078ec0ff */
[----:B----4-:R-:W-:Y:S01]  /*1960*/  IMAD.SHL.U32 R8, R19, 0x8, RZ ;  /* 0x0000000813087824 */ /* 0x010fe200078e00ff */
[----:B------:R-:W-:-:S04]  /*1970*/  DEPBAR.LE SB0, 0x1 ;  /* 0x000080400000791a */ /* 0x000fc80000000000 */
[----:B------:R-:W-:-:S04]  /*1980*/  DEPBAR.LE SB0, 0x0 ;  /* 0x000080000000791a */ /* 0x000fc80000000000 */
[----:B------:R-:W-:Y:S01]  /*1990*/  LOP3.LUT R8, R0, 0x8, R8, 0xf8, !PT ;  /* 0x0000000800087812 */ /* 0x000fe200078ef808 */
[----:B------:R-:W-:-:S03]  /*19a0*/  IMAD.SHL.U32 R0, R242, 0x20, RZ ;  /* 0x00000020f2007824 */ /* 0x000fc600078e00ff */
[----:B------:R-:W-:Y:S02]  /*19b0*/  LOP3.LUT R6, R8, R6, RZ, 0x3c, !PT ;  /* 0x0000000608067212 */ /* 0x000fe400078e3cff */
[----:B------:R-:W-:-:S03]  /*19c0*/  LOP3.LUT R2, R0, 0x7ffffc00, RZ, 0xc0, !PT ;  /* 0x7ffffc0000027812 */ /* 0x000fc600078ec0ff */
[----:B------:R-:W-:Y:S01]  /*19d0*/  IMAD R0, R18, 0x200, R6 ;  /* 0x0000020012007824 */ /* 0x000fe200078e0206 */
[----:B------:R-:W-:Y:S01]  /*19e0*/  IADD3 R2, R140, R5, R2 ;  /* 0x000000058c027210 */ /* 0x000fe20007ffe002 */
[----:B------:R-:W-:-:S04]  /*19f0*/  IMAD.WIDE.U32 R6, R142, c[0x0][0x208], RZ ;  /* 0x000082008e067a25 */ /* 0x000fc800078e00ff */
        /* <DEDUP_REMOVED lines=10> */
[----:B------:R-:W-:Y:S01]  /*1aa0*/  IADD3 R240, R234, 0x800, RZ ;  /* 0x00000800eaf07810 */ /* 0x000fe20007ffe0ff */
[----:B------:R-:W-:Y:S01]  /*1ab0*/  IMAD R0, R142, c[0x0][0x20c], R0 ;  /* 0x000083008e007a24 */ /* 0x000fe200078e0200 */
[----:B------:R-:W-:-:S02]  /*1ac0*/  IADD3 R239, R234, 0x1000, RZ ;  /* 0x00001000eaef7810 */ /* 0x000fc40007ffe0ff */
[C---:B------:R-:W-:Y:S01]  /*1ad0*/  IADD3 R238, R234.reuse, 0x1800, RZ ;  /* 0x00001800eaee7810 */ /* 0x040fe20007ffe0ff */
[----:B------:R-:W-:Y:S01]  /*1ae0*/  IMAD.IADD R0, R7, 0x1, R0 ;  /* 0x0000000107007824 */ /* 0x000fe200078e0200 */
[----:B------:R-:W-:-:S03]  /*1af0*/  IADD3 R237, R234, 0x2000, RZ ;  /* 0x00002000eaed7810 */ /* 0x000fc60007ffe0ff */
[----:B------:R-:W-:Y:S01]  /*1b00*/  IMAD R0, R0, 0x70, RZ ;  /* 0x0000007000007824 */ /* 0x000fe200078e02ff */
[----:B--2---:R-:W-:Y:S04]  /*1b10*/  LDSM.16.M88.4 R8, [R230+0x9100] ;  /* 0x00910000e608783b */ /* 0x004fe80000000200 */
[----:B------:R-:W2:Y:S04]  /*1b20*/  LDSM.16.M88.4 R28, [R143+0x3900] ;  /* 0x003900008f1c783b */ /* 0x000ea80000000200 */
[----:B------:R-:W4:Y:S04]  /*1b30*/  LDSM.16.M88.4 R24, [R143+0x4100] ;  /* 0x004100008f18783b */ /* 0x000f280000000200 */
[----:B---3--:R-:W3:Y:S04]  /*1b40*/  LDSM.16.M88.4 R16, [R143+0x4900] ;  /* 0x004900008f10783b */ /* 0x008ee80000000200 */
[----:B------:R-:W5:Y:S04]  /*1b50*/  LDSM.16.M88.4 R32, [R143+0x5100] ;  /* 0x005100008f20783b */ /* 0x000f680000000200 */
[----:B------:R-:W3:Y:S04]  /*1b60*/  LDSM.16.M88.4 R36, [R143+0x5900] ;  /* 0x005900008f24783b */ /* 0x000ee80000000200 */
[----:B------:R-:W5:Y:S04]  /*1b70*/  LDSM.16.M88.4 R44, [R143+0x6100] ;  /* 0x006100008f2c783b */ /* 0x000f680000000200 */
[----:B------:R-:W5:Y:S04]  /*1b80*/  LDSM.16.M88.4 R40, [R143+0x6900] ;  /* 0x006900008f28783b */ /* 0x000f680000000200 */
[----:B-1----:R-:W1:Y:S04]  /*1b90*/  LDSM.16.M88.4 R12, [R230+0x7100] ;  /* 0x00710000e60c783b */ /* 0x002e680000000200 */
[----:B------:R-:W-:Y:S04]  /*1ba0*/  LDSM.16.M88.4 R56, [R234] ;  /* 0x00000000ea38783b */ /* 0x000fe80000000200 */
[----:B------:R-:W-:Y:S01]  /*1bb0*/  LDSM.16.M88.4 R52, [R234+0x800] ;  /* 0x00080000ea34783b */ /* 0x000fe20000000200 */
[C---:B--2---:R-:W-:Y:S03]  /*1bc0*/  HMMA.16816.F32 R60, R8.reuse, R28, RZ ;  /* 0x0000001c083c723c */ /* 0x044fe600000018ff */
[----:B------:R-:W-:Y:S05]  /*1bd0*/  LDSM.16.M88.4 R48, [R234+0x1000] ;  /* 0x00100000ea30783b */ /* 0x000fea0000000200 */
[C---:B----4-:R-:W-:Y:S08]  /*1be0*/  HMMA.16816.F32 R64, R8.reuse, R24, RZ ;  /* 0x000000180840723c */ /* 0x050ff000000018ff */
[C---:B---3--:R-:W-:Y:S08]  /*1bf0*/  HMMA.16816.F32 R68, R8.reuse, R16, RZ ;  /* 0x000000100844723c */ /* 0x048ff000000018ff */
[C---:B-----5:R-:W-:Y:S08]  /*1c00*/  HMMA.16816.F32 R72, R8.reuse, R32, RZ ;  /* 0x000000200848723c */ /* 0x060ff000000018ff */
[C---:B------:R-:W-:Y:S08]  /*1c10*/  HMMA.16816.F32 R76, R8.reuse, R36, RZ ;  /* 0x00000024084c723c */ /* 0x040ff000000018ff */
        /* <DEDUP_REMOVED lines=8> */
[----:B------:R-:W-:Y:S07]  /*1ca0*/  HMMA.16816.F32 R188, R8, R42, RZ ;  /* 0x0000002a08bc723c */ /* 0x000fee00000018ff */
[----:B------:R-:W-:Y:S01]  /*1cb0*/  IMAD.WIDE.U32 R8, R6, 0x70, R92 ;  /* 0x0000007006087825 */ /* 0x000fe200078e005c */
[----:B-1----:R-:W-:Y:S03]  /*1cc0*/  HMMA.16816.F32 R184, R12, R28, RZ ;  /* 0x0000001c0cb8723c */ /* 0x002fe600000018ff */
[----:B------:R-:W-:Y:S01]  /*1cd0*/  IMAD.IADD R0, R9, 0x1, R0 ;  /* 0x0000000109007824 */ /* 0x000fe200078e0200 */
[----:B------:R-:W-:-:S04]  /*1ce0*/  LEA R6, P2, R8, c[0x0][0x1f8], 0x1 ;  /* 0x00007e0008067a11 */ /* 0x000fc800078408ff */
[C---:B------:R-:W-:Y:S01]  /*1cf0*/  HMMA.16816.F32 R176, R12.reuse, R30, RZ ;  /* 0x0000001e0cb0723c */ /* 0x040fe200000018ff */
[----:B------:R-:W-:Y:S01]  /*1d00*/  LDSM.16.M88.4 R28, [R234+0x2800] ;  /* 0x00280000ea1c783b */ /* 0x000fe20000000200 */
[----:B------:R-:W-:Y:S02]  /*1d10*/  IADD3 R20, P0, R6, UR7, RZ ;  /* 0x0000000706147c10 */ /* 0x000fe4000ff1e0ff */
[----:B------:R-:W-:Y:S01]  /*1d20*/  LEA.HI.X R7, R8, c[0x0][0x1fc], R0, 0x1, P2 ;  /* 0x00007f0008077a11 */ /* 0x000fe200010f0c00 */
[----:B------:R-:W-:Y:S01]  /*1d30*/  IMAD.MOV.U32 R0, RZ, RZ, 0x40 ;  /* 0x00000040ff007424 */ /* 0x000fe200078e00ff */
[----:B------:R-:W-:Y:S01]  /*1d40*/  LDSM.16.M88.4 R8, [R233+0x7100] ;  /* 0x00710000e908783b */ /* 0x000fe20000000200 */
[----:B------:R-:W-:Y:S01]  /*1d50*/  LOP3.LUT P2, RZ, R23, 0x4, RZ, 0xc0, !PT ;  /* 0x0000000417ff7812 */ /* 0x000fe2000784c0ff */
[----:B------:R-:W-:Y:S01]  /*1d60*/  HMMA.16816.F32 R144, R12, R16, RZ ;  /* 0x000000100c90723c */ /* 0x000fe200000018ff */
[----:B------:R-:W-:Y:S02]  /*1d70*/  IADD3.X R21, R7, UR5, RZ, P0, !PT ;  /* 0x0000000507157c10 */ /* 0x000fe400087fe4ff */
[----:B------:R-:W-:-:S02]  /*1d80*/  ISETP.LT.OR P0, PT, R22, 0x21, P3 ;  /* 0x000000211600780c */ /* 0x000fc40001f01670 */
[----:B------:R-:W-:-:S03]  /*1d90*/  SEL R0, R0, 0xffffffc0, !P2 ;  /* 0xffffffc000007807 */ /* 0x000fc60005000000 */
[----:B------:R-:W-:Y:S01]  /*1da0*/  HMMA.16816.F32 R168, R12, R18, RZ ;  /* 0x000000120ca8723c */ /* 0x000fe200000018ff */
[----:B------:R-:W1:Y:S01]  /*1db0*/  LDSM.16.M88.4 R16, [R233+0x9100] ;  /* 0x00910000e910783b */ /* 0x000e620000000200 */
[----:B------:R-:W-:Y:S02]  /*1dc0*/  IMAD.IADD R229, R143, 0x1, R0 ;  /* 0x000000018fe57824 */ /* 0x000fe400078e0200 */
[----:B------:R-:W-:Y:S01]  /*1dd0*/  IMAD.IADD R228, R0, 0x1, R234 ;  /* 0x0000000100e47824 */ /* 0x000fe200078e02ea */
[----:B------:R-:W-:-:S03]  /*1de0*/  LOP3.LUT R0, R140, R5, RZ, 0xfc, !PT ;  /* 0x000000058c007212 */ /* 0x000fc600078efcff */
[C---:B------:R-:W-:Y:S08]  /*1df0*/  HMMA.16816.F32 R136, R12.reuse, R32, RZ ;  /* 0x000000200c88723c */ /* 0x040ff000000018ff */
[C---:B------:R-:W-:Y:S01]  /*1e00*/  HMMA.16816.F32 R164, R12.reuse, R34, RZ ;  /* 0x000000220ca4723c */ /* 0x040fe200000018ff */
[----:B------:R-:W2:Y:S07]  /*1e10*/  LDSM.16.M88.4 R32, [R234+0x2000] ;  /* 0x00200000ea20783b */ /* 0x000eae0000000200 */
[C---:B------:R-:W-:Y:S08]  /*1e20*/  HMMA.16816.F32 R152, R12.reuse, R24, RZ ;  /* 0x000000180c98723c */ /* 0x040ff000000018ff */
[C---:B------:R-:W-:Y:S01]  /*1e30*/  HMMA.16816.F32 R172, R12.reuse, R26, RZ ;  /* 0x0000001a0cac723c */ /* 0x040fe200000018ff */
[----:B------:R-:W-:Y:S07]  /*1e40*/  LDSM.16.M88.4 R24, [R234+0x3000] ;  /* 0x00300000ea18783b */ /* 0x000fee0000000200 */
[C---:B------:R-:W-:Y:S08]  /*1e50*/  HMMA.16816.F32 R132, R12.reuse, R36, RZ ;  /* 0x000000240c84723c */ /* 0x040ff000000018ff */
[----:B------:R-:W-:Y:S01]  /*1e60*/  HMMA.16816.F32 R156, R12, R38, RZ ;  /* 0x000000260c9c723c */ /* 0x000fe200000018ff */
[----:B------:R-:W3:Y:S04]  /*1e70*/  LDSM.16.M88.4 R36, [R234+0x1800] ;  /* 0x00180000ea24783b */ /* 0x000ee80000000200 */
[----:B------:R-:W-:Y:S01]  /*1e80*/  @!PT LDS RZ, [RZ] ;  /* 0x00000000fffff984 */ /* 0x000fe20000000800 */
[----:B------:R-:W-:Y:S01]  /*1e90*/  @!PT LDS RZ, [RZ] ;  /* 0x00000000fffff984 */ /* 0x000fe20000000800 */
[----:B------:R-:W-:Y:S01]  /*1ea0*/  @!PT LDS RZ, [RZ] ;  /* 0x00000000fffff984 */ /* 0x000fe20000000800 */
[----:B------:R4:W-:Y:S01]  /*1eb0*/  LDGSTS.E.BYPASS.LTC128B.128 [R241+0x100], [R6.64], !P6 ;  /* 0x0010000006f17fae */ /* 0x0009e2000f101d48 */
[----:B------:R-:W-:-:S02]  /*1ec0*/  ISETP.LT.OR P6, PT, R22, 0x31, P3 ;  /* 0x000000311600780c */ /* 0x000fc40001fc1670 */
[----:B------:R-:W-:Y:S01]  /*1ed0*/  HMMA.16816.F32 R124, R12, R44, RZ ;  /* 0x0000002c0c7c723c */ /* 0x000fe200000018ff */
[----:B------:R5:W-:Y:S01]  /*1ee0*/  LDGSTS.E.BYPASS.LTC128B.128 [R241+0x900], [R20.64], !P5 ;  /* 0x0090000014f17fae */ /* 0x000be2000e901d48 */
[----:B------:R-:W-:-:S06]  /*1ef0*/  ISETP.LT.OR P5, PT, R22, 0x41, P3 ;  /* 0x000000411600780c */ /* 0x000fcc0001fa1670 */
[C---:B------:R-:W-:Y:S08]  /*1f00*/  HMMA.16816.F32 R148, R12.reuse, R46, RZ ;  /* 0x0000002e0c94723c */ /* 0x040ff000000018ff */
[C---:B------:R-:W-:Y:S08]  /*1f10*/  HMMA.16816.F32 R120, R12.reuse, R40, RZ ;  /* 0x000000280c78723c */ /* 0x040ff000000018ff */
[----:B------:R-:W-:Y:S07]  /*1f20*/  HMMA.16816.F32 R128, R12, R42, RZ ;  /* 0x0000002a0c80723c */ /* 0x000fee00000018ff */
[----:B------:R-:W-:Y:S01]  /*1f30*/  IADD3 R12, P4, R20, UR7, RZ ;  /* 0x00000007140c7c10 */ /* 0x000fe2000ff9e0ff */
[----:B-1----:R-:W-:Y:S03]  /*1f40*/  HMMA.16816.F32 R44, R16, R28, R80 ;  /* 0x0000001c102c723c */ /* 0x002fe60000001850 */
[----:B------:R-:W-:-:S02]  /*1f50*/  IADD3.X R13, R21, UR5, RZ, P4, !PT ;  /* 0x00000005150d7c10 */ /* 0x000fc4000a7fe4ff */
[----:B------:R-:W-:-:S03]  /*1f60*/  IADD3 R14, P4, R12, UR7, RZ ;  /* 0x000000070c0e7c10 */ /* 0x000fc6000ff9e0ff */
[----:B------:R1:W-:Y:S01]  /*1f70*/  LDGSTS.E.BYPASS.LTC128B.128 [R241+0x1100], [R12.64], !P0 ;  /* 0x011000000cf17fae */ /* 0x0003e2000c101d48 */
[----:B------:R-:W-:Y:S01]  /*1f80*/  IADD3.X R15, R13, UR5, RZ, P4, !PT ;  /* 0x000000050d0f7c10 */ /* 0x000fe2000a7fe4ff */
[----:B--2---:R-:W-:Y:S01]  /*1f90*/  HMMA.16816.F32 R40, R16, R32, R76 ;  /* 0x000000201028723c */ /* 0x004fe2000000184c */
[----:B----4-:R-:W-:-:S03]  /*1fa0*/  IADD3 R6, P4, R14, UR7, RZ ;  /* 0x000000070e067c10 */ /* 0x010fc6000ff9e0ff */
[----:B------:R2:W-:Y:S01]  /*1fb0*/  LDGSTS.E.BYPASS.LTC128B.128 [R241+0x1900], [R14.64], !P6 ;  /* 0x019000000ef17fae */ /* 0x0005e2000f101d48 */
[----:B------:R-:W-:Y:S02]  /*1fc0*/  IADD3.X R7, R15, UR5, RZ, P4, !PT ;  /* 0x000000050f077c10 */ /* 0x000fe4000a7fe4ff */
[C---:B------:R-:W-:Y:S01]  /*1fd0*/  ISETP.LT.OR P4, PT, R22.reuse, 0x51, P3 ;  /* 0x000000511600780c */ /* 0x040fe20001f81670 */
[C---:B------:R-:W-:Y:S01]  /*1fe0*/  HMMA.16816.F32 R104, R16.reuse, R56, R60 ;  /* 0x000000381068723c */ /* 0x040fe2000000183c */
[----:B------:R-:W-:Y:S01]  /*1ff0*/  ISETP.LT.OR P3, PT, R22, 0x61, P3 ;  /* 0x000000611600780c */ /* 0x000fe20001f61670 */
[----:B------:R4:W-:Y:S06]  /*2000*/  LDGSTS.E.BYPASS.LTC128B.128 [R241+0x2100], [R6.64], !P5 ;  /* 0x0210000006f17fae */ /* 0x0009ec000e901d48 */
[C---:B---3--:R-:W-:Y:S08]  /*2010*/  HMMA.16816.F32 R92, R16.reuse, R36, R72 ;  /* 0x00000024105c723c */ /* 0x048ff00000001848 */
[----:B------:R-:W-:Y:S01]  /*2020*/  HMMA.16816.F32 R180, R16, R58, R84 ;  /* 0x0000003a10b4723c */ /* 0x000fe20000001854 */
[----:B-1----:R-:W-:-:S04]  /*2030*/  IADD3 R12, P0, R6, UR7, RZ ;  /* 0x00000007060c7c10 */ /* 0x002fc8000ff1e0ff */
[----:B------:R-:W-:Y:S02]  /*2040*/  IADD3.X R13, R7, UR5, RZ, P0, !PT ;  /* 0x00000005070d7c10 */ /* 0x000fe400087fe4ff */
[----:B--2---:R-:W-:Y:S01]  /*2050*/  IADD3 R14, P0, R12, UR7, RZ ;  /* 0x000000070c0e7c10 */ /* 0x004fe2000ff1e0ff */
[----:B------:R-:W-:Y:S02]  /*2060*/  HMMA.16816.F32 R220, R16, R54, R108 ;  /* 0x0000003610dc723c */ /* 0x000fe4000000186c */
[----:B------:R1:W-:Y:S01]  /*2070*/  LDGSTS.E.BYPASS.LTC128B.128 [R241+0x2900], [R12.64], !P4 ;  /* 0x029000000cf17fae */ /* 0x0003e2000e101d48 */
[----:B------:R-:W-:-:S05]  /*2080*/  IADD3.X R15, R13, UR5, RZ, P0, !PT ;  /* 0x000000050d0f7c10 */ /* 0x000fca00087fe4ff */
[----:B------:R1:W-:Y:S01]  /*2090*/  LDGSTS.E.BYPASS.LTC128B.128 [R241+0x3100], [R14.64], !P3 ;  /* 0x031000000ef17fae */ /* 0x0003e2000d901d48 */
[C---:B------:R-:W-:Y:S03]  /*20a0*/  HMMA.16816.F32 R216, R16.reuse, R50, R112 ;  /* 0x0000003210d8723c */ /* 0x040fe60000001870 */
[----:B-----5:R-:W-:Y:S04]  /*20b0*/  LDSM.16.M88.4 R20, [R231+0x9100] ;  /* 0x00910000e714783b */ /* 0x020fe80000000200 */
[----:B------:R-:W2:Y:S01]  /*20c0*/  LDSM.16.M88.4 R80, [R229+0x5900] ;  /* 0x00590000e550783b */ /* 0x000ea20000000200 */
[C---:B------:R-:W-:Y:S03]  /*20d0*/  HMMA.16816.F32 R100, R16.reuse, R52, R64 ;  /* 0x000000341064723c */ /* 0x040fe60000001840 */
[----:B------:R-:W3:Y:S04]  /*20e0*/  LDSM.16.M88.4 R76, [R229+0x6100] ;  /* 0x00610000e54c783b */ /* 0x000ee80000000200 */
[----:B------:R-:W5:Y:S01]  /*20f0*/  LDSM.16.M88.4 R60, [R229+0x4100] ;  /* 0x00410000e53c783b */ /* 0x000f620000000200 */
[C---:B------:R-:W-:Y:S03]  /*2100*/  HMMA.16816.F32 R96, R16.reuse, R48, R68 ;  /* 0x000000301060723c */ /* 0x040fe60000001844 */
[----:B------:R-:W2:Y:S04]  /*2110*/  LDSM.16.M88.4 R84, [R229+0x5100] ;  /* 0x00510000e554783b */ /* 0x000ea80000000200 */
[----:B------:R-:W2:Y:S01]  /*2120*/  LDSM.16.M88.4 R72, [R229+0x6900] ;  /* 0x00690000e548783b */ /* 0x000ea20000000200 */
[C---:B------:R-:W-:Y:S03]  /*2130*/  HMMA.16816.F32 R88, R16.reuse, R24, R88 ;  /* 0x000000181058723c */ /* 0x040fe60000001858 */
[----:B------:R-:W2:Y:S04]  /*2140*/  LDSM.16.M88.4 R64, [R229+0x3900] ;  /* 0x00390000e540783b */ /* 0x000ea80000000200 */
[----:B------:R-:W-:Y:S01]  /*2150*/  LDSM.16.M88.4 R68, [R229+0x4900] ;  /* 0x00490000e544783b */ /* 0x000fe20000000200 */
[C---:B------:R-:W-:Y:S03]  /*2160*/  HMMA.16816.F32 R112, R16.reuse, R38, R116 ;  /* 0x000000261070723c */ /* 0x040fe60000001874 */
[----:B-1----:R-:W-:Y:S04]  /*2170*/  LDSM.16.M88.4 R12, [R232+0x7100] ;  /* 0x00710000e80c783b */ /* 0x002fe80000000200 */
[----:B------:R-:W0:Y:S01]  /*2180*/  LDGDEPBAR ;  /* 0x00000000000079af */ /* 0x000e220000000000 */
[C---:B------:R-:W-:Y:S08]  /*2190*/  HMMA.16816.F32 R108, R16.reuse, R34, R160 ;  /* 0x00000022106c723c */ /* 0x040ff000000018a0 */
[C---:B------:R-:W-:Y:S08]  /*21a0*/  HMMA.16816.F32 R200, R16.reuse, R30, R192 ;  /* 0x0000001e10c8723c */ /* 0x040ff000000018c0 */
[----:B------:R-:W-:Y:S01]  /*21b0*/  HMMA.16816.F32 R188, R16, R26, R188 ;  /* 0x0000001a10bc723c */ /* 0x000fe200000018bc */
[----:B------:R-:W1:Y:S07]  /*21c0*/  LDSM.16.M88.4 R16, [R231+0x7100] ;  /* 0x00710000e710783b */ /* 0x000e6e0000000200 */
[C---:B------:R-:W-:Y:S08]  /*21d0*/  HMMA.16816.F32 R184, R8.reuse, R56, R184 ;  /* 0x0000003808b8723c */ /* 0x040ff000000018b8 */
[C---:B------:R-:W-:Y:S08]  /*21e0*/  HMMA.16816.F32 R192, R8.reuse, R52, R152 ;  /* 0x0000003408c0723c */ /* 0x040ff00000001898 */
[C---:B------:R-:W-:Y:S08]  /*21f0*/  HMMA.16816.F32 R56, R8.reuse, R58, R176 ;  /* 0x0000003a0838723c */ /* 0x040ff000000018b0 */
[C---:B------:R-:W-:Y:S08]  /*2200*/  HMMA.16816.F32 R52, R8.reuse, R54, R172 ;  /* 0x000000360834723c */ /* 0x040ff000000018ac */
[C---:B------:R-:W-:Y:S08]  /*2210*/  HMMA.16816.F32 R204, R8.reuse, R36, R136 ;  /* 0x0000002408cc723c */ /* 0x040ff00000001888 */
[C---:B------:R-:W-:Y:S08]  /*2220*/  HMMA.16816.F32 R208, R8.reuse, R32, R132 ;  /* 0x0000002008d0723c */ /* 0x040ff00000001884 */
[C---:B------:R-:W-:Y:S08]  /*2230*/  HMMA.16816.F32 R132, R8.reuse, R50, R168 ;  /* 0x000000320884723c */ /* 0x040ff000000018a8 */
[C---:B------:R-:W-:Y:S01]  /*2240*/  HMMA.16816.F32 R136, R8.reuse, R38, R164 ;  /* 0x000000260888723c */ /* 0x040fe200000018a4 */
[----:B------:R-:W-:Y:S07]  /*2250*/  LDSM.16.M88.4 R36, [R228+0x1800] ;  /* 0x00180000e424783b */ /* 0x000fee0000000200 */
[C---:B------:R-:W-:Y:S01]  /*2260*/  HMMA.16816.F32 R196, R8.reuse, R48, R144 ;  /* 0x0000003008c4723c */ /* 0x040fe20000001890 */
[----:B------:R-:W-:Y:S07]  /*2270*/  LDSM.16.M88.4 R48, [R228] ;  /* 0x00000000e430783b */ /* 0x000fee0000000200 */
[C---:B------:R-:W-:Y:S08]  /*2280*/  HMMA.16816.F32 R212, R8.reuse, R28, R124 ;  /* 0x0000001c08d4723c */ /* 0x040ff0000000187c */
[C---:B------:R-:W-:Y:S01]  /*2290*/  HMMA.16816.F32 R172, R8.reuse, R30, R148 ;  /* 0x0000001e08ac723c */ /* 0x040fe20000001894 */
[----:B------:R-:W-:Y:S07]  /*22a0*/  LDSM.16.M88.4 R28, [R228+0x2800] ;  /* 0x00280000e41c783b */ /* 0x000fee0000000200 */
[C---:B------:R-:W-:Y:S08]  /*22b0*/  HMMA.16816.F32 R224, R8.reuse, R24, R120 ;  /* 0x0000001808e0723c */ /* 0x040ff00000001878 */
[C---:B------:R-:W-:Y:S01]  /*22c0*/  HMMA.16816.F32 R168, R8.reuse, R34, R156 ;  /* 0x0000002208a8723c */ /* 0x040fe2000000189c */
[----:B------:R-:W-:Y:S07]  /*22d0*/  LDSM.16.M88.4 R32, [R228+0x2000] ;  /* 0x00200000e420783b */ /* 0x000fee0000000200 */
[----:B------:R-:W-:Y:S01]  /*22e0*/  HMMA.16816.F32 R164, R8, R26, R128 ;  /* 0x0000001a08a4723c */ /* 0x000fe20000001880 */
[----:B------:R-:W-:Y:S04]  /*22f0*/  LDSM.16.M88.4 R8, [R232+0x9100] ;  /* 0x00910000e808783b */ /* 0x000fe80000000200 */
[----:B------:R-:W-:Y:S03]  /*2300*/  LDSM.16.M88.4 R24, [R228+0x3000] ;  /* 0x00300000e418783b */ /* 0x000fe60000000200 */
[C---:B--2---:R-:W-:Y:S01]  /*2310*/  HMMA.16816.F32 R144, R20.reuse, R80, R40 ;  /* 0x000000501490723c */ /* 0x044fe20000001828 */
[----:B------:R-:W2:Y:S07]  /*2320*/  LDSM.16.M88.4 R40, [R228+0x1000] ;  /* 0x00100000e428783b */ /* 0x000eae0000000200 */
[----:B---3--:R-:W-:Y:S01]  /*2330*/  HMMA.16816.F32 R128, R20, R76, R44 ;  /* 0x0000004c1480723c */ /* 0x008fe2000000182c */
[----:B------:R-:W3:Y:S01]  /*2340*/  LDSM.16.M88.4 R44, [R228+0x800] ;  /* 0x00080000e42c783b */ /* 0x000ee20000000200 */
[----:B------:R-:W-:-:S06]  /*2350*/  DEPBAR.LE SB0, 0x0 ;  /* 0x000080000000791a */ /* 0x000fcc0000000000 */
[C---:B-----5:R-:W-:Y:S08]  /*2360*/  HMMA.16816.F32 R156, R20.reuse, R60, R100 ;  /* 0x0000003c149c723c */ /* 0x060ff00000001864 */
[C---:B------:R-:W-:Y:S08]  /*2370*/  HMMA.16816.F32 R148, R20.reuse, R84, R92 ;  /* 0x000000541494723c */ /* 0x040ff0000000185c */
[C---:B------:R-:W-:Y:S08]  /*2380*/  HMMA.16816.F32 R100, R20.reuse, R72, R88 ;  /* 0x000000481464723c */ /* 0x040ff00000001858 */
[C---:B------:R-:W-:Y:S08]  /*2390*/  HMMA.16816.F32 R160, R20.reuse, R64, R104 ;  /* 0x0000004014a0723c */ /* 0x040ff00000001868 */
[----:B------:R-:W-:Y:S08]  /*23a0*/  HMMA.16816.F32 R124, R20, R66, R180 ;  /* 0x00000042147c723c */ /* 0x000ff000000018b4 */
[C---:B-1----:R-:W-:Y:S08]  /*23b0*/  HMMA.16816.F32 R92, R16.reuse, R64, R184 ;  /* 0x00000040105c723c */ /* 0x042ff000000018b8 */
[----:B------:R-:W-:Y:S08]  /*23c0*/  HMMA.16816.F32 R88, R16, R66, R56 ;  /* 0x000000421058723c */ /* 0x000ff00000001838 */
[C---:B------:R-:W-:Y:S08]  /*23d0*/  HMMA.16816.F32 R152, R20.reuse, R68, R96 ;  /* 0x000000441498723c */ /* 0x040ff00000001860 */
[----:B------:R-:W-:Y:S08]  /*23e0*/  HMMA.16816.F32 R120, R20, R62, R220 ;  /* 0x0000003e1478723c */ /* 0x000ff000000018dc */
[C---:B------:R-:W-:Y:S08]  /*23f0*/  HMMA.16816.F32 R64, R16.reuse, R60, R192 ;  /* 0x0000003c1040723c */ /* 0x040ff000000018c0 */
[----:B------:R-:W-:Y:S08]  /*2400*/  HMMA.16816.F32 R56, R16, R62, R52 ;  /* 0x0000003e1038723c */ /* 0x000ff00000001834 */
[C---:B------:R-:W-:Y:S08]  /*2410*/  HMMA.16816.F32 R116, R20.reuse, R70, R216 ;  /* 0x000000461474723c */ /* 0x040ff000000018d8 */
[C---:B------:R-:W-:Y:S08]  /*2420*/  HMMA.16816.F32 R112, R20.reuse, R86, R112 ;  /* 0x000000561470723c */ /* 0x040ff00000001870 */
[C---:B------:R-:W-:Y:S08]  /*2430*/  HMMA.16816.F32 R108, R20.reuse, R82, R108 ;  /* 0x00000052146c723c */ /* 0x040ff0000000186c */
[C---:B------:R-:W-:Y:S07]  /*2440*/  HMMA.16816.F32 R104, R20.reuse, R78, R200 ;  /* 0x0000004e1468723c */ /* 0x040fee00000018c8 */
[----:B------:R-:W-:Y:S01]  /*2450*/  IMAD.MOV.U32 R202, RZ, RZ, R235 ;  /* 0x000000ffffca7224 */ /* 0x000fe200078e00eb */
[----:B------:R-:W-:Y:S01]  /*2460*/  HMMA.16816.F32 R96, R20, R74, R188 ;  /* 0x0000004a1460723c */ /* 0x000fe200000018bc */
[----:B------:R-:W-:Y:S01]  /*2470*/  IMAD.MOV.U32 R203, RZ, RZ, R236 ;  /* 0x000000ffffcb7224 */ /* 0x000fe200078e00ec */
[----:B------:R-:W-:-:S02]  /*2480*/  IADD3 R236, R234, 0x2800, RZ ;  /* 0x00002800eaec7810 */ /* 0x000fc40007ffe0ff */
[----:B------:R-:W-:Y:S02]  /*2490*/  ISETP.GT.AND P0, PT, R142, R202, PT ;  /* 0x000000ca8e00720c */ /* 0x000fe40003f04270 */
[----:B------:R-:W-:Y:S02]  /*24a0*/  IADD3 R235, R234, 0x3000, RZ ;  /* 0x00003000eaeb7810 */ /* 0x000fe40007ffe0ff */
[C---:B------:R-:W-:Y:S08]  /*24b0*/  HMMA.16816.F32 R60, R16.reuse, R84, R204 ;  /* 0x00000054103c723c */ /* 0x040ff000000018cc */
        /* <DEDUP_REMOVED lines=9> */
[C---:B--2---:R-:W-:Y:S08]  /*2550*/  HMMA.16816.F32 R152, R8.reuse, R40, R152 ;  /* 0x000000280898723c */ /* 0x044ff00000001898 */
[C---:B------:R-:W-:Y:S08]  /*2560*/  HMMA.16816.F32 R116, R8.reuse, R42, R116 ;  /* 0x0000002a0874723c */ /* 0x040ff00000001874 */
[----:B------:R-:W-:Y:S08]  /*2570*/  HMMA.16816.F32 R164, R8, R36, R148 ;  /* 0x0000002408a4723c */ /* 0x000ff00000001894 */
[C---:B------:R-:W-:Y:S08]  /*2580*/  HMMA.16816.F32 R52, R12.reuse, R40, R52 ;  /* 0x000000280c34723c */ /* 0x040ff00000001834 */
[----:B------:R-:W-:Y:S08]  /*2590*/  HMMA.16816.F32 R20, R12, R42, R20 ;  /* 0x0000002a0c14723c */ /* 0x000ff00000001814 */
[C---:B---3--:R-:W-:Y:S08]  /*25a0*/  HMMA.16816.F32 R156, R8.reuse, R44, R156 ;  /* 0x0000002c089c723c */ /* 0x048ff0000000189c */
[C---:B------:R-:W-:Y:S08]  /*25b0*/  HMMA.16816.F32 R120, R8.reuse, R46, R120 ;  /* 0x0000002e0878723c */ /* 0x040ff00000001878 */
[C---:B------:R-:W-:Y:S08]  /*25c0*/  HMMA.16816.F32 R148, R8.reuse, R38, R112 ;  /* 0x000000260894723c */ /* 0x040ff00000001870 */
        /* <DEDUP_REMOVED lines=22> */
[----:B----4-:R-:W-:Y:S01]  /*2730*/  IADD3 R2, R203, -0x2, RZ ;  /* 0xfffffffecb027810 */ /* 0x010fe20007ffe0ff */
        /* <DEDUP_REMOVED lines=31> */
.L_x_1632:
[----:B----4-:R-:W-:Y:S01]  /*2930*/  LOP3.LUT R2, R242, 0xffffffe0, RZ, 0xc0, !PT ;  /* 0xffffffe0f2027812 */ /* 0x010fe200078ec0ff */
[----:B------:R-:W-:Y:S01]  /*2940*/  STL [R1+0x44], R228 ;  /* 0x000044e401007387 */ /* 0x000fe20000100800 */
[----:B---3--:R-:W-:Y:S01]  /*2950*/  IADD3 R6, R141, c[0x0][0x1d0], RZ ;  /* 0x000074008d067a10 */ /* 0x008fe20007ffe0ff */
[----:B------:R-:W-:Y:S02]  /*2960*/  IMAD.SHL.U32 R224, R0, 0x2, RZ ;  /* 0x0000000200e07824 */ /* 0x000fe400078e00ff */
[----:B------:R-:W-:Y:S01]  /*2970*/  IMAD.IADD R2, R244, 0x1, -R2 ;  /* 0x00000001f4027824 */ /* 0x000fe200078e0a02 */
[----:B------:R-:W-:Y:S01]  /*2980*/  STL [R1+0x40], R143 ;  /* 0x0000408f01007387 */ /* 0x000fe20000100800 */
[----:B------:R-:W-:-:S02]  /*2990*/  IMAD R225, R4, 0x2, R224 ;  /* 0x0000000204e17824 */ /* 0x000fc400078e02e0 */
[C---:B------:R-:W-:Y:S01]  /*29a0*/  IMAD R227, R3.reuse, 0x2, R224 ;  /* 0x0000000203e37824 */ /* 0x040fe200078e02e0 */
[----:B------:R-:W-:Y:S01]  /*29b0*/  SHF.R.S32.HI R5, RZ, 0x1f, R2 ;  /* 0x0000001fff057819 */ /* 0x000fe20000011402 */
[----:B------:R-:W0:Y:S01]  /*29c0*/  LDGDEPBAR ;  /* 0x00000000000079af */ /* 0x000e220000000000 */
[----:B------:R-:W-:Y:S02]  /*29d0*/  LEA R226, R3, R225, 0x1 ;  /* 0x000000e103e27211 */ /* 0x000fe400078e08ff */
        /* <DEDUP_REMOVED lines=77> */
[----:B------:R-:W-:Y:S01]  /*2eb0*/  ISETP.GT.AND P3, PT, R2, 0x38, PT ;  /* 0x000000380200780c */ /* 0x000fe20003f64270 */
[----:B------:R-:W-:Y:S01]  /*2ec0*/  LDSM.16.MT88.4 R20, [R224+0x900] ;  /* 0x00090000e014783b */ /* 0x000fe20000004200 */
[----:B------:R-:W-:Y:S02]  /*2ed0*/  FSEL R119, R17, -INF , P2 ;  /* 0xff80000011777808 */ /* 0x000fe40001000000 */
[----:B------:R-:W-:Y:S02]  /*2ee0*/  FMNMX.FTZ R5, R118, R5, !PT ;  /* 0x0000000576057209 */ /* 0x000fe40007810000 */
[----:B------:R-:W-:Y:S02]  /*2ef0*/  FSEL R135, R166, -INF , P0 ;  /* 0xff800000a6877808 */ /* 0x000fe40000000000 */
[----:B------:R-:W-:Y:S01]  /*2f00*/  FSEL R127, R164, -INF , P0 ;  /* 0xff800000a47f7808 */ /* 0x000fe20000000000 */
[----:B------:R-:W-:Y:S01]  /*2f10*/  IMAD.MOV.U32 R164, RZ, RZ, R202 ;  /* 0x000000ffffa47224 */ /* 0x000fe200078e00ca */
[----:B------:R-:W-:-:S02]  /*2f20*/  FSEL R156, R18, -INF , P0 ;  /* 0xff800000129c7808 */ /* 0x000fc40000000000 */
[----:B------:R-:W-:Y:S02]  /*2f30*/  ISETP.GT.AND P0, PT, R2, 0x39, PT ;  /* 0x000000390200780c */ /* 0x000fe40003f04270 */
[----:B------:R-:W-:Y:S02]  /*2f40*/  FSEL R142, R36, -INF , P3 ;  /* 0xff800000248e7808 */ /* 0x000fe40001800000 */
[----:B------:R-:W-:Y:S02]  /*2f50*/  FMNMX.FTZ R5, R119, R5, !PT ;  /* 0x0000000577057209 */ /* 0x000fe40007810000 */
[----:B------:R-:W-:Y:S02]  /*2f60*/  FSEL R140, R167, -INF , P2 ;  /* 0xff800000a78c7808 */ /* 0x000fe40001000000 */
[----:B------:R-:W-:Y:S02]  /*2f70*/  FSEL R133, R165, -INF , P2 ;  /* 0xff800000a5857808 */ /* 0x000fe40001000000 */
[----:B------:R-:W-:-:S02]  /*2f80*/  FSEL R158, R19, -INF , P2 ;  /* 0xff800000139e7808 */ /* 0x000fc40001000000 */
[----:B------:R-:W-:Y:S01]  /*2f90*/  ISETP.GT.AND P2, PT, R2, 0x40, PT ;  /* 0x000000400200780c */ /* 0x000fe20003f44270 */
[----:B------:R-:W-:Y:S01]  /*2fa0*/  LDSM.16.MT88.4 R16, [R224+0x100] ;  /* 0x00010000e010783b */ /* 0x000fe20000004200 */
        /* <DEDUP_REMOVED lines=13> */
[----:B------:R-:W-:Y:S02]  /*3080*/  FSEL R134, R150, -INF , P3 ;  /* 0xff80000096867808 */ /* 0x000fe40001800000 */
[----:B------:R-:W-:Y:S02]  /*3090*/  FSEL R151, R38, -INF , P3 ;  /* 0xff80000026977808 */ /* 0x000fe40001800000 */
[C---:B------:R-:W-:Y:S01]  /*30a0*/  ISETP.GT.AND P0, PT, R2.reuse, 0x49, PT ;  /* 0x000000490200780c */ /* 0x040fe20003f04270 */
[----:B------:R-:W-:Y:S01]  /*30b0*/  LDSM.16.MT88.4 R36, [R226+0x100] ;  /* 0x00010000e224783b */ /* 0x000fe20000004200 */
[----:B------:R-:W-:-:S02]  /*30c0*/  ISETP.GT.AND P3, PT, R2, 0x48, PT ;  /* 0x000000480200780c */ /* 0x000fc40003f64270 */
[----:B------:R-:W-:Y:S02]  /*30d0*/  FMNMX.FTZ R5, R148, R5, !PT ;  /* 0x0000000594057209 */ /* 0x000fe40007810000 */
[----:B------:R-:W-:Y:S02]  /*30e0*/  FSEL R162, R109, -INF , P0 ;  /* 0xff8000006da27808 */ /* 0x000fe40000000000 */
[----:B------:R-:W-:Y:S02]  /*30f0*/  FSEL R109, R32, -INF , P3 ;  /* 0xff800000206d7808 */ /* 0x000fe40001800000 */
[----:B------:R-:W-:Y:S02]  /*3100*/  FMNMX.FTZ R5, R149, R5, !PT ;  /* 0x0000000595057209 */ /* 0x000fe40007810000 */
        /* <DEDUP_REMOVED lines=8> */
[----:B------:R-:W-:Y:S02]  /*3190*/  ISETP.GT.AND P0, PT, R2, 0x51, PT ;  /* 0x000000510200780c */ /* 0x000fe40003f04270 */
[----:B------:R-:W-:Y:S02]  /*31a0*/  FSEL R246, R44, -INF , P2 ;  /* 0xff8000002cf67808 */ /* 0x000fe40001000000 */
[----:B------:R-:W-:Y:S02]  /*31b0*/  FMNMX.FTZ R5, R150, R5, !PT ;  /* 0x0000000596057209 */ /* 0x000fe40007810000 */
[----:B------:R-:W-:Y:S02]  /*31c0*/  FSEL R100, R58, -INF , P4 ;  /* 0xff8000003a647808 */ /* 0x000fe40002000000 */
[----:B------:R-:W-:Y:S02]  /*31d0*/  ISETP.GT.AND P4, PT, R2, 0x58, PT ;  /* 0x000000580200780c */ /* 0x000fe40003f84270 */
[----:B------:R-:W-:-:S02]  /*31e0*/  FSEL R245, R45, -INF , P0 ;  /* 0xff8000002df57808 */ /* 0x000fc40000000000 */
[----:B------:R-:W-:Y:S02]  /*31f0*/  FMNMX.FTZ R5, R246, R5, !PT ;  /* 0x00000005f6057209 */ /* 0x000fe40007810000 */
[----:B------:R-:W-:Y:S02]  /*3200*/  ISETP.GT.AND P6, PT, R2, 0x59, PT ;  /* 0x000000590200780c */ /* 0x000fe40003fc4270 */
[----:B------:R-:W-:Y:S02]  /*3210*/  FSEL R152, R68, -INF , P4 ;  /* 0xff80000044987808 */ /* 0x000fe40002000000 */
[----:B------:R-:W-:Y:S02]  /*3220*/  FMNMX.FTZ R5, R245, R5, !PT ;  /* 0x00000005f5057209 */ /* 0x000fe40007810000 */
[----:B------:R-:W-:Y:S02]  /*3230*/  ISETP.GT.AND P5, PT, R2, 0x60, PT ;  /* 0x000000600200780c */ /* 0x000fe40003fa4270 */
[----:B------:R-:W-:-:S02]  /*3240*/  FSEL R153, R69, -INF , P6 ;  /* 0xff80000045997808 */ /* 0x000fc40003000000 */
[----:B------:R-:W-:Y:S02]  /*3250*/  FMNMX.FTZ R5, R152, R5, !PT ;  /* 0x0000000598057209 */ /* 0x000fe40007810000 */
[----:B------:R-:W-:Y:S02]  /*3260*/  ISETP.GT.AND P4, PT, R2, 0x61, PT ;  /* 0x000000610200780c */ /* 0x000fe40003f84270 */
[----:B------:R-:W-:Y:S02]  /*3270*/  FSEL R181, R76, -INF , P5 ;  /* 0xff8000004cb57808 */ /* 0x000fe40002800000 */
[----:B------:R-:W-:Y:S02]  /*3280*/  FMNMX.FTZ R5, R153, R5, !PT ;  /* 0x0000000599057209 */ /* 0x000fe40007810000 */
[----:B------:R-:W-:Y:S02]  /*3290*/  FSEL R177, R110, -INF , P3 ;  /* 0xff8000006eb17808 */ /* 0x000fe40001800000 */
[----:B------:R-:W-:-:S02]  /*32a0*/  FSEL R160, R108, -INF , P3 ;  /* 0xff8000006ca07808 */ /* 0x000fc40001800000 */
[----:B------:R-:W-:Y:S02]  /*32b0*/  FSEL R179, R34, -INF , P3 ;  /* 0xff80000022b37808 */ /* 0x000fe40001800000 */
[----:B------:R-:W-:Y:S01]  /*32c0*/  ISETP.GT.AND P3, PT, R2, 0x68, PT ;  /* 0x000000680200780c */ /* 0x000fe20003f64270 */
[----:B------:R-:W-:Y:S01]  /*32d0*/  LDSM.16.MT88.4 R32, [R225+0x100] ;  /* 0x00010000e120783b */ /* 0x000fe20000004200 */
        /* <DEDUP_REMOVED lines=9> */
[----:B------:R-:W-:-:S02]  /*3370*/  FMNMX.FTZ R5, R154, R5, !PT ;  /* 0x000000059a057209 */ /* 0x000fc40007810000 */
[----:B------:R-:W-:Y:S02]  /*3380*/  FSEL R213, R131, -INF , P0 ;  /* 0xff80000083d57808 */ /* 0x000fe40000000000 */
[----:B------:R-:W-:Y:S02]  /*3390*/  FMNMX.FTZ R5, R111, R5, !PT ;  /* 0x000000056f057209 */ /* 0x000fe40007810000 */
[----:B------:R-:W-:Y:S02]  /*33a0*/  FSEL R205, R129, -INF , P0 ;  /* 0xff80000081cd7808 */ /* 0x000fe40000000000 */
[----:B------:R-:W-:Y:S01]  /*33b0*/  FSEL R197, R47, -INF , P0 ;  /* 0xff8000002fc57808 */ /* 0x000fe20000000000 */
[----:B------:R-:W1:Y:S01]  /*33c0*/  SHFL.BFLY PT, R6, R5, 0x2, 0x1f ;  /* 0x0c401f0005067f89 */ /* 0x000e6200000e0000 */
[----:B------:R-:W-:Y:S02]  /*33d0*/  FMNMX.FTZ R8, R50, R51, !PT ;  /* 0x0000003332087209 */ /* 0x000fe40007810000 */
[----:B------:R-:W-:-:S02]  /*33e0*/  FSEL R129, R169, -INF , P6 ;  /* 0xff800000a9817808 */ /* 0x000fc40003000000 */
[----:B------:R-:W-:Y:S02]  /*33f0*/  FMNMX.FTZ R8, R60, R8, !PT ;  /* 0x000000083c087209 */ /* 0x000fe40007810000 */
        /* <DEDUP_REMOVED lines=9> */
[----:B-1----:R-:W-:Y:S02]  /*3490*/  FMNMX.FTZ R5, R5, R6, !PT ;  /* 0x0000000605057209 */ /* 0x002fe40007810000 */
[----:B------:R-:W-:-:S02]  /*34a0*/  FSEL R173, R71, -INF , P6 ;  /* 0xff80000047ad7808 */ /* 0x000fc40003000000 */
[----:B------:R-:W-:Y:S01]  /*34b0*/  FSEL R252, R78, -INF , P5 ;  /* 0xff8000004efc7808 */ /* 0x000fe20002800000 */
[----:B------:R-:W1:Y:S01]  /*34c0*/  SHFL.BFLY PT, R6, R5, 0x1, 0x1f ;  /* 0x0c201f0005067f89 */ /* 0x000e6200000e0000 */
[----:B------:R-:W-:Y:S02]  /*34d0*/  FSEL R251, R79, -INF , P4 ;  /* 0xff8000004ffb7808 */ /* 0x000fe40002000000 */
[----:B------:R-:W-:Y:S02]  /*34e0*/  FSEL R223, R74, -INF , P3 ;  /* 0xff8000004adf7808 */ /* 0x000fe40001800000 */
[----:B------:R-:W-:Y:S02]  /*34f0*/  FSEL R222, R75, -INF , P2 ;  /* 0xff8000004bde7808 */ /* 0x000fe40001000000 */
[----:B------:R-:W-:Y:S02]  /*3500*/  MOV R167, R203 ;  /* 0x000000cb00a77202 */ /* 0x000fe40000000f00 */
[----:B-1----:R-:W-:-:S02]  /*3510*/  FMNMX.FTZ R138, R5, R6, !PT ;  /* 0x00000006058a7209 */ /* 0x002fc40007810000 */
[----:B------:R-:W-:Y:S02]  /*3520*/  FMNMX.FTZ R5, R15, R24, !PT ;  /* 0x000000180f057209 */ /* 0x000fe40007810000 */
[----:B------:R-:W-:Y:S01]  /*3530*/  FMNMX.FTZ R6, R27, R28, !PT ;  /* 0x0000001c1b067209 */ /* 0x000fe20007810000 */
[----:B------:R-:W-:Y:S01]  /*3540*/  FMUL.FTZ R7, R138, c[0x0][0x2d0] ;  /* 0x0000b4008a077a20 */ /* 0x000fe20000410000 */
        /* <DEDUP_REMOVED lines=25> */
[----:B------:R-:W-:Y:S02]  /*36e0*/  FSETP.NEU.FTZ.AND P0, PT, R138, -INF , PT ;  /* 0xff8000008a00780b */ /* 0x000fe40003f1d000 */
[----:B------:R-:W-:Y:S02]  /*36f0*/  FMNMX.FTZ R5, R132, R5, !PT ;  /* 0x0000000584057209 */ /* 0x000fe40007810000 */
[----:B------:R-:W-:-:S02]  /*3700*/  FMNMX.FTZ R6, R134, R6, !PT ;  /* 0x0000000686067209 */ /* 0x000fc40007810000 */
[----:B------:R-:W-:Y:S02]  /*3710*/  FMNMX.FTZ R5, R159, R5, !PT ;  /* 0x000000059f057209 */ /* 0x000fe40007810000 */
[----:B------:R-:W-:Y:S02]  /*3720*/  FSEL R7, R7, RZ, P0 ;  /* 0x000000ff07077208 */ /* 0x000fe40000000000 */
[----:B------:R-:W-:Y:S02]  /*3730*/  FMNMX.FTZ R5, R161, R5, !PT ;  /* 0x00000005a1057209 */ /* 0x000fe40007810000 */
[----:B------:R-:W-:Y:S02]  /*3740*/  ISETP.GT.AND P0, PT, R2, 0x58, PT ;  /* 0x000000580200780c */ /* 0x000fe40003f04270 */
[----:B------:R-:W-:Y:S02]  /*3750*/  FMNMX.FTZ R5, R160, R5, !PT ;  /* 0x00000005a0057209 */ /* 0x000fe40007810000 */
[----:B------:R-:W-:-:S02]  /*3760*/  FSEL R128, R168, -INF , P0 ;  /* 0xff800000a8807808 */ /* 0x000fc40000000000 */
        /* <DEDUP_REMOVED lines=22> */
[----:B------:R-:W-:Y:S01]  /*38d0*/  IMAD.MOV.U32 R170, RZ, RZ, R181 ;  /* 0x000000ffffaa7224 */ /* 0x000fe200078e00b5 */
[----:B------:R-:W-:Y:S02]  /*38e0*/  FMNMX.FTZ R136, R220, R136, !PT ;  /* 0x00000088dc887209 */ /* 0x000fe40007810000 */
[----:B------:R-:W-:-:S02]  /*38f0*/  FMNMX.FTZ R5, R122, R5, !PT ;  /* 0x000000057a057209 */ /* 0x000fc40007810000 */
[----:B------:R-:W-:Y:S02]  /*3900*/  FMNMX.FTZ R2, R131, R2, !PT ;  /* 0x0000000283027209 */ /* 0x000fe40007810000 */
[----:B------:R-:W-:Y:S02]  /*3910*/  FMNMX.FTZ R136, R221, R136, !PT ;  /* 0x00000088dd887209 */ /* 0x000fe40007810000 */
[----:B------:R-:W-:Y:S02]  /*3920*/  FMNMX.FTZ R5, R124, R5, !PT ;  /* 0x000000057c057209 */ /* 0x000fe40007810000 */
[----:B------:R-:W-:Y:S01]  /*3930*/  FMNMX.FTZ R2, R130, R2, !PT ;  /* 0x0000000282027209 */ /* 0x000fe20007810000 */
[----:B------:R-:W1:Y:S01]  /*3940*/  SHFL.BFLY PT, R6, R136, 0x2, 0x1f ;  /* 0x0c401f0088067f89 */ /* 0x000e6200000e0000 */
        /* <DEDUP_REMOVED lines=9> */
[----:B------:R-:W-:Y:S01]  /*39e0*/  FSEL R172, R70, -INF , P0 ;  /* 0xff80000046ac7808 */ /* 0x000fe20000000000 */
[----:B------:R-:W2:Y:S01]  /*39f0*/  SHFL.BFLY PT, R8, R2, 0x2, 0x1f ;  /* 0x0c401f0002087f89 */ /* 0x000ea200000e0000 */
[----:B------:R-:W-:Y:S02]  /*3a00*/  FMNMX.FTZ R5, R184, R5, !PT ;  /* 0x00000005b8057209 */ /* 0x000fe40007810000 */
[----:B-1----:R-:W-:Y:S01]  /*3a10*/  FMNMX.FTZ R136, R136, R6, !PT ;  /* 0x0000000688887209 */ /* 0x002fe20007810000 */
[----:B------:R-:W-:Y:S01]  /*3a20*/  FFMA.FTZ R6, R10, c[0x0][0x2d0], -R7 ;  /* 0x0000b4000a067a23 */ /* 0x000fe20000010807 */
[----:B------:R-:W-:-:S03]  /*3a30*/  FMNMX.FTZ R5, R179, R5, !PT ;  /* 0x00000005b3057209 */ /* 0x000fc60007810000 */
[----:B------:R-:W1:Y:S01]  /*3a40*/  SHFL.BFLY PT, R9, R136, 0x1, 0x1f ;  /* 0x0c201f0088097f89 */ /* 0x000e6200000e0000 */
[----:B------:R-:W-:Y:S01]  /*3a50*/  FMNMX.FTZ R5, R186, R5, !PT ;  /* 0x00000005ba057209 */ /* 0x000fe20007810000 */
[----:B------:R3:W-:Y:S01]  /*3a60*/  MUFU.EX2 R110, R6 ;  /* 0x00000006006e7308 */ /* 0x0007e20000000800 */
[----:B--2---:R-:W-:Y:S02]  /*3a70*/  FMNMX.FTZ R2, R2, R8, !PT ;  /* 0x0000000802027209 */ /* 0x004fe40007810000 */
[----:B---3--:R-:W-:Y:S01]  /*3a80*/  FMNMX.FTZ R6, R108, R5, !PT ;  /* 0x000000056c067209 */ /* 0x008fe20007810000 */
[----:B------:R-:W-:Y:S02]  /*3a90*/  FFMA.FTZ R5, R11, c[0x0][0x2d0], -R7 ;  /* 0x0000b4000b057a23 */ /* 0x000fe40000010807 */
[----:B------:R-:W2:Y:S01]  /*3aa0*/  SHFL.BFLY PT, R11, R2, 0x1, 0x1f ;  /* 0x0c201f00020b7f89 */ /* 0x000ea200000e0000 */
[----:B------:R-:W-:Y:S01]  /*3ab0*/  FMNMX.FTZ R6, R197, R6, !PT ;  /* 0x00000006c5067209 */ /* 0x000fe20007810000 */
[----:B------:R3:W4:Y:S01]  /*3ac0*/  MUFU.EX2 R143, R5 ;  /* 0x00000005008f7308 */ /* 0x0007220000000800 */
[----:B-1----:R-:W-:-:S02]  /*3ad0*/  FMNMX.FTZ R136, R136, R9, !PT ;  /* 0x0000000988887209 */ /* 0x002fc40007810000 */
[----:B------:R-:W-:Y:S02]  /*3ae0*/  FMNMX.FTZ R6, R172, R6, !PT ;  /* 0x00000006ac067209 */ /* 0x000fe40007810000 */
[C---:B------:R-:W-:Y:S01]  /*3af0*/  FSETP.NEU.FTZ.AND P0, PT, R136.reuse, -INF , PT ;  /* 0xff8000008800780b */ /* 0x040fe20003f1d000 */
[----:B------:R-:W-:Y:S01]  /*3b00*/  FMUL.FTZ R9, R136, c[0x0][0x2d0] ;  /* 0x0000b40088097a20 */ /* 0x000fe20000410000 */
[----:B------:R-:W-:Y:S01]  /*3b10*/  FMNMX.FTZ R6, R173, R6, !PT ;  /* 0x00000006ad067209 */ /* 0x000fe20007810000 */
[----:B---3--:R-:W-:Y:S01]  /*3b20*/  FFMA.FTZ R5, R12, c[0x0][0x2d0], -R7 ;  /* 0x0000b4000c057a23 */ /* 0x008fe20000010807 */
[----:B----4-:R-:W-:-:S03]  /*3b30*/  F2FP.PACK_AB R12, R143, R110 ;  /* 0x0000006e8f0c723e */ /* 0x010fc600000000ff */
        /* <DEDUP_REMOVED lines=21> */
[----:B--2---:R-:W-:-:S07]  /*3c90*/  FFMA.FTZ R5, R24, c[0x0][0x2d0], -R6 ;  /* 0x0000b40018057a23 */ /* 0x004fce0000010806 */
[----:B------:R2:W3:Y:S01]  /*3ca0*/  MUFU.EX2 R217, R5 ;  /* 0x0000000500d97308 */ /* 0x0004e20000000800 */
[----:B-1----:R-:W-:Y:S01]  /*3cb0*/  F2FP.PACK_AB R10, R194, R199 ;  /* 0x000000c7c20a723e */ /* 0x002fe200000000ff */
[----:B--2---:R-:W-:-:S05]  /*3cc0*/  FMUL.FTZ R5, R2, c[0x0][0x2d0] ;  /* 0x0000b40002057a20 */ /* 0x004fca0000410000 */
[----:B------:R-:W-:-:S05]  /*3cd0*/  FSEL R5, R5, RZ, P0 ;  /* 0x000000ff05057208 */ /* 0x000fca0000000000 */
[--C-:B------:R-:W-:Y:S02]  /*3ce0*/  FFMA.FTZ R9, R27, c[0x0][0x2d0], -R5.reuse ;  /* 0x0000b4001b097a23 */ /* 0x100fe40000010805 */
[--C-:B------:R-:W-:Y:S01]  /*3cf0*/  FFMA.FTZ R0, R28, c[0x0][0x2d0], -R5.reuse ;  /* 0x0000b4001c007a23 */ /* 0x100fe20000010805 */
[----:B------:R-:W-:Y:S01]  /*3d00*/  LDSM.16.MT88.4 R24, [R227+0x100] ;  /* 0x00010000e318783b */ /* 0x000fe20000004200 */
[----:B------:R1:W-:Y:S08]  /*3d10*/  MUFU.EX2 R168, R9 ;  /* 0x0000000900a87308 */ /* 0x0003f00000000800 */
[----:B------:R2:W4:Y:S01]  /*3d20*/  MUFU.EX2 R191, R0 ;  /* 0x0000000000bf7308 */ /* 0x0005220000000800 */
[----:B-1----:R-:W1:Y:S01]  /*3d30*/  SHFL.BFLY PT, R9, R8, 0x1, 0x1f ;  /* 0x0c201f0008097f89 */ /* 0x002e6200000e0000 */
[----:B--2---:R-:W-:-:S06]  /*3d40*/  FFMA.FTZ R0, R29, c[0x0][0x2d0], -R5 ;  /* 0x0000b4001d007a23 */ /* 0x004fcc0000010805 */
[----:B------:R2:W-:Y:S01]  /*3d50*/  MUFU.EX2 R171, R0 ;  /* 0x0000000000ab7308 */ /* 0x0005e20000000800 */
[----:B-1----:R-:W-:Y:S02]  /*3d60*/  FMNMX.FTZ R137, R8, R9, !PT ;  /* 0x0000000908897209 */ /* 0x002fe40007810000 */
[----:B---3--:R-:W-:Y:S01]  /*3d70*/  F2FP.PACK_AB R8, R217, R219 ;  /* 0x000000dbd908723e */ /* 0x008fe200000000ff */
[----:B--2---:R-:W-:Y:S01]  /*3d80*/  FFMA.FTZ R0, R48, c[0x0][0x2d0], -R5 ;  /* 0x0000b40030007a23 */ /* 0x004fe20000010805 */
[C---:B------:R-:W-:Y:S01]  /*3d90*/  FSETP.NEU.FTZ.AND P0, PT, R137.reuse, -INF , PT ;  /* 0xff8000008900780b */ /* 0x040fe20003f1d000 */
[----:B------:R-:W-:Y:S01]  /*3da0*/  FMUL.FTZ R3, R137, c[0x0][0x2d0] ;  /* 0x0000b40089037a20 */ /* 0x000fe20000410000 */
[----:B----4-:R-:W-:Y:S01]  /*3db0*/  F2FP.PACK_AB R9, R191, R168 ;  /* 0x000000a8bf09723e */ /* 0x010fe200000000ff */
[----:B------:R1:W2:Y:S02]  /*3dc0*/  MUFU.EX2 R169, R0 ;  /* 0x0000000000a97308 */ /* 0x0002a40000000800 */
[----:B-1----:R-:W-:Y:S01]  /*3dd0*/  FFMA.FTZ R0, R31, c[0x0][0x2d0], -R7 ;  /* 0x0000b4001f007a23 */ /* 0x002fe20000010807 */
[----:B--2---:R-:W-:-:S05]  /*3de0*/  F2FP.PACK_AB R11, R169, R171 ;  /* 0x000000aba90b723e */ /* 0x004fca00000000ff */
[----:B------:R1:W-:Y:S02]  /*3df0*/  MUFU.EX2 R4, R0 ;  /* 0x0000000000047308 */ /* 0x0003e40000000800 */
[C---:B------:R-:W-:Y:S08]  /*3e00*/  HMMA.16816.F32 R76, R8.reuse, R16, RZ ;  /* 0x00000010084c723c */ /* 0x040ff000000018ff */
[----:B------:R-:W-:Y:S01]  /*3e10*/  HMMA.16816.F32 R72, R8, R24, RZ ;  /* 0x000000180848723c */ /* 0x000fe200000018ff */
[----:B-1----:R-:W-:-:S02]  /*3e20*/  FFMA.FTZ R0, R30, c[0x0][0x2d0], -R7 ;  /* 0x0000b4001e007a23 */ /* 0x002fc40000010807 */
[----:B------:R-:W1:Y:S02]  /*3e30*/  LDSM.16.MT88.4 R28, [R226+0x900] ;  /* 0x00090000e21c783b */ /* 0x000e640000004200 */
[----:B------:R2:W-:Y:S03]  /*3e40*/  MUFU.EX2 R182, R0 ;  /* 0x0000000000b67308 */ /* 0x0005e60000000800 */
[C---:B------:R-:W-:Y:S08]  /*3e50*/  HMMA.16816.F32 R56, R8.reuse, R26, RZ ;  /* 0x0000001a0838723c */ /* 0x040ff000000018ff */
[----:B------:R-:W-:Y:S01]  /*3e60*/  HMMA.16816.F32 R68, R8, R32, RZ ;  /* 0x000000200844723c */ /* 0x000fe200000018ff */
[----:B--2---:R-:W-:Y:S01]  /*3e70*/  FSEL R0, R3, RZ, P0 ;  /* 0x000000ff03007208 */ /* 0x004fe20000000000 */
[----:B------:R-:W-:-:S06]  /*3e80*/  FFMA.FTZ R3, R49, c[0x0][0x2d0], -R7 ;  /* 0x0000b40031037a23 */ /* 0x000fcc0000010807 */
[C---:B------:R-:W-:Y:S01]  /*3e90*/  HMMA.16816.F32 R64, R8.reuse, R36, RZ ;  /* 0x000000240840723c */ /* 0x040fe200000018ff */
[----:B------:R2:W-:Y:S07]  /*3ea0*/  MUFU.EX2 R196, R3 ;  /* 0x0000000300c47308 */ /* 0x0005ee0000000800 */
[----:B------:R-:W-:Y:S01]  /*3eb0*/  HMMA.16816.F32 R52, R8, R34, RZ ;  /* 0x000000220834723c */ /* 0x000fe200000018ff */
[----:B--2---:R-:W-:-:S04]  /*3ec0*/  FFMA.FTZ R3, R50, c[0x0][0x2d0], -R0 ;  /* 0x0000b40032037a23 */ /* 0x004fc80000010800 */
[----:B------:R2:W-:Y:S02]  /*3ed0*/  MUFU.EX2 R209, R3 ;  /* 0x0000000300d17308 */ /* 0x0005e40000000800 */
[--C-:B--2---:R-:W-:Y:S02]  /*3ee0*/  FFMA.FTZ R3, R51, c[0x0][0x2d0], -R0.reuse ;  /* 0x0000b40033037a23 */ /* 0x104fe40000010800 */
[----:B------:R-:W-:Y:S04]  /*3ef0*/  HMMA.16816.F32 R48, R8, R38, RZ ;  /* 0x000000260830723c */ /* 0x000fe800000018ff */
[----:B------:R2:W3:Y:S02]  /*3f00*/  MUFU.EX2 R208, R3 ;  /* 0x0000000300d07308 */ /* 0x0004e40000000800 */
[----:B--2---:R-:W-:Y:S01]  /*3f10*/  FFMA.FTZ R3, R60, c[0x0][0x2d0], -R0 ;  /* 0x0000b4003c037a23 */ /* 0x004fe20000010800 */
[----:B---3--:R-:W-:-:S05]  /*3f20*/  F2FP.PACK_AB R13, R208, R209 ;  /* 0x000000d1d00d723e */ /* 0x008fca00000000ff */
[----:B------:R2:W-:Y:S02]  /*3f30*/  MUFU.EX2 R248, R3 ;  /* 0x0000000300f87308 */ /* 0x0005e40000000800 */
[----:B--2---:R-:W-:Y:S02]  /*3f40*/  FFMA.FTZ R3, R61, c[0x0][0x2d0], -R0 ;  /* 0x0000b4003d037a23 */ /* 0x004fe40000010800 */
[----:B------:R-:W-:Y:S04]  /*3f50*/  HMMA.16816.F32 R60, R8, R18, RZ ;  /* 0x00000012083c723c */ /* 0x000fe800000018ff */
[----:B------:R2:W3:Y:S02]  /*3f60*/  MUFU.EX2 R250, R3 ;  /* 0x0000000300fa7308 */ /* 0x0004e40000000800 */
[----:B--2---:R-:W-:Y:S01]  /*3f70*/  FFMA.FTZ R3, R80, c[0x0][0x2d0], -R6 ;  /* 0x0000b40050037a23 */ /* 0x004fe20000010806 */
[----:B---3--:R-:W-:-:S05]  /*3f80*/  F2FP.PACK_AB R15, R250, R248 ;  /* 0x000000f8fa0f723e */ /* 0x008fca00000000ff */
[----:B------:R2:W-:Y:S02]  /*3f90*/  MUFU.EX2 R198, R3 ;  /* 0x0000000300c67308 */ /* 0x0005e40000000800 */
[C---:B------:R-:W-:Y:S08]  /*3fa0*/  HMMA.16816.F32 R44, R12.reuse, R24, RZ ;  /* 0x000000180c2c723c */ /* 0x040ff000000018ff */
[----:B------:R-:W-:Y:S01]  /*3fb0*/  HMMA.16816.F32 R40, R12, R32, RZ ;  /* 0x000000200c28723c */ /* 0x000fe200000018ff */
[----:B--2---:R-:W-:-:S04]  /*3fc0*/  FFMA.FTZ R3, R81, c[0x0][0x2d0], -R6 ;  /* 0x0000b40051037a23 */ /* 0x004fc80000010806 */
[----:B------:R2:W3:Y:S03]  /*3fd0*/  MUFU.EX2 R193, R3 ;  /* 0x0000000300c17308 */ /* 0x0004e60000000800 */
[C---:B------:R-:W-:Y:S08]  /*3fe0*/  HMMA.16816.F32 R96, R12.reuse, R34, RZ ;  /* 0x000000220c60723c */ /* 0x040ff000000018ff */
[----:B------:R-:W-:Y:S01]  /*3ff0*/  HMMA.16816.F32 R32, R12, R36, RZ ;  /* 0x000000240c20723c */ /* 0x000fe200000018ff */
[----:B--2---:R-:W-:Y:S01]  /*4000*/  FFMA.FTZ R3, R82, c[0x0][0x2d0], -R6 ;  /* 0x0000b40052037a23 */ /* 0x004fe20000010806 */
[----:B---3--:R-:W-:-:S06]  /*4010*/  F2FP.PACK_AB R8, R193, R198 ;  /* 0x000000c6c108723e */ /* 0x008fcc00000000ff */
[----:B------:R-:W-:Y:S01]  /*4020*/  HMMA.16816.F32 R80, R12, R16, RZ ;  /* 0x000000100c50723c */ /* 0x000fe200000018ff */
[----:B------:R2:W-:Y:S02]  /*4030*/  MUFU.EX2 R189, R3 ;  /* 0x0000000300bd7308 */ /* 0x0005e40000000800 */
[----:B--2---:R-:W-:-:S05]  /*4040*/  FFMA.FTZ R3, R84, c[0x0][0x2d0], -R6 ;  /* 0x0000b40054037a23 */ /* 0x004fca0000010806 */
[----:B------:R-:W-:Y:S01]  /*4050*/  HMMA.16816.F32 R84, R12, R18, RZ ;  /* 0x000000120c54723c */ /* 0x000fe200000018ff */
[----:B------:R-:W2:Y:S01]  /*4060*/  LDSM.16.MT88.4 R16, [R227+0x900] ;  /* 0x00090000e310783b */ /* 0x000ea20000004200 */
[----:B------:R3:W4:Y:S02]  /*4070*/  MUFU.EX2 R195, R3 ;  /* 0x0000000300c37308 */ /* 0x0007240000000800 */
[----:B---3--:R-:W-:Y:S01]  /*4080*/  FFMA.FTZ R3, R88, c[0x0][0x2d0], -R5 ;  /* 0x0000b40058037a23 */ /* 0x008fe20000010805 */
[----:B----4-:R-:W-:-:S05]  /*4090*/  F2FP.PACK_AB R10, R195, R189 ;  /* 0x000000bdc30a723e */ /* 0x010fca00000000ff */
[----:B------:R3:W-:Y:S02]  /*40a0*/  MUFU.EX2 R188, R3 ;  /* 0x0000000300bc7308 */ /* 0x0007e40000000800 */
[--C-:B---3--:R-:W-:Y:S02]  /*40b0*/  FFMA.FTZ R3, R89, c[0x0][0x2d0], -R5.reuse ;  /* 0x0000b40059037a23 */ /* 0x108fe40000010805 */
[----:B------:R-:W-:Y:S01]  /*40c0*/  HMMA.16816.F32 R88, R12, R26, RZ ;  /* 0x0000001a0c58723c */ /* 0x000fe200000018ff */
[----:B------:R-:W3:Y:S03]  /*40d0*/  LDSM.16.MT88.4 R24, [R225+0x900] ;  /* 0x00090000e118783b */ /* 0x000ee60000004200 */
[----:B------:R4:W1:Y:S02]  /*40e0*/  MUFU.EX2 R155, R3 ;  /* 0x00000003009b7308 */ /* 0x0008640000000800 */
[----:B----4-:R-:W-:Y:S01]  /*40f0*/  FFMA.FTZ R3, R92, c[0x0][0x2d0], -R5 ;  /* 0x0000b4005c037a23 */ /* 0x010fe20000010805 */
[----:B-1----:R-:W-:-:S05]  /*4100*/  F2FP.PACK_AB R9, R155, R188 ;  /* 0x000000bc9b09723e */ /* 0x002fca00000000ff */
[----:B------:R1:W-:Y:S02]  /*4110*/  MUFU.EX2 R180, R3 ;  /* 0x0000000300b47308 */ /* 0x0003e40000000800 */
[----:B-1----:R-:W-:-:S06]  /*4120*/  FFMA.FTZ R3, R93, c[0x0][0x2d0], -R5 ;  /* 0x0000b4005d037a23 */ /* 0x002fcc0000010805 */
[----:B------:R1:W4:Y:S02]  /*4130*/  MUFU.EX2 R228, R3 ;  /* 0x0000000300e47308 */ /* 0x0003240000000800 */
[----:B-1----:R-:W-:Y:S01]  /*4140*/  FFMA.FTZ R3, R94, c[0x0][0x2d0], -R0 ;  /* 0x0000b4005e037a23 */ /* 0x002fe20000010800 */
[----:B----4-:R-:W-:-:S05]  /*4150*/  F2FP.PACK_AB R11, R228, R180 ;  /* 0x000000b4e40b723e */ /* 0x010fca00000000ff */
[----:B------:R1:W-:Y:S02]  /*4160*/  MUFU.EX2 R244, R3 ;  /* 0x0000000300f47308 */ /* 0x0003e40000000800 */
[C---:B------:R-:W-:Y:S08]  /*4170*/  HMMA.16816.F32 R144, R8.reuse, R20, R76 ;  /* 0x000000140890723c */ /* 0x040ff0000000184c */
[----:B------:R-:W-:Y:S01]  /*4180*/  HMMA.16816.F32 R48, R8, R30, R48 ;  /* 0x0000001e0830723c */ /* 0x000fe20000001830 */
[----:B-1----:R-:W-:-:S04]  /*4190*/  FFMA.FTZ R3, R95, c[0x0][0x2d0], -R0 ;  /* 0x0000b4005f037a23 */ /* 0x002fc80000010800 */
[----:B------:R1:W4:Y:S03]  /*41a0*/  MUFU.EX2 R243, R3 ;  /* 0x0000000300f37308 */ /* 0x0003260000000800 */
[----:B------:R-:W-:Y:S01]  /*41b0*/  HMMA.16816.F32 R92, R12, R38, RZ ;  /* 0x000000260c5c723c */ /* 0x000fe200000018ff */
[----:B------:R-:W-:Y:S01]  /*41c0*/  LDSM.16.MT88.4 R12, [R224+0x1100] ;  /* 0x00110000e00c783b */ /* 0x000fe20000004200 */
[----:B-1----:R-:W-:-:S04]  /*41d0*/  FFMA.FTZ R3, R100, c[0x0][0x2d0], -R0 ;  /* 0x0000b40064037a23 */ /* 0x002fc80000010800 */
[----:B------:R1:W-:Y:S02]  /*41e0*/  MUFU.EX2 R247, R3 ;  /* 0x0000000300f77308 */ /* 0x0003e40000000800 */
[----:B-1----:R-:W-:Y:S02]  /*41f0*/  FFMA.FTZ R3, R101, c[0x0][0x2d0], -R0 ;  /* 0x0000b40065037a23 */ /* 0x002fe40000010800 */
[C---:B--2---:R-:W-:Y:S04]  /*4200*/  HMMA.16816.F32 R100, R8.reuse, R16, R72 ;  /* 0x000000100864723c */ /* 0x044fe80000001848 */
[----:B------:R1:W2:Y:S04]  /*4210*/  MUFU.EX2 R242, R3 ;  /* 0x0000000300f27308 */ /* 0x0002a80000000800 */
        /* <DEDUP_REMOVED lines=10> */
[----:B----4-:R-:W-:Y:S02]  /*42c0*/  F2FP.PACK_AB R9, R243, R244 ;  /* 0x000000f4f309723e */ /* 0x010fe400000000ff */
[----:B------:R-:W-:-:S02]  /*42d0*/  F2FP.PACK_AB R10, R196, R182 ;  /* 0x000000b6c40a723e */ /* 0x000fc400000000ff */
[----:B--2---:R-:W-:Y:S01]  /*42e0*/  F2FP.PACK_AB R11, R242, R247 ;  /* 0x000000f7f20b723e */ /* 0x004fe200000000ff */
[----:B-1----:R-:W-:-:S06]  /*42f0*/  FFMA.FTZ R3, R105, c[0x0][0x2d0], -R6 ;  /* 0x0000b40069037a23 */ /* 0x002fcc0000010806 */
[C---:B------:R-:W-:Y:S01]  /*4300*/  HMMA.16816.F32 R76, R8.reuse, R24, R40 ;  /* 0x00000018084c723c */ /* 0x040fe20000001828 */
[----:B------:R1:W-:Y:S07]  /*4310*/  MUFU.EX2 R212, R3 ;  /* 0x0000000300d47308 */ /* 0x0003ee0000000800 */
[C---:B------:R-:W-:Y:S01]  /*4320*/  HMMA.16816.F32 R40, R8.reuse, R26, R96 ;  /* 0x0000001a0828723c */ /* 0x040fe20000001860 */
[----:B------:R-:W-:Y:S06]  /*4330*/  LDSM.16.MT88.4 R24, [R226+0x1100] ;  /* 0x00110000e218783b */ /* 0x000fec0000004200 */
[----:B------:R-:W-:Y:S01]  /*4340*/  MOV R99, R193 ;  /* 0x000000c100637202 */ /* 0x000fe20000000f00 */
[----:B------:R-:W-:Y:S01]  /*4350*/  IMAD.MOV.U32 R98, RZ, RZ, R192 ;  /* 0x000000ffff627224 */ /* 0x000fe200078e00c0 */
[----:B------:R-:W-:Y:S01]  /*4360*/  HMMA.16816.F32 R52, R8, R20, R80 ;  /* 0x000000140834723c */ /* 0x000fe20000001850 */
[----:B-1----:R-:W-:-:S02]  /*4370*/  FFMA.FTZ R3, R107, c[0x0][0x2d0], -R6 ;  /* 0x0000b4006b037a23 */ /* 0x002fc40000010806 */
[----:B------:R-:W-:Y:S02]  /*4380*/  IMAD.MOV.U32 R97, RZ, RZ, R191 ;  /* 0x000000ffff617224 */ /* 0x000fe400078e00bf */
[----:B------:R1:W2:Y:S01]  /*4390*/  MUFU.EX2 R211, R3 ;  /* 0x0000000300d37308 */ /* 0x0002a20000000800 */
[----:B------:R-:W-:Y:S02]  /*43a0*/  IMAD.MOV.U32 R96, RZ, RZ, R189 ;  /* 0x000000ffff607224 */ /* 0x000fe400078e00bd */
[C---:B------:R-:W-:Y:S01]  /*43b0*/  HMMA.16816.F32 R104, R8.reuse, R28, R32 ;  /* 0x0000001c0868723c */ /* 0x040fe20000001820 */
[----:B------:R-:W4:Y:S06]  /*43c0*/  LDSM.16.MT88.4 R32, [R225+0x1100] ;  /* 0x00110000e120783b */ /* 0x000f2c0000004200 */
[----:B------:R-:W-:Y:S01]  /*43d0*/  IMAD.MOV.U32 R29, RZ, RZ, R199 ;  /* 0x000000ffff1d7224 */ /* 0x000fe200078e00c7 */
[----:B------:R-:W-:Y:S01]  /*43e0*/  HMMA.16816.F32 R36, R8, R22, R84 ;  /* 0x000000160824723c */ /* 0x000fe20000001854 */
[----:B------:R-:W-:Y:S01]  /*43f0*/  IMAD.MOV.U32 R28, RZ, RZ, R198 ;  /* 0x000000ffff1c7224 */ /* 0x000fe200078e00c6 */
[----:B------:R-:W4:Y:S01]  /*4400*/  LDSM.16.MT88.4 R20, [R227+0x1100] ;  /* 0x00110000e314783b */ /* 0x000f220000004200 */
[----:B-1----:R-:W-:-:S02]  /*4410*/  FFMA.FTZ R3, R112, c[0x0][0x2d0], -R5 ;  /* 0x0000b40070037a23 */ /* 0x002fc40000010805 */
[----:B------:R-:W-:-:S03]  /*4420*/  IMAD.MOV.U32 R112, RZ, RZ, R182 ;  /* 0x000000ffff707224 */ /* 0x000fc600078e00b6 */
[C---:B------:R-:W-:Y:S01]  /*4430*/  HMMA.16816.F32 R44, R8.reuse, R16, R44 ;  /* 0x00000010082c723c */ /* 0x040fe2000000182c */
[----:B------:R1:W-:Y:S07]  /*4440*/  MUFU.EX2 R207, R3 ;  /* 0x0000000300cf7308 */ /* 0x0003ee0000000800 */
[C---:B------:R-:W-:Y:S07]  /*4450*/  HMMA.16816.F32 R16, R8.reuse, R18, R88 ;  /* 0x000000120810723c */ /* 0x040fee0000001858 */
[----:B------:R-:W-:Y:S01]  /*4460*/  IMAD.MOV.U32 R90, RZ, RZ, R180 ;  /* 0x000000ffff5a7224 */ /* 0x000fe200078e00b4 */
[----:B------:R-:W-:Y:S01]  /*4470*/  HMMA.16816.F32 R80, R8, R30, R92 ;  /* 0x0000001e0850723c */ /* 0x000fe2000000185c */
[----:B-1----:R-:W-:-:S02]  /*4480*/  FFMA.FTZ R3, R113, c[0x0][0x2d0], -R5 ;  /* 0x0000b40071037a23 */ /* 0x002fc40000010805 */
[----:B------:R-:W-:Y:S02]  /*4490*/  IMAD.MOV.U32 R113, RZ, RZ, R196 ;  /* 0x000000ffff717224 */ /* 0x000fe400078e00c4 */
[----:B------:R1:W1:Y:S01]  /*44a0*/  MUFU.EX2 R206, R3 ;  /* 0x0000000300ce7308 */ /* 0x0002620000000800 */
[----:B------:R-:W-:Y:S01]  /*44b0*/  IMAD.MOV.U32 R91, RZ, RZ, R183 ;  /* 0x000000ffff5b7224 */ /* 0x000fe200078e00b7 */
[----:B---3--:R-:W-:Y:S01]  /*44c0*/  F2FP.PACK_AB R8, R214, R215 ;  /* 0x000000d7d608723e */ /* 0x008fe200000000ff */
[----:B------:R-:W-:Y:S01]  /*44d0*/  IMAD.MOV.U32 R88, RZ, RZ, R28 ;  /* 0x000000ffff587224 */ /* 0x000fe200078e001c */
[----:B--2---:R-:W-:Y:S01]  /*44e0*/  F2FP.PACK_AB R10, R211, R212 ;  /* 0x000000d4d30a723e */ /* 0x004fe200000000ff */
[----:B------:R-:W-:Y:S01]  /*44f0*/  IMAD.MOV.U32 R95, RZ, RZ, R154 ;  /* 0x000000ffff5f7224 */ /* 0x000fe200078e009a */
[----:B------:R-:W-:Y:S01]  /*4500*/  MOV R93, R4 ;  /* 0x00000004005d7202 */ /* 0x000fe20000000f00 */
[----:B------:R-:W-:Y:S02]  /*4510*/  IMAD.MOV.U32 R94, RZ, RZ, R171 ;  /* 0x000000ffff5e7224 */ /* 0x000fe400078e00ab */
[----:B------:R-:W-:-:S02]  /*4520*/  IMAD.MOV.U32 R4, RZ, RZ, R170 ;  /* 0x000000ffff047224 */ /* 0x000fc400078e00aa */
[----:B-1----:R-:W-:Y:S01]  /*4530*/  FFMA.FTZ R3, R114, c[0x0][0x2d0], -R5 ;  /* 0x0000b40072037a23 */ /* 0x002fe20000010805 */
[----:B------:R-:W-:Y:S01]  /*4540*/  F2FP.PACK_AB R9, R206, R207 ;  /* 0x000000cfce09723e */ /* 0x000fe200000000ff */
[----:B------:R-:W-:Y:S02]  /*4550*/  IMAD.MOV.U32 R114, RZ, RZ, R197 ;  /* 0x000000ffff727224 */ /* 0x000fe400078e00c5 */
[----:B------:R1:W-:Y:S02]  /*4560*/  MUFU.EX2 R204, R3 ;  /* 0x0000000300cc7308 */ /* 0x0003e40000000800 */
[----:B------:R-:W-:Y:S02]  /*4570*/  IMAD.MOV.U32 R89, RZ, RZ, R114 ;  /* 0x000000ffff597224 */ /* 0x000fe400078e0072 */
[----:B-1----:R-:W-:Y:S02]  /*4580*/  FFMA.FTZ R3, R115, c[0x0][0x2d0], -R5 ;  /* 0x0000b40073037a23 */ /* 0x002fe40000010805 */
[----:B------:R-:W-:-:S02]  /*4590*/  IMAD.MOV.U32 R115, RZ, RZ, R29 ;  /* 0x000000ffff737224 */ /* 0x000fc400078e001d */
[----:B------:R1:W2:Y:S02]  /*45a0*/  MUFU.EX2 R203, R3 ;  /* 0x0000000300cb7308 */ /* 0x0002a40000000800 */
[----:B-1----:R-:W-:Y:S01]  /*45b0*/  FFMA.FTZ R3, R121, c[0x0][0x2d0], -R7 ;  /* 0x0000b40079037a23 */ /* 0x002fe20000010807 */
[----:B--2---:R-:W-:Y:S01]  /*45c0*/  F2FP.PACK_AB R11, R203, R204 ;  /* 0x000000cccb0b723e */ /* 0x004fe200000000ff */
[----:B------:R-:W-:-:S04]  /*45d0*/  IMAD.MOV.U32 R121, RZ, RZ, R91 ;  /* 0x000000ffff797224 */ /* 0x000fc800078e005b */
[----:B------:R1:W-:Y:S01]  /*45e0*/  MUFU.EX2 R202, R3 ;  /* 0x0000000300ca7308 */ /* 0x0003e20000000800 */
[----:B------:R-:W-:Y:S01]  /*45f0*/  IMAD.MOV.U32 R91, RZ, RZ, R188 ;  /* 0x000000ffff5b7224 */ /* 0x000fe200078e00bc */
[----:B----4-:R-:W-:Y:S03]  /*4600*/  HMMA.16816.F32 R180, R8, R32, R72 ;  /* 0x0000002008b4723c */ /* 0x010fe60000001848 */
[----:B------:R-:W-:Y:S02]  /*4610*/  IMAD.MOV.U32 R92, RZ, RZ, R91 ;  /* 0x000000ffff5c7224 */ /* 0x000fe400078e005b */
[----:B------:R-:W-:-:S03]  /*4620*/  IMAD.MOV.U32 R91, RZ, RZ, R152 ;  /* 0x000000ffff5b7224 */ /* 0x000fc600078e0098 */
[----:B------:R-:W-:Y:S01]  /*4630*/  HMMA.16816.F32 R72, R8, R14, R64 ;  /* 0x0000000e0848723c */ /* 0x000fe20000001840 */
[----:B-1----:R-:W-:-:S04]  /*4640*/  FFMA.FTZ R3, R120, c[0x0][0x2d0], -R7 ;  /* 0x0000b40078037a23 */ /* 0x002fc80000010807 */
[----:B------:R1:W2:Y:S03]  /*4650*/  MUFU.EX2 R201, R3 ;  /* 0x0000000300c97308 */ /* 0x0002a60000000800 */
[C---:B------:R-:W-:Y:S08]  /*4660*/  HMMA.16816.F32 R84, R8.reuse, R24, R68 ;  /* 0x000000180854723c */ /* 0x040ff00000001844 */
[----:B------:R-:W-:Y:S01]  /*4670*/  HMMA.16816.F32 R64, R8, R34, R56 ;  /* 0x000000220840723c */ /* 0x000fe20000001838 */
[----:B-1----:R-:W-:-:S07]  /*4680*/  FFMA.FTZ R3, R116, c[0x0][0x2d0], -R7 ;  /* 0x0000b40074037a23 */ /* 0x002fce0000010807 */
[----:B------:R-:W-:Y:S01]  /*4690*/  HMMA.16816.F32 R144, R8, R12, R144 ;  /* 0x0000000c0890723c */ /* 0x000fe20000001890 */
[----:B------:R-:W-:Y:S01]  /*46a0*/  IMAD.MOV.U32 R116, RZ, RZ, R88 ;  /* 0x000000ffff747224 */ /* 0x000fe200078e0058 */
[----:B------:R1:W-:Y:S01]  /*46b0*/  MUFU.EX2 R200, R3 ;  /* 0x0000000300c87308 */ /* 0x0003e20000000800 */
[----:B------:R-:W-:-:S05]  /*46c0*/  IMAD.MOV.U32 R88, RZ, RZ, R153 ;  /* 0x000000ffff587224 */ /* 0x000fca00078e0099 */
        /* <DEDUP_REMOVED lines=20> */
[----:B------:R-:W-:Y:S02]  /*4810*/  MOV R118, R194 ;  /* 0x000000c200767202 */ /* 0x000fe40000000f00 */
[----:B--2---:R-:W-:-:S03]  /*4820*/  F2FP.PACK_AB R11, R195, R196 ;  /* 0x000000c4c30b723e */ /* 0x004fc600000000ff */
[----:B------:R1:W-:Y:S04]  /*4830*/  MUFU.EX2 R194, R3 ;  /* 0x0000000300c27308 */ /* 0x0003e80000000800 */
[C---:B------:R-:W-:Y:S08]  /*4840*/  HMMA.16816.F32 R52, R8.reuse, R12, R52 ;  /* 0x0000000c0834723c */ /* 0x040ff00000001834 */
[----:B------:R-:W-:Y:S01]  /*4850*/  HMMA.16816.F32 R48, R8, R14, R36 ;  /* 0x0000000e0830723c */ /* 0x000fe20000001824 */
[----:B------:R-:W-:Y:S01]  /*4860*/  LDSM.16.MT88.4 R12, [R227+0x1900] ;  /* 0x00190000e30c783b */ /* 0x000fe20000004200 */
[----:B-1----:R-:W-:-:S02]  /*4870*/  FFMA.FTZ R3, R119, c[0x0][0x2d0], -R7 ;  /* 0x0000b40077037a23 */ /* 0x002fc40000010807 */
[----:B------:R-:W-:Y:S02]  /*4880*/  IMAD.MOV.U32 R119, RZ, RZ, R90 ;  /* 0x000000ffff777224 */ /* 0x000fe400078e005a */
[----:B------:R1:W-:Y:S01]  /*4890*/  MUFU.EX2 R193, R3 ;  /* 0x0000000300c17308 */ /* 0x0003e20000000800 */
[----:B------:R-:W-:Y:S01]  /*48a0*/  IMAD.MOV.U32 R90, RZ, RZ, R190 ;  /* 0x000000ffff5a7224 */ /* 0x000fe200078e00be */
[C---:B------:R-:W-:Y:S08]  /*48b0*/  HMMA.16816.F32 R60, R8.reuse, R24, R104 ;  /* 0x00000018083c723c */ /* 0x040ff00000001868 */
[----:B------:R-:W-:Y:S01]  /*48c0*/  HMMA.16816.F32 R44, R8, R20, R44 ;  /* 0x00000014082c723c */ /* 0x000fe2000000182c */
[----:B-1----:R-:W-:-:S07]  /*48d0*/  FFMA.FTZ R3, R127, c[0x0][0x2d0], -R6 ;  /* 0x0000b4007f037a23 */ /* 0x002fce0000010806 */
[C---:B------:R-:W-:Y:S01]  /*48e0*/  HMMA.16816.F32 R36, R8.reuse, R22, R16 ;  /* 0x000000160824723c */ /* 0x040fe20000001810 */
[----:B------:R-:W1:Y:S01]  /*48f0*/  LDSM.16.MT88.4 R16, [R224+0x1900] ;  /* 0x00190000e010783b */ /* 0x000e620000004200 */
[----:B------:R2:W-:Y:S03]  /*4900*/  MUFU.EX2 R192, R3 ;  /* 0x0000000300c07308 */ /* 0x0005e60000000800 */
[----:B------:R-:W3:Y:S03]  /*4910*/  LDSM.16.MT88.4 R20, [R225+0x1900] ;  /* 0x00190000e114783b */ /* 0x000ee60000004200 */
[C---:B------:R-:W-:Y:S08]  /*4920*/  HMMA.16816.F32 R28, R8.reuse, R32, R76 ;  /* 0x00000020081c723c */ /* 0x040ff0000000184c */
[----:B------:R-:W-:Y:S01]  /*4930*/  HMMA.16816.F32 R40, R8, R34, R40 ;  /* 0x000000220828723c */ /* 0x000fe20000001828 */
[----:B--2---:R-:W-:-:S02]  /*4940*/  FFMA.FTZ R3, R133, c[0x0][0x2d0], -R6 ;  /* 0x0000b40085037a23 */ /* 0x004fc40000010806 */
[----:B------:R-:W-:Y:S02]  /*4950*/  IMAD.MOV.U32 R133, RZ, RZ, R94 ;  /* 0x000000ffff857224 */ /* 0x000fe400078e005e */
[----:B------:R2:W4:Y:S03]  /*4960*/  MUFU.EX2 R191, R3 ;  /* 0x0000000300bf7308 */ /* 0x0005260000000800 */
[----:B------:R-:W-:Y:S01]  /*4970*/  HMMA.16816.F32 R80, R8, R26, R80 ;  /* 0x0000001a0850723c */ /* 0x000fe20000001850 */
[----:B------:R-:W1:Y:S01]  /*4980*/  LDSM.16.MT88.4 R24, [R226+0x1900] ;  /* 0x00190000e218783b */ /* 0x000e620000004200 */
[----:B--2---:R-:W-:-:S05]  /*4990*/  FFMA.FTZ R3, R126, c[0x0][0x2d0], -R6 ;  /* 0x0000b4007e037a23 */ /* 0x004fca0000010806 */
[----:B----4-:R-:W-:Y:S01]  /*49a0*/  F2FP.PACK_AB R8, R191, R192 ;  /* 0x000000c0bf08723e */ /* 0x010fe200000000ff */
[----:B------:R-:W-:Y:S01]  /*49b0*/  IMAD.MOV.U32 R126, RZ, RZ, R93 ;  /* 0x000000ffff7e7224 */ /* 0x000fe200078e005d */
[----:B------:R2:W-:Y:S02]  /*49c0*/  MUFU.EX2 R190, R3 ;  /* 0x0000000300be7308 */ /* 0x0005e40000000800 */
[----:B--2---:R-:W-:Y:S02]  /*49d0*/  FFMA.FTZ R3, R132, c[0x0][0x2d0], -R6 ;  /* 0x0000b40084037a23 */ /* 0x004fe40000010806 */
[----:B------:R-:W-:-:S04]  /*49e0*/  IMAD.MOV.U32 R132, RZ, RZ, R92 ;  /* 0x000000ffff847224 */ /* 0x000fc800078e005c */
[----:B------:R2:W4:Y:S02]  /*49f0*/  MUFU.EX2 R189, R3 ;  /* 0x0000000300bd7308 */ /* 0x0005240000000800 */
[----:B--2---:R-:W-:Y:S01]  /*4a00*/  FFMA.FTZ R3, R135, c[0x0][0x2d0], -R5 ;  /* 0x0000b40087037a23 */ /* 0x004fe20000010805 */
[----:B----4-:R-:W-:Y:S02]  /*4a10*/  F2FP.PACK_AB R10, R189, R190 ;  /* 0x000000bebd0a723e */ /* 0x010fe400000000ff */
[----:B------:R-:W-:-:S03]  /*4a20*/  MOV R135, R116 ;  /* 0x0000007400877202 */ /* 0x000fc60000000f00 */
[----:B------:R2:W-:Y:S02]  /*4a30*/  MUFU.EX2 R188, R3 ;  /* 0x0000000300bc7308 */ /* 0x0005e40000000800 */
[----:B--2---:R-:W-:-:S06]  /*4a40*/  FFMA.FTZ R3, R140, c[0x0][0x2d0], -R5 ;  /* 0x0000b4008c037a23 */ /* 0x004fcc0000010805 */
[----:B------:R2:W4:Y:S02]  /*4a50*/  MUFU.EX2 R140, R3 ;  /* 0x00000003008c7308 */ /* 0x0005240000000800 */
[----:B--2---:R-:W-:Y:S01]  /*4a60*/  FFMA.FTZ R3, R134, c[0x0][0x2d0], -R5 ;  /* 0x0000b40086037a23 */ /* 0x004fe20000010805 */
[----:B----4-:R-:W-:-:S05]  /*4a70*/  F2FP.PACK_AB R9, R140, R188 ;  /* 0x000000bc8c09723e */ /* 0x010fca00000000ff */
[----:B------:R2:W-:Y:S02]  /*4a80*/  MUFU.EX2 R114, R3 ;  /* 0x0000000300727308 */ /* 0x0005e40000000800 */
[----:B--2---:R-:W-:Y:S01]  /*4a90*/  FFMA.FTZ R3, R139, c[0x0][0x2d0], -R5 ;  /* 0x0000b4008b037a23 */ /* 0x004fe20000010805 */
[----:B------:R-:W-:Y:S01]  /*4aa0*/  MOV R139, R96 ;  /* 0x00000060008b7202 */ /* 0x000fe20000000f00 */
[----:B------:R-:W-:Y:S02]  /*4ab0*/  IMAD.MOV.U32 R96, RZ, RZ, R97 ;  /* 0x000000ffff607224 */ /* 0x000fe400078e0061 */
[----:B------:R-:W-:Y:S02]  /*4ac0*/  IMAD.MOV.U32 R97, RZ, RZ, R98 ;  /* 0x000000ffff617224 */ /* 0x000fe400078e0062 */
[----:B------:R-:W-:Y:S02]  /*4ad0*/  IMAD.MOV.U32 R98, RZ, RZ, R99 ;  /* 0x000000ffff627224 */ /* 0x000fe400078e0063 */
[----:B------:R-:W-:-:S02]  /*4ae0*/  IMAD.MOV.U32 R99, RZ, RZ, R115 ;  /* 0x000000ffff637224 */ /* 0x000fc400078e0073 */
[----:B------:R2:W4:Y:S01]  /*4af0*/  MUFU.EX2 R115, R3 ;  /* 0x0000000300737308 */ /* 0x0005220000000800 */
[----:B------:R-:W-:Y:S01]  /*4b00*/  MOV R123, R98 ;  /* 0x00000062007b7202 */ /* 0x000fe20000000f00 */
[----:B------:R-:W-:Y:S02]  /*4b10*/  IMAD.MOV.U32 R98, RZ, RZ, R110 ;  /* 0x000000ffff627224 */ /* 0x000fe400078e006e */
[----:B------:R-:W-:Y:S02]  /*4b20*/  IMAD.MOV.U32 R127, RZ, RZ, R97 ;  /* 0x000000ffff7f7224 */ /* 0x000fe400078e0061 */
[----:B------:R-:W-:Y:S02]  /*4b30*/  IMAD.MOV.U32 R97, RZ, RZ, R108 ;  /* 0x000000ffff617224 */ /* 0x000fe400078e006c */
[----:B------:R-:W-:Y:S02]  /*4b40*/  IMAD.MOV.U32 R117, RZ, RZ, R99 ;  /* 0x000000ffff757224 */ /* 0x000fe400078e0063 */
[----:B------:R-:W-:-:S02]  /*4b50*/  IMAD.MOV.U32 R99, RZ, RZ, R165 ;  /* 0x000000ffff637224 */ /* 0x000fc400078e00a5 */
[----:B------:R-:W-:Y:S02]  /*4b60*/  IMAD.MOV.U32 R116, RZ, RZ, R98 ;  /* 0x000000ffff747224 */ /* 0x000fe400078e0062 */
[----:B------:R-:W-:Y:S02]  /*4b70*/  IMAD.MOV.U32 R134, RZ, RZ, R117 ;  /* 0x000000ffff867224 */ /* 0x000fe400078e0075 */
[----:B--2---:R-:W-:Y:S01]  /*4b80*/  FFMA.FTZ R3, R142, c[0x0][0x2d0], -R7 ;  /* 0x0000b4008e037a23 */ /* 0x004fe20000010807 */
[----:B----4-:R-:W-:Y:S01]  /*4b90*/  F2FP.PACK_AB R11, R115, R114 ;  /* 0x00000072730b723e */ /* 0x010fe200000000ff */
[----:B------:R-:W-:Y:S02]  /*4ba0*/  IMAD.MOV.U32 R142, RZ, RZ, R113 ;  /* 0x000000ffff8e7224 */ /* 0x000fe400078e0071 */
[----:B------:R2:W-:Y:S04]  /*4bb0*/  MUFU.EX2 R113, R3 ;  /* 0x0000000300717308 */ /* 0x0005e80000000800 */
[C---:B-1----:R-:W-:Y:S08]  /*4bc0*/  HMMA.16816.F32 R152, R8.reuse, R18, R72 ;  /* 0x000000120898723c */ /* 0x042ff00000001848 */
[C---:B------:R-:W-:Y:S01]  /*4bd0*/  HMMA.16816.F32 R144, R8.reuse, R16, R144 ;  /* 0x000000100890723c */ /* 0x040fe20000001890 */
[----:B--2---:R-:W-:Y:S01]  /*4be0*/  FFMA.FTZ R3, R141, c[0x0][0x2d0], -R7 ;  /* 0x0000b4008d037a23 */ /* 0x004fe20000010807 */
[----:B------:R-:W-:Y:S01]  /*4bf0*/  MOV R141, R121 ;  /* 0x00000079008d7202 */ /* 0x000fe20000000f00 */
[----:B------:R-:W-:Y:S01]  /*4c00*/  IMAD.MOV.U32 R121, RZ, RZ, R89 ;  /* 0x000000ffff797224 */ /* 0x000fe200078e0059 */
[----:B------:R-:W-:Y:S01]  /*4c10*/  MOV R89, R164 ;  /* 0x000000a400597202 */ /* 0x000fe20000000f00 */
[----:B------:R1:W-:Y:S03]  /*4c20*/  MUFU.EX2 R112, R3 ;  /* 0x0000000300707308 */ /* 0x0003e60000000800 */
[C---:B---3--:R-:W-:Y:S08]  /*4c30*/  HMMA.16816.F32 R180, R8.reuse, R20, R180 ;  /* 0x0000001408b4723c */ /* 0x048ff000000018b4 */
[----:B------:R-:W-:Y:S01]  /*4c40*/  HMMA.16816.F32 R76, R8, R22, R64 ;  /* 0x00000016084c723c */ /* 0x000fe20000001840 */
[----:B-1----:R-:W-:-:S07]  /*4c50*/  FFMA.FTZ R3, R148, c[0x0][0x2d0], -R7 ;  /* 0x0000b40094037a23 */ /* 0x002fce0000010807 */
[----:B------:R-:W-:Y:S01]  /*4c60*/  HMMA.16816.F32 R72, R8, R24, R84 ;  /* 0x000000180848723c */ /* 0x000fe20000001854 */
[----:B------:R-:W-:Y:S02]  /*4c70*/  IMAD.MOV.U32 R148, RZ, RZ, R168 ;  /* 0x000000ffff947224 */ /* 0x000fe400078e00a8 */
[----:B------:R-:W-:Y:S02]  /*4c80*/  IMAD.MOV.U32 R168, RZ, RZ, R111 ;  /* 0x000000ffffa87224 */ /* 0x000fe400078e006f */
[----:B------:R1:W-:Y:S02]  /*4c90*/  MUFU.EX2 R111, R3 ;  /* 0x00000003006f7308 */ /* 0x0003e40000000800 */
[----:B------:R-:W-:Y:S02]  /*4ca0*/  IMAD.MOV.U32 R120, RZ, RZ, R168 ;  /* 0x000000ffff787224 */ /* 0x000fe400078e00a8 */
[----:B-1----:R-:W-:Y:S02]  /*4cb0*/  FFMA.FTZ R3, R149, c[0x0][0x2d0], -R7 ;  /* 0x0000b40095037a23 */ /* 0x002fe40000010807 */
[----:B------:R-:W-:-:S02]  /*4cc0*/  IMAD.MOV.U32 R149, RZ, RZ, R96 ;  /* 0x000000ffff957224 */ /* 0x000fc400078e0060 */
[----:B------:R1:W-:Y:S01]  /*4cd0*/  MUFU.EX2 R110, R3 ;  /* 0x00000003006e7308 */ /* 0x0003e20000000800 */
[----:B------:R-:W-:Y:S02]  /*4ce0*/  IMAD.MOV.U32 R96, RZ, RZ, R90 ;  /* 0x000000ffff607224 */ /* 0x000fe400078e005a */
[----:B------:R-:W-:-:S04]  /*4cf0*/  IMAD.MOV.U32 R90, RZ, RZ, R167 ;  /* 0x000000ffff5a7224 */ /* 0x000fc800078e00a7 */
[----:B------:R-:W-:Y:S02]  /*4d00*/  IMAD.MOV.U32 R117, RZ, RZ, R90 ;  /* 0x000000ffff757224 */ /* 0x000fe400078e005a */
[----:B-1----:R-:W-:Y:S02]  /*4d10*/  FFMA.FTZ R3, R156, c[0x0][0x2d0], -R0 ;  /* 0x0000b4009c037a23 */ /* 0x002fe40000010800 */
[----:B------:R-:W-:Y:S02]  /*4d20*/  IMAD.MOV.U32 R156, RZ, RZ, R166 ;  /* 0x000000ffff9c7224 */ /* 0x000fe400078e00a6 */
[----:B------:R1:W-:Y:S01]  /*4d30*/  MUFU.EX2 R108, R3 ;  /* 0x00000003006c7308 */ /* 0x0003e20000000800 */
[----:B------:R-:W-:Y:S01]  /*4d40*/  HMMA.16816.F32 R164, R8, R12, R100 ;  /* 0x0000000c08a4723c */ /* 0x000fe20000001864 */
[----:B-1----:R-:W-:Y:S01]  /*4d50*/  FFMA.FTZ R3, R158, c[0x0][0x2d0], -R0 ;  /* 0x0000b4009e037a23 */ /* 0x002fe20000010800 */
[----:B------:R-:W-:-:S06]  /*4d60*/  MOV R158, R169 ;  /* 0x000000a9009e7202 */ /* 0x000fcc0000000f00 */
[C---:B------:R-:W-:Y:S01]  /*4d70*/  HMMA.16816.F32 R168, R8.reuse, R14, R68 ;  /* 0x0000000e08a8723c */ /* 0x040fe20000001844 */
[----:B------:R1:W2:Y:S07]  /*4d80*/  MUFU.EX2 R107, R3 ;  /* 0x00000003006b7308 */ /* 0x0002ae0000000800 */
[----:B------:R-:W-:Y:S07]  /*4d90*/  HMMA.16816.F32 R68, R8, R26, R56 ;  /* 0x0000001a0844723c */ /* 0x000fee0000001838 */
[----:B------:R-:W-:Y:S01]  /*4da0*/  F2FP.PACK_AB R8, R193, R194 ;  /* 0x000000c2c108723e */ /* 0x000fe200000000ff */
[--C-:B-1----:R-:W-:Y:S01]  /*4db0*/  FFMA.FTZ R3, R151, c[0x0][0x2d0], -R0.reuse ;  /* 0x0000b40097037a23 */ /* 0x102fe20000010800 */
[----:B--2---:R-:W-:Y:S01]  /*4dc0*/  F2FP.PACK_AB R9, R107, R108 ;  /* 0x0000006c6b09723e */ /* 0x004fe200000000ff */
[----:B------:R-:W-:Y:S01]  /*4dd0*/  IMAD.MOV.U32 R151, RZ, RZ, R127 ;  /* 0x000000ffff977224 */ /* 0x000fe200078e007f */
[----:B------:R-:W-:Y:S01]  /*4de0*/  F2FP.PACK_AB R10, R112, R113 ;  /* 0x00000071700a723e */ /* 0x000fe200000000ff */
[----:B------:R1:W-:Y:S01]  /*4df0*/  MUFU.EX2 R105, R3 ;  /* 0x0000000300697308 */ /* 0x0003e20000000800 */
[----:B------:R-:W-:Y:S01]  /*4e00*/  IMAD.MOV.U32 R127, RZ, RZ, R123 ;  /* 0x000000ffff7f7224 */ /* 0x000fe200078e007b */
[----:B------:R-:W-:Y:S01]  /*4e10*/  MOV R123, R89 ;  /* 0x00000059007b7202 */ /* 0x000fe20000000f00 */
[----:B-1----:R-:W-:-:S02]  /*4e20*/  FFMA.FTZ R3, R157, c[0x0][0x2d0], -R0 ;  /* 0x0000b4009d037a23 */ /* 0x002fc40000010800 */
[----:B------:R-:W-:-:S03]  /*4e30*/  IMAD.MOV.U32 R157, RZ, RZ, R95 ;  /* 0x000000ffff9d7224 */ /* 0x000fc600078e005f */
[----:B------:R1:W2:Y:S02]  /*4e40*/  MUFU.EX2 R104, R3 ;  /* 0x0000000300687308 */ /* 0x0002a40000000800 */
[----:B-1----:R-:W-:Y:S01]  /*4e50*/  FFMA.FTZ R3, R109, c[0x0][0x2d0], -R7 ;  /* 0x0000b4006d037a23 */ /* 0x002fe20000010807 */
[----:B--2---:R-:W-:-:S05]  /*4e60*/  F2FP.PACK_AB R11, R104, R105 ;  /* 0x00000069680b723e */ /* 0x004fca00000000ff */
[----:B------:R1:W-:Y:S02]  /*4e70*/  MUFU.EX2 R109, R3 ;  /* 0x00000003006d7308 */ /* 0x0003e40000000800 */
[C---:B------:R-:W-:Y:S08]  /*4e80*/  HMMA.16816.F32 R64, R8.reuse, R16, R52 ;  /* 0x000000100840723c */ /* 0x040ff00000001834 */
[----:B------:R-:W-:Y:S01]  /*4e90*/  HMMA.16816.F32 R56, R8, R18, R48 ;  /* 0x000000120838723c */ /* 0x000fe20000001830 */
[----:B------:R-:W2:Y:S01]  /*4ea0*/  LDSM.16.MT88.4 R16, [R224+0x2100] ;  /* 0x00210000e010783b */ /* 0x000ea20000004200 */
[----:B-1----:R-:W-:-:S02]  /*4eb0*/  FFMA.FTZ R3, R150, c[0x0][0x2d0], -R7 ;  /* 0x0000b40096037a23 */ /* 0x002fc40000010807 */
[----:B------:R-:W-:Y:S02]  /*4ec0*/  IMAD.MOV.U32 R150, RZ, RZ, R120 ;  /* 0x000000ffff967224 */ /* 0x000fe400078e0078 */
[----:B------:R1:W-:Y:S01]  /*4ed0*/  MUFU.EX2 R106, R3 ;  /* 0x00000003006a7308 */ /* 0x0003e20000000800 */
[----:B------:R-:W-:Y:S01]  /*4ee0*/  IMAD.MOV.U32 R120, RZ, RZ, R99 ;  /* 0x000000ffff787224 */ /* 0x000fe200078e0063 */
[C---:B------:R-:W-:Y:S08]  /*4ef0*/  HMMA.16816.F32 R52, R8.reuse, R12, R44 ;  /* 0x0000000c0834723c */ /* 0x040ff0000000182c */
[----:B------:R-:W-:Y:S01]  /*4f00*/  HMMA.16816.F32 R48, R8, R14, R36 ;  /* 0x0000000e0830723c */ /* 0x000fe20000001824 */
[----:B------:R-:W3:Y:S01]  /*4f10*/  LDSM.16.MT88.4 R12, [R227+0x2100] ;  /* 0x00210000e30c783b */ /* 0x000ee20000004200 */
[----:B-1----:R-:W-:Y:S01]  /*4f20*/  FFMA.FTZ R3, R159, c[0x0][0x2d0], -R6 ;  /* 0x0000b4009f037a23 */ /* 0x002fe20000010806 */
[----:B------:R-:W-:Y:S01]  /*4f30*/  MOV R159, R121 ;  /* 0x00000079009f7202 */ /* 0x000fe20000000f00 */
[----:B------:R-:W-:-:S04]  /*4f40*/  IMAD.MOV.U32 R121, RZ, RZ, R96 ;  /* 0x000000ffff797224 */ /* 0x000fc800078e0060 */
[C---:B------:R-:W-:Y:S01]  /*4f50*/  HMMA.16816.F32 R32, R8.reuse, R20, R28 ;  /* 0x000000140820723c */ /* 0x040fe2000000181c */
[----:B------:R1:W-:Y:S01]  /*4f60*/  MUFU.EX2 R103, R3 ;  /* 0x0000000300677308 */ /* 0x0003e20000000800 */
[----:B------:R-:W-:Y:S06]  /*4f70*/  LDSM.16.MT88.4 R28, [R226+0x2100] ;  /* 0x00210000e21c783b */ /* 0x000fec0000004200 */
[C---:B------:R-:W-:Y:S01]  /*4f80*/  HMMA.16816.F32 R40, R8.reuse, R22, R40 ;  /* 0x000000160828723c */ /* 0x040fe20000001828 */
[----:B------:R-:W4:Y:S07]  /*4f90*/  LDSM.16.MT88.4 R20, [R225+0x2100] ;  /* 0x00210000e114783b */ /* 0x000f2e0000004200 */
[----:B------:R-:W-:Y:S01]  /*4fa0*/  HMMA.16816.F32 R44, R8, R24, R60 ;  /* 0x00000018082c723c */ /* 0x000fe2000000183c */
[----:B-1----:R-:W-:-:S02]  /*4fb0*/  FFMA.FTZ R3, R161, c[0x0][0x2d0], -R6 ;  /* 0x0000b400a1037a23 */ /* 0x002fc40000010806 */
[----:B------:R-:W-:Y:S02]  /*4fc0*/  IMAD.MOV.U32 R161, RZ, RZ, R97 ;  /* 0x000000ffffa17224 */ /* 0x000fe400078e0061 */
[----:B------:R1:W1:Y:S03]  /*4fd0*/  MUFU.EX2 R102, R3 ;  /* 0x0000000300667308 */ /* 0x0002660000000800 */
[----:B------:R-:W-:Y:S01]  /*4fe0*/  HMMA.16816.F32 R36, R8, R26, R80 ;  /* 0x0000001a0824723c */ /* 0x000fe20000001850 */
[----:B------:R-:W2:Y:S01]  /*4ff0*/  LDSM.16.MT88.4 R24, [R224+0x2900] ;  /* 0x00290000e018783b */ /* 0x000ea20000004200 */
[----:B-1----:R-:W-:-:S05]  /*5000*/  FFMA.FTZ R3, R160, c[0x0][0x2d0], -R6 ;  /* 0x0000b400a0037a23 */ /* 0x002fca0000010806 */
[----:B------:R-:W-:Y:S01]  /*5010*/  F2FP.PACK_AB R8, R102, R103 ;  /* 0x000000676608723e */ /* 0x000fe200000000ff */
[----:B------:R-:W-:Y:S01]  /*5020*/  IMAD.MOV.U32 R160, RZ, RZ, R88 ;  /* 0x000000ffffa07224 */ /* 0x000fe200078e0058 */
[----:B------:R1:W-:Y:S02]  /*5030*/  MUFU.EX2 R101, R3 ;  /* 0x0000000300657308 */ /* 0x0003e40000000800 */
[----:B-1----:R-:W-:Y:S02]  /*5040*/  FFMA.FTZ R3, R162, c[0x0][0x2d0], -R6 ;  /* 0x0000b400a2037a23 */ /* 0x002fe40000010806 */
[----:B------:R-:W-:-:S04]  /*5050*/  IMAD.MOV.U32 R162, RZ, RZ, R91 ;  /* 0x000000ffffa27224 */ /* 0x000fc800078e005b */
        /* <DEDUP_REMOVED lines=25> */
[----:B-1----:R-:W-:-:S04]  /*51f0*/  FFMA.FTZ R3, R186, c[0x0][0x2d0], -R0 ;  /* 0x0000b400ba037a23 */ /* 0x002fc80000010800 */
[----:B------:R1:W3:Y:S03]  /*5200*/  MUFU.EX2 R92, R3 ;  /* 0x00000003005c7308 */ /* 0x0002e60000000800 */
[----:B------:R-:W-:Y:S07]  /*5210*/  HMMA.16816.F32 R68, R8, R30, R68 ;  /* 0x0000001e0844723c */ /* 0x000fee0000001844 */
[----:B------:R-:W-:-:S02]  /*5220*/  F2FP.PACK_AB R8, R110, R111 ;  /* 0x0000006f6e08723e */ /* 0x000fc400000000ff */
[----:B--2---:R-:W-:Y:S02]  /*5230*/  F2FP.PACK_AB R9, R94, R95 ;  /* 0x0000005f5e09723e */ /* 0x004fe400000000ff */
[----:B------:R-:W-:Y:S01]  /*5240*/  F2FP.PACK_AB R10, R106, R109 ;  /* 0x0000006d6a0a723e */ /* 0x000fe200000000ff */
[----:B-1----:R-:W-:Y:S01]  /*5250*/  FFMA.FTZ R3, R187, c[0x0][0x2d0], -R6 ;  /* 0x0000b400bb037a23 */ /* 0x002fe20000010806 */
[----:B---3--:R-:W-:-:S03]  /*5260*/  F2FP.PACK_AB R11, R92, R93 ;  /* 0x0000005d5c0b723e */ /* 0x008fc600000000ff */
[----:B------:R1:W-:Y:S04]  /*5270*/  MUFU.EX2 R91, R3 ;  /* 0x00000003005b7308 */ /* 0x0003e80000000800 */
[C---:B------:R-:W-:Y:S08]  /*5280*/  HMMA.16816.F32 R64, R8.reuse, R16, R64 ;  /* 0x000000100840723c */ /* 0x040ff00000001840 */
[----:B------:R-:W-:Y:S01]  /*5290*/  HMMA.16816.F32 R56, R8, R18, R56 ;  /* 0x000000120838723c */ /* 0x000fe20000001838 */
[----:B------:R-:W-:Y:S01]  /*52a0*/  LDSM.16.MT88.4 R16, [R225+0x2900] ;  /* 0x00290000e110783b */ /* 0x000fe20000004200 */
[----:B-1----:R-:W-:-:S04]  /*52b0*/  FFMA.FTZ R3, R205, c[0x0][0x2d0], -R6 ;  /* 0x0000b400cd037a23 */ /* 0x002fc80000010806 */
[----:B------:R1:W2:Y:S02]  /*52c0*/  MUFU.EX2 R90, R3 ;  /* 0x00000003005a7308 */ /* 0x0002a40000000800 */
[C---:B------:R-:W-:Y:S08]  /*52d0*/  HMMA.16816.F32 R52, R8.reuse, R12, R52 ;  /* 0x0000000c0834723c */ /* 0x040ff00000001834 */
[----:B------:R-:W-:Y:S01]  /*52e0*/  HMMA.16816.F32 R48, R8, R14, R48 ;  /* 0x0000000e0830723c */ /* 0x000fe20000001830 */
[----:B------:R-:W-:Y:S01]  /*52f0*/  LDSM.16.MT88.4 R12, [R226+0x2900] ;  /* 0x00290000e20c783b */ /* 0x000fe20000004200 */
[----:B-1----:R-:W-:-:S06]  /*5300*/  FFMA.FTZ R3, R128, c[0x0][0x2d0], -R6 ;  /* 0x0000b40080037a23 */ /* 0x002fcc0000010806 */
[C---:B------:R-:W-:Y:S01]  /*5310*/  HMMA.16816.F32 R32, R8.reuse, R20, R32 ;  /* 0x000000140820723c */ /* 0x040fe20000001820 */
[----:B------:R1:W-:Y:S07]  /*5320*/  MUFU.EX2 R89, R3 ;  /* 0x0000000300597308 */ /* 0x0003ee0000000800 */
[C---:B------:R-:W-:Y:S01]  /*5330*/  HMMA.16816.F32 R40, R8.reuse, R22, R40 ;  /* 0x000000160828723c */ /* 0x040fe20000001828 */
[----:B------:R-:W3:Y:S07]  /*5340*/  LDSM.16.MT88.4 R20, [R227+0x2900] ;  /* 0x00290000e314783b */ /* 0x000eee0000004200 */
[----:B------:R-:W-:Y:S01]  /*5350*/  HMMA.16816.F32 R44, R8, R28, R44 ;  /* 0x0000001c082c723c */ /* 0x000fe2000000182c */
[----:B-1----:R-:W-:-:S04]  /*5360*/  FFMA.FTZ R3, R129, c[0x0][0x2d0], -R6 ;  /* 0x0000b40081037a23 */ /* 0x002fc80000010806 */
[----:B------:R1:W4:Y:S03]  /*5370*/  MUFU.EX2 R88, R3 ;  /* 0x0000000300587308 */ /* 0x0003260000000800 */
[----:B------:R-:W-:Y:S01]  /*5380*/  HMMA.16816.F32 R36, R8, R30, R36 ;  /* 0x0000001e0824723c */ /* 0x000fe20000001824 */
[----:B------:R-:W-:-:S06]  /*5390*/  IMAD.MOV.U32 R185, RZ, RZ, R116 ;  /* 0x000000ffffb97224 */ /* 0x000fcc00078e0074 */
[----:B--2---:R-:W-:Y:S01]  /*53a0*/  F2FP.PACK_AB R8, R90, R91 ;  /* 0x0000005b5a08723e */ /* 0x004fe200000000ff */
[----:B-1----:R-:W-:Y:S01]  /*53b0*/  FFMA.FTZ R3, R210, c[0x0][0x2d0], -R5 ;  /* 0x0000b400d2037a23 */ /* 0x002fe20000010805 */
[----:B----4-:R-:W-:-:S03]  /*53c0*/  F2FP.PACK_AB R10, R88, R89 ;  /* 0x00000059580a723e */ /* 0x010fc600000000ff */
        /* <DEDUP_REMOVED lines=13> */
[----:B-1----:R-:W-:Y:S02]  /*54a0*/  FFMA.FTZ R3, R162, c[0x0][0x2d0], -R7 ;  /* 0x0000b400a2037a23 */ /* 0x002fe40000010807 */
[----:B------:R-:W-:Y:S02]  /*54b0*/  IMAD.MOV.U32 R162, RZ, RZ, R160 ;  /* 0x000000ffffa27224 */ /* 0x000fe400078e00a0 */
[----:B------:R-:W-:Y:S02]  /*54c0*/  IMAD.MOV.U32 R160, RZ, RZ, R161 ;  /* 0x000000ffffa07224 */ /* 0x000fe400078e00a1 */
[----:B------:R1:W-:Y:S01]  /*54d0*/  MUFU.EX2 R81, R3 ;  /* 0x0000000300517308 */ /* 0x0003e20000000800 */
[----:B------:R-:W-:Y:S01]  /*54e0*/  IMAD.MOV.U32 R161, RZ, RZ, R159 ;  /* 0x000000ffffa17224 */ /* 0x000fe200078e009f */
[----:B------:R-:W-:Y:S01]  /*54f0*/  MOV R159, R150 ;  /* 0x00000096009f7202 */ /* 0x000fe20000000f00 */
[----:B------:R-:W-:-:S02]  /*5500*/  IMAD.MOV.U32 R150, RZ, RZ, R157 ;  /* 0x000000ffff967224 */ /* 0x000fc400078e009d */
[----:B------:R-:W-:Y:S02]  /*5510*/  IMAD.MOV.U32 R157, RZ, RZ, R151 ;  /* 0x000000ffff9d7224 */ /* 0x000fe400078e0097 */
[----:B------:R-:W-:Y:S02]  /*5520*/  IMAD.MOV.U32 R151, RZ, RZ, R158 ;  /* 0x000000ffff977224 */ /* 0x000fe400078e009e */
[----:B------:R-:W-:Y:S02]  /*5530*/  IMAD.MOV.U32 R158, RZ, RZ, R156 ;  /* 0x000000ffff9e7224 */ /* 0x000fe400078e009c */
[----:B------:R-:W-:Y:S01]  /*5540*/  IMAD.MOV.U32 R156, RZ, RZ, R149 ;  /* 0x000000ffff9c7224 */ /* 0x000fe200078e0095 */
[----:B------:R-:W-:Y:S01]  /*5550*/  MOV R149, R148 ;  /* 0x0000009400957202 */ /* 0x000fe20000000f00 */
[----:B------:R-:W-:Y:S02]  /*5560*/  IMAD.MOV.U32 R148, RZ, RZ, R141 ;  /* 0x000000ffff947224 */ /* 0x000fe400078e008d */
[----:B------:R-:W-:-:S02]  /*5570*/  IMAD.MOV.U32 R141, RZ, RZ, R142 ;  /* 0x000000ffff8d7224 */ /* 0x000fc400078e008e */
[----:B-1----:R-:W-:Y:S02]  /*5580*/  FFMA.FTZ R3, R162, c[0x0][0x2d0], -R7 ;  /* 0x0000b400a2037a23 */ /* 0x002fe40000010807 */
[----:B------:R-:W-:Y:S02]  /*5590*/  IMAD.MOV.U32 R162, RZ, RZ, R160 ;  /* 0x000000ffffa27224 */ /* 0x000fe400078e00a0 */
[----:B------:R1:W-:Y:S01]  /*55a0*/  MUFU.EX2 R80, R3 ;  /* 0x0000000300507308 */ /* 0x0003e20000000800 */
[----:B------:R-:W-:Y:S02]  /*55b0*/  IMAD.MOV.U32 R160, RZ, RZ, R161 ;  /* 0x000000ffffa07224 */ /* 0x000fe400078e00a1 */
[----:B------:R-:W-:Y:S02]  /*55c0*/  IMAD.MOV.U32 R142, RZ, RZ, R139 ;  /* 0x000000ffff8e7224 */ /* 0x000fe400078e008b */
[----:B-1----:R-:W-:Y:S02]  /*55d0*/  FFMA.FTZ R3, R162, c[0x0][0x2d0], -R0 ;  /* 0x0000b400a2037a23 */ /* 0x002fe40000010800 */
[----:B------:R-:W-:-:S02]  /*55e0*/  IMAD.MOV.U32 R161, RZ, RZ, R159 ;  /* 0x000000ffffa17224 */ /* 0x000fc400078e009f */
[----:B------:R1:W-:Y:S01]  /*55f0*/  MUFU.EX2 R63, R3 ;  /* 0x00000003003f7308 */ /* 0x0003e20000000800 */
[----:B------:R-:W-:Y:S01]  /*5600*/  IMAD.MOV.U32 R159, RZ, RZ, R150 ;  /* 0x000000ffff9f7224 */ /* 0x000fe200078e0096 */
[----:B------:R-:W-:Y:S01]  /*5610*/  MOV R150, R157 ;  /* 0x0000009d00967202 */ /* 0x000fe20000000f00 */
[----:B------:R-:W-:Y:S02]  /*5620*/  IMAD.MOV.U32 R157, RZ, RZ, R151 ;  /* 0x000000ffff9d7224 */ /* 0x000fe400078e0097 */
[----:B------:R-:W-:Y:S02]  /*5630*/  IMAD.MOV.U32 R139, RZ, RZ, R119 ;  /* 0x000000ffff8b7224 */ /* 0x000fe400078e0077 */
[----:B-1----:R-:W-:Y:S02]  /*5640*/  FFMA.FTZ R3, R160, c[0x0][0x2d0], -R0 ;  /* 0x0000b400a0037a23 */ /* 0x002fe40000010800 */
[----:B------:R-:W-:Y:S02]  /*5650*/  IMAD.MOV.U32 R151, RZ, RZ, R158 ;  /* 0x000000ffff977224 */ /* 0x000fe400078e009e */
[----:B------:R1:W4:Y:S01]  /*5660*/  MUFU.EX2 R62, R3 ;  /* 0x00000003003e7308 */ /* 0x0003220000000800 */
[----:B------:R-:W-:-:S02]  /*5670*/  IMAD.MOV.U32 R158, RZ, RZ, R156 ;  /* 0x000000ffff9e7224 */ /* 0x000fc400078e009c */
[----:B------:R-:W-:Y:S01]  /*5680*/  IMAD.MOV.U32 R119, RZ, RZ, R118 ;  /* 0x000000ffff777224 */ /* 0x000fe200078e0076 */
[----:B------:R-:W-:Y:S01]  /*5690*/  MOV R118, R122 ;  /* 0x0000007a00767202 */ /* 0x000fe20000000f00 */
[----:B------:R-:W-:Y:S02]  /*56a0*/  IMAD.MOV.U32 R156, RZ, RZ, R149 ;  /* 0x000000ffff9c7224 */ /* 0x000fe400078e0095 */
[----:B-1----:R-:W-:Y:S02]  /*56b0*/  FFMA.FTZ R3, R172, c[0x0][0x2d0], -R0 ;  /* 0x0000b400ac037a23 */ /* 0x002fe40000010800 */
[----:B------:R-:W-:Y:S02]  /*56c0*/  IMAD.MOV.U32 R122, RZ, RZ, R228 ;  /* 0x000000ffff7a7224 */ /* 0x000fe400078e00e4 */
[----:B------:R1:W-:Y:S01]  /*56d0*/  MUFU.EX2 R61, R3 ;  /* 0x00000003003d7308 */ /* 0x0003e20000000800 */
[----:B------:R-:W-:Y:S01]  /*56e0*/  IMAD.MOV.U32 R149, RZ, RZ, R148 ;  /* 0x000000ffff957224 */ /* 0x000fe200078e0094 */
[----:B------:R-:W-:Y:S01]  /*56f0*/  MOV R148, R141 ;  /* 0x0000008d00947202 */ /* 0x000fe20000000f00 */
[----:B------:R-:W-:-:S02]  /*5700*/  IMAD.MOV.U32 R141, RZ, RZ, R142 ;  /* 0x000000ffff8d7224 */ /* 0x000fc400078e008e */
[----:B------:R-:W-:Y:S02]  /*5710*/  IMAD.MOV.U32 R179, RZ, RZ, R161 ;  /* 0x000000ffffb37224 */ /* 0x000fe400078e00a1 */
[----:B------:R-:W-:Y:S01]  /*5720*/  IMAD.MOV.U32 R162, RZ, RZ, R150 ;  /* 0x000000ffffa27224 */ /* 0x000fe200078e0096 */
[C---:B------:R-:W-:Y:S08]  /*5730*/  HMMA.16816.F32 R144, R8.reuse, R24, R144 ;  /* 0x000000180890723c */ /* 0x040ff00000001890 */
[----:B------:R-:W-:Y:S01]  /*5740*/  HMMA.16816.F32 R152, R8, R26, R152 ;  /* 0x0000001a0898723c */ /* 0x000fe20000001898 */
[----:B-1----:R-:W-:-:S07]  /*5750*/  FFMA.FTZ R3, R173, c[0x0][0x2d0], -R0 ;  /* 0x0000b400ad037a23 */ /* 0x002fce0000010800 */
[----:B---3--:R-:W-:Y:S01]  /*5760*/  HMMA.16816.F32 R164, R8, R20, R164 ;  /* 0x0000001408a4723c */ /* 0x008fe200000018a4 */
[----:B------:R1:W3:Y:S01]  /*5770*/  MUFU.EX2 R60, R3 ;  /* 0x00000003003c7308 */ /* 0x0002e20000000800 */
[----:B------:R-:W-:-:S06]  /*5780*/  IMAD.MOV.U32 R142, RZ, RZ, R139 ;  /* 0x000000ffff8e7224 */ /* 0x000fcc00078e008b */
[----:B------:R-:W-:Y:S01]  /*5790*/  HMMA.16816.F32 R168, R8, R22, R168 ;  /* 0x0000001608a8723c */ /* 0x000fe200000018a8 */
[----:B------:R-:W-:-:S07]  /*57a0*/  IMAD.MOV.U32 R139, RZ, RZ, R119 ;  /* 0x000000ffff8b7224 */ /* 0x000fce00078e0077 */
[----:B------:R-:W-:Y:S01]  /*57b0*/  HMMA.16816.F32 R180, R8, R16, R180 ;  /* 0x0000001008b4723c */ /* 0x000fe200000018b4 */
[----:B-1----:R-:W-:-:S07]  /*57c0*/  FFMA.FTZ R3, R216, c[0x0][0x2d0], -R6 ;  /* 0x0000b400d8037a23 */ /* 0x002fce0000010806 */
[----:B------:R-:W-:Y:S01]  /*57d0*/  HMMA.16816.F32 R72, R8, R12, R72 ;  /* 0x0000000c0848723c */ /* 0x000fe20000001848 */
[----:B------:R1:W-:Y:S01]  /*57e0*/  MUFU.EX2 R29, R3 ;  /* 0x00000003001d7308 */ /* 0x0003e20000000800 */
[----:B------:R-:W-:-:S06]  /*57f0*/  IMAD.MOV.U32 R119, RZ, RZ, R118 ;  /* 0x000000ffff777224 */ /* 0x000fcc00078e0076 */
[----:B------:R-:W-:Y:S01]  /*5800*/  HMMA.16816.F32 R68, R8, R14, R68 ;  /* 0x0000000e0844723c */ /* 0x000fe20000001844 */
[----:B------:R-:W-:Y:S01]  /*5810*/  IMAD.MOV.U32 R118, RZ, RZ, R122 ;  /* 0x000000ffff767224 */ /* 0x000fe200078e007a */
[----:B------:R-:W-:Y:S01]  /*5820*/  MOV R122, R123 ;  /* 0x0000007b007a7202 */ /* 0x000fe20000000f00 */
[----:B------:R-:W-:Y:S02]  /*5830*/  IMAD.MOV.U32 R123, RZ, RZ, R117 ;  /* 0x000000ffff7b7224 */ /* 0x000fe400078e0075 */
[----:B------:R-:W-:Y:S01]  /*5840*/  IMAD.MOV.U32 R205, RZ, RZ, R121 ;  /* 0x000000ffffcd7224 */ /* 0x000fe200078e0079 */
[----:B------:R-:W-:Y:S01]  /*5850*/  MOV R187, R120 ;  /* 0x0000007800bb7202 */ /* 0x000fe20000000f00 */
[----:B------:R-:W-:Y:S02]  /*5860*/  IMAD.MOV.U32 R186, RZ, RZ, R159 ;  /* 0x000000ffffba7224 */ /* 0x000fe400078e009f */
[----:B------:R-:W-:Y:S01]  /*5870*/  FFMA.FTZ R4, R4, c[0x0][0x2d0], -R7 ;  /* 0x0000b40004047a23 */ /* 0x000fe20000010807 */
[----:B------:R-:W-:Y:S01]  /*5880*/  MOV R163, R157 ;  /* 0x0000009d00a37202 */ /* 0x000fe20000000f00 */
[----:B-1----:R-:W-:Y:S01]  /*5890*/  FFMA.FTZ R3, R218, c[0x0][0x2d0], -R6 ;  /* 0x0000b400da037a23 */ /* 0x002fe20000010806 */
[----:B------:R1:W5:Y:S01]  /*58a0*/  LDL.LU R228, [R1+0x44] ;  /* 0x0000440001e47983 */ /* 0x0003620000300800 */
[----:B------:R-:W-:-:S02]  /*58b0*/  IMAD.MOV.U32 R117, RZ, RZ, R143 ;  /* 0x000000ffff757224 */ /* 0x000fc400078e008f */
[----:B------:R3:W1:Y:S01]  /*58c0*/  MUFU.EX2 R31, R3 ;  /* 0x00000003001f7308 */ /* 0x0006620000000800 */
[----:B------:R-:W-:Y:S01]  /*58d0*/  MOV R161, R148 ;  /* 0x0000009400a17202 */ /* 0x000fe20000000f00 */
[----:B------:R-:W-:Y:S01]  /*58e0*/  IMAD.MOV.U32 R150, RZ, RZ, R141 ;  /* 0x000000ffff967224 */ /* 0x000fe200078e008d */
[----:B------:R-:W-:Y:S01]  /*58f0*/  MOV R141, R118 ;  /* 0x00000076008d7202 */ /* 0x000fe20000000f00 */
[----:B------:R-:W-:Y:S01]  /*5900*/  IMAD.MOV.U32 R148, RZ, RZ, R119 ;  /* 0x000000ffff947224 */ /* 0x000fe200078e0077 */
[----:B------:R1:W5:Y:S01]  /*5910*/  LDL.LU R143, [R1+0x40] ;  /* 0x00004000018f7983 */ /* 0x0003620000300800 */
[----:B------:R-:W-:Y:S01]  /*5920*/  IMAD.MOV.U32 R184, RZ, RZ, R117 ;  /* 0x000000ffffb87224 */ /* 0x000fe200078e0075 */
[----:B------:R-:W-:Y:S01]  /*5930*/  MOV R210, R161 ;  /* 0x000000a100d27202 */ /* 0x000fe20000000f00 */
[----:B------:R-:W-:Y:S01]  /*5940*/  HMMA.16816.F32 R116, R8, R18, R76 ;  /* 0x000000120874723c */ /* 0x000fe2000000184c */
[----:B------:R-:W-:Y:S02]  /*5950*/  IMAD.MOV.U32 R177, RZ, RZ, R158 ;  /* 0x000000ffffb17224 */ /* 0x000fe400078e009e */
[----:B------:R-:W-:-:S02]  /*5960*/  IMAD.MOV.U32 R176, RZ, RZ, R156 ;  /* 0x000000ffffb07224 */ /* 0x000fc400078e009c */
[----:B------:R-:W-:Y:S01]  /*5970*/  IMAD.MOV.U32 R178, RZ, RZ, R151 ;  /* 0x000000ffffb27224 */ /* 0x000fe200078e0097 */
[----:B------:R-:W1:Y:S01]  /*5980*/  LDSM.16.MT88.4 R156, [R224+0x3100] ;  /* 0x00310000e09c783b */ /* 0x000e620000004200 */
[----:B--2---:R-:W-:Y:S01]  /*5990*/  F2FP.PACK_AB R8, R82, R83 ;  /* 0x000000535208723e */ /* 0x004fe200000000ff */
[----:B---3--:R-:W-:Y:S01]  /*59a0*/  FFMA.FTZ R3, R220, c[0x0][0x2d0], -R6 ;  /* 0x0000b400dc037a23 */ /* 0x008fe20000010806 */
[----:B----4-:R-:W-:Y:S01]  /*59b0*/  F2FP.PACK_AB R9, R62, R63 ;  /* 0x0000003f3e09723e */ /* 0x010fe200000000ff */
[----:B------:R-:W-:Y:S01]  /*59c0*/  IMAD.MOV.U32 R160, RZ, RZ, R149 ;  /* 0x000000ffffa07224 */ /* 0x000fe200078e0095 */
[----:B------:R-:W-:Y:S01]  /*59d0*/  F2FP.PACK_AB R10, R80, R81 ;  /* 0x00000051500a723e */ /* 0x000fe200000000ff */
[----:B------:R2:W-:Y:S01]  /*59e0*/  MUFU.EX2 R30, R3 ;  /* 0x00000003001e7308 */ /* 0x0005e20000000800 */
[----:B------:R-:W-:Y:S01]  /*59f0*/  F2FP.PACK_AB R11, R60, R61 ;  /* 0x0000003d3c0b723e */ /* 0x000fe200000000ff */
[----:B------:R-:W-:Y:S02]  /*5a00*/  IMAD.MOV.U32 R149, RZ, RZ, R139 ;  /* 0x000000ffff957224 */ /* 0x000fe400078e008b */
[----:B------:R-:W-:-:S02]  /*5a10*/  IMAD.MOV.U32 R151, RZ, RZ, R142 ;  /* 0x000000ffff977224 */ /* 0x000fc400078e008e */
[----:B------:R-:W-:Y:S02]  /*5a20*/  IMAD.MOV.U32 R246, RZ, RZ, R150 ;  /* 0x000000fffff67224 */ /* 0x000fe400078e0096 */
[C---:B------:R-:W-:Y:S01]  /*5a30*/  HMMA.16816.F32 R56, R8.reuse, R26, R56 ;  /* 0x0000001a0838723c */ /* 0x040fe20000001838 */
[----:B------:R-:W-:Y:S02]  /*5a40*/  IMAD.MOV.U32 R213, RZ, RZ, R151 ;  /* 0x000000ffffd57224 */ /* 0x000fe400078e0097 */
[----:B------:R-:W-:Y:S02]  /*5a50*/  IMAD.MOV.U32 R139, RZ, RZ, R122 ;  /* 0x000000ffff8b7224 */ /* 0x000fe400078e007a */
[----:B------:R-:W-:Y:S02]  /*5a60*/  IMAD.MOV.U32 R142, RZ, RZ, R123 ;  /* 0x000000ffff8e7224 */ /* 0x000fe400078e007b */
[----:B------:R-:W-:Y:S01]  /*5a70*/  LDSM.16.MT88.4 R120, [R225+0x3100] ;  /* 0x00310000e178783b */ /* 0x000fe20000004200 */
[----:B--2---:R-:W-:Y:S01]  /*5a80*/  FFMA.FTZ R3, R221, c[0x0][0x2d0], -R6 ;  /* 0x0000b400dd037a23 */ /* 0x004fe20000010806 */
[----:B------:R-:W-:Y:S01]  /*5a90*/  HMMA.16816.F32 R64, R8, R24, R64 ;  /* 0x000000180840723c */ /* 0x000fe20000001840 */
[----:B------:R-:W-:-:S02]  /*5aa0*/  FFMA.FTZ R6, R252, c[0x0][0x2d0], -R0 ;  /* 0x0000b400fc067a23 */ /* 0x000fc40000010800 */
[----:B------:R2:W3:Y:S05]  /*5ab0*/  MUFU.EX2 R28, R3 ;  /* 0x00000003001c7308 */ /* 0x0004ea0000000800 */
[C---:B------:R-:W-:Y:S03]  /*5ac0*/  HMMA.16816.F32 R48, R8.reuse, R22, R48 ;  /* 0x000000160830723c */ /* 0x040fe60000001830 */
[----:B------:R4:W-:Y:S05]  /*5ad0*/  MUFU.EX2 R23, R4 ;  /* 0x0000000400177308 */ /* 0x0009ea0000000800 */
[----:B------:R-:W-:Y:S01]  /*5ae0*/  HMMA.16816.F32 R44, R8, R12, R44 ;  /* 0x0000000c082c723c */ /* 0x000fe2000000182c */
[----:B--2---:R-:W-:-:S04]  /*5af0*/  FFMA.FTZ R3, R174, c[0x0][0x2d0], -R5 ;  /* 0x0000b400ae037a23 */ /* 0x004fc80000010805 */
[----:B------:R2:W-:Y:S02]  /*5b00*/  MUFU.EX2 R27, R3 ;  /* 0x00000003001b7308 */ /* 0x0005e40000000800 */
[----:B------:R-:W-:Y:S01]  /*5b10*/  FFMA.FTZ R12, R223, c[0x0][0x2d0], -R0 ;  /* 0x0000b400df0c7a23 */ /* 0x000fe20000010800 */
[C---:B------:R-:W-:Y:S01]  /*5b20*/  HMMA.16816.F32 R52, R8.reuse, R20, R52 ;  /* 0x000000140834723c */ /* 0x040fe20000001834 */
[----:B------:R-:W-:Y:S01]  /*5b30*/  FADD.FTZ R13, R185, R184 ;  /* 0x000000b8b90d7221 */ /* 0x000fe20000010000 */
[----:B------:R-:W-:Y:S01]  /*5b40*/  MOV R185, R163 ;  /* 0x000000a300b97202 */ /* 0x000fe20000000f00 */
[----:B----4-:R-:W-:Y:S02]  /*5b50*/  FFMA.FTZ R4, R251, c[0x0][0x2d0], -R0 ;  /* 0x0000b400fb047a23 */ /* 0x010fe40000010800 */
[----:B------:R-:W-:Y:S02]  /*5b60*/  IMAD.MOV.U32 R184, RZ, RZ, R178 ;  /* 0x000000ffffb87224 */ /* 0x000fe400078e00b2 */
[----:B------:R-:W-:Y:S01]  /*5b70*/  FFMA.FTZ R0, R222, c[0x0][0x2d0], -R0 ;  /* 0x0000b400de007a23 */ /* 0x000fe20000010800 */
[----:B------:R-:W-:Y:S01]  /*5b80*/  HMMA.16816.F32 R36, R8, R14, R36 ;  /* 0x0000000e0824723c */ /* 0x000fe20000001824 */
[----:B------:R-:W-:-:S02]  /*5b90*/  FADD.FTZ R20, R209, R208 ;  /* 0x000000d0d1147221 */ /* 0x000fc40000010000 */
[----:B------:R-:W-:Y:S02]  /*5ba0*/  FADD.FTZ R21, R219, R217 ;  /* 0x000000d9db157221 */ /* 0x000fe40000010000 */
[----:B------:R-:W-:Y:S02]  /*5bb0*/  IMAD.MOV.U32 R178, RZ, RZ, R135 ;  /* 0x000000ffffb27224 */ /* 0x000fe400078e0087 */
[----:B--2---:R-:W-:Y:S01]  /*5bc0*/  FFMA.FTZ R3, R175, c[0x0][0x2d0], -R5 ;  /* 0x0000b400af037a23 */ /* 0x004fe20000010805 */
[----:B------:R-:W-:Y:S01]  /*5bd0*/  HMMA.16816.F32 R32, R8, R16, R32 ;  /* 0x000000100820723c */ /* 0x000fe20000001820 */
[----:B------:R-:W-:Y:S01]  /*5be0*/  IMAD.MOV.U32 R163, RZ, RZ, R132 ;  /* 0x000000ffffa37224 */ /* 0x000fe200078e0084 */
[----:B------:R-:W2:Y:S01]  /*5bf0*/  LDSM.16.MT88.4 R172, [R227+0x3100] ;  /* 0x00310000e3ac783b */ /* 0x000ea20000004200 */
[----:B------:R4:W-:Y:S01]  /*5c00*/  MUFU.EX2 R26, R3 ;  /* 0x00000003001a7308 */ /* 0x0009e20000000800 */
[----:B------:R-:W-:Y:S01]  /*5c10*/  IMAD.MOV.U32 R77, RZ, RZ, R185 ;  /* 0x000000ffff4d7224 */ /* 0x000fe200078e00b9 */
[----:B-1----:R-:W-:Y:S01]  /*5c20*/  F2FP.PACK_AB R132, R31, R29 ;  /* 0x0000001d1f84723e */ /* 0x002fe200000000ff */
[----:B------:R-:W-:-:S02]  /*5c30*/  IMAD.MOV.U32 R79, RZ, RZ, R178 ;  /* 0x000000ffff4f7224 */ /* 0x000fc400078e00b2 */
[----:B------:R-:W-:Y:S01]  /*5c40*/  HMMA.16816.F32 R40, R8, R18, R40 ;  /* 0x000000120828723c */ /* 0x000fe20000001828 */
[----:B------:R-:W-:Y:S01]  /*5c50*/  IMAD.MOV.U32 R245, RZ, RZ, R163 ;  /* 0x000000fffff57224 */ /* 0x000fe200078e00a3 */
[----:B------:R-:W1:Y:S01]  /*5c60*/  LDSM.16.MT88.4 R16, [R226+0x3100] ;  /* 0x00310000e210783b */ /* 0x000e620000004200 */
[----:B------:R3:W-:Y:S01]  /*5c70*/  MUFU.EX2 R9, R4 ;  /* 0x0000000400097308 */ /* 0x0007e20000000800 */
[----:B----4-:R-:W-:-:S07]  /*5c80*/  FFMA.FTZ R3, R249, c[0x0][0x2d0], -R5 ;  /* 0x0000b400f9037a23 */ /* 0x010fce0000010805 */
[----:B------:R-:W-:Y:S01]  /*5c90*/  MUFU.EX2 R11, R12 ;  /* 0x0000000c000b7308 */ /* 0x000fe20000000800 */
[----:B---3--:R-:W-:-:S07]  /*5ca0*/  FADD.FTZ R4, R184, R13 ;  /* 0x0000000db8047221 */ /* 0x008fce0000010000 */
[----:B------:R3:W-:Y:S01]  /*5cb0*/  MUFU.EX2 R25, R3 ;  /* 0x0000000300197308 */ /* 0x0007e20000000800 */
[----:B------:R-:W-:-:S07]  /*5cc0*/  FADD.FTZ R4, R160, R4 ;  /* 0x00000004a0047221 */ /* 0x000fce0000010000 */
[----:B------:R4:W-:Y:S01]  /*5cd0*/  MUFU.EX2 R12, R0 ;  /* 0x00000000000c7308 */ /* 0x0009e20000000800 */
[----:B---3--:R-:W-:-:S07]  /*5ce0*/  FFMA.FTZ R3, R205, c[0x0][0x2d0], -R5 ;  /* 0x0000b400cd037a23 */ /* 0x008fce0000010805 */
[----:B------:R-:W3:Y:S01]  /*5cf0*/  MUFU.EX2 R10, R6 ;  /* 0x00000006000a7308 */ /* 0x000ee20000000800 */
[----:B------:R-:W-:Y:S02]  /*5d00*/  FFMA.FTZ R5, R186, c[0x0][0x2d0], -R7 ;  /* 0x0000b400ba057a23 */ /* 0x000fe40000010807 */
[----:B------:R-:W-:Y:S02]  /*5d10*/  IMAD.MOV.U32 R186, RZ, RZ, R177 ;  /* 0x000000ffffba7224 */ /* 0x000fe400078e00b1 */
[----:B------:R-:W-:Y:S01]  /*5d20*/  IMAD.MOV.U32 R177, RZ, RZ, R134 ;  /* 0x000000ffffb17224 */ /* 0x000fe200078e0086 */
[----:B------:R-:W-:Y:S01]  /*5d30*/  F2FP.PACK_AB R134, R28, R30 ;  /* 0x0000001e1c86723e */ /* 0x000fe200000000ff */
[----:B------:R-:W-:Y:S01]  /*5d40*/  IMAD.MOV.U32 R205, RZ, RZ, R148 ;  /* 0x000000ffffcd7224 */ /* 0x000fe200078e0094 */
[----:B------:R1:W1:Y:S01]  /*5d50*/  MUFU.EX2 R24, R3 ;  /* 0x0000000300187308 */ /* 0x0002620000000800 */
[----:B----4-:R-:W-:-:S07]  /*5d60*/  FADD.FTZ R0, R177, R21 ;  /* 0x00000015b1007221 */ /* 0x010fce0000010000 */
[----:B------:R4:W-:Y:S01]  /*5d70*/  MUFU.EX2 R15, R5 ;  /* 0x00000005000f7308 */ /* 0x0009e20000000800 */
[----:B---3--:R-:W-:Y:S01]  /*5d80*/  F2FP.PACK_AB R185, R9, R10 ;  /* 0x0000000a09b9723e */ /* 0x008fe200000000ff */
[--C-:B-1----:R-:W-:Y:S01]  /*5d90*/  FFMA.FTZ R3, R187, c[0x0][0x2d0], -R7.reuse ;  /* 0x0000b400bb037a23 */ /* 0x102fe20000010807 */
[----:B------:R-:W-:Y:S01]  /*5da0*/  F2FP.PACK_AB R135, R24, R25 ;  /* 0x000000191887723e */ /* 0x000fe200000000ff */
[----:B------:R-:W-:Y:S01]  /*5db0*/  FFMA.FTZ R7, R179, c[0x0][0x2d0], -R7 ;  /* 0x0000b400b3077a23 */ /* 0x000fe20000010807 */
[----:B------:R-:W-:Y:S01]  /*5dc0*/  F2FP.PACK_AB R187, R12, R11 ;  /* 0x0000000b0cbb723e */ /* 0x000fe200000000ff */
[----:B------:R-:W-:Y:S02]  /*5dd0*/  IMAD.MOV.U32 R179, RZ, RZ, R176 ;  /* 0x000000ffffb37224 */ /* 0x000fe400078e00b0 */
[----:B------:R1:W3:Y:S01]  /*5de0*/  MUFU.EX2 R22, R3 ;  /* 0x0000000300167308 */ /* 0x0002e20000000800 */
[----:B------:R-:W-:Y:S01]  /*5df0*/  IMAD.MOV.U32 R176, RZ, RZ, R162 ;  /* 0x000000ffffb07224 */ /* 0x000fe200078e00a2 */
[----:B------:R-:W-:Y:S01]  /*5e00*/  MOV R162, R133 ;  /* 0x0000008500a27202 */ /* 0x000fe20000000f00 */
[----:B----4-:R-:W-:Y:S01]  /*5e10*/  FADD.FTZ R5, R179, R186 ;  /* 0x000000bab3057221 */ /* 0x010fe20000010000 */
[----:B------:R-:W-:Y:S01]  /*5e20*/  F2FP.PACK_AB R133, R26, R27 ;  /* 0x0000001b1a85723e */ /* 0x000fe200000000ff */
[----:B------:R-:W-:-:S02]  /*5e30*/  IMAD.MOV.U32 R78, RZ, RZ, R176 ;  /* 0x000000ffff4e7224 */ /* 0x000fc400078e00b0 */
[----:B------:R-:W-:Y:S01]  /*5e40*/  FADD.FTZ R6, R162, R5 ;  /* 0x00000005a2067221 */ /* 0x000fe20000010000 */
[----:B------:R4:W2:Y:S03]  /*5e50*/  MUFU.EX2 R14, R7 ;  /* 0x00000007000e7308 */ /* 0x0008a60000000800 */
[----:B------:R-:W-:Y:S01]  /*5e60*/  HMMA.16816.F32 R144, R132, R156, R144 ;  /* 0x0000009c8490723c */ /* 0x000fe20000001890 */
[----:B-1----:R-:W-:Y:S01]  /*5e70*/  FADD.FTZ R3, R248, R20 ;  /* 0x00000014f8037221 */ /* 0x002fe20000010000 */
[----:B---3--:R-:W-:-:S06]  /*5e80*/  F2FP.PACK_AB R184, R22, R23 ;  /* 0x0000001716b8723e */ /* 0x008fcc00000000ff */
[C---:B------:R-:W-:Y:S01]  /*5e90*/  HMMA.16816.F32 R152, R132.reuse, R158, R152 ;  /* 0x0000009e8498723c */ /* 0x040fe20000001898 */
[----:B------:R-:W-:Y:S02]  /*5ea0*/  FADD.FTZ R5, R250, R3 ;  /* 0x00000003fa057221 */ /* 0x000fe40000010000 */
[----:B------:R-:W-:Y:S02]  /*5eb0*/  FADD.FTZ R3, R77, R6 ;  /* 0x000000064d037221 */ /* 0x000fe40000010000 */
[----:B----4-:R-:W-:Y:S01]  /*5ec0*/  FADD.FTZ R7, R149, R0 ;  /* 0x0000000095077221 */ /* 0x010fe20000010000 */
[----:B--2---:R-:W-:Y:S01]  /*5ed0*/  F2FP.PACK_AB R186, R14, R15 ;  /* 0x0000000f0eba723e */ /* 0x004fe200000000ff */
[----:B------:R-:W-:Y:S01]  /*5ee0*/  FADD.FTZ R0, R78, R4 ;  /* 0x000000044e007221 */ /* 0x000fe20000010000 */
[----:B------:R-:W-:Y:S01]  /*5ef0*/  HMMA.16816.F32 R164, R132, R172, R164 ;  /* 0x000000ac84a4723c */ /* 0x000fe200000018a4 */
[----:B------:R-:W-:Y:S02]  /*5f00*/  FADD.FTZ R5, R244, R5 ;  /* 0x00000005f4057221 */ /* 0x000fe40000010000 */
[----:B------:R-:W-:-:S02]  /*5f10*/  FADD.FTZ R4, R79, R7 ;  /* 0x000000074f047221 */ /* 0x000fc40000010000 */
[----:B------:R-:W-:Y:S02]  /*5f20*/  FADD.FTZ R3, R245, R3 ;  /* 0x00000003f5037221 */ /* 0x000fe40000010000 */
        /* <DEDUP_REMOVED lines=12> */
[----:B------:R-:W-:Y:S01]  /*5ff0*/  FADD.FTZ R4, R242, R4 ;  /* 0x00000004f2047221 */ /* 0x000fe20000010000 */
[----:B------:R-:W-:Y:S01]  /*6000*/  IADD3 R242, R142, -0x2, RZ ;  /* 0xfffffffe8ef27810 */ /* 0x000fe20007ffe0ff */
[----:B------:R-:W-:Y:S02]  /*6010*/  FADD.FTZ R5, R205, R3 ;  /* 0x00000003cd057221 */ /* 0x000fe40000010000 */
[----:B------:R-:W-:Y:S01]  /*6020*/  FADD.FTZ R3, R141, R0 ;  /* 0x000000008d037221 */ /* 0x000fe20000010000 */
[----:B------:R-:W-:Y:S01]  /*6030*/  ISETP.GE.AND P0, PT, R242, R139, PT ;  /* 0x0000008bf200720c */ /* 0x000fe20003f06270 */
        /* <DEDUP_REMOVED lines=41> */
[-C--:B------:R-:W-:Y:S01]  /*62d0*/  HMMA.16816.F32 R132, R132, R18.reuse, R68 ;  /* 0x000000128484723c */ /* 0x080fe20000001844 */
        /* <DEDUP_REMOVED lines=47> */
[----:B------:R1:W-:Y:S01]  /*65d0*/  STL [R1], R6 ;  /* 0x0000000601007387 */ /* 0x0003e20000100800 */
[----:B------:R-:W-:-:S03]  /*65e0*/  FADD.FTZ R0, R24, R5 ;  /* 0x0000000518007221 */ /* 0x000fc60000010000 */
[----:B------:R1:W-:Y:S04]  /*65f0*/  STL [R1+0x4], R4 ;  /* 0x0000040401007387 */ /* 0x0003e80000100800 */
[----:B------:R1:W-:Y:S04]  /*6600*/  STL [R1+0xc], R0 ;  /* 0x00000c0001007387 */ /* 0x0003e80000100800 */
[----:B------:R1:W-:Y:S01]  /*6610*/  STL [R1+0x8], R3 ;  /* 0x0000080301007387 */ /* 0x0003e20000100800 */
[----:B------:R-:W-:Y:S05]  /*6620*/  @!P0 BRA `(.L_x_1633) ;  /* 0x00003eb000008947 */ /* 0x000fea0003800000 */
[----:B------:R-:W2:Y:S01]  /*6630*/  LDL.LU.64 R76, [R1+0x30] ;  /* 0x00003000014c7983 */ /* 0x000ea20000300a00 */
[----:B-1----:R-:W-:Y:S01]  /*6640*/  IMAD.MOV.U32 R3, RZ, RZ, R137 ;  /* 0x000000ffff037224 */ /* 0x002fe200078e0089 */
[----:B------:R-:W-:Y:S01]  /*6650*/  MOV R142, R2 ;  /* 0x00000002008e7202 */ /* 0x000fe20000000f00 */
[----:B------:R-:W-:Y:S01]  /*6660*/  IMAD.MOV.U32 R0, RZ, RZ, R138 ;  /* 0x000000ffff007224 */ /* 0x000fe200078e008a */
[----:B------:R-:W3:Y:S01]  /*6670*/  LDL.LU.64 R78, [R1+0x38] ;  /* 0x00003800014e7983 */ /* 0x000ee20000300a00 */
[----:B------:R-:W-:Y:S01]  /*6680*/  IMAD.MOV.U32 R140, RZ, RZ, R136 ;  /* 0x000000ffff8c7224 */ /* 0x000fe200078e0088 */
[----:B--2---:R-:W-:-:S02]  /*6690*/  MOV R5, R77 ;  /* 0x0000004d00057202 */ /* 0x004fc40000000f00 */
[----:B---3--:R-:W-:-:S05]  /*66a0*/  MOV R4, R78 ;  /* 0x0000004e00047202 */ /* 0x008fca0000000f00 */
[----:B------:R1:W-:Y:S02]  /*66b0*/  STL.64 [R1+0x10], R4 ;  /* 0x0000100401007387 */ /* 0x0003e40000100a00 */
.L_x_1634:
[----:B------:R-:W2:Y:S01]  /*66c0*/  LDL.64 R72, [R1+0x10] ;  /* 0x0000100001487983 */ /* 0x000ea20000100a00 */
[----:B------:R-:W-:Y:S04]  /*66d0*/  DEPBAR.LE SB0, 0x0 ;  /* 0x000080000000791a */ /* 0x000fe80000000000 */
[----:B------:R-:W-:Y:S01]  /*66e0*/  SHF.R.S32.HI R2, RZ, 0x1f, R242 ;  /* 0x0000001fff027819 */ /* 0x000fe200000114f2 */
[----:B------:R-:W-:Y:S01]  /*66f0*/  BAR.SYNC.DEFER_BLOCKING 0x0 ;  /* 0x0000000000007b1d */ /* 0x000fe20000010000 */
[----:B------:R-:W-:Y:S01]  /*6700*/  IMAD.WIDE.U32 R84, R242, c[0x0][0x208], RZ ;  /* 0x00008200f2547a25 */ /* 0x000fe200078e00ff */
[----:B------:R-:W-:Y:S03]  /*6710*/  MOV R247, c[0x0][0x1e4] ;  /* 0x0000790000f77a02 */ /* 0x000fe60000000f00 */
[----:B------:R-:W-:Y:S04]  /*6720*/  IMAD R2, R2, c[0x0][0x208], RZ ;  /* 0x0000820002027a24 */ /* 0x000fe800078e02ff */
[----:B------:R-:W-:Y:S05]  /*6730*/  IMAD R2, R242, c[0x0][0x20c], R2 ;  /* 0x00008300f2027a24 */ /* 0x000fea00078e0202 */
[----:B------:R-:W-:Y:S05]  /*6740*/  IADD3 R2, R85, R2, RZ ;  /* 0x0000000255027210 */ /* 0x000fea0007ffe0ff */
[----:B------:R-:W-:Y:S01]  /*6750*/  IMAD R2, R2, 0x70, RZ ;  /* 0x0000007002027824 */ /* 0x000fe200078e02ff */
[----:B------:R-:W-:Y:S08]  /*6760*/  LDSM.16.M88.4 R112, [R230+0x7100] ;  /* 0x00710000e670783b */ /* 0x000ff00000000200 */
[----:B-----5:R-:W3:Y:S08]  /*6770*/  LDSM.16.M88.4 R16, [R143+0x3900] ;  /* 0x003900008f10783b */ /* 0x020ef00000000200 */
[----:B------:R-:W4:Y:S08]  /*6780*/  LDSM.16.M88.4 R108, [R230+0x9100] ;  /* 0x00910000e66c783b */ /* 0x000f300000000200 */
[----:B------:R-:W1:Y:S08]  /*6790*/  LDSM.16.M88.4 R32, [R143+0x4100] ;  /* 0x004100008f20783b */ /* 0x000e700000000200 */
[----:B------:R-:W2:Y:S04]  /*67a0*/  LDL R245, [R1+0x24] ;  /* 0x0000240001f57983 */ /* 0x000ea80000100800 */
[----:B------:R-:W1:Y:S08]  /*67b0*/  LDSM.16.M88.4 R48, [R143+0x4900] ;  /* 0x004900008f30783b */ /* 0x000e700000000200 */
[----:B------:R-:W1:Y:S02]  /*67c0*/  LDSM.16.M88.4 R64, [R143+0x5100] ;  /* 0x005100008f40783b */ /* 0x000e640000000200 */
[-C--:B-1-3--:R-:W-:Y:S06]  /*67d0*/  HMMA.16816.F32 R4, R112, R16.reuse, RZ ;  /* 0x000000107004723c */ /* 0x08afec00000018ff */
[----:B------:R-:W1:Y:S02]  /*67e0*/  LDSM.16.M88.4 R80, [R143+0x5900] ;  /* 0x005900008f50783b */ /* 0x000e640000000200 */
[C---:B----4-:R-:W-:Y:S06]  /*67f0*/  HMMA.16816.F32 R8, R108.reuse, R16, RZ ;  /* 0x000000106c08723c */ /* 0x050fec00000018ff */
[----:B------:R-:W3:Y:S02]  /*6800*/  LDSM.16.M88.4 R96, [R143+0x6100] ;  /* 0x006100008f60783b */ /* 0x000ee40000000200 */
[-C--:B------:R-:W-:Y:S06]  /*6810*/  HMMA.16816.F32 R12, R108, R18.reuse, RZ ;  /* 0x000000126c0c723c */ /* 0x080fec00000018ff */
[----:B------:R-:W4:Y:S02]  /*6820*/  LDSM.16.M88.4 R136, [R143+0x6900] ;  /* 0x006900008f88783b */ /* 0x000f240000000200 */
[C---:B------:R-:W-:Y:S06]  /*6830*/  HMMA.16816.F32 R16, R112.reuse, R18, RZ ;  /* 0x000000127010723c */ /* 0x040fec00000018ff */
[----:B------:R-:W-:Y:S02]  /*6840*/  LDSM.16.M88.4 R188, [R233+0x7100] ;  /* 0x00710000e9bc783b */ /* 0x000fe40000000200 */
[-C--:B------:R-:W-:Y:S06]  /*6850*/  HMMA.16816.F32 R20, R112, R32.reuse, RZ ;  /* 0x000000207014723c */ /* 0x080fec00000018ff */
[----:B------:R-:W1:Y:S02]  /*6860*/  LDSM.16.M88.4 R192, [R234] ;  /* 0x00000000eac0783b */ /* 0x000e640000000200 */
[C---:B------:R-:W-:Y:S06]  /*6870*/  HMMA.16816.F32 R24, R108.reuse, R32, RZ ;  /* 0x000000206c18723c */ /* 0x040fec00000018ff */
[----:B------:R-:W1:Y:S02]  /*6880*/  LDSM.16.M88.4 R196, [R233+0x9100] ;  /* 0x00910000e9c4783b */ /* 0x000e640000000200 */
[-C--:B------:R-:W-:Y:S06]  /*6890*/  HMMA.16816.F32 R28, R108, R34.reuse, RZ ;  /* 0x000000226c1c723c */ /* 0x080fec00000018ff */
[----:B------:R-:W1:Y:S02]  /*68a0*/  LDSM.16.M88.4 R200, [R240] ;  /* 0x00000000f0c8783b */ /* 0x000e640000000200 */
[C---:B------:R-:W-:Y:S06]  /*68b0*/  HMMA.16816.F32 R32, R112.reuse, R34, RZ ;  /* 0x000000227020723c */ /* 0x040fec00000018ff */
[----:B------:R-:W1:Y:S02]  /*68c0*/  LDSM.16.M88.4 R204, [R239] ;  /* 0x00000000efcc783b */ /* 0x000e640000000200 */
[-C--:B------:R-:W-:Y:S06]  /*68d0*/  HMMA.16816.F32 R36, R112, R48.reuse, RZ ;  /* 0x000000307024723c */ /* 0x080fec00000018ff */
[----:B------:R-:W1:Y:S02]  /*68e0*/  LDSM.16.M88.4 R208, [R238] ;  /* 0x00000000eed0783b */ /* 0x000e640000000200 */
[C---:B------:R-:W-:Y:S06]  /*68f0*/  HMMA.16816.F32 R40, R108.reuse, R48, RZ ;  /* 0x000000306c28723c */ /* 0x040fec00000018ff */
[----:B------:R-:W1:Y:S02]  /*6900*/  LDSM.16.M88.4 R212, [R237] ;  /* 0x00000000edd4783b */ /* 0x000e640000000200 */
[-C--:B------:R-:W-:Y:S06]  /*6910*/  HMMA.16816.F32 R44, R108, R50.reuse, RZ ;  /* 0x000000326c2c723c */ /* 0x080fec00000018ff */
[----:B------:R-:W1:Y:S02]  /*6920*/  LDSM.16.M88.4 R216, [R236] ;  /* 0x00000000ecd8783b */ /* 0x000e640000000200 */
[C---:B------:R-:W-:Y:S06]  /*6930*/  HMMA.16816.F32 R48, R112.reuse, R50, RZ ;  /* 0x000000327030723c */ /* 0x040fec00000018ff */
[----:B------:R-:W2:Y:S02]  /*6940*/  LDSM.16.M88.4 R220, [R235] ;  /* 0x00000000ebdc783b */ /* 0x000ea40000000200 */
[-C--:B------:R-:W-:Y:S06]  /*6950*/  HMMA.16816.F32 R52, R112, R64.reuse, RZ ;  /* 0x000000407034723c */ /* 0x080fec00000018ff */
[----:B------:R-:W4:Y:S02]  /*6960*/  LDL.64 R250, [R1+0x18] ;  /* 0x0000180001fa7983 */ /* 0x000f240000100a00 */
[C---:B------:R-:W-:Y:S04]  /*6970*/  HMMA.16816.F32 R56, R108.reuse, R64, RZ ;  /* 0x000000406c38723c */ /* 0x040fe800000018ff */
[----:B------:R-:W4:Y:S04]  /*6980*/  LDL.64 R248, [R1+0x28] ;  /* 0x0000280001f87983 */ /* 0x000f280000100a00 */
[-C--:B------:R-:W-:Y:S08]  /*6990*/  HMMA.16816.F32 R60, R108, R66.reuse, RZ ;  /* 0x000000426c3c723c */ /* 0x080ff000000018ff */
[C---:B------:R-:W-:Y:S08]  /*69a0*/  HMMA.16816.F32 R64, R112.reuse, R66, RZ ;  /* 0x000000427040723c */ /* 0x040ff000000018ff */
[-C--:B-1----:R-:W-:Y:S01]  /*69b0*/  HMMA.16816.F32 R68, R112, R80.reuse, RZ ;  /* 0x000000507044723c */ /* 0x082fe200000018ff */
[----:B--2---:R-:W-:Y:S07]  /*69c0*/  IMAD.WIDE.U32 R84, R84, 0x70, R72 ;  /* 0x0000007054547825 */ /* 0x004fee00078e0048 */
[C---:B------:R-:W-:Y:S04]  /*69d0*/  HMMA.16816.F32 R72, R108.reuse, R80, RZ ;  /* 0x000000506c48723c */ /* 0x040fe800000018ff */
[----:B------:R-:W-:Y:S02]  /*69e0*/  LEA R88, P0, R84, c[0x0][0x1f8], 0x1 ;  /* 0x00007e0054587a11 */ /* 0x000fe400078008ff */
[----:B------:R-:W-:Y:S02]  /*69f0*/  IADD3 R2, R85, R2, RZ ;  /* 0x0000000255027210 */ /* 0x000fe40007ffe0ff */
[----:B------:R-:W-:Y:S01]  /*6a00*/  IADD3 R92, P2, R88, UR7, RZ ;  /* 0x00000007585c7c10 */ /* 0x000fe2000ff5e0ff */
[-C--:B------:R-:W-:Y:S03]  /*6a10*/  HMMA.16816.F32 R76, R108, R82.reuse, RZ ;  /* 0x000000526c4c723c */ /* 0x080fe600000018ff */
[----:B------:R-:W-:Y:S02]  /*6a20*/  LEA.HI.X R89, R84, c[0x0][0x1fc], R2, 0x1, P0 ;  /* 0x00007f0054597a11 */ /* 0x000fe400000f0c02 */
[----:B------:R-:W-:Y:S03]  /*6a30*/  IADD3 R94, P0, R92, UR7, RZ ;  /* 0x000000075c5e7c10 */ /* 0x000fe6000ff1e0ff */
[----:B------:R-:W-:Y:S01]  /*6a40*/  @!PT LDS RZ, [RZ] ;  /* 0x00000000fffff984 */ /* 0x000fe20000000800 */
[----:B------:R-:W-:Y:S01]  /*6a50*/  @!PT LDS RZ, [RZ] ;  /* 0x00000000fffff984 */ /* 0x000fe20000000800 */
[----:B------:R-:W-:Y:S01]  /*6a60*/  @!PT LDS RZ, [RZ] ;  /* 0x00000000fffff984 */ /* 0x000fe20000000800 */
[----:B------:R1:W-:Y:S01]  /*6a70*/  LDGSTS.E.BYPASS.LTC128B.128 [R241+0x100], [R88.64], !P1 ;  /* 0x0010000058f17fae */ /* 0x0003e2000c901d48 */
[----:B------:R-:W-:Y:S01]  /*6a80*/  IADD3.X R93, R89, UR5, RZ, P2, !PT ;  /* 0x00000005595d7c10 */ /* 0x000fe200097fe4ff */
[C---:B------:R-:W-:Y:S03]  /*6a90*/  HMMA.16816.F32 R80, R112.reuse, R82, RZ ;  /* 0x000000527050723c */ /* 0x040fe600000018ff */
[----:B------:R-:W-:Y:S03]  /*6aa0*/  IADD3.X R95, R93, UR5, RZ, P0, !PT ;  /* 0x000000055d5f7c10 */ /* 0x000fe600087fe4ff */
[----:B------:R2:W-:Y:S01]  /*6ab0*/  LDGSTS.E.BYPASS.LTC128B.128 [R241+0x900], [R92.64], !P1 ;  /* 0x009000005cf17fae */ /* 0x0005e2000c901d48 */
[----:B------:R-:W-:Y:S01]  /*6ac0*/  IADD3 R102, P2, R94, UR7, RZ ;  /* 0x000000075e667c10 */ /* 0x000fe2000ff5e0ff */
[-C--:B---3--:R-:W-:Y:S04]  /*6ad0*/  HMMA.16816.F32 R84, R112, R96.reuse, RZ ;  /* 0x000000607054723c */ /* 0x088fe800000018ff */
[----:B------:R-:W-:Y:S02]  /*6ae0*/  IADD3.X R103, R95, UR5, RZ, P2, !PT ;  /* 0x000000055f677c10 */ /* 0x000fe400097fe4ff */
[----:B------:R2:W-:Y:S08]  /*6af0*/  LDGSTS.E.BYPASS.LTC128B.128 [R241+0x1100], [R94.64], !P1 ;  /* 0x011000005ef17fae */ /* 0x0005f0000c901d48 */
[----:B------:R3:W-:Y:S01]  /*6b00*/  LDGSTS.E.BYPASS.LTC128B.128 [R241+0x1900], [R102.64], !P1 ;  /* 0x0190000066f17fae */ /* 0x0007e2000c901d48 */
[C---:B-1----:R-:W-:Y:S07]  /*6b10*/  HMMA.16816.F32 R88, R108.reuse, R96, RZ ;  /* 0x000000606c58723c */ /* 0x042fee00000018ff */
[----:B------:R-:W-:Y:S05]  /*6b20*/  IADD3 R96, P0, R102, UR7, RZ ;  /* 0x0000000766607c10 */ /* 0x000fea000ff1e0ff */
[----:B------:R-:W-:Y:S02]  /*6b30*/  IADD3.X R97, R103, UR5, RZ, P0, !PT ;  /* 0x0000000567617c10 */ /* 0x000fe400087fe4ff */
[----:B------:R-:W-:Y:S01]  /*6b40*/  IADD3 R100, P2, R96, UR7, RZ ;  /* 0x0000000760647c10 */ /* 0x000fe2000ff5e0ff */
[-C--:B--2---:R-:W-:Y:S02]  /*6b50*/  HMMA.16816.F32 R92, R108, R98.reuse, RZ ;  /* 0x000000626c5c723c */ /* 0x084fe400000018ff */
[----:B------:R1:W-:Y:S01]  /*6b60*/  LDGSTS.E.BYPASS.LTC128B.128 [R241+0x2100], [R96.64], !P1 ;  /* 0x0210000060f17fae */ /* 0x0003e2000c901d48 */
[----:B------:R-:W-:Y:S02]  /*6b70*/  IADD3.X R101, R97, UR5, RZ, P2, !PT ;  /* 0x0000000561657c10 */ /* 0x000fe400097fe4ff */
[----:B---3--:R-:W-:Y:S05]  /*6b80*/  IADD3 R102, P0, R100, UR7, RZ ;  /* 0x0000000764667c10 */ /* 0x008fea000ff1e0ff */
[----:B------:R4:W-:Y:S02]  /*6b90*/  LDGSTS.E.BYPASS.LTC128B.128 [R241+0x2900], [R100.64], !P1 ;  /* 0x0290000064f17fae */ /* 0x0009e4000c901d48 */
[----:B------:R-:W-:Y:S02]  /*6ba0*/  IADD3.X R103, R101, UR5, RZ, P0, !PT ;  /* 0x0000000565677c10 */ /* 0x000fe400087fe4ff */
[C---:B------:R-:W-:Y:S02]  /*6bb0*/  ISETP.GT.AND P0, PT, R242.reuse, R245, PT ;  /* 0x000000f5f200720c */ /* 0x040fe40003f04270 */
[----:B------:R-:W-:Y:S02]  /*6bc0*/  MOV R245, c[0x0][0x1e0] ;  /* 0x0000780000f57a02 */ /* 0x000fe40000000f00 */
[----:B------:R4:W-:Y:S01]  /*6bd0*/  LDGSTS.E.BYPASS.LTC128B.128 [R241+0x3100], [R102.64], !P1 ;  /* 0x0310000066f17fae */ /* 0x0009e2000c901d48 */
[----:B------:R-:W-:Y:S07]  /*6be0*/  IADD3 R242, R242, -0x1, RZ ;  /* 0xfffffffff2f27810 */ /* 0x000fee0007ffe0ff */
[----:B------:R-:W0:Y:S01]  /*6bf0*/  LDGDEPBAR ;  /* 0x00000000000079af */ /* 0x000e220000000000 */
[C---:B-1----:R-:W-:Y:S08]  /*6c00*/  HMMA.16816.F32 R96, R112.reuse, R98, RZ ;  /* 0x000000627060723c */ /* 0x042ff000000018ff */
[-C--:B----4-:R-:W-:Y:S08]  /*6c10*/  HMMA.16816.F32 R100, R112, R136.reuse, RZ ;  /* 0x000000887064723c */ /* 0x090ff000000018ff */
        /* <DEDUP_REMOVED lines=36> */
[-C--:B------:R-:W-:Y:S01]  /*6e60*/  HMMA.16816.F32 R108, R196, R222.reuse, R108 ;  /* 0x000000dec46c723c */ /* 0x080fe2000000186c */
[----:B------:R-:W3:Y:S07]  /*6e70*/  LDSM.16.M88.4 R196, [R229+0x5100] ;  /* 0x00510000e5c4783b */ /* 0x000eee0000000200 */
[----:B------:R-:W-:Y:S01]  /*6e80*/  HMMA.16816.F32 R112, R188, R222, R112 ;  /* 0x000000debc70723c */ /* 0x000fe20000001870 */
[----:B------:R-:W4:Y:S07]  /*6e90*/  LDSM.16.M88.4 R188, [R229+0x6100] ;  /* 0x00610000e5bc783b */ /* 0x000f2e0000000200 */
[-C--:B-1----:R-:W-:Y:S08]  /*6ea0*/  HMMA.16816.F32 R4, R136, R192.reuse, R4 ;  /* 0x000000c08804723c */ /* 0x082ff00000001804 */
[C---:B--2---:R-:W-:Y:S08]  /*6eb0*/  HMMA.16816.F32 R8, R200.reuse, R192, R8 ;  /* 0x000000c0c808723c */ /* 0x044ff00000001808 */
[-C--:B------:R-:W-:Y:S08]  /*6ec0*/  HMMA.16816.F32 R12, R200, R194.reuse, R12 ;  /* 0x000000c2c80c723c */ /* 0x080ff0000000180c */
[C---:B------:R-:W-:Y:S01]  /*6ed0*/  HMMA.16816.F32 R16, R136.reuse, R194, R16 ;  /* 0x000000c28810723c */ /* 0x040fe20000001810 */
[----:B------:R-:W-:Y:S07]  /*6ee0*/  LDSM.16.M88.4 R192, [R228] ;  /* 0x00000000e4c0783b */ /* 0x000fee0000000200 */
[-C--:B---3--:R-:W-:Y:S08]  /*6ef0*/  HMMA.16816.F32 R20, R136, R204.reuse, R20 ;  /* 0x000000cc8814723c */ /* 0x088ff00000001814 */
[C---:B------:R-:W-:Y:S08]  /*6f00*/  HMMA.16816.F32 R24, R200.reuse, R204, R24 ;  /* 0x000000ccc818723c */ /* 0x040ff00000001818 */
[-C--:B------:R-:W-:Y:S08]  /*6f10*/  HMMA.16816.F32 R28, R200, R206.reuse, R28 ;  /* 0x000000cec81c723c */ /* 0x080ff0000000181c */
[C---:B------:R-:W-:Y:S01]  /*6f20*/  HMMA.16816.F32 R32, R136.reuse, R206, R32 ;  /* 0x000000ce8820723c */ /* 0x040fe20000001820 */
[----:B------:R-:W-:Y:S07]  /*6f30*/  LDSM.16.M88.4 R204, [R228+0x800] ;  /* 0x00080000e4cc783b */ /* 0x000fee0000000200 */
[-C--:B----4-:R-:W-:Y:S08]  /*6f40*/  HMMA.16816.F32 R36, R136, R208.reuse, R36 ;  /* 0x000000d08824723c */ /* 0x090ff00000001824 */
        /* <DEDUP_REMOVED lines=21> */
[-C--:B------:R-:W-:Y:S01]  /*70a0*/  HMMA.16816.F32 R108, R200, R218.reuse, R108 ;  /* 0x000000dac86c723c */ /* 0x080fe2000000186c */
[----:B------:R-:W2:Y:S07]  /*70b0*/  LDSM.16.M88.4 R200, [R228+0x2000] ;  /* 0x00200000e4c8783b */ /* 0x000eae0000000200 */
[----:B------:R-:W-:Y:S01]  /*70c0*/  HMMA.16816.F32 R112, R136, R218, R112 ;  /* 0x000000da8870723c */ /* 0x000fe20000001870 */
[----:B------:R-:W3:Y:S07]  /*70d0*/  LDSM.16.M88.4 R136, [R228+0x2800] ;  /* 0x00280000e488783b */ /* 0x000eee0000000200 */
[-C--:B-1----:R-:W-:Y:S08]  /*70e0*/  HMMA.16816.F32 R4, R188, R192.reuse, R4 ;  /* 0x000000c0bc04723c */ /* 0x082ff00000001804 */
[C---:B------:R-:W-:Y:S08]  /*70f0*/  HMMA.16816.F32 R8, R196.reuse, R192, R8 ;  /* 0x000000c0c408723c */ /* 0x040ff00000001808 */
[-C--:B------:R-:W-:Y:S08]  /*7100*/  HMMA.16816.F32 R12, R196, R194.reuse, R12 ;  /* 0x000000c2c40c723c */ /* 0x080ff0000000180c */
[C---:B------:R-:W-:Y:S01]  /*7110*/  HMMA.16816.F32 R16, R188.reuse, R194, R16 ;  /* 0x000000c2bc10723c */ /* 0x040fe20000001810 */
[----:B------:R-:W1:Y:S01]  /*7120*/  LDSM.16.M88.4 R192, [R228+0x3000] ;  /* 0x00300000e4c0783b */ /* 0x000e620000000200 */
[----:B------:R-:W-:Y:S04]  /*7130*/  DEPBAR.LE SB0, 0x0 ;  /* 0x000080000000791a */ /* 0x000fe80000000000 */
[----:B------:R-:W-:Y:S02]  /*7140*/  FMNMX.FTZ R2, R4, R0, !PT ;  /* 0x0000000004027209 */ /* 0x000fe40007810000 */
[-C--:B------:R-:W-:Y:S01]  /*7150*/  HMMA.16816.F32 R20, R188, R204.reuse, R20 ;  /* 0x000000ccbc14723c */ /* 0x080fe20000001814 */
[----:B------:R-:W-:Y:S04]  /*7160*/  BAR.SYNC.DEFER_BLOCKING 0x0 ;  /* 0x0000000000007b1d */ /* 0x000fe80000010000 */
[----:B------:R-:W-:Y:S02]  /*7170*/  FMNMX.FTZ R2, R5, R2, !PT ;  /* 0x0000000205027209 */ /* 0x000fe40007810000 */
[----:B------:R-:W-:Y:S01]  /*7180*/  FMNMX.FTZ R141, R6, R3, !PT ;  /* 0x00000003068d7209 */ /* 0x000fe20007810000 */
[C---:B------:R-:W-:Y:S04]  /*7190*/  HMMA.16816.F32 R24, R196.reuse, R204, R24 ;  /* 0x000000ccc418723c */ /* 0x040fe80000001818 */
[----:B------:R-:W-:Y:S04]  /*71a0*/  FMNMX.FTZ R141, R7, R141, !PT ;  /* 0x0000008d078d7209 */ /* 0x000fe80007810000 */
[-C--:B------:R-:W-:Y:S04]  /*71b0*/  HMMA.16816.F32 R28, R196, R206.reuse, R28 ;  /* 0x000000cec41c723c */ /* 0x080fe8000000181c */
[----:B------:R-:W-:Y:S02]  /*71c0*/  FMNMX.FTZ R2, R16, R2, !PT ;  /* 0x0000000210027209 */ /* 0x000fe40007810000 */
[----:B------:R-:W-:Y:S02]  /*71d0*/  FMNMX.FTZ R141, R18, R141, !PT ;  /* 0x0000008d128d7209 */ /* 0x000fe40007810000 */
[C---:B------:R-:W-:Y:S04]  /*71e0*/  HMMA.16816.F32 R32, R188.reuse, R206, R32 ;  /* 0x000000cebc20723c */ /* 0x040fe80000001820 */
[----:B------:R-:W-:Y:S02]  /*71f0*/  FMNMX.FTZ R2, R17, R2, !PT ;  /* 0x0000000211027209 */ /* 0x000fe40007810000 */
[----:B------:R-:W-:Y:S02]  /*7200*/  FMNMX.FTZ R141, R19, R141, !PT ;  /* 0x0000008d138d7209 */ /* 0x000fe40007810000 */
[-C--:B------:R-:W-:Y:S04]  /*7210*/  HMMA.16816.F32 R36, R188, R208.reuse, R36 ;  /* 0x000000d0bc24723c */ /* 0x080fe80000001824 */
[----:B------:R-:W-:Y:S04]  /*7220*/  FMNMX.FTZ R2, R20, R2, !PT ;  /* 0x0000000214027209 */ /* 0x000fe80007810000 */
[C---:B------:R-:W-:Y:S04]  /*7230*/  HMMA.16816.F32 R40, R196.reuse, R208, R40 ;  /* 0x000000d0c428723c */ /* 0x040fe80000001828 */
[----:B------:R-:W-:Y:S04]  /*7240*/  FMNMX.FTZ R2, R21, R2, !PT ;  /* 0x0000000215027209 */ /* 0x000fe80007810000 */
        /* <DEDUP_REMOVED lines=12> */
[-C--:B--2---:R-:W-:Y:S04]  /*7310*/  HMMA.16816.F32 R68, R188, R200.reuse, R68 ;  /* 0x000000c8bc44723c */ /* 0x084fe80000001844 */
[----:B------:R-:W-:Y:S04]  /*7320*/  FMNMX.FTZ R2, R52, R2, !PT ;  /* 0x0000000234027209 */ /* 0x000fe80007810000 */
[C---:B------:R-:W-:Y:S04]  /*7330*/  HMMA.16816.F32 R72, R196.reuse, R200, R72 ;  /* 0x000000c8c448723c */ /* 0x040fe80000001848 */
[----:B------:R-:W-:Y:S03]  /*7340*/  FMNMX.FTZ R2, R53, R2, !PT ;  /* 0x0000000235027209 */ /* 0x000fe60007810000 */
[----:B------:R-:W-:Y:S01]  /*7350*/  FMNMX.FTZ R200, R8, R140, !PT ;  /* 0x0000008c08c87209 */ /* 0x000fe20007810000 */
[-C--:B------:R-:W-:Y:S04]  /*7360*/  HMMA.16816.F32 R76, R196, R202.reuse, R76 ;  /* 0x000000cac44c723c */ /* 0x080fe8000000184c */
[----:B------:R-:W-:Y:S04]  /*7370*/  FMNMX.FTZ R2, R64, R2, !PT ;  /* 0x0000000240027209 */ /* 0x000fe80007810000 */
[C---:B------:R-:W-:Y:S04]  /*7380*/  HMMA.16816.F32 R80, R188.reuse, R202, R80 ;  /* 0x000000cabc50723c */ /* 0x040fe80000001850 */
[----:B------:R-:W-:Y:S04]  /*7390*/  FMNMX.FTZ R2, R65, R2, !PT ;  /* 0x0000000241027209 */ /* 0x000fe80007810000 */
[-C--:B---3--:R-:W-:Y:S04]  /*73a0*/  HMMA.16816.F32 R84, R188, R136.reuse, R84 ;  /* 0x00000088bc54723c */ /* 0x088fe80000001854 */
[----:B------:R-:W-:Y:S04]  /*73b0*/  FMNMX.FTZ R2, R68, R2, !PT ;  /* 0x0000000244027209 */ /* 0x000fe80007810000 */
[C---:B------:R-:W-:Y:S07]  /*73c0*/  HMMA.16816.F32 R88, R196.reuse, R136, R88 ;  /* 0x00000088c458723c */ /* 0x040fee0000001858 */
[----:B------:R-:W-:Y:S01]  /*73d0*/  FMNMX.FTZ R136, R22, R141, !PT ;  /* 0x0000008d16887209 */ /* 0x000fe20007810000 */
[-C--:B------:R-:W-:Y:S04]  /*73e0*/  HMMA.16816.F32 R92, R196, R138.reuse, R92 ;  /* 0x0000008ac45c723c */ /* 0x080fe8000000185c */
[----:B------:R-:W-:Y:S02]  /*73f0*/  FMNMX.FTZ R137, R9, R200, !PT ;  /* 0x000000c809897209 */ /* 0x000fe40007810000 */
[----:B------:R-:W-:Y:S02]  /*7400*/  FMNMX.FTZ R136, R23, R136, !PT ;  /* 0x0000008817887209 */ /* 0x000fe40007810000 */
[----:B------:R-:W-:Y:S01]  /*7410*/  FMNMX.FTZ R137, R12, R137, !PT ;  /* 0x000000890c897209 */ /* 0x000fe20007810000 */
[C---:B------:R-:W-:Y:S04]  /*7420*/  HMMA.16816.F32 R96, R188.reuse, R138, R96 ;  /* 0x0000008abc60723c */ /* 0x040fe80000001860 */
[----:B------:R-:W-:Y:S02]  /*7430*/  FMNMX.FTZ R137, R13, R137, !PT ;  /* 0x000000890d897209 */ /* 0x000fe40007810000 */
[----:B------:R-:W-:Y:S02]  /*7440*/  FMNMX.FTZ R136, R34, R136, !PT ;  /* 0x0000008822887209 */ /* 0x000fe40007810000 */
[----:B------:R-:W-:Y:S01]  /*7450*/  FMNMX.FTZ R137, R24, R137, !PT ;  /* 0x0000008918897209 */ /* 0x000fe20007810000 */
[-C--:B-1----:R-:W-:Y:S03]  /*7460*/  HMMA.16816.F32 R100, R188, R192.reuse, R100 ;  /* 0x000000c0bc64723c */ /* 0x082fe60000001864 */
[----:B------:R-:W-:Y:S02]  /*7470*/  FMNMX.FTZ R136, R35, R136, !PT ;  /* 0x0000008823887209 */ /* 0x000fe40007810000 */
[----:B------:R-:W-:Y:S02]  /*7480*/  FMNMX.FTZ R137, R25, R137, !PT ;  /* 0x0000008919897209 */ /* 0x000fe40007810000 */
[----:B------:R-:W-:Y:S01]  /*7490*/  FMNMX.FTZ R136, R38, R136, !PT ;  /* 0x0000008826887209 */ /* 0x000fe20007810000 */
[C---:B------:R-:W-:Y:S04]  /*74a0*/  HMMA.16816.F32 R104, R196.reuse, R192, R104 ;  /* 0x000000c0c468723c */ /* 0x040fe80000001868 */
[----:B------:R-:W-:Y:S02]  /*74b0*/  FMNMX.FTZ R137, R28, R137, !PT ;  /* 0x000000891c897209 */ /* 0x000fe40007810000 */
[----:B------:R-:W-:Y:S02]  /*74c0*/  FMNMX.FTZ R136, R39, R136, !PT ;  /* 0x0000008827887209 */ /* 0x000fe40007810000 */
[----:B------:R-:W-:Y:S01]  /*74d0*/  FMNMX.FTZ R137, R29, R137, !PT ;  /* 0x000000891d897209 */ /* 0x000fe20007810000 */
[-C--:B------:R-:W-:Y:S03]  /*74e0*/  HMMA.16816.F32 R108, R196, R194.reuse, R108 ;  /* 0x000000c2c46c723c */ /* 0x080fe6000000186c */
[----:B------:R-:W-:Y:S02]  /*74f0*/  FMNMX.FTZ R136, R50, R136, !PT ;  /* 0x0000008832887209 */ /* 0x000fe40007810000 */
[----:B------:R-:W-:Y:S02]  /*7500*/  FMNMX.FTZ R137, R40, R137, !PT ;  /* 0x0000008928897209 */ /* 0x000fe40007810000 */
[----:B------:R-:W-:Y:S01]  /*7510*/  FMNMX.FTZ R136, R51, R136, !PT ;  /* 0x0000008833887209 */ /* 0x000fe20007810000 */
[----:B------:R-:W-:Y:S04]  /*7520*/  HMMA.16816.F32 R112, R188, R194, R112 ;  /* 0x000000c2bc70723c */ /* 0x000fe80000001870 */
[----:B------:R-:W-:Y:S02]  /*7530*/  FMNMX.FTZ R136, R54, R136, !PT ;  /* 0x0000008836887209 */ /* 0x000fe40007810000 */
[----:B------:R-:W-:Y:S02]  /*7540*/  FMNMX.FTZ R137, R41, R137, !PT ;  /* 0x0000008929897209 */ /* 0x000fe40007810000 */
[----:B------:R-:W-:Y:S04]  /*7550*/  FMNMX.FTZ R136, R55, R136, !PT ;  /* 0x0000008837887209 */ /* 0x000fe80007810000 */
        /* <DEDUP_REMOVED lines=40> */
[----:B------:R-:W1:Y:S01]  /*77e0*/  SHFL.BFLY PT, R188, R138, 0x2, 0x1f ;  /* 0x0c401f008abc7f89 */ /* 0x000e6200000e0000 */
[----:B------:R-:W-:Y:S02]  /*77f0*/  FMNMX.FTZ R137, R42, R137, !PT ;  /* 0x000000892a897209 */ /* 0x000fe40007810000 */
[----:B------:R-:W-:Y:S02]  /*7800*/  FMNMX.FTZ R2, R114, R2, !PT ;  /* 0x0000000272027209 */ /* 0x000fe40007810000 */
[----:B------:R-:W-:Y:S02]  /*7810*/  FMNMX.FTZ R136, R77, R136, !PT ;  /* 0x000000884d887209 */ /* 0x000fe40007810000 */
[----:B------:R-:W-:Y:S02]  /*7820*/  FMNMX.FTZ R137, R43, R137, !PT ;  /* 0x000000892b897209 */ /* 0x000fe40007810000 */
[----:B------:R-:W-:Y:S02]  /*7830*/  FMNMX.FTZ R2, R115, R2, !PT ;  /* 0x0000000273027209 */ /* 0x000fe40007810000 */
[----:B------:R-:W-:Y:S02]  /*7840*/  FMNMX.FTZ R136, R88, R136, !PT ;  /* 0x0000008858887209 */ /* 0x000fe40007810000 */
[----:B------:R-:W-:Y:S01]  /*7850*/  FMNMX.FTZ R137, R46, R137, !PT ;  /* 0x000000892e897209 */ /* 0x000fe20007810000 */
[----:B------:R-:W2:Y:S01]  /*7860*/  SHFL.BFLY PT, R141, R2, 0x2, 0x1f ;  /* 0x0c401f00028d7f89 */ /* 0x000ea200000e0000 */
        /* <DEDUP_REMOVED lines=8> */
[----:B-1----:R-:W-:Y:S02]  /*78f0*/  FMNMX.FTZ R138, R138, R188, !PT ;  /* 0x000000bc8a8a7209 */ /* 0x002fe40007810000 */
[----:B------:R-:W-:Y:S02]  /*7900*/  FMNMX.FTZ R136, R105, R136, !PT ;  /* 0x0000008869887209 */ /* 0x000fe40007810000 */
[----:B------:R-:W-:Y:S01]  /*7910*/  FMNMX.FTZ R137, R63, R137, !PT ;  /* 0x000000893f897209 */ /* 0x000fe20007810000 */
[----:B------:R-:W1:Y:S01]  /*7920*/  SHFL.BFLY PT, R188, R138, 0x1, 0x1f ;  /* 0x0c201f008abc7f89 */ /* 0x000e6200000e0000 */
[----:B------:R-:W-:Y:S02]  /*7930*/  FMNMX.FTZ R136, R108, R136, !PT ;  /* 0x000000886c887209 */ /* 0x000fe40007810000 */
[----:B------:R-:W-:Y:S02]  /*7940*/  FMNMX.FTZ R137, R74, R137, !PT ;  /* 0x000000894a897209 */ /* 0x000fe40007810000 */
[----:B------:R-:W-:Y:S02]  /*7950*/  FMNMX.FTZ R136, R109, R136, !PT ;  /* 0x000000886d887209 */ /* 0x000fe40007810000 */
[----:B--2---:R-:W-:Y:S02]  /*7960*/  FMNMX.FTZ R2, R2, R141, !PT ;  /* 0x0000008d02027209 */ /* 0x004fe40007810000 */
[----:B------:R-:W-:Y:S01]  /*7970*/  FMNMX.FTZ R137, R75, R137, !PT ;  /* 0x000000894b897209 */ /* 0x000fe20007810000 */
[----:B------:R-:W2:Y:S03]  /*7980*/  SHFL.BFLY PT, R139, R136, 0x2, 0x1f ;  /* 0x0c401f00888b7f89 */ /* 0x000ea600000e0000 */
[----:B------:R-:W-:Y:S04]  /*7990*/  FMNMX.FTZ R137, R78, R137, !PT ;  /* 0x000000894e897209 */ /* 0x000fe80007810000 */
[----:B------:R-:W-:Y:S01]  /*79a0*/  FMNMX.FTZ R137, R79, R137, !PT ;  /* 0x000000894f897209 */ /* 0x000fe20007810000 */
[----:B------:R-:W3:Y:S03]  /*79b0*/  SHFL.BFLY PT, R141, R2, 0x1, 0x1f ;  /* 0x0c201f00028d7f89 */ /* 0x000ee600000e0000 */
[----:B------:R-:W-:Y:S02]  /*79c0*/  FMNMX.FTZ R137, R90, R137, !PT ;  /* 0x000000895a897209 */ /* 0x000fe40007810000 */
[----:B-1----:R-:W-:Y:S02]  /*79d0*/  FMNMX.FTZ R138, R138, R188, !PT ;  /* 0x000000bc8a8a7209 */ /* 0x002fe40007810000 */
[----:B------:R-:W-:Y:S03]  /*79e0*/  FMNMX.FTZ R137, R91, R137, !PT ;  /* 0x000000895b897209 */ /* 0x000fe60007810000 */
[----:B------:R-:W-:Y:S01]  /*79f0*/  FADD.FTZ R0, -R138, R0 ;  /* 0x000000008a007221 */ /* 0x000fe20000010100 */
[----:B------:R-:W-:Y:S01]  /*7a00*/  FMNMX.FTZ R137, R94, R137, !PT ;  /* 0x000000895e897209 */ /* 0x000fe20007810000 */
[----:B------:R-:W-:Y:S03]  /*7a10*/  FMUL.FTZ R192, R138, c[0x0][0x2d0] ;  /* 0x0000b4008ac07a20 */ /* 0x000fe60000410000 */
[----:B------:R-:W-:Y:S01]  /*7a20*/  FMNMX.FTZ R137, R95, R137, !PT ;  /* 0x000000895f897209 */ /* 0x000fe20007810000 */
[--C-:B------:R-:W-:Y:S01]  /*7a30*/  FFMA.FTZ R20, R20, c[0x0][0x2d0], -R192.reuse ;  /* 0x0000b40014147a23 */ /* 0x100fe200000108c0 */
[----:B--2---:R-:W-:Y:S01]  /*7a40*/  FMNMX.FTZ R136, R136, R139, !PT ;  /* 0x0000008b88887209 */ /* 0x004fe20007810000 */
[--C-:B------:R-:W-:Y:S01]  /*7a50*/  FFMA.FTZ R21, R21, c[0x0][0x2d0], -R192.reuse ;  /* 0x0000b40015157a23 */ /* 0x100fe200000108c0 */
[----:B------:R-:W-:Y:S01]  /*7a60*/  FMNMX.FTZ R139, R106, R137, !PT ;  /* 0x000000896a8b7209 */ /* 0x000fe20007810000 */
[----:B------:R-:W-:Y:S01]  /*7a70*/  MUFU.EX2 R209, R20 ;  /* 0x0000001400d17308 */ /* 0x000fe20000000800 */
[--C-:B------:R-:W-:Y:S01]  /*7a80*/  FFMA.FTZ R52, R52, c[0x0][0x2d0], -R192.reuse ;  /* 0x0000b40034347a23 */ /* 0x100fe200000108c0 */
[----:B------:R-:W1:Y:S01]  /*7a90*/  SHFL.BFLY PT, R189, R136, 0x1, 0x1f ;  /* 0x0c201f0088bd7f89 */ /* 0x000e6200000e0000 */
[----:B---3--:R-:W-:Y:S01]  /*7aa0*/  FMNMX.FTZ R137, R2, R141, !PT ;  /* 0x0000008d02897209 */ /* 0x008fe20007810000 */
[----:B------:R-:W-:Y:S01]  /*7ab0*/  FMUL.FTZ R2, R0, c[0x0][0x2d0] ;  /* 0x0000b40000027a20 */ /* 0x000fe20000410000 */
[----:B------:R-:W-:Y:S01]  /*7ac0*/  FMNMX.FTZ R0, R107, R139, !PT ;  /* 0x0000008b6b007209 */ /* 0x000fe20007810000 */
[--C-:B------:R-:W-:Y:S02]  /*7ad0*/  FFMA.FTZ R53, R53, c[0x0][0x2d0], -R192.reuse ;  /* 0x0000b40035357a23 */ /* 0x100fe400000108c0 */
[--C-:B------:R-:W-:Y:S01]  /*7ae0*/  FFMA.FTZ R64, R64, c[0x0][0x2d0], -R192.reuse ;  /* 0x0000b40040407a23 */ /* 0x100fe200000108c0 */
[----:B------:R-:W-:Y:S01]  /*7af0*/  FMNMX.FTZ R0, R110, R0, !PT ;  /* 0x000000006e007209 */ /* 0x000fe20007810000 */
[----:B------:R2:W3:Y:S01]  /*7b00*/  MUFU.EX2 R141, R2 ;  /* 0x00000002008d7308 */ /* 0x0004e20000000800 */
[--C-:B------:R-:W-:Y:S02]  /*7b10*/  FFMA.FTZ R65, R65, c[0x0][0x2d0], -R192.reuse ;  /* 0x0000b40041417a23 */ /* 0x100fe400000108c0 */
[----:B------:R-:W-:Y:S01]  /*7b20*/  FMNMX.FTZ R0, R111, R0, !PT ;  /* 0x000000006f007209 */ /* 0x000fe20007810000 */
[--C-:B------:R-:W-:Y:S02]  /*7b30*/  FFMA.FTZ R68, R68, c[0x0][0x2d0], -R192.reuse ;  /* 0x0000b40044447a23 */ /* 0x100fe400000108c0 */
[--C-:B------:R-:W-:Y:S02]  /*7b40*/  FFMA.FTZ R69, R69, c[0x0][0x2d0], -R192.reuse ;  /* 0x0000b40045457a23 */ /* 0x100fe400000108c0 */
[----:B------:R-:W-:Y:S02]  /*7b50*/  FMUL.FTZ R193, R137, c[0x0][0x2d0] ;  /* 0x0000b40089c17a20 */ /* 0x000fe40000410000 */
[----:B------:R-:W-:Y:S01]  /*7b60*/  MUFU.EX2 R208, R21 ;  /* 0x0000001500d07308 */ /* 0x000fe20000000800 */
[--C-:B------:R-:W-:Y:S02]  /*7b70*/  FFMA.FTZ R4, R4, c[0x0][0x2d0], -R192.reuse ;  /* 0x0000b40004047a23 */ /* 0x100fe400000108c0 */
[--C-:B------:R-:W-:Y:S02]  /*7b80*/  FFMA.FTZ R22, R22, c[0x0][0x2d0], -R193.reuse ;  /* 0x0000b40016167a23 */ /* 0x100fe400000108c1 */
[--C-:B------:R-:W-:Y:S01]  /*7b90*/  FFMA.FTZ R23, R23, c[0x0][0x2d0], -R193.reuse ;  /* 0x0000b40017177a23 */ /* 0x100fe200000108c1 */
[----:B-1----:R-:W-:Y:S01]  /*7ba0*/  FMNMX.FTZ R136, R136, R189, !PT ;  /* 0x000000bd88887209 */ /* 0x002fe20007810000 */
[--C-:B------:R-:W-:Y:S02]  /*7bb0*/  FFMA.FTZ R54, R54, c[0x0][0x2d0], -R193.reuse ;  /* 0x0000b40036367a23 */ /* 0x100fe400000108c1 */
[--C-:B------:R-:W-:Y:S01]  /*7bc0*/  FFMA.FTZ R55, R55, c[0x0][0x2d0], -R193.reuse ;  /* 0x0000b40037377a23 */ /* 0x100fe200000108c1 */
[----:B------:R1:W-:Y:S01]  /*7bd0*/  MUFU.EX2 R219, R4 ;  /* 0x0000000400db7308 */ /* 0x0003e20000000800 */
[--C-:B------:R-:W-:Y:S02]  /*7be0*/  FFMA.FTZ R6, R6, c[0x0][0x2d0], -R193.reuse ;  /* 0x0000b40006067a23 */ /* 0x100fe400000108c1 */
[----:B------:R-:W-:Y:S02]  /*7bf0*/  FFMA.FTZ R66, R66, c[0x0][0x2d0], -R193 ;  /* 0x0000b40042427a23 */ /* 0x000fe400000108c1 */
[----:B--2---:R-:W-:Y:S02]  /*7c00*/  FADD.FTZ R2, -R137, R3 ;  /* 0x0000000389027221 */ /* 0x004fe40000010100 */
[----:B------:R-:W2:Y:S01]  /*7c10*/  SHFL.BFLY PT, R3, R0, 0x2, 0x1f ;  /* 0x0c401f0000037f89 */ /* 0x000ea200000e0000 */
[--C-:B------:R-:W-:Y:S02]  /*7c20*/  FFMA.FTZ R67, R67, c[0x0][0x2d0], -R193.reuse ;  /* 0x0000b40043437a23 */ /* 0x100fe400000108c1 */
[----:B------:R-:W-:Y:S01]  /*7c30*/  MUFU.EX2 R218, R6 ;  /* 0x0000000600da7308 */ /* 0x000fe20000000800 */
[----:B------:R-:W-:Y:S02]  /*7c40*/  FMUL.FTZ R2, R2, c[0x0][0x2d0] ;  /* 0x0000b40002027a20 */ /* 0x000fe40000410000 */
[--C-:B------:R-:W-:Y:S02]  /*7c50*/  FFMA.FTZ R70, R70, c[0x0][0x2d0], -R193.reuse ;  /* 0x0000b40046467a23 */ /* 0x100fe400000108c1 */
[--C-:B------:R-:W-:Y:S02]  /*7c60*/  FFMA.FTZ R71, R71, c[0x0][0x2d0], -R193.reuse ;  /* 0x0000b40047477a23 */ /* 0x100fe400000108c1 */
[--C-:B------:R-:W-:Y:S02]  /*7c70*/  FFMA.FTZ R7, R7, c[0x0][0x2d0], -R193.reuse ;  /* 0x0000b40007077a23 */ /* 0x100fe400000108c1 */
[----:B------:R-:W-:Y:S01]  /*7c80*/  FMUL.FTZ R194, R136, c[0x0][0x2d0] ;  /* 0x0000b40088c27a20 */ /* 0x000fe20000410000 */
[----:B------:R4:W4:Y:S01]  /*7c90*/  MUFU.EX2 R139, R2 ;  /* 0x00000002008b7308 */ /* 0x0009220000000800 */
[----:B------:R-:W-:Y:S02]  /*7ca0*/  FFMA.FTZ R5, R5, c[0x0][0x2d0], -R192 ;  /* 0x0000b40005057a23 */ /* 0x000fe400000108c0 */
[----:B------:R-:W-:Y:S01]  /*7cb0*/  FFMA.FTZ R60, R60, c[0x0][0x2d0], -R194 ;  /* 0x0000b4003c3c7a23 */ /* 0x000fe200000108c2 */
[----:B-1----:R-:W-:Y:S01]  /*7cc0*/  @P0 SHF.R.S32.HI R4, RZ, 0x1f, R242 ;  /* 0x0000001fff040819 */ /* 0x002fe200000114f2 */
[----:B------:R-:W-:Y:S02]  /*7cd0*/  FFMA.FTZ R61, R61, c[0x0][0x2d0], -R194 ;  /* 0x0000b4003d3d7a23 */ /* 0x000fe400000108c2 */
[--C-:B------:R-:W-:Y:S02]  /*7ce0*/  FFMA.FTZ R16, R16, c[0x0][0x2d0], -R192.reuse ;  /* 0x0000b40010107a23 */ /* 0x100fe400000108c0 */
[----:B------:R-:W-:Y:S01]  /*7cf0*/  FFMA.FTZ R17, R17, c[0x0][0x2d0], -R192 ;  /* 0x0000b40011117a23 */ /* 0x000fe200000108c0 */
[----:B------:R-:W-:Y:S01]  /*7d00*/  MUFU.EX2 R220, R7 ;  /* 0x0000000700dc7308 */ /* 0x000fe20000000800 */
[----:B--2---:R-:W-:Y:S01]  /*7d10*/  FMNMX.FTZ R0, R0, R3, !PT ;  /* 0x0000000300007209 */ /* 0x004fe20007810000 */
[--C-:B------:R-:W-:Y:S02]  /*7d20*/  FFMA.FTZ R18, R18, c[0x0][0x2d0], -R193.reuse ;  /* 0x0000b40012127a23 */ /* 0x100fe400000108c1 */
[----:B------:R-:W-:Y:S02]  /*7d30*/  FFMA.FTZ R19, R19, c[0x0][0x2d0], -R193 ;  /* 0x0000b40013137a23 */ /* 0x000fe400000108c1 */
[C---:B---3--:R-:W-:Y:S02]  /*7d40*/  FMUL.FTZ R120, R141.reuse, R120 ;  /* 0x000000788d787220 */ /* 0x048fe40000410000 */
[----:B------:R-:W-:Y:S02]  /*7d50*/  FMUL.FTZ R121, R141, R121 ;  /* 0x000000798d797220 */ /* 0x000fe40000410000 */
[----:B------:R-:W-:Y:S01]  /*7d60*/  MUFU.EX2 R223, R5 ;  /* 0x0000000500df7308 */ /* 0x000fe20000000800 */
[--C-:B------:R-:W-:Y:S02]  /*7d70*/  FFMA.FTZ R8, R8, c[0x0][0x2d0], -R194.reuse ;  /* 0x0000b40008087a23 */ /* 0x100fe400000108c2 */
[----:B------:R-:W-:Y:S02]  /*7d80*/  FFMA.FTZ R9, R9, c[0x0][0x2d0], -R194 ;  /* 0x0000b40009097a23 */ /* 0x000fe400000108c2 */
[----:B----4-:R-:W-:Y:S02]  /*7d90*/  FADD.FTZ R2, -R136, R140 ;  /* 0x0000008c88027221 */ /* 0x010fe40000010100 */
[C---:B------:R-:W-:Y:S02]  /*7da0*/  FMUL.FTZ R122, R139.reuse, R122 ;  /* 0x0000007a8b7a7220 */ /* 0x040fe40000410000 */
[----:B------:R-:W-:Y:S01]  /*7db0*/  FMUL.FTZ R2, R2, c[0x0][0x2d0] ;  /* 0x0000b40002027a20 */ /* 0x000fe20000410000 */
[----:B------:R1:W-:Y:S01]  /*7dc0*/  MUFU.EX2 R216, R8 ;  /* 0x0000000800d87308 */ /* 0x0003e20000000800 */
[----:B------:R-:W-:Y:S02]  /*7dd0*/  FMUL.FTZ R123, R139, R123 ;  /* 0x0000007b8b7b7220 */ /* 0x000fe40000410000 */
[C---:B------:R-:W-:Y:S02]  /*7de0*/  FMUL.FTZ R124, R141.reuse, R124 ;  /* 0x0000007c8d7c7220 */ /* 0x040fe40000410000 */
[----:B------:R-:W-:Y:S02]  /*7df0*/  FMUL.FTZ R125, R141, R125 ;  /* 0x0000007d8d7d7220 */ /* 0x000fe40000410000 */
[C---:B------:R-:W-:Y:S02]  /*7e00*/  FMUL.FTZ R126, R139.reuse, R126 ;  /* 0x0000007e8b7e7220 */ /* 0x040fe40000410000 */
[----:B------:R-:W-:Y:S01]  /*7e10*/  FMUL.FTZ R127, R139, R127 ;  /* 0x0000007f8b7f7220 */ /* 0x000fe20000410000 */
[----:B------:R2:W3:Y:S01]  /*7e20*/  MUFU.EX2 R140, R2 ;  /* 0x00000002008c7308 */ /* 0x0004e20000000800 */
[--C-:B------:R-:W-:Y:S02]  /*7e30*/  FFMA.FTZ R56, R56, c[0x0][0x2d0], -R194.reuse ;  /* 0x0000b40038387a23 */ /* 0x100fe400000108c2 */
[----:B------:R-:W-:Y:S02]  /*7e40*/  FFMA.FTZ R57, R57, c[0x0][0x2d0], -R194 ;  /* 0x0000b40039397a23 */ /* 0x000fe400000108c2 */
[--C-:B------:R-:W-:Y:S02]  /*7e50*/  FFMA.FTZ R80, R80, c[0x0][0x2d0], -R192.reuse ;  /* 0x0000b40050507a23 */ /* 0x100fe400000108c0 */
[----:B------:R-:W-:Y:S02]  /*7e60*/  FFMA.FTZ R81, R81, c[0x0][0x2d0], -R192 ;  /* 0x0000b40051517a23 */ /* 0x000fe400000108c0 */
[--C-:B------:R-:W-:Y:S01]  /*7e70*/  FFMA.FTZ R13, R13, c[0x0][0x2d0], -R194.reuse ;  /* 0x0000b4000d0d7a23 */ /* 0x100fe200000108c2 */
[----:B------:R4:W-:Y:S01]  /*7e80*/  MUFU.EX2 R217, R9 ;  /* 0x0000000900d97308 */ /* 0x0009e20000000800 */
[--C-:B------:R-:W-:Y:S02]  /*7e90*/  FFMA.FTZ R24, R24, c[0x0][0x2d0], -R194.reuse ;  /* 0x0000b40018187a23 */ /* 0x100fe400000108c2 */
[--C-:B------:R-:W-:Y:S01]  /*7ea0*/  FFMA.FTZ R12, R12, c[0x0][0x2d0], -R194.reuse ;  /* 0x0000b4000c0c7a23 */ /* 0x100fe200000108c2 */
[----:B-1----:R-:W-:Y:S01]  /*7eb0*/  @P0 MOV R8, R248 ;  /* 0x000000f800080202 */ /* 0x002fe20000000f00 */
[----:B------:R-:W-:Y:S02]  /*7ec0*/  FFMA.FTZ R25, R25, c[0x0][0x2d0], -R194 ;  /* 0x0000b40019197a23 */ /* 0x000fe400000108c2 */
[----:B------:R-:W-:Y:S02]  /*7ed0*/  FFMA.FTZ R33, R33, c[0x0][0x2d0], -R192 ;  /* 0x0000b40021217a23 */ /* 0x000fe400000108c0 */
[--C-:B------:R-:W-:Y:S01]  /*7ee0*/  FFMA.FTZ R28, R28, c[0x0][0x2d0], -R194.reuse ;  /* 0x0000b4001c1c7a23 */ /* 0x100fe200000108c2 */
[----:B------:R1:W-:Y:S01]  /*7ef0*/  MUFU.EX2 R205, R13 ;  /* 0x0000000d00cd7308 */ /* 0x0003e20000000800 */
[----:B------:R-:W-:Y:S02]  /*7f00*/  @P0 IMAD R6, R4, c[0x0][0x1e0], RZ ;  /* 0x0000780004060a24 */ /* 0x000fe400078e02ff */
[----:B------:R-:W-:Y:S01]  /*7f10*/  FFMA.FTZ R29, R29, c[0x0][0x2d0], -R194 ;  /* 0x0000b4001d1d7a23 */ /* 0x000fe200000108c2 */
[----:B--2---:R-:W2:Y:S01]  /*7f20*/  SHFL.BFLY PT, R2, R0, 0x1, 0x1f ;  /* 0x0c201f0000027f89 */ /* 0x004ea200000e0000 */
[C---:B---3--:R-:W-:Y:S02]  /*7f30*/  FMUL.FTZ R116, R140.reuse, R116 ;  /* 0x000000748c747220 */ /* 0x048fe40000410000 */
[C---:B------:R-:W-:Y:S02]  /*7f40*/  FMUL.FTZ R117, R140.reuse, R117 ;  /* 0x000000758c757220 */ /* 0x040fe40000410000 */
[----:B------:R-:W-:Y:S01]  /*7f50*/  FMUL.FTZ R128, R140, R128 ;  /* 0x000000808c807220 */ /* 0x000fe20000410000 */
[----:B------:R3:W-:Y:S01]  /*7f60*/  MUFU.EX2 R206, R12 ;  /* 0x0000000c00ce7308 */ /* 0x0007e20000000800 */
[C---:B------:R-:W-:Y:S01]  /*7f70*/  @P0 IMAD.WIDE.U32 R4, R242.reuse, c[0x0][0x1e0], RZ ;  /* 0x00007800f2040a25 */ /* 0x040fe200078e00ff */
[----:B----4-:R-:W-:Y:S03]  /*7f80*/  @P0 MOV R9, R251 ;  /* 0x000000fb00090202 */ /* 0x010fe60000000f00 */
[----:B------:R-:W-:Y:S02]  /*7f90*/  @P0 IMAD R6, R242, c[0x0][0x1e4], R6 ;  /* 0x00007900f2060a24 */ /* 0x000fe400078e0206 */
[----:B------:R-:W-:Y:S02]  /*7fa0*/  FMUL.FTZ R129, R140, R129 ;  /* 0x000000818c817220 */ /* 0x000fe40000410000 */
[----:B------:R-:W-:Y:S01]  /*7fb0*/  @P0 IMAD.WIDE.U32 R8, R4, 0x70, R8 ;  /* 0x0000007004080825 */ /* 0x000fe200078e0008 */
[----:B------:R-:W-:Y:S01]  /*7fc0*/  MUFU.EX2 R203, R23 ;  /* 0x0000001700cb7308 */ /* 0x000fe20000000800 */
[----:B------:R-:W-:Y:S02]  /*7fd0*/  @P0 IADD3 R6, R5, R6, RZ ;  /* 0x0000000605060210 */ /* 0x000fe40007ffe0ff */
[C---:B------:R-:W-:Y:S01]  /*7fe0*/  FMUL.FTZ R132, R140.reuse, R132 ;  /* 0x000000848c847220 */ /* 0x040fe20000410000 */
[----:B-1----:R-:W-:Y:S01]  /*7ff0*/  @P0 SHF.L.U32 R13, R245, 0x5, RZ ;  /* 0x00000005f50d0819 */ /* 0x002fe200000006ff */
[----:B------:R-:W-:Y:S02]  /*8000*/  FMUL.FTZ R133, R140, R133 ;  /* 0x000000858c857220 */ /* 0x000fe40000410000 */
[----:B------:R-:W-:Y:S01]  /*8010*/  @P0 IMAD R4, R6, 0x70, RZ ;  /* 0x0000007006040824 */ /* 0x000fe200078e02ff */
[----:B--2---:R-:W-:Y:S01]  /*8020*/  FMNMX.FTZ R2, R0, R2, !PT ;  /* 0x0000000200027209 */ /* 0x004fe20007810000 */
[----:B------:R-:W-:Y:S01]  /*8030*/  FFMA.FTZ R35, R35, c[0x0][0x2d0], -R193 ;  /* 0x0000b40023237a23 */ /* 0x000fe200000108c1 */
[----:B------:R1:W-:Y:S01]  /*8040*/  MUFU.EX2 R246, R16 ;  /* 0x0000001000f67308 */ /* 0x0003e20000000800 */
[----:B------:R-:W-:Y:S01]  /*8050*/  @P0 LEA R6, P3, R8, c[0x0][0x1c8], 0x1 ;  /* 0x0000720008060a11 */ /* 0x000fe200078608ff */
[----:B------:R-:W-:Y:S01]  /*8060*/  FFMA.FTZ R36, R36, c[0x0][0x2d0], -R192 ;  /* 0x0000b40024247a23 */ /* 0x000fe200000108c0 */
[----:B------:R-:W-:Y:S01]  /*8070*/  @P0 IADD3 R5, R9, R4, RZ ;  /* 0x0000000409050210 */ /* 0x000fe20007ffe0ff */
[----:B------:R-:W-:Y:S01]  /*8080*/  FMUL.FTZ R3, R2, c[0x0][0x2d0] ;  /* 0x0000b40002037a20 */ /* 0x000fe20000410000 */
[-C--:B------:R-:W-:Y:S01]  /*8090*/  @P0 IADD3 R4, P2, R6, R13.reuse, RZ ;  /* 0x0000000d06040210 */ /* 0x080fe20007f5e0ff */
[----:B------:R-:W-:Y:S01]  /*80a0*/  FADD.FTZ R0, -R2, R142 ;  /* 0x0000008e02007221 */ /* 0x000fe20000010100 */
[----:B------:R-:W-:Y:S01]  /*80b0*/  @P0 LEA.HI.X R7, R8, c[0x0][0x1cc], R5, 0x1, P3 ;  /* 0x0000730008070a11 */ /* 0x000fe200018f0c05 */
[----:B------:R-:W-:Y:S01]  /*80c0*/  FFMA.FTZ R10, R10, c[0x0][0x2d0], -R3 ;  /* 0x0000b4000a0a7a23 */ /* 0x000fe20000010803 */
[----:B---3--:R-:W-:Y:S01]  /*80d0*/  @P0 SHF.L.U64.HI R12, R245, 0x5, R247 ;  /* 0x00000005f50c0819 */ /* 0x008fe200000102f7 */
[----:B------:R-:W-:Y:S01]  /*80e0*/  MUFU.EX2 R142, R22 ;  /* 0x00000016008e7308 */ /* 0x000fe20000000800 */
[--C-:B------:R-:W-:Y:S01]  /*80f0*/  FFMA.FTZ R62, R62, c[0x0][0x2d0], -R3.reuse ;  /* 0x0000b4003e3e7a23 */ /* 0x100fe20000010803 */
[----:B------:R2:W-:Y:S01]  /*8100*/  @P0 LDGSTS.E.BYPASS.LTC128B.128 [R241+0x3900], [R6.64], !P1 ;  /* 0x0390000006f10fae */ /* 0x0005e2000c901d48 */
[----:B------:R-:W-:Y:S01]  /*8110*/  @P0 IADD3.X R5, R7, R12, RZ, P2, !PT ;  /* 0x0000000c07050210 */ /* 0x000fe200017fe4ff */
[--C-:B------:R-:W-:Y:S02]  /*8120*/  FFMA.FTZ R63, R63, c[0x0][0x2d0], -R3.reuse ;  /* 0x0000b4003f3f7a23 */ /* 0x100fe40000010803 */
[--C-:B------:R-:W-:Y:S02]  /*8130*/  FFMA.FTZ R11, R11, c[0x0][0x2d0], -R3.reuse ;  /* 0x0000b4000b0b7a23 */ /* 0x100fe40000010803 */
[--C-:B------:R-:W-:Y:S02]  /*8140*/  FFMA.FTZ R14, R14, c[0x0][0x2d0], -R3.reuse ;  /* 0x0000b4000e0e7a23 */ /* 0x100fe40000010803 */
[----:B------:R3:W-:Y:S01]  /*8150*/  MUFU.EX2 R195, R10 ;  /* 0x0000000a00c37308 */ /* 0x0007e20000000800 */
[----:B------:R4:W-:Y:S01]  /*8160*/  @P0 LDGSTS.E.BYPASS.LTC128B.128 [R241+0x4100], [R4.64], !P1 ;  /* 0x0410000004f10fae */ /* 0x0009e2000c901d48 */
[--C-:B------:R-:W-:Y:S02]  /*8170*/  FFMA.FTZ R15, R15, c[0x0][0x2d0], -R3.reuse ;  /* 0x0000b4000f0f7a23 */ /* 0x100fe40000010803 */
[----:B-1----:R-:W-:Y:S02]  /*8180*/  FMUL.FTZ R16, R141, R156 ;  /* 0x0000009c8d107220 */ /* 0x002fe40000410000 */
[--C-:B------:R-:W-:Y:S02]  /*8190*/  FFMA.FTZ R58, R58, c[0x0][0x2d0], -R3.reuse ;  /* 0x0000b4003a3a7a23 */ /* 0x100fe40000010803 */
[--C-:B------:R-:W-:Y:S02]  /*81a0*/  FFMA.FTZ R59, R59, c[0x0][0x2d0], -R3.reuse ;  /* 0x0000b4003b3b7a23 */ /* 0x100fe40000010803 */
[----:B------:R1:W-:Y:S01]  /*81b0*/  MUFU.EX2 R207, R17 ;  /* 0x0000001100cf7308 */ /* 0x0003e20000000800 */
[----:B------:R-:W-:Y:S02]  /*81c0*/  FMUL.FTZ R0, R0, c[0x0][0x2d0] ;  /* 0x0000b40000007a20 */ /* 0x000fe40000410000 */
[--C-:B------:R-:W-:Y:S02]  /*81d0*/  FFMA.FTZ R31, R31, c[0x0][0x2d0], -R3.reuse ;  /* 0x0000b4001f1f7a23 */ /* 0x100fe40000010803 */
[--C-:B------:R-:W-:Y:S02]  /*81e0*/  FFMA.FTZ R26, R26, c[0x0][0x2d0], -R3.reuse ;  /* 0x0000b4001a1a7a23 */ /* 0x100fe40000010803 */
[--C-:B------:R-:W-:Y:S02]  /*81f0*/  FFMA.FTZ R27, R27, c[0x0][0x2d0], -R3.reuse ;  /* 0x0000b4001b1b7a23 */ /* 0x100fe40000010803 */
[----:B------:R-:W-:Y:S01]  /*8200*/  FFMA.FTZ R30, R30, c[0x0][0x2d0], -R3 ;  /* 0x0000b4001e1e7a23 */ /* 0x000fe20000010803 */
[----:B------:R4:W-:Y:S01]  /*8210*/  MUFU.EX2 R196, R11 ;  /* 0x0000000b00c47308 */ /* 0x0009e20000000800 */
[--C-:B------:R-:W-:Y:S02]  /*8220*/  FFMA.FTZ R37, R37, c[0x0][0x2d0], -R192.reuse ;  /* 0x0000b40025257a23 */ /* 0x100fe400000108c0 */
[--C-:B------:R-:W-:Y:S01]  /*8230*/  FFMA.FTZ R38, R38, c[0x0][0x2d0], -R193.reuse ;  /* 0x0000b40026267a23 */ /* 0x100fe200000108c1 */
[-C--:B---3--:R-:W-:Y:S01]  /*8240*/  @P0 IADD3 R10, P4, R4, R13.reuse, RZ ;  /* 0x0000000d040a0210 */ /* 0x088fe20007f9e0ff */
[--C-:B------:R-:W-:Y:S02]  /*8250*/  FFMA.FTZ R39, R39, c[0x0][0x2d0], -R193.reuse ;  /* 0x0000b40027277a23 */ /* 0x100fe400000108c1 */
[--C-:B------:R-:W-:Y:S01]  /*8260*/  FFMA.FTZ R48, R48, c[0x0][0x2d0], -R192.reuse ;  /* 0x0000b40030307a23 */ /* 0x100fe200000108c0 */
[-C--:B------:R-:W-:Y:S01]  /*8270*/  @P0 IADD3 R8, P3, R10, R13.reuse, RZ ;  /* 0x0000000d0a080210 */ /* 0x080fe20007f7e0ff */
[----:B------:R-:W-:Y:S01]  /*8280*/  FFMA.FTZ R49, R49, c[0x0][0x2d0], -R192 ;  /* 0x0000b40031317a23 */ /* 0x000fe200000108c0 */
[----:B------:R3:W-:Y:S01]  /*8290*/  MUFU.EX2 R244, R18 ;  /* 0x0000001200f47308 */ /* 0x0007e20000000800 */
[--C-:B------:R-:W-:Y:S01]  /*82a0*/  FFMA.FTZ R50, R50, c[0x0][0x2d0], -R193.reuse ;  /* 0x0000b40032327a23 */ /* 0x100fe200000108c1 */
[----:B--2---:R-:W-:Y:S01]  /*82b0*/  @P0 IADD3 R6, P2, R8, R13, RZ ;  /* 0x0000000d08060210 */ /* 0x004fe20007f5e0ff */
[----:B------:R-:W-:Y:S02]  /*82c0*/  FFMA.FTZ R51, R51, c[0x0][0x2d0], -R193 ;  /* 0x0000b40033337a23 */ /* 0x000fe400000108c1 */
[----:B-1----:R-:W-:Y:S02]  /*82d0*/  FMUL.FTZ R17, R141, R157 ;  /* 0x0000009d8d117220 */ /* 0x002fe40000410000 */
[--C-:B------:R-:W-:Y:S02]  /*82e0*/  FFMA.FTZ R40, R40, c[0x0][0x2d0], -R194.reuse ;  /* 0x0000b40028287a23 */ /* 0x100fe400000108c2 */
[--C-:B------:R-:W-:Y:S01]  /*82f0*/  FFMA.FTZ R41, R41, c[0x0][0x2d0], -R194.reuse ;  /* 0x0000b40029297a23 */ /* 0x100fe200000108c2 */
[----:B------:R1:W-:Y:S01]  /*8300*/  MUFU.EX2 R204, R19 ;  /* 0x0000001300cc7308 */ /* 0x0003e20000000800 */
[--C-:B------:R-:W-:Y:S02]  /*8310*/  FFMA.FTZ R42, R42, c[0x0][0x2d0], -R3.reuse ;  /* 0x0000b4002a2a7a23 */ /* 0x100fe40000010803 */
[--C-:B------:R-:W-:Y:S01]  /*8320*/  FFMA.FTZ R43, R43, c[0x0][0x2d0], -R3.reuse ;  /* 0x0000b4002b2b7a23 */ /* 0x100fe20000010803 */
[-C--:B----4-:R-:W-:Y:S01]  /*8330*/  @P0 IADD3.X R11, R5, R12.reuse, RZ, P4, !PT ;  /* 0x0000000c050b0210 */ /* 0x090fe200027fe4ff */
[--C-:B------:R-:W-:Y:S02]  /*8340*/  FFMA.FTZ R44, R44, c[0x0][0x2d0], -R194.reuse ;  /* 0x0000b4002c2c7a23 */ /* 0x100fe400000108c2 */
[----:B------:R-:W-:Y:S01]  /*8350*/  FFMA.FTZ R45, R45, c[0x0][0x2d0], -R194 ;  /* 0x0000b4002d2d7a23 */ /* 0x000fe200000108c2 */
[-C--:B------:R-:W-:Y:S01]  /*8360*/  @P0 IADD3.X R9, R11, R12.reuse, RZ, P3, !PT ;  /* 0x0000000c0b090210 */ /* 0x080fe20001ffe4ff */
[----:B------:R2:W-:Y:S01]  /*8370*/  @P0 LDGSTS.E.BYPASS.LTC128B.128 [R241+0x4900], [R10.64], !P1 ;  /* 0x049000000af10fae */ /* 0x0005e2000c901d48 */
[----:B------:R-:W4:Y:S01]  /*8380*/  MUFU.EX2 R0, R0 ;  /* 0x0000000000007308 */ /* 0x000f220000000800 */
[----:B------:R-:W-:Y:S01]  /*8390*/  @P0 IADD3 R4, P3, R6, R13, RZ ;  /* 0x0000000d06040210 */ /* 0x000fe20007f7e0ff */
[----:B------:R-:W-:Y:S01]  /*83a0*/  FFMA.FTZ R46, R46, c[0x0][0x2d0], -R3 ;  /* 0x0000b4002e2e7a23 */ /* 0x000fe20000010803 */
[----:B------:R-:W-:Y:S01]  /*83b0*/  @P0 IADD3.X R7, R9, R12, RZ, P2, !PT ;  /* 0x0000000c09070210 */ /* 0x000fe200017fe4ff */
[----:B---3--:R-:W-:Y:S02]  /*83c0*/  FMUL.FTZ R18, R139, R158 ;  /* 0x0000009e8b127220 */ /* 0x008fe40000410000 */
[----:B------:R-:W-:Y:S01]  /*83d0*/  FFMA.FTZ R113, R113, c[0x0][0x2d0], -R192 ;  /* 0x0000b40071717a23 */ /* 0x000fe200000108c0 */
[----:B------:R3:W-:Y:S01]  /*83e0*/  @P0 LDGSTS.E.BYPASS.LTC128B.128 [R241+0x5100], [R8.64], !P1 ;  /* 0x0510000008f10fae */ /* 0x0007e2000c901d48 */
[----:B------:R-:W-:Y:S01]  /*83f0*/  @P0 IADD3.X R5, R7, R12, RZ, P3, !PT ;  /* 0x0000000c07050210 */ /* 0x000fe20001ffe4ff */
[----:B------:R-:W-:Y:S01]  /*8400*/  FFMA.FTZ R109, R109, c[0x0][0x2d0], -R194 ;  /* 0x0000b4006d6d7a23 */ /* 0x000fe200000108c2 */
[----:B------:R3:W-:Y:S01]  /*8410*/  MUFU.EX2 R201, R14 ;  /* 0x0000000e00c97308 */ /* 0x0007e20000000800 */
[----:B------:R-:W-:Y:S02]  /*8420*/  FFMA.FTZ R32, R32, c[0x0][0x2d0], -R192 ;  /* 0x0000b40020207a23 */ /* 0x000fe400000108c0 */
[--C-:B------:R-:W-:Y:S02]  /*8430*/  FFMA.FTZ R34, R34, c[0x0][0x2d0], -R193.reuse ;  /* 0x0000b40022227a23 */ /* 0x100fe400000108c1 */
[----:B------:R3:W-:Y:S01]  /*8440*/  @P0 LDGSTS.E.BYPASS.LTC128B.128 [R241+0x5900], [R6.64], !P1 ;  /* 0x0590000006f10fae */ /* 0x0007e2000c901d48 */
[----:B-1----:R-:W-:Y:S02]  /*8450*/  FMUL.FTZ R19, R139, R159 ;  /* 0x0000009f8b137220 */ /* 0x002fe40000410000 */
[--C-:B------:R-:W-:Y:S02]  /*8460*/  FFMA.FTZ R82, R82, c[0x0][0x2d0], -R193.reuse ;  /* 0x0000b40052527a23 */ /* 0x100fe400000108c1 */
[----:B------:R1:W1:Y:S01]  /*8470*/  MUFU.EX2 R202, R15 ;  /* 0x0000000f00ca7308 */ /* 0x0002620000000800 */
[----:B------:R-:W-:Y:S02]  /*8480*/  FFMA.FTZ R83, R83, c[0x0][0x2d0], -R193 ;  /* 0x0000b40053537a23 */ /* 0x000fe400000108c1 */
[----:B------:R1:W-:Y:S01]  /*8490*/  @P0 LDGSTS.E.BYPASS.LTC128B.128 [R241+0x6100], [R4.64], !P1 ;  /* 0x0610000004f10fae */ /* 0x0003e2000c901d48 */
[----:B----4-:R-:W-:Y:S01]  /*84a0*/  FMUL.FTZ R118, R0, R118 ;  /* 0x0000007600767220 */ /* 0x010fe20000410000 */
[----:B--2---:R-:W-:Y:S01]  /*84b0*/  @P0 IADD3 R10, P2, R4, R13, RZ ;  /* 0x0000000d040a0210 */ /* 0x004fe20007f5e0ff */
[----:B------:R-:W-:Y:S02]  /*84c0*/  FMUL.FTZ R13, R140, R153 ;  /* 0x000000998c0d7220 */ /* 0x000fe40000410000 */
[----:B------:R-:W-:Y:S02]  /*84d0*/  FMUL.FTZ R119, R0, R119 ;  /* 0x0000007700777220 */ /* 0x000fe40000410000 */
[----:B------:R-:W2:Y:S01]  /*84e0*/  MUFU.EX2 R243, R32 ;  /* 0x0000002000f37308 */ /* 0x000ea20000000800 */
[----:B------:R-:W-:Y:S01]  /*84f0*/  @P0 IADD3.X R11, R5, R12, RZ, P2, !PT ;  /* 0x0000000c050b0210 */ /* 0x000fe200017fe4ff */
[C---:B------:R-:W-:Y:S02]  /*8500*/  FMUL.FTZ R12, R140.reuse, R152 ;  /* 0x000000988c0c7220 */ /* 0x040fe40000410000 */
[C---:B---3--:R-:W-:Y:S01]  /*8510*/  FMUL.FTZ R8, R140.reuse, R144 ;  /* 0x000000908c087220 */ /* 0x048fe20000410000 */
[----:B------:R-:W-:Y:S01]  /*8520*/  F2FP.PACK_AB R144, R217, R216 ;  /* 0x000000d8d990723e */ /* 0x000fe200000000ff */
[----:B------:R3:W-:Y:S01]  /*8530*/  @P0 LDGSTS.E.BYPASS.LTC128B.128 [R241+0x6900], [R10.64], !P1 ;  /* 0x069000000af10fae */ /* 0x0007e2000c901d48 */
[----:B------:R-:W-:Y:S01]  /*8540*/  FMUL.FTZ R9, R140, R145 ;  /* 0x000000918c097220 */ /* 0x000fe20000410000 */
[----:B------:R-:W-:Y:S01]  /*8550*/  F2FP.PACK_AB R145, R196, R195 ;  /* 0x000000c3c491723e */ /* 0x000fe200000000ff */
[C---:B------:R-:W-:Y:S01]  /*8560*/  FMUL.FTZ R14, R0.reuse, R154 ;  /* 0x0000009a000e7220 */ /* 0x040fe20000410000 */
[----:B------:R4:W-:Y:S01]  /*8570*/  MUFU.EX2 R200, R31 ;  /* 0x0000001f00c87308 */ /* 0x0009e20000000800 */
[----:B------:R-:W-:Y:S02]  /*8580*/  FMUL.FTZ R130, R0, R130 ;  /* 0x0000008200827220 */ /* 0x000fe40000410000 */
[----:B------:R-:W-:Y:S01]  /*8590*/  FMUL.FTZ R6, R139, R150 ;  /* 0x000000968b067220 */ /* 0x000fe20000410000 */
[----:B------:R-:W2:Y:S01]  /*85a0*/  LDSM.16.MT88.4 R20, [R224+0x100] ;  /* 0x00010000e014783b */ /* 0x000ea20000004200 */
[----:B------:R-:W-:Y:S01]  /*85b0*/  F2FP.PACK_AB R150, R207, R246 ;  /* 0x000000f6cf96723e */ /* 0x000fe200000000ff */
[----:B------:R-:W-:Y:S01]  /*85c0*/  FMUL.FTZ R7, R139, R151 ;  /* 0x000000978b077220 */ /* 0x000fe20000410000 */
[----:B------:R-:W-:Y:S01]  /*85d0*/  F2FP.PACK_AB R151, R204, R244 ;  /* 0x000000f4cc97723e */ /* 0x000fe200000000ff */
[----:B-1----:R-:W-:Y:S02]  /*85e0*/  FMUL.FTZ R15, R0, R155 ;  /* 0x0000009b000f7220 */ /* 0x002fe40000410000 */
[----:B------:R1:W-:Y:S01]  /*85f0*/  MUFU.EX2 R252, R24 ;  /* 0x0000001800fc7308 */ /* 0x0003e20000000800 */
[----:B------:R-:W-:Y:S01]  /*8600*/  FMUL.FTZ R4, R141, R148 ;  /* 0x000000948d047220 */ /* 0x000fe20000410000 */
[----:B------:R-:W-:Y:S01]  /*8610*/  F2FP.PACK_AB R148, R223, R219 ;  /* 0x000000dbdf94723e */ /* 0x000fe200000000ff */
[----:B------:R-:W-:Y:S01]  /*8620*/  FMUL.FTZ R5, R141, R149 ;  /* 0x000000958d057220 */ /* 0x000fe20000410000 */
[----:B------:R-:W-:Y:S01]  /*8630*/  F2FP.PACK_AB R149, R220, R218 ;  /* 0x000000dadc95723e */ /* 0x000fe200000000ff */
[----:B------:R-:W2:Y:S01]  /*8640*/  LDSM.16.MT88.4 R188, [R227+0x100] ;  /* 0x00010000e3bc783b */ /* 0x000ea20000004200 */
[C---:B------:R-:W-:Y:S02]  /*8650*/  FMUL.FTZ R131, R0.reuse, R131 ;  /* 0x0000008300837220 */ /* 0x040fe40000410000 */
[C---:B------:R-:W-:Y:S02]  /*8660*/  FMUL.FTZ R134, R0.reuse, R134 ;  /* 0x0000008600867220 */ /* 0x040fe40000410000 */
[----:B------:R-:W-:Y:S01]  /*8670*/  MUFU.EX2 R212, R52 ;  /* 0x0000003400d47308 */ /* 0x000fe20000000800 */
[C---:B------:R-:W-:Y:S02]  /*8680*/  FMUL.FTZ R135, R0.reuse, R135 ;  /* 0x0000008700877220 */ /* 0x040fe40000410000 */
[----:B------:R-:W2:Y:S01]  /*8690*/  LDSM.16.MT88.4 R152, [R225+0x100] ;  /* 0x00010000e198783b */ /* 0x000ea20000004200 */
[C---:B---3--:R-:W-:Y:S01]  /*86a0*/  FMUL.FTZ R10, R0.reuse, R146 ;  /* 0x00000092000a7220 */ /* 0x048fe20000410000 */
[----:B------:R-:W-:Y:S01]  /*86b0*/  F2FP.PACK_AB R146, R205, R206 ;  /* 0x000000cecd92723e */ /* 0x000fe200000000ff */
[----:B------:R-:W-:Y:S01]  /*86c0*/  FMUL.FTZ R11, R0, R147 ;  /* 0x00000093000b7220 */ /* 0x000fe20000410000 */
[----:B------:R-:W-:Y:S01]  /*86d0*/  F2FP.PACK_AB R147, R202, R201 ;  /* 0x000000c9ca93723e */ /* 0x000fe200000000ff */
[----:B----4-:R-:W-:Y:S01]  /*86e0*/  FMUL.FTZ R31, R0, R171 ;  /* 0x000000ab001f7220 */ /* 0x010fe20000410000 */
[----:B--2---:R-:W-:Y:S01]  /*86f0*/  MOV R171, R243 ;  /* 0x000000f300ab7202 */ /* 0x004fe20000000f00 */
[----:B------:R-:W-:Y:S01]  /*8700*/  MUFU.EX2 R210, R33 ;  /* 0x0000002100d27308 */ /* 0x000fe20000000800 */
[----:B------:R-:W2:Y:S01]  /*8710*/  LDSM.16.MT88.4 R156, [R226+0x100] ;  /* 0x00010000e29c783b */ /* 0x000ea20000004200 */
[--C-:B------:R-:W-:Y:S02]  /*8720*/  FFMA.FTZ R72, R72, c[0x0][0x2d0], -R194.reuse ;  /* 0x0000b40048487a23 */ /* 0x100fe400000108c2 */
[----:B-1----:R-:W-:Y:S02]  /*8730*/  FMUL.FTZ R24, R140, R164 ;  /* 0x000000a48c187220 */ /* 0x002fe40000410000 */
[--C-:B------:R-:W-:Y:S02]  /*8740*/  FFMA.FTZ R73, R73, c[0x0][0x2d0], -R194.reuse ;  /* 0x0000b40049497a23 */ /* 0x100fe400000108c2 */
[--C-:B------:R-:W-:Y:S01]  /*8750*/  FFMA.FTZ R76, R76, c[0x0][0x2d0], -R194.reuse ;  /* 0x0000b4004c4c7a23 */ /* 0x100fe200000108c2 */
[----:B------:R-:W0:Y:S01]  /*8760*/  LDGDEPBAR ;  /* 0x00000000000079af */ /* 0x000e220000000000 */
[----:B------:R-:W1:Y:S01]  /*8770*/  MUFU.EX2 R211, R35 ;  /* 0x0000002300d37308 */ /* 0x000e620000000800 */
[----:B------:R-:W-:Y:S02]  /*8780*/  FFMA.FTZ R77, R77, c[0x0][0x2d0], -R194 ;  /* 0x0000b4004d4d7a23 */ /* 0x000fe400000108c2 */
[--C-:B------:R-:W-:Y:S01]  /*8790*/  FFMA.FTZ R74, R74, c[0x0][0x2d0], -R3.reuse ;  /* 0x0000b4004a4a7a23 */ /* 0x100fe20000010803 */
[-C--:B------:R-:W-:Y:S05]  /*87a0*/  HMMA.16816.F32 R4, R148, R20.reuse, R4 ;  /* 0x000000149404723c */ /* 0x080fea0000001804 */
[--C-:B------:R-:W-:Y:S01]  /*87b0*/  FFMA.FTZ R75, R75, c[0x0][0x2d0], -R3.reuse ;  /* 0x0000b4004b4b7a23 */ /* 0x100fe20000010803 */
[----:B------:R3:W-:Y:S01]  /*87c0*/  MUFU.EX2 R249, R37 ;  /* 0x0000002500f97308 */ /* 0x0007e20000000800 */
[--C-:B------:R-:W-:Y:S01]  /*87d0*/  FFMA.FTZ R78, R78, c[0x0][0x2d0], -R3.reuse ;  /* 0x0000b4004e4e7a23 */ /* 0x100fe20000010803 */
[C---:B------:R-:W-:Y:S04]  /*87e0*/  HMMA.16816.F32 R8, R144.reuse, R20, R8 ;  /* 0x000000149008723c */ /* 0x040fe80000001808 */
[----:B------:R-:W-:Y:S02]  /*87f0*/  FFMA.FTZ R79, R79, c[0x0][0x2d0], -R3 ;  /* 0x0000b4004f4f7a23 */ /* 0x000fe40000010803 */
[--C-:B------:R-:W-:Y:S02]  /*8800*/  FFMA.FTZ R84, R84, c[0x0][0x2d0], -R192.reuse ;  /* 0x0000b40054547a23 */ /* 0x100fe400000108c0 */
[-C--:B------:R-:W-:Y:S01]  /*8810*/  HMMA.16816.F32 R12, R144, R22.reuse, R12 ;  /* 0x00000016900c723c */ /* 0x080fe2000000180c */
[----:B------:R4:W-:Y:S03]  /*8820*/  MUFU.EX2 R251, R25 ;  /* 0x0000001900fb7308 */ /* 0x0009e60000000800 */
[C---:B------:R-:W-:Y:S01]  /*8830*/  FMUL.FTZ R20, R141.reuse, R160 ;  /* 0x000000a08d147220 */ /* 0x040fe20000410000 */
[----:B-1----:R-:W-:Y:S01]  /*8840*/  MOV R164, R211 ;  /* 0x000000d300a47202 */ /* 0x002fe20000000f00 */
[----:B------:R-:W-:Y:S02]  /*8850*/  FMUL.FTZ R21, R141, R161 ;  /* 0x000000a18d157220 */ /* 0x000fe40000410000 */
[C---:B------:R-:W-:Y:S03]  /*8860*/  HMMA.16816.F32 R16, R148.reuse, R22, R16 ;  /* 0x000000169410723c */ /* 0x040fe60000001810 */
[----:B------:R1:W-:Y:S01]  /*8870*/  MUFU.EX2 R197, R26 ;  /* 0x0000001a00c57308 */ /* 0x0003e20000000800 */
[----:B------:R-:W-:Y:S01]  /*8880*/  FMUL.FTZ R35, R139, R175 ;  /* 0x000000af8b237220 */ /* 0x000fe20000410000 */
[----:B------:R-:W-:Y:S01]  /*8890*/  MOV R175, R206 ;  /* 0x000000ce00af7202 */ /* 0x000fe20000000f00 */
[----:B---3--:R-:W-:Y:S02]  /*88a0*/  FMUL.FTZ R37, R141, R177 ;  /* 0x000000b18d257220 */ /* 0x008fe40000410000 */
[C---:B------:R-:W-:Y:S04]  /*88b0*/  FMUL.FTZ R22, R139.reuse, R162 ;  /* 0x000000a28b167220 */ /* 0x040fe80000410000 */
[----:B------:R-:W-:Y:S01]  /*88c0*/  FMUL.FTZ R23, R139, R163 ;  /* 0x000000a38b177220 */ /* 0x000fe20000410000 */
[----:B------:R3:W-:Y:S01]  /*88d0*/  MUFU.EX2 R198, R27 ;  /* 0x0000001b00c67308 */ /* 0x0007e20000000800 */
[----:B------:R-:W-:Y:S01]  /*88e0*/  LDSM.16.MT88.4 R160, [R227+0x900] ;  /* 0x00090000e3a0783b */ /* 0x000fe20000004200 */
[--C-:B------:R-:W-:Y:S02]  /*88f0*/  FFMA.FTZ R85, R85, c[0x0][0x2d0], -R192.reuse ;  /* 0x0000b40055557a23 */ /* 0x100fe400000108c0 */
[----:B----4-:R-:W-:Y:S01]  /*8900*/  FMUL.FTZ R25, R140, R165 ;  /* 0x000000a58c197220 */ /* 0x010fe20000410000 */
[----:B------:R-:W-:Y:S01]  /*8910*/  MOV R165, R210 ;  /* 0x000000d200a57202 */ /* 0x000fe20000000f00 */
[-C--:B------:R-:W-:Y:S03]  /*8920*/  HMMA.16816.F32 R20, R148, R188.reuse, R20 ;  /* 0x000000bc9414723c */ /* 0x080fe60000001814 */
[--C-:B------:R-:W-:Y:S01]  /*8930*/  FFMA.FTZ R96, R96, c[0x0][0x2d0], -R192.reuse ;  /* 0x0000b40060607a23 */ /* 0x100fe200000108c0 */
[----:B------:R-:W4:Y:S01]  /*8940*/  MUFU.EX2 R32, R34 ;  /* 0x0000002200207308 */ /* 0x000f220000000800 */
[--C-:B------:R-:W-:Y:S02]  /*8950*/  FFMA.FTZ R97, R97, c[0x0][0x2d0], -R192.reuse ;  /* 0x0000b40061617a23 */ /* 0x100fe400000108c0 */
[--C-:B------:R-:W-:Y:S02]  /*8960*/  FFMA.FTZ R86, R86, c[0x0][0x2d0], -R193.reuse ;  /* 0x0000b40056567a23 */ /* 0x100fe400000108c1 */
[----:B-1----:R-:W-:Y:S03]  /*8970*/  FMUL.FTZ R26, R0, R166 ;  /* 0x000000a6001a7220 */ /* 0x002fe60000410000 */
[--C-:B------:R-:W-:Y:S02]  /*8980*/  FFMA.FTZ R87, R87, c[0x0][0x2d0], -R193.reuse ;  /* 0x0000b40057577a23 */ /* 0x100fe400000108c1 */
[----:B------:R1:W1:Y:S01]  /*8990*/  MUFU.EX2 R33, R28 ;  /* 0x0000001c00217308 */ /* 0x0002620000000800 */
[--C-:B------:R-:W-:Y:S02]  /*89a0*/  FFMA.FTZ R98, R98, c[0x0][0x2d0], -R193.reuse ;  /* 0x0000b40062627a23 */ /* 0x100fe400000108c1 */
[----:B------:R-:W-:Y:S02]  /*89b0*/  FFMA.FTZ R99, R99, c[0x0][0x2d0], -R193 ;  /* 0x0000b40063637a23 */ /* 0x000fe400000108c1 */
[----:B---3--:R-:W-:Y:S02]  /*89c0*/  FMUL.FTZ R27, R0, R167 ;  /* 0x000000a7001b7220 */ /* 0x008fe40000410000 */
[--C-:B------:R-:W-:Y:S02]  /*89d0*/  FFMA.FTZ R90, R90, c[0x0][0x2d0], -R3.reuse ;  /* 0x0000b4005a5a7a23 */ /* 0x100fe40000010803 */
[--C-:B------:R-:W-:Y:S01]  /*89e0*/  FFMA.FTZ R91, R91, c[0x0][0x2d0], -R3.reuse ;  /* 0x0000b4005b5b7a23 */ /* 0x100fe20000010803 */
[----:B------:R3:W2:Y:S01]  /*89f0*/  MUFU.EX2 R34, R29 ;  /* 0x0000001d00227308 */ /* 0x0006a20000000800 */
[--C-:B------:R-:W-:Y:S01]  /*8a00*/  FFMA.FTZ R94, R94, c[0x0][0x2d0], -R3.reuse ;  /* 0x0000b4005e5e7a23 */ /* 0x100fe20000010803 */
[C---:B------:R-:W-:Y:S04]  /*8a10*/  HMMA.16816.F32 R24, R144.reuse, R188, R24 ;  /* 0x000000bc9018723c */ /* 0x040fe80000001818 */
[----:B----4-:R-:W-:Y:S01]  /*8a20*/  MOV R167, R32 ;  /* 0x0000002000a77202 */ /* 0x010fe20000000f00 */
[----:B------:R-:W-:Y:S01]  /*8a30*/  FMUL.FTZ R32, R141, R172 ;  /* 0x000000ac8d207220 */ /* 0x000fe20000410000 */
[----:B------:R-:W-:Y:S01]  /*8a40*/  MOV R172, R205 ;  /* 0x000000cd00ac7202 */ /* 0x000fe20000000f00 */
[--C-:B------:R-:W-:Y:S01]  /*8a50*/  FFMA.FTZ R95, R95, c[0x0][0x2d0], -R3.reuse ;  /* 0x0000b4005f5f7a23 */ /* 0x100fe20000010803 */
[----:B------:R4:W2:Y:S01]  /*8a60*/  MUFU.EX2 R199, R30 ;  /* 0x0000001e00c77308 */ /* 0x0008a20000000800 */
[--C-:B------:R-:W-:Y:S03]  /*8a70*/  FFMA.FTZ R106, R106, c[0x0][0x2d0], -R3.reuse ;  /* 0x0000b4006a6a7a23 */ /* 0x100fe60000010803 */
[----:B-1----:R-:W-:Y:S01]  /*8a80*/  FMUL.FTZ R28, R140, R168 ;  /* 0x000000a88c1c7220 */ /* 0x002fe20000410000 */
[----:B------:R-:W-:Y:S01]  /*8a90*/  MOV R166, R33 ;  /* 0x0000002100a67202 */ /* 0x000fe20000000f00 */
[----:B------:R-:W-:Y:S01]  /*8aa0*/  FMUL.FTZ R33, R141, R173 ;  /* 0x000000ad8d217220 */ /* 0x000fe20000410000 */
[----:B------:R-:W-:Y:S01]  /*8ab0*/  MOV R173, R204 ;  /* 0x000000cc00ad7202 */ /* 0x000fe20000000f00 */
[--C-:B------:R-:W-:Y:S02]  /*8ac0*/  FFMA.FTZ R107, R107, c[0x0][0x2d0], -R3.reuse ;  /* 0x0000b4006b6b7a23 */ /* 0x100fe40000010803 */
[----:B------:R1:W-:Y:S01]  /*8ad0*/  MUFU.EX2 R243, R39 ;  /* 0x0000002700f37308 */ /* 0x0003e20000000800 */
[----:B------:R-:W-:Y:S02]  /*8ae0*/  FFMA.FTZ R110, R110, c[0x0][0x2d0], -R3 ;  /* 0x0000b4006e6e7a23 */ /* 0x000fe40000010803 */
[--C-:B------:R-:W-:Y:S02]  /*8af0*/  FFMA.FTZ R100, R100, c[0x0][0x2d0], -R192.reuse ;  /* 0x0000b40064647a23 */ /* 0x100fe400000108c0 */
[----:B---3--:R-:W-:Y:S02]  /*8b00*/  FMUL.FTZ R29, R140, R169 ;  /* 0x000000a98c1d7220 */ /* 0x008fe40000410000 */
[--C-:B------:R-:W-:Y:S02]  /*8b10*/  FFMA.FTZ R101, R101, c[0x0][0x2d0], -R192.reuse ;  /* 0x0000b40065657a23 */ /* 0x100fe400000108c0 */
[----:B------:R-:W-:Y:S01]  /*8b20*/  FFMA.FTZ R112, R112, c[0x0][0x2d0], -R192 ;  /* 0x0000b40070707a23 */ /* 0x000fe200000108c0 */
[----:B------:R3:W-:Y:S01]  /*8b30*/  MUFU.EX2 R250, R36 ;  /* 0x0000002400fa7308 */ /* 0x0007e20000000800 */
[--C-:B------:R-:W-:Y:S02]  /*8b40*/  FFMA.FTZ R102, R102, c[0x0][0x2d0], -R193.reuse ;  /* 0x0000b40066667a23 */ /* 0x100fe400000108c1 */
[--C-:B------:R-:W-:Y:S02]  /*8b50*/  FFMA.FTZ R103, R103, c[0x0][0x2d0], -R193.reuse ;  /* 0x0000b40067677a23 */ /* 0x100fe400000108c1 */
[----:B----4-:R-:W-:Y:S01]  /*8b60*/  FMUL.FTZ R30, R0, R170 ;  /* 0x000000aa001e7220 */ /* 0x010fe20000410000 */
[----:B--2---:R-:W-:Y:S01]  /*8b70*/  MOV R170, R34 ;  /* 0x0000002200aa7202 */ /* 0x004fe20000000f00 */
[----:B------:R-:W-:Y:S01]  /*8b80*/  FMUL.FTZ R34, R139, R174 ;  /* 0x000000ae8b227220 */ /* 0x000fe20000410000 */
[----:B------:R-:W-:Y:S01]  /*8b90*/  MOV R174, R207 ;  /* 0x000000cf00ae7202 */ /* 0x000fe20000000f00 */
[--C-:B------:R-:W-:Y:S01]  /*8ba0*/  FFMA.FTZ R114, R114, c[0x0][0x2d0], -R193.reuse ;  /* 0x0000b40072727a23 */ /* 0x100fe200000108c1 */
[----:B------:R2:W-:Y:S01]  /*8bb0*/  MUFU.EX2 R245, R38 ;  /* 0x0000002600f57308 */ /* 0x0005e20000000800 */
[----:B------:R-:W-:Y:S01]  /*8bc0*/  FFMA.FTZ R193, R115, c[0x0][0x2d0], -R193 ;  /* 0x0000b40073c17a23 */ /* 0x000fe200000108c1 */
[-C--:B------:R-:W-:Y:S03]  /*8bd0*/  HMMA.16816.F32 R28, R144, R190.reuse, R28 ;  /* 0x000000be901c723c */ /* 0x080fe6000000181c */
[----:B-1----:R-:W-:Y:S02]  /*8be0*/  FMUL.FTZ R39, R139, R179 ;  /* 0x000000b38b277220 */ /* 0x002fe40000410000 */
[--C-:B------:R-:W-:Y:S02]  /*8bf0*/  FFMA.FTZ R105, R105, c[0x0][0x2d0], -R194.reuse ;  /* 0x0000b40069697a23 */ /* 0x100fe400000108c2 */
[--C-:B------:R-:W-:Y:S01]  /*8c00*/  FFMA.FTZ R108, R108, c[0x0][0x2d0], -R194.reuse ;  /* 0x0000b4006c6c7a23 */ /* 0x100fe200000108c2 */
[C---:B------:R-:W-:Y:S01]  /*8c10*/  HMMA.16816.F32 R32, R148.reuse, R190, R32 ;  /* 0x000000be9420723c */ /* 0x040fe20000001820 */
[----:B------:R1:W-:Y:S03]  /*8c20*/  MUFU.EX2 R248, R48 ;  /* 0x0000003000f87308 */ /* 0x0003e60000000800 */
[----:B---3--:R-:W-:Y:S02]  /*8c30*/  FMUL.FTZ R36, R141, R176 ;  /* 0x000000b08d247220 */ /* 0x008fe40000410000 */
[--C-:B------:R-:W-:Y:S02]  /*8c40*/  FFMA.FTZ R88, R88, c[0x0][0x2d0], -R194.reuse ;  /* 0x0000b40058587a23 */ /* 0x100fe400000108c2 */
[--C-:B------:R-:W-:Y:S03]  /*8c50*/  FFMA.FTZ R89, R89, c[0x0][0x2d0], -R194.reuse ;  /* 0x0000b40059597a23 */ /* 0x100fe600000108c2 */
[----:B------:R3:W-:Y:S01]  /*8c60*/  MUFU.EX2 R222, R50 ;  /* 0x0000003200de7308 */ /* 0x0007e20000000800 */
[--C-:B------:R-:W-:Y:S02]  /*8c70*/  FFMA.FTZ R92, R92, c[0x0][0x2d0], -R194.reuse ;  /* 0x0000b4005c5c7a23 */ /* 0x100fe400000108c2 */
[----:B--2---:R-:W-:Y:S02]  /*8c80*/  FMUL.FTZ R38, R139, R178 ;  /* 0x000000b28b267220 */ /* 0x004fe40000410000 */
[--C-:B------:R-:W-:Y:S02]  /*8c90*/  FFMA.FTZ R93, R93, c[0x0][0x2d0], -R194.reuse ;  /* 0x0000b4005d5d7a23 */ /* 0x100fe400000108c2 */
[----:B------:R-:W-:Y:S03]  /*8ca0*/  FFMA.FTZ R104, R104, c[0x0][0x2d0], -R194 ;  /* 0x0000b40068687a23 */ /* 0x000fe600000108c2 */
[-C--:B------:R-:W-:Y:S01]  /*8cb0*/  HMMA.16816.F32 R36, R148, R152.reuse, R36 ;  /* 0x000000989424723c */ /* 0x080fe20000001824 */
[----:B------:R2:W-:Y:S02]  /*8cc0*/  MUFU.EX2 R247, R49 ;  /* 0x0000003100f77308 */ /* 0x0005e40000000800 */
[----:B-1----:R-:W-:Y:S08]  /*8cd0*/  FMUL.FTZ R48, R140, R180 ;  /* 0x000000b48c307220 */ /* 0x002ff00000410000 */
[----:B------:R1:W-:Y:S01]  /*8ce0*/  MUFU.EX2 R221, R51 ;  /* 0x0000003300dd7308 */ /* 0x0003e20000000800 */
[----:B---3--:R-:W-:Y:S09]  /*8cf0*/  FMUL.FTZ R50, R0, R182 ;  /* 0x000000b600327220 */ /* 0x008ff20000410000 */
[----:B------:R3:W-:Y:S01]  /*8d00*/  MUFU.EX2 R169, R40 ;  /* 0x0000002800a97308 */ /* 0x0007e20000000800 */
[----:B--2---:R-:W-:Y:S09]  /*8d10*/  FMUL.FTZ R49, R140, R181 ;  /* 0x000000b58c317220 */ /* 0x004ff20000410000 */
[----:B------:R2:W2:Y:S01]  /*8d20*/  MUFU.EX2 R215, R41 ;  /* 0x0000002900d77308 */ /* 0x0004a20000000800 */
[----:B-1----:R-:W-:Y:S09]  /*8d30*/  FMUL.FTZ R51, R0, R183 ;  /* 0x000000b700337220 */ /* 0x002ff20000410000 */
[----:B------:R-:W-:Y:S01]  /*8d40*/  MUFU.EX2 R211, R53 ;  /* 0x0000003500d37308 */ /* 0x000fe20000000800 */
[C---:B------:R-:W-:Y:S04]  /*8d50*/  HMMA.16816.F32 R48, R144.reuse, R152, R48 ;  /* 0x000000989030723c */ /* 0x040fe80000001830 */
[C---:B---3--:R-:W-:Y:S01]  /*8d60*/  FMUL.FTZ R40, R141.reuse, R184 ;  /* 0x000000b88d287220 */ /* 0x048fe20000410000 */
[----:B------:R-:W-:Y:S03]  /*8d70*/  MOV R184, R203 ;  /* 0x000000cb00b87202 */ /* 0x000fe60000000f00 */
[-C--:B------:R-:W-:Y:S01]  /*8d80*/  HMMA.16816.F32 R116, R144, R154.reuse, R116 ;  /* 0x0000009a9074723c */ /* 0x080fe20000001874 */
[----:B------:R-:W-:Y:S03]  /*8d90*/  MUFU.EX2 R207, R55 ;  /* 0x0000003700cf7308 */ /* 0x000fe60000000800 */
[----:B--2---:R-:W-:Y:S01]  /*8da0*/  FMUL.FTZ R41, R141, R185 ;  /* 0x000000b98d297220 */ /* 0x004fe20000410000 */
[----:B------:R-:W-:Y:S03]  /*8db0*/  MOV R185, R208 ;  /* 0x000000d000b97202 */ /* 0x000fe60000000f00 */
[C---:B------:R-:W-:Y:S01]  /*8dc0*/  HMMA.16816.F32 R120, R148.reuse, R154, R120 ;  /* 0x0000009a9478723c */ /* 0x040fe20000001878 */
[----:B------:R-:W1:Y:S02]  /*8dd0*/  LDSM.16.MT88.4 R152, [R224+0x900] ;  /* 0x00090000e098783b */ /* 0x000e640000004200 */
[----:B------:R2:W-:Y:S05]  /*8de0*/  MUFU.EX2 R168, R42 ;  /* 0x0000002a00a87308 */ /* 0x0005ea0000000800 */
[-C--:B------:R-:W-:Y:S05]  /*8df0*/  HMMA.16816.F32 R124, R148, R156.reuse, R124 ;  /* 0x0000009c947c723c */ /* 0x080fea000000187c */
[----:B------:R3:W1:Y:S03]  /*8e00*/  MUFU.EX2 R178, R43 ;  /* 0x0000002b00b27308 */ /* 0x0006660000000800 */
[C---:B------:R-:W-:Y:S01]  /*8e10*/  HMMA.16816.F32 R128, R144.reuse, R156, R128 ;  /* 0x0000009c9080723c */ /* 0x040fe20000001880 */
[----:B------:R-:W4:Y:S04]  /*8e20*/  LDL.LU R157, [R1+0x8] ;  /* 0x00000800019d7983 */ /* 0x000f280000300800 */
[----:B------:R-:W4:Y:S02]  /*8e30*/  LDL.LU R156, [R1+0xc] ;  /* 0x00000c00019c7983 */ /* 0x000f240000300800 */
[----:B------:R1:W-:Y:S01]  /*8e40*/  MUFU.EX2 R214, R44 ;  /* 0x0000002c00d67308 */ /* 0x0003e20000000800 */
[-C--:B------:R-:W-:Y:S04]  /*8e50*/  HMMA.16816.F32 R132, R144, R158.reuse, R132 ;  /* 0x0000009e9084723c */ /* 0x080fe80000001884 */
[----:B--2---:R-:W-:Y:S01]  /*8e60*/  FMUL.FTZ R42, R139, R186 ;  /* 0x000000ba8b2a7220 */ /* 0x004fe20000410000 */
[----:B------:R-:W-:Y:S01]  /*8e70*/  MOV R186, R142 ;  /* 0x0000008e00ba7202 */ /* 0x000fe20000000f00 */
[--C-:B------:R-:W-:Y:S01]  /*8e80*/  FFMA.FTZ R142, R47, c[0x0][0x2d0], -R3.reuse ;  /* 0x0000b4002f8e7a23 */ /* 0x100fe20000010803 */
[----:B------:R-:W-:Y:S01]  /*8e90*/  F2FP.PACK_AB R47, R164, R167 ;  /* 0x000000a7a42f723e */ /* 0x000fe200000000ff */
[----:B------:R-:W-:Y:S01]  /*8ea0*/  FFMA.FTZ R3, R111, c[0x0][0x2d0], -R3 ;  /* 0x0000b4006f037a23 */ /* 0x000fe20000010803 */
[----:B------:R2:W2:Y:S03]  /*8eb0*/  MUFU.EX2 R213, R45 ;  /* 0x0000002d00d57308 */ /* 0x0004a60000000800 */
[----:B------:R-:W-:Y:S01]  /*8ec0*/  F2FP.PACK_AB R144, R251, R252 ;  /* 0x000000fcfb90723e */ /* 0x000fe200000000ff */
[----:B---3--:R-:W-:Y:S01]  /*8ed0*/  FMUL.FTZ R43, R139, R187 ;  /* 0x000000bb8b2b7220 */ /* 0x008fe20000410000 */
[----:B------:R-:W-:Y:S02]  /*8ee0*/  MOV R187, R209 ;  /* 0x000000d100bb7202 */ /* 0x000fe40000000f00 */
[----:B------:R-:W-:Y:S02]  /*8ef0*/  F2FP.PACK_AB R146, R170, R166 ;  /* 0x000000a6aa92723e */ /* 0x000fe400000000ff */
[----:B------:R-:W-:Y:S01]  /*8f00*/  F2FP.PACK_AB R145, R198, R197 ;  /* 0x000000c5c691723e */ /* 0x000fe200000000ff */
[----:B------:R3:W-:Y:S01]  /*8f10*/  MUFU.EX2 R177, R46 ;  /* 0x0000002e00b17308 */ /* 0x0007e20000000800 */
[----:B------:R-:W-:Y:S01]  /*8f20*/  HMMA.16816.F32 R40, R148, R158, R40 ;  /* 0x0000009e9428723c */ /* 0x000fe20000001828 */
[----:B------:R-:W3:Y:S03]  /*8f30*/  LDSM.16.MT88.4 R148, [R225+0x900] ;  /* 0x00090000e194783b */ /* 0x000ee60000004200 */
[----:B-1----:R-:W-:Y:S02]  /*8f40*/  F2FP.PACK_AB R44, R185, R187 ;  /* 0x000000bbb92c723e */ /* 0x002fe400000000ff */
[----:B------:R-:W-:Y:S03]  /*8f50*/  F2FP.PACK_AB R147, R200, R199 ;  /* 0x000000c7c893723e */ /* 0x000fe600000000ff */
[----:B------:R1:W-:Y:S01]  /*8f60*/  MUFU.EX2 R208, R54 ;  /* 0x0000003600d07308 */ /* 0x0003e20000000800 */
[----:B------:R-:W4:Y:S02]  /*8f70*/  LDL.LU R158, [R1] ;  /* 0x00000000019e7983 */ /* 0x000f240000300800 */
[----:B--2---:R-:W-:Y:S02]  /*8f80*/  F2FP.PACK_AB R45, R184, R186 ;  /* 0x000000bab82d723e */ /* 0x004fe400000000ff */
[----:B------:R-:W2:Y:S05]  /*8f90*/  LDL.LU R159, [R1+0x4] ;  /* 0x00000400019f7983 */ /* 0x000eaa0000300800 */
[----:B------:R-:W-:Y:S01]  /*8fa0*/  MUFU.EX2 R210, R64 ;  /* 0x0000004000d27308 */ /* 0x000fe20000000800 */
[----:B---3--:R-:W-:Y:S09]  /*8fb0*/  F2FP.PACK_AB R46, R165, R171 ;  /* 0x000000aba52e723e */ /* 0x008ff200000000ff */
[----:B------:R-:W-:Y:S01]  /*8fc0*/  MUFU.EX2 R209, R65 ;  /* 0x0000004100d17308 */ /* 0x000fe20000000800 */
[-C--:B------:R-:W-:Y:S01]  /*8fd0*/  HMMA.16816.F32 R4, R44, R152.reuse, R4 ;  /* 0x000000982c04723c */ /* 0x080fe20000001804 */
[----:B-1----:R-:W-:Y:S07]  /*8fe0*/  LDSM.16.MT88.4 R52, [R224+0x1100] ;  /* 0x00110000e034783b */ /* 0x002fee0000004200 */
[C---:B------:R-:W-:Y:S01]  /*8ff0*/  HMMA.16816.F32 R8, R144.reuse, R152, R8 ;  /* 0x000000989008723c */ /* 0x040fe20000001808 */
[----:B------:R-:W-:Y:S07]  /*9000*/  MUFU.EX2 R183, R66 ;  /* 0x0000004200b77308 */ /* 0x000fee0000000800 */
[-C--:B------:R-:W-:Y:S03]  /*9010*/  HMMA.16816.F32 R12, R144, R154.reuse, R12 ;  /* 0x0000009a900c723c */ /* 0x080fe6000000180c */
[----:B------:R1:W-:Y:S05]  /*9020*/  MUFU.EX2 R206, R67 ;  /* 0x0000004300ce7308 */ /* 0x0003ea0000000800 */
[C---:B------:R-:W-:Y:S01]  /*9030*/  HMMA.16816.F32 R16, R44.reuse, R154, R16 ;  /* 0x0000009a2c10723c */ /* 0x040fe20000001810 */
[----:B------:R-:W3:Y:S04]  /*9040*/  LDSM.16.MT88.4 R152, [R226+0x900] ;  /* 0x00090000e298783b */ /* 0x000ee80000004200 */
[----:B------:R-:W-:Y:S03]  /*9050*/  MUFU.EX2 R205, R60 ;  /* 0x0000003c00cd7308 */ /* 0x000fe60000000800 */
[-C--:B------:R-:W-:Y:S07]  /*9060*/  HMMA.16816.F32 R20, R44, R160.reuse, R20 ;  /* 0x000000a02c14723c */ /* 0x080fee0000001814 */
[----:B------:R-:W-:Y:S01]  /*9070*/  MUFU.EX2 R204, R61 ;  /* 0x0000003d00cc7308 */ /* 0x000fe20000000800 */
[C---:B------:R-:W-:Y:S01]  /*9080*/  HMMA.16816.F32 R24, R144.reuse, R160, R24 ;  /* 0x000000a09018723c */ /* 0x040fe20000001818 */
[----:B-1----:R-:W1:Y:S07]  /*9090*/  LDSM.16.MT88.4 R64, [R227+0x1100] ;  /* 0x00110000e340783b */ /* 0x002e6e0000004200 */
[-C--:B------:R-:W-:Y:S01]  /*90a0*/  HMMA.16816.F32 R28, R144, R162.reuse, R28 ;  /* 0x000000a2901c723c */ /* 0x080fe2000000181c */
[----:B------:R-:W-:Y:S07]  /*90b0*/  MUFU.EX2 R188, R62 ;  /* 0x0000003e00bc7308 */ /* 0x000fee0000000800 */
[C---:B------:R-:W-:Y:S03]  /*90c0*/  HMMA.16816.F32 R32, R44.reuse, R162, R32 ;  /* 0x000000a22c20723c */ /* 0x040fe60000001820 */
[----:B------:R-:W-:Y:S05]  /*90d0*/  MUFU.EX2 R190, R68 ;  /* 0x0000004400be7308 */ /* 0x000fea0000000800 */
[-C--:B------:R-:W-:Y:S05]  /*90e0*/  HMMA.16816.F32 R36, R44, R148.reuse, R36 ;  /* 0x000000942c24723c */ /* 0x080fea0000001824 */
[----:B------:R-:W-:Y:S03]  /*90f0*/  MUFU.EX2 R203, R69 ;  /* 0x0000004500cb7308 */ /* 0x000fe60000000800 */
[C---:B------:R-:W-:Y:S07]  /*9100*/  HMMA.16816.F32 R48, R144.reuse, R148, R48 ;  /* 0x000000949030723c */ /* 0x040fee0000001830 */
[----:B------:R-:W1:Y:S01]  /*9110*/  MUFU.EX2 R176, R142 ;  /* 0x0000008e00b07308 */ /* 0x000e620000000800 */
[-C--:B------:R-:W-:Y:S08]  /*9120*/  HMMA.16816.F32 R116, R144, R150.reuse, R116 ;  /* 0x000000969074723c */ /* 0x080ff00000001874 */
[C---:B------:R-:W-:Y:S01]  /*9130*/  HMMA.16816.F32 R120, R44.reuse, R150, R120 ;  /* 0x000000962c78723c */ /* 0x040fe20000001878 */
[----:B------:R1:W-:Y:S07]  /*9140*/  MUFU.EX2 R142, R63 ;  /* 0x0000003f008e7308 */ /* 0x0003ee0000000800 */
[-C--:B---3--:R-:W-:Y:S03]  /*9150*/  HMMA.16816.F32 R124, R44, R152.reuse, R124 ;  /* 0x000000982c7c723c */ /* 0x088fe6000000187c */
[----:B------:R3:W-:Y:S05]  /*9160*/  MUFU.EX2 R179, R56 ;  /* 0x0000003800b37308 */ /* 0x0007ea0000000800 */
[C---:B------:R-:W-:Y:S05]  /*9170*/  HMMA.16816.F32 R128, R144.reuse, R152, R128 ;  /* 0x000000989080723c */ /* 0x040fea0000001880 */
[----:B------:R3:W3:Y:S03]  /*9180*/  MUFU.EX2 R182, R57 ;  /* 0x0000003900b67308 */ /* 0x0006e60000000800 */
[-C--:B------:R-:W-:Y:S01]  /*9190*/  HMMA.16816.F32 R132, R144, R154.reuse, R132 ;  /* 0x0000009a9084723c */ /* 0x080fe20000001884 */
[----:B-1----:R-:W1:Y:S06]  /*91a0*/  LDSM.16.MT88.4 R60, [R225+0x1100] ;  /* 0x00110000e13c783b */ /* 0x002e6c0000004200 */
[----:B------:R1:W-:Y:S01]  /*91b0*/  MUFU.EX2 R181, R58 ;  /* 0x0000003a00b57308 */ /* 0x0003e20000000800 */
[----:B------:R-:W-:Y:S04]  /*91c0*/  HMMA.16816.F32 R40, R44, R154, R40 ;  /* 0x0000009a2c28723c */ /* 0x000fe80000001828 */
[----:B---3--:R-:W-:Y:S03]  /*91d0*/  F2FP.PACK_AB R56, R215, R169 ;  /* 0x000000a9d738723e */ /* 0x008fe600000000ff */
[----:B------:R-:W-:Y:S02]  /*91e0*/  F2FP.PACK_AB R44, R249, R250 ;  /* 0x000000faf92c723e */ /* 0x000fe400000000ff */
[----:B------:R3:W1:Y:S03]  /*91f0*/  MUFU.EX2 R180, R59 ;  /* 0x0000003b00b47308 */ /* 0x0006660000000800 */
[----:B------:R-:W-:Y:S02]  /*9200*/  F2FP.PACK_AB R46, R247, R248 ;  /* 0x000000f8f72e723e */ /* 0x000fe400000000ff */
[----:B------:R-:W-:Y:S02]  /*9210*/  F2FP.PACK_AB R45, R243, R245 ;  /* 0x000000f5f32d723e */ /* 0x000fe400000000ff */
[----:B------:R-:W-:Y:S02]  /*9220*/  F2FP.PACK_AB R47, R221, R222 ;  /* 0x000000dedd2f723e */ /* 0x000fe400000000ff */
[----:B------:R-:W-:Y:S01]  /*9230*/  F2FP.PACK_AB R57, R178, R168 ;  /* 0x000000a8b239723e */ /* 0x000fe200000000ff */
[----:B------:R-:W-:Y:S04]  /*9240*/  MUFU.EX2 R191, R80 ;  /* 0x0000005000bf7308 */ /* 0x000fe80000000800 */
[-C--:B------:R-:W-:Y:S03]  /*9250*/  HMMA.16816.F32 R4, R44, R52.reuse, R4 ;  /* 0x000000342c04723c */ /* 0x080fe60000001804 */
[----:B-1----:R-:W-:Y:S03]  /*9260*/  F2FP.PACK_AB R58, R213, R214 ;  /* 0x000000d6d53a723e */ /* 0x002fe600000000ff */
[----:B------:R-:W-:Y:S01]  /*9270*/  MUFU.EX2 R80, R71 ;  /* 0x0000004700507308 */ /* 0x000fe20000000800 */
[----:B---3--:R-:W-:Y:S09]  /*9280*/  F2FP.PACK_AB R59, R176, R177 ;  /* 0x000000b1b03b723e */ /* 0x008ff200000000ff */
[----:B------:R-:W-:Y:S01]  /*9290*/  MUFU.EX2 R189, R81 ;  /* 0x0000005100bd7308 */ /* 0x000fe20000000800 */
[C---:B------:R-:W-:Y:S09]  /*92a0*/  HMMA.16816.F32 R8, R56.reuse, R52, R8 ;  /* 0x000000343808723c */ /* 0x040ff20000001808 */
[----:B------:R1:W-:Y:S01]  /*92b0*/  MUFU.EX2 R81, R70 ;  /* 0x0000004600517308 */ /* 0x0003e20000000800 */
[-C--:B------:R-:W-:Y:S08]  /*92c0*/  HMMA.16816.F32 R12, R56, R54.reuse, R12 ;  /* 0x00000036380c723c */ /* 0x080ff0000000180c */
[C---:B------:R-:W-:Y:S01]  /*92d0*/  HMMA.16816.F32 R16, R44.reuse, R54, R16 ;  /* 0x000000362c10723c */ /* 0x040fe20000001810 */
[----:B------:R-:W3:Y:S01]  /*92e0*/  LDSM.16.MT88.4 R52, [R226+0x1100] ;  /* 0x00110000e234783b */ /* 0x000ee20000004200 */
[----:B------:R-:W-:Y:S06]  /*92f0*/  MUFU.EX2 R113, R113 ;  /* 0x0000007100717308 */ /* 0x000fec0000000800 */
[-C--:B------:R-:W-:Y:S04]  /*9300*/  HMMA.16816.F32 R20, R44, R64.reuse, R20 ;  /* 0x000000402c14723c */ /* 0x080fe80000001814 */
[----:B------:R-:W-:Y:S01]  /*9310*/  MUFU.EX2 R193, R193 ;  /* 0x000000c100c17308 */ /* 0x000fe20000000800 */
[----:B-1----:R-:W-:Y:S03]  /*9320*/  LDSM.16.MT88.4 R68, [R225+0x2100] ;  /* 0x00210000e144783b */ /* 0x002fe60000004200 */
[C---:B------:R-:W-:Y:S06]  /*9330*/  HMMA.16816.F32 R24, R56.reuse, R64, R24 ;  /* 0x000000403818723c */ /* 0x040fec0000001818 */
[----:B------:R-:W-:Y:S02]  /*9340*/  MUFU.EX2 R109, R109 ;  /* 0x0000006d006d7308 */ /* 0x000fe40000000800 */
[-C--:B------:R-:W-:Y:S08]  /*9350*/  HMMA.16816.F32 R28, R56, R66.reuse, R28 ;  /* 0x00000042381c723c */ /* 0x080ff0000000181c */
[C---:B------:R-:W-:Y:S01]  /*9360*/  HMMA.16816.F32 R32, R44.reuse, R66, R32 ;  /* 0x000000422c20723c */ /* 0x040fe20000001820 */
[----:B------:R-:W1:Y:S01]  /*9370*/  LDSM.16.MT88.4 R64, [R224+0x1900] ;  /* 0x00190000e040783b */ /* 0x000e620000004200 */
[----:B------:R-:W-:Y:S06]  /*9380*/  MUFU.EX2 R82, R82 ;  /* 0x0000005200527308 */ /* 0x000fec0000000800 */
[-C--:B------:R-:W-:Y:S04]  /*9390*/  HMMA.16816.F32 R36, R44, R60.reuse, R36 ;  /* 0x0000003c2c24723c */ /* 0x080fe80000001824 */
[----:B------:R-:W-:Y:S04]  /*93a0*/  MUFU.EX2 R83, R83 ;  /* 0x0000005300537308 */ /* 0x000fe80000000800 */
[C---:B------:R-:W-:Y:S06]  /*93b0*/  HMMA.16816.F32 R48, R56.reuse, R60, R48 ;  /* 0x0000003c3830723c */ /* 0x040fec0000001830 */
[----:B------:R-:W-:Y:S02]  /*93c0*/  MUFU.EX2 R72, R72 ;  /* 0x0000004800487308 */ /* 0x000fe40000000800 */
[-C--:B------:R-:W-:Y:S08]  /*93d0*/  HMMA.16816.F32 R116, R56, R62.reuse, R116 ;  /* 0x0000003e3874723c */ /* 0x080ff00000001874 */
[C---:B------:R-:W-:Y:S01]  /*93e0*/  HMMA.16816.F32 R120, R44.reuse, R62, R120 ;  /* 0x0000003e2c78723c */ /* 0x040fe20000001878 */
[----:B------:R-:W-:Y:S01]  /*93f0*/  LDSM.16.MT88.4 R60, [R225+0x1900] ;  /* 0x00190000e13c783b */ /* 0x000fe20000004200 */
[----:B------:R-:W1:Y:S02]  /*9400*/  MUFU.EX2 R73, R73 ;  /* 0x0000004900497308 */ /* 0x000e640000000800 */
[----:B----4-:R-:W-:Y:S02]  /*9410*/  FFMA.FTZ R140, R140, R157, R216 ;  /* 0x0000009d8c8c7223 */ /* 0x010fe400000100d8 */
[----:B------:R-:W-:Y:S02]  /*9420*/  FFMA.FTZ R0, R0, R156, R195 ;  /* 0x0000009c00007223 */ /* 0x000fe400000100c3 */
[-C--:B---3--:R-:W-:Y:S04]  /*9430*/  HMMA.16816.F32 R124, R44, R52.reuse, R124 ;  /* 0x000000342c7c723c */ /* 0x088fe8000000187c */
[----:B------:R-:W-:Y:S01]  /*9440*/  FADD.FTZ R140, R217, R140 ;  /* 0x0000008cd98c7221 */ /* 0x000fe20000010000 */
[----:B------:R-:W-:Y:S01]  /*9450*/  MUFU.EX2 R76, R76 ;  /* 0x0000004c004c7308 */ /* 0x000fe20000000800 */
[----:B------:R-:W-:Y:S02]  /*9460*/  FADD.FTZ R0, R196, R0 ;  /* 0x00000000c4007221 */ /* 0x000fe40000010000 */
[C---:B------:R-:W-:Y:S04]  /*9470*/  HMMA.16816.F32 R128, R56.reuse, R52, R128 ;  /* 0x000000343880723c */ /* 0x040fe80000001880 */
[----:B------:R-:W-:Y:S03]  /*9480*/  FADD.FTZ R0, R201, R0 ;  /* 0x00000000c9007221 */ /* 0x000fe60000010000 */
[----:B------:R-:W-:Y:S01]  /*9490*/  F2FP.PACK_AB R52, R182, R179 ;  /* 0x000000b3b634723e */ /* 0x000fe200000000ff */
[-C--:B------:R-:W-:Y:S01]  /*94a0*/  HMMA.16816.F32 R132, R56, R54.reuse, R132 ;  /* 0x000000363884723c */ /* 0x080fe20000001884 */
[----:B------:R-:W3:Y:S01]  /*94b0*/  LDSM.16.MT88.4 R56, [R227+0x1900] ;  /* 0x00190000e338783b */ /* 0x000ee20000004200 */
[----:B------:R-:W4:Y:S02]  /*94c0*/  MUFU.EX2 R77, R77 ;  /* 0x0000004d004d7308 */ /* 0x000f240000000800 */
[----:B------:R-:W-:Y:S04]  /*94d0*/  F2FP.PACK_AB R53, R180, R181 ;  /* 0x000000b5b435723e */ /* 0x000fe800000000ff */
[----:B------:R-:W-:Y:S04]  /*94e0*/  HMMA.16816.F32 R40, R44, R54, R40 ;  /* 0x000000362c28723c */ /* 0x000fe80000001828 */
[----:B------:R-:W-:Y:S01]  /*94f0*/  MUFU.EX2 R74, R74 ;  /* 0x0000004a004a7308 */ /* 0x000fe20000000800 */
[----:B------:R-:W-:Y:S02]  /*9500*/  FFMA.FTZ R141, R141, R158, R219 ;  /* 0x0000009e8d8d7223 */ /* 0x000fe400000100db */
[----:B------:R-:W-:Y:S02]  /*9510*/  F2FP.PACK_AB R44, R211, R212 ;  /* 0x000000d4d32c723e */ /* 0x000fe400000000ff */
[----:B------:R-:W-:Y:S03]  /*9520*/  F2FP.PACK_AB R46, R209, R210 ;  /* 0x000000d2d12e723e */ /* 0x000fe600000000ff */
[----:B------:R-:W-:Y:S01]  /*9530*/  F2FP.PACK_AB R45, R207, R208 ;  /* 0x000000d0cf2d723e */ /* 0x000fe200000000ff */
[----:B--2---:R-:W-:Y:S01]  /*9540*/  FFMA.FTZ R139, R139, R159, R218 ;  /* 0x0000009f8b8b7223 */ /* 0x004fe200000100da */
[----:B------:R-:W-:Y:S01]  /*9550*/  F2FP.PACK_AB R47, R206, R183 ;  /* 0x000000b7ce2f723e */ /* 0x000fe200000000ff */
[----:B------:R-:W-:Y:S01]  /*9560*/  LDSM.16.MT88.4 R156, [R224+0x3100] ;  /* 0x00310000e09c783b */ /* 0x000fe20000004200 */
[----:B------:R-:W-:Y:S01]  /*9570*/  F2FP.PACK_AB R54, R204, R205 ;  /* 0x000000cdcc36723e */ /* 0x000fe200000000ff */
[----:B------:R-:W2:Y:S01]  /*9580*/  MUFU.EX2 R75, R75 ;  /* 0x0000004b004b7308 */ /* 0x000ea20000000800 */
[----:B------:R-:W-:Y:S01]  /*9590*/  F2FP.PACK_AB R55, R142, R188 ;  /* 0x000000bc8e37723e */ /* 0x000fe200000000ff */
[----:B------:R-:W-:Y:S02]  /*95a0*/  FADD.FTZ R141, R223, R141 ;  /* 0x0000008ddf8d7221 */ /* 0x000fe40000010000 */
[-C--:B-1----:R-:W-:Y:S03]  /*95b0*/  HMMA.16816.F32 R4, R44, R64.reuse, R4 ;  /* 0x000000402c04723c */ /* 0x082fe60000001804 */
[----:B------:R-:W-:Y:S02]  /*95c0*/  FADD.FTZ R141, R246, R141 ;  /* 0x0000008df68d7221 */ /* 0x000fe40000010000 */
[----:B------:R-:W-:Y:S01]  /*95d0*/  FADD.FTZ R139, R220, R139 ;  /* 0x0000008bdc8b7221 */ /* 0x000fe20000010000 */
[----:B------:R-:W-:Y:S02]  /*95e0*/  MUFU.EX2 R78, R78 ;  /* 0x0000004e004e7308 */ /* 0x000fe40000000800 */
[C---:B------:R-:W-:Y:S04]  /*95f0*/  HMMA.16816.F32 R8, R52.reuse, R64, R8 ;  /* 0x000000403408723c */ /* 0x040fe80000001808 */
[----:B------:R-:W-:Y:S04]  /*9600*/  FADD.FTZ R139, R244, R139 ;  /* 0x0000008bf48b7221 */ /* 0x000fe80000010000 */
[-C--:B------:R-:W-:Y:S01]  /*9610*/  HMMA.16816.F32 R12, R52, R66.reuse, R12 ;  /* 0x00000042340c723c */ /* 0x080fe2000000180c */
[----:B------:R-:W1:Y:S07]  /*9620*/  MUFU.EX2 R79, R79 ;  /* 0x0000004f004f7308 */ /* 0x000e6e0000000800 */
[C---:B------:R-:W-:Y:S01]  /*9630*/  HMMA.16816.F32 R16, R44.reuse, R66, R16 ;  /* 0x000000422c10723c */ /* 0x040fe20000001810 */
[----:B------:R-:W1:Y:S02]  /*9640*/  LDSM.16.MT88.4 R64, [R226+0x1900] ;  /* 0x00190000e240783b */ /* 0x000e640000004200 */
[----:B------:R-:W-:Y:S05]  /*9650*/  MUFU.EX2 R84, R84 ;  /* 0x0000005400547308 */ /* 0x000fea0000000800 */
[-C--:B---3--:R-:W-:Y:S05]  /*9660*/  HMMA.16816.F32 R20, R44, R56.reuse, R20 ;  /* 0x000000382c14723c */ /* 0x088fea0000001814 */
[----:B------:R-:W-:Y:S03]  /*9670*/  MUFU.EX2 R85, R85 ;  /* 0x0000005500557308 */ /* 0x000fe60000000800 */
[C---:B------:R-:W-:Y:S07]  /*9680*/  HMMA.16816.F32 R24, R52.reuse, R56, R24 ;  /* 0x000000383418723c */ /* 0x040fee0000001818 */
[----:B------:R-:W-:Y:S01]  /*9690*/  MUFU.EX2 R96, R96 ;  /* 0x0000006000607308 */ /* 0x000fe20000000800 */
[-C--:B------:R-:W-:Y:S08]  /*96a0*/  HMMA.16816.F32 R28, R52, R58.reuse, R28 ;  /* 0x0000003a341c723c */ /* 0x080ff0000000181c */
[C---:B------:R-:W-:Y:S01]  /*96b0*/  HMMA.16816.F32 R32, R44.reuse, R58, R32 ;  /* 0x0000003a2c20723c */ /* 0x040fe20000001820 */
[----:B------:R-:W3:Y:S01]  /*96c0*/  LDSM.16.MT88.4 R56, [R224+0x2100] ;  /* 0x00210000e038783b */ /* 0x000ee20000004200 */
[----:B------:R-:W-:Y:S06]  /*96d0*/  MUFU.EX2 R97, R97 ;  /* 0x0000006100617308 */ /* 0x000fec0000000800 */
[-C--:B------:R-:W-:Y:S04]  /*96e0*/  HMMA.16816.F32 R36, R44, R60.reuse, R36 ;  /* 0x0000003c2c24723c */ /* 0x080fe80000001824 */
[----:B------:R-:W-:Y:S04]  /*96f0*/  MUFU.EX2 R86, R86 ;  /* 0x0000005600567308 */ /* 0x000fe80000000800 */
[C---:B------:R-:W-:Y:S06]  /*9700*/  HMMA.16816.F32 R48, R52.reuse, R60, R48 ;  /* 0x0000003c3430723c */ /* 0x040fec0000001830 */
[----:B------:R-:W-:Y:S02]  /*9710*/  MUFU.EX2 R87, R87 ;  /* 0x0000005700577308 */ /* 0x000fe40000000800 */
[-C--:B------:R-:W-:Y:S08]  /*9720*/  HMMA.16816.F32 R116, R52, R62.reuse, R116 ;  /* 0x0000003e3474723c */ /* 0x080ff00000001874 */
[C---:B------:R-:W-:Y:S01]  /*9730*/  HMMA.16816.F32 R120, R44.reuse, R62, R120 ;  /* 0x0000003e2c78723c */ /* 0x040fe20000001878 */
[----:B------:R-:W3:Y:S01]  /*9740*/  LDSM.16.MT88.4 R60, [R227+0x2100] ;  /* 0x00210000e33c783b */ /* 0x000ee20000004200 */
[----:B------:R-:W-:Y:S06]  /*9750*/  MUFU.EX2 R98, R98 ;  /* 0x0000006200627308 */ /* 0x000fec0000000800 */
[-C--:B-1----:R-:W-:Y:S04]  /*9760*/  HMMA.16816.F32 R124, R44, R64.reuse, R124 ;  /* 0x000000402c7c723c */ /* 0x082fe8000000187c */
[----:B------:R-:W-:Y:S04]  /*9770*/  MUFU.EX2 R99, R99 ;  /* 0x0000006300637308 */ /* 0x000fe80000000800 */
[C---:B------:R-:W-:Y:S06]  /*9780*/  HMMA.16816.F32 R128, R52.reuse, R64, R128 ;  /* 0x000000403480723c */ /* 0x040fec0000001880 */
[----:B------:R-:W-:Y:S02]  /*9790*/  MUFU.EX2 R100, R100 ;  /* 0x0000006400647308 */ /* 0x000fe40000000800 */
[-C--:B------:R-:W-:Y:S07]  /*97a0*/  HMMA.16816.F32 R132, R52, R66.reuse, R132 ;  /* 0x000000423484723c */ /* 0x080fee0000001884 */
[----:B------:R-:W-:Y:S01]  /*97b0*/  F2FP.PACK_AB R52, R73, R72 ;  /* 0x000000484934723e */ /* 0x000fe200000000ff */
[----:B------:R-:W-:Y:S01]  /*97c0*/  HMMA.16816.F32 R40, R44, R66, R40 ;  /* 0x000000422c28723c */ /* 0x000fe20000001828 */
[----:B------:R-:W1:Y:S01]  /*97d0*/  LDSM.16.MT88.4 R64, [R226+0x2100] ;  /* 0x00210000e240783b */ /* 0x000e620000004200 */
[----:B------:R-:W-:Y:S02]  /*97e0*/  MUFU.EX2 R101, R101 ;  /* 0x0000006500657308 */ /* 0x000fe40000000800 */
[----:B----4-:R-:W-:Y:S02]  /*97f0*/  F2FP.PACK_AB R54, R77, R76 ;  /* 0x0000004c4d36723e */ /* 0x010fe400000000ff */
[----:B--2---:R-:W-:Y:S02]  /*9800*/  F2FP.PACK_AB R53, R75, R74 ;  /* 0x0000004a4b35723e */ /* 0x004fe400000000ff */
[----:B------:R-:W-:Y:S04]  /*9810*/  F2FP.PACK_AB R44, R203, R190 ;  /* 0x000000becb2c723e */ /* 0x000fe800000000ff */
[----:B------:R-:W-:Y:S01]  /*9820*/  F2FP.PACK_AB R46, R189, R191 ;  /* 0x000000bfbd2e723e */ /* 0x000fe200000000ff */
[----:B------:R-:W-:Y:S01]  /*9830*/  MUFU.EX2 R112, R112 ;  /* 0x0000007000707308 */ /* 0x000fe20000000800 */
[----:B------:R-:W-:Y:S02]  /*9840*/  F2FP.PACK_AB R45, R80, R81 ;  /* 0x00000051502d723e */ /* 0x000fe400000000ff */
[----:B------:R-:W-:Y:S02]  /*9850*/  F2FP.PACK_AB R47, R83, R82 ;  /* 0x00000052532f723e */ /* 0x000fe400000000ff */
[----:B------:R-:W-:Y:S05]  /*9860*/  F2FP.PACK_AB R55, R79, R78 ;  /* 0x0000004e4f37723e */ /* 0x000fea00000000ff */
[-C--:B---3--:R-:W-:Y:S01]  /*9870*/  HMMA.16816.F32 R4, R44, R56.reuse, R4 ;  /* 0x000000382c04723c */ /* 0x088fe20000001804 */
[----:B------:R-:W-:Y:S07]  /*9880*/  MUFU.EX2 R102, R102 ;  /* 0x0000006600667308 */ /* 0x000fee0000000800 */
[C---:B------:R-:W-:Y:S03]  /*9890*/  HMMA.16816.F32 R8, R52.reuse, R56, R8 ;  /* 0x000000383408723c */ /* 0x040fe60000001808 */
[----:B------:R-:W-:Y:S05]  /*98a0*/  MUFU.EX2 R103, R103 ;  /* 0x0000006700677308 */ /* 0x000fea0000000800 */
[-C--:B------:R-:W-:Y:S05]  /*98b0*/  HMMA.16816.F32 R12, R52, R58.reuse, R12 ;  /* 0x0000003a340c723c */ /* 0x080fea000000180c */
[----:B------:R-:W-:Y:S03]  /*98c0*/  MUFU.EX2 R114, R114 ;  /* 0x0000007200727308 */ /* 0x000fe60000000800 */
[C---:B------:R-:W-:Y:S01]  /*98d0*/  HMMA.16816.F32 R16, R44.reuse, R58, R16 ;  /* 0x0000003a2c10723c */ /* 0x040fe20000001810 */
[----:B------:R-:W2:Y:S06]  /*98e0*/  LDSM.16.MT88.4 R56, [R224+0x2900] ;  /* 0x00290000e038783b */ /* 0x000eac0000004200 */
[----:B------:R-:W-:Y:S01]  /*98f0*/  MUFU.EX2 R105, R105 ;  /* 0x0000006900697308 */ /* 0x000fe20000000800 */
[-C--:B------:R-:W-:Y:S08]  /*9900*/  HMMA.16816.F32 R20, R44, R60.reuse, R20 ;  /* 0x0000003c2c14723c */ /* 0x080ff00000001814 */
[C---:B------:R-:W-:Y:S01]  /*9910*/  HMMA.16816.F32 R24, R52.reuse, R60, R24 ;  /* 0x0000003c3418723c */ /* 0x040fe20000001818 */
[----:B------:R-:W-:Y:S07]  /*9920*/  MUFU.EX2 R108, R108 ;  /* 0x0000006c006c7308 */ /* 0x000fee0000000800 */
[-C--:B------:R-:W-:Y:S03]  /*9930*/  HMMA.16816.F32 R28, R52, R62.reuse, R28 ;  /* 0x0000003e341c723c */ /* 0x080fe6000000181c */
[----:B------:R-:W-:Y:S05]  /*9940*/  MUFU.EX2 R88, R88 ;  /* 0x0000005800587308 */ /* 0x000fea0000000800 */
[C---:B------:R-:W-:Y:S01]  /*9950*/  HMMA.16816.F32 R32, R44.reuse, R62, R32 ;  /* 0x0000003e2c20723c */ /* 0x040fe20000001820 */
[----:B------:R-:W3:Y:S04]  /*9960*/  LDSM.16.MT88.4 R60, [R227+0x2900] ;  /* 0x00290000e33c783b */ /* 0x000ee80000004200 */
[----:B------:R-:W4:Y:S03]  /*9970*/  MUFU.EX2 R89, R89 ;  /* 0x0000005900597308 */ /* 0x000f260000000800 */
[-C--:B------:R-:W-:Y:S07]  /*9980*/  HMMA.16816.F32 R36, R44, R68.reuse, R36 ;  /* 0x000000442c24723c */ /* 0x080fee0000001824 */
[----:B------:R-:W-:Y:S01]  /*9990*/  MUFU.EX2 R92, R92 ;  /* 0x0000005c005c7308 */ /* 0x000fe20000000800 */
[C---:B------:R-:W-:Y:S08]  /*99a0*/  HMMA.16816.F32 R48, R52.reuse, R68, R48 ;  /* 0x000000443430723c */ /* 0x040ff00000001830 */
[-C--:B------:R-:W-:Y:S01]  /*99b0*/  HMMA.16816.F32 R116, R52, R70.reuse, R116 ;  /* 0x000000463474723c */ /* 0x080fe20000001874 */
[----:B------:R-:W2:Y:S07]  /*99c0*/  MUFU.EX2 R93, R93 ;  /* 0x0000005d005d7308 */ /* 0x000eae0000000800 */
[C---:B------:R-:W-:Y:S01]  /*99d0*/  HMMA.16816.F32 R120, R44.reuse, R70, R120 ;  /* 0x000000462c78723c */ /* 0x040fe20000001878 */
[----:B------:R-:W3:Y:S02]  /*99e0*/  LDSM.16.MT88.4 R68, [R225+0x2900] ;  /* 0x00290000e144783b */ /* 0x000ee40000004200 */
[----:B------:R-:W-:Y:S05]  /*99f0*/  MUFU.EX2 R90, R90 ;  /* 0x0000005a005a7308 */ /* 0x000fea0000000800 */
[-C--:B-1----:R-:W-:Y:S05]  /*9a00*/  HMMA.16816.F32 R124, R44, R64.reuse, R124 ;  /* 0x000000402c7c723c */ /* 0x082fea000000187c */
[----:B------:R-:W1:Y:S03]  /*9a10*/  MUFU.EX2 R91, R91 ;  /* 0x0000005b005b7308 */ /* 0x000e660000000800 */
[C---:B------:R-:W-:Y:S07]  /*9a20*/  HMMA.16816.F32 R128, R52.reuse, R64, R128 ;  /* 0x000000403480723c */ /* 0x040fee0000001880 */
[----:B------:R-:W-:Y:S01]  /*9a30*/  MUFU.EX2 R94, R94 ;  /* 0x0000005e005e7308 */ /* 0x000fe20000000800 */
[-C--:B------:R-:W-:Y:S07]  /*9a40*/  HMMA.16816.F32 R132, R52, R66.reuse, R132 ;  /* 0x000000423484723c */ /* 0x080fee0000001884 */
[----:B----4-:R-:W-:Y:S01]  /*9a50*/  F2FP.PACK_AB R52, R89, R88 ;  /* 0x000000585934723e */ /* 0x010fe200000000ff */
[----:B------:R-:W-:Y:S01]  /*9a60*/  HMMA.16816.F32 R40, R44, R66, R40 ;  /* 0x000000422c28723c */ /* 0x000fe20000001828 */
[----:B------:R-:W4:Y:S01]  /*9a70*/  MUFU.EX2 R95, R95 ;  /* 0x0000005f005f7308 */ /* 0x000f220000000800 */
[----:B------:R-:W3:Y:S02]  /*9a80*/  LDSM.16.MT88.4 R64, [R226+0x2900] ;  /* 0x00290000e240783b */ /* 0x000ee40000004200 */
[----:B--2---:R-:W-:Y:S02]  /*9a90*/  F2FP.PACK_AB R54, R93, R92 ;  /* 0x0000005c5d36723e */ /* 0x004fe400000000ff */
[----:B-1----:R-:W-:Y:S02]  /*9aa0*/  F2FP.PACK_AB R53, R91, R90 ;  /* 0x0000005a5b35723e */ /* 0x002fe400000000ff */
[----:B------:R-:W-:Y:S03]  /*9ab0*/  F2FP.PACK_AB R44, R85, R84 ;  /* 0x00000054552c723e */ /* 0x000fe600000000ff */
[----:B------:R-:W1:Y:S01]  /*9ac0*/  MUFU.EX2 R104, R104 ;  /* 0x0000006800687308 */ /* 0x000e620000000800 */
[----:B------:R-:W-:Y:S02]  /*9ad0*/  F2FP.PACK_AB R46, R97, R96 ;  /* 0x00000060612e723e */ /* 0x000fe400000000ff */
[----:B------:R-:W-:Y:S02]  /*9ae0*/  F2FP.PACK_AB R45, R87, R86 ;  /* 0x00000056572d723e */ /* 0x000fe400000000ff */
[----:B------:R-:W-:Y:S05]  /*9af0*/  F2FP.PACK_AB R47, R99, R98 ;  /* 0x00000062632f723e */ /* 0x000fea00000000ff */
[----:B------:R-:W-:Y:S02]  /*9b00*/  MUFU.EX2 R106, R106 ;  /* 0x0000006a006a7308 */ /* 0x000fe40000000800 */
[-C--:B------:R-:W-:Y:S03]  /*9b10*/  HMMA.16816.F32 R4, R44, R56.reuse, R4 ;  /* 0x000000382c04723c */ /* 0x080fe60000001804 */
[----:B----4-:R-:W-:Y:S05]  /*9b20*/  F2FP.PACK_AB R55, R95, R94 ;  /* 0x0000005e5f37723e */ /* 0x010fea00000000ff */
[----:B------:R-:W2:Y:S02]  /*9b30*/  MUFU.EX2 R107, R107 ;  /* 0x0000006b006b7308 */ /* 0x000ea40000000800 */
[C---:B------:R-:W-:Y:S07]  /*9b40*/  HMMA.16816.F32 R8, R52.reuse, R56, R8 ;  /* 0x000000383408723c */ /* 0x040fee0000001808 */
[----:B------:R-:W-:Y:S01]  /*9b50*/  FADD.FTZ R57, R174, R141 ;  /* 0x0000008dae397221 */ /* 0x000fe20000010000 */
[-C--:B------:R-:W-:Y:S04]  /*9b60*/  HMMA.16816.F32 R12, R52, R58.reuse, R12 ;  /* 0x0000003a340c723c */ /* 0x080fe8000000180c */
[----:B------:R-:W-:Y:S01]  /*9b70*/  FADD.FTZ R56, R175, R140 ;  /* 0x0000008caf387221 */ /* 0x000fe20000010000 */
[----:B------:R-:W-:Y:S03]  /*9b80*/  MOV R140, R136 ;  /* 0x00000088008c7202 */ /* 0x000fe60000000f00 */
[C---:B------:R-:W-:Y:S07]  /*9b90*/  HMMA.16816.F32 R16, R44.reuse, R58, R16 ;  /* 0x0000003a2c10723c */ /* 0x040fee0000001810 */
[----:B------:R-:W-:Y:S01]  /*9ba0*/  FADD.FTZ R59, R173, R139 ;  /* 0x0000008bad3b7221 */ /* 0x000fe20000010000 */
[-C--:B---3--:R-:W-:Y:S04]  /*9bb0*/  HMMA.16816.F32 R20, R44, R60.reuse, R20 ;  /* 0x0000003c2c14723c */ /* 0x088fe80000001814 */
[----:B------:R-:W-:Y:S02]  /*9bc0*/  FADD.FTZ R58, R172, R56 ;  /* 0x00000038ac3a7221 */ /* 0x000fe40000010000 */
[----:B------:R-:W3:Y:S01]  /*9bd0*/  LDSM.16.MT88.4 R172, [R227+0x3100] ;  /* 0x00310000e3ac783b */ /* 0x000ee20000004200 */
[----:B------:R-:W-:Y:S01]  /*9be0*/  FADD.FTZ R56, R202, R0 ;  /* 0x00000000ca387221 */ /* 0x000fe20000010000 */
[C---:B------:R-:W-:Y:S01]  /*9bf0*/  HMMA.16816.F32 R24, R52.reuse, R60, R24 ;  /* 0x0000003c3418723c */ /* 0x040fe20000001818 */
[----:B------:R4:W-:Y:S03]  /*9c00*/  MUFU.EX2 R60, R3 ;  /* 0x00000003003c7308 */ /* 0x0009e60000000800 */
[----:B------:R-:W-:Y:S02]  /*9c10*/  FADD.FTZ R0, R252, R58 ;  /* 0x0000003afc007221 */ /* 0x000fe40000010000 */
[----:B------:R-:W-:Y:S02]  /*9c20*/  FADD.FTZ R56, R197, R56 ;  /* 0x00000038c5387221 */ /* 0x000fe40000010000 */
[-C--:B------:R-:W-:Y:S03]  /*9c30*/  HMMA.16816.F32 R28, R52, R62.reuse, R28 ;  /* 0x0000003e341c723c */ /* 0x080fe6000000181c */
[----:B------:R-:W1:Y:S01]  /*9c40*/  MUFU.EX2 R61, R110 ;  /* 0x0000006e003d7308 */ /* 0x000e620000000800 */
[----:B------:R-:W-:Y:S04]  /*9c50*/  FADD.FTZ R56, R198, R56 ;  /* 0x00000038c6387221 */ /* 0x000fe80000010000 */
[C---:B------:R-:W-:Y:S08]  /*9c60*/  HMMA.16816.F32 R32, R44.reuse, R62, R32 ;  /* 0x0000003e2c20723c */ /* 0x040ff00000001820 */
[-C--:B------:R-:W-:Y:S04]  /*9c70*/  HMMA.16816.F32 R36, R44, R68.reuse, R36 ;  /* 0x000000442c24723c */ /* 0x080fe80000001824 */
[----:B----4-:R-:W-:Y:S01]  /*9c80*/  FADD.FTZ R3, R186, R59 ;  /* 0x0000003bba037221 */ /* 0x010fe20000010000 */
[----:B------:R-:W-:Y:S03]  /*9c90*/  F2FP.PACK_AB R186, R113, R112 ;  /* 0x0000007071ba723e */ /* 0x000fe600000000ff */
[C---:B------:R-:W-:Y:S04]  /*9ca0*/  HMMA.16816.F32 R48, R52.reuse, R68, R48 ;  /* 0x000000443430723c */ /* 0x040fe80000001830 */
[----:B------:R-:W-:Y:S01]  /*9cb0*/  FADD.FTZ R3, R184, R3 ;  /* 0x00000003b8037221 */ /* 0x000fe20000010000 */
[----:B------:R-:W-:Y:S03]  /*9cc0*/  F2FP.PACK_AB R184, R101, R100 ;  /* 0x0000006465b8723e */ /* 0x000fe600000000ff */
[-C--:B------:R-:W-:Y:S08]  /*9cd0*/  HMMA.16816.F32 R116, R52, R70.reuse, R116 ;  /* 0x000000463474723c */ /* 0x080ff00000001874 */
[C---:B------:R-:W-:Y:S08]  /*9ce0*/  HMMA.16816.F32 R120, R44.reuse, R70, R120 ;  /* 0x000000462c78723c */ /* 0x040ff00000001878 */
[-C--:B------:R-:W-:Y:S08]  /*9cf0*/  HMMA.16816.F32 R124, R44, R64.reuse, R124 ;  /* 0x000000402c7c723c */ /* 0x080ff0000000187c */
[C---:B------:R-:W-:Y:S08]  /*9d00*/  HMMA.16816.F32 R128, R52.reuse, R64, R128 ;  /* 0x000000403480723c */ /* 0x040ff00000001880 */
[-C--:B------:R-:W-:Y:S07]  /*9d10*/  HMMA.16816.F32 R132, R52, R66.reuse, R132 ;  /* 0x000000423484723c */ /* 0x080fee0000001884 */
[----:B------:R-:W-:Y:S01]  /*9d20*/  FADD.FTZ R52, R187, R57 ;  /* 0x00000039bb347221 */ /* 0x000fe20000010000 */
[----:B------:R-:W-:Y:S04]  /*9d30*/  HMMA.16816.F32 R40, R44, R66, R40 ;  /* 0x000000422c28723c */ /* 0x000fe80000001828 */
[----:B------:R-:W-:Y:S01]  /*9d40*/  FADD.FTZ R52, R185, R52 ;  /* 0x00000034b9347221 */ /* 0x000fe20000010000 */
[----:B------:R-:W-:Y:S01]  /*9d50*/  F2FP.PACK_AB R185, R103, R102 ;  /* 0x0000006667b9723e */ /* 0x000fe200000000ff */
[----:B------:R-:W-:Y:S01]  /*9d60*/  FADD.FTZ R53, R251, R0 ;  /* 0x00000000fb357221 */ /* 0x000fe20000010000 */
[----:B------:R-:W-:Y:S01]  /*9d70*/  F2FP.PACK_AB R187, R193, R114 ;  /* 0x00000072c1bb723e */ /* 0x000fe200000000ff */
[----:B------:R-:W-:Y:S01]  /*9d80*/  FADD.FTZ R0, R171, R52 ;  /* 0x00000034ab007221 */ /* 0x000fe20000010000 */
[----:B-1----:R-:W-:Y:S03]  /*9d90*/  F2FP.PACK_AB R44, R105, R104 ;  /* 0x00000068692c723e */ /* 0x002fe600000000ff */
[----:B------:R-:W-:Y:S01]  /*9da0*/  FADD.FTZ R52, R167, R3 ;  /* 0x00000003a7347221 */ /* 0x000fe20000010000 */
[----:B------:R-:W-:Y:S01]  /*9db0*/  F2FP.PACK_AB R46, R109, R108 ;  /* 0x0000006c6d2e723e */ /* 0x000fe200000000ff */
[----:B------:R-:W-:Y:S01]  /*9dc0*/  FADD.FTZ R3, R199, R56 ;  /* 0x00000038c7037221 */ /* 0x000fe20000010000 */
[-C--:B------:R-:W-:Y:S01]  /*9dd0*/  HMMA.16816.F32 R148, R184, R156.reuse, R4 ;  /* 0x0000009cb894723c */ /* 0x080fe20000001804 */
[----:B------:R-:W1:Y:S04]  /*9de0*/  LDSM.16.MT88.4 R4, [R225+0x3100] ;  /* 0x00310000e104783b */ /* 0x000e680000004200 */
[----:B------:R-:W-:Y:S01]  /*9df0*/  FADD.FTZ R0, R165, R0 ;  /* 0x00000000a5007221 */ /* 0x000fe20000010000 */
[----:B--2---:R-:W-:Y:S01]  /*9e00*/  F2FP.PACK_AB R45, R107, R106 ;  /* 0x0000006a6b2d723e */ /* 0x004fe200000000ff */
[----:B------:R-:W-:Y:S01]  /*9e10*/  FADD.FTZ R3, R200, R3 ;  /* 0x00000003c8037221 */ /* 0x000fe20000010000 */
[----:B------:R-:W-:Y:S01]  /*9e20*/  F2FP.PACK_AB R47, R60, R61 ;  /* 0x0000003d3c2f723e */ /* 0x000fe200000000ff */
[----:B------:R-:W-:Y:S06]  /*9e30*/  FADD.FTZ R0, R250, R0 ;  /* 0x00000000fa007221 */ /* 0x000fec0000010000 */
        /* <DEDUP_REMOVED lines=10> */
[-C--:B---3--:R-:W-:Y:S03]  /*9ee0*/  HMMA.16816.F32 R160, R184, R172.reuse, R20 ;  /* 0x000000acb8a0723c */ /* 0x088fe60000001814 */
[----:B------:R-:W-:Y:S02]  /*9ef0*/  FADD.FTZ R8, R243, R12 ;  /* 0x0000000cf3087221 */ /* 0x000fe40000010000 */
[----:B------:R-:W-:Y:S02]  /*9f00*/  FADD.FTZ R3, R215, R11 ;  /* 0x0000000bd7037221 */ /* 0x000fe40000010000 */
[----:B------:R-:W-:Y:S01]  /*9f10*/  FADD.FTZ R0, R178, R10 ;  /* 0x0000000ab2007221 */ /* 0x000fe20000010000 */
[C---:B------:R-:W-:Y:S04]  /*9f20*/  HMMA.16816.F32 R164, R44.reuse, R172, R24 ;  /* 0x000000ac2ca4723c */ /* 0x040fe80000001818 */
[----:B------:R-:W-:Y:S02]  /*9f30*/  FADD.FTZ R12, R248, R9 ;  /* 0x00000009f80c7221 */ /* 0x000fe40000010000 */
[----:B------:R-:W-:Y:S02]  /*9f40*/  FADD.FTZ R15, R222, R8 ;  /* 0x00000008de0f7221 */ /* 0x000fe40000010000 */
[----:B------:R-:W-:Y:S01]  /*9f50*/  FADD.FTZ R14, R214, R3 ;  /* 0x00000003d60e7221 */ /* 0x000fe20000010000 */
[----:B------:R-:W2:Y:S01]  /*9f60*/  LDSM.16.MT88.4 R8, [R226+0x3100] ;  /* 0x00310000e208783b */ /* 0x000ea20000004200 */
        /* <DEDUP_REMOVED lines=31> */
[-C--:B--2---:R-:W-:Y:S03]  /*a160*/  HMMA.16816.F32 R124, R184, R8.reuse, R124 ;  /* 0x00000008b87c723c */ /* 0x084fe6000000187c */
        /* <DEDUP_REMOVED lines=47> */
[----:B------:R-:W-:Y:S01]  /*a460*/  FADD.FTZ R0, R61, R7 ;  /* 0x000000073d007221 */ /* 0x000fe20000010000 */
[----:B------:R-:W-:Y:S03]  /*a470*/  STL [R1+0x4], R4 ;  /* 0x0000040401007387 */ /* 0x000fe60000100800 */
[----:B------:R-:W-:Y:S01]  /*a480*/  FADD.FTZ R0, R60, R0 ;  /* 0x000000003c007221 */ /* 0x000fe20000010000 */
[----:B------:R1:W-:Y:S04]  /*a490*/  STL [R1+0x8], R3 ;  /* 0x0000080301007387 */ /* 0x0003e80000100800 */
[----:B------:R2:W-:Y:S01]  /*a4a0*/  STL [R1+0xc], R0 ;  /* 0x00000c0001007387 */ /* 0x0005e20000100800 */
[----:B-1----:R-:W-:Y:S02]  /*a4b0*/  MOV R3, R137 ;  /* 0x0000008900037202 */ /* 0x002fe40000000f00 */
[----:B--2---:R-:W-:Y:S01]  /*a4c0*/  MOV R0, R138 ;  /* 0x0000008a00007202 */ /* 0x004fe20000000f00 */
[----:B------:R-:W-:-:S05]  /*a4d0*/  @P0 BRA `(.L_x_1634) ;  /* 0xffffc1e000000947 */ /* 0x000fca000383ffff */
.L_x_1633:
[----:B-1----:R-:W2:Y:S04]  /*a4e0*/  LDL.LU R6, [R1] ;  /* 0x0000000001067983 */ /* 0x002ea80000300800 */
        /* <DEDUP_REMOVED lines=10> */
[----:B----4-:R-:W3:Y:S01]  /*a590*/  SHFL.BFLY PT, R7, R10, 0x2, 0x1f ;  /* 0x0c401f000a077f89 */ /* 0x010ee200000e0000 */
[----:B-1----:R-:W-:-:S03]  /*a5a0*/  FADD.FTZ R5, R5, R6 ;  /* 0x0000000605057221 */ /* 0x002fc60000010000 */
[----:B------:R-:W1:Y:S01]  /*a5b0*/  SHFL.BFLY PT, R6, R8, 0x2, 0x1f ;  /* 0x0c401f0008067f89 */ /* 0x000e6200000e0000 */
[----:B--2---:R-:W-:-:S03]  /*a5c0*/  FADD.FTZ R9, R9, R4 ;  /* 0x0000000409097221 */ /* 0x004fc60000010000 */
[----:B------:R-:W2:Y:S01]  /*a5d0*/  SHFL.BFLY PT, R0, R5, 0x1, 0x1f ;  /* 0x0c201f0005007f89 */ /* 0x000ea200000e0000 */
[----:B---3--:R-:W-:-:S03]  /*a5e0*/  FADD.FTZ R7, R7, R10 ;  /* 0x0000000a07077221 */ /* 0x008fc60000010000 */
[----:B------:R-:W3:Y:S04]  /*a5f0*/  SHFL.BFLY PT, R4, R9, 0x1, 0x1f ;  /* 0x0c201f0009047f89 */ /* 0x000ee800000e0000 */
[----:B------:R-:W4:Y:S01]  /*a600*/  SHFL.BFLY PT, R3, R7, 0x1, 0x1f ;  /* 0x0c201f0007037f89 */ /* 0x000f2200000e0000 */
[----:B-1----:R-:W-:Y:S02]  /*a610*/  FADD.FTZ R6, R6, R8 ;  /* 0x0000000806067221 */ /* 0x002fe40000010000 */
[----:B--2---:R-:W-:-:S03]  /*a620*/  FADD.FTZ R5, R5, R0 ;  /* 0x0000000005057221 */ /* 0x004fc60000010000 */
[----:B------:R-:W1:Y:S01]  /*a630*/  SHFL.BFLY PT, R8, R6, 0x1, 0x1f ;  /* 0x0c201f0006087f89 */ /* 0x000e6200000e0000 */
[----:B------:R-:W-:Y:S01]  /*a640*/  MOV R0, RZ ;  /* 0x000000ff00007202 */ /* 0x000fe20000000f00 */
[----:B---3--:R-:W-:Y:S01]  /*a650*/  FADD.FTZ R9, R9, R4 ;  /* 0x0000000409097221 */ /* 0x008fe20000010000 */
[----:B------:R-:W-:Y:S02]  /*a660*/  FSETP.NE.FTZ.AND P3, PT, R5, RZ, PT ;  /* 0x000000ff0500720b */ /* 0x000fe40003f75000 */
[----:B------:R-:W-:Y:S01]  /*a670*/  MOV R4, RZ ;  /* 0x000000ff00047202 */ /* 0x000fe20000000f00 */
[----:B----4-:R-:W-:Y:S01]  /*a680*/  FADD.FTZ R7, R7, R3 ;  /* 0x0000000307077221 */ /* 0x010fe20000010000 */
[----:B------:R-:W-:Y:S02]  /*a690*/  FSETP.NE.FTZ.AND P2, PT, R9, RZ, PT ;  /* 0x000000ff0900720b */ /* 0x000fe40003f55000 */
[----:B------:R-:W-:Y:S02]  /*a6a0*/  MOV R3, RZ ;  /* 0x000000ff00037202 */ /* 0x000fe40000000f00 */
[----:B------:R-:W-:-:S05]  /*a6b0*/  FSETP.NE.FTZ.AND P1, PT, R7, RZ, PT ;  /* 0x000000ff0700720b */ /* 0x000fca0003f35000 */
[----:B------:R-:W2:Y:S01]  /*a6c0*/  @P3 MUFU.RCP R0, R5 ;  /* 0x0000000500003308 */ /* 0x000ea20000001000 */
[----:B-1----:R-:W-:-:S07]  /*a6d0*/  FADD.FTZ R6, R8, R6 ;  /* 0x0000000608067221 */ /* 0x002fce0000010000 */
[----:B------:R-:W1:Y:S01]  /*a6e0*/  @P1 MUFU.RCP R3, R7 ;  /* 0x0000000700031308 */ /* 0x000e620000001000 */
[----:B------:R-:W-:Y:S01]  /*a6f0*/  FSETP.NE.FTZ.AND P0, PT, R6, RZ, PT ;  /* 0x000000ff0600720b */ /* 0x000fe20003f15000 */
[----:B--2---:R-:W-:-:S06]  /*a700*/  FMUL.FTZ R148, R0, R148 ;  /* 0x0000009400947220 */ /* 0x004fcc0000410000 */
[----:B------:R-:W2:Y:S01]  /*a710*/  @P2 MUFU.RCP R4, R9 ;  /* 0x0000000900042308 */ /* 0x000ea20000001000 */
[C---:B------:R-:W-:Y:S02]  /*a720*/  FMUL.FTZ R149, R0.reuse, R149 ;  /* 0x0000009500957220 */ /* 0x040fe40000410000 */
[C---:B------:R-:W-:Y:S02]  /*a730*/  FMUL.FTZ R156, R0.reuse, R156 ;  /* 0x0000009c009c7220 */ /* 0x040fe40000410000 */
[C---:B------:R-:W-:Y:S02]  /*a740*/  FMUL.FTZ R157, R0.reuse, R157 ;  /* 0x0000009d009d7220 */ /* 0x040fe40000410000 */
[C---:B------:R-:W-:Y:S01]  /*a750*/  FMUL.FTZ R160, R0.reuse, R160 ;  /* 0x000000a000a07220 */ /* 0x040fe20000410000 */
[----:B------:R-:W-:Y:S01]  /*a760*/  @P3 MUFU.LG2 R11, R5 ;  /* 0x00000005000b3308 */ /* 0x000fe20000000c00 */
[C---:B------:R-:W-:Y:S01]  /*a770*/  FMUL.FTZ R161, R0.reuse, R161 ;  /* 0x000000a100a17220 */ /* 0x040fe20000410000 */
[----:B------:R-:W-:Y:S01]  /*a780*/  @P0 MOV R8, 0x3f317218 ;  /* 0x3f31721800080802 */ /* 0x000fe20000000f00 */
        /* <DEDUP_REMOVED lines=13> */
[C---:B-1----:R-:W-:Y:S02]  /*a860*/  FMUL.FTZ R144, R3.reuse, R144 ;  /* 0x0000009003907220 */ /* 0x042fe40000410000 */
[C---:B------:R-:W-:Y:S02]  /*a870*/  FMUL.FTZ R145, R3.reuse, R145 ;  /* 0x0000009103917220 */ /* 0x040fe40000410000 */
[C---:B------:R-:W-:Y:S01]  /*a880*/  FMUL.FTZ R152, R3.reuse, R152 ;  /* 0x0000009803987220 */ /* 0x040fe20000410000 */
[----:B------:R-:W1:Y:S01]  /*a890*/  @P0 MUFU.RCP R0, R6 ;  /* 0x0000000600000308 */ /* 0x000e620000001000 */
        /* <DEDUP_REMOVED lines=15> */
[----:B--2---:R-:W-:-:S02]  /*a990*/  FMUL.FTZ R150, R4, R150 ;  /* 0x0000009604967220 */ /* 0x004fc40000410000 */
        /* <DEDUP_REMOVED lines=16> */
[C---:B-1----:R-:W-:Y:S02]  /*aaa0*/  FMUL.FTZ R146, R0.reuse, R146 ;  /* 0x0000009200927220 */ /* 0x042fe40000410000 */
        /* <DEDUP_REMOVED lines=28> */
.L_x_1617:
        /* <DEDUP_REMOVED lines=172> */
.L_x_1637:
[----:B-1----:R-:W-:Y:S05]  /*b730*/  BSYNC B0 ;  /* 0x0000000000007941 */ /* 0x002fea0003800000 */
.L_x_1636:
        /* <DEDUP_REMOVED lines=49> */
.L_x_1639:
[----:B------:R-:W-:Y:S05]  /*ba50*/  BSYNC B0 ;  /* 0x0000000000007941 */ /* 0x000fea0003800000 */
.L_x_1638:
        /* <DEDUP_REMOVED lines=49> */
.L_x_1641:
[----:B------:R-:W-:Y:S05]  /*bd70*/  BSYNC B0 ;  /* 0x0000000000007941 */ /* 0x000fea0003800000 */
.L_x_1640:
        /* <DEDUP_REMOVED lines=50> */
.L_x_1635:
        /* <DEDUP_REMOVED lines=47> */
.L_x_1642:
        /* <DEDUP_REMOVED lines=15> */
.L_x_3263:


//--------------------- .text._ZN7cutlass13device_kernelIN5flash19enable_sm80_to_sm89INS1_16FlashAttnFwdSm80INS1_25CollectiveMainloopFwdSm80ILi4ELi1ELb0EN4cute5tupleIJNS5_1CILi128EEENS7_ILi80EEENS7_ILi64EEEEEELi64ENS_6half_tEfNS_4arch4Sm80ELb0ELb0ELb0ELb1ELb0ELb0ELb1ELb1EEENS1_21CollectiveEpilogueFwdINS6_IJS8_SA_S9_EEENS6_IJNS7_ILi1EEESI_SI_EEESC_SE_Li128ELb1ELb1ELb1ELb0EEENS1_36VarlenDynamicPersistentTileSchedulerILi128ELi80ELi128ELi128ELb1ELb1ELb0ELb0ELb1ELb1EEEEEEEEEvNT_6ParamsE --------------------------
	.section	.text._ZN7cutlass13device_kernelIN5flash19enable_sm80_to_sm89INS1_16FlashAttnFwdSm80INS1_25CollectiveMainloopFwdSm80ILi4ELi1ELb0EN4cute5tupleIJNS5_1CILi128EEENS7_ILi80EEENS7_ILi64EEEEEELi64ENS_6half_tEfNS_4arch4Sm80ELb0ELb0ELb0ELb1ELb0ELb0ELb1ELb1EEENS1_21CollectiveEpilogueFwdINS6_IJS8_SA_S9_EEENS6_IJNS7_ILi1EEESI_SI_EEESC_SE_Li128ELb1ELb1ELb1ELb0EEENS1_36VarlenDynamicPersistentTileSchedulerILi128ELi80ELi128ELi128ELb1ELb1ELb0ELb0ELb1ELb1EEEEEEEEEvNT_6ParamsE,"ax",@progbits
	.sectioninfo	@"SHI_REGISTERS=255"
	.align	128
.text._ZN7cutlass13device_kernelIN5flash19enable_sm80_to_sm89INS1_16FlashAttnFwdSm80INS1_25CollectiveMainloopFwdSm80ILi4ELi1ELb0EN4cute5tupleIJNS5_1CILi128EEENS7_ILi80EEENS7_ILi64EEEEEELi64ENS_6half_tEfNS_4arch4Sm80ELb0ELb0ELb0ELb1ELb0ELb0ELb1ELb1EEENS1_21CollectiveEpilogueFwdINS6_IJS8_SA_S9_EEENS6_IJNS7_ILi1EEESI_SI_EEESC_SE_Li128ELb1ELb1ELb1ELb0EEENS1_36VarlenDynamicPersistentTileSchedulerILi128ELi80ELi128ELi128ELb1ELb1ELb0ELb0ELb1ELb1EEEEEEEEEvNT_6ParamsE:
        .type           _ZN7cutlass13device_kernelIN5flash19enable_sm80_to_sm89INS1_16FlashAttnFwdSm80INS1_25CollectiveMainloopFwdSm80ILi4ELi1ELb0EN4cute5tupleIJNS5_1CILi128EEENS7_ILi80EEENS7_ILi64EEEEEELi64ENS_6half_tEfNS_4arch4Sm80ELb0ELb0ELb0ELb1ELb0ELb0ELb1ELb1EEENS1_21CollectiveEpilogueFwdINS6_IJS8_SA_S9_EEENS6_IJNS7_ILi1EEESI_SI_EEESC_SE_Li128ELb1ELb1ELb1ELb0EEENS1_36VarlenDynamicPersistentTileSchedulerILi128ELi80ELi128ELi128ELb1ELb1ELb0ELb0ELb1ELb1EEEEEEEEEvNT_6ParamsE,@function
        .size           _ZN7cutlass13device_kernelIN5flash19enable_sm80_to_sm89INS1_16FlashAttnFwdSm80INS1_25CollectiveMainloopFwdSm80ILi4ELi1ELb0EN4cute5tupleIJNS5_1CILi128EEENS7_ILi80EEENS7_ILi64EEEEEELi64ENS_6half_tEfNS_4arch4Sm80ELb0ELb0ELb0ELb1ELb0ELb0ELb1ELb1EEENS1_21CollectiveEpilogueFwdINS6_IJS8_SA_S9_EEENS6_IJNS7_ILi1EEESI_SI_EEESC_SE_Li128ELb1ELb1ELb1ELb0EEENS1_36VarlenDynamicPersistentTileSchedulerILi128ELi80ELi128ELi128ELb1ELb1ELb0ELb0ELb1ELb1EEEEEEEEEvNT_6ParamsE,(.L_x_3264 - _ZN7cutlass13device_kernelIN5flash19enable_sm80_to_sm89INS1_16FlashAttnFwdSm80INS1_25CollectiveMainloopFwdSm80ILi4ELi1ELb0EN4cute5tupleIJNS5_1CILi128EEENS7_ILi80EEENS7_ILi64EEEEEELi64ENS_6half_tEfNS_4arch4Sm80ELb0ELb0ELb0ELb1ELb0ELb0ELb1ELb1EEENS1_21CollectiveEpilogueFwdINS6_IJS8_SA_S9_EEENS6_IJNS7_ILi1EEESI_SI_EEESC_SE_Li128ELb1ELb1ELb1ELb0EEENS1_36VarlenDynamicPersistentTileSchedulerILi128ELi80ELi128ELi128ELb1ELb1ELb0ELb0ELb1ELb1EEEEEEEEEvNT_6ParamsE)
        .other          _ZN7cutlass13device_kernelIN5flash19enable_sm80_to_sm89INS1_16FlashAttnFwdSm80INS1_25CollectiveMainloopFwdSm80ILi4ELi1ELb0EN4cute5tupleIJNS5_1CILi128EEENS7_ILi80EEENS7_ILi64EEEEEELi64ENS_6half_tEfNS_4arch4Sm80ELb0ELb0ELb0ELb1ELb0ELb0ELb1ELb1EEENS1_21CollectiveEpilogueFwdINS6_IJS8_SA_S9_EEENS6_IJNS7_ILi1EEESI_SI_EEESC_SE_Li128ELb1ELb1ELb1ELb0EEENS1_36VarlenDynamicPersistentTileSchedulerILi128ELi80ELi128ELi128ELb1ELb1ELb0ELb0ELb1ELb1EEEEEEEEEvNT_6ParamsE,@"STO_CUDA_ENTRY STV_DEFAULT"
_ZN7cutlass13device_kernelIN5flash19enable_sm80_to_sm89INS1_16FlashAttnFwdSm80INS1_25CollectiveMainloopFwdSm80ILi4ELi1ELb0EN4cute5tupleIJNS5_1CILi128EEENS7_ILi80EEENS7_ILi64EEEEEELi64ENS_6half_tEfNS_4arch4Sm80ELb0ELb0ELb0ELb1ELb0ELb0ELb1ELb1EEENS1_21CollectiveEpilogueFwdINS6_IJS8_SA_S9_EEENS6_IJNS7_ILi1EEESI_SI_EEESC_SE_Li128ELb1ELb1ELb1ELb0EEENS1_36VarlenDynamicPersistentTileSchedulerILi128ELi80ELi128ELi128ELb1ELb1ELb0ELb0ELb1ELb1EEEEEEEEEvNT_6ParamsE:
[----:B------:R-:W-:-:S03]  /*0000*/  MOV R1, c[0x0][0x28] ;  /* 0x00000a0000017a02 */ /* 0x000fc60000000f00 */
[----:B------:R-:W1:Y:S01]  /*0010*/  S2R R2, SR_TID.X ;  /* 0x0000000000027919 */ /* 0x000e620000002100 */
[----:B------:R-:W-:Y:S01]  /*0020*/  IADD3 R1, R1, -0x58, RZ ;  /* 0xffffffa801017810 */ /* 0x000fe20007ffe0ff */
[----:B------:R-:W-:Y:S01]  /*0030*/  ULDC.64 UR8, c[0x0][0x118] ;  /* 0x0000460000087ab9 */ /* 0x000fe20000000a00 */
[----:B-1----:R-:W-:-:S05]  /*0040*/  SHF.R.U32.HI R0, RZ, 0x5, R2 ;  /* 0x00000005ff007819 */ /* 0x002fca0000011602 */
[----:B------:R-:W1:Y:S02]  /*0050*/  SHFL.IDX PT, R3, R0, RZ, 0x1f ;  /* 0x00001fff00037589 */ /* 0x000e6400000e0000 */
[----:B-1----:R-:W-:Y:S02]  /*0060*/  ISETP.NE.AND P0, PT, R3, RZ, PT ;  /* 0x000000ff0300720c */ /* 0x002fe40003f05270 */
[----:B------:R1:W-:Y:S11]  /*0070*/  STL [R1+0x4c], R3 ;  /* 0x00004c0301007387 */ /* 0x0003f60000100800 */
[----:B------:R-:W-:Y:S06]  /*0080*/  @P0 BAR.SYNC.DEFER_BLOCKING 0x5, 0x80 ;  /* 0x0142000000000b1d */ /* 0x000fec0000010000 */
[----:B------:R-:W2:Y:S04]  /*0090*/  @P0 LDS.128 R248, [0x9100] ;  /* 0x00910000fff80984 */ /* 0x000ea80000000c00 */
[----:B------:R-:W-:Y:S06]  /*00a0*/  @P0 BAR.ARV 0x4, 0x80 ;  /* 0x0102000000000b1d */ /* 0x000fec0000002000 */
[----:B------:R-:W-:Y:S05]  /*00b0*/  @P0 BRA `(.L_x_1643) ;  /* 0x00000a8000000947 */ /* 0x000fea0003800000 */
[----:B-1----:R-:W-:Y:S01]  /*00c0*/  LOP3.LUT R13, R2, 0x1f, RZ, 0xc0, !PT ;  /* 0x0000001f020d7812 */ /* 0x002fe200078ec0ff */
[----:B------:R-:W-:-:S02]  /*00d0*/  IMAD.MOV.U32 R8, RZ, RZ, RZ ;  /* 0x000000ffff087224 */ /* 0x000fc400078e00ff */
[----:B------:R-:W-:Y:S01]  /*00e0*/  IMAD.MOV.U32 R7, RZ, RZ, RZ ;  /* 0x000000ffff077224 */ /* 0x000fe200078e00ff */
[----:B------:R-:W-:-:S04]  /*00f0*/  ISETP.NE.AND P6, PT, R13, 0x1f, PT ;  /* 0x0000001f0d00780c */ /* 0x000fc80003fc5270 */
[----:B------:R-:W-:-:S13]  /*0100*/  ISETP.GE.OR P0, PT, R13, c[0x0][0x53c], !P6 ;  /* 0x00014f000d007a0c */ /* 0x000fda0007706670 */
[----:B------:R-:W-:Y:S02]  /*0110*/  @!P0 IMAD.MOV.U32 R4, RZ, RZ, 0x4 ;  /* 0x00000004ff048424 */ /* 0x000fe400078e00ff */
[----:B------:R-:W-:Y:S02]  /*0120*/  @!P0 IMAD.MOV.U32 R2, RZ, RZ, 0x4 ;  /* 0x00000004ff028424 */ /* 0x000fe400078e00ff */
[----:B------:R-:W-:-:S04]  /*0130*/  @!P0 IMAD.WIDE.U32 R4, R13, R4, c[0x0][0x580] ;  /* 0x000160000d048625 */ /* 0x000fc800078e0004 */
[C---:B------:R-:W-:Y:S01]  /*0140*/  @!P0 IMAD.WIDE.U32 R2, R13.reuse, R2, c[0x0][0x578] ;  /* 0x00015e000d028625 */ /* 0x040fe200078e0002 */
[----:B------:R-:W3:Y:S04]  /*0150*/  @!P0 LDG.E R8, [R4.64] ;  /* 0x0000000804088981 */ /* 0x000ee8000c1e1900 */
[----:B------:R-:W3:Y:S01]  /*0160*/  @!P0 LDG.E R7, [R2.64] ;  /* 0x0000000802078981 */ /* 0x000ee2000c1e1900 */
[C---:B------:R-:W-:Y:S01]  /*0170*/  ISETP.NE.AND P5, PT, R13.reuse, RZ, PT ;  /* 0x000000ff0d00720c */ /* 0x040fe20003fa5270 */
[----:B------:R-:W1:Y:S01]  /*0180*/  S2UR UR4, SR_CTAID.X ;  /* 0x00000000000479c3 */ /* 0x000e620000002500 */
[C---:B------:R-:W-:Y:S02]  /*0190*/  ISETP.GE.U32.AND P4, PT, R13.reuse, 0x2, PT ;  /* 0x000000020d00780c */ /* 0x040fe40003f86070 */
[----:B------:R-:W-:-:S02]  /*01a0*/  ISETP.GE.U32.AND P3, PT, R13, 0x4, PT ;  /* 0x000000040d00780c */ /* 0x000fc40003f66070 */
[C---:B------:R-:W-:Y:S02]  /*01b0*/  ISETP.GE.U32.AND P2, PT, R13.reuse, 0x8, PT ;  /* 0x000000080d00780c */ /* 0x040fe40003f46070 */
[----:B------:R-:W-:Y:S02]  /*01c0*/  ISETP.GE.U32.AND P1, PT, R13, 0x10, PT ;  /* 0x000000100d00780c */ /* 0x000fe40003f26070 */
[----:B------:R-:W-:Y:S01]  /*01d0*/  MOV R10, RZ ;  /* 0x000000ff000a7202 */ /* 0x000fe20000000f00 */
[----:B---3--:R-:W-:-:S05]  /*01e0*/  IMAD R4, R8, R7, RZ ;  /* 0x0000000708047224 */ /* 0x008fca00078e02ff */
[----:B------:R-:W3:Y:S02]  /*01f0*/  SHFL.UP PT, R0, R4, 0x1, RZ ;  /* 0x0420000004007989 */ /* 0x000ee400000e00ff */
[----:B---3--:R-:W-:-:S05]  /*0200*/  SEL R0, R0, RZ, P5 ;  /* 0x000000ff00007207 */ /* 0x008fca0002800000 */
[----:B------:R-:W-:-:S05]  /*0210*/  IMAD.IADD R4, R4, 0x1, R0 ;  /* 0x0000000104047824 */ /* 0x000fca00078e0200 */
[----:B------:R-:W3:Y:S02]  /*0220*/  SHFL.UP PT, R0, R4, 0x2, RZ ;  /* 0x0440000004007989 */ /* 0x000ee400000e00ff */
[----:B---3--:R-:W-:-:S04]  /*0230*/  SEL R0, R0, RZ, P4 ;  /* 0x000000ff00007207 */ /* 0x008fc80002000000 */
[----:B------:R-:W-:-:S05]  /*0240*/  IADD3 R4, R4, R0, RZ ;  /* 0x0000000004047210 */ /* 0x000fca0007ffe0ff */
        /* <DEDUP_REMOVED lines=9> */
[----:B------:R-:W3:Y:S02]  /*02e0*/  SHFL.IDX PT, R6, R4, 0x1f, 0x1f ;  /* 0x03e01f0004067f89 */ /* 0x000ee400000e0000 */
[----:B---3--:R-:W-:-:S04]  /*02f0*/  IMAD R6, R6, c[0x0][0x538], RZ ;  /* 0x00014e0006067a24 */ /* 0x008fc800078e02ff */
[----:B------:R-:W-:Y:S01]  /*0300*/  IMAD.MOV.U32 R0, RZ, RZ, R6 ;  /* 0x000000ffff007224 */ /* 0x000fe200078e0006 */
[----:B-1----:R-:W-:-:S13]  /*0310*/  ISETP.GT.AND P0, PT, R6, UR4, PT ;  /* 0x0000000406007c0c */ /* 0x002fda000bf04270 */
[----:B------:R-:W-:Y:S05]  /*0320*/  @P0 BRA `(.L_x_1644) ;  /* 0x0000027000000947 */ /* 0x000fea0003800000 */
[----:B------:R-:W-:Y:S02]  /*0330*/  MOV R6, R0 ;  /* 0x0000000000067202 */ /* 0x000fe40000000f00 */
[----:B------:R-:W-:-:S04]  /*0340*/  MOV R10, RZ ;  /* 0x000000ff000a7202 */ /* 0x000fc80000000f00 */
.L_x_1648:
        /* <DEDUP_REMOVED lines=12> */
[----:B------:R-:W3:Y:S04]  /*0410*/  @!P0 LDG.E R8, [R4.64] ;  /* 0x0000000804088981 */ /* 0x000ee8000c1e1900 */
[----:B------:R-:W3:Y:S02]  /*0420*/  @!P0 LDG.E R7, [R2.64] ;  /* 0x0000000802078981 */ /* 0x000ee4000c1e1900 */
[----:B---3--:R-:W-:Y:S01]  /*0430*/  IMAD R5, R8, R7, RZ ;  /* 0x0000000708057224 */ /* 0x008fe200078e02ff */
[----:B------:R-:W-:Y:S05]  /*0440*/  BRA.DIV ~URZ, `(.L_x_1646) ;  /* 0x0000c6127f007947 */ /* 0x000fea000b800000 */
[----:B------:R1:W3:Y:S02]  /*0450*/  SHFL.UP PT, R0, R5, 0x1, RZ ;  /* 0x0420000005007989 */ /* 0x0002e400000e00ff */
.L_x_1757:
[----:B---3--:R-:W-:-:S04]  /*0460*/  SEL R0, R0, RZ, P5 ;  /* 0x000000ff00007207 */ /* 0x008fc80002800000 */
        /* <DEDUP_REMOVED lines=14> */
[----:B------:R1:W3:Y:S02]  /*0550*/  SHFL.IDX PT, R0, R4, 0x1f, 0x1f ;  /* 0x03e01f0004007f89 */ /* 0x0002e400000e0000 */
.L_x_1758:
[----:B---3--:R-:W-:-:S05]  /*0560*/  IMAD R0, R0, c[0x0][0x538], RZ ;  /* 0x00014e0000007a24 */ /* 0x008fca00078e02ff */
[----:B------:R-:W-:-:S04]  /*0570*/  IADD3 R6, R0, R6, RZ ;  /* 0x0000000600067210 */ /* 0x000fc80007ffe0ff */
[----:B------:R-:W-:-:S13]  /*0580*/  ISETP.GT.AND P0, PT, R6, UR4, PT ;  /* 0x0000000406007c0c */ /* 0x000fda000bf04270 */
[----:B-12---:R-:W-:Y:S05]  /*0590*/  @!P0 BRA `(.L_x_1648) ;  /* 0xfffffdb000008947 */ /* 0x006fea000383ffff */
.L_x_1644:
[----:B------:R-:W-:-:S05]  /*05a0*/  IADD3 R6, -R0, R6, RZ ;  /* 0x0000000600067210 */ /* 0x000fca0007ffe1ff */
[----:B------:R-:W-:-:S05]  /*05b0*/  IMAD R0, R4, c[0x0][0x538], R6 ;  /* 0x00014e0004007a24 */ /* 0x000fca00078e0206 */
[----:B------:R-:W-:Y:S01]  /*05c0*/  ISETP.GT.AND P0, PT, R0, UR4, PT ;  /* 0x0000000400007c0c */ /* 0x000fe2000bf04270 */
[----:B------:R-:W-:-:S12]  /*05d0*/  BRA.DIV ~URZ, `(.L_x_1649) ;  /* 0x0000c6a27f007947 */ /* 0x000fd8000b800000 */
[----:B------:R-:W-:-:S04]  /*05e0*/  VOTE.ANY R0, PT, !P0 ;  /* 0x0000000000007806 */ /* 0x000fc800040e0100 */
.L_x_1759:
[----:B--2---:R1:W2:Y:S01]  /*05f0*/  POPC R251, R0 ;  /* 0x0000000000fb7309 */ /* 0x0042a20000000000 */
[----:B------:R-:W-:Y:S05]  /*0600*/  BRA.DIV ~URZ, `(.L_x_1650) ;  /* 0x0000c6b27f007947 */ /* 0x000fea000b800000 */
[----:B--2---:R2:W3:Y:S01]  /*0610*/  SHFL.IDX PT, R12, R8, R251, 0x1f ;  /* 0x00001ffb080c7589 */ /* 0x0044e200000e0000 */
[----:B------:R-:W-:-:S03]  /*0620*/  MOV R248, RZ ;  /* 0x000000ff00f87202 */ /* 0x000fc60000000f00 */
[----:B------:R2:W4:Y:S04]  /*0630*/  SHFL.IDX PT, R11, R7, R251, 0x1f ;  /* 0x00001ffb070b7589 */ /* 0x00052800000e0000 */
.L_x_1760:
[----:B------:R-:W-:Y:S01]  /*0640*/  ISETP.NE.AND P0, PT, R0, RZ, PT ;  /* 0x000000ff0000720c */ /* 0x000fe20003f05270 */
[----:B------:R-:W-:-:S12]  /*0650*/  BSSY B0, `(.L_x_1651) ;  /* 0x0000005000007945 */ /* 0x000fd80003800000 */
[----:B------:R-:W-:Y:S05]  /*0660*/  @!P0 BRA `(.L_x_1652) ;  /* 0x0000003000008947 */ /* 0x000fea0003800000 */
[----:B------:R-:W-:Y:S01]  /*0670*/  IADD3 R5, R251, -0x1, RZ ;  /* 0xfffffffffb057810 */ /* 0x000fe20007ffe0ff */
[----:B------:R-:W-:Y:S05]  /*0680*/  BRA.DIV ~URZ, `(.L_x_1653) ;  /* 0x0000c7127f007947 */ /* 0x000fea000b800000 */
[----:B------:R1:W2:Y:S02]  /*0690*/  SHFL.IDX PT, R248, R4, R5, 0x1f ;  /* 0x00001f0504f87589 */ /* 0x0002a400000e0000 */
.L_x_1652:
[----:B------:R-:W-:Y:S05]  /*06a0*/  BSYNC B0 ;  /* 0x0000000000007941 */ /* 0x000fea0003800000 */
.L_x_1651:
[----:B-1-3--:R-:W-:Y:S01]  /*06b0*/  IABS R0, R12 ;  /* 0x0000000c00007213 */ /* 0x00afe20000000000 */
[----:B--2---:R-:W-:Y:S02]  /*06c0*/  IMAD R248, R248, c[0x0][0x538], R6 ;  /* 0x00014e00f8f87a24 */ /* 0x004fe400078e0206 */
[----:B------:R-:W-:Y:S02]  /*06d0*/  IMAD.IADD R251, R251, 0x1, R10 ;  /* 0x00000001fbfb7824 */ /* 0x000fe400078e020a */
[----:B------:R-:W-:Y:S01]  /*06e0*/  IMAD.MOV.U32 R5, RZ, RZ, R0 ;  /* 0x000000ffff057224 */ /* 0x000fe200078e0000 */
[----:B----4-:R-:W-:Y:S02]  /*06f0*/  IABS R0, R11 ;  /* 0x0000000b00007213 */ /* 0x010fe40000000000 */
[----:B------:R-:W-:Y:S01]  /*0700*/  IADD3 R249, -R248, UR4, RZ ;  /* 0x00000004f8f97c10 */ /* 0x000fe2000fffe1ff */
[----:B------:R-:W1:Y:S02]  /*0710*/  I2F.RP R2, R5 ;  /* 0x0000000500027306 */ /* 0x000e640000209400 */
[----:B------:R-:W-:Y:S01]  /*0720*/  IMAD.MOV.U32 R7, RZ, RZ, R0 ;  /* 0x000000ffff077224 */ /* 0x000fe200078e0000 */
[----:B------:R-:W-:-:S02]  /*0730*/  IABS R6, R249 ;  /* 0x000000f900067213 */ /* 0x000fc40000000000 */
[----:B------:R-:W-:-:S03]  /*0740*/  IABS R0, R12 ;  /* 0x0000000c00007213 */ /* 0x000fc60000000000 */
[----:B------:R-:W-:Y:S01]  /*0750*/  I2F.RP R8, R7 ;  /* 0x0000000700087306 */ /* 0x000fe20000209400 */
[----:B------:R-:W-:-:S07]  /*0760*/  IADD3 R0, RZ, -R0, RZ ;  /* 0x80000000ff007210 */ /* 0x000fce0007ffe0ff */
[----:B-1----:R-:W1:Y:S02]  /*0770*/  MUFU.RCP R2, R2 ;  /* 0x0000000200027308 */ /* 0x002e640000001000 */
[----:B-1----:R-:W-:-:S06]  /*0780*/  IADD3 R2, R2, 0xffffffe, RZ ;  /* 0x0ffffffe02027810 */ /* 0x002fcc0007ffe0ff */
[----:B------:R-:W1:Y:S02]  /*0790*/  F2I.FTZ.U32.TRUNC.NTZ R3, R2 ;  /* 0x0000000200037305 */ /* 0x000e64000021f000 */
[----:B-1----:R-:W-:-:S04]  /*07a0*/  IMAD.MOV R2, RZ, RZ, -R3 ;  /* 0x000000ffff027224 */ /* 0x002fc800078e0a03 */
[----:B------:R-:W-:Y:S02]  /*07b0*/  IMAD R4, R2, R5, RZ ;  /* 0x0000000502047224 */ /* 0x000fe400078e02ff */
        /* <DEDUP_REMOVED lines=45> */
[----:B------:R-:W-:-:S04]  /*0a90*/  IMAD R2, R11, R2, R4 ;  /* 0x000000020b027224 */ /* 0x000fc800078e0204 */
[----:B------:R-:W-:Y:S01]  /*0aa0*/  IMAD R250, R2, 0x10000, R0 ;  /* 0x0001000002fa7824 */ /* 0x000fe200078e0200 */
[----:B------:R-:W-:Y:S05]  /*0ab0*/  BRA `(.L_x_1654) ;  /* 0x0000004000007947 */ /* 0x000fea0003800000 */
.L_x_1645:
[----:B--2---:R-:W-:Y:S01]  /*0ac0*/  IMAD.MOV.U32 R249, RZ, RZ, RZ ;  /* 0x000000fffff97224 */ /* 0x004fe200078e00ff */
[----:B------:R-:W-:Y:S01]  /*0ad0*/  MOV R250, RZ ;  /* 0x000000ff00fa7202 */ /* 0x000fe20000000f00 */
[----:B------:R-:W-:Y:S01]  /*0ae0*/  IMAD.U32 R248, RZ, RZ, UR4 ;  /* 0x00000004fff87e24 */ /* 0x000fe2000f8e00ff */
[----:B------:R-:W-:Y:S02]  /*0af0*/  MOV R251, c[0x0][0x53c] ;  /* 0x00014f0000fb7a02 */ /* 0x000fe40000000f00 */
.L_x_1654:
[----:B------:R-:W-:Y:S01]  /*0b00*/  ISETP.NE.AND P0, PT, R13, RZ, PT ;  /* 0x000000ff0d00720c */ /* 0x000fe20003f05270 */
[----:B------:R-:W-:-:S12]  /*0b10*/  WARPSYNC 0xffffffff ;  /* 0xffffffff00007948 */ /* 0x000fd80003800000 */
[----:B------:R1:W-:Y:S04]  /*0b20*/  @!P0 STS.128 [0x9100], R248 ;  /* 0x009100f8ff008388 */ /* 0x0003e80000000c00 */
[----:B------:R-:W-:Y:S06]  /*0b30*/  BAR.ARV 0x5, 0x80 ;  /* 0x0142000000007b1d */ /* 0x000fec0000002000 */
.L_x_1643:
[----:B-12---:R-:W-:-:S13]  /*0b40*/  ISETP.GE.AND P0, PT, R251, c[0x0][0x53c], PT ;  /* 0x00014f00fb007a0c */ /* 0x006fda0003f06270 */
        /* <DEDUP_REMOVED lines=23> */
[----:B------:R-:W-:Y:S02]  /*0cc0*/  LOP3.LUT R3, R3, 0xfffffff8, RZ, 0xc0, !PT ;  /* 0xfffffff803037812 */ /* 0x000fe400078ec0ff */
        /* <DEDUP_REMOVED lines=75> */
[C---:B------:R-:W-:Y:S01]  /*1180*/  @P4 IADD3 R210, R119.reuse, -0x20, RZ ;  /* 0xffffffe077d24810 */ /* 0x040fe20007ffe0ff */
        /* <DEDUP_REMOVED lines=11> */
[----:B------:R-:W-:Y:S01]  /*1240*/  IADD3 R213, R210, 0x1000, RZ ;  /* 0x00001000d2d57810 */ /* 0x000fe20007ffe0ff */
[----:B------:R-:W-:Y:S01]  /*1250*/  IMAD.IADD R204, R0, 0x1, R200 ;  /* 0x0000000100cc7824 */ /* 0x000fe200078e02c8 */
[----:B------:R-:W-:Y:S02]  /*1260*/  IADD3 R212, R210, 0x1800, RZ ;  /* 0x00001800d2d47810 */ /* 0x000fe40007ffe0ff */
        /* <DEDUP_REMOVED lines=22> */
.L_x_1756:
[----:B------:R-:W-:-:S04]  /*13d0*/  IMAD.MOV.U32 R14, RZ, RZ, 0x4 ;  /* 0x00000004ff0e7424 */ /* 0x000fc800078e00ff */
[----:B--2---:R-:W-:-:S05]  /*13e0*/  IMAD.WIDE R2, R251, R14, c[0x0][0x588] ;  /* 0x00016200fb027625 */ /* 0x004fca00078e020e */
[----:B------:R-:W2:Y:S01]  /*13f0*/  LDG.E R245, [R2.64] ;  /* 0x0000000802f57981 */ /* 0x000ea2000c1e1900 */
[----:B------:R-:W-:Y:S01]  /*1400*/  ISETP.NE.U32.AND P0, PT, RZ, c[0x0][0x370], PT ;  /* 0x0000dc00ff007a0c */ /* 0x000fe20003f05070 */
[----:B------:R-:W-:Y:S01]  /*1410*/  CS2R R8, SRZ ;  /* 0x0000000000087805 */ /* 0x000fe2000001ff00 */
[----:B------:R-:W-:Y:S02]  /*1420*/  ISETP.NE.U32.AND P3, PT, RZ, c[0x0][0x360], PT ;  /* 0x0000d800ff007a0c */ /* 0x000fe40003f65070 */
[----:B------:R-:W-:Y:S02]  /*1430*/  ISETP.NE.AND.EX P0, PT, RZ, c[0x0][0x374], PT, P0 ;  /* 0x0000dd00ff007a0c */ /* 0x000fe40003f05300 */
[----:B------:R-:W-:Y:S02]  /*1440*/  ISETP.NE.AND.EX P3, PT, RZ, c[0x0][0x364], PT, P3 ;  /* 0x0000d900ff007a0c */ /* 0x000fe40003f65330 */
[----:B------:R-:W-:Y:S02]  /*1450*/  ISETP.NE.U32.AND P5, PT, RZ, c[0x0][0x348], PT ;  /* 0x0000d200ff007a0c */ /* 0x000fe40003fa5070 */
[----:B------:R-:W-:-:S02]  /*1460*/  ISETP.NE.U32.AND P4, PT, RZ, c[0x0][0x350], PT ;  /* 0x0000d400ff007a0c */ /* 0x000fc40003f85070 */
[----:B------:R-:W-:Y:S02]  /*1470*/  ISETP.NE.AND.EX P5, PT, RZ, c[0x0][0x34c], PT, P5 ;  /* 0x0000d300ff007a0c */ /* 0x000fe40003fa5350 */
[----:B------:R-:W-:Y:S01]  /*1480*/  ISETP.NE.AND.EX P4, PT, RZ, c[0x0][0x354], PT, P4 ;  /* 0x0000d500ff007a0c */ /* 0x000fe20003f85340 */
[----:B------:R-:W-:Y:S01]  /*1490*/  IMAD.MOV.U32 R11, RZ, RZ, RZ ;  /* 0x000000ffff0b7224 */ /* 0x000fe200078e00ff */
[----:B--2---:R-:W-:Y:S02]  /*14a0*/  SHF.R.S32.HI R12, RZ, 0x1f, R245 ;  /* 0x0000001fff0c7819 */ /* 0x004fe400000114f5 */
        /* <DEDUP_REMOVED lines=9> */
[----:B-1----:R-:W-:-:S04]  /*1540*/  LEA R2, P1, R245, c[0x0][0x350], 0x2 ;  /* 0x0000d400f5027a11 */ /* 0x002fc800078210ff */
[----:B------:R-:W-:-:S05]  /*1550*/  LEA.HI.X R3, R245, c[0x0][0x354], R12, 0x2, P1 ;  /* 0x0000d500f5037a11 */ /* 0x000fca00008f140c */
[----:B------:R2:W5:Y:S01]  /*1560*/  @P4 LDG.E R9, [R2.64] ;  /* 0x0000000802094981 */ /* 0x000562000c1e1900 */
[----:B------:R-:W-:-:S05]  /*1570*/  LOP3.LUT R18, R250, 0xffff, RZ, 0xc0, !PT ;  /* 0x0000fffffa127812 */ /* 0x000fca00078ec0ff */
[----:B------:R2:W-:Y:S01]  /*1580*/  STL [R1+0x14], R18 ;  /* 0x0000141201007387 */ /* 0x0005e20000100800 */
[----:B------:R-:W-:Y:S01]  /*1590*/  YIELD ;  /* 0x0000000000007946 */ /* 0x000fe20003800000 */
[----:B------:R-:W-:Y:S05]  /*15a0*/  @P3 BRA `(.L_x_1655) ;  /* 0x0000005000003947 */ /* 0x000fea0003800000 */
[----:B-----5:R-:W-:Y:S01]  /*15b0*/  MOV R17, c[0x0][0x168] ;  /* 0x00005a0000117a02 */ /* 0x020fe20000000f00 */
[----:B------:R-:W-:Y:S05]  /*15c0*/  @!P5 BRA `(.L_x_1655) ;  /* 0x000000300000d947 */ /* 0x000fea0003800000 */
[----:B--2---:R-:W2:Y:S04]  /*15d0*/  LDG.E R6, [R4.64] ;  /* 0x0000000804067981 */ /* 0x004ea8000c1e1900 */
[----:B------:R-:W2:Y:S02]  /*15e0*/  LDG.E R0, [R4.64+0x4] ;  /* 0x0000040804007981 */ /* 0x000ea4000c1e1900 */
[----:B--2---:R-:W-:Y:S02]  /*15f0*/  IADD3 R17, -R6, R0, RZ ;  /* 0x0000000006117210 */ /* 0x004fe40007ffe1ff */
.L_x_1655:
[----:B------:R-:W-:-:S04]  /*1600*/  ISETP.NE.U32.AND P0, PT, RZ, c[0x0][0x368], PT ;  /* 0x0000da00ff007a0c */ /* 0x000fc80003f05070 */
[----:B------:R-:W-:-:S13]  /*1610*/  ISETP.NE.AND.EX P0, PT, RZ, c[0x0][0x36c], PT, P0 ;  /* 0x0000db00ff007a0c */ /* 0x000fda0003f05300 */
[----:B------:R-:W-:Y:S05]  /*1620*/  @!P0 BRA `(.L_x_1656) ;  /* 0x0000004000008947 */ /* 0x000fea0003800000 */
[----:B--2---:R-:W-:-:S04]  /*1630*/  LEA R2, P0, R245, c[0x0][0x368], 0x2 ;  /* 0x0000da00f5027a11 */ /* 0x004fc800078010ff */
[----:B------:R-:W-:-:S05]  /*1640*/  LEA.HI.X R3, R245, c[0x0][0x36c], R12, 0x2, P0 ;  /* 0x0000db00f5037a11 */ /* 0x000fca00000f140c */
[----:B------:R1:W5:Y:S01]  /*1650*/  LDG.E R0, [R2.64] ;  /* 0x0000000802007981 */ /* 0x000362000c1e1900 */
[----:B------:R-:W-:Y:S05]  /*1660*/  BRA `(.L_x_1657) ;  /* 0x0000005000007947 */ /* 0x000fea0003800000 */
.L_x_1656:
[----:B------:R-:W-:Y:S01]  /*1670*/  MOV R0, c[0x0][0x1d0] ;  /* 0x0000740000007a02 */ /* 0x000fe20000000f00 */
[----:B------:R-:W-:Y:S05]  /*1680*/  @!P4 BRA `(.L_x_1657) ;  /* 0x000000300000c947 */ /* 0x000fea0003800000 */
[----:B--2---:R-:W2:Y:S04]  /*1690*/  LDG.E R4, [R2.64] ;  /* 0x0000000802047981 */ /* 0x004ea8000c1e1900 */
[----:B------:R-:W2:Y:S02]  /*16a0*/  LDG.E R0, [R2.64+0x4] ;  /* 0x0000040802007981 */ /* 0x000ea4000c1e1900 */
[----:B--2---:R-:W-:-:S04]  /*16b0*/  IADD3 R0, -R4, R0, RZ ;  /* 0x0000000004007210 */ /* 0x004fc80007ffe1ff */
.L_x_1657:
[----:B-12---:R-:W-:Y:S01]  /*16c0*/  LOP3.LUT R2, R250, 0xff000000, RZ, 0xc0, !PT ;  /* 0xff000000fa027812 */ /* 0x006fe200078ec0ff */
        /* <DEDUP_REMOVED lines=47> */
.L_x_1659:
[----:B------:R-:W-:Y:S05]  /*19c0*/  BSYNC B0 ;  /* 0x0000000000007941 */ /* 0x000fea0003800000 */
.L_x_1658:
[----:B------:R-:W-:Y:S01]  /*19d0*/  IMAD R250, R15, R2, RZ ;  /* 0x000000020ffa7224 */ /* 0x000fe200078e02ff */
        /* <DEDUP_REMOVED lines=40> */
[----:B------:R-:W2:Y:S01]  /*1c60*/  LDL R4, [R1+0x40] ;  /* 0x0000400001047983 */ /* 0x000ea20000100800 */
[----:B------:R-:W-:-:S04]  /*1c70*/  ISETP.NE.U32.AND P1, PT, RZ, c[0x0][0x340], PT ;  /* 0x0000d000ff007a0c */ /* 0x000fc80003f25070 */
[----:B------:R-:W-:-:S13]  /*1c80*/  ISETP.NE.AND.EX P1, PT, RZ, c[0x0][0x344], PT, P1 ;  /* 0x0000d100ff007a0c */ /* 0x000fda0003f25310 */
[----:B------:R-:W-:-:S05]  /*1c90*/  @P1 IMAD.WIDE R2, R245, R14, c[0x0][0x340] ;  /* 0x0000d000f5021625 */ /* 0x000fca00078e020e */
[----:B------:R3:W4:Y:S01]  /*1ca0*/  @P1 LDG.E R14, [R2.64] ;  /* 0x00000008020e1981 */ /* 0x000722000c1e1900 */
[----:B------:R-:W-:Y:S02]  /*1cb0*/  MOV R0, c[0x0][0x2c4] ;  /* 0x0000b10000007a02 */ /* 0x000fe40000000f00 */
[----:B------:R-:W-:Y:S01]  /*1cc0*/  SHF.R.S32.HI R247, RZ, 0x1f, R246 ;  /* 0x0000001ffff77819 */ /* 0x000fe200000114f6 */
[----:B------:R-:W5:Y:S01]  /*1cd0*/  S2R R6, SR_TID.X ;  /* 0x0000000000067919 */ /* 0x000f620000002100 */
[----:B------:R-:W-:Y:S02]  /*1ce0*/  ISETP.NE.AND P0, PT, R0, 0x1, PT ;  /* 0x000000010000780c */ /* 0x000fe40003f05270 */
[----:B------:R-:W-:Y:S02]  /*1cf0*/  SHF.R.S32.HI R0, RZ, 0x1f, R11 ;  /* 0x0000001fff007819 */ /* 0x000fe4000001140b */
[----:B------:R-:W-:Y:S02]  /*1d00*/  ISETP.GE.AND P3, PT, R246, c[0x0][0x198], PT ;  /* 0x00006600f6007a0c */ /* 0x000fe40003f66270 */
[----:B------:R-:W-:Y:S01]  /*1d10*/  IADD3 R64, R244, -0x1, RZ ;  /* 0xfffffffff4407810 */ /* 0x000fe20007ffe0ff */
[----:B------:R-:W-:-:S04]  /*1d20*/  IMAD R0, R0, c[0x0][0x178], RZ ;  /* 0x00005e0000007a24 */ /* 0x000fc800078e02ff */
[----:B---3--:R-:W-:Y:S01]  /*1d30*/  IMAD R2, R11, c[0x0][0x17c], R0 ;  /* 0x00005f000b027a24 */ /* 0x008fe200078e0200 */
[----:B-----5:R-:W-:-:S04]  /*1d40*/  SHF.R.S32.HI R22, RZ, 0x1f, R6 ;  /* 0x0000001fff167819 */ /* 0x020fc80000011406 */
[----:B------:R-:W-:Y:S02]  /*1d50*/  LEA.HI R22, R22, R6, RZ, 0x3 ;  /* 0x0000000616167211 */ /* 0x000fe400078f18ff */
[----:B------:R-:W-:Y:S02]  /*1d60*/  SEL R6, R12, RZ, !P5 ;  /* 0x000000ff0c067207 */ /* 0x000fe40006800000 */
[----:B------:R-:W-:-:S03]  /*1d70*/  SHF.R.S32.HI R22, RZ, 0x3, R22 ;  /* 0x00000003ff167819 */ /* 0x000fc60000011416 */
[----:B------:R-:W-:Y:S01]  /*1d80*/  IMAD R16, R6, c[0x0][0x1c0], RZ ;  /* 0x0000700006107a24 */ /* 0x000fe200078e02ff */
[----:B--2---:R-:W-:Y:S01]  /*1d90*/  LEA R10, R249, R4, 0x7 ;  /* 0x00000004f90a7211 */ /* 0x004fe200078e38ff */
[----:B-1----:R-:W-:Y:S01]  /*1da0*/  IMAD.WIDE.U32 R4, R11, c[0x0][0x178], RZ ;  /* 0x00005e000b047a25 */ /* 0x002fe200078e00ff */
[----:B------:R-:W-:Y:S02]  /*1db0*/  SEL R11, R245, RZ, !P5 ;  /* 0x000000fff50b7207 */ /* 0x000fe40006800000 */
[----:B------:R-:W-:Y:S01]  /*1dc0*/  MOV R0, R10 ;  /* 0x0000000a00007202 */ /* 0x000fe20000000f00 */
[----:B------:R-:W-:-:S04]  /*1dd0*/  @P0 IMAD.HI.U32 R3, R10, c[0x0][0x2c8], RZ ;  /* 0x0000b2000a030a27 */ /* 0x000fc800078e00ff */
[----:B------:R-:W-:Y:S01]  /*1de0*/  IMAD.IADD R5, R5, 0x1, R2 ;  /* 0x0000000105057824 */ /* 0x000fe200078e0202 */
[----:B------:R-:W-:Y:S02]  /*1df0*/  @P0 SHF.R.U32.HI R0, RZ, c[0x0][0x2cc], R3 ;  /* 0x0000b300ff000a19 */ /* 0x000fe40000011603 */
[----:B------:R-:W-:Y:S01]  /*1e00*/  SHF.R.S32.HI R3, RZ, 0x1f, R13 ;  /* 0x0000001fff037819 */ /* 0x000fe2000001140d */
[----:B------:R-:W-:Y:S01]  /*1e10*/  IMAD.WIDE.U32 R4, R18, c[0x0][0x1b8], R4 ;  /* 0x00006e0012047a25 */ /* 0x000fe200078e0004 */
[----:B------:R-:W-:-:S04]  /*1e20*/  IADD3 R2, P0, R22, R13, RZ ;  /* 0x0000000d16027210 */ /* 0x000fc80007f1e0ff */
[----:B------:R-:W-:Y:S01]  /*1e30*/  LEA.HI.X.SX32 R3, R22, R3, 0x1, P0 ;  /* 0x0000000316037211 */ /* 0x000fe200000f0eff */
[----:B------:R-:W-:-:S04]  /*1e40*/  IMAD.WIDE.U32 R6, R2, c[0x0][0x1e0], R246 ;  /* 0x0000780002067a25 */ /* 0x000fc800078e00f6 */
[C---:B------:R-:W-:Y:S02]  /*1e50*/  IMAD R15, R3.reuse, c[0x0][0x1e0], RZ ;  /* 0x00007800030f7a24 */ /* 0x040fe400078e02ff */
[----:B------:R-:W-:Y:S02]  /*1e60*/  IMAD R13, R3, c[0x0][0x208], RZ ;  /* 0x00008200030d7a24 */ /* 0x000fe400078e02ff */
[----:B------:R-:W-:Y:S02]  /*1e70*/  IMAD R3, R18, c[0x0][0x1bc], R5 ;  /* 0x00006f0012037a24 */ /* 0x000fe400078e0205 */
[C---:B------:R-:W-:Y:S02]  /*1e80*/  IMAD R5, R2.reuse, c[0x0][0x1e4], R15 ;  /* 0x0000790002057a24 */ /* 0x040fe400078e020f */
[----:B------:R-:W-:-:S04]  /*1e90*/  IMAD.WIDE.U32 R8, R2, c[0x0][0x208], R246 ;  /* 0x0000820002087a25 */ /* 0x000fc800078e00f6 */
[----:B------:R-:W-:Y:S01]  /*1ea0*/  IMAD R15, R2, c[0x0][0x20c], R13 ;  /* 0x00008300020f7a24 */ /* 0x000fe200078e020d */
[----:B------:R-:W-:Y:S01]  /*1eb0*/  MOV R2, R4 ;  /* 0x0000000400027202 */ /* 0x000fe20000000f00 */
[----:B------:R-:W-:Y:S01]  /*1ec0*/  IMAD R13, R11, c[0x0][0x1c4], R16 ;  /* 0x000071000b0d7a24 */ /* 0x000fe200078e0210 */
[----:B------:R-:W-:Y:S01]  /*1ed0*/  IADD3 R4, -R0, RZ, RZ ;  /* 0x000000ff00047210 */ /* 0x000fe20007ffe1ff */
[----:B------:R-:W-:Y:S01]  /*1ee0*/  IMAD.IADD R7, R7, 0x1, R5 ;  /* 0x0000000107077824 */ /* 0x000fe200078e0205 */
[----:B------:R-:W-:Y:S01]  /*1ef0*/  IADD3 R5, R9, R15, RZ ;  /* 0x0000000f09057210 */ /* 0x000fe20007ffe0ff */
[----:B------:R-:W-:Y:S01]  /*1f00*/  IMAD.WIDE.U32 R2, R11, c[0x0][0x1c0], R2 ;  /* 0x000070000b027a25 */ /* 0x000fe200078e0002 */
[----:B------:R-:W-:-:S03]  /*1f10*/  SHF.R.S32.HI R11, RZ, 0x1f, R0 ;  /* 0x0000001fff0b7819 */ /* 0x000fc60000011400 */
[----:B------:R-:W-:Y:S01]  /*1f20*/  IMAD R10, R4, c[0x0][0x2c4], R10 ;  /* 0x0000b100040a7a24 */ /* 0x000fe200078e020a */
[----:B------:R-:W-:Y:S01]  /*1f30*/  IADD3 R3, R3, R13, RZ ;  /* 0x0000000d03037210 */ /* 0x000fe20007ffe0ff */
[----:B------:R-:W-:Y:S01]  /*1f40*/  IMAD R9, R11, c[0x0][0x1b0], RZ ;  /* 0x00006c000b097a24 */ /* 0x000fe200078e02ff */
[----:B------:R-:W-:Y:S01]  /*1f50*/  MOV R4, R8 ;  /* 0x0000000800047202 */ /* 0x000fe20000000f00 */
[----:B------:R-:W-:-:S04]  /*1f60*/  IMAD.WIDE.U32 R6, R18, c[0x0][0x1e8], R6 ;  /* 0x00007a0012067a25 */ /* 0x000fc800078e0006 */
[C---:B------:R-:W-:Y:S02]  /*1f70*/  IMAD R11, R0.reuse, c[0x0][0x1b4], R9 ;  /* 0x00006d00000b7a24 */ /* 0x040fe400078e0209 */
[----:B------:R-:W-:Y:S01]  /*1f80*/  IMAD.WIDE.U32 R2, R0, c[0x0][0x1b0], R2 ;  /* 0x00006c0000027a25 */ /* 0x000fe200078e0002 */
[----:B----4-:R-:W-:Y:S02]  /*1f90*/  @P1 SHF.R.S32.HI R0, RZ, 0x1f, R14 ;  /* 0x0000001fff001819 */ /* 0x010fe4000001140e */
[----:B------:R-:W-:Y:S01]  /*1fa0*/  @!P1 MOV R0, R12 ;  /* 0x0000000c00009202 */ /* 0x000fe20000000f00 */
[C---:B------:R-:W-:Y:S01]  /*1fb0*/  IMAD R9, R18.reuse, c[0x0][0x1ec], R7 ;  /* 0x00007b0012097a24 */ /* 0x040fe200078e0207 */
[----:B------:R-:W-:Y:S01]  /*1fc0*/  SHF.R.S32.HI R7, RZ, 0x1f, R10 ;  /* 0x0000001fff077819 */ /* 0x000fe2000001140a */
[----:B------:R-:W-:Y:S01]  /*1fd0*/  IMAD.MOV.U32 R8, RZ, RZ, R6 ;  /* 0x000000ffff087224 */ /* 0x000fe200078e0006 */
[----:B------:R-:W-:Y:S01]  /*1fe0*/  IADD3 R3, R3, R11, RZ ;  /* 0x0000000b03037210 */ /* 0x000fe20007ffe0ff */
[----:B------:R-:W-:Y:S01]  /*1ff0*/  IMAD.WIDE.U32 R4, R18, c[0x0][0x210], R4 ;  /* 0x0000840012047a25 */ /* 0x000fe200078e0004 */
[----:B------:R-:W-:-:S02]  /*2000*/  SEL R6, R0, RZ, !P4 ;  /* 0x000000ff00067207 */ /* 0x000fc40006000000 */
[----:B------:R-:W-:Y:S01]  /*2010*/  @!P1 MOV R14, R245 ;  /* 0x000000f5000e9202 */ /* 0x000fe20000000f00 */
[----:B------:R-:W-:Y:S01]  /*2020*/  IMAD R7, R7, c[0x0][0x1a8], RZ ;  /* 0x00006a0007077a24 */ /* 0x000fe200078e02ff */
[----:B------:R-:W-:Y:S01]  /*2030*/  ISETP.GE.AND P1, PT, R246, c[0x0][0x1d4], PT ;  /* 0x00007500f6007a0c */ /* 0x000fe20003f26270 */
[----:B------:R-:W-:Y:S01]  /*2040*/  IMAD.WIDE.U32 R2, R10, c[0x0][0x1a8], R2 ;  /* 0x00006a000a027a25 */ /* 0x000fe200078e0002 */
[----:B------:R-:W-:-:S03]  /*2050*/  SEL R0, R14, RZ, !P4 ;  /* 0x000000ff0e007207 */ /* 0x000fc60006000000 */
[----:B------:R-:W-:Y:S02]  /*2060*/  IMAD R7, R10, c[0x0][0x1ac], R7 ;  /* 0x00006b000a077a24 */ /* 0x000fe400078e0207 */
[----:B------:R-:W-:Y:S02]  /*2070*/  IMAD R11, R6, c[0x0][0x1f0], RZ ;  /* 0x00007c00060b7a24 */ /* 0x000fe400078e02ff */
[----:B------:R-:W-:Y:S02]  /*2080*/  IMAD R5, R18, c[0x0][0x214], R5 ;  /* 0x0000850012057a24 */ /* 0x000fe400078e0205 */
[----:B------:R-:W-:Y:S02]  /*2090*/  IMAD R6, R6, c[0x0][0x218], RZ ;  /* 0x0000860006067a24 */ /* 0x000fe400078e02ff */
[----:B------:R-:W-:Y:S01]  /*20a0*/  IMAD.IADD R3, R3, 0x1, R7 ;  /* 0x0000000103037824 */ /* 0x000fe200078e0207 */
[----:B------:R-:W-:Y:S01]  /*20b0*/  LEA R7, P0, R2, c[0x0][0x160], 0x1 ;  /* 0x0000580002077a11 */ /* 0x000fe200078008ff */
[----:B------:R-:W-:-:S02]  /*20c0*/  IMAD R10, R0, c[0x0][0x21c], R6 ;  /* 0x00008700000a7a24 */ /* 0x000fc400078e0206 */
[----:B------:R-:W-:Y:S01]  /*20d0*/  IMAD.WIDE.U32 R18, R0, c[0x0][0x218], R4 ;  /* 0x0000860000127a25 */ /* 0x000fe200078e0004 */
[----:B------:R-:W-:-:S03]  /*20e0*/  LEA.HI.X R6, R2, c[0x0][0x164], R3, 0x1, P0 ;  /* 0x0000590002067a11 */ /* 0x000fc600000f0c03 */
[----:B------:R-:W-:Y:S01]  /*20f0*/  IMAD.WIDE.U32 R20, R0, c[0x0][0x1f0], R8 ;  /* 0x00007c0000147a25 */ /* 0x000fe200078e0008 */
[----:B------:R-:W-:-:S03]  /*2100*/  IADD3 R2, R19, R10, RZ ;  /* 0x0000000a13027210 */ /* 0x000fc60007ffe0ff */
[----:B------:R-:W-:Y:S01]  /*2110*/  IMAD R11, R0, c[0x0][0x1f4], R11 ;  /* 0x00007d00000b7a24 */ /* 0x000fe200078e020b */
[----:B------:R1:W-:Y:S01]  /*2120*/  STL.64 [R1], R20 ;  /* 0x0000001401007387 */ /* 0x0003e20000100a00 */
[----:B------:R-:W-:-:S03]  /*2130*/  LEA R0, R249, R22, 0x7 ;  /* 0x00000016f9007211 */ /* 0x000fc600078e38ff */
[----:B------:R1:W-:Y:S01]  /*2140*/  STL.64 [R1+0x8], R18 ;  /* 0x0000081201007387 */ /* 0x0003e20000100a00 */
[----:B------:R-:W-:-:S03]  /*2150*/  IADD3 R252, R21, R11, RZ ;  /* 0x0000000b15fc7210 */ /* 0x000fc60007ffe0ff */
[----:B------:R1:W-:Y:S01]  /*2160*/  STL [R1+0x10], R2 ;  /* 0x0000100201007387 */ /* 0x0003e20000100800 */
[----:B------:R-:W-:Y:S05]  /*2170*/  BRA.DIV ~URZ, `(.L_x_1661) ;  /* 0x0000ac827f007947 */ /* 0x000fea000b800000 */
[----:B------:R2:W3:Y:S02]  /*2180*/  SHFL.IDX PT, R8, R6, RZ, 0x181f ;  /* 0x00181fff06087589 */ /* 0x0004e400000e0000 */
.L_x_1761:
[----:B------:R-:W-:Y:S05]  /*2190*/  BRA.DIV ~URZ, `(.L_x_1662) ;  /* 0x0000acd27f007947 */ /* 0x000fea000b800000 */
[----:B-1----:R1:W4:Y:S02]  /*21a0*/  SHFL.IDX PT, R2, R7, RZ, 0x181f ;  /* 0x00181fff07027589 */ /* 0x00232400000e0000 */
.L_x_1762:
        /* <DEDUP_REMOVED lines=10> */
.L_x_1664:
[----:B------:R-:W-:Y:S05]  /*2250*/  BSYNC B0 ;  /* 0x0000000000007941 */ /* 0x000fea0003800000 */
.L_x_1663:
[----:B------:R-:W-:Y:S05]  /*2260*/  BRA.DIV ~URZ, `(.L_x_1665) ;  /* 0x0000ac727f007947 */ /* 0x000fea000b800000 */
[----:B---3--:R3:W1:Y:S04]  /*2270*/  SHFL.IDX PT, R8, R6, 0x1, 0x181f ;  /* 0x00381f0006087f89 */ /* 0x00866800000e0000 */
[----:B----4-:R3:W4:Y:S02]  /*2280*/  SHFL.IDX PT, R2, R7, 0x1, 0x181f ;  /* 0x00381f0007027f89 */ /* 0x01072400000e0000 */
.L_x_1763:
        /* <DEDUP_REMOVED lines=10> */
.L_x_1667:
[----:B------:R-:W-:Y:S05]  /*2330*/  BSYNC B0 ;  /* 0x0000000000007941 */ /* 0x000fea0003800000 */
.L_x_1666:
[----:B------:R-:W-:Y:S05]  /*2340*/  BRA.DIV ~URZ, `(.L_x_1668) ;  /* 0x0000ac627f007947 */ /* 0x000fea000b800000 */
[----:B-1----:R1:W2:Y:S02]  /*2350*/  SHFL.IDX PT, R8, R6, 0x2, 0x181f ;  /* 0x00581f0006087f89 */ /* 0x0022a400000e0000 */
.L_x_1764:
[----:B------:R-:W-:Y:S05]  /*2360*/  BRA.DIV ~URZ, `(.L_x_1669) ;  /* 0x0000acb27f007947 */ /* 0x000fea000b800000 */
[----:B----4-:R4:W1:Y:S02]  /*2370*/  SHFL.IDX PT, R2, R7, 0x2, 0x181f ;  /* 0x00581f0007027f89 */ /* 0x01086400000e0000 */
.L_x_1765:
        /* <DEDUP_REMOVED lines=10> */
.L_x_1671:
[----:B------:R-:W-:Y:S05]  /*2420*/  BSYNC B0 ;  /* 0x0000000000007941 */ /* 0x000fea0003800000 */
.L_x_1670:
[----:B------:R-:W-:Y:S05]  /*2430*/  BRA.DIV ~URZ, `(.L_x_1672) ;  /* 0x0000ac527f007947 */ /* 0x000fea000b800000 */
[----:B--2---:R2:W3:Y:S04]  /*2440*/  SHFL.IDX PT, R8, R6, 0x3, 0x181f ;  /* 0x00781f0006087f89 */ /* 0x0044e800000e0000 */
[----:B-1----:R2:W1:Y:S02]  /*2450*/  SHFL.IDX PT, R2, R7, 0x3, 0x181f ;  /* 0x00781f0007027f89 */ /* 0x00246400000e0000 */
.L_x_1766:
        /* <DEDUP_REMOVED lines=10> */
.L_x_1674:
[----:B------:R-:W-:Y:S05]  /*2500*/  BSYNC B0 ;  /* 0x0000000000007941 */ /* 0x000fea0003800000 */
.L_x_1673:
[----:B------:R-:W-:Y:S05]  /*2510*/  BRA.DIV ~URZ, `(.L_x_1675) ;  /* 0x0000ac427f007947 */ /* 0x000fea000b800000 */
[----:B---3--:R3:W2:Y:S02]  /*2520*/  SHFL.IDX PT, R8, R6, 0x4, 0x181f ;  /* 0x00981f0006087f89 */ /* 0x0086a400000e0000 */
.L_x_1767:
[----:B------:R-:W-:Y:S05]  /*2530*/  BRA.DIV ~URZ, `(.L_x_1676) ;  /* 0x0000ac927f007947 */ /* 0x000fea000b800000 */
[----:B-1----:R1:W3:Y:S02]  /*2540*/  SHFL.IDX PT, R2, R7, 0x4, 0x181f ;  /* 0x00981f0007027f89 */ /* 0x0022e400000e0000 */
.L_x_1768:
        /* <DEDUP_REMOVED lines=10> */
.L_x_1678:
[----:B------:R-:W-:Y:S05]  /*25f0*/  BSYNC B0 ;  /* 0x0000000000007941 */ /* 0x000fea0003800000 */
.L_x_1677:
[----:B------:R-:W-:Y:S05]  /*2600*/  BRA.DIV ~URZ, `(.L_x_1679) ;  /* 0x0000ac327f007947 */ /* 0x000fea000b800000 */
[----:B--2---:R2:W1:Y:S04]  /*2610*/  SHFL.IDX PT, R8, R6, 0x5, 0x181f ;  /* 0x00b81f0006087f89 */ /* 0x00446800000e0000 */
[----:B---3--:R2:W3:Y:S02]  /*2620*/  SHFL.IDX PT, R2, R7, 0x5, 0x181f ;  /* 0x00b81f0007027f89 */ /* 0x0084e400000e0000 */
.L_x_1769:
        /* <DEDUP_REMOVED lines=10> */
.L_x_1681:
[----:B------:R-:W-:Y:S05]  /*26d0*/  BSYNC B0 ;  /* 0x0000000000007941 */ /* 0x000fea0003800000 */
.L_x_1680:
[----:B------:R-:W-:Y:S05]  /*26e0*/  BRA.DIV ~URZ, `(.L_x_1682) ;  /* 0x0000ac227f007947 */ /* 0x000fea000b800000 */
[----:B-1----:R1:W2:Y:S02]  /*26f0*/  SHFL.IDX PT, R8, R6, 0x6, 0x181f ;  /* 0x00d81f0006087f89 */ /* 0x0022a400000e0000 */
.L_x_1770:
[----:B------:R-:W-:Y:S05]  /*2700*/  BRA.DIV ~URZ, `(.L_x_1683) ;  /* 0x0000ac727f007947 */ /* 0x000fea000b800000 */
[----:B---3--:R3:W1:Y:S02]  /*2710*/  SHFL.IDX PT, R2, R7, 0x6, 0x181f ;  /* 0x00d81f0007027f89 */ /* 0x00866400000e0000 */
.L_x_1771:
        /* <DEDUP_REMOVED lines=10> */
.L_x_1685:
[----:B------:R-:W-:Y:S05]  /*27c0*/  BSYNC B0 ;  /* 0x0000000000007941 */ /* 0x000fea0003800000 */
.L_x_1684:
[----:B------:R-:W-:Y:S05]  /*27d0*/  BRA.DIV ~URZ, `(.L_x_1686) ;  /* 0x0000ac127f007947 */ /* 0x000fea000b800000 */
[----:B-12---:R-:W1:Y:S04]  /*27e0*/  SHFL.IDX PT, R6, R6, 0x7, 0x181f ;  /* 0x00f81f0006067f89 */ /* 0x006e6800000e0000 */
[----:B------:R2:W3:Y:S02]  /*27f0*/  SHFL.IDX PT, R2, R7, 0x7, 0x181f ;  /* 0x00f81f0007027f89 */ /* 0x0004e400000e0000 */
.L_x_1772:
[----:B------:R-:W-:-:S04]  /*2800*/  IADD3 R0, R0, 0x70, RZ ;  /* 0x0000007000007810 */ /* 0x000fc80007ffe0ff */
[----:B------:R-:W-:-:S13]  /*2810*/  ISETP.GE.AND P2, PT, R0, R4, PT ;  /* 0x000000040000720c */ /* 0x000fda0003f46270 */
[----:B---3--:R-:W-:-:S04]  /*2820*/  @!P2 LEA R2, P0, R246, R2, 0x1 ;  /* 0x00000002f602a211 */ /* 0x008fc800078008ff */
[----:B-1----:R-:W-:-:S05]  /*2830*/  @!P2 LEA.HI.X R3, R246, R6, R247, 0x1, P0 ;  /* 0x00000006f603a211 */ /* 0x002fca00000f0cf7 */
[----:B------:R-:W-:Y:S01]  /*2840*/  @!PT LDS RZ, [RZ] ;  /* 0x00000000fffff984 */ /* 0x000fe20000000800 */
[----:B------:R-:W-:Y:S01]  /*2850*/  @!PT LDS RZ, [RZ] ;  /* 0x00000000fffff984 */ /* 0x000fe20000000800 */
[----:B------:R-:W-:Y:S01]  /*2860*/  @!PT LDS RZ, [RZ] ;  /* 0x00000000fffff984 */ /* 0x000fe20000000800 */
[----:B------:R1:W-:Y:S04]  /*2870*/  @!P2 LDGSTS.E.BYPASS.LTC128B.128 [R216+0x8900], [R2.64], !P3 ;  /* 0x0890000002d8afae */ /* 0x0003e8000d901d48 */
[----:B------:R-:W0:Y:S01]  /*2880*/  LDGDEPBAR ;  /* 0x00000000000079af */ /* 0x000e220000000000 */
[----:B------:R-:W-:Y:S02]  /*2890*/  WARPSYNC 0xffffffff ;  /* 0xffffffff00007948 */ /* 0x000fe40003800000 */
[----:B------:R-:W3:Y:S04]  /*28a0*/  LDL.64 R8, [R1] ;  /* 0x0000000001087983 */ /* 0x000ee80000100a00 */
[----:B------:R-:W5:Y:S04]  /*28b0*/  LDL R17, [R1+0x10] ;  /* 0x0000100001117983 */ /* 0x000f680000100800 */
[----:B--2---:R-:W2:Y:S04]  /*28c0*/  LDL.64 R136, [R1+0x8] ;  /* 0x0000080001887983 */ /* 0x004ea80000100a00 */
[----:B----4-:R-:W4:Y:S01]  /*28d0*/  S2R R7, SR_TID.X ;  /* 0x0000000000077919 */ /* 0x010f220000002100 */
[----:B------:R-:W-:Y:S01]  /*28e0*/  IMAD.MOV.U32 R65, RZ, RZ, -0x50 ;  /* 0xffffffb0ff417424 */ /* 0x000fe200078e00ff */
[----:B------:R-:W-:Y:S01]  /*28f0*/  SHF.R.S32.HI R16, RZ, 0x1f, R64 ;  /* 0x0000001fff107819 */ /* 0x000fe20000011440 */
[----:B-1----:R-:W-:Y:S01]  /*2900*/  IMAD.WIDE.U32 R2, R64, c[0x0][0x1e0], RZ ;  /* 0x0000780040027a25 */ /* 0x002fe200078e00ff */
[----:B------:R-:W-:-:S03]  /*2910*/  ULDC.64 UR4, c[0x0][0x208] ;  /* 0x0000820000047ab9 */ /* 0x000fc60000000a00 */
[----:B------:R-:W-:Y:S02]  /*2920*/  IMAD R65, R244, R65, 0x50 ;  /* 0x00000050f4417424 */ /* 0x000fe400078e0241 */
[----:B------:R-:W-:Y:S01]  /*2930*/  IMAD R0, R16, c[0x0][0x1e0], RZ ;  /* 0x0000780010007a24 */ /* 0x000fe200078e02ff */
[----:B----4-:R-:W-:-:S04]  /*2940*/  SHF.R.S32.HI R5, RZ, 0x1f, R7 ;  /* 0x0000001fff057819 */ /* 0x010fc80000011407 */
[----:B------:R-:W-:-:S04]  /*2950*/  LEA.HI R5, R5, R7, RZ, 0x3 ;  /* 0x0000000705057211 */ /* 0x000fc800078f18ff */
[----:B------:R-:W-:-:S04]  /*2960*/  SHF.R.S32.HI R5, RZ, 0x3, R5 ;  /* 0x00000003ff057819 */ /* 0x000fc80000011405 */
[----:B------:R-:W-:Y:S01]  /*2970*/  IADD3 R18, R65, R116, -R5 ;  /* 0x0000007441127210 */ /* 0x000fe20007ffe805 */
[----:B------:R-:W-:-:S03]  /*2980*/  IMAD R0, R64, c[0x0][0x1e4], R0 ;  /* 0x0000790040007a24 */ /* 0x000fc600078e0200 */
[C---:B------:R-:W-:Y:S02]  /*2990*/  ISETP.GE.AND P2, PT, R18.reuse, 0x1, PT ;  /* 0x000000011200780c */ /* 0x040fe40003f46270 */
[----:B------:R-:W-:Y:S01]  /*29a0*/  ISETP.GE.AND P6, PT, R18, 0x11, PT ;  /* 0x000000111200780c */ /* 0x000fe20003fc6270 */
[----:B------:R-:W-:Y:S02]  /*29b0*/  IMAD.IADD R0, R3, 0x1, R0 ;  /* 0x0000000103007824 */ /* 0x000fe400078e0200 */
[----:B------:R-:W-:Y:S02]  /*29c0*/  IMAD.MOV.U32 R67, RZ, RZ, R252 ;  /* 0x000000ffff437224 */ /* 0x000fe400078e00fc */
[----:B------:R-:W-:Y:S02]  /*29d0*/  IMAD.MOV.U32 R117, RZ, RZ, c[0x0][0x1e0] ;  /* 0x00007800ff757624 */ /* 0x000fe400078e00ff */
[----:B------:R-:W-:Y:S01]  /*29e0*/  IMAD R5, R0, 0x50, RZ ;  /* 0x0000005000057824 */ /* 0x000fe200078e02ff */
[----:B------:R-:W-:Y:S01]  /*29f0*/  BAR.SYNC.DEFER_BLOCKING 0x0 ;  /* 0x0000000000007b1d */ /* 0x000fe20000010000 */
[----:B------:R-:W-:Y:S01]  /*2a00*/  ISETP.GE.AND P5, PT, R18, 0x21, PT ;  /* 0x000000211200780c */ /* 0x000fe20003fa6270 */
[----:B------:R-:W-:Y:S01]  /*2a10*/  IMAD.MOV.U32 R118, RZ, RZ, c[0x0][0x1e4] ;  /* 0x00007900ff767624 */ /* 0x000fe200078e00ff */
[----:B------:R-:W-:-:S03]  /*2a20*/  USHF.L.U32 UR7, UR4, 0x5, URZ ;  /* 0x0000000504077899 */ /* 0x000fc6000800063f */
[----:B------:R-:W-:Y:S02]  /*2a30*/  UMOV UR6, 0x5 ;  /* 0x0000000500067882 */ /* 0x000fe40000000000 */
[----:B------:R-:W-:Y:S01]  /*2a40*/  USHF.L.U64.HI UR5, UR4, UR6, UR5 ;  /* 0x0000000604057299 */ /* 0x000fe20008010205 */
[----:B---3--:R-:W-:-:S04]  /*2a50*/  IMAD.MOV.U32 R66, RZ, RZ, R8 ;  /* 0x000000ffff427224 */ /* 0x008fc800078e0008 */
[----:B------:R-:W-:-:S04]  /*2a60*/  IMAD.WIDE.U32 R2, R2, 0x50, R66 ;  /* 0x0000005002027825 */ /* 0x000fc800078e0042 */
[----:B------:R-:W-:Y:S01]  /*2a70*/  IMAD.IADD R3, R3, 0x1, R5 ;  /* 0x0000000103037824 */ /* 0x000fe200078e0205 */
[C---:B------:R-:W-:Y:S02]  /*2a80*/  @P2 LEA R4, P4, R2.reuse, c[0x0][0x1c8], 0x1 ;  /* 0x0000720002042a11 */ /* 0x040fe400078808ff */
[C---:B------:R-:W-:Y:S02]  /*2a90*/  @P6 LEA R0, P3, R117.reuse, R2, 0x4 ;  /* 0x0000000275006211 */ /* 0x040fe400078620ff */
[----:B------:R-:W-:Y:S02]  /*2aa0*/  @P2 LEA.HI.X R5, R2, c[0x0][0x1cc], R3, 0x1, P4 ;  /* 0x0000730002052a11 */ /* 0x000fe400020f0c03 */
[C---:B------:R-:W-:Y:S02]  /*2ab0*/  @P6 LEA.HI.X R6, R117.reuse, R3, R118, 0x4, P3 ;  /* 0x0000000375066211 */ /* 0x040fe400018f2476 */
[C---:B------:R-:W-:Y:S01]  /*2ac0*/  ISETP.GE.AND P4, PT, R18.reuse, 0x31, PT ;  /* 0x000000311200780c */ /* 0x040fe20003f86270 */
[----:B------:R-:W-:Y:S01]  /*2ad0*/  IMAD.WIDE.U32 R8, R117, 0x20, RZ ;  /* 0x0000002075087825 */ /* 0x000fe200078e00ff */
[----:B------:R-:W-:Y:S01]  /*2ae0*/  ISETP.GE.AND P3, PT, R18, 0x41, PT ;  /* 0x000000411200780c */ /* 0x000fe20003f66270 */
[----:B------:R-:W-:Y:S01]  /*2af0*/  @!PT LDS RZ, [RZ] ;  /* 0x00000000fffff984 */ /* 0x000fe20000000800 */
[----:B------:R-:W-:Y:S01]  /*2b00*/  @!PT LDS RZ, [RZ] ;  /* 0x00000000fffff984 */ /* 0x000fe20000000800 */
[----:B------:R-:W-:Y:S01]  /*2b10*/  @!PT LDS RZ, [RZ] ;  /* 0x00000000fffff984 */ /* 0x000fe20000000800 */
[----:B------:R1:W-:Y:S01]  /*2b20*/  @P2 LDGSTS.E.BYPASS.LTC128B.128 [R216+0x2900], [R4.64], !P1 ;  /* 0x0290000004d82fae */ /* 0x0003e2000c901d48 */
[----:B------:R-:W-:-:S04]  /*2b30*/  @P6 LEA R10, P0, R0, c[0x0][0x1c8], 0x1 ;  /* 0x00007200000a6a11 */ /* 0x000fc800078008ff */
[----:B------:R-:W-:Y:S01]  /*2b40*/  @P6 LEA.HI.X R11, R0, c[0x0][0x1cc], R6, 0x1, P0 ;  /* 0x00007300000b6a11 */ /* 0x000fe200000f0c06 */
[----:B------:R-:W-:Y:S01]  /*2b50*/  IMAD.SHL.U32 R6, R118, 0x20, RZ ;  /* 0x0000002076067824 */ /* 0x000fe200078e00ff */
[----:B------:R-:W-:-:S03]  /*2b60*/  @P5 IADD3 R0, P0, R2, R8, RZ ;  /* 0x0000000802005210 */ /* 0x000fc60007f1e0ff */
[----:B------:R-:W-:Y:S01]  /*2b70*/  @P4 IMAD R12, R118, 0x30, RZ ;  /* 0x00000030760c4824 */ /* 0x000fe200078e02ff */
[----:B------:R-:W-:Y:S01]  /*2b80*/  @P5 IADD3.X R6, R3, R9, R6, P0, !PT ;  /* 0x0000000903065210 */ /* 0x000fe200007fe406 */
[----:B------:R3:W-:Y:S01]  /*2b90*/  @P6 LDGSTS.E.BYPASS.LTC128B.128 [R216+0x3100], [R10.64], !P1 ;  /* 0x031000000ad86fae */ /* 0x0007e2000c901d48 */
[C---:B------:R-:W-:Y:S02]  /*2ba0*/  @P5 LEA R8, P0, R0.reuse, c[0x0][0x1c8], 0x1 ;  /* 0x0000720000085a11 */ /* 0x040fe400078008ff */
[----:B------:R-:W-:Y:S02]  /*2bb0*/  @P3 LEA R7, P2, R117, R2, 0x6 ;  /* 0x0000000275073211 */ /* 0x000fe400078430ff */
[----:B------:R-:W-:-:S05]  /*2bc0*/  @P5 LEA.HI.X R9, R0, c[0x0][0x1cc], R6, 0x1, P0 ;  /* 0x0000730000095a11 */ /* 0x000fca00000f0c06 */
[----:B------:R3:W-:Y:S01]  /*2bd0*/  @P5 LDGSTS.E.BYPASS.LTC128B.128 [R216+0x3900], [R8.64], !P1 ;  /* 0x0390000008d85fae */ /* 0x0007e2000c901d48 */
[----:B-1----:R-:W-:Y:S01]  /*2be0*/  @P4 IMAD.WIDE.U32 R4, R117, 0x30, R2 ;  /* 0x0000003075044825 */ /* 0x002fe200078e0002 */
[----:B------:R-:W-:Y:S02]  /*2bf0*/  @P3 LEA R2, P0, R7, c[0x0][0x1c8], 0x1 ;  /* 0x0000720007023a11 */ /* 0x000fe400078008ff */
[----:B------:R-:W-:Y:S01]  /*2c00*/  @P3 LEA.HI.X R3, R117, R3, R118, 0x6, P2 ;  /* 0x0000000375033211 */ /* 0x000fe200010f3476 */
[----:B------:R-:W-:Y:S01]  /*2c10*/  @P4 IMAD.IADD R0, R5, 0x1, R12 ;  /* 0x0000000105004824 */ /* 0x000fe200078e020c */
[C---:B------:R-:W-:Y:S02]  /*2c20*/  @P4 LEA R6, P2, R4.reuse, c[0x0][0x1c8], 0x1 ;  /* 0x0000720004064a11 */ /* 0x040fe400078408ff */
[----:B------:R-:W-:Y:S02]  /*2c30*/  @P3 LEA.HI.X R3, R7, c[0x0][0x1cc], R3, 0x1, P0 ;  /* 0x0000730007033a11 */ /* 0x000fe400000f0c03 */
[----:B------:R-:W-:-:S05]  /*2c40*/  @P4 LEA.HI.X R7, R4, c[0x0][0x1cc], R0, 0x1, P2 ;  /* 0x0000730004074a11 */ /* 0x000fca00010f0c00 */
[----:B------:R1:W-:Y:S04]  /*2c50*/  @P4 LDGSTS.E.BYPASS.LTC128B.128 [R216+0x4100], [R6.64], !P1 ;  /* 0x0410000006d84fae */ /* 0x0003e8000c901d48 */
[----:B------:R4:W-:Y:S04]  /*2c60*/  @P3 LDGSTS.E.BYPASS.LTC128B.128 [R216+0x4900], [R2.64], !P1 ;  /* 0x0490000002d83fae */ /* 0x0009e8000c901d48 */
[----:B------:R-:W0:Y:S01]  /*2c70*/  LDGDEPBAR ;  /* 0x00000000000079af */ /* 0x000e220000000000 */
[----:B------:R-:W-:-:S04]  /*2c80*/  DEPBAR.LE SB0, 0x1 ;  /* 0x000080400000791a */ /* 0x000fc80000000000 */
[----:B------:R-:W-:-:S04]  /*2c90*/  DEPBAR.LE SB0, 0x0 ;  /* 0x000080000000791a */ /* 0x000fc80000000000 */
[----:B------:R-:W-:Y:S06]  /*2ca0*/  BAR.SYNC.DEFER_BLOCKING 0x0 ;  /* 0x0000000000007b1d */ /* 0x000fec0000010000 */
[----:B-1----:R-:W-:Y:S04]  /*2cb0*/  LDSM.16.M88.4 R4, [R206+0x2000] ;  /* 0x00200000ce04783b */ /* 0x002fe80000000200 */
[----:B------:R-:W1:Y:S04]  /*2cc0*/  LDSM.16.M88.4 R20, [R119] ;  /* 0x000000007714783b */ /* 0x000e680000000200 */
[----:B------:R-:W2:Y:S04]  /*2cd0*/  LDSM.16.M88.4 R12, [R119+0x800] ;  /* 0x00080000770c783b */ /* 0x000ea80000000200 */
[----:B------:R-:W2:Y:S04]  /*2ce0*/  LDSM.16.M88.4 R24, [R119+0x1000] ;  /* 0x001000007718783b */ /* 0x000ea80000000200 */
[----:B------:R-:W5:Y:S04]  /*2cf0*/  LDSM.16.M88.4 R32, [R119+0x1800] ;  /* 0x001800007720783b */ /* 0x000f680000000200 */
[----:B------:R-:W5:Y:S04]  /*2d00*/  LDSM.16.M88.4 R28, [R119+0x2000] ;  /* 0x00200000771c783b */ /* 0x000f680000000200 */
[----:B---3--:R-:W3:Y:S01]  /*2d10*/  LDSM.16.M88.4 R8, [R206] ;  /* 0x00000000ce08783b */ /* 0x008ee20000000200 */
[----:B------:R-:W-:-:S02]  /*2d20*/  IMAD R0, R16, c[0x0][0x208], RZ ;  /* 0x0000820010007a24 */ /* 0x000fc400078e02ff */
[C---:B----4-:R-:W-:Y:S01]  /*2d30*/  IMAD.WIDE.U32 R2, R64.reuse, c[0x0][0x208], RZ ;  /* 0x0000820040027a25 */ /* 0x050fe200078e00ff */
[----:B------:R-:W-:Y:S03]  /*2d40*/  LDSM.16.M88.4 R36, [R213] ;  /* 0x00000000d524783b */ /* 0x000fe60000000200 */
[----:B------:R-:W-:Y:S01]  /*2d50*/  IMAD R0, R64, c[0x0][0x20c], R0 ;  /* 0x0000830040007a24 */ /* 0x000fe200078e0200 */
[----:B------:R-:W-:Y:S03]  /*2d60*/  LDSM.16.M88.4 R56, [R214] ;  /* 0x00000000d638783b */ /* 0x000fe60000000200 */
[----:B------:R-:W-:Y:S01]  /*2d70*/  IMAD.IADD R0, R3, 0x1, R0 ;  /* 0x0000000103007824 */ /* 0x000fe200078e0200 */
[----:B------:R-:W-:Y:S01]  /*2d80*/  ISETP.GE.AND P2, PT, R246, c[0x0][0x1d4], PT ;  /* 0x00007500f6007a0c */ /* 0x000fe20003f46270 */
[----:B------:R-:W-:Y:S01]  /*2d90*/  LDSM.16.M88.4 R68, [R210] ;  /* 0x00000000d244783b */ /* 0x000fe20000000200 */
[C---:B-1----:R-:W-:Y:S08]  /*2da0*/  HMMA.16816.F32 R40, R4.reuse, R20, RZ ;  /* 0x000000140428723c */ /* 0x042ff000000018ff */
[C---:B--2---:R-:W-:Y:S08]  /*2db0*/  HMMA.16816.F32 R44, R4.reuse, R12, RZ ;  /* 0x0000000c042c723c */ /* 0x044ff000000018ff */
[C---:B------:R-:W-:Y:S08]  /*2dc0*/  HMMA.16816.F32 R48, R4.reuse, R24, RZ ;  /* 0x000000180430723c */ /* 0x040ff000000018ff */
[C---:B-----5:R-:W-:Y:S08]  /*2dd0*/  HMMA.16816.F32 R52, R4.reuse, R32, RZ ;  /* 0x000000200434723c */ /* 0x060ff000000018ff */
[C---:B------:R-:W-:Y:S08]  /*2de0*/  HMMA.16816.F32 R60, R4.reuse, R28, RZ ;  /* 0x0000001c043c723c */ /* 0x040ff000000018ff */
[C---:B------:R-:W-:Y:S08]  /*2df0*/  HMMA.16816.F32 R76, R4.reuse, R22, RZ ;  /* 0x00000016044c723c */ /* 0x040ff000000018ff */
[C---:B------:R-:W-:Y:S08]  /*2e00*/  HMMA.16816.F32 R72, R4.reuse, R14, RZ ;  /* 0x0000000e0448723c */ /* 0x040ff000000018ff */
[C---:B------:R-:W-:Y:S08]  /*2e10*/  HMMA.16816.F32 R96, R4.reuse, R26, RZ ;  /* 0x0000001a0460723c */ /* 0x040ff000000018ff */
[C---:B------:R-:W-:Y:S08]  /*2e20*/  HMMA.16816.F32 R112, R4.reuse, R34, RZ ;  /* 0x000000220470723c */ /* 0x040ff000000018ff */
[----:B------:R-:W-:Y:S01]  /*2e30*/  HMMA.16816.F32 R108, R4, R30, RZ ;  /* 0x0000001e046c723c */ /* 0x000fe200000018ff */
[----:B------:R-:W1:Y:S01]  /*2e40*/  LDSM.16.M88.4 R4, [R209+0x2000] ;  /* 0x00200000d104783b */ /* 0x000e620000000200 */
[----:B------:R-:W-:-:S06]  /*2e50*/  IMAD R0, R0, 0x50, RZ ;  /* 0x0000005000007824 */ /* 0x000fcc00078e02ff */
[C---:B---3--:R-:W-:Y:S08]  /*2e60*/  HMMA.16816.F32 R120, R8.reuse, R20, RZ ;  /* 0x000000140878723c */ /* 0x048ff000000018ff */
[C---:B------:R-:W-:Y:S01]  /*2e70*/  HMMA.16816.F32 R144, R8.reuse, R22, RZ ;  /* 0x000000160890723c */ /* 0x040fe200000018ff */
[----:B------:R-:W-:Y:S07]  /*2e80*/  LDSM.16.M88.4 R20, [R211] ;  /* 0x00000000d314783b */ /* 0x000fee0000000200 */
[C---:B------:R-:W-:Y:S08]  /*2e90*/  HMMA.16816.F32 R104, R8.reuse, R12, RZ ;  /* 0x0000000c0868723c */ /* 0x040ff000000018ff */
[C---:B------:R-:W-:Y:S08]  /*2ea0*/  HMMA.16816.F32 R128, R8.reuse, R14, RZ ;  /* 0x0000000e0880723c */ /* 0x040ff000000018ff */
[C---:B------:R-:W-:Y:S08]  /*2eb0*/  HMMA.16816.F32 R100, R8.reuse, R24, RZ ;  /* 0x000000180864723c */ /* 0x040ff000000018ff */
[C---:B------:R-:W-:Y:S01]  /*2ec0*/  HMMA.16816.F32 R124, R8.reuse, R26, RZ ;  /* 0x0000001a087c723c */ /* 0x040fe200000018ff */
[----:B------:R-:W2:Y:S07]  /*2ed0*/  LDSM.16.M88.4 R24, [R212] ;  /* 0x00000000d418783b */ /* 0x000eae0000000200 */
[C---:B------:R-:W-:Y:S08]  /*2ee0*/  HMMA.16816.F32 R92, R8.reuse, R32, RZ ;  /* 0x00000020085c723c */ /* 0x040ff000000018ff */
[C---:B------:R-:W-:Y:S08]  /*2ef0*/  HMMA.16816.F32 R132, R8.reuse, R34, RZ ;  /* 0x000000220884723c */ /* 0x040ff000000018ff */
[C---:B------:R-:W-:Y:S08]  /*2f00*/  HMMA.16816.F32 R84, R8.reuse, R28, RZ ;  /* 0x0000001c0854723c */ /* 0x040ff000000018ff */
[----:B------:R-:W-:Y:S07]  /*2f10*/  HMMA.16816.F32 R88, R8, R30, RZ ;  /* 0x0000001e0858723c */ /* 0x000fee00000018ff */
[----:B------:R-:W-:-:S02]  /*2f20*/  IMAD.MOV.U32 R8, RZ, RZ, R136 ;  /* 0x000000ffff087224 */ /* 0x000fc400078e0088 */
[----:B------:R-:W-:-:S04]  /*2f30*/  IMAD.MOV.U32 R9, RZ, RZ, R17 ;  /* 0x000000ffff097224 */ /* 0x000fc800078e0011 */
[----:B------:R-:W-:Y:S01]  /*2f40*/  IMAD.WIDE.U32 R2, R2, 0x50, R8 ;  /* 0x0000005002027825 */ /* 0x000fe200078e0008 */
[----:B------:R-:W-:Y:S01]  /*2f50*/  ISETP.LT.OR P6, PT, R18, 0x1, P2 ;  /* 0x000000011200780c */ /* 0x000fe200017c1670 */
[----:B------:R-:W3:Y:S02]  /*2f60*/  LDSM.16.M88.4 R8, [R209] ;  /* 0x00000000d108783b */ /* 0x000ee40000000200 */
[----:B------:R-:W-:Y:S01]  /*2f70*/  IMAD.IADD R0, R3, 0x1, R0 ;  /* 0x0000000103007824 */ /* 0x000fe200078e0200 */
[----:B------:R-:W-:-:S04]  /*2f80*/  LEA R16, P0, R2, c[0x0][0x1f8], 0x1 ;  /* 0x00007e0002107a11 */ /* 0x000fc800078008ff */
[----:B------:R-:W-:Y:S02]  /*2f90*/  LEA.HI.X R17, R2, c[0x0][0x1fc], R0, 0x1, P0 ;  /* 0x00007f0002117a11 */ /* 0x000fe400000f0c00 */
[----:B------:R-:W-:Y:S02]  /*2fa0*/  IADD3 R14, P3, R16, UR7, RZ ;  /* 0x00000007100e7c10 */ /* 0x000fe4000ff7e0ff */
[----:B------:R-:W-:Y:S01]  /*2fb0*/  ISETP.LT.OR P5, PT, R18, 0x11, P2 ;  /* 0x000000111200780c */ /* 0x000fe200017a1670 */
[----:B------:R-:W-:Y:S01]  /*2fc0*/  @!PT LDS RZ, [RZ] ;  /* 0x00000000fffff984 */ /* 0x000fe20000000800 */
[----:B------:R-:W-:Y:S01]  /*2fd0*/  @!PT LDS RZ, [RZ] ;  /* 0x00000000fffff984 */ /* 0x000fe20000000800 */
[----:B------:R-:W-:Y:S01]  /*2fe0*/  @!PT LDS RZ, [RZ] ;  /* 0x00000000fffff984 */ /* 0x000fe20000000800 */
[----:B------:R4:W-:Y:S01]  /*2ff0*/  LDGSTS.E.BYPASS.LTC128B.128 [R216+0x100], [R16.64], !P6 ;  /* 0x0010000010d87fae */ /* 0x0009e2000f101d48 */
[----:B------:R-:W-:Y:S02]  /*3000*/  IADD3 R12, P0, R14, UR7, RZ ;  /* 0x000000070e0c7c10 */ /* 0x000fe4000ff1e0ff */
[----:B------:R-:W-:Y:S02]  /*3010*/  IADD3.X R15, R17, UR5, RZ, P3, !PT ;  /* 0x00000005110f7c10 */ /* 0x000fe40009ffe4ff */
[----:B------:R-:W-:-:S02]  /*3020*/  ISETP.LT.OR P4, PT, R18, 0x21, P2 ;  /* 0x000000211200780c */ /* 0x000fc40001781670 */
[----:B------:R-:W-:Y:S02]  /*3030*/  IADD3.X R13, R15, UR5, RZ, P0, !PT ;  /* 0x000000050f0d7c10 */ /* 0x000fe400087fe4ff */
[----:B------:R-:W-:Y:S02]  /*3040*/  ISETP.LT.OR P3, PT, R18, 0x31, P2 ;  /* 0x000000311200780c */ /* 0x000fe40001761670 */
[----:B------:R-:W-:Y:S01]  /*3050*/  IADD3 R2, P0, R12, UR7, RZ ;  /* 0x000000070c027c10 */ /* 0x000fe2000ff1e0ff */
[----:B------:R5:W-:Y:S01]  /*3060*/  LDGSTS.E.BYPASS.LTC128B.128 [R216+0x900], [R14.64], !P5 ;  /* 0x009000000ed87fae */ /* 0x000be2000e901d48 */
[----:B------:R-:W-:Y:S02]  /*3070*/  ISETP.LT.OR P2, PT, R18, 0x41, P2 ;  /* 0x000000411200780c */ /* 0x000fe40001741670 */
[----:B------:R-:W-:Y:S01]  /*3080*/  IADD3.X R3, R13, UR5, RZ, P0, !PT ;  /* 0x000000050d037c10 */ /* 0x000fe200087fe4ff */
[----:B-1----:R-:W-:Y:S02]  /*3090*/  HMMA.16816.F32 R28, R4, R36, R48 ;  /* 0x00000024041c723c */ /* 0x002fe40000001830 */
[----:B------:R5:W-:Y:S04]  /*30a0*/  LDGSTS.E.BYPASS.LTC128B.128 [R216+0x1100], [R12.64], !P4 ;  /* 0x011000000cd87fae */ /* 0x000be8000e101d48 */
[----:B------:R1:W-:Y:S01]  /*30b0*/  LDGSTS.E.BYPASS.LTC128B.128 [R216+0x1900], [R2.64], !P3 ;  /* 0x0190000002d87fae */ /* 0x0003e2000d901d48 */
[----:B----4-:R-:W-:-:S04]  /*30c0*/  IADD3 R16, P0, R2, UR7, RZ ;  /* 0x0000000702107c10 */ /* 0x010fc8000ff1e0ff */
[----:B------:R-:W-:Y:S01]  /*30d0*/  IADD3.X R17, R3, UR5, RZ, P0, !PT ;  /* 0x0000000503117c10 */ /* 0x000fe200087fe4ff */
[C---:B------:R-:W-:Y:S04]  /*30e0*/  HMMA.16816.F32 R32, R4.reuse, R56, R44 ;  /* 0x000000380420723c */ /* 0x040fe8000000182c */
[----:B------:R4:W-:Y:S04]  /*30f0*/  LDGSTS.E.BYPASS.LTC128B.128 [R216+0x2100], [R16.64], !P2 ;  /* 0x0210000010d87fae */ /* 0x0009e8000d101d48 */
[----:B------:R-:W-:Y:S04]  /*3100*/  LDSM.16.M88.4 R48, [R205+0x800] ;  /* 0x00080000cd30783b */ /* 0x000fe80000000200 */
[----:B------:R-:W-:Y:S01]  /*3110*/  LDSM.16.M88.4 R44, [R205+0x1000] ;  /* 0x00100000cd2c783b */ /* 0x000fe20000000200 */
[C---:B--2---:R-:W-:Y:S03]  /*3120*/  HMMA.16816.F32 R140, R4.reuse, R24, R52 ;  /* 0x00000018048c723c */ /* 0x044fe60000001834 */
[----:B------:R-:W-:Y:S04]  /*3130*/  LDSM.16.M88.4 R52, [R205] ;  /* 0x00000000cd34783b */ /* 0x000fe80000000200 */
[----:B-----5:R-:W-:Y:S01]  /*3140*/  LDSM.16.M88.4 R12, [R207] ;  /* 0x00000000cf0c783b */ /* 0x020fe20000000200 */
[C---:B------:R-:W-:Y:S03]  /*3150*/  HMMA.16816.F32 R80, R4.reuse, R68, R40 ;  /* 0x000000440450723c */ /* 0x040fe60000001828 */
[----:B------:R-:W-:Y:S04]  /*3160*/  LDSM.16.M88.4 R40, [R205+0x2000] ;  /* 0x00200000cd28783b */ /* 0x000fe80000000200 */
[----:B------:R-:W0:Y:S04]  /*3170*/  LDGDEPBAR ;  /* 0x00000000000079af */ /* 0x000e280000000000 */
[----:B----4-:R-:W2:Y:S01]  /*3180*/  LDSM.16.M88.4 R16, [R207+0x2000] ;  /* 0x00200000cf10783b */ /* 0x010ea20000000200 */
[C---:B------:R-:W-:Y:S03]  /*3190*/  HMMA.16816.F32 R156, R4.reuse, R20, R60 ;  /* 0x00000014049c723c */ /* 0x040fe6000000183c */
[----:B------:R-:W4:Y:S05]  /*31a0*/  LDSM.16.M88.4 R60, [R205+0x1800] ;  /* 0x00180000cd3c783b */ /* 0x000f2a0000000200 */
[C---:B------:R-:W-:Y:S08]  /*31b0*/  HMMA.16816.F32 R76, R4.reuse, R70, R76 ;  /* 0x00000046044c723c */ /* 0x040ff0000000184c */
[----:B------:R-:W-:Y:S08]  /*31c0*/  HMMA.16816.F32 R72, R4, R58, R72 ;  /* 0x0000003a0448723c */ /* 0x000ff00000001848 */
[C---:B---3--:R-:W-:Y:S08]  /*31d0*/  HMMA.16816.F32 R136, R8.reuse, R68, R120 ;  /* 0x000000440888723c */ /* 0x048ff00000001878 */
[C---:B------:R-:W-:Y:S08]  /*31e0*/  HMMA.16816.F32 R68, R8.reuse, R70, R144 ;  /* 0x000000460844723c */ /* 0x040ff00000001890 */
[----:B------:R-:W-:Y:S08]  /*31f0*/  HMMA.16816.F32 R152, R8, R56, R104 ;  /* 0x000000380898723c */ /* 0x000ff00000001868 */
[C---:B------:R-:W-:Y:S08]  /*3200*/  HMMA.16816.F32 R172, R4.reuse, R38, R96 ;  /* 0x0000002604ac723c */ /* 0x040ff00000001860 */
[C---:B------:R-:W-:Y:S08]  /*3210*/  HMMA.16816.F32 R164, R4.reuse, R26, R112 ;  /* 0x0000001a04a4723c */ /* 0x040ff00000001870 */
[----:B------:R-:W-:Y:S01]  /*3220*/  HMMA.16816.F32 R148, R4, R22, R108 ;  /* 0x000000160494723c */ /* 0x000fe2000000186c */
[----:B------:R-:W-:Y:S07]  /*3230*/  LDSM.16.M88.4 R4, [R208+0x2000] ;  /* 0x00200000d004783b */ /* 0x000fee0000000200 */
[C---:B------:R-:W-:Y:S08]  /*3240*/  HMMA.16816.F32 R56, R8.reuse, R58, R128 ;  /* 0x0000003a0838723c */ /* 0x040ff00000001880 */
[C---:B------:R-:W-:Y:S08]  /*3250*/  HMMA.16816.F32 R160, R8.reuse, R36, R100 ;  /* 0x0000002408a0723c */ /* 0x040ff00000001864 */
[C---:B------:R-:W-:Y:S08]  /*3260*/  HMMA.16816.F32 R168, R8.reuse, R24, R92 ;  /* 0x0000001808a8723c */ /* 0x040ff0000000185c */
[C---:B------:R-:W-:Y:S08]  /*3270*/  HMMA.16816.F32 R176, R8.reuse, R20, R84 ;  /* 0x0000001408b0723c */ /* 0x040ff00000001854 */
[C---:B------:R-:W-:Y:S01]  /*3280*/  HMMA.16816.F32 R120, R8.reuse, R38, R124 ;  /* 0x000000260878723c */ /* 0x040fe2000000187c */
[----:B------:R-:W-:Y:S07]  /*3290*/  LDSM.16.M88.4 R36, [R202] ;  /* 0x00000000ca24783b */ /* 0x000fee0000000200 */
[C---:B------:R-:W-:Y:S01]  /*32a0*/  HMMA.16816.F32 R132, R8.reuse, R26, R132 ;  /* 0x0000001a0884723c */ /* 0x040fe20000001884 */
[----:B------:R-:W-:Y:S07]  /*32b0*/  LDSM.16.M88.4 R24, [R202+0x1800] ;  /* 0x00180000ca18783b */ /* 0x000fee0000000200 */
[----:B------:R-:W-:Y:S01]  /*32c0*/  HMMA.16816.F32 R128, R8, R22, R88 ;  /* 0x000000160880723c */ /* 0x000fe20000001858 */
[----:B------:R-:W-:Y:S04]  /*32d0*/  LDSM.16.M88.4 R8, [R208] ;  /* 0x00000000d008783b */ /* 0x000fe80000000200 */
[----:B------:R-:W-:Y:S03]  /*32e0*/  LDSM.16.M88.4 R20, [R202+0x2000] ;  /* 0x00200000ca14783b */ /* 0x000fe60000000200 */
[C---:B--2---:R-:W-:Y:S01]  /*32f0*/  HMMA.16816.F32 R112, R16.reuse, R48, R32 ;  /* 0x000000301070723c */ /* 0x044fe20000001820 */
[----:B------:R-:W2:Y:S07]  /*3300*/  LDSM.16.M88.4 R32, [R202+0x800] ;  /* 0x00080000ca20783b */ /* 0x000eae0000000200 */
[----:B------:R-:W-:Y:S01]  /*3310*/  HMMA.16816.F32 R108, R16, R44, R28 ;  /* 0x0000002c106c723c */ /* 0x000fe2000000181c */
[----:B------:R-:W3:Y:S01]  /*3320*/  LDSM.16.M88.4 R28, [R202+0x1000] ;  /* 0x00100000ca1c783b */ /* 0x000ee20000000200 */
[----:B------:R-:W-:Y:S01]  /*3330*/  ISETP.GT.AND P0, PT, R64, R250, PT ;  /* 0x000000fa4000720c */ /* 0x000fe20003f04270 */
[----:B------:R-:W-:-:S05]  /*3340*/  DEPBAR.LE SB0, 0x0 ;  /* 0x000080000000791a */ /* 0x000fca0000000000 */
[----:B------:R-:W-:Y:S08]  /*3350*/  HMMA.16816.F32 R92, R16, R50, R72 ;  /* 0x00000032105c723c */ /* 0x000ff00000001848 */
[----:B------:R-:W-:Y:S08]  /*3360*/  HMMA.16816.F32 R72, R12, R54, R68 ;  /* 0x000000360c48723c */ /* 0x000ff00000001844 */
[----:B------:R-:W-:Y:S08]  /*3370*/  HMMA.16816.F32 R124, R16, R52, R80 ;  /* 0x00000034107c723c */ /* 0x000ff00000001850 */
[----:B------:R-:W-:Y:S08]  /*3380*/  HMMA.16816.F32 R68, R12, R48, R152 ;  /* 0x000000300c44723c */ /* 0x000ff00000001898 */
[C---:B----4-:R-:W-:Y:S08]  /*3390*/  HMMA.16816.F32 R104, R16.reuse, R60, R140 ;  /* 0x0000003c1068723c */ /* 0x050ff0000000188c */
        /* <DEDUP_REMOVED lines=13> */
[----:B------:R-:W-:Y:S07]  /*3470*/  BSSY B0, `(.L_x_1687) ;  /* 0x0000035000007945 */ /* 0x000fee0003800000 */
[C---:B--2---:R-:W-:Y:S08]  /*3480*/  HMMA.16816.F32 R112, R4.reuse, R32, R112 ;  /* 0x000000200470723c */ /* 0x044ff00000001870 */
[----:B------:R-:W-:Y:S08]  /*3490*/  HMMA.16816.F32 R92, R4, R34, R92 ;  /* 0x00000022045c723c */ /* 0x000ff0000000185c */
[C---:B------:R-:W-:Y:S08]  /*34a0*/  HMMA.16816.F32 R68, R8.reuse, R32, R68 ;  /* 0x000000200844723c */ /* 0x040ff00000001844 */
[----:B------:R-:W-:Y:S08]  /*34b0*/  HMMA.16816.F32 R48, R8, R34, R48 ;  /* 0x000000220830723c */ /* 0x000ff00000001830 */
[C---:B---3--:R-:W-:Y:S08]  /*34c0*/  HMMA.16816.F32 R108, R4.reuse, R28, R108 ;  /* 0x0000001c046c723c */ /* 0x048ff0000000186c */
[C---:B------:R-:W-:Y:S08]  /*34d0*/  HMMA.16816.F32 R40, R4.reuse, R30, R88 ;  /* 0x0000001e0428723c */ /* 0x040ff00000001858 */
[C---:B------:R-:W-:Y:S08]  /*34e0*/  HMMA.16816.F32 R100, R4.reuse, R20, R100 ;  /* 0x000000140464723c */ /* 0x040ff00000001864 */
[----:B------:R-:W-:Y:S08]  /*34f0*/  HMMA.16816.F32 R80, R4, R22, R80 ;  /* 0x000000160450723c */ /* 0x000ff00000001850 */
        /* <DEDUP_REMOVED lines=11> */
[----:B------:R-:W-:Y:S01]  /*35b0*/  HMMA.16816.F32 R20, R8, R22, R12 ;  /* 0x000000160814723c */ /* 0x000fe2000000180c */
[----:B------:R-:W-:Y:S06]  /*35c0*/  BAR.SYNC.DEFER_BLOCKING 0x0 ;  /* 0x0000000000007b1d */ /* 0x000fec0000010000 */
[----:B------:R-:W-:Y:S01]  /*35d0*/  @!UPT UIADD3 URZ, URZ, URZ, URZ ;  /* 0x0000003f3f3ff290 */ /* 0x000fe2000fffe03f */
[----:B------:R-:W-:Y:S11]  /*35e0*/  @!P0 BRA `(.L_x_1688) ;  /* 0x000001d000008947 */ /* 0x000ff60003800000 */
[----:B-1----:R-:W-:Y:S01]  /*35f0*/  IADD3 R0, R244, -0x2, RZ ;  /* 0xfffffffef4007810 */ /* 0x002fe20007ffe0ff */
        /* <DEDUP_REMOVED lines=28> */
.L_x_1688:
[----:B-1----:R-:W-:Y:S05]  /*37c0*/  BSYNC B0 ;  /* 0x0000000000007941 */ /* 0x002fea0003800000 */
.L_x_1687:
[----:B------:R-:W2:Y:S04]  /*37d0*/  LDL R0, [R1+0x18] ;  /* 0x0000180001007983 */ /* 0x000ea80000100800 */
[----:B------:R-:W0:Y:S01]  /*37e0*/  LDGDEPBAR ;  /* 0x00000000000079af */ /* 0x000e220000000000 */
[----:B--2---:R-:W-:-:S04]  /*37f0*/  IADD3 R0, -R0, R116, R65 ;  /* 0x0000007400007210 */ /* 0x004fc80007ffe141 */
        /* <DEDUP_REMOVED lines=13> */
[----:B------:R-:W-:Y:S02]  /*38d0*/  FSEL R14, R127, -INF , P0 ;  /* 0xff8000007f0e7808 */ /* 0x000fe40000000000 */
[----:B------:R-:W-:Y:S02]  /*38e0*/  FSEL R36, R78, -INF , P2 ;  /* 0xff8000004e247808 */ /* 0x000fe40001000000 */
[----:B------:R-:W-:Y:S02]  /*38f0*/  FSEL R37, R79, -INF , P0 ;  /* 0xff8000004f257808 */ /* 0x000fe40000000000 */
[C---:B------:R-:W-:Y:S02]  /*3900*/  ISETP.GT.AND P2, PT, R0.reuse, 0x10, PT ;  /* 0x000000100000780c */ /* 0x040fe40003f44270 */
[----:B------:R-:W-:-:S02]  /*3910*/  ISETP.GT.AND P0, PT, R0, 0x11, PT ;  /* 0x000000110000780c */ /* 0x000fc40003f04270 */
[----:B------:R-:W-:Y:S02]  /*3920*/  FSEL R27, R73, -INF , P3 ;  /* 0xff800000491b7808 */ /* 0x000fe40001800000 */
[----:B------:R-:W-:Y:S02]  /*3930*/  FMNMX.FTZ R2, R26, R2, !PT ;  /* 0x000000021a027209 */ /* 0x000fe40007810000 */
[----:B------:R-:W-:Y:S02]  /*3940*/  FSEL R12, R97, -INF , P3 ;  /* 0xff800000610c7808 */ /* 0x000fe40001800000 */
[----:B------:R-:W-:Y:S02]  /*3950*/  FMNMX.FTZ R3, R11, R3, !PT ;  /* 0x000000030b037209 */ /* 0x000fe40007810000 */
[----:B------:R-:W-:Y:S02]  /*3960*/  FSEL R39, R75, -INF , P3 ;  /* 0xff8000004b277808 */ /* 0x000fe40001800000 */
[----:B------:R-:W-:-:S02]  /*3970*/  FSEL R38, R74, -INF , P4 ;  /* 0xff8000004a267808 */ /* 0x000fc40002000000 */
        /* <DEDUP_REMOVED lines=16> */
[----:B------:R-:W-:Y:S02]  /*3a80*/  FMNMX.FTZ R2, R90, R2, !PT ;  /* 0x000000025a027209 */ /* 0x000fe40007810000 */
[----:B------:R-:W-:-:S02]  /*3a90*/  FMNMX.FTZ R3, R44, R3, !PT ;  /* 0x000000032c037209 */ /* 0x000fc40007810000 */
        /* <DEDUP_REMOVED lines=19> */
[C---:B------:R-:W-:Y:S02]  /*3bd0*/  ISETP.GT.AND P2, PT, R0.reuse, 0x30, PT ;  /* 0x000000300000780c */ /* 0x040fe40003f44270 */
[----:B------:R-:W-:Y:S02]  /*3be0*/  ISETP.GT.AND P0, PT, R0, 0x31, PT ;  /* 0x000000310000780c */ /* 0x000fe40003f04270 */
[----:B------:R-:W-:Y:S02]  /*3bf0*/  FMNMX.FTZ R2, R91, R2, !PT ;  /* 0x000000025b027209 */ /* 0x000fe40007810000 */
[----:B------:R-:W-:Y:S02]  /*3c00*/  FMNMX.FTZ R3, R45, R3, !PT ;  /* 0x000000032d037209 */ /* 0x000fe40007810000 */
[----:B------:R-:W-:Y:S02]  /*3c10*/  FSEL R131, R42, -INF , P4 ;  /* 0xff8000002a837808 */ /* 0x000fe40002000000 */
[----:B------:R-:W-:-:S02]  /*3c20*/  FSEL R126, R40, -INF , P4 ;  /* 0xff800000287e7808 */ /* 0x000fc40002000000 */
[----:B------:R-:W-:Y:S02]  /*3c30*/  FSEL R132, R43, -INF , P3 ;  /* 0xff8000002b847808 */ /* 0x000fe40001800000 */
[----:B------:R-:W-:Y:S02]  /*3c40*/  FSEL R128, R41, -INF , P3 ;  /* 0xff80000029807808 */ /* 0x000fe40001800000 */
[----:B------:R-:W-:Y:S01]  /*3c50*/  FSEL R140, R30, -INF , P4 ;  /* 0xff8000001e8c7808 */ /* 0x000fe20002000000 */
[----:B------:R-:W-:Y:S01]  /*3c60*/  LDSM.16.MT88.4 R40, [R203] ;  /* 0x00000000cb28783b */ /* 0x000fe20000004200 */
[----:B------:R-:W-:Y:S02]  /*3c70*/  FSEL R133, R28, -INF , P4 ;  /* 0xff8000001c857808 */ /* 0x000fe40002000000 */
[----:B------:R-:W-:Y:S02]  /*3c80*/  FSEL R143, R31, -INF , P3 ;  /* 0xff8000001f8f7808 */ /* 0x000fe40001800000 */
[----:B------:R-:W-:-:S02]  /*3c90*/  FSEL R136, R29, -INF , P3 ;  /* 0xff8000001d887808 */ /* 0x000fc40001800000 */
[----:B------:R-:W-:Y:S01]  /*3ca0*/  FSEL R155, R106, -INF , P2 ;  /* 0xff8000006a9b7808 */ /* 0x000fe20001000000 */
[----:B------:R-:W-:Y:S01]  /*3cb0*/  LDSM.16.MT88.4 R28, [R201] ;  /* 0x00000000c91c783b */ /* 0x000fe20000004200 */
[----:B------:R-:W-:Y:S02]  /*3cc0*/  FSEL R146, R104, -INF , P2 ;  /* 0xff80000068927808 */ /* 0x000fe40001000000 */
[----:B------:R-:W-:Y:S02]  /*3cd0*/  FSEL R175, R107, -INF , P0 ;  /* 0xff8000006baf7808 */ /* 0x000fe40000000000 */
[----:B------:R-:W-:Y:S02]  /*3ce0*/  FSEL R147, R105, -INF , P0 ;  /* 0xff80000069937808 */ /* 0x000fe40000000000 */
[----:B------:R-:W-:Y:S02]  /*3cf0*/  FSEL R197, R18, -INF , P2 ;  /* 0xff80000012c57808 */ /* 0x000fe40001000000 */
[----:B------:R-:W-:-:S02]  /*3d00*/  FSEL R134, R16, -INF , P2 ;  /* 0xff80000010867808 */ /* 0x000fc40001000000 */
[----:B------:R-:W-:Y:S02]  /*3d10*/  FSEL R215, R19, -INF , P0 ;  /* 0xff80000013d77808 */ /* 0x000fe40000000000 */
[----:B------:R-:W-:Y:S02]  /*3d20*/  FSEL R139, R17, -INF , P0 ;  /* 0xff800000118b7808 */ /* 0x000fe40000000000 */
[C---:B------:R-:W-:Y:S01]  /*3d30*/  ISETP.GT.AND P6, PT, R0.reuse, 0x38, PT ;  /* 0x000000380000780c */ /* 0x040fe20003fc4270 */
[----:B------:R-:W-:Y:S01]  /*3d40*/  LDSM.16.MT88.4 R16, [R200] ;  /* 0x00000000c810783b */ /* 0x000fe20000004200 */
[C---:B------:R-:W-:Y:S02]  /*3d50*/  ISETP.GT.AND P5, PT, R0.reuse, 0x39, PT ;  /* 0x000000390000780c */ /* 0x040fe40003fa4270 */
[C---:B------:R-:W-:Y:S02]  /*3d60*/  ISETP.GT.AND P4, PT, R0.reuse, 0x40, PT ;  /* 0x000000400000780c */ /* 0x040fe40003f84270 */
[----:B------:R-:W-:-:S02]  /*3d70*/  ISETP.GT.AND P3, PT, R0, 0x41, PT ;  /* 0x000000410000780c */ /* 0x000fc40003f64270 */
[----:B------:R-:W-:Y:S02]  /*3d80*/  ISETP.GT.AND P2, PT, R0, 0x48, PT ;  /* 0x000000480000780c */ /* 0x000fe40003f44270 */
[----:B------:R-:W-:Y:S02]  /*3d90*/  FMNMX.FTZ R2, R96, R2, !PT ;  /* 0x0000000260027209 */ /* 0x000fe40007810000 */
        /* <DEDUP_REMOVED lines=35> */
[----:B------:R-:W-:Y:S02]  /*3fd0*/  FSEL R153, R53, -INF , P3 ;  /* 0xff80000035997808 */ /* 0x000fe40001800000 */
        /* <DEDUP_REMOVED lines=14> */
[----:B------:R-:W-:Y:S02]  /*40c0*/  FMNMX.FTZ R3, R180, R3, !PT ;  /* 0x00000003b4037209 */ /* 0x000fe40007810000 */
[----:B------:R-:W-:-:S02]  /*40d0*/  FMNMX.FTZ R0, R36, R37, !PT ;  /* 0x0000002524007209 */ /* 0x000fc40007810000 */
[----:B------:R-:W-:Y:S01]  /*40e0*/  FMNMX.FTZ R5, R187, R4, !PT ;  /* 0x00000004bb057209 */ /* 0x000fe20007810000 */
[----:B------:R-:W1:Y:S01]  /*40f0*/  SHFL.BFLY PT, R6, R3, 0x2, 0x1f ;  /* 0x0c401f0003067f89 */ /* 0x000e6200000e0000 */
[----:B------:R-:W-:Y:S02]  /*4100*/  FSEL R150, R86, -INF , P6 ;  /* 0xff80000056967808 */ /* 0x000fe40003000000 */
[----:B------:R-:W-:Y:S01]  /*4110*/  FMNMX.FTZ R2, R175, R2, !PT ;  /* 0x00000002af027209 */ /* 0x000fe20007810000 */
[----:B------:R-:W2:Y:S01]  /*4120*/  SHFL.BFLY PT, R7, R5, 0x2, 0x1f ;  /* 0x0c401f0005077f89 */ /* 0x000ea200000e0000 */
[----:B------:R-:W-:Y:S02]  /*4130*/  FMNMX.FTZ R0, R38, R0, !PT ;  /* 0x0000000026007209 */ /* 0x000fe40007810000 */
[----:B------:R-:W-:Y:S02]  /*4140*/  FSEL R142, R87, -INF , P5 ;  /* 0xff800000578e7808 */ /* 0x000fe40002800000 */
[----:B------:R-:W-:-:S02]  /*4150*/  FMNMX.FTZ R2, R150, R2, !PT ;  /* 0x0000000296027209 */ /* 0x000fc40007810000 */
[----:B------:R-:W-:Y:S02]  /*4160*/  FMNMX.FTZ R0, R39, R0, !PT ;  /* 0x0000000027007209 */ /* 0x000fe40007810000 */
[----:B------:R-:W-:Y:S02]  /*4170*/  FSEL R186, R102, -INF , P4 ;  /* 0xff80000066ba7808 */ /* 0x000fe40002000000 */
[----:B------:R-:W-:Y:S02]  /*4180*/  FMNMX.FTZ R2, R142, R2, !PT ;  /* 0x000000028e027209 */ /* 0x000fe40007810000 */
        /* <DEDUP_REMOVED lines=10> */
[----:B------:R-:W-:Y:S02]  /*4230*/  FMNMX.FTZ R2, R198, R2, !PT ;  /* 0x00000002c6027209 */ /* 0x000fe40007810000 */
[----:B------:R-:W-:Y:S02]  /*4240*/  FMNMX.FTZ R4, R138, R4, !PT ;  /* 0x000000048a047209 */ /* 0x000fe40007810000 */
[----:B-1----:R-:W-:Y:S02]  /*4250*/  FMNMX.FTZ R0, R3, R6, !PT ;  /* 0x0000000603007209 */ /* 0x002fe40007810000 */
[----:B--2---:R-:W-:Y:S02]  /*4260*/  FMNMX.FTZ R3, R5, R7, !PT ;  /* 0x0000000705037209 */ /* 0x004fe40007810000 */
[----:B------:R-:W1:Y:S01]  /*4270*/  SHFL.BFLY PT, R5, R2, 0x2, 0x1f ;  /* 0x0c401f0002057f89 */ /* 0x000e6200000e0000 */
[----:B------:R-:W-:-:S02]  /*4280*/  FMNMX.FTZ R4, R141, R4, !PT ;  /* 0x000000048d047209 */ /* 0x000fc40007810000 */
[----:B------:R-:W-:Y:S01]  /*4290*/  FSEL R148, R62, -INF , P6 ;  /* 0xff8000003e947808 */ /* 0x000fe20003000000 */
[----:B------:R-:W2:Y:S01]  /*42a0*/  SHFL.BFLY PT, R6, R0, 0x1, 0x1f ;  /* 0x0c201f0000067f89 */ /* 0x000ea200000e0000 */
[----:B------:R-:W-:Y:S02]  /*42b0*/  FMNMX.FTZ R4, R140, R4, !PT ;  /* 0x000000048c047209 */ /* 0x000fe40007810000 */
[----:B------:R-:W-:Y:S01]  /*42c0*/  FSEL R149, R63, -INF , P5 ;  /* 0xff8000003f957808 */ /* 0x000fe20002800000 */
[----:B------:R-:W3:Y:S01]  /*42d0*/  SHFL.BFLY PT, R7, R3, 0x1, 0x1f ;  /* 0x0c201f0003077f89 */ /* 0x000ee200000e0000 */
[----:B------:R-:W-:Y:S02]  /*42e0*/  FMNMX.FTZ R4, R143, R4, !PT ;  /* 0x000000048f047209 */ /* 0x000fe40007810000 */
[----:B------:R-:W-:Y:S02]  /*42f0*/  FSEL R199, R54, -INF , P4 ;  /* 0xff80000036c77808 */ /* 0x000fe40002000000 */
[----:B------:R-:W-:-:S02]  /*4300*/  FMNMX.FTZ R4, R197, R4, !PT ;  /* 0x00000004c5047209 */ /* 0x000fc40007810000 */
[----:B------:R-:W-:Y:S02]  /*4310*/  FSEL R217, R55, -INF , P3 ;  /* 0xff80000037d97808 */ /* 0x000fe40001800000 */
[----:B------:R-:W-:Y:S02]  /*4320*/  FMNMX.FTZ R4, R215, R4, !PT ;  /* 0x00000004d7047209 */ /* 0x000fe40007810000 */
[----:B------:R-:W-:Y:S02]  /*4330*/  FSEL R218, R22, -INF , P2 ;  /* 0xff80000016da7808 */ /* 0x000fe40001000000 */
[----:B------:R-:W-:Y:S02]  /*4340*/  FMNMX.FTZ R4, R148, R4, !PT ;  /* 0x0000000494047209 */ /* 0x000fe40007810000 */
[----:B------:R-:W-:Y:S02]  /*4350*/  FSEL R219, R23, -INF , P0 ;  /* 0xff80000017db7808 */ /* 0x000fe40000000000 */
[----:B-1----:R-:W-:Y:S01]  /*4360*/  FMNMX.FTZ R5, R2, R5, !PT ;  /* 0x0000000502057209 */ /* 0x002fe20007810000 */
[----:B------:R-:W-:Y:S01]  /*4370*/  LDSM.16.MT88.4 R20, [R204] ;  /* 0x00000000cc14783b */ /* 0x000fe20000004200 */
[----:B------:R-:W-:-:S02]  /*4380*/  FMNMX.FTZ R2, R149, R4, !PT ;  /* 0x0000000495027209 */ /* 0x000fc40007810000 */
[----:B--2---:R-:W-:Y:S02]  /*4390*/  FMNMX.FTZ R114, R0, R6, !PT ;  /* 0x0000000600727209 */ /* 0x004fe40007810000 */
[----:B------:R-:W-:Y:S01]  /*43a0*/  FMNMX.FTZ R0, R199, R2, !PT ;  /* 0x00000002c7007209 */ /* 0x000fe20007810000 */
[----:B------:R-:W1:Y:S01]  /*43b0*/  SHFL.BFLY PT, R6, R5, 0x1, 0x1f ;  /* 0x0c201f0005067f89 */ /* 0x000e6200000e0000 */
[----:B---3--:R-:W-:Y:S01]  /*43c0*/  FMNMX.FTZ R112, R3, R7, !PT ;  /* 0x0000000703707209 */ /* 0x008fe20007810000 */
[C---:B------:R-:W-:Y:S01]  /*43d0*/  FMUL.FTZ R3, R114.reuse, c[0x0][0x2d0] ;  /* 0x0000b40072037a20 */ /* 0x040fe20000410000 */
[----:B------:R-:W-:Y:S02]  /*43e0*/  FMNMX.FTZ R0, R217, R0, !PT ;  /* 0x00000000d9007209 */ /* 0x000fe40007810000 */
[----:B------:R-:W-:Y:S01]  /*43f0*/  FSETP.NEU.FTZ.AND P3, PT, R114, -INF , PT ;  /* 0xff8000007200780b */ /* 0x000fe20003f7d000 */
[----:B------:R-:W-:Y:S01]  /*4400*/  FMUL.FTZ R2, R112, c[0x0][0x2d0] ;  /* 0x0000b40070027a20 */ /* 0x000fe20000410000 */
[----:B------:R-:W-:-:S02]  /*4410*/  FMNMX.FTZ R4, R218, R0, !PT ;  /* 0x00000000da047209 */ /* 0x000fc40007810000 */
[----:B------:R-:W-:Y:S02]  /*4420*/  FSEL R3, R3, RZ, P3 ;  /* 0x000000ff03037208 */ /* 0x000fe40001800000 */
[----:B------:R-:W-:Y:S02]  /*4430*/  FMNMX.FTZ R4, R219, R4, !PT ;  /* 0x00000004db047209 */ /* 0x000fe40007810000 */
[----:B------:R-:W-:Y:S01]  /*4440*/  FSETP.NEU.FTZ.AND P2, PT, R112, -INF , PT ;  /* 0xff8000007000780b */ /* 0x000fe20003f5d000 */
[----:B------:R-:W-:Y:S02]  /*4450*/  FFMA.FTZ R0, R8, c[0x0][0x2d0], -R3 ;  /* 0x0000b40008007a23 */ /* 0x000fe40000010803 */
[----:B------:R-:W2:Y:S01]  /*4460*/  SHFL.BFLY PT, R7, R4, 0x2, 0x1f ;  /* 0x0c401f0004077f89 */ /* 0x000ea200000e0000 */
[----:B------:R-:W-:Y:S01]  /*4470*/  FSEL R2, R2, RZ, P2 ;  /* 0x000000ff02027208 */ /* 0x000fe20001000000 */
[----:B------:R3:W-:Y:S01]  /*4480*/  MUFU.EX2 R240, R0 ;  /* 0x0000000000f07308 */ /* 0x0007e20000000800 */
[----:B-1----:R-:W-:-:S03]  /*4490*/  FMNMX.FTZ R5, R5, R6, !PT ;  /* 0x0000000605057209 */ /* 0x002fc60007810000 */
[----:B------:R-:W-:Y:S01]  /*44a0*/  FFMA.FTZ R6, R11, c[0x0][0x2d0], -R2 ;  /* 0x0000b4000b067a23 */ /* 0x000fe20000010802 */
[----:B------:R-:W-:-:S03]  /*44b0*/  FSETP.NEU.FTZ.AND P0, PT, R5, -INF , PT ;  /* 0xff8000000500780b */ /* 0x000fc60003f1d000 */
[----:B------:R1:W-:Y:S01]  /*44c0*/  MUFU.EX2 R242, R6 ;  /* 0x0000000600f27308 */ /* 0x0003e20000000800 */
[----:B---3--:R-:W-:-:S07]  /*44d0*/  FFMA.FTZ R0, R9, c[0x0][0x2d0], -R2 ;  /* 0x0000b40009007a23 */ /* 0x008fce0000010802 */
[----:B------:R3:W-:Y:S01]  /*44e0*/  MUFU.EX2 R239, R0 ;  /* 0x0000000000ef7308 */ /* 0x0007e20000000800 */
[----:B--2---:R-:W-:Y:S01]  /*44f0*/  FMNMX.FTZ R4, R4, R7, !PT ;  /* 0x0000000704047209 */ /* 0x004fe20007810000 */
[----:B-1----:R-:W-:-:S04]  /*4500*/  FFMA.FTZ R6, R12, c[0x0][0x2d0], -R2 ;  /* 0x0000b4000c067a23 */ /* 0x002fc80000010802 */
[----:B------:R-:W1:Y:S02]  /*4510*/  SHFL.BFLY PT, R7, R4, 0x1, 0x1f ;  /* 0x0c201f0004077f89 */ /* 0x000e6400000e0000 */
[----:B------:R-:W2:Y:S01]  /*4520*/  MUFU.EX2 R243, R6 ;  /* 0x0000000600f37308 */ /* 0x000ea20000000800 */
[----:B---3--:R-:W-:-:S07]  /*4530*/  FFMA.FTZ R0, R10, c[0x0][0x2d0], -R2 ;  /* 0x0000b4000a007a23 */ /* 0x008fce0000010802 */
[----:B------:R3:W4:Y:S01]  /*4540*/  MUFU.EX2 R238, R0 ;  /* 0x0000000000ee7308 */ /* 0x0007220000000800 */
[----:B--2---:R-:W-:Y:S02]  /*4550*/  F2FP.PACK_AB R10, R243, R242 ;  /* 0x000000f2f30a723e */ /* 0x004fe400000000ff */
[----:B-1----:R-:W-:Y:S01]  /*4560*/  FMNMX.FTZ R113, R4, R7, !PT ;  /* 0x0000000704717209 */ /* 0x002fe20007810000 */
[----:B------:R-:W-:Y:S02]  /*4570*/  FFMA.FTZ R4, R26, c[0x0][0x2d0], -R3 ;  /* 0x0000b4001a047a23 */ /* 0x000fe40000010803 */
[----:B---3--:R-:W-:Y:S02]  /*4580*/  FMUL.FTZ R0, R5, c[0x0][0x2d0] ;  /* 0x0000b40005007a20 */ /* 0x008fe40000410000 */
[----:B------:R-:W-:Y:S01]  /*4590*/  MUFU.EX2 R227, R4 ;  /* 0x0000000400e37308 */ /* 0x000fe20000000800 */
[----:B----4-:R-:W-:Y:S02]  /*45a0*/  F2FP.PACK_AB R8, R238, R239 ;  /* 0x000000efee08723e */ /* 0x010fe400000000ff */
[----:B------:R-:W-:-:S02]  /*45b0*/  FSEL R0, R0, RZ, P0 ;  /* 0x000000ff00007208 */ /* 0x000fc40000000000 */
        /* <DEDUP_REMOVED lines=45> */
[----:B------:R-:W-:Y:S08]  /*4890*/  HMMA.16816.F32 R44, R8, R42, RZ ;  /* 0x0000002a082c723c */ /* 0x000ff000000018ff */
[----:B------:R-:W-:Y:S01]  /*48a0*/  HMMA.16816.F32 R80, R12, R20, RZ ;  /* 0x000000140c50723c */ /* 0x000fe200000018ff */
[----:B--2---:R-:W-:-:S07]  /*48b0*/  FFMA.FTZ R6, R72, c[0x0][0x2d0], -R2 ;  /* 0x0000b40048067a23 */ /* 0x004fce0000010802 */
[C---:B------:R-:W-:Y:S01]  /*48c0*/  HMMA.16816.F32 R108, R12.reuse, R22, RZ ;  /* 0x000000160c6c723c */ /* 0x040fe200000018ff */
[----:B----4-:R-:W-:Y:S01]  /*48d0*/  F2FP.PACK_AB R8, R233, R229 ;  /* 0x000000e5e908723e */ /* 0x010fe200000000ff */
[----:B------:R2:W-:Y:S06]  /*48e0*/  MUFU.EX2 R232, R6 ;  /* 0x0000000600e87308 */ /* 0x0005ec0000000800 */
[C---:B------:R-:W-:Y:S08]  /*48f0*/  HMMA.16816.F32 R20, R12.reuse, R40, RZ ;  /* 0x000000280c14723c */ /* 0x040ff000000018ff */
[----:B------:R-:W-:Y:S01]  /*4900*/  HMMA.16816.F32 R100, R12, R42, RZ ;  /* 0x0000002a0c64723c */ /* 0x000fe200000018ff */
[----:B--2---:R-:W-:-:S04]  /*4910*/  FFMA.FTZ R6, R73, c[0x0][0x2d0], -R2 ;  /* 0x0000b40049067a23 */ /* 0x004fc80000010802 */
[----:B------:R2:W4:Y:S03]  /*4920*/  MUFU.EX2 R231, R6 ;  /* 0x0000000600e77308 */ /* 0x0005260000000800 */
[----:B------:R-:W-:Y:S01]  /*4930*/  HMMA.16816.F32 R120, R12, R30, RZ ;  /* 0x0000001e0c78723c */ /* 0x000fe200000018ff */
[----:B--2---:R-:W-:Y:S01]  /*4940*/  FFMA.FTZ R6, R74, c[0x0][0x2d0], -R0 ;  /* 0x0000b4004a067a23 */ /* 0x004fe20000010800 */
[----:B----4-:R-:W-:-:S03]  /*4950*/  F2FP.PACK_AB R10, R231, R232 ;  /* 0x000000e8e70a723e */ /* 0x010fc600000000ff */
[----:B------:R2:W-:Y:S02]  /*4960*/  MUFU.EX2 R221, R6 ;  /* 0x0000000600dd7308 */ /* 0x0005e40000000800 */
[--C-:B--2---:R-:W-:Y:S02]  /*4970*/  FFMA.FTZ R6, R75, c[0x0][0x2d0], -R0.reuse ;  /* 0x0000b4004b067a23 */ /* 0x104fe40000010800 */
[----:B------:R-:W-:Y:S01]  /*4980*/  HMMA.16816.F32 R72, R12, R28, RZ ;  /* 0x0000001c0c48723c */ /* 0x000fe200000018ff */
[----:B------:R-:W-:Y:S03]  /*4990*/  LDSM.16.MT88.4 R12, [R200+0x1000] ;  /* 0x00100000c80c783b */ /* 0x000fe60000004200 */
[----:B------:R2:W4:Y:S01]  /*49a0*/  MUFU.EX2 R220, R6 ;  /* 0x0000000600dc7308 */ /* 0x0005220000000800 */
[----:B------:R-:W-:Y:S01]  /*49b0*/  LDSM.16.MT88.4 R28, [R201+0x1000] ;  /* 0x00100000c91c783b */ /* 0x000fe20000004200 */
[----:B--2---:R-:W-:Y:S01]  /*49c0*/  FFMA.FTZ R6, R88, c[0x0][0x2d0], -R0 ;  /* 0x0000b40058067a23 */ /* 0x004fe20000010800 */
[----:B----4-:R-:W-:-:S05]  /*49d0*/  F2FP.PACK_AB R9, R220, R221 ;  /* 0x000000dddc09723e */ /* 0x010fca00000000ff */
[----:B------:R2:W-:Y:S02]  /*49e0*/  MUFU.EX2 R223, R6 ;  /* 0x0000000600df7308 */ /* 0x0005e40000000800 */
[----:B--2---:R-:W-:-:S06]  /*49f0*/  FFMA.FTZ R6, R89, c[0x0][0x2d0], -R0 ;  /* 0x0000b40059067a23 */ /* 0x004fcc0000010800 */
[----:B------:R2:W4:Y:S02]  /*4a00*/  MUFU.EX2 R222, R6 ;  /* 0x0000000600de7308 */ /* 0x0005240000000800 */
[----:B--2---:R-:W-:Y:S01]  /*4a10*/  FFMA.FTZ R6, R90, c[0x0][0x2d0], -R3 ;  /* 0x0000b4005a067a23 */ /* 0x004fe20000010803 */
[----:B----4-:R-:W-:-:S05]  /*4a20*/  F2FP.PACK_AB R11, R222, R223 ;  /* 0x000000dfde0b723e */ /* 0x010fca00000000ff */
[----:B------:R2:W-:Y:S02]  /*4a30*/  MUFU.EX2 R191, R6 ;  /* 0x0000000600bf7308 */ /* 0x0005e40000000800 */
[C---:B-1----:R-:W-:Y:S08]  /*4a40*/  HMMA.16816.F32 R104, R8.reuse, R24, R76 ;  /* 0x000000180868723c */ /* 0x042ff0000000184c */
[----:B------:R-:W-:Y:S01]  /*4a50*/  HMMA.16816.F32 R76, R8, R32, R48 ;  /* 0x00000020084c723c */ /* 0x000fe20000001830 */
[----:B--2---:R-:W-:-:S04]  /*4a60*/  FFMA.FTZ R6, R91, c[0x0][0x2d0], -R3 ;  /* 0x0000b4005b067a23 */ /* 0x004fc80000010803 */
[----:B------:R1:W2:Y:S03]  /*4a70*/  MUFU.EX2 R190, R6 ;  /* 0x0000000600be7308 */ /* 0x0002a60000000800 */
[C---:B---3--:R-:W-:Y:S08]  /*4a80*/  HMMA.16816.F32 R88, R8.reuse, R16, R56 ;  /* 0x000000100858723c */ /* 0x048ff00000001838 */
[----:B------:R-:W-:Y:S01]  /*4a90*/  HMMA.16816.F32 R68, R8, R26, R68 ;  /* 0x0000001a0844723c */ /* 0x000fe20000001844 */
[----:B-1----:R-:W-:-:S07]  /*4aa0*/  FFMA.FTZ R6, R96, c[0x0][0x2d0], -R3 ;  /* 0x0000b40060067a23 */ /* 0x002fce0000010803 */
[----:B------:R-:W-:Y:S01]  /*4ab0*/  HMMA.16816.F32 R44, R8, R34, R44 ;  /* 0x00000022082c723c */ /* 0x000fe2000000182c */
[----:B------:R1:W-:Y:S02]  /*4ac0*/  MUFU.EX2 R195, R6 ;  /* 0x0000000600c37308 */ /* 0x0003e40000000800 */
[----:B-1----:R-:W-:-:S05]  /*4ad0*/  FFMA.FTZ R6, R97, c[0x0][0x2d0], -R3 ;  /* 0x0000b40061067a23 */ /* 0x002fca0000010803 */
[C---:B------:R-:W-:Y:S01]  /*4ae0*/  HMMA.16816.F32 R96, R8.reuse, R36, R64 ;  /* 0x000000240860723c */ /* 0x040fe20000001840 */
[----:B------:R1:W3:Y:S07]  /*4af0*/  MUFU.EX2 R189, R6 ;  /* 0x0000000600bd7308 */ /* 0x0002ee0000000800 */
[C---:B------:R-:W-:Y:S08]  /*4b00*/  HMMA.16816.F32 R64, R8.reuse, R38, R60 ;  /* 0x000000260840723c */ /* 0x040ff0000000183c */
[----:B------:R-:W-:Y:S01]  /*4b10*/  HMMA.16816.F32 R60, R8, R18, R52 ;  /* 0x00000012083c723c */ /* 0x000fe20000001834 */
[----:B-1----:R-:W-:-:S04]  /*4b20*/  FFMA.FTZ R6, R115, c[0x0][0x2d0], -R4 ;  /* 0x0000b40073067a23 */ /* 0x002fc80000010804 */
[----:B------:R1:W-:Y:S02]  /*4b30*/  MUFU.EX2 R185, R6 ;  /* 0x0000000600b97308 */ /* 0x0003e40000000800 */
[----:B--2---:R-:W-:Y:S02]  /*4b40*/  F2FP.PACK_AB R8, R190, R191 ;  /* 0x000000bfbe08723e */ /* 0x004fe400000000ff */
[----:B---3--:R-:W-:Y:S01]  /*4b50*/  F2FP.PACK_AB R10, R189, R195 ;  /* 0x000000c3bd0a723e */ /* 0x008fe200000000ff */
        /* <DEDUP_REMOVED lines=20> */
[----:B------:R3:W4:Y:S06]  /*4ca0*/  MUFU.EX2 R179, R6 ;  /* 0x0000000600b37308 */ /* 0x00072c0000000800 */
[C---:B------:R-:W-:Y:S08]  /*4cb0*/  HMMA.16816.F32 R56, R8.reuse, R16, R72 ;  /* 0x000000100838723c */ /* 0x040ff00000001848 */
[----:B------:R-:W-:Y:S01]  /*4cc0*/  HMMA.16816.F32 R16, R8, R18, R120 ;  /* 0x000000120810723c */ /* 0x000fe20000001878 */
[----:B---3--:R-:W-:-:S04]  /*4cd0*/  FFMA.FTZ R6, R126, c[0x0][0x2d0], -R2 ;  /* 0x0000b4007e067a23 */ /* 0x008fc80000010802 */
[----:B------:R3:W-:Y:S03]  /*4ce0*/  MUFU.EX2 R177, R6 ;  /* 0x0000000600b17308 */ /* 0x0007e60000000800 */
[----:B------:R-:W-:Y:S07]  /*4cf0*/  HMMA.16816.F32 R80, R8, R34, R100 ;  /* 0x000000220850723c */ /* 0x000fee0000001864 */
[----:B----4-:R-:W-:Y:S01]  /*4d00*/  F2FP.PACK_AB R8, R179, R178 ;  /* 0x000000b2b308723e */ /* 0x010fe200000000ff */
        /* <DEDUP_REMOVED lines=14> */
[----:B------:R3:W4:Y:S02]  /*4df0*/  MUFU.EX2 R170, R6 ;  /* 0x0000000600aa7308 */ /* 0x0007240000000800 */
[C---:B--2---:R-:W-:Y:S08]  /*4e00*/  HMMA.16816.F32 R92, R8.reuse, R36, R76 ;  /* 0x00000024085c723c */ /* 0x044ff0000000184c */
[----:B------:R-:W-:Y:S01]  /*4e10*/  HMMA.16816.F32 R76, R8, R14, R68 ;  /* 0x0000000e084c723c */ /* 0x000fe20000001844 */
[----:B---3--:R-:W-:-:S04]  /*4e20*/  FFMA.FTZ R6, R133, c[0x0][0x2d0], -R3 ;  /* 0x0000b40085067a23 */ /* 0x008fc80000010803 */
[----:B------:R2:W-:Y:S03]  /*4e30*/  MUFU.EX2 R169, R6 ;  /* 0x0000000600a97308 */ /* 0x0005e60000000800 */
[C---:B-1----:R-:W-:Y:S08]  /*4e40*/  HMMA.16816.F32 R72, R8.reuse, R22, R64 ;  /* 0x000000160848723c */ /* 0x042ff00000001840 */
[----:B------:R-:W-:Y:S01]  /*4e50*/  HMMA.16816.F32 R104, R8, R12, R104 ;  /* 0x0000000c0868723c */ /* 0x000fe20000001868 */
[----:B--2---:R-:W-:-:S07]  /*4e60*/  FFMA.FTZ R6, R136, c[0x0][0x2d0], -R3 ;  /* 0x0000b40088067a23 */ /* 0x004fce0000010803 */
[C---:B------:R-:W-:Y:S01]  /*4e70*/  HMMA.16816.F32 R96, R8.reuse, R20, R96 ;  /* 0x000000140860723c */ /* 0x040fe20000001860 */
[----:B------:R1:W2:Y:S07]  /*4e80*/  MUFU.EX2 R168, R6 ;  /* 0x0000000600a87308 */ /* 0x0002ae0000000800 */
[C---:B------:R-:W-:Y:S08]  /*4e90*/  HMMA.16816.F32 R88, R8.reuse, R28, R88 ;  /* 0x0000001c0858723c */ /* 0x040ff00000001858 */
[----:B------:R-:W-:Y:S01]  /*4ea0*/  HMMA.16816.F32 R68, R8, R30, R60 ;  /* 0x0000001e0844723c */ /* 0x000fe2000000183c */
[----:B-1----:R-:W-:-:S02]  /*4eb0*/  FFMA.FTZ R6, R134, c[0x0][0x2d0], -R3 ;  /* 0x0000b40086067a23 */ /* 0x002fc40000010803 */
[----:B------:R-:W-:Y:S02]  /*4ec0*/  LDSM.16.MT88.4 R132, [R200+0x2000] ;  /* 0x00200000c884783b */ /* 0x000fe40000004200 */
[----:B------:R1:W-:Y:S03]  /*4ed0*/  MUFU.EX2 R167, R6 ;  /* 0x0000000600a77308 */ /* 0x0003e60000000800 */
[----:B------:R-:W-:Y:S07]  /*4ee0*/  HMMA.16816.F32 R64, R8, R38, R44 ;  /* 0x000000260840723c */ /* 0x000fee000000182c */
[----:B----4-:R-:W-:-:S02]  /*4ef0*/  F2FP.PACK_AB R8, R170, R181 ;  /* 0x000000b5aa08723e */ /* 0x010fc400000000ff */
        /* <DEDUP_REMOVED lines=17> */
[----:B-1----:R-:W-:-:S04]  /*5010*/  FFMA.FTZ R6, R137, c[0x0][0x2d0], -R3 ;  /* 0x0000b40089067a23 */ /* 0x002fc80000010803 */
        /* <DEDUP_REMOVED lines=38> */
[----:B------:R-:W2:Y:S01]  /*5280*/  LDSM.16.MT88.4 R96, [R201+0x2000] ;  /* 0x00200000c960783b */ /* 0x000ea20000004200 */
[----:B-1----:R-:W-:-:S06]  /*5290*/  FFMA.FTZ R6, R153, c[0x0][0x2d0], -R3 ;  /* 0x0000b40099067a23 */ /* 0x002fcc0000010803 */
[C---:B-----5:R-:W-:Y:S01]  /*52a0*/  HMMA.16816.F32 R88, R8.reuse, R16, R88 ;  /* 0x000000100858723c */ /* 0x060fe20000001858 */
[----:B------:R1:W3:Y:S07]  /*52b0*/  MUFU.EX2 R80, R6 ;  /* 0x0000000600507308 */ /* 0x0002ee0000000800 */
[C---:B------:R-:W-:Y:S08]  /*52c0*/  HMMA.16816.F32 R68, R8.reuse, R18, R68 ;  /* 0x000000120844723c */ /* 0x040ff00000001844 */
[----:B------:R-:W-:Y:S01]  /*52d0*/  HMMA.16816.F32 R104, R8, R12, R92 ;  /* 0x0000000c0868723c */ /* 0x000fe2000000185c */
[--C-:B-1----:R-:W-:Y:S01]  /*52e0*/  FFMA.FTZ R6, R152, c[0x0][0x2d0], -R3.reuse ;  /* 0x0000b40098067a23 */ /* 0x102fe20000010803 */
[----:B---3--:R-:W-:Y:S01]  /*52f0*/  F2FP.PACK_AB R108, R80, R81 ;  /* 0x00000051506c723e */ /* 0x008fe200000000ff */
[----:B------:R-:W-:-:S02]  /*5300*/  FFMA.FTZ R3, R180, c[0x0][0x2d0], -R3 ;  /* 0x0000b400b4037a23 */ /* 0x000fc40000010803 */
[----:B------:R1:W-:Y:S03]  /*5310*/  MUFU.EX2 R77, R6 ;  /* 0x00000006004d7308 */ /* 0x0003e60000000800 */
[----:B------:R-:W-:Y:S05]  /*5320*/  HMMA.16816.F32 R64, R8, R14, R64 ;  /* 0x0000000e0840723c */ /* 0x000fea0000001840 */
[----:B------:R3:W4:Y:S02]  /*5330*/  MUFU.EX2 R241, R3 ;  /* 0x0000000300f17308 */ /* 0x0007240000000800 */
[----:B------:R-:W-:-:S02]  /*5340*/  F2FP.PACK_AB R8, R165, R167 ;  /* 0x000000a7a508723e */ /* 0x000fc400000000ff */
[----:B------:R-:W-:Y:S01]  /*5350*/  F2FP.PACK_AB R10, R115, R161 ;  /* 0x000000a1730a723e */ /* 0x000fe200000000ff */
[----:B-1----:R-:W-:-:S04]  /*5360*/  FFMA.FTZ R6, R197, c[0x0][0x2d0], -R4 ;  /* 0x0000b400c5067a23 */ /* 0x002fc80000010804 */
[----:B------:R1:W-:Y:S01]  /*5370*/  MUFU.EX2 R76, R6 ;  /* 0x00000006004c7308 */ /* 0x0003e20000000800 */
[----:B---3--:R-:W-:Y:S01]  /*5380*/  FFMA.FTZ R3, R194, c[0x0][0x2d0], -R2 ;  /* 0x0000b400c2037a23 */ /* 0x008fe20000010802 */
[----:B----4-:R-:W-:-:S06]  /*5390*/  F2FP.PACK_AB R110, R241, R77 ;  /* 0x0000004df16e723e */ /* 0x010fcc00000000ff */
[----:B------:R3:W-:Y:S01]  /*53a0*/  MUFU.EX2 R56, R3 ;  /* 0x0000000300387308 */ /* 0x0007e20000000800 */
[----:B-1----:R-:W-:-:S07]  /*53b0*/  FFMA.FTZ R6, R215, c[0x0][0x2d0], -R4 ;  /* 0x0000b400d7067a23 */ /* 0x002fce0000010804 */
[----:B------:R1:W4:Y:S01]  /*53c0*/  MUFU.EX2 R73, R6 ;  /* 0x0000000600497308 */ /* 0x0003220000000800 */
[----:B---3--:R-:W-:-:S07]  /*53d0*/  FFMA.FTZ R3, R196, c[0x0][0x2d0], -R2 ;  /* 0x0000b400c4037a23 */ /* 0x008fce0000010802 */
[----:B------:R3:W5:Y:S01]  /*53e0*/  MUFU.EX2 R58, R3 ;  /* 0x00000003003a7308 */ /* 0x0007620000000800 */
[----:B-1----:R-:W-:Y:S01]  /*53f0*/  FFMA.FTZ R6, R148, c[0x0][0x2d0], -R4 ;  /* 0x0000b40094067a23 */ /* 0x002fe20000010804 */
[----:B----4-:R-:W-:-:S06]  /*5400*/  F2FP.PACK_AB R9, R73, R76 ;  /* 0x0000004c4909723e */ /* 0x010fcc00000000ff */
[----:B------:R1:W-:Y:S01]  /*5410*/  MUFU.EX2 R72, R6 ;  /* 0x0000000600487308 */ /* 0x0003e20000000800 */
[--C-:B---3--:R-:W-:Y:S01]  /*5420*/  FFMA.FTZ R3, R192, c[0x0][0x2d0], -R2.reuse ;  /* 0x0000b400c0037a23 */ /* 0x108fe20000010802 */
[----:B-----5:R-:W-:Y:S01]  /*5430*/  F2FP.PACK_AB R152, R58, R56 ;  /* 0x000000383a98723e */ /* 0x020fe200000000ff */
[----:B------:R-:W-:-:S05]  /*5440*/  FFMA.FTZ R2, R187, c[0x0][0x2d0], -R2 ;  /* 0x0000b400bb027a23 */ /* 0x000fca0000010802 */
[----:B------:R3:W-:Y:S01]  /*5450*/  MUFU.EX2 R57, R3 ;  /* 0x0000000300397308 */ /* 0x0007e20000000800 */
[----:B-1----:R-:W-:-:S07]  /*5460*/  FFMA.FTZ R6, R149, c[0x0][0x2d0], -R4 ;  /* 0x0000b40095067a23 */ /* 0x002fce0000010804 */
[----:B------:R-:W1:Y:S01]  /*5470*/  MUFU.EX2 R59, R6 ;  /* 0x00000006003b7308 */ /* 0x000e620000000800 */
[----:B---3--:R-:W-:-:S04]  /*5480*/  FADD.FTZ R3, R239, R238 ;  /* 0x000000eeef037221 */ /* 0x008fc80000010000 */
[----:B------:R-:W-:Y:S01]  /*5490*/  FADD.FTZ R3, R242, R3 ;  /* 0x00000003f2037221 */ /* 0x000fe20000010000 */
[----:B-1----:R-:W-:-:S07]  /*54a0*/  F2FP.PACK_AB R11, R59, R72 ;  /* 0x000000483b0b723e */ /* 0x002fce00000000ff */
[C---:B------:R-:W-:Y:S01]  /*54b0*/  HMMA.16816.F32 R60, R8.reuse, R24, R60 ;  /* 0x00000018083c723c */ /* 0x040fe2000000183c */
[----:B------:R1:W3:Y:S07]  /*54c0*/  MUFU.EX2 R25, R2 ;  /* 0x0000000200197308 */ /* 0x0002ee0000000800 */
[C---:B------:R-:W-:Y:S08]  /*54d0*/  HMMA.16816.F32 R32, R8.reuse, R22, R32 ;  /* 0x000000160820723c */ /* 0x040ff00000001820 */
[----:B------:R-:W-:Y:S01]  /*54e0*/  HMMA.16816.F32 R48, R8, R20, R48 ;  /* 0x000000140830723c */ /* 0x000fe20000001830 */
[----:B-1----:R-:W-:Y:S01]  /*54f0*/  FFMA.FTZ R2, R186, c[0x0][0x2d0], -R0 ;  /* 0x0000b400ba027a23 */ /* 0x002fe20000010800 */
[----:B---3--:R-:W-:-:S03]  /*5500*/  F2FP.PACK_AB R154, R25, R57 ;  /* 0x00000039199a723e */ /* 0x008fc600000000ff */
[----:B------:R1:W-:Y:S03]  /*5510*/  MUFU.EX2 R24, R2 ;  /* 0x0000000200187308 */ /* 0x0003e60000000800 */
[C---:B------:R-:W-:Y:S08]  /*5520*/  HMMA.16816.F32 R44, R8.reuse, R12, R44 ;  /* 0x0000000c082c723c */ /* 0x040ff0000000182c */
[----:B------:R-:W-:Y:S01]  /*5530*/  HMMA.16816.F32 R52, R8, R26, R52 ;  /* 0x0000001a0834723c */ /* 0x000fe20000001834 */
[----:B-1----:R-:W-:-:S07]  /*5540*/  FFMA.FTZ R2, R188, c[0x0][0x2d0], -R0 ;  /* 0x0000b400bc027a23 */ /* 0x002fce0000010800 */
[C---:B------:R-:W-:Y:S01]  /*5550*/  HMMA.16816.F32 R40, R8.reuse, R16, R40 ;  /* 0x000000100828723c */ /* 0x040fe20000001828 */
[----:B------:R1:W3:Y:S07]  /*5560*/  MUFU.EX2 R22, R2 ;  /* 0x0000000200167308 */ /* 0x0002ee0000000800 */
[C---:B------:R-:W-:Y:S01]  /*5570*/  HMMA.16816.F32 R28, R8.reuse, R18, R28 ;  /* 0x00000012081c723c */ /* 0x040fe2000000181c */
[----:B------:R-:W4:Y:S07]  /*5580*/  LDSM.16.MT88.4 R16, [R203+0x2000] ;  /* 0x00200000cb10783b */ /* 0x000f2e0000004200 */
[----:B------:R-:W-:Y:S01]  /*5590*/  HMMA.16816.F32 R36, R8, R14, R36 ;  /* 0x0000000e0824723c */ /* 0x000fe20000001824 */
[--C-:B-1----:R-:W-:Y:S01]  /*55a0*/  FFMA.FTZ R2, R193, c[0x0][0x2d0], -R0.reuse ;  /* 0x0000b400c1027a23 */ /* 0x102fe20000010800 */
[----:B---3--:R-:W-:Y:S01]  /*55b0*/  F2FP.PACK_AB R153, R22, R24 ;  /* 0x000000181699723e */ /* 0x008fe200000000ff */
[----:B------:R-:W-:-:S02]  /*55c0*/  FFMA.FTZ R0, R198, c[0x0][0x2d0], -R0 ;  /* 0x0000b400c6007a23 */ /* 0x000fc40000010800 */
[----:B------:R1:W-:Y:S08]  /*55d0*/  MUFU.EX2 R21, R2 ;  /* 0x0000000200157308 */ /* 0x0003f00000000800 */
[----:B------:R3:W5:Y:S01]  /*55e0*/  MUFU.EX2 R20, R0 ;  /* 0x0000000000147308 */ /* 0x0007620000000800 */
[----:B-1----:R-:W-:-:S04]  /*55f0*/  FADD.FTZ R2, R240, R228 ;  /* 0x000000e4f0027221 */ /* 0x002fc80000010000 */
[----:B------:R-:W-:Y:S02]  /*5600*/  FADD.FTZ R6, R227, R2 ;  /* 0x00000002e3067221 */ /* 0x000fe40000010000 */
[----:B---3--:R-:W-:Y:S01]  /*5610*/  FFMA.FTZ R0, R199, c[0x0][0x2d0], -R4 ;  /* 0x0000b400c7007a23 */ /* 0x008fe20000010804 */
[----:B-----5:R-:W-:-:S03]  /*5620*/  F2FP.PACK_AB R155, R20, R21 ;  /* 0x00000015149b723e */ /* 0x020fc600000000ff */
[----:B------:R1:W-:Y:S04]  /*5630*/  MUFU.EX2 R12, R0 ;  /* 0x00000000000c7308 */ /* 0x0003e80000000800 */
[C---:B------:R-:W-:Y:S08]  /*5640*/  HMMA.16816.F32 R120, R152.reuse, R132, R120 ;  /* 0x000000849878723c */ /* 0x040ff00000001878 */
[----:B------:R-:W-:Y:S01]  /*5650*/  HMMA.16816.F32 R128, R152, R134, R128 ;  /* 0x000000869880723c */ /* 0x000fe20000001880 */
[----:B-1----:R-:W-:-:S04]  /*5660*/  FFMA.FTZ R0, R217, c[0x0][0x2d0], -R4 ;  /* 0x0000b400d9007a23 */ /* 0x002fc80000010804 */
[----:B------:R1:W3:Y:S03]  /*5670*/  MUFU.EX2 R9, R0 ;  /* 0x0000000000097308 */ /* 0x0002e60000000800 */
[C---:B------:R-:W-:Y:S08]  /*5680*/  HMMA.16816.F32 R140, R152.reuse, R84, R140 ;  /* 0x00000054988c723c */ /* 0x040ff0000000188c */
[----:B------:R-:W-:Y:S01]  /*5690*/  HMMA.16816.F32 R144, R152, R86, R144 ;  /* 0x000000569890723c */ /* 0x000fe20000001890 */
[----:B-1----:R-:W-:Y:S01]  /*56a0*/  FFMA.FTZ R0, R218, c[0x0][0x2d0], -R4 ;  /* 0x0000b400da007a23 */ /* 0x002fe20000010804 */
[----:B---3--:R-:W-:-:S06]  /*56b0*/  F2FP.PACK_AB R109, R9, R12 ;  /* 0x0000000c096d723e */ /* 0x008fcc00000000ff */
[C---:B--2---:R-:W-:Y:S01]  /*56c0*/  HMMA.16816.F32 R88, R152.reuse, R96, R88 ;  /* 0x000000609858723c */ /* 0x044fe20000001858 */
[----:B------:R1:W-:Y:S07]  /*56d0*/  MUFU.EX2 R10, R0 ;  /* 0x00000000000a7308 */ /* 0x0003ee0000000800 */
[C---:B------:R-:W-:Y:S08]  /*56e0*/  HMMA.16816.F32 R92, R152.reuse, R98, R68 ;  /* 0x00000062985c723c */ /* 0x040ff00000001844 */
[----:B----4-:R-:W-:Y:S01]  /*56f0*/  HMMA.16816.F32 R104, R152, R16, R104 ;  /* 0x000000109868723c */ /* 0x010fe20000001868 */
        /* <DEDUP_REMOVED lines=73> */
[----:B------:R-:W-:Y:S01]  /*5b90*/  IADD3 R0, R244, -0x2, RZ ;  /* 0xfffffffef4007810 */ /* 0x000fe20007ffe0ff */
[----:B------:R-:W-:Y:S02]  /*5ba0*/  FADD.FTZ R6, R117, R6 ;  /* 0x0000000675067221 */ /* 0x000fe40000010000 */
[----:B------:R-:W-:Y:S01]  /*5bb0*/  FADD.FTZ R4, R77, R4 ;  /* 0x000000044d047221 */ /* 0x000fe20000010000 */
[----:B------:R-:W-:Y:S01]  /*5bc0*/  ISETP.GE.AND P0, PT, R0, R250, PT ;  /* 0x000000fa0000720c */ /* 0x000fe20003f06270 */
        /* <DEDUP_REMOVED lines=9> */
[----:B------:R-:W-:Y:S05]  /*5c60*/  @!P0 BRA `(.L_x_1689) ;  /* 0x00002ec000008947 */ /* 0x000fea0003800000 */
[----:B------:R-:W-:Y:S01]  /*5c70*/  MOV R215, R0 ;  /* 0x0000000000d77202 */ /* 0x000fe20000000f00 */
[----:B------:R-:W-:Y:S01]  /*5c80*/  IMAD.MOV.U32 R0, RZ, RZ, R114 ;  /* 0x000000ffff007224 */ /* 0x000fe200078e0072 */
[----:B------:R-:W-:Y:S01]  /*5c90*/  MOV R3, R113 ;  /* 0x0000007100037202 */ /* 0x000fe20000000f00 */
[----:B------:R-:W-:Y:S01]  /*5ca0*/  IMAD.MOV.U32 R115, RZ, RZ, R112 ;  /* 0x000000ffff737224 */ /* 0x000fe200078e0070 */
[----:B------:R-:W-:Y:S02]  /*5cb0*/  MOV R118, R5 ;  /* 0x0000000500767202 */ /* 0x000fe40000000f00 */
.L_x_1690:
[----:B------:R-:W2:Y:S01]  /*5cc0*/  LDL R72, [R1+0x10] ;  /* 0x0000100001487983 */ /* 0x000ea20000100800 */
[----:B------:R-:W-:Y:S04]  /*5cd0*/  DEPBAR.LE SB0, 0x0 ;  /* 0x000080000000791a */ /* 0x000fe80000000000 */
[----:B------:R-:W3:Y:S01]  /*5ce0*/  LDL.64 R70, [R1+0x8] ;  /* 0x0000080001467983 */ /* 0x000ee20000100a00 */
[----:B------:R-:W-:Y:S01]  /*5cf0*/  WARPSYNC 0xffffffff ;  /* 0xffffffff00007948 */ /* 0x000fe20003800000 */
[----:B------:R-:W-:Y:S01]  /*5d00*/  SHF.R.S32.HI R2, RZ, 0x1f, R215 ;  /* 0x0000001fff027819 */ /* 0x000fe200000114d7 */
[C---:B------:R-:W-:Y:S01]  /*5d10*/  IMAD.WIDE.U32 R68, R215.reuse, c[0x0][0x208], RZ ;  /* 0x00008200d7447a25 */ /* 0x040fe200078e00ff */
[----:B------:R-:W-:Y:S02]  /*5d20*/  MOV R114, c[0x0][0x208] ;  /* 0x0000820000727a02 */ /* 0x000fe40000000f00 */
[----:B------:R-:W-:Y:S01]  /*5d30*/  BAR.SYNC.DEFER_BLOCKING 0x0 ;  /* 0x0000000000007b1d */ /* 0x000fe20000010000 */
[----:B------:R-:W-:Y:S01]  /*5d40*/  IMAD R2, R2, c[0x0][0x208], RZ ;  /* 0x0000820002027a24 */ /* 0x000fe200078e02ff */
[----:B------:R-:W-:Y:S02]  /*5d50*/  MOV R74, 0x5 ;  /* 0x00000005004a7802 */ /* 0x000fe40000000f00 */
[C---:B------:R-:W-:Y:S01]  /*5d60*/  SHF.L.U32 R190, R114.reuse, 0x5, RZ ;  /* 0x0000000572be7819 */ /* 0x040fe200000006ff */
[----:B------:R-:W-:Y:S01]  /*5d70*/  IMAD R2, R215, c[0x0][0x20c], R2 ;  /* 0x00008300d7027a24 */ /* 0x000fe200078e0202 */
[----:B------:R-:W-:Y:S04]  /*5d80*/  SHF.L.U64.HI R114, R114, R74, c[0x0][0x20c] ;  /* 0x0000830072727619 */ /* 0x000fe8000001024a */
[----:B------:R-:W-:Y:S05]  /*5d90*/  IADD3 R2, R69, R2, RZ ;  /* 0x0000000245027210 */ /* 0x000fea0007ffe0ff */
[----:B------:R-:W-:Y:S01]  /*5da0*/  IMAD R2, R2, 0x50, RZ ;  /* 0x0000005002027824 */ /* 0x000fe200078e02ff */
[----:B------:R-:W-:Y:S08]  /*5db0*/  LDSM.16.M88.4 R80, [R206] ;  /* 0x00000000ce50783b */ /* 0x000ff00000000200 */
[----:B------:R-:W1:Y:S08]  /*5dc0*/  LDSM.16.M88.4 R16, [R119] ;  /* 0x000000007710783b */ /* 0x000e700000000200 */
[----:B------:R-:W4:Y:S08]  /*5dd0*/  LDSM.16.M88.4 R76, [R206+0x2000] ;  /* 0x00200000ce4c783b */ /* 0x000f300000000200 */
[----:B------:R-:W5:Y:S08]  /*5de0*/  LDSM.16.M88.4 R32, [R119+0x800] ;  /* 0x000800007720783b */ /* 0x000f700000000200 */
[----:B------:R-:W5:Y:S08]  /*5df0*/  LDSM.16.M88.4 R48, [R119+0x1000] ;  /* 0x001000007730783b */ /* 0x000f700000000200 */
[----:B------:R-:W5:Y:S01]  /*5e00*/  LDSM.16.M88.4 R64, [R119+0x1800] ;  /* 0x001800007740783b */ /* 0x000f620000000200 */
[-C--:B-1----:R-:W-:Y:S07]  /*5e10*/  HMMA.16816.F32 R4, R80, R16.reuse, RZ ;  /* 0x000000105004723c */ /* 0x082fee00000018ff */
[----:B------:R-:W1:Y:S01]  /*5e20*/  LDSM.16.M88.4 R156, [R119+0x2000] ;  /* 0x00200000779c783b */ /* 0x000e620000000200 */
[C---:B----4-:R-:W-:Y:S07]  /*5e30*/  HMMA.16816.F32 R8, R76.reuse, R16, RZ ;  /* 0x000000104c08723c */ /* 0x050fee00000018ff */
[----:B------:R-:W-:Y:S01]  /*5e40*/  LDSM.16.M88.4 R160, [R209] ;  /* 0x00000000d1a0783b */ /* 0x000fe20000000200 */
[-C--:B------:R-:W-:Y:S07]  /*5e50*/  HMMA.16816.F32 R12, R76, R18.reuse, RZ ;  /* 0x000000124c0c723c */ /* 0x080fee00000018ff */
[----:B------:R-:W4:Y:S01]  /*5e60*/  LDSM.16.M88.4 R164, [R210] ;  /* 0x00000000d2a4783b */ /* 0x000f220000000200 */
[C---:B------:R-:W-:Y:S07]  /*5e70*/  HMMA.16816.F32 R16, R80.reuse, R18, RZ ;  /* 0x000000125010723c */ /* 0x040fee00000018ff */
[----:B------:R-:W1:Y:S01]  /*5e80*/  LDSM.16.M88.4 R168, [R209+0x2000] ;  /* 0x00200000d1a8783b */ /* 0x000e620000000200 */
[-C--:B-----5:R-:W-:Y:S07]  /*5e90*/  HMMA.16816.F32 R20, R80, R32.reuse, RZ ;  /* 0x000000205014723c */ /* 0x0a0fee00000018ff */
[----:B------:R-:W5:Y:S01]  /*5ea0*/  LDSM.16.M88.4 R172, [R214] ;  /* 0x00000000d6ac783b */ /* 0x000f620000000200 */
[C---:B------:R-:W-:Y:S07]  /*5eb0*/  HMMA.16816.F32 R24, R76.reuse, R32, RZ ;  /* 0x000000204c18723c */ /* 0x040fee00000018ff */
[----:B------:R-:W1:Y:S01]  /*5ec0*/  LDSM.16.M88.4 R176, [R213] ;  /* 0x00000000d5b0783b */ /* 0x000e620000000200 */
[-C--:B------:R-:W-:Y:S07]  /*5ed0*/  HMMA.16816.F32 R28, R76, R34.reuse, RZ ;  /* 0x000000224c1c723c */ /* 0x080fee00000018ff */
[----:B------:R-:W1:Y:S01]  /*5ee0*/  LDSM.16.M88.4 R180, [R212] ;  /* 0x00000000d4b4783b */ /* 0x000e620000000200 */
[C---:B------:R-:W-:Y:S07]  /*5ef0*/  HMMA.16816.F32 R32, R80.reuse, R34, RZ ;  /* 0x000000225020723c */ /* 0x040fee00000018ff */
[----:B------:R-:W1:Y:S01]  /*5f00*/  LDSM.16.M88.4 R184, [R211] ;  /* 0x00000000d3b8783b */ /* 0x000e620000000200 */
[-C--:B------:R-:W-:Y:S07]  /*5f10*/  HMMA.16816.F32 R36, R80, R48.reuse, RZ ;  /* 0x000000305024723c */ /* 0x080fee00000018ff */
[----:B------:R-:W5:Y:S01]  /*5f20*/  LDL.64 R218, [R1] ;  /* 0x0000000001da7983 */ /* 0x000f620000100a00 */
[C---:B------:R-:W-:Y:S08]  /*5f30*/  HMMA.16816.F32 R40, R76.reuse, R48, RZ ;  /* 0x000000304c28723c */ /* 0x040ff000000018ff */
[-C--:B------:R-:W-:Y:S08]  /*5f40*/  HMMA.16816.F32 R44, R76, R50.reuse, RZ ;  /* 0x000000324c2c723c */ /* 0x080ff000000018ff */
[C---:B------:R-:W-:Y:S08]  /*5f50*/  HMMA.16816.F32 R48, R80.reuse, R50, RZ ;  /* 0x000000325030723c */ /* 0x040ff000000018ff */
[-C--:B------:R-:W-:Y:S08]  /*5f60*/  HMMA.16816.F32 R52, R80, R64.reuse, RZ ;  /* 0x000000405034723c */ /* 0x080ff000000018ff */
[C---:B------:R-:W-:Y:S08]  /*5f70*/  HMMA.16816.F32 R56, R76.reuse, R64, RZ ;  /* 0x000000404c38723c */ /* 0x040ff000000018ff */
[-C--:B------:R-:W-:Y:S08]  /*5f80*/  HMMA.16816.F32 R60, R76, R66.reuse, RZ ;  /* 0x000000424c3c723c */ /* 0x080ff000000018ff */
[C---:B------:R-:W-:Y:S04]  /*5f90*/  HMMA.16816.F32 R64, R80.reuse, R66, RZ ;  /* 0x000000425040723c */ /* 0x040fe800000018ff */
[----:B--2---:R-:W-:Y:S02]  /*5fa0*/  MOV R73, R72 ;  /* 0x0000004800497202 */ /* 0x004fe40000000f00 */
[----:B---3--:R-:W-:Y:S06]  /*5fb0*/  MOV R72, R70 ;  /* 0x0000004600487202 */ /* 0x008fec0000000f00 */
[----:B------:R-:W-:Y:S02]  /*5fc0*/  IMAD.WIDE.U32 R72, R68, 0x50, R72 ;  /* 0x0000005044487825 */ /* 0x000fe400078e0048 */
[-C--:B-1----:R-:W-:Y:S03]  /*5fd0*/  HMMA.16816.F32 R68, R80, R156.reuse, RZ ;  /* 0x0000009c5044723c */ /* 0x082fe600000018ff */
[----:B------:R-:W-:Y:S02]  /*5fe0*/  LEA R116, P0, R72, c[0x0][0x1f8], 0x1 ;  /* 0x00007e0048747a11 */ /* 0x000fe400078008ff */
[----:B------:R-:W-:Y:S02]  /*5ff0*/  IADD3 R2, R73, R2, RZ ;  /* 0x0000000249027210 */ /* 0x000fe40007ffe0ff */
[----:B------:R-:W-:Y:S02]  /*6000*/  IADD3 R112, P2, R116, R190, RZ ;  /* 0x000000be74707210 */ /* 0x000fe40007f5e0ff */
[----:B------:R-:W-:Y:S02]  /*6010*/  LEA.HI.X R117, R72, c[0x0][0x1fc], R2, 0x1, P0 ;  /* 0x00007f0048757a11 */ /* 0x000fe400000f0c02 */
[C---:B------:R-:W-:Y:S02]  /*6020*/  HMMA.16816.F32 R72, R76.reuse, R156, RZ ;  /* 0x0000009c4c48723c */ /* 0x040fe400000018ff */
[----:B------:R-:W-:Y:S01]  /*6030*/  IADD3.X R113, R117, R114, RZ, P2, !PT ;  /* 0x0000007275717210 */ /* 0x000fe200017fe4ff */
[----:B------:R-:W-:Y:S01]  /*6040*/  @!PT LDS RZ, [RZ] ;  /* 0x00000000fffff984 */ /* 0x000fe20000000800 */
[----:B------:R-:W-:Y:S01]  /*6050*/  @!PT LDS RZ, [RZ] ;  /* 0x00000000fffff984 */ /* 0x000fe20000000800 */
[----:B------:R-:W-:Y:S01]  /*6060*/  @!PT LDS RZ, [RZ] ;  /* 0x00000000fffff984 */ /* 0x000fe20000000800 */
[----:B------:R1:W-:Y:S01]  /*6070*/  LDGSTS.E.BYPASS.LTC128B.128 [R216+0x100], [R116.64], !P1 ;  /* 0x0010000074d87fae */ /* 0x0003e2000c901d48 */
[----:B------:R-:W-:Y:S04]  /*6080*/  IADD3 R188, P0, R112, R190, RZ ;  /* 0x000000be70bc7210 */ /* 0x000fe80007f1e0ff */
[-C--:B------:R-:W-:Y:S01]  /*6090*/  HMMA.16816.F32 R76, R76, R158.reuse, RZ ;  /* 0x0000009e4c4c723c */ /* 0x080fe200000018ff */
[----:B------:R-:W-:Y:S02]  /*60a0*/  IADD3.X R189, R113, R114, RZ, P0, !PT ;  /* 0x0000007271bd7210 */ /* 0x000fe400007fe4ff */
[----:B------:R2:W-:Y:S01]  /*60b0*/  LDGSTS.E.BYPASS.LTC128B.128 [R216+0x900], [R112.64], !P1 ;  /* 0x0090000070d87fae */ /* 0x0005e2000c901d48 */
[----:B------:R-:W-:Y:S04]  /*60c0*/  IADD3 R156, P2, R188, R190, RZ ;  /* 0x000000bebc9c7210 */ /* 0x000fe80007f5e0ff */
[----:B------:R-:W-:Y:S03]  /*60d0*/  HMMA.16816.F32 R80, R80, R158, RZ ;  /* 0x0000009e5050723c */ /* 0x000fe600000018ff */
[----:B------:R3:W-:Y:S01]  /*60e0*/  LDGSTS.E.BYPASS.LTC128B.128 [R216+0x1100], [R188.64], !P1 ;  /* 0x01100000bcd87fae */ /* 0x0007e2000c901d48 */
[----:B------:R-:W-:Y:S04]  /*60f0*/  IADD3.X R157, R189, R114, RZ, P2, !PT ;  /* 0x00000072bd9d7210 */ /* 0x000fe800017fe4ff */
[-C--:B----4-:R-:W-:Y:S03]  /*6100*/  HMMA.16816.F32 R4, R160, R164.reuse, R4 ;  /* 0x000000a4a004723c */ /* 0x090fe60000001804 */
[----:B------:R4:W-:Y:S02]  /*6110*/  LDGSTS.E.BYPASS.LTC128B.128 [R216+0x1900], [R156.64], !P1 ;  /* 0x019000009cd87fae */ /* 0x0009e4000c901d48 */
[----:B-1----:R-:W-:Y:S03]  /*6120*/  IADD3 R116, P0, R156, R190, RZ ;  /* 0x000000be9c747210 */ /* 0x002fe60007f1e0ff */
[C---:B------:R-:W-:Y:S04]  /*6130*/  HMMA.16816.F32 R8, R168.reuse, R164, R8 ;  /* 0x000000a4a808723c */ /* 0x040fe80000001808 */
[----:B------:R-:W-:Y:S02]  /*6140*/  IADD3.X R117, R157, R114, RZ, P0, !PT ;  /* 0x000000729d757210 */ /* 0x000fe400007fe4ff */
[C---:B------:R-:W-:Y:S02]  /*6150*/  ISETP.GT.AND P0, PT, R215.reuse, R250, PT ;  /* 0x000000fad700720c */ /* 0x040fe40003f04270 */
[-C--:B------:R-:W-:Y:S01]  /*6160*/  HMMA.16816.F32 R12, R168, R166.reuse, R12 ;  /* 0x000000a6a80c723c */ /* 0x080fe2000000180c */
[----:B------:R1:W-:Y:S03]  /*6170*/  LDGSTS.E.BYPASS.LTC128B.128 [R216+0x2100], [R116.64], !P1 ;  /* 0x0210000074d87fae */ /* 0x0003e6000c901d48 */
[----:B------:R-:W-:Y:S04]  /*6180*/  IADD3 R215, R215, -0x1, RZ ;  /* 0xffffffffd7d77810 */ /* 0x000fe80007ffe0ff */
[C---:B------:R-:W-:Y:S01]  /*6190*/  HMMA.16816.F32 R16, R160.reuse, R166, R16 ;  /* 0x000000a6a010723c */ /* 0x040fe20000001810 */
[----:B---3--:R-:W-:Y:S07]  /*61a0*/  LDSM.16.M88.4 R188, [R205] ;  /* 0x00000000cdbc783b */ /* 0x008fee0000000200 */
[-C--:B-----5:R-:W-:Y:S01]  /*61b0*/  HMMA.16816.F32 R20, R160, R172.reuse, R20 ;  /* 0x000000aca014723c */ /* 0x0a0fe20000001814 */
[----:B------:R-:W0:Y:S07]  /*61c0*/  LDGDEPBAR ;  /* 0x00000000000079af */ /* 0x000e2e0000000000 */
[C---:B------:R-:W-:Y:S01]  /*61d0*/  HMMA.16816.F32 R24, R168.reuse, R172, R24 ;  /* 0x000000aca818723c */ /* 0x040fe20000001818 */
[----:B----4-:R-:W3:Y:S07]  /*61e0*/  LDSM.16.M88.4 R156, [R207] ;  /* 0x00000000cf9c783b */ /* 0x010eee0000000200 */
[-C--:B------:R-:W-:Y:S01]  /*61f0*/  HMMA.16816.F32 R28, R168, R174.reuse, R28 ;  /* 0x000000aea81c723c */ /* 0x080fe2000000181c */
[----:B------:R-:W4:Y:S07]  /*6200*/  LDSM.16.M88.4 R192, [R207+0x2000] ;  /* 0x00200000cfc0783b */ /* 0x000f2e0000000200 */
[C---:B------:R-:W-:Y:S01]  /*6210*/  HMMA.16816.F32 R32, R160.reuse, R174, R32 ;  /* 0x000000aea020723c */ /* 0x040fe20000001820 */
[----:B------:R-:W5:Y:S07]  /*6220*/  LDSM.16.M88.4 R196, [R205+0x800] ;  /* 0x00080000cdc4783b */ /* 0x000f6e0000000200 */
[-C--:B------:R-:W-:Y:S01]  /*6230*/  HMMA.16816.F32 R36, R160, R176.reuse, R36 ;  /* 0x000000b0a024723c */ /* 0x080fe20000001824 */
[----:B------:R-:W1:Y:S07]  /*6240*/  LDSM.16.M88.4 R164, [R205+0x1000] ;  /* 0x00100000cda4783b */ /* 0x000e6e0000000200 */
[C---:B------:R-:W-:Y:S01]  /*6250*/  HMMA.16816.F32 R40, R168.reuse, R176, R40 ;  /* 0x000000b0a828723c */ /* 0x040fe20000001828 */
[----:B------:R-:W-:Y:S07]  /*6260*/  LDSM.16.M88.4 R172, [R208] ;  /* 0x00000000d0ac783b */ /* 0x000fee0000000200 */
[-C--:B------:R-:W-:Y:S08]  /*6270*/  HMMA.16816.F32 R44, R168, R178.reuse, R44 ;  /* 0x000000b2a82c723c */ /* 0x080ff0000000182c */
[C---:B------:R-:W-:Y:S01]  /*6280*/  HMMA.16816.F32 R48, R160.reuse, R178, R48 ;  /* 0x000000b2a030723c */ /* 0x040fe20000001830 */
[----:B------:R-:W-:Y:S07]  /*6290*/  LDSM.16.M88.4 R176, [R202] ;  /* 0x00000000cab0783b */ /* 0x000fee0000000200 */
        /* <DEDUP_REMOVED lines=8> */
[----:B------:R-:W-:Y:S07]  /*6320*/  LDSM.16.M88.4 R168, [R205+0x2000] ;  /* 0x00200000cda8783b */ /* 0x000fee0000000200 */
[----:B------:R-:W-:Y:S01]  /*6330*/  HMMA.16816.F32 R80, R160, R186, R80 ;  /* 0x000000baa050723c */ /* 0x000fe20000001850 */
[----:B------:R-:W1:Y:S07]  /*6340*/  LDSM.16.M88.4 R160, [R205+0x1800] ;  /* 0x00180000cda0783b */ /* 0x000e6e0000000200 */
[-C--:B---3--:R-:W-:Y:S01]  /*6350*/  HMMA.16816.F32 R4, R156, R188.reuse, R4 ;  /* 0x000000bc9c04723c */ /* 0x088fe20000001804 */
[----:B------:R-:W3:Y:S07]  /*6360*/  LDSM.16.M88.4 R184, [R202+0x800] ;  /* 0x00080000cab8783b */ /* 0x000eee0000000200 */
[C---:B----4-:R-:W-:Y:S08]  /*6370*/  HMMA.16816.F32 R8, R192.reuse, R188, R8 ;  /* 0x000000bcc008723c */ /* 0x050ff00000001808 */
[-C--:B------:R-:W-:Y:S08]  /*6380*/  HMMA.16816.F32 R12, R192, R190.reuse, R12 ;  /* 0x000000bec00c723c */ /* 0x080ff0000000180c */
[C---:B------:R-:W-:Y:S01]  /*6390*/  HMMA.16816.F32 R16, R156.reuse, R190, R16 ;  /* 0x000000be9c10723c */ /* 0x040fe20000001810 */
[----:B------:R-:W4:Y:S07]  /*63a0*/  LDSM.16.M88.4 R188, [R202+0x1000] ;  /* 0x00100000cabc783b */ /* 0x000f2e0000000200 */
[-C--:B-----5:R-:W-:Y:S08]  /*63b0*/  HMMA.16816.F32 R20, R156, R196.reuse, R20 ;  /* 0x000000c49c14723c */ /* 0x0a0ff00000001814 */
[C---:B------:R-:W-:Y:S08]  /*63c0*/  HMMA.16816.F32 R24, R192.reuse, R196, R24 ;  /* 0x000000c4c018723c */ /* 0x040ff00000001818 */
[-C--:B------:R-:W-:Y:S08]  /*63d0*/  HMMA.16816.F32 R28, R192, R198.reuse, R28 ;  /* 0x000000c6c01c723c */ /* 0x080ff0000000181c */
[C---:B------:R-:W-:Y:S01]  /*63e0*/  HMMA.16816.F32 R32, R156.reuse, R198, R32 ;  /* 0x000000c69c20723c */ /* 0x040fe20000001820 */
[----:B------:R-:W5:Y:S07]  /*63f0*/  LDSM.16.M88.4 R196, [R202+0x1800] ;  /* 0x00180000cac4783b */ /* 0x000f6e0000000200 */
        /* <DEDUP_REMOVED lines=11> */
[----:B------:R-:W-:Y:S01]  /*64b0*/  HMMA.16816.F32 R80, R156, R170, R80 ;  /* 0x000000aa9c50723c */ /* 0x000fe20000001850 */
[----:B------:R-:W1:Y:S01]  /*64c0*/  LDSM.16.M88.4 R156, [R202+0x2000] ;  /* 0x00200000ca9c783b */ /* 0x000e620000000200 */
[----:B------:R-:W-:Y:S06]  /*64d0*/  DEPBAR.LE SB0, 0x0 ;  /* 0x000080000000791a */ /* 0x000fec0000000000 */
[-C--:B------:R-:W-:Y:S01]  /*64e0*/  HMMA.16816.F32 R4, R172, R176.reuse, R4 ;  /* 0x000000b0ac04723c */ /* 0x080fe20000001804 */
[----:B------:R-:W-:Y:S07]  /*64f0*/  BAR.SYNC.DEFER_BLOCKING 0x0 ;  /* 0x0000000000007b1d */ /* 0x000fee0000010000 */
[C---:B------:R-:W-:Y:S08]  /*6500*/  HMMA.16816.F32 R8, R180.reuse, R176, R8 ;  /* 0x000000b0b408723c */ /* 0x040ff00000001808 */
[-C--:B------:R-:W-:Y:S08]  /*6510*/  HMMA.16816.F32 R12, R180, R178.reuse, R12 ;  /* 0x000000b2b40c723c */ /* 0x080ff0000000180c */
[C---:B------:R-:W-:Y:S04]  /*6520*/  HMMA.16816.F32 R16, R172.reuse, R178, R16 ;  /* 0x000000b2ac10723c */ /* 0x040fe80000001810 */
[----:B------:R-:W-:Y:S02]  /*6530*/  FMNMX.FTZ R2, R4, R0, !PT ;  /* 0x0000000004027209 */ /* 0x000fe40007810000 */
[----:B--2---:R-:W-:Y:S02]  /*6540*/  FMNMX.FTZ R112, R6, R3, !PT ;  /* 0x0000000306707209 */ /* 0x004fe40007810000 */
[-C--:B---3--:R-:W-:Y:S04]  /*6550*/  HMMA.16816.F32 R20, R172, R184.reuse, R20 ;  /* 0x000000b8ac14723c */ /* 0x088fe80000001814 */
[----:B------:R-:W-:Y:S02]  /*6560*/  FMNMX.FTZ R2, R5, R2, !PT ;  /* 0x0000000205027209 */ /* 0x000fe40007810000 */
[----:B------:R-:W-:Y:S02]  /*6570*/  FMNMX.FTZ R112, R7, R112, !PT ;  /* 0x0000007007707209 */ /* 0x000fe40007810000 */
        /* <DEDUP_REMOVED lines=8> */
[-C--:B----4-:R-:W-:Y:S04]  /*6600*/  HMMA.16816.F32 R36, R172, R188.reuse, R36 ;  /* 0x000000bcac24723c */ /* 0x090fe80000001824 */
[----:B------:R-:W-:Y:S02]  /*6610*/  FMNMX.FTZ R2, R20, R2, !PT ;  /* 0x0000000214027209 */ /* 0x000fe40007810000 */
[----:B------:R-:W-:Y:S02]  /*6620*/  FMNMX.FTZ R112, R22, R112, !PT ;  /* 0x0000007016707209 */ /* 0x000fe40007810000 */
[C---:B------:R-:W-:Y:S04]  /*6630*/  HMMA.16816.F32 R40, R180.reuse, R188, R40 ;  /* 0x000000bcb428723c */ /* 0x040fe80000001828 */
[----:B------:R-:W-:Y:S02]  /*6640*/  FMNMX.FTZ R2, R21, R2, !PT ;  /* 0x0000000215027209 */ /* 0x000fe40007810000 */
[----:B------:R-:W-:Y:S02]  /*6650*/  FMNMX.FTZ R113, R9, R113, !PT ;  /* 0x0000007109717209 */ /* 0x000fe40007810000 */
[-C--:B------:R-:W-:Y:S04]  /*6660*/  HMMA.16816.F32 R44, R180, R190.reuse, R44 ;  /* 0x000000beb42c723c */ /* 0x080fe8000000182c */
[----:B------:R-:W-:Y:S02]  /*6670*/  FMNMX.FTZ R2, R32, R2, !PT ;  /* 0x0000000220027209 */ /* 0x000fe40007810000 */
[----:B------:R-:W-:Y:S02]  /*6680*/  FMNMX.FTZ R113, R12, R113, !PT ;  /* 0x000000710c717209 */ /* 0x000fe40007810000 */
[C---:B------:R-:W-:Y:S04]  /*6690*/  HMMA.16816.F32 R48, R172.reuse, R190, R48 ;  /* 0x000000beac30723c */ /* 0x040fe80000001830 */
[----:B------:R-:W-:Y:S02]  /*66a0*/  FMNMX.FTZ R112, R23, R112, !PT ;  /* 0x0000007017707209 */ /* 0x000fe40007810000 */
[----:B------:R-:W-:Y:S02]  /*66b0*/  FMNMX.FTZ R2, R33, R2, !PT ;  /* 0x0000000221027209 */ /* 0x000fe40007810000 */
[-C--:B-----5:R-:W-:Y:S04]  /*66c0*/  HMMA.16816.F32 R52, R172, R196.reuse, R52 ;  /* 0x000000c4ac34723c */ /* 0x0a0fe80000001834 */
        /* <DEDUP_REMOVED lines=11> */
[-C--:B-1----:R-:W-:Y:S04]  /*6780*/  HMMA.16816.F32 R68, R172, R156.reuse, R68 ;  /* 0x0000009cac44723c */ /* 0x082fe80000001844 */
        /* <DEDUP_REMOVED lines=8> */
[----:B------:R-:W-:Y:S04]  /*6810*/  HMMA.16816.F32 R80, R172, R158, R80 ;  /* 0x0000009eac50723c */ /* 0x000fe80000001850 */
[----:B------:R-:W-:Y:S04]  /*6820*/  FMNMX.FTZ R112, R29, R116, !PT ;  /* 0x000000741d707209 */ /* 0x000fe80007810000 */
        /* <DEDUP_REMOVED lines=36> */
[----:B-1----:R-:W-:Y:S02]  /*6a70*/  FMNMX.FTZ R2, R2, R156, !PT ;  /* 0x0000009c02027209 */ /* 0x002fe40007810000 */
[----:B------:R-:W-:Y:S02]  /*6a80*/  FMNMX.FTZ R114, R31, R114, !PT ;  /* 0x000000721f727209 */ /* 0x000fe40007810000 */
[----:B------:R-:W-:Y:S01]  /*6a90*/  FMNMX.FTZ R112, R83, R112, !PT ;  /* 0x0000007053707209 */ /* 0x000fe20007810000 */
[----:B------:R-:W1:Y:S01]  /*6aa0*/  SHFL.BFLY PT, R157, R2, 0x1, 0x1f ;  /* 0x0c201f00029d7f89 */ /* 0x000e6200000e0000 */
[----:B------:R-:W-:Y:S04]  /*6ab0*/  FMNMX.FTZ R114, R42, R114, !PT ;  /* 0x000000722a727209 */ /* 0x000fe80007810000 */
[----:B------:R-:W-:Y:S03]  /*6ac0*/  FMNMX.FTZ R114, R43, R114, !PT ;  /* 0x000000722b727209 */ /* 0x000fe60007810000 */
[----:B------:R-:W3:Y:S01]  /*6ad0*/  SHFL.BFLY PT, R117, R112, 0x2, 0x1f ;  /* 0x0c401f0070757f89 */ /* 0x000ee200000e0000 */
[----:B------:R-:W-:Y:S04]  /*6ae0*/  FMNMX.FTZ R114, R46, R114, !PT ;  /* 0x000000722e727209 */ /* 0x000fe80007810000 */
[----:B------:R-:W-:Y:S02]  /*6af0*/  FMNMX.FTZ R114, R47, R114, !PT ;  /* 0x000000722f727209 */ /* 0x000fe40007810000 */
[----:B--2---:R-:W-:Y:S02]  /*6b00*/  FMNMX.FTZ R116, R113, R116, !PT ;  /* 0x0000007471747209 */ /* 0x004fe40007810000 */
[----:B------:R-:W-:Y:S03]  /*6b10*/  FMNMX.FTZ R114, R58, R114, !PT ;  /* 0x000000723a727209 */ /* 0x000fe60007810000 */
[----:B------:R-:W-:Y:S01]  /*6b20*/  SHFL.BFLY PT, R158, R116, 0x1, 0x1f ;  /* 0x0c201f00749e7f89 */ /* 0x000fe200000e0000 */
[----:B------:R-:W-:Y:S02]  /*6b30*/  FMNMX.FTZ R113, R59, R114, !PT ;  /* 0x000000723b717209 */ /* 0x000fe40007810000 */
[----:B-1----:R-:W-:Y:S02]  /*6b40*/  FMNMX.FTZ R114, R2, R157, !PT ;  /* 0x0000009d02727209 */ /* 0x002fe40007810000 */
[----:B------:R-:W-:Y:S03]  /*6b50*/  FMNMX.FTZ R113, R62, R113, !PT ;  /* 0x000000713e717209 */ /* 0x000fe60007810000 */
[C---:B------:R-:W-:Y:S01]  /*6b60*/  FADD.FTZ R0, -R114.reuse, R0 ;  /* 0x0000000072007221 */ /* 0x040fe20000010100 */
[----:B------:R-:W-:Y:S01]  /*6b70*/  FMNMX.FTZ R2, R63, R113, !PT ;  /* 0x000000713f027209 */ /* 0x000fe20007810000 */
[----:B------:R-:W-:Y:S01]  /*6b80*/  FMUL.FTZ R164, R114, c[0x0][0x2d0] ;  /* 0x0000b40072a47a20 */ /* 0x000fe20000410000 */
[----:B---3--:R-:W-:Y:S02]  /*6b90*/  FMNMX.FTZ R112, R112, R117, !PT ;  /* 0x0000007570707209 */ /* 0x008fe40007810000 */
[----:B------:R-:W-:Y:S01]  /*6ba0*/  FMNMX.FTZ R117, R74, R2, !PT ;  /* 0x000000024a757209 */ /* 0x000fe20007810000 */
[----:B------:R-:W-:Y:S02]  /*6bb0*/  FMUL.FTZ R2, R0, c[0x0][0x2d0] ;  /* 0x0000b40000027a20 */ /* 0x000fe40000410000 */
[----:B------:R-:W1:Y:S01]  /*6bc0*/  SHFL.BFLY PT, R156, R112, 0x1, 0x1f ;  /* 0x0c201f00709c7f89 */ /* 0x000e6200000e0000 */
[----:B------:R-:W-:Y:S01]  /*6bd0*/  FMNMX.FTZ R0, R75, R117, !PT ;  /* 0x000000754b007209 */ /* 0x000fe20007810000 */
[--C-:B------:R-:W-:Y:S01]  /*6be0*/  FFMA.FTZ R4, R4, c[0x0][0x2d0], -R164.reuse ;  /* 0x0000b40004047a23 */ /* 0x100fe200000108a4 */
[----:B------:R-:W2:Y:S01]  /*6bf0*/  MUFU.EX2 R117, R2 ;  /* 0x0000000200757308 */ /* 0x000ea20000000800 */
[--C-:B------:R-:W-:Y:S01]  /*6c00*/  FFMA.FTZ R37, R37, c[0x0][0x2d0], -R164.reuse ;  /* 0x0000b40025257a23 */ /* 0x100fe200000108a4 */
[----:B------:R-:W-:Y:S01]  /*6c10*/  FMNMX.FTZ R0, R78, R0, !PT ;  /* 0x000000004e007209 */ /* 0x000fe20007810000 */
[--C-:B------:R-:W-:Y:S03]  /*6c20*/  FFMA.FTZ R36, R36, c[0x0][0x2d0], -R164.reuse ;  /* 0x0000b40024247a23 */ /* 0x100fe600000108a4 */
[----:B------:R-:W-:Y:S04]  /*6c30*/  FMNMX.FTZ R0, R79, R0, !PT ;  /* 0x000000004f007209 */ /* 0x000fe80007810000 */
[----:B------:R-:W-:Y:S10]  /*6c40*/  MUFU.EX2 R232, R4 ;  /* 0x0000000400e87308 */ /* 0x000ff40000000800 */
[----:B------:R3:W-:Y:S01]  /*6c50*/  MUFU.EX2 R199, R36 ;  /* 0x0000002400c77308 */ /* 0x0007e20000000800 */
[----:B-1----:R-:W-:Y:S02]  /*6c60*/  FMNMX.FTZ R113, R112, R156, !PT ;  /* 0x0000009c70717209 */ /* 0x002fe40007810000 */
[----:B------:R-:W-:Y:S01]  /*6c70*/  FMNMX.FTZ R112, R116, R158, !PT ;  /* 0x0000009e74707209 */ /* 0x000fe20007810000 */
[----:B--2---:R-:W-:Y:S02]  /*6c80*/  FMUL.FTZ R84, R117, R84 ;  /* 0x0000005475547220 */ /* 0x004fe40000410000 */
[C---:B------:R-:W-:Y:S02]  /*6c90*/  FADD.FTZ R2, -R113.reuse, R3 ;  /* 0x0000000371027221 */ /* 0x040fe40000010100 */
[----:B------:R-:W1:Y:S01]  /*6ca0*/  SHFL.BFLY PT, R3, R0, 0x2, 0x1f ;  /* 0x0c401f0000037f89 */ /* 0x000e6200000e0000 */
[----:B------:R-:W-:Y:S01]  /*6cb0*/  FMUL.FTZ R165, R113, c[0x0][0x2d0] ;  /* 0x0000b40071a57a20 */ /* 0x000fe20000410000 */
[----:B------:R-:W-:Y:S01]  /*6cc0*/  MUFU.EX2 R198, R37 ;  /* 0x0000002500c67308 */ /* 0x000fe20000000800 */
[----:B------:R-:W-:Y:S02]  /*6cd0*/  FMUL.FTZ R2, R2, c[0x0][0x2d0] ;  /* 0x0000b40002027a20 */ /* 0x000fe40000410000 */
[--C-:B------:R-:W-:Y:S02]  /*6ce0*/  FFMA.FTZ R55, R55, c[0x0][0x2d0], -R165.reuse ;  /* 0x0000b40037377a23 */ /* 0x100fe400000108a5 */
[--C-:B------:R-:W-:Y:S02]  /*6cf0*/  FFMA.FTZ R67, R67, c[0x0][0x2d0], -R165.reuse ;  /* 0x0000b40043437a23 */ /* 0x100fe400000108a5 */
[----:B------:R-:W-:Y:S02]  /*6d00*/  FMUL.FTZ R166, R112, c[0x0][0x2d0] ;  /* 0x0000b40070a67a20 */ /* 0x000fe40000410000 */
[----:B------:R-:W-:Y:S01]  /*6d10*/  FMUL.FTZ R85, R117, R85 ;  /* 0x0000005575557220 */ /* 0x000fe20000410000 */
[----:B------:R2:W4:Y:S01]  /*6d20*/  MUFU.EX2 R116, R2 ;  /* 0x0000000200747308 */ /* 0x0005220000000800 */
[--C-:B------:R-:W-:Y:S02]  /*6d30*/  FFMA.FTZ R38, R38, c[0x0][0x2d0], -R165.reuse ;  /* 0x0000b40026267a23 */ /* 0x100fe400000108a5 */
[----:B------:R-:W-:Y:S02]  /*6d40*/  FFMA.FTZ R39, R39, c[0x0][0x2d0], -R165 ;  /* 0x0000b40027277a23 */ /* 0x000fe400000108a5 */
[----:B---3--:R-:W-:Y:S02]  /*6d50*/  FFMA.FTZ R36, R48, c[0x0][0x2d0], -R164 ;  /* 0x0000b40030247a23 */ /* 0x008fe400000108a4 */
[----:B------:R-:W-:Y:S02]  /*6d60*/  FFMA.FTZ R41, R41, c[0x0][0x2d0], -R166 ;  /* 0x0000b40029297a23 */ /* 0x000fe400000108a6 */
[C---:B------:R-:W-:Y:S01]  /*6d70*/  FMUL.FTZ R96, R117.reuse, R96 ;  /* 0x0000006075607220 */ /* 0x040fe20000410000 */
[----:B------:R3:W-:Y:S01]  /*6d80*/  MUFU.EX2 R197, R36 ;  /* 0x0000002400c57308 */ /* 0x0007e20000000800 */
[----:B------:R-:W-:Y:S01]  /*6d90*/  FMUL.FTZ R97, R117, R97 ;  /* 0x0000006175617220 */ /* 0x000fe20000410000 */
[----:B-1----:R-:W-:Y:S01]  /*6da0*/  FMNMX.FTZ R0, R0, R3, !PT ;  /* 0x0000000300007209 */ /* 0x002fe20007810000 */
[--C-:B------:R-:W-:Y:S02]  /*6db0*/  FFMA.FTZ R3, R17, c[0x0][0x2d0], -R164.reuse ;  /* 0x0000b40011037a23 */ /* 0x100fe400000108a4 */
[C---:B------:R-:W-:Y:S02]  /*6dc0*/  FMUL.FTZ R17, R117.reuse, R133 ;  /* 0x0000008575117220 */ /* 0x040fe40000410000 */
[C---:B------:R-:W-:Y:S02]  /*6dd0*/  FMUL.FTZ R100, R117.reuse, R100 ;  /* 0x0000006475647220 */ /* 0x040fe40000410000 */
[C---:B------:R-:W-:Y:S01]  /*6de0*/  FMUL.FTZ R101, R117.reuse, R101 ;  /* 0x0000006575657220 */ /* 0x040fe20000410000 */
[----:B------:R1:W-:Y:S01]  /*6df0*/  MUFU.EX2 R240, R3 ;  /* 0x0000000300f07308 */ /* 0x0003e20000000800 */
[C---:B------:R-:W-:Y:S02]  /*6e00*/  FMUL.FTZ R108, R117.reuse, R108 ;  /* 0x0000006c756c7220 */ /* 0x040fe40000410000 */
[----:B------:R-:W-:Y:S02]  /*6e10*/  FMUL.FTZ R109, R117, R109 ;  /* 0x0000006d756d7220 */ /* 0x000fe40000410000 */
[----:B--2---:R-:W-:Y:S02]  /*6e20*/  FADD.FTZ R2, -R112, R115 ;  /* 0x0000007370027221 */ /* 0x004fe40000010100 */
[----:B----4-:R-:W-:Y:S02]  /*6e30*/  FMUL.FTZ R86, R116, R86 ;  /* 0x0000005674567220 */ /* 0x010fe40000410000 */
[----:B------:R-:W-:Y:S01]  /*6e40*/  FMUL.FTZ R2, R2, c[0x0][0x2d0] ;  /* 0x0000b40002027a20 */ /* 0x000fe20000410000 */
[----:B------:R-:W-:Y:S01]  /*6e50*/  MUFU.EX2 R195, R38 ;  /* 0x0000002600c37308 */ /* 0x000fe20000000800 */
[C---:B------:R-:W-:Y:S02]  /*6e60*/  FMUL.FTZ R87, R116.reuse, R87 ;  /* 0x0000005774577220 */ /* 0x040fe40000410000 */
[C---:B------:R-:W-:Y:S02]  /*6e70*/  FMUL.FTZ R98, R116.reuse, R98 ;  /* 0x0000006274627220 */ /* 0x040fe40000410000 */
[C---:B------:R-:W-:Y:S02]  /*6e80*/  FMUL.FTZ R99, R116.reuse, R99 ;  /* 0x0000006374637220 */ /* 0x040fe40000410000 */
[C---:B------:R-:W-:Y:S02]  /*6e90*/  FMUL.FTZ R102, R116.reuse, R102 ;  /* 0x0000006674667220 */ /* 0x040fe40000410000 */
[C---:B------:R-:W-:Y:S01]  /*6ea0*/  FMUL.FTZ R103, R116.reuse, R103 ;  /* 0x0000006774677220 */ /* 0x040fe20000410000 */
[----:B------:R2:W4:Y:S01]  /*6eb0*/  MUFU.EX2 R115, R2 ;  /* 0x0000000200737308 */ /* 0x0005220000000800 */
[----:B---3--:R-:W-:Y:S02]  /*6ec0*/  FFMA.FTZ R36, R49, c[0x0][0x2d0], -R164 ;  /* 0x0000b40031247a23 */ /* 0x008fe400000108a4 */
[----:B------:R-:W-:Y:S02]  /*6ed0*/  FMUL.FTZ R110, R116, R110 ;  /* 0x0000006e746e7220 */ /* 0x000fe40000410000 */
[--C-:B-1----:R-:W-:Y:S02]  /*6ee0*/  FFMA.FTZ R3, R6, c[0x0][0x2d0], -R165.reuse ;  /* 0x0000b40006037a23 */ /* 0x102fe400000108a5 */
[----:B------:R-:W-:Y:S02]  /*6ef0*/  FMUL.FTZ R111, R116, R111 ;  /* 0x0000006f746f7220 */ /* 0x000fe40000410000 */
[--C-:B------:R-:W-:Y:S01]  /*6f00*/  FFMA.FTZ R50, R50, c[0x0][0x2d0], -R165.reuse ;  /* 0x0000b40032327a23 */ /* 0x100fe200000108a5 */
[----:B------:R1:W-:Y:S01]  /*6f10*/  MUFU.EX2 R233, R3 ;  /* 0x0000000300e97308 */ /* 0x0003e20000000800 */
[----:B------:R-:W-:Y:S02]  /*6f20*/  FFMA.FTZ R51, R51, c[0x0][0x2d0], -R165 ;  /* 0x0000b40033337a23 */ /* 0x000fe400000108a5 */
[--C-:B------:R-:W-:Y:S02]  /*6f30*/  FFMA.FTZ R40, R40, c[0x0][0x2d0], -R166.reuse ;  /* 0x0000b40028287a23 */ /* 0x100fe400000108a6 */
[----:B------:R-:W-:Y:S05]  /*6f40*/  FFMA.FTZ R56, R56, c[0x0][0x2d0], -R166 ;  /* 0x0000b40038387a23 */ /* 0x000fea00000108a6 */
[----:B------:R3:W-:Y:S01]  /*6f50*/  MUFU.EX2 R196, R36 ;  /* 0x0000002400c47308 */ /* 0x0007e20000000800 */
[--C-:B--2---:R-:W-:Y:S01]  /*6f60*/  FFMA.FTZ R2, R5, c[0x0][0x2d0], -R164.reuse ;  /* 0x0000b40005027a23 */ /* 0x104fe200000108a4 */
[----:B------:R-:W-:Y:S01]  /*6f70*/  @P0 SHF.R.S32.HI R5, RZ, 0x1f, R215 ;  /* 0x0000001fff050819 */ /* 0x000fe200000114d7 */
[C---:B----4-:R-:W-:Y:S02]  /*6f80*/  FMUL.FTZ R88, R115.reuse, R88 ;  /* 0x0000005873587220 */ /* 0x050fe40000410000 */
[C---:B------:R-:W-:Y:S05]  /*6f90*/  FMUL.FTZ R89, R115.reuse, R89 ;  /* 0x0000005973597220 */ /* 0x040fea0000410000 */
[----:B------:R2:W-:Y:S01]  /*6fa0*/  MUFU.EX2 R239, R2 ;  /* 0x0000000200ef7308 */ /* 0x0005e20000000800 */
[C---:B------:R-:W-:Y:S02]  /*6fb0*/  FMUL.FTZ R92, R115.reuse, R92 ;  /* 0x0000005c735c7220 */ /* 0x040fe40000410000 */
[----:B------:R-:W-:Y:S02]  /*6fc0*/  FMUL.FTZ R93, R115, R93 ;  /* 0x0000005d735d7220 */ /* 0x000fe40000410000 */
[--C-:B-1----:R-:W-:Y:S02]  /*6fd0*/  FFMA.FTZ R3, R7, c[0x0][0x2d0], -R165.reuse ;  /* 0x0000b40007037a23 */ /* 0x102fe400000108a5 */
[C---:B------:R-:W-:Y:S02]  /*6fe0*/  FMUL.FTZ R104, R115.reuse, R104 ;  /* 0x0000006873687220 */ /* 0x040fe40000410000 */
[----:B------:R-:W-:Y:S01]  /*6ff0*/  FMUL.FTZ R105, R115, R105 ;  /* 0x0000006973697220 */ /* 0x000fe20000410000 */
[----:B------:R1:W-:Y:S01]  /*7000*/  MUFU.EX2 R235, R3 ;  /* 0x0000000300eb7308 */ /* 0x0003e20000000800 */
[----:B------:R-:W-:Y:S02]  /*7010*/  @P0 IMAD R7, R5, c[0x0][0x1e0], RZ ;  /* 0x0000780005070a24 */ /* 0x000fe400078e02ff */
[C---:B------:R-:W-:Y:S02]  /*7020*/  FMUL.FTZ R37, R115.reuse, R153 ;  /* 0x0000009973257220 */ /* 0x040fe40000410000 */
[----:B---3--:R-:W-:Y:S05]  /*7030*/  FMUL.FTZ R36, R115, R152 ;  /* 0x0000009873247220 */ /* 0x008fea0000410000 */
[----:B------:R-:W-:Y:S01]  /*7040*/  MUFU.EX2 R194, R39 ;  /* 0x0000002700c27308 */ /* 0x000fe20000000800 */
[----:B--2---:R-:W-:Y:S02]  /*7050*/  FFMA.FTZ R2, R16, c[0x0][0x2d0], -R164 ;  /* 0x0000b40010027a23 */ /* 0x004fe400000108a4 */
[--C-:B------:R-:W-:Y:S02]  /*7060*/  FFMA.FTZ R16, R28, c[0x0][0x2d0], -R166.reuse ;  /* 0x0000b4001c107a23 */ /* 0x100fe400000108a6 */
[----:B------:R-:W-:Y:S05]  /*7070*/  FMUL.FTZ R28, R117, R148 ;  /* 0x00000094751c7220 */ /* 0x000fea0000410000 */
[----:B------:R2:W-:Y:S01]  /*7080*/  MUFU.EX2 R238, R2 ;  /* 0x0000000200ee7308 */ /* 0x0005e20000000800 */
[----:B-1----:R-:W-:Y:S02]  /*7090*/  FFMA.FTZ R3, R18, c[0x0][0x2d0], -R165 ;  /* 0x0000b40012037a23 */ /* 0x002fe400000108a5 */
[----:B------:R-:W-:Y:S07]  /*70a0*/  FMUL.FTZ R18, R116, R134 ;  /* 0x0000008674127220 */ /* 0x000fee0000410000 */
[----:B------:R1:W-:Y:S10]  /*70b0*/  MUFU.EX2 R236, R3 ;  /* 0x0000000300ec7308 */ /* 0x0003f40000000800 */
[----:B------:R-:W-:Y:S01]  /*70c0*/  MUFU.EX2 R193, R50 ;  /* 0x0000003200c17308 */ /* 0x000fe20000000800 */
[----:B--2---:R-:W2:Y:S09]  /*70d0*/  SHFL.BFLY PT, R2, R0, 0x1, 0x1f ;  /* 0x0c201f0000027f89 */ /* 0x004eb200000e0000 */
[----:B------:R-:W-:Y:S01]  /*70e0*/  MUFU.EX2 R192, R51 ;  /* 0x0000003300c07308 */ /* 0x000fe20000000800 */
[--C-:B-1----:R-:W-:Y:S02]  /*70f0*/  FFMA.FTZ R3, R8, c[0x0][0x2d0], -R166.reuse ;  /* 0x0000b40008037a23 */ /* 0x102fe400000108a6 */
[----:B------:R-:W-:Y:S01]  /*7100*/  @P0 IMAD R8, R215, c[0x0][0x1e4], R7 ;  /* 0x00007900d7080a24 */ /* 0x000fe200078e0207 */
[----:B------:R-:W-:Y:S06]  /*7110*/  @P0 MOV R7, R252 ;  /* 0x000000fc00070202 */ /* 0x000fec0000000f00 */
[----:B------:R1:W-:Y:S01]  /*7120*/  MUFU.EX2 R229, R3 ;  /* 0x0000000300e57308 */ /* 0x0003e20000000800 */
[----:B--2---:R-:W-:Y:S01]  /*7130*/  FMNMX.FTZ R2, R0, R2, !PT ;  /* 0x0000000200027209 */ /* 0x004fe20007810000 */
[----:B------:R-:W-:Y:S08]  /*7140*/  FFMA.FTZ R0, R19, c[0x0][0x2d0], -R165 ;  /* 0x0000b40013007a23 */ /* 0x000ff000000108a5 */
[----:B------:R2:W-:Y:S01]  /*7150*/  MUFU.EX2 R191, R40 ;  /* 0x0000002800bf7308 */ /* 0x0005e20000000800 */
[----:B------:R-:W-:Y:S09]  /*7160*/  FMUL.FTZ R19, R116, R135 ;  /* 0x0000008774137220 */ /* 0x000ff20000410000 */
[----:B------:R3:W-:Y:S01]  /*7170*/  MUFU.EX2 R237, R0 ;  /* 0x0000000000ed7308 */ /* 0x0007e20000000800 */
[----:B-1----:R-:W-:Y:S02]  /*7180*/  FFMA.FTZ R3, R9, c[0x0][0x2d0], -R166 ;  /* 0x0000b40009037a23 */ /* 0x002fe400000108a6 */
[----:B------:R-:W-:Y:S02]  /*7190*/  FFMA.FTZ R9, R21, c[0x0][0x2d0], -R164 ;  /* 0x0000b40015097a23 */ /* 0x000fe400000108a4 */
[----:B------:R-:W-:Y:S05]  /*71a0*/  FMUL.FTZ R21, R117, R137 ;  /* 0x0000008975157220 */ /* 0x000fea0000410000 */
[----:B------:R1:W-:Y:S01]  /*71b0*/  MUFU.EX2 R230, R3 ;  /* 0x0000000300e67308 */ /* 0x0003e20000000800 */
[----:B--2---:R-:W-:Y:S02]  /*71c0*/  FFMA.FTZ R40, R44, c[0x0][0x2d0], -R166 ;  /* 0x0000b4002c287a23 */ /* 0x004fe400000108a6 */
[--C-:B------:R-:W-:Y:S02]  /*71d0*/  FFMA.FTZ R44, R52, c[0x0][0x2d0], -R164.reuse ;  /* 0x0000b400342c7a23 */ /* 0x100fe400000108a4 */
[----:B------:R-:W-:Y:S05]  /*71e0*/  FFMA.FTZ R52, R64, c[0x0][0x2d0], -R164 ;  /* 0x0000b40040347a23 */ /* 0x000fea00000108a4 */
[----:B------:R2:W-:Y:S01]  /*71f0*/  MUFU.EX2 R227, R9 ;  /* 0x0000000900e37308 */ /* 0x0005e20000000800 */
[----:B---3--:R-:W-:Y:S04]  /*7200*/  FADD.FTZ R0, -R2, R118 ;  /* 0x0000007602007221 */ /* 0x008fe80000010100 */
[----:B------:R-:W-:Y:S05]  /*7210*/  FMUL.FTZ R0, R0, c[0x0][0x2d0] ;  /* 0x0000b40000007a20 */ /* 0x000fea0000410000 */
[----:B------:R3:W-:Y:S01]  /*7220*/  MUFU.EX2 R189, R40 ;  /* 0x0000002800bd7308 */ /* 0x0007e20000000800 */
[--C-:B-1----:R-:W-:Y:S09]  /*7230*/  FFMA.FTZ R3, R12, c[0x0][0x2d0], -R166.reuse ;  /* 0x0000b4000c037a23 */ /* 0x102ff200000108a6 */
[----:B------:R1:W-:Y:S01]  /*7240*/  MUFU.EX2 R231, R3 ;  /* 0x0000000300e77308 */ /* 0x0003e20000000800 */
[----:B--2---:R-:W-:Y:S09]  /*7250*/  @P0 MOV R9, c[0x0][0x1e4] ;  /* 0x0000790000090a02 */ /* 0x004ff20000000f00 */
[----:B------:R-:W2:Y:S01]  /*7260*/  MUFU.EX2 R0, R0 ;  /* 0x0000000000007308 */ /* 0x000ea20000000800 */
[--C-:B---3--:R-:W-:Y:S09]  /*7270*/  FFMA.FTZ R40, R45, c[0x0][0x2d0], -R166.reuse ;  /* 0x0000b4002d287a23 */ /* 0x108ff200000108a6 */
[----:B------:R-:W-:Y:S01]  /*7280*/  MUFU.EX2 R190, R41 ;  /* 0x0000002900be7308 */ /* 0x000fe20000000800 */
[----:B-1----:R-:W-:Y:S02]  /*7290*/  FFMA.FTZ R3, R13, c[0x0][0x2d0], -R166 ;  /* 0x0000b4000d037a23 */ /* 0x002fe400000108a6 */
[----:B------:R-:W-:Y:S07]  /*72a0*/  FMUL.FTZ R13, R115, R129 ;  /* 0x00000081730d7220 */ /* 0x000fee0000410000 */
[----:B------:R1:W-:Y:S01]  /*72b0*/  MUFU.EX2 R234, R3 ;  /* 0x0000000300ea7308 */ /* 0x0003e20000000800 */
[C---:B--2---:R-:W-:Y:S02]  /*72c0*/  FMUL.FTZ R90, R0.reuse, R90 ;  /* 0x0000005a005a7220 */ /* 0x044fe40000410000 */
[C---:B------:R-:W-:Y:S02]  /*72d0*/  FMUL.FTZ R91, R0.reuse, R91 ;  /* 0x0000005b005b7220 */ /* 0x040fe40000410000 */
[C---:B------:R-:W-:Y:S02]  /*72e0*/  FMUL.FTZ R94, R0.reuse, R94 ;  /* 0x0000005e005e7220 */ /* 0x040fe40000410000 */
[C---:B------:R-:W-:Y:S03]  /*72f0*/  FMUL.FTZ R95, R0.reuse, R95 ;  /* 0x0000005f005f7220 */ /* 0x040fe60000410000 */
[----:B------:R-:W-:Y:S01]  /*7300*/  MUFU.EX2 R188, R40 ;  /* 0x0000002800bc7308 */ /* 0x000fe20000000800 */
[C---:B------:R-:W-:Y:S02]  /*7310*/  FMUL.FTZ R106, R0.reuse, R106 ;  /* 0x0000006a006a7220 */ /* 0x040fe40000410000 */
[C---:B------:R-:W-:Y:S02]  /*7320*/  FMUL.FTZ R107, R0.reuse, R107 ;  /* 0x0000006b006b7220 */ /* 0x040fe40000410000 */
[C---:B------:R-:W-:Y:S02]  /*7330*/  FMUL.FTZ R38, R0.reuse, R154 ;  /* 0x0000009a00267220 */ /* 0x040fe40000410000 */
[----:B------:R-:W-:Y:S03]  /*7340*/  FMUL.FTZ R39, R0, R155 ;  /* 0x0000009b00277220 */ /* 0x000fe60000410000 */
[----:B------:R2:W-:Y:S01]  /*7350*/  MUFU.EX2 R187, R44 ;  /* 0x0000002c00bb7308 */ /* 0x0005e20000000800 */
[----:B-1----:R-:W-:Y:S04]  /*7360*/  FMUL.FTZ R3, R2, c[0x0][0x2d0] ;  /* 0x0000b40002037a20 */ /* 0x002fe80000410000 */
[--C-:B------:R-:W-:Y:S02]  /*7370*/  FFMA.FTZ R4, R10, c[0x0][0x2d0], -R3.reuse ;  /* 0x0000b4000a047a23 */ /* 0x100fe40000010803 */
[--C-:B------:R-:W-:Y:S03]  /*7380*/  FFMA.FTZ R6, R15, c[0x0][0x2d0], -R3.reuse ;  /* 0x0000b4000f067a23 */ /* 0x100fe60000010803 */
[----:B------:R-:W-:Y:S01]  /*7390*/  MUFU.EX2 R183, R55 ;  /* 0x0000003700b77308 */ /* 0x000fe20000000800 */
[----:B------:R-:W-:Y:S02]  /*73a0*/  FMUL.FTZ R15, R0, R131 ;  /* 0x00000083000f7220 */ /* 0x000fe40000410000 */
[--C-:B------:R-:W-:Y:S02]  /*73b0*/  FFMA.FTZ R26, R26, c[0x0][0x2d0], -R3.reuse ;  /* 0x0000b4001a1a7a23 */ /* 0x100fe40000010803 */
[--C-:B------:R-:W-:Y:S02]  /*73c0*/  FFMA.FTZ R27, R27, c[0x0][0x2d0], -R3.reuse ;  /* 0x0000b4001b1b7a23 */ /* 0x100fe40000010803 */
[--C-:B------:R-:W-:Y:S02]  /*73d0*/  FFMA.FTZ R30, R30, c[0x0][0x2d0], -R3.reuse ;  /* 0x0000b4001e1e7a23 */ /* 0x100fe40000010803 */
[--C-:B------:R-:W-:Y:S01]  /*73e0*/  FFMA.FTZ R31, R31, c[0x0][0x2d0], -R3.reuse ;  /* 0x0000b4001f1f7a23 */ /* 0x100fe20000010803 */
[----:B------:R1:W-:Y:S01]  /*73f0*/  MUFU.EX2 R171, R4 ;  /* 0x0000000400ab7308 */ /* 0x0003e20000000800 */
[--C-:B------:R-:W-:Y:S02]  /*7400*/  FFMA.FTZ R42, R42, c[0x0][0x2d0], -R3.reuse ;  /* 0x0000b4002a2a7a23 */ /* 0x100fe40000010803 */
[--C-:B------:R-:W-:Y:S02]  /*7410*/  FFMA.FTZ R43, R43, c[0x0][0x2d0], -R3.reuse ;  /* 0x0000b4002b2b7a23 */ /* 0x100fe40000010803 */
[--C-:B--2---:R-:W-:Y:S02]  /*7420*/  FFMA.FTZ R44, R53, c[0x0][0x2d0], -R164.reuse ;  /* 0x0000b400352c7a23 */ /* 0x104fe400000108a4 */
[--C-:B------:R-:W-:Y:S02]  /*7430*/  FFMA.FTZ R46, R46, c[0x0][0x2d0], -R3.reuse ;  /* 0x0000b4002e2e7a23 */ /* 0x100fe40000010803 */
[--C-:B------:R-:W-:Y:S01]  /*7440*/  FFMA.FTZ R47, R47, c[0x0][0x2d0], -R3.reuse ;  /* 0x0000b4002f2f7a23 */ /* 0x100fe20000010803 */
[----:B------:R2:W-:Y:S10]  /*7450*/  MUFU.EX2 R174, R6 ;  /* 0x0000000600ae7308 */ /* 0x0005f40000000800 */
[----:B------:R3:W-:Y:S01]  /*7460*/  MUFU.EX2 R170, R26 ;  /* 0x0000001a00aa7308 */ /* 0x0007e20000000800 */
[--C-:B-1----:R-:W-:Y:S09]  /*7470*/  FFMA.FTZ R4, R11, c[0x0][0x2d0], -R3.reuse ;  /* 0x0000b4000b047a23 */ /* 0x102ff20000010803 */
[----:B------:R1:W-:Y:S01]  /*7480*/  MUFU.EX2 R172, R4 ;  /* 0x0000000400ac7308 */ /* 0x0003e20000000800 */
[----:B--2---:R-:W-:Y:S09]  /*7490*/  @P0 MOV R6, R218 ;  /* 0x000000da00060202 */ /* 0x004ff20000000f00 */
[----:B------:R2:W-:Y:S01]  /*74a0*/  MUFU.EX2 R218, R16 ;  /* 0x0000001000da7308 */ /* 0x0005e20000000800 */
[----:B---3--:R-:W-:Y:S09]  /*74b0*/  FMUL.FTZ R26, R0, R146 ;  /* 0x00000092001a7220 */ /* 0x008ff20000410000 */
[----:B------:R3:W-:Y:S01]  /*74c0*/  MUFU.EX2 R169, R27 ;  /* 0x0000001b00a97308 */ /* 0x0007e20000000800 */
[----:B-1----:R-:W-:Y:S02]  /*74d0*/  FFMA.FTZ R4, R14, c[0x0][0x2d0], -R3 ;  /* 0x0000b4000e047a23 */ /* 0x002fe40000010803 */
[C---:B------:R-:W-:Y:S07]  /*74e0*/  FMUL.FTZ R14, R0.reuse, R130 ;  /* 0x00000082000e7220 */ /* 0x040fee0000410000 */
[----:B------:R1:W-:Y:S01]  /*74f0*/  MUFU.EX2 R173, R4 ;  /* 0x0000000400ad7308 */ /* 0x0003e20000000800 */
[----:B--2---:R-:W-:Y:S09]  /*7500*/  FMUL.FTZ R16, R117, R132 ;  /* 0x0000008475107220 */ /* 0x004ff20000410000 */
[----:B------:R2:W-:Y:S01]  /*7510*/  MUFU.EX2 R168, R30 ;  /* 0x0000001e00a87308 */ /* 0x0005e20000000800 */
[----:B---3--:R-:W-:Y:S09]  /*7520*/  FMUL.FTZ R27, R0, R147 ;  /* 0x00000093001b7220 */ /* 0x008ff20000410000 */
[----:B------:R3:W-:Y:S01]  /*7530*/  MUFU.EX2 R167, R31 ;  /* 0x0000001f00a77308 */ /* 0x0007e20000000800 */
[----:B-1----:R-:W-:Y:S05]  /*7540*/  @P0 IMAD.WIDE.U32 R4, R215, c[0x0][0x1e0], RZ ;  /* 0x00007800d7040a25 */ /* 0x002fea00078e00ff */
[----:B------:R-:W-:Y:S01]  /*7550*/  @P0 IADD3 R5, R5, R8, RZ ;  /* 0x0000000805050210 */ /* 0x000fe20007ffe0ff */
[----:B------:R-:W-:Y:S03]  /*7560*/  FFMA.FTZ R8, R20, c[0x0][0x2d0], -R164 ;  /* 0x0000b40014087a23 */ /* 0x000fe600000108a4 */
[----:B------:R1:W-:Y:S01]  /*7570*/  MUFU.EX2 R186, R44 ;  /* 0x0000002c00ba7308 */ /* 0x0003e20000000800 */
[----:B------:R-:W-:Y:S01]  /*7580*/  @P0 IMAD.WIDE.U32 R6, R4, 0x50, R6 ;  /* 0x0000005004060825 */ /* 0x000fe200078e0006 */
[----:B------:R-:W-:Y:S03]  /*7590*/  @P0 MOV R4, c[0x0][0x1e0] ;  /* 0x0000780000040a02 */ /* 0x000fe60000000f00 */
[----:B------:R-:W-:Y:S01]  /*75a0*/  FFMA.FTZ R20, R29, c[0x0][0x2d0], -R166 ;  /* 0x0000b4001d147a23 */ /* 0x000fe200000108a6 */
[----:B------:R-:W-:Y:S01]  /*75b0*/  @P0 LEA R10, P2, R6, c[0x0][0x1c8], 0x1 ;  /* 0x00007200060a0a11 */ /* 0x000fe200078408ff */
[----:B------:R-:W-:Y:S01]  /*75c0*/  FMUL.FTZ R29, R117, R149 ;  /* 0x00000095751d7220 */ /* 0x000fe20000410000 */
[----:B------:R-:W-:Y:S01]  /*75d0*/  @P0 SHF.L.U64.HI R12, R4, 0x5, R9 ;  /* 0x00000005040c0819 */ /* 0x000fe20000010209 */
[C---:B--2---:R-:W-:Y:S01]  /*75e0*/  FMUL.FTZ R30, R116.reuse, R150 ;  /* 0x00000096741e7220 */ /* 0x044fe20000410000 */
[----:B------:R2:W4:Y:S01]  /*75f0*/  MUFU.EX2 R228, R8 ;  /* 0x0000000800e47308 */ /* 0x0005220000000800 */
[----:B---3--:R-:W-:Y:S09]  /*7600*/  FMUL.FTZ R31, R116, R151 ;  /* 0x00000097741f7220 */ /* 0x008ff20000410000 */
[----:B------:R3:W-:Y:S01]  /*7610*/  MUFU.EX2 R217, R20 ;  /* 0x0000001400d97308 */ /* 0x0007e20000000800 */
[----:B-1----:R-:W-:Y:S09]  /*7620*/  FFMA.FTZ R44, R54, c[0x0][0x2d0], -R165 ;  /* 0x0000b400362c7a23 */ /* 0x002ff200000108a5 */
[----:B------:R-:W-:Y:S01]  /*7630*/  MUFU.EX2 R185, R44 ;  /* 0x0000002c00b97308 */ /* 0x000fe20000000800 */
[----:B--2---:R-:W-:Y:S01]  /*7640*/  @P0 IMAD R8, R5, 0x50, RZ ;  /* 0x0000005005080824 */ /* 0x004fe200078e02ff */
[----:B------:R-:W-:Y:S02]  /*7650*/  @P0 SHF.L.U32 R5, R4, 0x5, RZ ;  /* 0x0000000504050819 */ /* 0x000fe400000006ff */
[----:B----4-:R-:W-:Y:S02]  /*7660*/  F2FP.PACK_AB R48, R227, R228 ;  /* 0x000000e4e330723e */ /* 0x010fe400000000ff */
[----:B------:R-:W-:Y:S04]  /*7670*/  @P0 IADD3 R7, R7, R8, RZ ;  /* 0x0000000807070210 */ /* 0x000fe80007ffe0ff */
[----:B------:R-:W-:Y:S01]  /*7680*/  MUFU.EX2 R184, R52 ;  /* 0x0000003400b87308 */ /* 0x000fe20000000800 */
[-C--:B------:R-:W-:Y:S02]  /*7690*/  @P0 IADD3 R8, P4, R10, R5.reuse, RZ ;  /* 0x000000050a080210 */ /* 0x080fe40007f9e0ff */
[----:B------:R-:W-:Y:S01]  /*76a0*/  @P0 LEA.HI.X R11, R6, c[0x0][0x1cc], R7, 0x1, P2 ;  /* 0x00007300060b0a11 */ /* 0x000fe200010f0c07 */
[--C-:B------:R-:W-:Y:S01]  /*76b0*/  FFMA.FTZ R7, R32, c[0x0][0x2d0], -R164.reuse ;  /* 0x0000b40020077a23 */ /* 0x100fe200000108a4 */
[-C--:B------:R-:W-:Y:S01]  /*76c0*/  @P0 IADD3 R6, P3, R8, R5.reuse, RZ ;  /* 0x0000000508060210 */ /* 0x080fe20007f7e0ff */
[----:B---3--:R-:W-:Y:S01]  /*76d0*/  FMUL.FTZ R20, R117, R136 ;  /* 0x0000008875147220 */ /* 0x008fe20000410000 */
[----:B------:R-:W-:Y:S01]  /*76e0*/  @P0 IADD3.X R9, R11, R12, RZ, P4, !PT ;  /* 0x0000000c0b090210 */ /* 0x000fe200027fe4ff */
[----:B------:R1:W-:Y:S01]  /*76f0*/  @P0 LDGSTS.E.BYPASS.LTC128B.128 [R216+0x2900], [R10.64], !P1 ;  /* 0x029000000ad80fae */ /* 0x0003e2000c901d48 */
[-C--:B------:R-:W-:Y:S01]  /*7700*/  @P0 IADD3 R4, P2, R6, R5.reuse, RZ ;  /* 0x0000000506040210 */ /* 0x080fe20007f5e0ff */
[----:B------:R2:W-:Y:S01]  /*7710*/  MUFU.EX2 R226, R7 ;  /* 0x0000000700e27308 */ /* 0x0005e20000000800 */
[----:B------:R-:W-:Y:S05]  /*7720*/  FMUL.FTZ R32, R115, R140 ;  /* 0x0000008c73207220 */ /* 0x000fea0000410000 */
[----:B------:R3:W-:Y:S04]  /*7730*/  @P0 LDGSTS.E.BYPASS.LTC128B.128 [R216+0x3100], [R8.64], !P1 ;  /* 0x0310000008d80fae */ /* 0x0007e8000c901d48 */
[----:B------:R-:W-:Y:S10]  /*7740*/  MUFU.EX2 R180, R67 ;  /* 0x0000004300b47308 */ /* 0x000ff40000000800 */
[----:B------:R4:W-:Y:S01]  /*7750*/  MUFU.EX2 R179, R56 ;  /* 0x0000003800b37308 */ /* 0x0009e20000000800 */
[-C--:B--2---:R-:W-:Y:S01]  /*7760*/  @P0 IADD3.X R7, R9, R12.reuse, RZ, P3, !PT ;  /* 0x0000000c09070210 */ /* 0x084fe20001ffe4ff */
[----:B-1----:R-:W-:Y:S01]  /*7770*/  FFMA.FTZ R11, R33, c[0x0][0x2d0], -R164 ;  /* 0x0000b400210b7a23 */ /* 0x002fe200000108a4 */
[----:B------:R-:W-:Y:S01]  /*7780*/  @P0 IADD3 R10, P3, R4, R5, RZ ;  /* 0x00000005040a0210 */ /* 0x000fe20007f7e0ff */
[----:B------:R-:W-:Y:S01]  /*7790*/  FMUL.FTZ R33, R115, R141 ;  /* 0x0000008d73217220 */ /* 0x000fe20000410000 */
[----:B------:R-:W-:Y:S01]  /*77a0*/  @P0 IADD3.X R5, R7, R12, RZ, P2, !PT ;  /* 0x0000000c07050210 */ /* 0x000fe200017fe4ff */
[----:B------:R1:W-:Y:S04]  /*77b0*/  @P0 LDGSTS.E.BYPASS.LTC128B.128 [R216+0x3900], [R6.64], !P1 ;  /* 0x0390000006d80fae */ /* 0x0003e8000c901d48 */
[----:B------:R2:W5:Y:S01]  /*77c0*/  MUFU.EX2 R225, R11 ;  /* 0x0000000b00e17308 */ /* 0x0005620000000800 */
[C---:B---3--:R-:W-:Y:S01]  /*77d0*/  FMUL.FTZ R8, R115.reuse, R120 ;  /* 0x0000007873087220 */ /* 0x048fe20000410000 */
[----:B------:R-:W-:Y:S01]  /*77e0*/  F2FP.PACK_AB R120, R230, R229 ;  /* 0x000000e5e678723e */ /* 0x000fe200000000ff */
[----:B------:R-:W-:Y:S01]  /*77f0*/  FMUL.FTZ R9, R115, R121 ;  /* 0x0000007973097220 */ /* 0x000fe20000410000 */
[----:B------:R-:W-:Y:S01]  /*7800*/  F2FP.PACK_AB R121, R172, R171 ;  /* 0x000000abac79723e */ /* 0x000fe200000000ff */
[----:B------:R3:W-:Y:S01]  /*7810*/  @P0 LDGSTS.E.BYPASS.LTC128B.128 [R216+0x4100], [R4.64], !P1 ;  /* 0x0410000004d80fae */ /* 0x0007e2000c901d48 */
[--C-:B----4-:R-:W-:Y:S01]  /*7820*/  FFMA.FTZ R56, R70, c[0x0][0x2d0], -R165.reuse ;  /* 0x0000b40046387a23 */ /* 0x110fe200000108a5 */
[----:B--2---:R-:W-:Y:S01]  /*7830*/  @P0 IADD3.X R11, R5, R12, RZ, P3, !PT ;  /* 0x0000000c050b0210 */ /* 0x004fe20001ffe4ff */
[----:B------:R-:W-:Y:S01]  /*7840*/  FFMA.FTZ R12, R25, c[0x0][0x2d0], -R166 ;  /* 0x0000b400190c7a23 */ /* 0x000fe200000108a6 */
[----:B-----5:R-:W-:Y:S01]  /*7850*/  F2FP.PACK_AB R50, R225, R226 ;  /* 0x000000e2e132723e */ /* 0x020fe200000000ff */
[--C-:B-1----:R-:W-:Y:S03]  /*7860*/  FFMA.FTZ R6, R22, c[0x0][0x2d0], -R165.reuse ;  /* 0x0000b40016067a23 */ /* 0x102fe600000108a5 */
[----:B------:R1:W-:Y:S01]  /*7870*/  @P0 LDGSTS.E.BYPASS.LTC128B.128 [R216+0x4900], [R10.64], !P1 ;  /* 0x049000000ad80fae */ /* 0x0003e2000c901d48 */
[----:B------:R2:W-:Y:S01]  /*7880*/  MUFU.EX2 R219, R12 ;  /* 0x0000000c00db7308 */ /* 0x0005e20000000800 */
[C---:B------:R-:W-:Y:S01]  /*7890*/  FMUL.FTZ R7, R116.reuse, R127 ;  /* 0x0000007f74077220 */ /* 0x040fe20000410000 */
[----:B------:R-:W-:Y:S01]  /*78a0*/  F2FP.PACK_AB R127, R237, R236 ;  /* 0x000000eced7f723e */ /* 0x000fe200000000ff */
[C---:B------:R-:W-:Y:S02]  /*78b0*/  FMUL.FTZ R22, R116.reuse, R138 ;  /* 0x0000008a74167220 */ /* 0x040fe40000410000 */
[--C-:B---3--:R-:W-:Y:S02]  /*78c0*/  FFMA.FTZ R4, R23, c[0x0][0x2d0], -R165.reuse ;  /* 0x0000b40017047a23 */ /* 0x108fe400000108a5 */
[----:B------:R-:W3:Y:S01]  /*78d0*/  LDSM.16.MT88.4 R156, [R200] ;  /* 0x00000000c89c783b */ /* 0x000ee20000004200 */
[----:B------:R-:W-:Y:S01]  /*78e0*/  FMUL.FTZ R5, R117, R125 ;  /* 0x0000007d75057220 */ /* 0x000fe20000410000 */
[----:B------:R-:W-:Y:S01]  /*78f0*/  F2FP.PACK_AB R125, R235, R233 ;  /* 0x000000e9eb7d723e */ /* 0x000fe200000000ff */
[----:B------:R4:W-:Y:S01]  /*7900*/  MUFU.EX2 R222, R4 ;  /* 0x0000000400de7308 */ /* 0x0009e20000000800 */
[----:B------:R-:W-:Y:S02]  /*7910*/  FMUL.FTZ R23, R116, R139 ;  /* 0x0000008b74177220 */ /* 0x000fe40000410000 */
[C---:B------:R-:W-:Y:S02]  /*7920*/  FMUL.FTZ R25, R115.reuse, R145 ;  /* 0x0000009173197220 */ /* 0x040fe40000410000 */
[----:B------:R-:W5:Y:S05]  /*7930*/  LDSM.16.MT88.4 R160, [R204] ;  /* 0x00000000cca0783b */ /* 0x000f6a0000004200 */
[----:B------:R3:W3:Y:S03]  /*7940*/  MUFU.EX2 R221, R6 ;  /* 0x0000000600dd7308 */ /* 0x0006e60000000800 */
[----:B------:R-:W-:Y:S01]  /*7950*/  LDSM.16.MT88.4 R132, [R203] ;  /* 0x00000000cb84783b */ /* 0x000fe20000004200 */
[----:B--2---:R-:W-:Y:S02]  /*7960*/  FMUL.FTZ R12, R115, R128 ;  /* 0x00000080730c7220 */ /* 0x004fe40000410000 */
[----:B-1----:R-:W-:Y:S01]  /*7970*/  FMUL.FTZ R10, R0, R122 ;  /* 0x0000007a000a7220 */ /* 0x002fe20000410000 */
[----:B------:R-:W-:Y:S01]  /*7980*/  F2FP.PACK_AB R122, R234, R231 ;  /* 0x000000e7ea7a723e */ /* 0x000fe200000000ff */
[----:B------:R-:W-:Y:S01]  /*7990*/  FMUL.FTZ R11, R0, R123 ;  /* 0x0000007b000b7220 */ /* 0x000fe20000410000 */
[----:B------:R-:W-:Y:S02]  /*79a0*/  F2FP.PACK_AB R123, R174, R173 ;  /* 0x000000adae7b723e */ /* 0x000fe400000000ff */
[----:B------:R-:W1:Y:S01]  /*79b0*/  LDSM.16.MT88.4 R128, [R201] ;  /* 0x00000000c980783b */ /* 0x000e620000004200 */
[--C-:B----4-:R-:W-:Y:S02]  /*79c0*/  FFMA.FTZ R4, R34, c[0x0][0x2d0], -R165.reuse ;  /* 0x0000b40022047a23 */ /* 0x110fe400000108a5 */
[----:B------:R-:W-:Y:S02]  /*79d0*/  FMUL.FTZ R34, R0, R142 ;  /* 0x0000008e00227220 */ /* 0x000fe40000410000 */
[----:B------:R2:W-:Y:S03]  /*79e0*/  MUFU.EX2 R223, R4 ;  /* 0x0000000400df7308 */ /* 0x0005e60000000800 */
[----:B------:R-:W-:Y:S01]  /*79f0*/  LDSM.16.MT88.4 R52, [R204+0x1000] ;  /* 0x00100000cc34783b */ /* 0x000fe20000004200 */
[----:B---3--:R-:W-:Y:S01]  /*7a00*/  FMUL.FTZ R6, R116, R126 ;  /* 0x0000007e74067220 */ /* 0x008fe20000410000 */
[----:B------:R-:W-:Y:S02]  /*7a10*/  F2FP.PACK_AB R126, R240, R238 ;  /* 0x000000eef07e723e */ /* 0x000fe400000000ff */
[----:B------:R-:W-:Y:S04]  /*7a20*/  F2FP.PACK_AB R49, R222, R221 ;  /* 0x000000ddde31723e */ /* 0x000fe800000000ff */
[----:B------:R-:W0:Y:S01]  /*7a30*/  LDGDEPBAR ;  /* 0x00000000000079af */ /* 0x000e220000000000 */
[----:B--2---:R-:W-:Y:S02]  /*7a40*/  FFMA.FTZ R4, R35, c[0x0][0x2d0], -R165 ;  /* 0x0000b40023047a23 */ /* 0x004fe400000108a5 */
[C---:B------:R-:W-:Y:S02]  /*7a50*/  FMUL.FTZ R35, R0.reuse, R143 ;  /* 0x0000008f00237220 */ /* 0x040fe40000410000 */
[----:B------:R2:W3:Y:S01]  /*7a60*/  MUFU.EX2 R224, R4 ;  /* 0x0000000400e07308 */ /* 0x0004e20000000800 */
[----:B------:R-:W-:Y:S04]  /*7a70*/  FFMA.FTZ R0, R0, R244, R171 ;  /* 0x000000f400007223 */ /* 0x000fe800000100ab */
[----:B------:R-:W-:Y:S02]  /*7a80*/  FADD.FTZ R0, R172, R0 ;  /* 0x00000000ac007221 */ /* 0x000fe40000010000 */
[----:B--2---:R-:W-:Y:S01]  /*7a90*/  FFMA.FTZ R4, R24, c[0x0][0x2d0], -R166 ;  /* 0x0000b40018047a23 */ /* 0x004fe200000108a6 */
[----:B---3--:R-:W-:Y:S01]  /*7aa0*/  F2FP.PACK_AB R51, R224, R223 ;  /* 0x000000dfe033723e */ /* 0x008fe200000000ff */
[----:B------:R-:W-:Y:S02]  /*7ab0*/  FMUL.FTZ R24, R115, R144 ;  /* 0x0000009073187220 */ /* 0x000fe40000410000 */
[----:B------:R2:W3:Y:S02]  /*7ac0*/  MUFU.EX2 R220, R4 ;  /* 0x0000000400dc7308 */ /* 0x0004e40000000800 */
[----:B--2---:R-:W-:Y:S01]  /*7ad0*/  FMUL.FTZ R4, R117, R124 ;  /* 0x0000007c75047220 */ /* 0x004fe20000410000 */
[----:B------:R-:W-:Y:S07]  /*7ae0*/  F2FP.PACK_AB R124, R239, R232 ;  /* 0x000000e8ef7c723e */ /* 0x000fee00000000ff */
[-C--:B------:R-:W-:Y:S08]  /*7af0*/  HMMA.16816.F32 R4, R124, R156.reuse, R4 ;  /* 0x0000009c7c04723c */ /* 0x080ff00000001804 */
[C---:B------:R-:W-:Y:S08]  /*7b00*/  HMMA.16816.F32 R8, R120.reuse, R156, R8 ;  /* 0x0000009c7808723c */ /* 0x040ff00000001808 */
[-C--:B------:R-:W-:Y:S08]  /*7b10*/  HMMA.16816.F32 R12, R120, R158.reuse, R12 ;  /* 0x0000009e780c723c */ /* 0x080ff0000000180c */
[C---:B------:R-:W-:Y:S01]  /*7b20*/  HMMA.16816.F32 R16, R124.reuse, R158, R16 ;  /* 0x0000009e7c10723c */ /* 0x040fe20000001810 */
[----:B------:R-:W-:Y:S07]  /*7b30*/  MUFU.EX2 R158, R46 ;  /* 0x0000002e009e7308 */ /* 0x000fee0000000800 */
[-C--:B-----5:R-:W-:Y:S03]  /*7b40*/  HMMA.16816.F32 R20, R124, R160.reuse, R20 ;  /* 0x000000a07c14723c */ /* 0x0a0fe60000001814 */
[----:B------:R2:W-:Y:S05]  /*7b50*/  MUFU.EX2 R159, R47 ;  /* 0x0000002f009f7308 */ /* 0x0005ea0000000800 */
[C---:B------:R-:W-:Y:S05]  /*7b60*/  HMMA.16816.F32 R32, R120.reuse, R160, R32 ;  /* 0x000000a07820723c */ /* 0x040fea0000001820 */
[----:B------:R-:W-:Y:S03]  /*7b70*/  MUFU.EX2 R161, R42 ;  /* 0x0000002a00a17308 */ /* 0x000fe60000000800 */
[-C--:B------:R-:W-:Y:S07]  /*7b80*/  HMMA.16816.F32 R24, R120, R162.reuse, R24 ;  /* 0x000000a27818723c */ /* 0x080fee0000001818 */
[----:B------:R4:W5:Y:S01]  /*7b90*/  MUFU.EX2 R160, R43 ;  /* 0x0000002b00a07308 */ /* 0x0009620000000800 */
[C---:B------:R-:W-:Y:S01]  /*7ba0*/  HMMA.16816.F32 R84, R124.reuse, R162, R84 ;  /* 0x000000a27c54723c */ /* 0x040fe20000001854 */
[----:B--2---:R-:W-:Y:S07]  /*7bb0*/  LDSM.16.MT88.4 R44, [R200+0x1000] ;  /* 0x00100000c82c783b */ /* 0x004fee0000004200 */
[-C--:B-1----:R-:W-:Y:S01]  /*7bc0*/  HMMA.16816.F32 R28, R124, R128.reuse, R28 ;  /* 0x000000807c1c723c */ /* 0x082fe2000000181c */
[----:B------:R1:W-:Y:S07]  /*7bd0*/  MUFU.EX2 R162, R56 ;  /* 0x0000003800a27308 */ /* 0x0003ee0000000800 */
[C---:B------:R-:W-:Y:S01]  /*7be0*/  HMMA.16816.F32 R88, R120.reuse, R128, R88 ;  /* 0x000000807858723c */ /* 0x040fe20000001858 */
[----:B----4-:R-:W-:Y:S07]  /*7bf0*/  LDSM.16.MT88.4 R40, [R203+0x800] ;  /* 0x00080000cb28783b */ /* 0x010fee0000004200 */
[-C--:B------:R-:W-:Y:S08]  /*7c00*/  HMMA.16816.F32 R92, R120, R130.reuse, R92 ;  /* 0x00000082785c723c */ /* 0x080ff0000000185c */
[C---:B------:R-:W-:Y:S01]  /*7c10*/  HMMA.16816.F32 R96, R124.reuse, R130, R96 ;  /* 0x000000827c60723c */ /* 0x040fe20000001860 */
[----:B------:R-:W2:Y:S03]  /*7c20*/  LDSM.16.MT88.4 R128, [R200+0x800] ;  /* 0x00080000c880783b */ /* 0x000ea60000004200 */
[--C-:B-1----:R-:W-:Y:S04]  /*7c30*/  FFMA.FTZ R56, R71, c[0x0][0x2d0], -R165.reuse ;  /* 0x0000b40047387a23 */ /* 0x102fe800000108a5 */
[-C--:B------:R-:W-:Y:S01]  /*7c40*/  HMMA.16816.F32 R100, R124, R132.reuse, R100 ;  /* 0x000000847c64723c */ /* 0x080fe20000001864 */
[----:B------:R1:W-:Y:S07]  /*7c50*/  MUFU.EX2 R71, R56 ;  /* 0x0000003800477308 */ /* 0x0003ee0000000800 */
[C---:B------:R-:W-:Y:S08]  /*7c60*/  HMMA.16816.F32 R104, R120.reuse, R132, R104 ;  /* 0x000000847868723c */ /* 0x040ff00000001868 */
[-C--:B------:R-:W-:Y:S07]  /*7c70*/  HMMA.16816.F32 R36, R120, R134.reuse, R36 ;  /* 0x000000867824723c */ /* 0x080fee0000001824 */
[----:B---3--:R-:W-:Y:S01]  /*7c80*/  F2FP.PACK_AB R120, R219, R220 ;  /* 0x000000dcdb78723e */ /* 0x008fe200000000ff */
[----:B------:R-:W-:Y:S01]  /*7c90*/  HMMA.16816.F32 R108, R124, R134, R108 ;  /* 0x000000867c6c723c */ /* 0x000fe2000000186c */
[----:B------:R-:W3:Y:S03]  /*7ca0*/  LDSM.16.MT88.4 R124, [R204+0x800] ;  /* 0x00080000cc7c783b */ /* 0x000ee60000004200 */
[--C-:B-1----:R-:W-:Y:S01]  /*7cb0*/  FFMA.FTZ R56, R83, c[0x0][0x2d0], -R165.reuse ;  /* 0x0000b40053387a23 */ /* 0x102fe200000108a5 */
[----:B------:R-:W-:Y:S02]  /*7cc0*/  F2FP.PACK_AB R122, R217, R218 ;  /* 0x000000dad97a723e */ /* 0x000fe400000000ff */
[----:B------:R-:W-:Y:S01]  /*7cd0*/  F2FP.PACK_AB R121, R169, R170 ;  /* 0x000000aaa979723e */ /* 0x000fe200000000ff */
[-C--:B--2---:R-:W-:Y:S01]  /*7ce0*/  HMMA.16816.F32 R4, R48, R128.reuse, R4 ;  /* 0x000000803004723c */ /* 0x084fe20000001804 */
[----:B------:R-:W1:Y:S04]  /*7cf0*/  LDSM.16.MT88.4 R132, [R201+0x800] ;  /* 0x00080000c984783b */ /* 0x000e680000004200 */
[----:B------:R-:W-:Y:S07]  /*7d00*/  F2FP.PACK_AB R123, R167, R168 ;  /* 0x000000a8a77b723e */ /* 0x000fee00000000ff */
[C---:B------:R-:W-:Y:S08]  /*7d10*/  HMMA.16816.F32 R8, R120.reuse, R128, R8 ;  /* 0x000000807808723c */ /* 0x040ff00000001808 */
[-C--:B------:R-:W-:Y:S08]  /*7d20*/  HMMA.16816.F32 R12, R120, R130.reuse, R12 ;  /* 0x00000082780c723c */ /* 0x080ff0000000180c */
[C---:B------:R-:W-:Y:S08]  /*7d30*/  HMMA.16816.F32 R16, R48.reuse, R130, R16 ;  /* 0x000000823010723c */ /* 0x040ff00000001810 */
[-C--:B---3--:R-:W-:Y:S08]  /*7d40*/  HMMA.16816.F32 R20, R48, R124.reuse, R20 ;  /* 0x0000007c3014723c */ /* 0x088ff00000001814 */
[C---:B------:R-:W-:Y:S08]  /*7d50*/  HMMA.16816.F32 R32, R120.reuse, R124, R32 ;  /* 0x0000007c7820723c */ /* 0x040ff00000001820 */
[-C--:B------:R-:W-:Y:S08]  /*7d60*/  HMMA.16816.F32 R24, R120, R126.reuse, R24 ;  /* 0x0000007e7818723c */ /* 0x080ff00000001818 */
[C---:B------:R-:W-:Y:S08]  /*7d70*/  HMMA.16816.F32 R84, R48.reuse, R126, R84 ;  /* 0x0000007e3054723c */ /* 0x040ff00000001854 */
[-C--:B-1----:R-:W-:Y:S08]  /*7d80*/  HMMA.16816.F32 R28, R48, R132.reuse, R28 ;  /* 0x00000084301c723c */ /* 0x082ff0000000181c */
[C---:B------:R-:W-:Y:S08]  /*7d90*/  HMMA.16816.F32 R88, R120.reuse, R132, R88 ;  /* 0x000000847858723c */ /* 0x040ff00000001858 */
[-C--:B------:R-:W-:Y:S08]  /*7da0*/  HMMA.16816.F32 R92, R120, R134.reuse, R92 ;  /* 0x00000086785c723c */ /* 0x080ff0000000185c */
[C---:B------:R-:W-:Y:S01]  /*7db0*/  HMMA.16816.F32 R96, R48.reuse, R134, R96 ;  /* 0x000000863060723c */ /* 0x040fe20000001860 */
[----:B------:R-:W-:Y:S07]  /*7dc0*/  LDSM.16.MT88.4 R132, [R200+0x2000] ;  /* 0x00200000c884783b */ /* 0x000fee0000004200 */
[-C--:B------:R-:W-:Y:S08]  /*7dd0*/  HMMA.16816.F32 R100, R48, R40.reuse, R100 ;  /* 0x000000283064723c */ /* 0x080ff00000001864 */
[C---:B------:R-:W-:Y:S07]  /*7de0*/  HMMA.16816.F32 R104, R120.reuse, R40, R104 ;  /* 0x000000287868723c */ /* 0x040fee0000001868 */
[----:B------:R-:W-:Y:S01]  /*7df0*/  FFMA.FTZ R40, R65, c[0x0][0x2d0], -R164 ;  /* 0x0000b40041287a23 */ /* 0x000fe200000108a4 */
[-C--:B------:R-:W-:Y:S03]  /*7e00*/  HMMA.16816.F32 R36, R120, R42.reuse, R36 ;  /* 0x0000002a7824723c */ /* 0x080fe60000001824 */
[----:B------:R1:W-:Y:S01]  /*7e10*/  MUFU.EX2 R182, R40 ;  /* 0x0000002800b67308 */ /* 0x0003e20000000800 */
[----:B------:R-:W-:Y:S04]  /*7e20*/  F2FP.PACK_AB R41, R194, R195 ;  /* 0x000000c3c229723e */ /* 0x000fe800000000ff */
[----:B------:R-:W-:Y:S07]  /*7e30*/  HMMA.16816.F32 R108, R48, R42, R108 ;  /* 0x0000002a306c723c */ /* 0x000fee000000186c */
[----:B------:R-:W-:Y:S02]  /*7e40*/  F2FP.PACK_AB R42, R196, R197 ;  /* 0x000000c5c42a723e */ /* 0x000fe400000000ff */
[----:B------:R-:W-:Y:S03]  /*7e50*/  F2FP.PACK_AB R43, R192, R193 ;  /* 0x000000c1c02b723e */ /* 0x000fe600000000ff */
[----:B------:R-:W-:Y:S02]  /*7e60*/  F2FP.PACK_AB R48, R190, R191 ;  /* 0x000000bfbe30723e */ /* 0x000fe400000000ff */
[----:B-----5:R-:W-:Y:S02]  /*7e70*/  F2FP.PACK_AB R49, R160, R161 ;  /* 0x000000a1a031723e */ /* 0x020fe400000000ff */
[----:B------:R-:W-:Y:S02]  /*7e80*/  F2FP.PACK_AB R50, R188, R189 ;  /* 0x000000bdbc32723e */ /* 0x000fe400000000ff */
[----:B------:R-:W-:Y:S01]  /*7e90*/  F2FP.PACK_AB R51, R159, R158 ;  /* 0x0000009e9f33723e */ /* 0x000fe200000000ff */
[----:B-1----:R-:W-:Y:S02]  /*7ea0*/  FFMA.FTZ R40, R66, c[0x0][0x2d0], -R165 ;  /* 0x0000b40042287a23 */ /* 0x002fe400000108a5 */
[----:B------:R-:W1:Y:S02]  /*7eb0*/  LDSM.16.MT88.4 R64, [R201+0x1000] ;  /* 0x00100000c940783b */ /* 0x000e640000004200 */
[----:B------:R2:W-:Y:S02]  /*7ec0*/  MUFU.EX2 R181, R40 ;  /* 0x0000002800b57308 */ /* 0x0005e40000000800 */
[----:B--2---:R-:W-:Y:S07]  /*7ed0*/  F2FP.PACK_AB R40, R198, R199 ;  /* 0x000000c7c628723e */ /* 0x004fee00000000ff */
[-C--:B------:R-:W-:Y:S08]  /*7ee0*/  HMMA.16816.F32 R4, R40, R44.reuse, R4 ;  /* 0x0000002c2804723c */ /* 0x080ff00000001804 */
[C---:B------:R-:W-:Y:S07]  /*7ef0*/  HMMA.16816.F32 R8, R48.reuse, R44, R8 ;  /* 0x0000002c3008723c */ /* 0x040fee0000001808 */
[--C-:B------:R-:W-:Y:S01]  /*7f00*/  FFMA.FTZ R44, R57, c[0x0][0x2d0], -R166.reuse ;  /* 0x0000b400392c7a23 */ /* 0x100fe200000108a6 */
[-C--:B------:R-:W-:Y:S03]  /*7f10*/  HMMA.16816.F32 R12, R48, R46.reuse, R12 ;  /* 0x0000002e300c723c */ /* 0x080fe6000000180c */
[----:B------:R2:W-:Y:S05]  /*7f20*/  MUFU.EX2 R178, R44 ;  /* 0x0000002c00b27308 */ /* 0x0005ea0000000800 */
[C---:B------:R-:W-:Y:S08]  /*7f30*/  HMMA.16816.F32 R16, R40.reuse, R46, R16 ;  /* 0x0000002e2810723c */ /* 0x040ff00000001810 */
[-C--:B------:R-:W-:Y:S08]  /*7f40*/  HMMA.16816.F32 R20, R40, R52.reuse, R20 ;  /* 0x000000342814723c */ /* 0x080ff00000001814 */
[C---:B------:R-:W-:Y:S04]  /*7f50*/  HMMA.16816.F32 R32, R48.reuse, R52, R32 ;  /* 0x000000343020723c */ /* 0x040fe80000001820 */
[--C-:B--2---:R-:W-:Y:S03]  /*7f60*/  FFMA.FTZ R44, R58, c[0x0][0x2d0], -R3.reuse ;  /* 0x0000b4003a2c7a23 */ /* 0x104fe60000010803 */
[--C-:B------:R-:W-:Y:S01]  /*7f70*/  FFMA.FTZ R52, R61, c[0x0][0x2d0], -R166.reuse ;  /* 0x0000b4003d347a23 */ /* 0x100fe200000108a6 */
[-C--:B------:R-:W-:Y:S01]  /*7f80*/  HMMA.16816.F32 R24, R48, R54.reuse, R24 ;  /* 0x000000363018723c */ /* 0x080fe20000001818 */
[----:B------:R2:W-:Y:S07]  /*7f90*/  MUFU.EX2 R157, R44 ;  /* 0x0000002c009d7308 */ /* 0x0005ee0000000800 */
[C---:B------:R-:W-:Y:S03]  /*7fa0*/  HMMA.16816.F32 R84, R40.reuse, R54, R84 ;  /* 0x000000362854723c */ /* 0x040fe60000001854 */
[----:B------:R3:W-:Y:S05]  /*7fb0*/  MUFU.EX2 R176, R52 ;  /* 0x0000003400b07308 */ /* 0x0007ea0000000800 */
[-C--:B-1----:R-:W-:Y:S08]  /*7fc0*/  HMMA.16816.F32 R28, R40, R64.reuse, R28 ;  /* 0x00000040281c723c */ /* 0x082ff0000000181c */
[C---:B------:R-:W-:Y:S04]  /*7fd0*/  HMMA.16816.F32 R88, R48.reuse, R64, R88 ;  /* 0x000000403058723c */ /* 0x040fe80000001858 */
[--C-:B--2---:R-:W-:Y:S04]  /*7fe0*/  FFMA.FTZ R44, R59, c[0x0][0x2d0], -R3.reuse ;  /* 0x0000b4003b2c7a23 */ /* 0x104fe80000010803 */
[-C--:B------:R-:W-:Y:S01]  /*7ff0*/  HMMA.16816.F32 R92, R48, R66.reuse, R92 ;  /* 0x00000042305c723c */ /* 0x080fe2000000185c */
[----:B------:R1:W2:Y:S03]  /*8000*/  MUFU.EX2 R156, R44 ;  /* 0x0000002c009c7308 */ /* 0x0002a60000000800 */
[--C-:B---3--:R-:W-:Y:S04]  /*8010*/  FFMA.FTZ R52, R62, c[0x0][0x2d0], -R3.reuse ;  /* 0x0000b4003e347a23 */ /* 0x108fe80000010803 */
[C---:B------:R-:W-:Y:S03]  /*8020*/  HMMA.16816.F32 R96, R40.reuse, R66, R96 ;  /* 0x000000422860723c */ /* 0x040fe60000001860 */
[----:B------:R3:W-:Y:S10]  /*8030*/  MUFU.EX2 R118, R52 ;  /* 0x0000003400767308 */ /* 0x0007f40000000800 */
[----:B------:R4:W-:Y:S01]  /*8040*/  MUFU.EX2 R67, R56 ;  /* 0x0000003800437308 */ /* 0x0009e20000000800 */
[----:B-1----:R-:W-:Y:S09]  /*8050*/  FFMA.FTZ R44, R60, c[0x0][0x2d0], -R166 ;  /* 0x0000b4003c2c7a23 */ /* 0x002ff200000108a6 */
[----:B------:R1:W5:Y:S01]  /*8060*/  MUFU.EX2 R177, R44 ;  /* 0x0000002c00b17308 */ /* 0x0003620000000800 */
[----:B---3--:R-:W-:Y:S09]  /*8070*/  FFMA.FTZ R52, R63, c[0x0][0x2d0], -R3 ;  /* 0x0000b4003f347a23 */ /* 0x008ff20000010803 */
[----:B------:R3:W2:Y:S01]  /*8080*/  MUFU.EX2 R62, R52 ;  /* 0x00000034003e7308 */ /* 0x0006a20000000800 */
[----:B----4-:R-:W-:Y:S08]  /*8090*/  LDSM.16.MT88.4 R56, [R201+0x1800] ;  /* 0x00180000c938783b */ /* 0x010ff00000004200 */
[----:B-1----:R-:W1:Y:S01]  /*80a0*/  LDSM.16.MT88.4 R44, [R203+0x1000] ;  /* 0x00100000cb2c783b */ /* 0x002e620000004200 */
[--C-:B---3--:R-:W-:Y:S04]  /*80b0*/  FFMA.FTZ R52, R68, c[0x0][0x2d0], -R164.reuse ;  /* 0x0000b40044347a23 */ /* 0x108fe800000108a4 */
[----:B------:R3:W-:Y:S02]  /*80c0*/  MUFU.EX2 R175, R52 ;  /* 0x0000003400af7308 */ /* 0x0007e40000000800 */
[--C-:B---3--:R-:W-:Y:S01]  /*80d0*/  FFMA.FTZ R52, R69, c[0x0][0x2d0], -R164.reuse ;  /* 0x0000b40045347a23 */ /* 0x108fe200000108a4 */
[-C--:B-1----:R-:W-:Y:S07]  /*80e0*/  HMMA.16816.F32 R100, R40, R44.reuse, R100 ;  /* 0x0000002c2864723c */ /* 0x082fee0000001864 */
[----:B------:R1:W-:Y:S01]  /*80f0*/  MUFU.EX2 R163, R52 ;  /* 0x0000003400a37308 */ /* 0x0003e20000000800 */
[C---:B------:R-:W-:Y:S07]  /*8100*/  HMMA.16816.F32 R104, R48.reuse, R44, R104 ;  /* 0x0000002c3068723c */ /* 0x040fee0000001868 */
[--C-:B------:R-:W-:Y:S01]  /*8110*/  FFMA.FTZ R44, R80, c[0x0][0x2d0], -R164.reuse ;  /* 0x0000b400502c7a23 */ /* 0x100fe200000108a4 */
[-C--:B------:R-:W-:Y:S01]  /*8120*/  HMMA.16816.F32 R36, R48, R46.reuse, R36 ;  /* 0x0000002e3024723c */ /* 0x080fe20000001824 */
[----:B------:R-:W-:Y:S02]  /*8130*/  LDSM.16.MT88.4 R48, [R204+0x1800] ;  /* 0x00180000cc30783b */ /* 0x000fe40000004200 */
[----:B------:R3:W-:Y:S01]  /*8140*/  MUFU.EX2 R70, R44 ;  /* 0x0000002c00467308 */ /* 0x0007e20000000800 */
[----:B--2---:R-:W-:Y:S04]  /*8150*/  F2FP.PACK_AB R45, R156, R157 ;  /* 0x0000009d9c2d723e */ /* 0x004fe800000000ff */
[----:B------:R-:W-:Y:S01]  /*8160*/  HMMA.16816.F32 R108, R40, R46, R108 ;  /* 0x0000002e286c723c */ /* 0x000fe2000000186c */
[----:B-1----:R-:W1:Y:S06]  /*8170*/  LDSM.16.MT88.4 R52, [R200+0x1800] ;  /* 0x00180000c834783b */ /* 0x002e6c0000004200 */
[----:B------:R-:W-:Y:S02]  /*8180*/  F2FP.PACK_AB R40, R186, R187 ;  /* 0x000000bbba28723e */ /* 0x000fe400000000ff */
[----:B------:R-:W-:Y:S03]  /*8190*/  F2FP.PACK_AB R41, R183, R185 ;  /* 0x000000b9b729723e */ /* 0x000fe600000000ff */
[----:B------:R-:W-:Y:S02]  /*81a0*/  F2FP.PACK_AB R42, R182, R184 ;  /* 0x000000b8b62a723e */ /* 0x000fe400000000ff */
[----:B------:R-:W-:Y:S02]  /*81b0*/  F2FP.PACK_AB R43, R180, R181 ;  /* 0x000000b5b42b723e */ /* 0x000fe400000000ff */
[----:B-----5:R-:W-:Y:S02]  /*81c0*/  F2FP.PACK_AB R46, R176, R177 ;  /* 0x000000b1b02e723e */ /* 0x020fe400000000ff */
[----:B------:R-:W-:Y:S01]  /*81d0*/  F2FP.PACK_AB R47, R62, R118 ;  /* 0x000000763e2f723e */ /* 0x000fe200000000ff */
[----:B---3--:R-:W-:Y:S04]  /*81e0*/  FFMA.FTZ R44, R81, c[0x0][0x2d0], -R164 ;  /* 0x0000b400512c7a23 */ /* 0x008fe800000108a4 */
[----:B------:R2:W-:Y:S01]  /*81f0*/  MUFU.EX2 R69, R44 ;  /* 0x0000002c00457308 */ /* 0x0005e20000000800 */
[-C--:B-1----:R-:W-:Y:S03]  /*8200*/  HMMA.16816.F32 R4, R40, R52.reuse, R4 ;  /* 0x000000342804723c */ /* 0x082fe60000001804 */
[----:B--2---:R-:W-:Y:S06]  /*8210*/  FFMA.FTZ R44, R82, c[0x0][0x2d0], -R165 ;  /* 0x0000b400522c7a23 */ /* 0x004fec00000108a5 */
[----:B------:R1:W-:Y:S03]  /*8220*/  MUFU.EX2 R68, R44 ;  /* 0x0000002c00447308 */ /* 0x0003e60000000800 */
        /* <DEDUP_REMOVED lines=8> */
[--C-:B-1----:R-:W-:Y:S03]  /*82b0*/  FFMA.FTZ R52, R73, c[0x0][0x2d0], -R166.reuse ;  /* 0x0000b40049347a23 */ /* 0x102fe600000108a6 */
[--C-:B------:R-:W-:Y:S01]  /*82c0*/  FFMA.FTZ R48, R76, c[0x0][0x2d0], -R166.reuse ;  /* 0x0000b4004c307a23 */ /* 0x100fe200000108a6 */
[-C--:B------:R-:W-:Y:S01]  /*82d0*/  HMMA.16816.F32 R24, R44, R50.reuse, R24 ;  /* 0x000000322c18723c */ /* 0x080fe20000001818 */
[----:B------:R1:W2:Y:S07]  /*82e0*/  MUFU.EX2 R66, R52 ;  /* 0x0000003400427308 */ /* 0x0002ae0000000800 */
[C---:B------:R-:W-:Y:S03]  /*82f0*/  HMMA.16816.F32 R84, R40.reuse, R50, R84 ;  /* 0x000000322854723c */ /* 0x040fe60000001854 */
[----:B------:R3:W-:Y:S05]  /*8300*/  MUFU.EX2 R64, R48 ;  /* 0x0000003000407308 */ /* 0x0007ea0000000800 */
[-C--:B------:R-:W-:Y:S08]  /*8310*/  HMMA.16816.F32 R28, R40, R56.reuse, R28 ;  /* 0x00000038281c723c */ /* 0x080ff0000000181c */
[C---:B------:R-:W-:Y:S04]  /*8320*/  HMMA.16816.F32 R88, R44.reuse, R56, R88 ;  /* 0x000000382c58723c */ /* 0x040fe80000001858 */
[--C-:B-1----:R-:W-:Y:S01]  /*8330*/  FFMA.FTZ R52, R74, c[0x0][0x2d0], -R3.reuse ;  /* 0x0000b4004a347a23 */ /* 0x102fe20000010803 */
[----:B--2---:R-:W-:Y:S03]  /*8340*/  F2FP.PACK_AB R152, R66, R65 ;  /* 0x000000414298723e */ /* 0x004fe600000000ff */
[-C--:B------:R-:W-:Y:S01]  /*8350*/  HMMA.16816.F32 R92, R44, R58.reuse, R92 ;  /* 0x0000003a2c5c723c */ /* 0x080fe2000000185c */
[----:B------:R1:W-:Y:S03]  /*8360*/  MUFU.EX2 R61, R52 ;  /* 0x00000034003d7308 */ /* 0x0003e60000000800 */
[----:B---3--:R-:W-:Y:S04]  /*8370*/  FFMA.FTZ R48, R77, c[0x0][0x2d0], -R166 ;  /* 0x0000b4004d307a23 */ /* 0x008fe800000108a6 */
[C---:B------:R-:W-:Y:S03]  /*8380*/  HMMA.16816.F32 R96, R40.reuse, R58, R96 ;  /* 0x0000003a2860723c */ /* 0x040fe60000001860 */
[----:B------:R2:W3:Y:S01]  /*8390*/  MUFU.EX2 R63, R48 ;  /* 0x00000030003f7308 */ /* 0x0004e20000000800 */
[--C-:B-1----:R-:W-:Y:S09]  /*83a0*/  FFMA.FTZ R52, R75, c[0x0][0x2d0], -R3.reuse ;  /* 0x0000b4004b347a23 */ /* 0x102ff20000010803 */
[----:B------:R1:W4:Y:S01]  /*83b0*/  MUFU.EX2 R60, R52 ;  /* 0x00000034003c7308 */ /* 0x0003220000000800 */
[--C-:B--2---:R-:W-:Y:S01]  /*83c0*/  FFMA.FTZ R48, R78, c[0x0][0x2d0], -R3.reuse ;  /* 0x0000b4004e307a23 */ /* 0x104fe20000010803 */
[----:B---3--:R-:W-:Y:S01]  /*83d0*/  F2FP.PACK_AB R154, R63, R64 ;  /* 0x000000403f9a723e */ /* 0x008fe200000000ff */
[----:B------:R-:W-:Y:S07]  /*83e0*/  FFMA.FTZ R3, R79, c[0x0][0x2d0], -R3 ;  /* 0x0000b4004f037a23 */ /* 0x000fee0000010803 */
[----:B------:R2:W-:Y:S10]  /*83f0*/  MUFU.EX2 R57, R48 ;  /* 0x0000003000397308 */ /* 0x0005f40000000800 */
[----:B------:R-:W3:Y:S01]  /*8400*/  MUFU.EX2 R56, R3 ;  /* 0x0000000300387308 */ /* 0x000ee20000000800 */
[----:B-1----:R-:W1:Y:S01]  /*8410*/  LDSM.16.MT88.4 R52, [R203+0x1800] ;  /* 0x00180000cb34783b */ /* 0x002e620000004200 */
[----:B----4-:R-:W-:Y:S07]  /*8420*/  F2FP.PACK_AB R153, R60, R61 ;  /* 0x0000003d3c99723e */ /* 0x010fee00000000ff */
[----:B--2---:R-:W2:Y:S01]  /*8430*/  LDSM.16.MT88.4 R48, [R204+0x2000] ;  /* 0x00200000cc30783b */ /* 0x004ea20000004200 */
[----:B---3--:R-:W-:Y:S01]  /*8440*/  F2FP.PACK_AB R155, R56, R57 ;  /* 0x00000039389b723e */ /* 0x008fe200000000ff */
[----:B------:R-:W-:Y:S04]  /*8450*/  FFMA.FTZ R3, R117, R241, R232 ;  /* 0x000000f175037223 */ /* 0x000fe800000100e8 */
[----:B------:R-:W-:Y:S04]  /*8460*/  FADD.FTZ R3, R239, R3 ;  /* 0x00000003ef037221 */ /* 0x000fe80000010000 */
[----:B------:R-:W-:Y:S01]  /*8470*/  FADD.FTZ R3, R238, R3 ;  /* 0x00000003ee037221 */ /* 0x000fe20000010000 */
[-C--:B-1----:R-:W-:Y:S08]  /*8480*/  HMMA.16816.F32 R100, R40, R52.reuse, R100 ;  /* 0x000000342864723c */ /* 0x082ff00000001864 */
[C---:B------:R-:W-:Y:S07]  /*8490*/  HMMA.16816.F32 R104, R44.reuse, R52, R104 ;  /* 0x000000342c68723c */ /* 0x040fee0000001868 */
[----:B------:R-:W-:Y:S01]  /*84a0*/  FFMA.FTZ R53, R116, R242, R233 ;  /* 0x000000f274357223 */ /* 0x000fe200000100e9 */
[-C--:B------:R-:W-:Y:S01]  /*84b0*/  HMMA.16816.F32 R36, R44, R54.reuse, R36 ;  /* 0x000000362c24723c */ /* 0x080fe20000001824 */
[----:B------:R-:W1:Y:S03]  /*84c0*/  LDSM.16.MT88.4 R44, [R201+0x2000] ;  /* 0x00200000c92c783b */ /* 0x000e660000004200 */
[----:B------:R-:W-:Y:S01]  /*84d0*/  FFMA.FTZ R52, R115, R243, R229 ;  /* 0x000000f373347223 */ /* 0x000fe200000100e5 */
[----:B------:R-:W-:Y:S03]  /*84e0*/  MOV R115, R112 ;  /* 0x0000007000737202 */ /* 0x000fe60000000f00 */
[----:B------:R-:W-:Y:S07]  /*84f0*/  HMMA.16816.F32 R108, R40, R54, R108 ;  /* 0x00000036286c723c */ /* 0x000fee000000186c */
[----:B------:R-:W-:Y:S02]  /*8500*/  F2FP.PACK_AB R40, R163, R175 ;  /* 0x000000afa328723e */ /* 0x000fe400000000ff */
[----:B------:R-:W-:Y:S03]  /*8510*/  F2FP.PACK_AB R41, R71, R162 ;  /* 0x000000a24729723e */ /* 0x000fe600000000ff */
[----:B------:R-:W-:Y:S02]  /*8520*/  F2FP.PACK_AB R42, R69, R70 ;  /* 0x00000046452a723e */ /* 0x000fe400000000ff */
[----:B------:R-:W-:Y:S07]  /*8530*/  F2FP.PACK_AB R43, R67, R68 ;  /* 0x00000044432b723e */ /* 0x000fee00000000ff */
[-C--:B------:R-:W-:Y:S07]  /*8540*/  HMMA.16816.F32 R124, R40, R132.reuse, R4 ;  /* 0x00000084287c723c */ /* 0x080fee0000001804 */
[----:B------:R-:W-:Y:S01]  /*8550*/  FADD.FTZ R4, R235, R53 ;  /* 0x00000035eb047221 */ /* 0x000fe20000010000 */
[C---:B------:R-:W-:Y:S04]  /*8560*/  HMMA.16816.F32 R120, R152.reuse, R132, R8 ;  /* 0x000000849878723c */ /* 0x040fe80000001808 */
[----:B------:R-:W-:Y:S03]  /*8570*/  FADD.FTZ R5, R230, R52 ;  /* 0x00000034e6057221 */ /* 0x000fe60000010000 */
[----:B------:R-:W-:Y:S01]  /*8580*/  FADD.FTZ R9, R236, R4 ;  /* 0x00000004ec097221 */ /* 0x000fe20000010000 */
[-C--:B------:R-:W-:Y:S04]  /*8590*/  HMMA.16816.F32 R128, R152, R134.reuse, R12 ;  /* 0x000000869880723c */ /* 0x080fe8000000180c */
[----:B------:R-:W-:Y:S02]  /*85a0*/  FADD.FTZ R11, R231, R5 ;  /* 0x00000005e70b7221 */ /* 0x000fe40000010000 */
[----:B------:R-:W-:Y:S01]  /*85b0*/  FADD.FTZ R10, R173, R0 ;  /* 0x00000000ad0a7221 */ /* 0x000fe20000010000 */
[----:B------:R-:W3:Y:S01]  /*85c0*/  LDSM.16.MT88.4 R4, [R203+0x2000] ;  /* 0x00200000cb04783b */ /* 0x000ee20000004200 */
[----:B------:R-:W-:Y:S01]  /*85d0*/  FADD.FTZ R8, R240, R3 ;  /* 0x00000003f0087221 */ /* 0x000fe20000010000 */
[C---:B------:R-:W-:Y:S04]  /*85e0*/  HMMA.16816.F32 R132, R40.reuse, R134, R16 ;  /* 0x000000862884723c */ /* 0x040fe80000001810 */
[----:B------:R-:W-:Y:S02]  /*85f0*/  FADD.FTZ R3, R237, R9 ;  /* 0x00000009ed037221 */ /* 0x000fe40000010000 */
        /* <DEDUP_REMOVED lines=18> */
[-C--:B-1----:R-:W-:Y:S03]  /*8720*/  HMMA.16816.F32 R148, R40, R44.reuse, R28 ;  /* 0x0000002c2894723c */ /* 0x082fe6000000181c */
        /* <DEDUP_REMOVED lines=39> */
[-C--:B------:R-:W-:Y:S01]  /*89a0*/  MOV R118, R2.reuse ;  /* 0x0000000200767202 */ /* 0x080fe20000000f00 */
        /* <DEDUP_REMOVED lines=20> */
[----:B------:R-:W-:Y:S01]  /*8af0*/  MOV R3, R113 ;  /* 0x0000007100037202 */ /* 0x000fe20000000f00 */
[----:B------:R-:W-:Y:S01]  /*8b00*/  FADD.FTZ R244, R56, R0 ;  /* 0x0000000038f47221 */ /* 0x000fe20000010000 */
[----:B------:R-:W-:Y:S01]  /*8b10*/  MOV R0, R114 ;  /* 0x0000007200007202 */ /* 0x000fe20000000f00 */
[----:B------:R-:W-:-:S05]  /*8b20*/  @P0 BRA `(.L_x_1690) ;  /* 0xffffd19000000947 */ /* 0x000fca000383ffff */
.L_x_1689:
[----:B------:R-:W-:Y:S05]  /*8b30*/  BRA.DIV ~URZ, `(.L_x_1691) ;  /* 0x000049827f007947 */ /* 0x000fea000b800000 */
[----:B------:R-:W1:Y:S04]  /*8b40*/  SHFL.BFLY PT, R0, R241, 0x2, 0x1f ;  /* 0x0c401f00f1007f89 */ /* 0x000e6800000e0000 */
[----:B------:R-:W2:Y:S04]  /*8b50*/  SHFL.BFLY PT, R2, R242, 0x2, 0x1f ;  /* 0x0c401f00f2027f89 */ /* 0x000ea800000e0000 */
[----:B------:R-:W3:Y:S04]  /*8b60*/  SHFL.BFLY PT, R3, R243, 0x2, 0x1f ;  /* 0x0c401f00f3037f89 */ /* 0x000ee800000e0000 */
        /* <DEDUP_REMOVED lines=8> */
[----:B------:R4:W4:Y:S01]  /*8bf0*/  SHFL.BFLY PT, R9, R8, 0x1, 0x1f ;  /* 0x0c201f0008097f89 */ /* 0x00092200000e0000 */
[----:B-1----:R-:W-:Y:S02]  /*8c00*/  FADD.FTZ R4, R0, R4 ;  /* 0x0000000400047221 */ /* 0x002fe40000010000 */
[----:B--2---:R-:W-:Y:S02]  /*8c10*/  FADD.FTZ R6, R2, R6 ;  /* 0x0000000602067221 */ /* 0x004fe40000010000 */
[----:B---3--:R-:W-:Y:S02]  /*8c20*/  FADD.FTZ R7, R3, R7 ;  /* 0x0000000703077221 */ /* 0x008fe40000010000 */
.L_x_1773:
        /* <DEDUP_REMOVED lines=46> */
[----:B------:R-:W3:Y:S01]  /*8f10*/  @P0 MUFU.RCP R0, R4 ;  /* 0x0000000400000308 */ /* 0x000ee20000001000 */
        /* <DEDUP_REMOVED lines=24> */
[----:B------:R1:W4:Y:S01]  /*90a0*/  @P0 MUFU.LG2 R2, R4 ;  /* 0x0000000400020308 */ /* 0x0003220000000c00 */
[----:B------:R-:W-:-:S02]  /*90b0*/  @P3 FMUL.FTZ R7, R3, c[0x0][0x2d0] ;  /* 0x0000b40003073a20 */ /* 0x000fc40000410000 */
[----:B------:R-:W-:Y:S02]  /*90c0*/  @P1 FMUL.FTZ R3, R11, c[0x0][0x2d0] ;  /* 0x0000b4000b031a20 */ /* 0x000fe40000410000 */
[----:B------:R-:W-:Y:S02]  /*90d0*/  @P3 FMUL.FTZ R10, R10, 0.69314718246459960938 ;  /* 0x3f3172180a0a3820 */ /* 0x000fe40000410000 */
[----:B------:R-:W-:Y:S01]  /*90e0*/  @P1 FFMA.FTZ R26, R3, R112, R8 ;  /* 0x00000070031a1223 */ /* 0x000fe20000010008 */
[----:B------:R-:W-:Y:S01]  /*90f0*/  @P0 MOV R3, 0x3f317218 ;  /* 0x3f31721800030802 */ /* 0x000fe20000000f00 */
[----:B--2---:R-:W-:Y:S02]  /*9100*/  @P2 FMUL.FTZ R9, R9, 0.69314718246459960938 ;  /* 0x3f31721809092820 */ /* 0x004fe40000410000 */
[----:B------:R-:W-:Y:S02]  /*9110*/  @P2 FMUL.FTZ R6, R6, c[0x0][0x2d0] ;  /* 0x0000b40006062a20 */ /* 0x000fe40000410000 */
[----:B------:R-:W-:-:S02]  /*9120*/  @P0 FMUL.FTZ R3, R3, c[0x0][0x2d0] ;  /* 0x0000b40003030a20 */ /* 0x000fc40000410000 */
[----:B---3--:R-:W-:Y:S01]  /*9130*/  FMUL.FTZ R32, R0, R122 ;  /* 0x0000007a00207220 */ /* 0x008fe20000410000 */
[----:B-1----:R-:W-:Y:S01]  /*9140*/  MOV R4, 0x1 ;  /* 0x0000000100047802 */ /* 0x002fe20000000f00 */
[----:B----4-:R-:W-:Y:S02]  /*9150*/  @P0 FMUL.FTZ R2, R2, 0.69314718246459960938 ;  /* 0x3f31721802020820 */ /* 0x010fe40000410000 */
        /* <DEDUP_REMOVED lines=19> */
.L_x_1660:
[----:B------:R-:W2:Y:S01]  /*9290*/  S2R R2, SR_TID.X ;  /* 0x0000000000027919 */ /* 0x000ea20000002100 */
[----:B------:R-:W-:Y:S01]  /*92a0*/  BSSY B0, `(.L_x_1692) ;  /* 0x0000010000007945 */ /* 0x000fe20003800000 */
[----:B--2---:R-:W-:-:S13]  /*92b0*/  LOP3.LUT P0, RZ, R2, 0x7f, RZ, 0xc0, !PT ;  /* 0x0000007f02ff7812 */ /* 0x004fda000780c0ff */
[----:B------:R-:W-:Y:S05]  /*92c0*/  @P0 BRA `(.L_x_1693) ;  /* 0x000000d000000947 */ /* 0x000fea0003800000 */
[----:B------:R-:W2:Y:S01]  /*92d0*/  S2R R4, SR_LANEID ;  /* 0x0000000000047919 */ /* 0x000ea20000000000 */
        /* <DEDUP_REMOVED lines=11> */
[----:B--2---:R-:W-:-:S06]  /*9390*/  IADD3 R248, R3, c[0x0][0xc], R2 ;  /* 0x0000030003f87a10 */ /* 0x004fcc0007ffe002 */
.L_x_1693:
[----:B------:R-:W-:Y:S05]  /*93a0*/  BSYNC B0 ;  /* 0x0000000000007941 */ /* 0x000fea0003800000 */
.L_x_1692:
[----:B------:R-:W-:Y:S01]  /*93b0*/  PRMT R0, R0, 0x9910, RZ ;  /* 0x0000991000007816 */ /* 0x000fe200000000ff */
[----:B------:R-:W-:Y:S01]  /*93c0*/  BSSY B1, `(.L_x_1694) ;  /* 0x00002b0000017945 */ /* 0x000fe20003800000 */
[----:B------:R-:W-:Y:S01]  /*93d0*/  IMAD.MOV.U32 R88, RZ, RZ, R248 ;  /* 0x000000ffff587224 */ /* 0x000fe200078e00f8 */
[----:B------:R-:W-:Y:S02]  /*93e0*/  SHF.R.S32.HI R8, RZ, 0x1f, R245 ;  /* 0x0000001fff087819 */ /* 0x000fe400000114f5 */
[----:B------:R-:W-:Y:S02]  /*93f0*/  ISETP.NE.AND P0, PT, R0, RZ, PT ;  /* 0x000000ff0000720c */ /* 0x000fe40003f05270 */
[----:B------:R-:W-:-:S11]  /*9400*/  SHF.R.S32.HI R18, RZ, 0x1f, R246 ;  /* 0x0000001fff127819 */ /* 0x000fd600000114f6 */
[----:B------:R-:W-:Y:S05]  /*9410*/  @!P0 BRA `(.L_x_1695) ;  /* 0x00001f0000008947 */ /* 0x000fea0003800000 */
[----:B------:R-:W2:Y:S04]  /*9420*/  LDL R6, [R1+0x24] ;  /* 0x0000240001067983 */ /* 0x000ea80000100800 */
[----:B-1----:R-:W3:Y:S04]  /*9430*/  LDL R5, [R1+0x34] ;  /* 0x0000340001057983 */ /* 0x002ee80000100800 */
        /* <DEDUP_REMOVED lines=94> */
.L_x_1696:
[----:B-1----:R-:W2:Y:S04]  /*9a20*/  LDL R4, [R1+0x54] ;  /* 0x0000540001047983 */ /* 0x002ea80000100800 */
        /* <DEDUP_REMOVED lines=127> */
.L_x_1774:
[----:B------:R-:W-:Y:S05]  /*a220*/  BRA.DIV ~URZ, `(.L_x_1699) ;  /* 0x000035b27f007947 */ /* 0x000fea000b800000 */
[----:B------:R3:W4:Y:S02]  /*a230*/  SHFL.IDX PT, R2, R7, RZ, 0x181f ;  /* 0x00181fff07027589 */ /* 0x00072400000e0000 */
.L_x_1775:
[----:B------:R-:W-:-:S04]  /*a240*/  ISETP.GE.AND P2, PT, R246, c[0x0][0x3c8], PT ;  /* 0x0000f200f6007a0c */ /* 0x000fc80003f46270 */
[----:B------:R-:W-:-:S13]  /*a250*/  ISETP.GE.OR P1, PT, R4, R0, P2 ;  /* 0x000000000400720c */ /* 0x000fda0001726670 */
[----:B----4-:R-:W-:-:S04]  /*a260*/  @!P1 LEA R2, P0, R246, R2, 0x1 ;  /* 0x00000002f6029211 */ /* 0x010fc800078008ff */
[----:B--2---:R-:W-:-:S05]  /*a270*/  @!P1 LEA.HI.X R3, R246, R8, R18, 0x1, P0 ;  /* 0x00000008f6039211 */ /* 0x004fca00000f0c12 */
[----:B------:R2:W-:Y:S01]  /*a280*/  @!P1 ST.E.128 [R2.64], R12 ;  /* 0x0000000c02009985 */ /* 0x0005e2000c101d08 */
[----:B------:R-:W-:Y:S05]  /*a290*/  BRA.DIV ~URZ, `(.L_x_1700) ;  /* 0x000035b27f007947 */ /* 0x000fea000b800000 */
[----:B------:R4:W1:Y:S04]  /*a2a0*/  SHFL.IDX PT, R8, R6, 0x1, 0x181f ;  /* 0x00381f0006087f89 */ /* 0x00086800000e0000 */
[----:B--2---:R4:W2:Y:S02]  /*a2b0*/  SHFL.IDX PT, R2, R7, 0x1, 0x181f ;  /* 0x00381f0007027f89 */ /* 0x0048a400000e0000 */
.L_x_1776:
[----:B------:R-:W-:-:S04]  /*a2c0*/  IADD3 R3, R4, 0x10, RZ ;  /* 0x0000001004037810 */ /* 0x000fc80007ffe0ff */
[----:B------:R-:W-:-:S13]  /*a2d0*/  ISETP.GE.OR P1, PT, R3, R0, P2 ;  /* 0x000000000300720c */ /* 0x000fda0001726670 */
[----:B--2---:R-:W-:-:S04]  /*a2e0*/  @!P1 LEA R2, P0, R246, R2, 0x1 ;  /* 0x00000002f6029211 */ /* 0x004fc800078008ff */
[----:B-1----:R-:W-:-:S05]  /*a2f0*/  @!P1 LEA.HI.X R3, R246, R8, R18, 0x1, P0 ;  /* 0x00000008f6039211 */ /* 0x002fca00000f0c12 */
[----:B------:R1:W-:Y:S01]  /*a300*/  @!P1 ST.E.128 [R2.64], R20 ;  /* 0x0000001402009985 */ /* 0x0003e2000c101d08 */
[----:B------:R-:W-:Y:S05]  /*a310*/  BRA.DIV ~URZ, `(.L_x_1701) ;  /* 0x000036027f007947 */ /* 0x000fea000b800000 */
[----:B------:R2:W1:Y:S02]  /*a320*/  SHFL.IDX PT, R8, R6, 0x2, 0x181f ;  /* 0x00581f0006087f89 */ /* 0x00046400000e0000 */
.L_x_1777:
[----:B------:R-:W-:Y:S05]  /*a330*/  BRA.DIV ~URZ, `(.L_x_1702) ;  /* 0x000036527f007947 */ /* 0x000fea000b800000 */
[----:B-1----:R1:W2:Y:S02]  /*a340*/  SHFL.IDX PT, R2, R7, 0x2, 0x181f ;  /* 0x00581f0007027f89 */ /* 0x0022a400000e0000 */
.L_x_1778:
[----:B------:R-:W-:-:S04]  /*a350*/  IADD3 R3, R4, 0x20, RZ ;  /* 0x0000002004037810 */ /* 0x000fc80007ffe0ff */
[----:B------:R-:W-:-:S13]  /*a360*/  ISETP.GE.OR P1, PT, R3, R0, P2 ;  /* 0x000000000300720c */ /* 0x000fda0001726670 */
[----:B--2---:R-:W-:-:S04]  /*a370*/  @!P1 LEA R2, P0, R246, R2, 0x1 ;  /* 0x00000002f6029211 */ /* 0x004fc800078008ff */
[----:B------:R-:W-:-:S05]  /*a380*/  @!P1 LEA.HI.X R3, R246, R8, R18, 0x1, P0 ;  /* 0x00000008f6039211 */ /* 0x000fca00000f0c12 */
[----:B------:R2:W-:Y:S01]  /*a390*/  @!P1 ST.E.128 [R2.64], R24 ;  /* 0x0000001802009985 */ /* 0x0005e2000c101d08 */
[----:B------:R-:W-:Y:S05]  /*a3a0*/  BRA.DIV ~URZ, `(.L_x_1703) ;  /* 0x000036527f007947 */ /* 0x000fea000b800000 */
[----:B------:R1:W2:Y:S04]  /*a3b0*/  SHFL.IDX PT, R8, R6, 0x3, 0x181f ;  /* 0x00781f0006087f89 */ /* 0x0002a800000e0000 */
[----:B--2---:R1:W2:Y:S02]  /*a3c0*/  SHFL.IDX PT, R2, R7, 0x3, 0x181f ;  /* 0x00781f0007027f89 */ /* 0x0042a400000e0000 */
.L_x_1779:
[----:B------:R-:W-:-:S04]  /*a3d0*/  IADD3 R3, R4, 0x30, RZ ;  /* 0x0000003004037810 */ /* 0x000fc80007ffe0ff */
[----:B------:R-:W-:-:S13]  /*a3e0*/  ISETP.GE.OR P1, PT, R3, R0, P2 ;  /* 0x000000000300720c */ /* 0x000fda0001726670 */
[----:B--2---:R-:W-:-:S04]  /*a3f0*/  @!P1 LEA R2, P0, R246, R2, 0x1 ;  /* 0x00000002f6029211 */ /* 0x004fc800078008ff */
[----:B------:R-:W-:-:S05]  /*a400*/  @!P1 LEA.HI.X R3, R246, R8, R18, 0x1, P0 ;  /* 0x00000008f6039211 */ /* 0x000fca00000f0c12 */
[----:B------:R2:W-:Y:S01]  /*a410*/  @!P1 ST.E.128 [R2.64], R28 ;  /* 0x0000001c02009985 */ /* 0x0005e2000c101d08 */
[----:B------:R-:W-:Y:S05]  /*a420*/  BRA.DIV ~URZ, `(.L_x_1704) ;  /* 0x000036a27f007947 */ /* 0x000fea000b800000 */
[----:B------:R1:W2:Y:S02]  /*a430*/  SHFL.IDX PT, R8, R6, 0x4, 0x181f ;  /* 0x00981f0006087f89 */ /* 0x0002a400000e0000 */
.L_x_1780:
[----:B------:R-:W-:Y:S05]  /*a440*/  BRA.DIV ~URZ, `(.L_x_1705) ;  /* 0x000036f27f007947 */ /* 0x000fea000b800000 */
[----:B--2---:R2:W1:Y:S02]  /*a450*/  SHFL.IDX PT, R2, R7, 0x4, 0x181f ;  /* 0x00981f0007027f89 */ /* 0x00446400000e0000 */
.L_x_1781:
[----:B------:R-:W-:-:S04]  /*a460*/  IADD3 R3, R4, 0x40, RZ ;  /* 0x0000004004037810 */ /* 0x000fc80007ffe0ff */
[----:B------:R-:W-:-:S13]  /*a470*/  ISETP.GE.OR P1, PT, R3, R0, P2 ;  /* 0x000000000300720c */ /* 0x000fda0001726670 */
[----:B-1----:R-:W-:-:S04]  /*a480*/  @!P1 LEA R2, P0, R246, R2, 0x1 ;  /* 0x00000002f6029211 */ /* 0x002fc800078008ff */
[----:B------:R-:W-:-:S05]  /*a490*/  @!P1 LEA.HI.X R3, R246, R8, R18, 0x1, P0 ;  /* 0x00000008f6039211 */ /* 0x000fca00000f0c12 */
[----:B------:R1:W-:Y:S01]  /*a4a0*/  @!P1 ST.E.128 [R2.64], R32 ;  /* 0x0000002002009985 */ /* 0x0003e2000c101d08 */
[----:B------:R-:W-:Y:S05]  /*a4b0*/  BRA.DIV ~URZ, `(.L_x_1706) ;  /* 0x000036f27f007947 */ /* 0x000fea000b800000 */
[----:B------:R1:W2:Y:S04]  /*a4c0*/  SHFL.IDX PT, R8, R6, 0x5, 0x181f ;  /* 0x00b81f0006087f89 */ /* 0x0002a800000e0000 */
[----:B-1----:R1:W3:Y:S02]  /*a4d0*/  SHFL.IDX PT, R2, R7, 0x5, 0x181f ;  /* 0x00b81f0007027f89 */ /* 0x0022e400000e0000 */
.L_x_1782:
[----:B------:R-:W-:-:S04]  /*a4e0*/  IADD3 R3, R4, 0x50, RZ ;  /* 0x0000005004037810 */ /* 0x000fc80007ffe0ff */
[----:B------:R-:W-:-:S13]  /*a4f0*/  ISETP.GE.OR P1, PT, R3, R0, P2 ;  /* 0x000000000300720c */ /* 0x000fda0001726670 */
[----:B---3--:R-:W-:-:S04]  /*a500*/  @!P1 LEA R2, P0, R246, R2, 0x1 ;  /* 0x00000002f6029211 */ /* 0x008fc800078008ff */
[----:B--2---:R-:W-:-:S05]  /*a510*/  @!P1 LEA.HI.X R3, R246, R8, R18, 0x1, P0 ;  /* 0x00000008f6039211 */ /* 0x004fca00000f0c12 */
[----:B------:R2:W-:Y:S01]  /*a520*/  @!P1 ST.E.128 [R2.64], R36 ;  /* 0x0000002402009985 */ /* 0x0005e2000c101d08 */
[----:B------:R-:W-:Y:S05]  /*a530*/  BRA.DIV ~URZ, `(.L_x_1707) ;  /* 0x000037427f007947 */ /* 0x000fea000b800000 */
[----:B------:R3:W1:Y:S02]  /*a540*/  SHFL.IDX PT, R8, R6, 0x6, 0x181f ;  /* 0x00d81f0006087f89 */ /* 0x00066400000e0000 */
.L_x_1783:
[----:B------:R-:W-:Y:S05]  /*a550*/  BRA.DIV ~URZ, `(.L_x_1708) ;  /* 0x000037927f007947 */ /* 0x000fea000b800000 */
[----:B--2---:R2:W3:Y:S02]  /*a560*/  SHFL.IDX PT, R2, R7, 0x6, 0x181f ;  /* 0x00d81f0007027f89 */ /* 0x0044e400000e0000 */
.L_x_1784:
[----:B------:R-:W-:-:S04]  /*a570*/  IADD3 R3, R4, 0x60, RZ ;  /* 0x0000006004037810 */ /* 0x000fc80007ffe0ff */
[----:B------:R-:W-:-:S13]  /*a580*/  ISETP.GE.OR P1, PT, R3, R0, P2 ;  /* 0x000000000300720c */ /* 0x000fda0001726670 */
[----:B---3--:R-:W-:-:S04]  /*a590*/  @!P1 LEA R2, P0, R246, R2, 0x1 ;  /* 0x00000002f6029211 */ /* 0x008fc800078008ff */
[----:B-1----:R-:W-:-:S05]  /*a5a0*/  @!P1 LEA.HI.X R3, R246, R8, R18, 0x1, P0 ;  /* 0x00000008f6039211 */ /* 0x002fca00000f0c12 */
[----:B------:R1:W-:Y:S01]  /*a5b0*/  @!P1 ST.E.128 [R2.64], R40 ;  /* 0x0000002802009985 */ /* 0x0003e2000c101d08 */
[----:B------:R-:W-:Y:S05]  /*a5c0*/  BRA.DIV ~URZ, `(.L_x_1709) ;  /* 0x000037927f007947 */ /* 0x000fea000b800000 */
[----:B----4-:R-:W3:Y:S04]  /*a5d0*/  SHFL.IDX PT, R6, R6, 0x7, 0x181f ;  /* 0x00f81f0006067f89 */ /* 0x010ee800000e0000 */
[----:B-1----:R1:W4:Y:S02]  /*a5e0*/  SHFL.IDX PT, R3, R7, 0x7, 0x181f ;  /* 0x00f81f0007037f89 */ /* 0x00232400000e0000 */
.L_x_1785:
[----:B------:R-:W-:-:S04]  /*a5f0*/  IADD3 R2, R4, 0x70, RZ ;  /* 0x0000007004027810 */ /* 0x000fc80007ffe0ff */
[----:B------:R-:W-:-:S13]  /*a600*/  ISETP.GE.OR P2, PT, R2, R0, P2 ;  /* 0x000000000200720c */ /* 0x000fda0001746670 */
[----:B------:R-:W-:Y:S05]  /*a610*/  @P2 BRA `(.L_x_1710) ;  /* 0x000018a000002947 */ /* 0x000fea0003800000 */
[----:B----4-:R-:W-:-:S04]  /*a620*/  LEA R2, P0, R246, R3, 0x1 ;  /* 0x00000003f6027211 */ /* 0x010fc800078008ff */
[----:B---3--:R-:W-:-:S05]  /*a630*/  LEA.HI.X R3, R246, R6, R18, 0x1, P0 ;  /* 0x00000006f6037211 */ /* 0x008fca00000f0c12 */
[----:B------:R3:W-:Y:S01]  /*a640*/  ST.E.128 [R2.64], R44 ;  /* 0x0000002c02007985 */ /* 0x0007e2000c101d08 */
[----:B------:R-:W-:Y:S05]  /*a650*/  BRA `(.L_x_1710) ;  /* 0x0000186000007947 */ /* 0x000fea0003800000 */
.L_x_1697:
        /* <DEDUP_REMOVED lines=34> */
.L_x_1786:
[----:B------:R-:W-:Y:S05]  /*a880*/  BRA.DIV ~URZ, `(.L_x_1712) ;  /* 0x000036127f007947 */ /* 0x000fea000b800000 */
[----:B------:R3:W4:Y:S02]  /*a890*/  SHFL.IDX PT, R2, R20, RZ, 0x1c1f ;  /* 0x001c1fff14027589 */ /* 0x00072400000e0000 */
.L_x_1787:
        /* <DEDUP_REMOVED lines=49> */
.L_x_1714:
[----:B------:R-:W-:Y:S05]  /*abb0*/  BSYNC B0 ;  /* 0x0000000000007941 */ /* 0x000fea0003800000 */
.L_x_1713:
[----:B------:R-:W-:Y:S05]  /*abc0*/  BRA.DIV ~URZ, `(.L_x_1715) ;  /* 0x000033427f007947 */ /* 0x000fea000b800000 */
[----:B--2---:R2:W1:Y:S04]  /*abd0*/  SHFL.IDX PT, R12, R13, 0x1, 0x1c1f ;  /* 0x003c1f000d0c7f89 */ /* 0x00446800000e0000 */
[----:B----4-:R2:W4:Y:S02]  /*abe0*/  SHFL.IDX PT, R2, R20, 0x1, 0x1c1f ;  /* 0x003c1f0014027f89 */ /* 0x01052400000e0000 */
.L_x_1788:
        /* <DEDUP_REMOVED lines=35> */
.L_x_1717:
[----:B------:R-:W-:Y:S05]  /*ae20*/  BSYNC B0 ;  /* 0x0000000000007941 */ /* 0x000fea0003800000 */
.L_x_1716:
[----:B------:R-:W-:Y:S05]  /*ae30*/  BRA.DIV ~URZ, `(.L_x_1718) ;  /* 0x000031a27f007947 */ /* 0x000fea000b800000 */
[----:B-1----:R1:W2:Y:S02]  /*ae40*/  SHFL.IDX PT, R12, R13, 0x2, 0x1c1f ;  /* 0x005c1f000d0c7f89 */ /* 0x0022a400000e0000 */
.L_x_1789:
[----:B------:R-:W-:Y:S05]  /*ae50*/  BRA.DIV ~URZ, `(.L_x_1719) ;  /* 0x000031f27f007947 */ /* 0x000fea000b800000 */
[----:B--2-4-:R2:W4:Y:S02]  /*ae60*/  SHFL.IDX PT, R2, R20, 0x2, 0x1c1f ;  /* 0x005c1f0014027f89 */ /* 0x01452400000e0000 */
.L_x_1790:
        /* <DEDUP_REMOVED lines=35> */
.L_x_1721:
[----:B------:R-:W-:Y:S05]  /*b0a0*/  BSYNC B0 ;  /* 0x0000000000007941 */ /* 0x000fea0003800000 */
.L_x_1720:
[----:B------:R-:W-:Y:S05]  /*b0b0*/  BRA.DIV ~URZ, `(.L_x_1722) ;  /* 0x000030027f007947 */ /* 0x000fea000b800000 */
[----:B------:R1:W2:Y:S04]  /*b0c0*/  SHFL.IDX PT, R12, R13, 0x3, 0x1c1f ;  /* 0x007c1f000d0c7f89 */ /* 0x0002a800000e0000 */
[----:B-1--4-:R1:W4:Y:S02]  /*b0d0*/  SHFL.IDX PT, R2, R20, 0x3, 0x1c1f ;  /* 0x007c1f0014027f89 */ /* 0x01232400000e0000 */
.L_x_1791:
        /* <DEDUP_REMOVED lines=36> */
.L_x_1695:
[----:B------:R-:W-:Y:S01]  /*b320*/  ISETP.NE.U32.AND P1, PT, RZ, c[0x0][0x508], PT ;  /* 0x00014200ff007a0c */ /* 0x000fe20003f25070 */
[----:B------:R-:W2:Y:S01]  /*b330*/  LDL.LU R6, [R1+0x1c] ;  /* 0x00001c0001067983 */ /* 0x000ea20000300800 */
[----:B------:R-:W-:Y:S01]  /*b340*/  ISETP.NE.U32.AND P2, PT, RZ, c[0x0][0x500], PT ;  /* 0x00014000ff007a0c */ /* 0x000fe20003f45070 */
[----:B------:R-:W-:Y:S01]  /*b350*/  IMAD.MOV.U32 R4, RZ, RZ, 0x4 ;  /* 0x00000004ff047424 */ /* 0x000fe200078e00ff */
[----:B------:R-:W-:Y:S01]  /*b360*/  ISETP.NE.AND.EX P1, PT, RZ, c[0x0][0x50c], PT, P1 ;  /* 0x00014300ff007a0c */ /* 0x000fe20003f25310 */
[----:B------:R-:W-:Y:S01]  /*b370*/  IMAD.MOV.U32 R0, RZ, RZ, RZ ;  /* 0x000000ffff007224 */ /* 0x000fe200078e00ff */
[----:B------:R-:W-:Y:S01]  /*b380*/  ISETP.NE.AND.EX P2, PT, RZ, c[0x0][0x504], PT, P2 ;  /* 0x00014100ff007a0c */ /* 0x000fe20003f45320 */
[----:B------:R-:W-:Y:S02]  /*b390*/  IMAD.MOV.U32 R20, RZ, RZ, c[0x0][0x388] ;  /* 0x0000e200ff147624 */ /* 0x000fe400078e00ff */
[----:B-1----:R-:W-:-:S08]  /*b3a0*/  IMAD.WIDE R4, R245, R4, c[0x0][0x500] ;  /* 0x00014000f5047625 */ /* 0x002fd000078e0204 */
[C---:B------:R-:W-:Y:S02]  /*b3b0*/  @P1 LEA R2, P0, R245.reuse, c[0x0][0x508], 0x2 ;  /* 0x00014200f5021a11 */ /* 0x040fe400078010ff */
[----:B------:R1:W5:Y:S02]  /*b3c0*/  @P2 LDG.E R0, [R4.64] ;  /* 0x0000000804002981 */ /* 0x000364000c1e1900 */
[----:B------:R-:W-:-:S05]  /*b3d0*/  @P1 LEA.HI.X R3, R245, c[0x0][0x50c], R8, 0x2, P0 ;  /* 0x00014300f5031a11 */ /* 0x000fca00000f1408 */
[----:B------:R1:W5:Y:S01]  /*b3e0*/  @P1 LDG.E R20, [R2.64] ;  /* 0x0000000802141981 */ /* 0x000362000c1e1900 */
[----:B--2---:R-:W-:-:S04]  /*b3f0*/  ISETP.NE.AND P0, PT, R6, RZ, PT ;  /* 0x000000ff0600720c */ /* 0x004fc80003f05270 */
[----:B------:R-:W-:Y:S01]  /*b400*/  SEL R19, R6, c[0x0][0x3d4], P0 ;  /* 0x0000f50006137a07 */ /* 0x000fe20000000000 */
[----:B------:R-:W-:Y:S05]  /*b410*/  @P1 BRA `(.L_x_1723) ;  /* 0x0000004000001947 */ /* 0x000fea0003800000 */
[----:B-1----:R-:W-:Y:S05]  /*b420*/  @!P2 BRA `(.L_x_1723) ;  /* 0x000000300000a947 */ /* 0x002fea0003800000 */
[----:B------:R1:W2:Y:S04]  /*b430*/  LDG.E R2, [R4.64] ;  /* 0x0000000804027981 */ /* 0x0002a8000c1e1900 */
[----:B-1----:R-:W2:Y:S02]  /*b440*/  LDG.E R4, [R4.64+0x4] ;  /* 0x0000040804047981 */ /* 0x002ea4000c1e1900 */
[----:B--2--5:R-:W-:Y:S02]  /*b450*/  IADD3 R20, -R2, R4, RZ ;  /* 0x0000000402147210 */ /* 0x024fe40007ffe1ff */
.L_x_1723:
[----:B-1----:R-:W1:Y:S01]  /*b460*/  S2R R3, SR_TID.X ;  /* 0x0000000000037919 */ /* 0x002e620000002100 */
[----:B------:R-:W-:Y:S01]  /*b470*/  BSSY B0, `(.L_x_1724) ;  /* 0x0000037000007945 */ /* 0x000fe20003800000 */
[----:B------:R-:W-:Y:S02]  /*b480*/  SEL R12, R245, RZ, !P2 ;  /* 0x000000fff50c7207 */ /* 0x000fe40005000000 */
[----:B------:R-:W-:-:S02]  /*b490*/  SEL R21, R8, RZ, !P2 ;  /* 0x000000ff08157207 */ /* 0x000fc40005000000 */
[----:B-----5:R-:W-:Y:S02]  /*b4a0*/  SHF.R.S32.HI R17, RZ, 0x1f, R0 ;  /* 0x0000001fff117819 */ /* 0x020fe40000011400 */
[----:B-1----:R-:W-:-:S13]  /*b4b0*/  ISETP.GT.AND P0, PT, R3, 0x7f, PT ;  /* 0x0000007f0300780c */ /* 0x002fda0003f04270 */
[----:B------:R-:W-:Y:S05]  /*b4c0*/  @P0 BRA `(.L_x_1725) ;  /* 0x0000031000000947 */ /* 0x000fea0003800000 */
[----:B------:R-:W-:Y:S01]  /*b4d0*/  IMAD R2, R20, c[0x0][0x4e8], RZ ;  /* 0x00013a0014027a24 */ /* 0x000fe200078e02ff */
[----:B------:R-:W-:-:S04]  /*b4e0*/  LEA R13, R249, R3, 0x7 ;  /* 0x00000003f90d7211 */ /* 0x000fc800078e38ff */
        /* <DEDUP_REMOVED lines=47> */
.L_x_1725:
[----:B------:R-:W-:Y:S05]  /*b7e0*/  BSYNC B0 ;  /* 0x0000000000007941 */ /* 0x000fea0003800000 */
.L_x_1724:
[----:B------:R-:W-:-:S13]  /*b7f0*/  ISETP.GT.AND P0, PT, R19, 0x1, PT ;  /* 0x000000011300780c */ /* 0x000fda0003f04270 */
[----:B------:R-:W-:Y:S05]  /*b800*/  @P0 BRA `(.L_x_1710) ;  /* 0x000006b000000947 */ /* 0x000fea0003800000 */
[----:B-1----:R-:W2:Y:S04]  /*b810*/  LDL.LU R2, [R1+0x14] ;  /* 0x0000140001027983 */ /* 0x002ea80000300800 */
[----:B------:R-:W3:Y:S01]  /*b820*/  LDL R5, [R1+0x40] ;  /* 0x0000400001057983 */ /* 0x000ee20000100800 */
[----:B------:R-:W-:-:S03]  /*b830*/  IMAD R4, R17, c[0x0][0x3a0], RZ ;  /* 0x0000e80011047a24 */ /* 0x000fc600078e02ff */
[----:B------:R-:W1:Y:S02]  /*b840*/  S2R R9, SR_TID.X ;  /* 0x0000000000097919 */ /* 0x000e640000002100 */
[----:B-1----:R-:W-:-:S04]  /*b850*/  SHF.R.S32.HI R8, RZ, 0x1f, R9 ;  /* 0x0000001fff087819 */ /* 0x002fc80000011409 */
[----:B------:R-:W-:-:S04]  /*b860*/  LEA.HI R8, R8, R9, RZ, 0x3 ;  /* 0x0000000908087211 */ /* 0x000fc800078f18ff */
[----:B------:R-:W-:Y:S02]  /*b870*/  SHF.R.S32.HI R8, RZ, 0x3, R8 ;  /* 0x00000003ff087819 */ /* 0x000fe40000011408 */
[----:B--2---:R-:W-:Y:S02]  /*b880*/  MOV R7, R2 ;  /* 0x0000000200077202 */ /* 0x004fe40000000f00 */
[----:B------:R-:W-:-:S04]  /*b890*/  MOV R2, c[0x0][0x4e8] ;  /* 0x00013a0000027a02 */ /* 0x000fc80000000f00 */
[----:B------:R-:W-:Y:S01]  /*b8a0*/  ISETP.NE.AND P0, PT, R2, 0x1, PT ;  /* 0x000000010200780c */ /* 0x000fe20003f05270 */
[----:B------:R-:W-:-:S04]  /*b8b0*/  IMAD.WIDE.U32 R2, R0, c[0x0][0x3a0], RZ ;  /* 0x0000e80000027a25 */ /* 0x000fc800078e00ff */
[----:B------:R-:W-:Y:S01]  /*b8c0*/  IMAD R0, R0, c[0x0][0x3a4], R4 ;  /* 0x0000e90000007a24 */ /* 0x000fe200078e0204 */
[----:B---3--:R-:W-:Y:S01]  /*b8d0*/  LEA R4, R249, R5, 0x7 ;  /* 0x00000005f9047211 */ /* 0x008fe200078e38ff */
[----:B------:R-:W-:-:S03]  /*b8e0*/  IMAD R5, R21, c[0x0][0x3f0], RZ ;  /* 0x0000fc0015057a24 */ /* 0x000fc600078e02ff */
[----:B------:R-:W-:Y:S01]  /*b8f0*/  IADD3 R3, R3, R0, RZ ;  /* 0x0000000003037210 */ /* 0x000fe20007ffe0ff */
[----:B------:R-:W-:Y:S02]  /*b900*/  IMAD.MOV.U32 R0, RZ, RZ, R4 ;  /* 0x000000ffff007224 */ /* 0x000fe400078e0004 */
[----:B------:R-:W-:-:S04]  /*b910*/  @P0 IMAD.HI.U32 R6, R4, c[0x0][0x4ec], RZ ;  /* 0x00013b0004060a27 */ /* 0x000fc800078e00ff */
[C---:B------:R-:W-:Y:S01]  /*b920*/  IMAD.WIDE.U32 R2, R7.reuse, c[0x0][0x3e8], R2 ;  /* 0x0000fa0007027a25 */ /* 0x040fe200078e0002 */
[----:B------:R-:W-:Y:S02]  /*b930*/  @P0 SHF.R.U32.HI R0, RZ, c[0x0][0x4f0], R6 ;  /* 0x00013c00ff000a19 */ /* 0x000fe40000011606 */
[----:B------:R-:W-:Y:S01]  /*b940*/  ISETP.GE.AND P0, PT, R246, c[0x0][0x3c8], PT ;  /* 0x0000f200f6007a0c */ /* 0x000fe20003f06270 */
[----:B------:R-:W-:Y:S01]  /*b950*/  IMAD R3, R7, c[0x0][0x3ec], R3 ;  /* 0x0000fb0007037a24 */ /* 0x000fe200078e0203 */
[----:B------:R-:W-:Y:S01]  /*b960*/  SHF.R.S32.HI R6, RZ, 0x1f, R0 ;  /* 0x0000001fff067819 */ /* 0x000fe20000011400 */
[----:B------:R-:W-:Y:S01]  /*b970*/  IMAD R7, R12, c[0x0][0x3f4], R5 ;  /* 0x0000fd000c077a24 */ /* 0x000fe200078e0205 */
[----:B------:R-:W-:Y:S01]  /*b980*/  IADD3 R5, -R0, RZ, RZ ;  /* 0x000000ff00057210 */ /* 0x000fe20007ffe1ff */
[----:B------:R-:W-:-:S04]  /*b990*/  IMAD.WIDE.U32 R2, R12, c[0x0][0x3f0], R2 ;  /* 0x0000fc000c027a25 */ /* 0x000fc800078e0002 */
[----:B------:R-:W-:Y:S01]  /*b9a0*/  IMAD R6, R6, c[0x0][0x3e0], RZ ;  /* 0x0000f80006067a24 */ /* 0x000fe200078e02ff */
[----:B------:R-:W-:Y:S01]  /*b9b0*/  IADD3 R3, R3, R7, RZ ;  /* 0x0000000703037210 */ /* 0x000fe20007ffe0ff */
[----:B------:R-:W-:Y:S02]  /*b9c0*/  IMAD R4, R5, c[0x0][0x4e8], R4 ;  /* 0x00013a0005047a24 */ /* 0x000fe400078e0204 */
[C---:B------:R-:W-:Y:S02]  /*b9d0*/  IMAD R6, R0.reuse, c[0x0][0x3e4], R6 ;  /* 0x0000f90000067a24 */ /* 0x040fe400078e0206 */
[----:B------:R-:W-:Y:S01]  /*b9e0*/  IMAD.WIDE.U32 R2, R0, c[0x0][0x3e0], R2 ;  /* 0x0000f80000027a25 */ /* 0x000fe200078e0002 */
[----:B------:R-:W-:-:S03]  /*b9f0*/  SHF.R.S32.HI R0, RZ, 0x1f, R4 ;  /* 0x0000001fff007819 */ /* 0x000fc60000011404 */
[----:B------:R-:W-:Y:S02]  /*ba00*/  IMAD.IADD R3, R3, 0x1, R6 ;  /* 0x0000000103037824 */ /* 0x000fe400078e0206 */
[----:B------:R-:W-:Y:S02]  /*ba10*/  IMAD R0, R0, c[0x0][0x3d8], RZ ;  /* 0x0000f60000007a24 */ /* 0x000fe400078e02ff */
        /* <DEDUP_REMOVED lines=8> */
.L_x_1792:
[----:B------:R-:W-:Y:S05]  /*baa0*/  BRA.DIV ~URZ, `(.L_x_1727) ;  /* 0x000027527f007947 */ /* 0x000fea000b800000 */
[----:B------:R3:W4:Y:S02]  /*bab0*/  SHFL.IDX PT, R2, R7, RZ, 0x181f ;  /* 0x00181fff07027589 */ /* 0x00072400000e0000 */
.L_x_1793:
        /* <DEDUP_REMOVED lines=8> */
.L_x_1794:
[----:B------:R-:W-:-:S04]  /*bb40*/  IADD3 R3, R0, 0x10, RZ ;  /* 0x0000001000037810 */ /* 0x000fc80007ffe0ff */
[----:B------:R-:W-:-:S13]  /*bb50*/  ISETP.GE.OR P2, PT, R3, R4, P0 ;  /* 0x000000040300720c */ /* 0x000fda0000746670 */
[----:B--2---:R-:W-:-:S04]  /*bb60*/  @!P2 LEA R2, P1, R246, R2, 0x1 ;  /* 0x00000002f602a211 */ /* 0x004fc800078208ff */
[----:B-1----:R-:W-:-:S05]  /*bb70*/  @!P2 LEA.HI.X R3, R246, R8, R18, 0x1, P1 ;  /* 0x00000008f603a211 */ /* 0x002fca00008f0c12 */
[----:B------:R1:W-:Y:S01]  /*bb80*/  @!P2 ST.E.128 [R2.64], RZ ;  /* 0x000000ff0200a985 */ /* 0x0003e2000c101d08 */
[----:B------:R-:W-:Y:S05]  /*bb90*/  BRA.DIV ~URZ, `(.L_x_1729) ;  /* 0x000027a27f007947 */ /* 0x000fea000b800000 */
[----:B------:R2:W1:Y:S02]  /*bba0*/  SHFL.IDX PT, R8, R6, 0x2, 0x181f ;  /* 0x00581f0006087f89 */ /* 0x00046400000e0000 */
.L_x_1795:
[----:B------:R-:W-:Y:S05]  /*bbb0*/  BRA.DIV ~URZ, `(.L_x_1730) ;  /* 0x000027f27f007947 */ /* 0x000fea000b800000 */
[----:B-1----:R1:W2:Y:S02]  /*bbc0*/  SHFL.IDX PT, R2, R7, 0x2, 0x181f ;  /* 0x00581f0007027f89 */ /* 0x0022a400000e0000 */
.L_x_1796:
        /* <DEDUP_REMOVED lines=8> */
.L_x_1797:
[----:B------:R-:W-:-:S04]  /*bc50*/  IADD3 R3, R0, 0x30, RZ ;  /* 0x0000003000037810 */ /* 0x000fc80007ffe0ff */
[----:B------:R-:W-:-:S13]  /*bc60*/  ISETP.GE.OR P2, PT, R3, R4, P0 ;  /* 0x000000040300720c */ /* 0x000fda0000746670 */
[----:B--2---:R-:W-:-:S04]  /*bc70*/  @!P2 LEA R2, P1, R246, R2, 0x1 ;  /* 0x00000002f602a211 */ /* 0x004fc800078208ff */
[----:B------:R-:W-:-:S05]  /*bc80*/  @!P2 LEA.HI.X R3, R246, R8, R18, 0x1, P1 ;  /* 0x00000008f603a211 */ /* 0x000fca00008f0c12 */
[----:B------:R2:W-:Y:S01]  /*bc90*/  @!P2 ST.E.128 [R2.64], RZ ;  /* 0x000000ff0200a985 */ /* 0x0005e2000c101d08 */
[----:B------:R-:W-:Y:S05]  /*bca0*/  BRA.DIV ~URZ, `(.L_x_1732) ;  /* 0x000028427f007947 */ /* 0x000fea000b800000 */
[----:B------:R1:W2:Y:S02]  /*bcb0*/  SHFL.IDX PT, R8, R6, 0x4, 0x181f ;  /* 0x00981f0006087f89 */ /* 0x0002a400000e0000 */
.L_x_1798:
[----:B------:R-:W-:Y:S05]  /*bcc0*/  BRA.DIV ~URZ, `(.L_x_1733) ;  /* 0x000028927f007947 */ /* 0x000fea000b800000 */
[----:B--2---:R2:W1:Y:S02]  /*bcd0*/  SHFL.IDX PT, R2, R7, 0x4, 0x181f ;  /* 0x00981f0007027f89 */ /* 0x00446400000e0000 */
.L_x_1799:
        /* <DEDUP_REMOVED lines=8> */
.L_x_1800:
[----:B------:R-:W-:-:S04]  /*bd60*/  IADD3 R3, R0, 0x50, RZ ;  /* 0x0000005000037810 */ /* 0x000fc80007ffe0ff */
[----:B------:R-:W-:-:S13]  /*bd70*/  ISETP.GE.OR P2, PT, R3, R4, P0 ;  /* 0x000000040300720c */ /* 0x000fda0000746670 */
[----:B---3--:R-:W-:-:S04]  /*bd80*/  @!P2 LEA R2, P1, R246, R2, 0x1 ;  /* 0x00000002f602a211 */ /* 0x008fc800078208ff */
[----:B--2---:R-:W-:-:S05]  /*bd90*/  @!P2 LEA.HI.X R3, R246, R8, R18, 0x1, P1 ;  /* 0x00000008f603a211 */ /* 0x004fca00008f0c12 */
[----:B------:R2:W-:Y:S01]  /*bda0*/  @!P2 ST.E.128 [R2.64], RZ ;  /* 0x000000ff0200a985 */ /* 0x0005e2000c101d08 */
[----:B------:R-:W-:Y:S05]  /*bdb0*/  BRA.DIV ~URZ, `(.L_x_1735) ;  /* 0x000028e27f007947 */ /* 0x000fea000b800000 */
[----:B------:R3:W1:Y:S02]  /*bdc0*/  SHFL.IDX PT, R8, R6, 0x6, 0x181f ;  /* 0x00d81f0006087f89 */ /* 0x00066400000e0000 */
.L_x_1801:
[----:B------:R-:W-:Y:S05]  /*bdd0*/  BRA.DIV ~URZ, `(.L_x_1736) ;  /* 0x000029327f007947 */ /* 0x000fea000b800000 */
[----:B--2---:R2:W3:Y:S02]  /*bde0*/  SHFL.IDX PT, R2, R7, 0x6, 0x181f ;  /* 0x00d81f0007027f89 */ /* 0x0044e400000e0000 */
.L_x_1802:
        /* <DEDUP_REMOVED lines=8> */
.L_x_1803:
[----:B------:R-:W-:-:S04]  /*be70*/  IADD3 R0, R0, 0x70, RZ ;  /* 0x0000007000007810 */ /* 0x000fc80007ffe0ff */
[----:B------:R-:W-:-:S13]  /*be80*/  ISETP.GE.OR P1, PT, R0, R4, P0 ;  /* 0x000000040000720c */ /* 0x000fda0000726670 */
[----:B----4-:R-:W-:-:S04]  /*be90*/  @!P1 LEA R2, P0, R246, R2, 0x1 ;  /* 0x00000002f6029211 */ /* 0x010fc800078008ff */
[----:B---3--:R-:W-:-:S05]  /*bea0*/  @!P1 LEA.HI.X R3, R246, R6, R18, 0x1, P0 ;  /* 0x00000006f6039211 */ /* 0x008fca00000f0c12 */
[----:B------:R3:W-:Y:S04]  /*beb0*/  @!P1 ST.E.128 [R2.64], RZ ;  /* 0x000000ff02009985 */ /* 0x0007e8000c101d08 */
.L_x_1710:
[----:B------:R-:W-:Y:S05]  /*bec0*/  BSYNC B1 ;  /* 0x0000000000017941 */ /* 0x000fea0003800000 */
.L_x_1694:
[----:B------:R-:W5:Y:S02]  /*bed0*/  LDL R0, [R1+0x4c] ;  /* 0x00004c0001007983 */ /* 0x000f640000100800 */
[----:B-----5:R-:W-:-:S13]  /*bee0*/  ISETP.NE.AND P0, PT, R0, RZ, PT ;  /* 0x000000ff0000720c */ /* 0x020fda0003f05270 */
[----:B------:R-:W-:Y:S01]  /*bef0*/  @P0 WARPSYNC 0xffffffff ;  /* 0xffffffff00000948 */ /* 0x000fe20003800000 */
[----:B------:R-:W-:Y:S06]  /*bf00*/  @P0 BAR.SYNC.DEFER_BLOCKING 0x5, 0x80 ;  /* 0x0142000000000b1d */ /* 0x000fec0000010000 */
[----:B------:R-:W1:Y:S04]  /*bf10*/  @P0 LDS.128 R248, [0x9100] ;  /* 0x00910000fff80984 */ /* 0x000e680000000c00 */
[----:B------:R-:W-:Y:S06]  /*bf20*/  @P0 BAR.ARV 0x4, 0x80 ;  /* 0x0102000000000b1d */ /* 0x000fec0000002000 */
[----:B------:R-:W-:Y:S05]  /*bf30*/  @P0 BRA `(.L_x_1738) ;  /* 0x00000ae000000947 */ /* 0x000fea0003800000 */
[----:B------:R-:W5:Y:S01]  /*bf40*/  S2R R0, SR_TID.X ;  /* 0x0000000000007919 */ /* 0x000f620000002100 */
[----:B-12---:R-:W-:Y:S01]  /*bf50*/  IMAD.MOV.U32 R7, RZ, RZ, RZ ;  /* 0x000000ffff077224 */ /* 0x006fe200078e00ff */
[----:B-----5:R-:W-:-:S04]  /*bf60*/  LOP3.LUT R14, R0, 0x1f, RZ, 0xc0, !PT ;  /* 0x0000001f000e7812 */ /* 0x020fc800078ec0ff */
[----:B------:R-:W-:Y:S01]  /*bf70*/  ISETP.NE.AND P5, PT, R14, 0x1f, PT ;  /* 0x0000001f0e00780c */ /* 0x000fe20003fa5270 */
[----:B------:R-:W-:Y:S10]  /*bf80*/  BRA.DIV ~URZ, `(.L_x_1739) ;  /* 0x000028c27f007947 */ /* 0x000ff4000b800000 */
[----:B------:R1:W2:Y:S02]  /*bf90*/  SHFL.IDX PT, R10, R88, RZ, 0x1f ;  /* 0x00001fff580a7589 */ /* 0x0002a400000e0000 */
.L_x_1804:
[----:B------:R-:W-:Y:S05]  /*bfa0*/  BRA.DIV ~URZ, `(.L_x_1740) ;  /* 0x000029127f007947 */ /* 0x000fea000b800000 */
[----:B------:R1:W4:Y:S02]  /*bfb0*/  SHFL.IDX PT, R8, R88, 0x1, 0x1f ;  /* 0x00201f0058087f89 */ /* 0x00032400000e0000 */
.L_x_1805:
[----:B------:R-:W-:Y:S02]  /*bfc0*/  IMAD.IADD R0, R251, 0x1, R14 ;  /* 0x00000001fb007824 */ /* 0x000fe400078e020e */
[----:B---3--:R-:W-:-:S03]  /*bfd0*/  IMAD.MOV.U32 R6, RZ, RZ, RZ ;  /* 0x000000ffff067224 */ /* 0x008fc600078e00ff */
[----:B------:R-:W-:-:S13]  /*bfe0*/  ISETP.GE.OR P0, PT, R0, c[0x0][0x53c], !P5 ;  /* 0x00014f0000007a0c */ /* 0x000fda0006f06670 */
[----:B----4-:R-:W-:Y:S01]  /*bff0*/  @!P0 IMAD.MOV.U32 R2, RZ, RZ, 0x4 ;  /* 0x00000004ff028424 */ /* 0x010fe200078e00ff */
[----:B------:R-:W-:-:S03]  /*c000*/  @!P0 MOV R3, 0x4 ;  /* 0x0000000400038802 */ /* 0x000fc60000000f00 */
[----:B------:R-:W-:-:S04]  /*c010*/  @!P0 IMAD.WIDE R4, R0, R2, c[0x0][0x580] ;  /* 0x0001600000048625 */ /* 0x000fc800078e0202 */
[----:B------:R-:W-:Y:S01]  /*c020*/  @!P0 IMAD.WIDE R2, R0, R3, c[0x0][0x578] ;  /* 0x00015e0000028625 */ /* 0x000fe200078e0203 */
[----:B------:R-:W3:Y:S04]  /*c030*/  @!P0 LDG.E R6, [R4.64] ;  /* 0x0000000804068981 */ /* 0x000ee8000c1e1900 */
[----:B------:R-:W3:Y:S01]  /*c040*/  @!P0 LDG.E R7, [R2.64] ;  /* 0x0000000802078981 */ /* 0x000ee2000c1e1900 */
[C---:B------:R-:W-:Y:S02]  /*c050*/  ISETP.GE.U32.AND P4, PT, R14.reuse, 0x10, PT ;  /* 0x000000100e00780c */ /* 0x040fe40003f86070 */
[C---:B------:R-:W-:Y:S02]  /*c060*/  ISETP.GE.U32.AND P3, PT, R14.reuse, 0x8, PT ;  /* 0x000000080e00780c */ /* 0x040fe40003f66070 */
[----:B------:R-:W-:-:S02]  /*c070*/  ISETP.GE.U32.AND P2, PT, R14, 0x4, PT ;  /* 0x000000040e00780c */ /* 0x000fc40003f46070 */
[C---:B------:R-:W-:Y:S02]  /*c080*/  ISETP.GE.U32.AND P1, PT, R14.reuse, 0x2, PT ;  /* 0x000000020e00780c */ /* 0x040fe40003f26070 */
[----:B------:R-:W-:Y:S02]  /*c090*/  ISETP.NE.AND P0, PT, R14, RZ, PT ;  /* 0x000000ff0e00720c */ /* 0x000fe40003f05270 */
[----:B------:R-:W-:Y:S01]  /*c0a0*/  MOV R13, RZ ;  /* 0x000000ff000d7202 */ /* 0x000fe20000000f00 */
[----:B---3--:R-:W-:Y:S01]  /*c0b0*/  IMAD R0, R7, R6, RZ ;  /* 0x0000000607007224 */ /* 0x008fe200078e02ff */
[----:B------:R-:W-:Y:S07]  /*c0c0*/  BRA.DIV ~URZ, `(.L_x_1741) ;  /* 0x000028627f007947 */ /* 0x000fee000b800000 */
[----:B------:R3:W4:Y:S02]  /*c0d0*/  SHFL.UP PT, R4, R0, 0x1, RZ ;  /* 0x0420000000047989 */ /* 0x00072400000e00ff */
.L_x_1806:
[----:B----4-:R-:W-:-:S04]  /*c0e0*/  SEL R4, R4, RZ, P0 ;  /* 0x000000ff04047207 */ /* 0x010fc80000000000 */
[----:B---3--:R-:W-:Y:S01]  /*c0f0*/  IADD3 R0, R0, R4, RZ ;  /* 0x0000000400007210 */ /* 0x008fe20007ffe0ff */
        /* <DEDUP_REMOVED lines=14> */
.L_x_1807:
[----:B----4-:R-:W-:Y:S01]  /*c1e0*/  IMAD R0, R0, c[0x0][0x538], RZ ;  /* 0x00014e0000007a24 */ /* 0x010fe200078e02ff */
[----:B------:R-:W-:Y:S04]  /*c1f0*/  BSSY B1, `(.L_x_1743) ;  /* 0x000007d000017945 */ /* 0x000fe80003800000 */
[----:B------:R-:W-:-:S04]  /*c200*/  IADD3 R8, R0, R8, RZ ;  /* 0x0000000800087210 */ /* 0x000fc80007ffe0ff */
[----:B--2---:R-:W-:-:S13]  /*c210*/  ISETP.GT.AND P6, PT, R8, R10, PT ;  /* 0x0000000a0800720c */ /* 0x004fda0003fc4270 */
[----:B------:R-:W-:Y:S05]  /*c220*/  @P6 BRA `(.L_x_1744) ;  /* 0x0000024000006947 */ /* 0x000fea0003800000 */
.L_x_1748:
        /* <DEDUP_REMOVED lines=15> */
[----:B------:R2:W3:Y:S02]  /*c320*/  SHFL.UP PT, R2, R0, 0x1, RZ ;  /* 0x0420000000027989 */ /* 0x0004e400000e00ff */
.L_x_1808:
[----:B---3--:R-:W-:-:S04]  /*c330*/  SEL R2, R2, RZ, P0 ;  /* 0x000000ff02027207 */ /* 0x008fc80000000000 */
[----:B--2---:R-:W-:Y:S01]  /*c340*/  IADD3 R0, R0, R2, RZ ;  /* 0x0000000200007210 */ /* 0x004fe20007ffe0ff */
[----:B------:R-:W-:Y:S05]  /*c350*/  BRA.DIV ~URZ, `(.L_x_1747) ;  /* 0x000028127f007947 */ /* 0x000fea000b800000 */
        /* <DEDUP_REMOVED lines=12> */
[----:B------:R2:W3:Y:S02]  /*c420*/  SHFL.IDX PT, R0, R4, 0x1f, 0x1f ;  /* 0x03e01f0004007f89 */ /* 0x0004e400000e0000 */
.L_x_1809:
[----:B---3--:R-:W-:-:S05]  /*c430*/  IMAD R0, R0, c[0x0][0x538], RZ ;  /* 0x00014e0000007a24 */ /* 0x008fca00078e02ff */
[----:B------:R-:W-:-:S04]  /*c440*/  IADD3 R8, R0, R8, RZ ;  /* 0x0000000800087210 */ /* 0x000fc80007ffe0ff */
[----:B------:R-:W-:-:S13]  /*c450*/  ISETP.GT.AND P6, PT, R8, R10, PT ;  /* 0x0000000a0800720c */ /* 0x000fda0003fc4270 */
[----:B-12---:R-:W-:Y:S05]  /*c460*/  @!P6 BRA `(.L_x_1748) ;  /* 0xfffffdc00000e947 */ /* 0x006fea000383ffff */
.L_x_1744:
[----:B------:R-:W-:-:S05]  /*c470*/  IADD3 R12, -R0, R8, RZ ;  /* 0x00000008000c7210 */ /* 0x000fca0007ffe1ff */
[----:B------:R-:W-:-:S05]  /*c480*/  IMAD R0, R4, c[0x0][0x538], R12 ;  /* 0x00014e0004007a24 */ /* 0x000fca00078e020c */
[----:B------:R-:W-:Y:S01]  /*c490*/  ISETP.GT.AND P0, PT, R0, R10, PT ;  /* 0x0000000a0000720c */ /* 0x000fe20003f04270 */
[----:B------:R-:W-:-:S12]  /*c4a0*/  BRA.DIV ~URZ, `(.L_x_1749) ;  /* 0x000028727f007947 */ /* 0x000fd8000b800000 */
[----:B------:R-:W-:-:S04]  /*c4b0*/  VOTE.ANY R0, PT, !P0 ;  /* 0x0000000000007806 */ /* 0x000fc800040e0100 */
.L_x_1810:
[----:B------:R2:W4:Y:S01]  /*c4c0*/  POPC R11, R0 ;  /* 0x00000000000b7309 */ /* 0x0005220000000000 */
[----:B------:R-:W-:Y:S05]  /*c4d0*/  BRA.DIV ~URZ, `(.L_x_1750) ;  /* 0x000028827f007947 */ /* 0x000fea000b800000 */
[----:B----4-:R4:W1:Y:S04]  /*c4e0*/  SHFL.IDX PT, R8, R6, R11, 0x1f ;  /* 0x00001f0b06087589 */ /* 0x01086800000e0000 */
[----:B------:R4:W2:Y:S02]  /*c4f0*/  SHFL.IDX PT, R7, R7, R11, 0x1f ;  /* 0x00001f0b07077589 */ /* 0x0008a400000e0000 */
.L_x_1811:
[----:B------:R-:W-:Y:S01]  /*c500*/  ISETP.NE.AND P0, PT, R0, RZ, PT ;  /* 0x000000ff0000720c */ /* 0x000fe20003f05270 */
[----:B------:R-:W-:-:S12]  /*c510*/  BSSY B0, `(.L_x_1751) ;  /* 0x0000005000007945 */ /* 0x000fd80003800000 */
[----:B------:R-:W-:Y:S05]  /*c520*/  @!P0 BRA `(.L_x_1752) ;  /* 0x0000003000008947 */ /* 0x000fea0003800000 */
[----:B------:R-:W-:Y:S01]  /*c530*/  IADD3 R5, R11, -0x1, RZ ;  /* 0xffffffff0b057810 */ /* 0x000fe20007ffe0ff */
[----:B------:R-:W-:Y:S05]  /*c540*/  BRA.DIV ~URZ, `(.L_x_1753) ;  /* 0x000028e27f007947 */ /* 0x000fea000b800000 */
[----:B------:R3:W4:Y:S02]  /*c550*/  SHFL.IDX PT, R13, R4, R5, 0x1f ;  /* 0x00001f05040d7589 */ /* 0x00072400000e0000 */
.L_x_1752:
[----:B------:R-:W-:Y:S05]  /*c560*/  BSYNC B0 ;  /* 0x0000000000007941 */ /* 0x000fea0003800000 */
.L_x_1751:
[----:B-1----:R-:W-:Y:S01]  /*c570*/  IABS R2, R8 ;  /* 0x0000000800027213 */ /* 0x002fe20000000000 */
[----:B----4-:R-:W-:Y:S01]  /*c580*/  IMAD R248, R13, c[0x0][0x538], R12 ;  /* 0x00014e000df87a24 */ /* 0x010fe200078e020c */
[----:B--2---:R-:W-:Y:S01]  /*c590*/  IABS R3, R7 ;  /* 0x0000000700037213 */ /* 0x004fe20000000000 */
[----:B------:R-:W-:Y:S01]  /*c5a0*/  IMAD.IADD R251, R11, 0x1, R251 ;  /* 0x000000010bfb7824 */ /* 0x000fe200078e02fb */
[----:B---3--:R-:W1:Y:S01]  /*c5b0*/  I2F.RP R4, R2 ;  /* 0x0000000200047306 */ /* 0x008e620000209400 */
[----:B------:R-:W-:Y:S01]  /*c5c0*/  IMAD.IADD R9, R10, 0x1, -R248 ;  /* 0x000000010a097824 */ /* 0x000fe200078e0af8 */
[----:B------:R-:W-:-:S04]  /*c5d0*/  MOV R6, R3 ;  /* 0x0000000300067202 */ /* 0x000fc80000000f00 */
[----:B------:R-:W-:Y:S02]  /*c5e0*/  IABS R10, R9 ;  /* 0x00000009000a7213 */ /* 0x000fe40000000000 */
[----:B------:R-:W-:Y:S08]  /*c5f0*/  I2F.RP R12, R6 ;  /* 0x00000006000c7306 */ /* 0x000ff00000209400 */
        /* <DEDUP_REMOVED lines=9> */
[----:B------:R-:W-:-:S03]  /*c690*/  IMAD.HI.U32 R5, R5, R3, R4 ;  /* 0x0000000305057227 */ /* 0x000fc600078e0004 */
[----:B------:R-:W-:Y:S01]  /*c6a0*/  MOV R4, R0 ;  /* 0x0000000000047202 */ /* 0x000fe20000000f00 */
        /* <DEDUP_REMOVED lines=39> */
[----:B------:R-:W-:-:S04]  /*c920*/  @!P1 LOP3.LUT R2, RZ, R7, RZ, 0x33, !PT ;  /* 0x00000007ff029212 */ /* 0x000fc800078e33ff */
[----:B------:R-:W-:Y:S01]  /*c930*/  IADD3 R3, -R2, RZ, RZ ;  /* 0x000000ff02037210 */ /* 0x000fe20007ffe1ff */
[----:B------:R-:W-:-:S04]  /*c940*/  IMAD R2, R7, 0x1000000, R2 ;  /* 0x0100000007027824 */ /* 0x000fc800078e0202 */
[----:B------:R-:W-:-:S04]  /*c950*/  IMAD R0, R7, R3, R0 ;  /* 0x0000000307007224 */ /* 0x000fc800078e0200 */
[----:B------:R-:W-:Y:S01]  /*c960*/  IMAD R250, R0, 0x10000, R2 ;  /* 0x0001000000fa7824 */ /* 0x000fe200078e0202 */
[----:B------:R-:W-:Y:S05]  /*c970*/  BRA `(.L_x_1754) ;  /* 0x0000004000007947 */ /* 0x000fea0003800000 */
.L_x_1745:
[----:B------:R-:W-:Y:S01]  /*c980*/  IMAD.MOV.U32 R248, RZ, RZ, R10 ;  /* 0x000000fffff87224 */ /* 0x000fe200078e000a */
[----:B------:R-:W-:Y:S01]  /*c990*/  MOV R250, RZ ;  /* 0x000000ff00fa7202 */ /* 0x000fe20000000f00 */
[----:B------:R-:W-:Y:S01]  /*c9a0*/  IMAD.MOV.U32 R249, RZ, RZ, RZ ;  /* 0x000000fffff97224 */ /* 0x000fe200078e00ff */
[----:B------:R-:W-:Y:S02]  /*c9b0*/  MOV R251, c[0x0][0x53c] ;  /* 0x00014f0000fb7a02 */ /* 0x000fe40000000f00 */
.L_x_1754:
[----:B------:R-:W-:Y:S05]  /*c9c0*/  BSYNC B1 ;  /* 0x0000000000017941 */ /* 0x000fea0003800000 */
.L_x_1743:
[----:B------:R-:W-:Y:S01]  /*c9d0*/  WARPSYNC 0xffffffff ;  /* 0xffffffff00007948 */ /* 0x000fe20003800000 */
[----:B------:R-:W-:Y:S01]  /*c9e0*/  BAR.SYNC.DEFER_BLOCKING 0x4, 0x80 ;  /* 0x0102000000007b1d */ /* 0x000fe20000010000 */
[----:B------:R-:W-:-:S13]  /*c9f0*/  ISETP.NE.AND P0, PT, R14, RZ, PT ;  /* 0x000000ff0e00720c */ /* 0x000fda0003f05270 */
[----:B------:R2:W-:Y:S04]  /*ca00*/  @!P0 STS.128 [0x9100], R248 ;  /* 0x009100f8ff008388 */ /* 0x0005e80000000c00 */
[----:B------:R-:W-:Y:S06]  /*ca10*/  BAR.ARV 0x5, 0x80 ;  /* 0x0142000000007b1d */ /* 0x000fec0000002000 */
.L_x_1738:
[----:B-1----:R-:W-:-:S13]  /*ca20*/  ISETP.GE.AND P0, PT, R251, c[0x0][0x53c], PT ;  /* 0x00014f00fb007a0c */ /* 0x002fda0003f06270 */
[----:B--234-:R-:W-:Y:S01]  /*ca30*/  @P0 CALL.REL.NOINC `(.L_x_1755) ;  /* 0x0000001000000944 */ /* 0x01cfe20003c00000 */
[----:B------:R-:W-:Y:S05]  /*ca40*/  BRA `(.L_x_1756) ;  /* 0xffff498000007947 */ /* 0x000fea000383ffff */
.L_x_1755:
[----:B------:R-:W-:Y:S05]  /*ca50*/  EXIT ;  /* 0x000000000000794d */ /* 0x000fea0003800000 */
.L_x_1646:
[----:B------:R-:W-:Y:S01]  /*ca60*/  IMAD.MOV.U32 R0, RZ, RZ, R5 ;  /* 0x000000ffff007224 */ /* 0x000fe200078e0005 */
[----:B------:R-:W-:Y:S02]  /*ca70*/  MOV R2, 0x1 ;  /* 0x0000000100027802 */ /* 0x000fe40000000f00 */
[----:B------:R-:W-:Y:S02]  /*ca80*/  MOV R3, 0xcaa0 ;  /* 0x0000caa000037802 */ /* 0x000fe40000000f00 */
[----:B--2---:R-:W-:Y:S05]  /*ca90*/  CALL.REL.NOINC `($__internal_28_$__cuda_sm70_shflsync_up_p) ;  /* 0x0000248000007944 */ /* 0x004fea0003c00000 */
[----:B------:R-:W-:Y:S01]  /*caa0*/  MOV R0, R4 ;  /* 0x0000000400007202 */ /* 0x000fe20000000f00 */
[----:B------:R-:W-:Y:S05]  /*cab0*/  BRA `(.L_x_1757) ;  /* 0xffff39a000007947 */ /* 0x000fea000383ffff */
.L_x_1647:
[----:B------:R-:W-:Y:S01]  /*cac0*/  IMAD.MOV.U32 R0, RZ, RZ, R5 ;  /* 0x000000ffff007224 */ /* 0x000fe200078e0005 */
[----:B------:R-:W-:Y:S02]  /*cad0*/  MOV R2, 0x2 ;  /* 0x0000000200027802 */ /* 0x000fe40000000f00 */
[----:B------:R-:W-:Y:S02]  /*cae0*/  MOV R3, 0xcb00 ;  /* 0x0000cb0000037802 */ /* 0x000fe40000000f00 */
[----:B--2---:R-:W-:Y:S05]  /*caf0*/  CALL.REL.NOINC `($__internal_28_$__cuda_sm70_shflsync_up_p) ;  /* 0x0000242000007944 */ /* 0x004fea0003c00000 */
[----:B------:R-:W-:Y:S01]  /*cb00*/  SEL R0, R4, RZ, P4 ;  /* 0x000000ff04007207 */ /* 0x000fe20002000000 */
[----:B------:R-:W-:Y:S01]  /*cb10*/  IMAD.MOV.U32 R2, RZ, RZ, 0x4 ;  /* 0x00000004ff027424 */ /* 0x000fe200078e00ff */
[----:B------:R-:W-:-:S03]  /*cb20*/  MOV R3, 0xcb50 ;  /* 0x0000cb5000037802 */ /* 0x000fc60000000f00 */
[----:B------:R-:W-:Y:S02]  /*cb30*/  IMAD.IADD R0, R5, 0x1, R0 ;  /* 0x0000000105007824 */ /* 0x000fe400078e0200 */
[----:B------:R-:W-:Y:S05]  /*cb40*/  CALL.REL.NOINC `($__internal_28_$__cuda_sm70_shflsync_up_p) ;  /* 0x000023d000007944 */ /* 0x000fea0003c00000 */
        /* <DEDUP_REMOVED lines=12> */
[----:B------:R-:W-:Y:S02]  /*cc10*/  MOV R3, 0x1f ;  /* 0x0000001f00037802 */ /* 0x000fe40000000f00 */
[----:B------:R-:W-:Y:S01]  /*cc20*/  MOV R2, 0xcc60 ;  /* 0x0000cc6000027802 */ /* 0x000fe20000000f00 */
[----:B------:R-:W-:-:S04]  /*cc30*/  IMAD.IADD R4, R0, 0x1, R4 ;  /* 0x0000000100047824 */ /* 0x000fc800078e0204 */
[----:B------:R-:W-:Y:S02]  /*cc40*/  IMAD.MOV.U32 R9, RZ, RZ, R4 ;  /* 0x000000ffff097224 */ /* 0x000fe400078e0004 */
[----:B------:R-:W-:Y:S05]  /*cc50*/  CALL.REL.NOINC `($__internal_27_$__cuda_sm70_shflsync_idx_p) ;  /* 0x0000227000007944 */ /* 0x000fea0003c00000 */
[----:B------:R-:W-:Y:S01]  /*cc60*/  MOV R0, R5 ;  /* 0x0000000500007202 */ /* 0x000fe20000000f00 */
[----:B------:R-:W-:Y:S05]  /*cc70*/  BRA `(.L_x_1758) ;  /* 0xffff38e000007947 */ /* 0x000fea000383ffff */
.L_x_1649:
[----:B------:R-:W-:Y:S02]  /*cc80*/  SEL R0, RZ, 0x1, P0 ;  /* 0x00000001ff007807 */ /* 0x000fe40000000000 */
[----:B------:R-:W-:Y:S02]  /*cc90*/  MOV R2, 0xccb0 ;  /* 0x0000ccb000027802 */ /* 0x000fe40000000f00 */
[----:B--2---:R-:W-:Y:S05]  /*cca0*/  CALL.REL.NOINC `($__internal_29_$__cuda_sm70_votesync_ballot) ;  /* 0x000022e000007944 */ /* 0x004fea0003c00000 */
[----:B------:R-:W-:Y:S05]  /*ccb0*/  BRA `(.L_x_1759) ;  /* 0xffff393000007947 */ /* 0x000fea000383ffff */
.L_x_1650:
[----:B------:R-:W-:Y:S01]  /*ccc0*/  IMAD.MOV.U32 R9, RZ, RZ, R8 ;  /* 0x000000ffff097224 */ /* 0x000fe200078e0008 */
[----:B--2---:R-:W-:Y:S01]  /*ccd0*/  MOV R5, R251 ;  /* 0x000000fb00057202 */ /* 0x004fe20000000f00 */
[----:B------:R-:W-:Y:S01]  /*cce0*/  IMAD.MOV.U32 R3, RZ, RZ, 0x1f ;  /* 0x0000001fff037424 */ /* 0x000fe200078e00ff */
[----:B------:R-:W-:Y:S02]  /*ccf0*/  MOV R2, 0xcd10 ;  /* 0x0000cd1000027802 */ /* 0x000fe40000000f00 */
[----:B-1----:R-:W-:Y:S05]  /*cd00*/  CALL.REL.NOINC `($__internal_27_$__cuda_sm70_shflsync_idx_p) ;  /* 0x000021c000007944 */ /* 0x002fea0003c00000 */
[----:B------:R-:W-:Y:S01]  /*cd10*/  IMAD.MOV.U32 R12, RZ, RZ, R5 ;  /* 0x000000ffff0c7224 */ /* 0x000fe200078e0005 */
[----:B------:R-:W-:Y:S01]  /*cd20*/  MOV R9, R7 ;  /* 0x0000000700097202 */ /* 0x000fe20000000f00 */
[----:B------:R-:W-:Y:S01]  /*cd30*/  IMAD.MOV.U32 R248, RZ, RZ, RZ ;  /* 0x000000fffff87224 */ /* 0x000fe200078e00ff */
[----:B------:R-:W-:Y:S01]  /*cd40*/  MOV R5, R251 ;  /* 0x000000fb00057202 */ /* 0x000fe20000000f00 */
[----:B------:R-:W-:Y:S01]  /*cd50*/  IMAD.MOV.U32 R3, RZ, RZ, 0x1f ;  /* 0x0000001fff037424 */ /* 0x000fe200078e00ff */
[----:B------:R-:W-:-:S02]  /*cd60*/  MOV R2, 0xcd80 ;  /* 0x0000cd8000027802 */ /* 0x000fc40000000f00 */
[----:B------:R-:W-:Y:S05]  /*cd70*/  CALL.REL.NOINC `($__internal_27_$__cuda_sm70_shflsync_idx_p) ;  /* 0x0000215000007944 */ /* 0x000fea0003c00000 */
[----:B------:R-:W-:Y:S01]  /*cd80*/  MOV R11, R5 ;  /* 0x00000005000b7202 */ /* 0x000fe20000000f00 */
[----:B------:R-:W-:Y:S05]  /*cd90*/  BRA `(.L_x_1760) ;  /* 0xffff38a000007947 */ /* 0x000fea000383ffff */
.L_x_1653:
[----:B------:R-:W-:Y:S01]  /*cda0*/  IMAD.MOV.U32 R9, RZ, RZ, R4 ;  /* 0x000000ffff097224 */ /* 0x000fe200078e0004 */
[----:B------:R-:W-:-:S02]  /*cdb0*/  MOV R3, 0x1f ;  /* 0x0000001f00037802 */ /* 0x000fc40000000f00 */
[----:B------:R-:W-:Y:S02]  /*cdc0*/  MOV R2, 0xcde0 ;  /* 0x0000cde000027802 */ /* 0x000fe40000000f00 */
[----:B-1234-:R-:W-:Y:S05]  /*cdd0*/  CALL.REL.NOINC `($__internal_27_$__cuda_sm70_shflsync_idx_p) ;  /* 0x000020f000007944 */ /* 0x01efea0003c00000 */
[----:B------:R-:W-:Y:S01]  /*cde0*/  MOV R248, R5 ;  /* 0x0000000500f87202 */ /* 0x000fe20000000f00 */
[----:B------:R-:W-:Y:S05]  /*cdf0*/  BRA `(.L_x_1652) ;  /* 0xffff38a000007947 */ /* 0x000fea000383ffff */
.L_x_1661:
[----:B------:R-:W-:Y:S01]  /*ce00*/  IMAD.MOV.U32 R9, RZ, RZ, R6 ;  /* 0x000000ffff097224 */ /* 0x000fe200078e0006 */
[----:B------:R-:W-:Y:S01]  /*ce10*/  MOV R5, RZ ;  /* 0x000000ff00057202 */ /* 0x000fe20000000f00 */
[----:B------:R-:W-:Y:S01]  /*ce20*/  IMAD.MOV.U32 R3, RZ, RZ, 0x181f ;  /* 0x0000181fff037424 */ /* 0x000fe200078e00ff */
[----:B-1----:R-:W-:Y:S02]  /*ce30*/  MOV R2, 0xce50 ;  /* 0x0000ce5000027802 */ /* 0x002fe40000000f00 */
[----:B------:R-:W-:Y:S05]  /*ce40*/  CALL.REL.NOINC `($__internal_27_$__cuda_sm70_shflsync_idx_p) ;  /* 0x0000208000007944 */ /* 0x000fea0003c00000 */
[----:B------:R-:W-:Y:S01]  /*ce50*/  MOV R8, R5 ;  /* 0x0000000500087202 */ /* 0x000fe20000000f00 */
[----:B------:R-:W-:Y:S05]  /*ce60*/  BRA `(.L_x_1761) ;  /* 0xffff532000007947 */ /* 0x000fea000383ffff */
.L_x_1662:
[----:B------:R-:W-:Y:S01]  /*ce70*/  IMAD.MOV.U32 R9, RZ, RZ, R7 ;  /* 0x000000ffff097224 */ /* 0x000fe200078e0007 */
[----:B------:R-:W-:Y:S01]  /*ce80*/  MOV R5, RZ ;  /* 0x000000ff00057202 */ /* 0x000fe20000000f00 */
[----:B------:R-:W-:Y:S01]  /*ce90*/  IMAD.MOV.U32 R3, RZ, RZ, 0x181f ;  /* 0x0000181fff037424 */ /* 0x000fe200078e00ff */
[----:B-1----:R-:W-:Y:S02]  /*cea0*/  MOV R2, 0xcec0 ;  /* 0x0000cec000027802 */ /* 0x002fe40000000f00 */
[----:B--23--:R-:W-:Y:S05]  /*ceb0*/  CALL.REL.NOINC `($__internal_27_$__cuda_sm70_shflsync_idx_p) ;  /* 0x0000201000007944 */ /* 0x00cfea0003c00000 */
[----:B------:R-:W-:Y:S01]  /*cec0*/  MOV R2, R5 ;  /* 0x0000000500027202 */ /* 0x000fe20000000f00 */
[----:B------:R-:W-:Y:S05]  /*ced0*/  BRA `(.L_x_1762) ;  /* 0xffff52d000007947 */ /* 0x000fea000383ffff */
.L_x_1665:
[----:B------:R-:W-:Y:S01]  /*cee0*/  IMAD.MOV.U32 R9, RZ, RZ, R6 ;  /* 0x000000ffff097224 */ /* 0x000fe200078e0006 */
[----:B------:R-:W-:Y:S01]  /*cef0*/  MOV R5, 0x1 ;  /* 0x0000000100057802 */ /* 0x000fe20000000f00 */
[----:B---3--:R-:W-:Y:S01]  /*cf00*/  IMAD.MOV.U32 R3, RZ, RZ, 0x181f ;  /* 0x0000181fff037424 */ /* 0x008fe200078e00ff */
[----:B----4-:R-:W-:-:S02]  /*cf10*/  MOV R2, 0xcf30 ;  /* 0x0000cf3000027802 */ /* 0x010fc40000000f00 */
[----:B-12---:R-:W-:Y:S05]  /*cf20*/  CALL.REL.NOINC `($__internal_27_$__cuda_sm70_shflsync_idx_p) ;  /* 0x00001fa000007944 */ /* 0x006fea0003c00000 */
[----:B------:R-:W-:Y:S01]  /*cf30*/  IMAD.MOV.U32 R8, RZ, RZ, R5 ;  /* 0x000000ffff087224 */ /* 0x000fe200078e0005 */
[----:B------:R-:W-:Y:S01]  /*cf40*/  MOV R5, 0x1 ;  /* 0x0000000100057802 */ /* 0x000fe20000000f00 */
[----:B------:R-:W-:Y:S01]  /*cf50*/  IMAD.MOV.U32 R9, RZ, RZ, R7 ;  /* 0x000000ffff097224 */ /* 0x000fe200078e0007 */
[----:B------:R-:W-:-:S02]  /*cf60*/  MOV R3, 0x181f ;  /* 0x0000181f00037802 */ /* 0x000fc40000000f00 */
[----:B------:R-:W-:Y:S02]  /*cf70*/  MOV R2, 0xcf90 ;  /* 0x0000cf9000027802 */ /* 0x000fe40000000f00 */
[----:B------:R-:W-:Y:S05]  /*cf80*/  CALL.REL.NOINC `($__internal_27_$__cuda_sm70_shflsync_idx_p) ;  /* 0x00001f4000007944 */ /* 0x000fea0003c00000 */
[----:B------:R-:W-:Y:S01]  /*cf90*/  MOV R2, R5 ;  /* 0x0000000500027202 */ /* 0x000fe20000000f00 */
[----:B------:R-:W-:Y:S05]  /*cfa0*/  BRA `(.L_x_1763) ;  /* 0xffff52e000007947 */ /* 0x000fea000383ffff */
.L_x_1668:
[----:B------:R-:W-:Y:S01]  /*cfb0*/  IMAD.MOV.U32 R9, RZ, RZ, R6 ;  /* 0x000000ffff097224 */ /* 0x000fe200078e0006 */
[----:B------:R-:W-:Y:S01]  /*cfc0*/  MOV R5, 0x2 ;  /* 0x0000000200057802 */ /* 0x000fe20000000f00 */
[----:B-1----:R-:W-:Y:S01]  /*cfd0*/  IMAD.MOV.U32 R3, RZ, RZ, 0x181f ;  /* 0x0000181fff037424 */ /* 0x002fe200078e00ff */
[----:B----4-:R-:W-:Y:S02]  /*cfe0*/  MOV R2, 0xd000 ;  /* 0x0000d00000027802 */ /* 0x010fe40000000f00 */
[----:B--23--:R-:W-:Y:S05]  /*cff0*/  CALL.REL.NOINC `($__internal_27_$__cuda_sm70_shflsync_idx_p) ;  /* 0x00001ed000007944 */ /* 0x00cfea0003c00000 */
[----:B------:R-:W-:Y:S01]  /*d000*/  MOV R8, R5 ;  /* 0x0000000500087202 */ /* 0x000fe20000000f00 */
[----:B------:R-:W-:Y:S05]  /*d010*/  BRA `(.L_x_1764) ;  /* 0xffff534000007947 */ /* 0x000fea000383ffff */
.L_x_1669:
[----:B------:R-:W-:Y:S01]  /*d020*/  IMAD.MOV.U32 R9, RZ, RZ, R7 ;  /* 0x000000ffff097224 */ /* 0x000fe200078e0007 */
[----:B------:R-:W-:Y:S01]  /*d030*/  MOV R5, 0x2 ;  /* 0x0000000200057802 */ /* 0x000fe20000000f00 */
[----:B------:R-:W-:Y:S01]  /*d040*/  IMAD.MOV.U32 R3, RZ, RZ, 0x181f ;  /* 0x0000181fff037424 */ /* 0x000fe200078e00ff */
[----:B----4-:R-:W-:Y:S02]  /*d050*/  MOV R2, 0xd070 ;  /* 0x0000d07000027802 */ /* 0x010fe40000000f00 */
[----:B-123--:R-:W-:Y:S05]  /*d060*/  CALL.REL.NOINC `($__internal_27_$__cuda_sm70_shflsync_idx_p) ;  /* 0x00001e6000007944 */ /* 0x00efea0003c00000 */
[----:B------:R-:W-:Y:S01]  /*d070*/  MOV R2, R5 ;  /* 0x0000000500027202 */ /* 0x000fe20000000f00 */
[----:B------:R-:W-:Y:S05]  /*d080*/  BRA `(.L_x_1765) ;  /* 0xffff52f000007947 */ /* 0x000fea000383ffff */
.L_x_1672:
[----:B------:R-:W-:Y:S01]  /*d090*/  IMAD.MOV.U32 R9, RZ, RZ, R6 ;  /* 0x000000ffff097224 */ /* 0x000fe200078e0006 */
[----:B------:R-:W-:Y:S01]  /*d0a0*/  MOV R5, 0x3 ;  /* 0x0000000300057802 */ /* 0x000fe20000000f00 */
[----:B-1----:R-:W-:Y:S01]  /*d0b0*/  IMAD.MOV.U32 R3, RZ, RZ, 0x181f ;  /* 0x0000181fff037424 */ /* 0x002fe200078e00ff */
[----:B------:R-:W-:-:S02]  /*d0c0*/  MOV R2, 0xd0e0 ;  /* 0x0000d0e000027802 */ /* 0x000fc40000000f00 */
[----:B--234-:R-:W-:Y:S05]  /*d0d0*/  CALL.REL.NOINC `($__internal_27_$__cuda_sm70_shflsync_idx_p) ;  /* 0x00001df000007944 */ /* 0x01cfea0003c00000 */
        /* <DEDUP_REMOVED lines=8> */
.L_x_1675:
[----:B------:R-:W-:Y:S01]  /*d160*/  IMAD.MOV.U32 R9, RZ, RZ, R6 ;  /* 0x000000ffff097224 */ /* 0x000fe200078e0006 */
[----:B------:R-:W-:Y:S01]  /*d170*/  MOV R5, 0x4 ;  /* 0x0000000400057802 */ /* 0x000fe20000000f00 */
[----:B-1----:R-:W-:Y:S01]  /*d180*/  IMAD.MOV.U32 R3, RZ, RZ, 0x181f ;  /* 0x0000181fff037424 */ /* 0x002fe200078e00ff */
[----:B------:R-:W-:Y:S02]  /*d190*/  MOV R2, 0xd1b0 ;  /* 0x0000d1b000027802 */ /* 0x000fe40000000f00 */
[----:B--234-:R-:W-:Y:S05]  /*d1a0*/  CALL.REL.NOINC `($__internal_27_$__cuda_sm70_shflsync_idx_p) ;  /* 0x00001d2000007944 */ /* 0x01cfea0003c00000 */
[----:B------:R-:W-:Y:S01]  /*d1b0*/  MOV R8, R5 ;  /* 0x0000000500087202 */ /* 0x000fe20000000f00 */
[----:B------:R-:W-:Y:S05]  /*d1c0*/  BRA `(.L_x_1767) ;  /* 0xffff536000007947 */ /* 0x000fea000383ffff */
.L_x_1676:
[----:B------:R-:W-:Y:S01]  /*d1d0*/  IMAD.MOV.U32 R9, RZ, RZ, R7 ;  /* 0x000000ffff097224 */ /* 0x000fe200078e0007 */
[----:B------:R-:W-:Y:S01]  /*d1e0*/  MOV R5, 0x4 ;  /* 0x0000000400057802 */ /* 0x000fe20000000f00 */
[----:B-1----:R-:W-:Y:S01]  /*d1f0*/  IMAD.MOV.U32 R3, RZ, RZ, 0x181f ;  /* 0x0000181fff037424 */ /* 0x002fe200078e00ff */
[----:B------:R-:W-:Y:S02]  /*d200*/  MOV R2, 0xd220 ;  /* 0x0000d22000027802 */ /* 0x000fe40000000f00 */
[----:B--234-:R-:W-:Y:S05]  /*d210*/  CALL.REL.NOINC `($__internal_27_$__cuda_sm70_shflsync_idx_p) ;  /* 0x00001cb000007944 */ /* 0x01cfea0003c00000 */
[----:B------:R-:W-:Y:S01]  /*d220*/  MOV R2, R5 ;  /* 0x0000000500027202 */ /* 0x000fe20000000f00 */
[----:B------:R-:W-:Y:S05]  /*d230*/  BRA `(.L_x_1768) ;  /* 0xffff531000007947 */ /* 0x000fea000383ffff */
.L_x_1679:
[----:B------:R-:W-:Y:S01]  /*d240*/  IMAD.MOV.U32 R9, RZ, RZ, R6 ;  /* 0x000000ffff097224 */ /* 0x000fe200078e0006 */
[----:B------:R-:W-:Y:S01]  /*d250*/  MOV R5, 0x5 ;  /* 0x0000000500057802 */ /* 0x000fe20000000f00 */
[----:B--2---:R-:W-:Y:S01]  /*d260*/  IMAD.MOV.U32 R3, RZ, RZ, 0x181f ;  /* 0x0000181fff037424 */ /* 0x004fe200078e00ff */
[----:B---3--:R-:W-:-:S02]  /*d270*/  MOV R2, 0xd290 ;  /* 0x0000d29000027802 */ /* 0x008fc40000000f00 */
[----:B-1--4-:R-:W-:Y:S05]  /*d280*/  CALL.REL.NOINC `($__internal_27_$__cuda_sm70_shflsync_idx_p) ;  /* 0x00001c4000007944 */ /* 0x012fea0003c00000 */
        /* <DEDUP_REMOVED lines=8> */
.L_x_1682:
[----:B------:R-:W-:Y:S01]  /*d310*/  IMAD.MOV.U32 R9, RZ, RZ, R6 ;  /* 0x000000ffff097224 */ /* 0x000fe200078e0006 */
[----:B------:R-:W-:Y:S01]  /*d320*/  MOV R5, 0x6 ;  /* 0x0000000600057802 */ /* 0x000fe20000000f00 */
[----:B-1----:R-:W-:Y:S01]  /*d330*/  IMAD.MOV.U32 R3, RZ, RZ, 0x181f ;  /* 0x0000181fff037424 */ /* 0x002fe200078e00ff */
[----:B---3--:R-:W-:Y:S02]  /*d340*/  MOV R2, 0xd360 ;  /* 0x0000d36000027802 */ /* 0x008fe40000000f00 */
[----:B--2-4-:R-:W-:Y:S05]  /*d350*/  CALL.REL.NOINC `($__internal_27_$__cuda_sm70_shflsync_idx_p) ;  /* 0x00001b7000007944 */ /* 0x014fea0003c00000 */
[----:B------:R-:W-:Y:S01]  /*d360*/  MOV R8, R5 ;  /* 0x0000000500087202 */ /* 0x000fe20000000f00 */
[----:B------:R-:W-:Y:S05]  /*d370*/  BRA `(.L_x_1770) ;  /* 0xffff538000007947 */ /* 0x000fea000383ffff */
.L_x_1683:
[----:B------:R-:W-:Y:S01]  /*d380*/  IMAD.MOV.U32 R9, RZ, RZ, R7 ;  /* 0x000000ffff097224 */ /* 0x000fe200078e0007 */
[----:B------:R-:W-:Y:S01]  /*d390*/  MOV R5, 0x6 ;  /* 0x0000000600057802 */ /* 0x000fe20000000f00 */
[----:B------:R-:W-:Y:S01]  /*d3a0*/  IMAD.MOV.U32 R3, RZ, RZ, 0x181f ;  /* 0x0000181fff037424 */ /* 0x000fe200078e00ff */
[----:B---3--:R-:W-:Y:S02]  /*d3b0*/  MOV R2, 0xd3d0 ;  /* 0x0000d3d000027802 */ /* 0x008fe40000000f00 */
[----:B-12-4-:R-:W-:Y:S05]  /*d3c0*/  CALL.REL.NOINC `($__internal_27_$__cuda_sm70_shflsync_idx_p) ;  /* 0x00001b0000007944 */ /* 0x016fea0003c00000 */
[----:B------:R-:W-:Y:S01]  /*d3d0*/  MOV R2, R5 ;  /* 0x0000000500027202 */ /* 0x000fe20000000f00 */
[----:B------:R-:W-:Y:S05]  /*d3e0*/  BRA `(.L_x_1771) ;  /* 0xffff533000007947 */ /* 0x000fea000383ffff */
.L_x_1686:
        /* <DEDUP_REMOVED lines=13> */
.L_x_1691:
[----:B------:R-:W-:Y:S01]  /*d4c0*/  IMAD.MOV.U32 R0, RZ, RZ, R241 ;  /* 0x000000ffff007224 */ /* 0x000fe200078e00f1 */
[----:B------:R-:W-:Y:S01]  /*d4d0*/  MOV R10, 0x1f ;  /* 0x0000001f000a7802 */ /* 0x000fe20000000f00 */
[----:B------:R-:W-:Y:S01]  /*d4e0*/  IMAD.MOV.U32 R3, RZ, RZ, 0x2 ;  /* 0x00000002ff037424 */ /* 0x000fe200078e00ff */
[----:B------:R-:W-:Y:S02]  /*d4f0*/  MOV R9, 0xffffffff ;  /* 0xffffffff00097802 */ /* 0x000fe40000000f00 */
[----:B------:R-:W-:Y:S02]  /*d500*/  MOV R2, 0xd520 ;  /* 0x0000d52000027802 */ /* 0x000fe40000000f00 */
[----:B------:R-:W-:Y:S05]  /*d510*/  CALL.REL.NOINC `($__internal_26_$__cuda_sm70_shflsync_bfly_p) ;  /* 0x0000197000007944 */ /* 0x000fea0003c00000 */
[----:B------:R-:W-:Y:S01]  /*d520*/  FADD.FTZ R241, R241, R0 ;  /* 0x00000000f1f17221 */ /* 0x000fe20000010000 */
[----:B------:R-:W-:Y:S02]  /*d530*/  MOV R3, 0x1 ;  /* 0x0000000100037802 */ /* 0x000fe40000000f00 */
[----:B------:R-:W-:Y:S02]  /*d540*/  MOV R2, 0xd570 ;  /* 0x0000d57000027802 */ /* 0x000fe40000000f00 */
[----:B------:R-:W-:-:S02]  /*d550*/  MOV R0, R241 ;  /* 0x000000f100007202 */ /* 0x000fc40000000f00 */
[----:B------:R-:W-:Y:S05]  /*d560*/  CALL.REL.NOINC `($__internal_26_$__cuda_sm70_shflsync_bfly_p) ;  /* 0x0000192000007944 */ /* 0x000fea0003c00000 */
[----:B------:R-:W-:Y:S01]  /*d570*/  FADD.FTZ R4, R241, R0 ;  /* 0x00000000f1047221 */ /* 0x000fe20000010000 */
[----:B------:R-:W-:-:S02]  /*d580*/  MOV R0, R242 ;  /* 0x000000f200007202 */ /* 0x000fc40000000f00 */
[----:B------:R-:W-:Y:S02]  /*d590*/  MOV R3, 0x2 ;  /* 0x0000000200037802 */ /* 0x000fe40000000f00 */
[----:B------:R-:W-:Y:S02]  /*d5a0*/  MOV R2, 0xd5c0 ;  /* 0x0000d5c000027802 */ /* 0x000fe40000000f00 */
[----:B------:R-:W-:Y:S05]  /*d5b0*/  CALL.REL.NOINC `($__internal_26_$__cuda_sm70_shflsync_bfly_p) ;  /* 0x000018d000007944 */ /* 0x000fea0003c00000 */
[----:B------:R-:W-:Y:S01]  /*d5c0*/  FADD.FTZ R6, R242, R0 ;  /* 0x00000000f2067221 */ /* 0x000fe20000010000 */
[----:B------:R-:W-:Y:S02]  /*d5d0*/  MOV R3, 0x1 ;  /* 0x0000000100037802 */ /* 0x000fe40000000f00 */
[----:B------:R-:W-:Y:S02]  /*d5e0*/  MOV R2, 0xd610 ;  /* 0x0000d61000027802 */ /* 0x000fe40000000f00 */
[----:B------:R-:W-:Y:S02]  /*d5f0*/  MOV R0, R6 ;  /* 0x0000000600007202 */ /* 0x000fe40000000f00 */
[----:B------:R-:W-:Y:S05]  /*d600*/  CALL.REL.NOINC `($__internal_26_$__cuda_sm70_shflsync_bfly_p) ;  /* 0x0000188000007944 */ /* 0x000fea0003c00000 */
[----:B------:R-:W-:Y:S01]  /*d610*/  FADD.FTZ R6, R6, R0 ;  /* 0x0000000006067221 */ /* 0x000fe20000010000 */
[----:B------:R-:W-:Y:S02]  /*d620*/  MOV R0, R243 ;  /* 0x000000f300007202 */ /* 0x000fe40000000f00 */
[----:B------:R-:W-:-:S02]  /*d630*/  MOV R3, 0x2 ;  /* 0x0000000200037802 */ /* 0x000fc40000000f00 */
        /* <DEDUP_REMOVED lines=9> */
[----:B------:R-:W-:Y:S02]  /*d6d0*/  MOV R3, 0x2 ;  /* 0x0000000200037802 */ /* 0x000fe40000000f00 */
[----:B------:R-:W-:-:S02]  /*d6e0*/  MOV R2, 0xd700 ;  /* 0x0000d70000027802 */ /* 0x000fc40000000f00 */
[----:B------:R-:W-:Y:S05]  /*d6f0*/  CALL.REL.NOINC `($__internal_26_$__cuda_sm70_shflsync_bfly_p) ;  /* 0x0000179000007944 */ /* 0x000fea0003c00000 */
[----:B------:R-:W-:Y:S01]  /*d700*/  FADD.FTZ R8, R244, R0 ;  /* 0x00000000f4087221 */ /* 0x000fe20000010000 */
[----:B------:R-:W-:-:S02]  /*d710*/  MOV R3, 0x1 ;  /* 0x0000000100037802 */ /* 0x000fc40000000f00 */
[----:B------:R-:W-:Y:S02]  /*d720*/  MOV R2, 0xd750 ;  /* 0x0000d75000027802 */ /* 0x000fe40000000f00 */
[----:B------:R-:W-:Y:S02]  /*d730*/  MOV R0, R8 ;  /* 0x0000000800007202 */ /* 0x000fe40000000f00 */
[----:B------:R-:W-:Y:S05]  /*d740*/  CALL.REL.NOINC `($__internal_26_$__cuda_sm70_shflsync_bfly_p) ;  /* 0x0000174000007944 */ /* 0x000fea0003c00000 */
[----:B------:R-:W-:Y:S01]  /*d750*/  MOV R9, R0 ;  /* 0x0000000000097202 */ /* 0x000fe20000000f00 */
[----:B------:R-:W-:Y:S05]  /*d760*/  BRA `(.L_x_1773) ;  /* 0xffffb4c000007947 */ /* 0x000fea000383ffff */
.L_x_1698:
[----:B-1-34-:R-:W-:Y:S01]  /*d770*/  IMAD.MOV.U32 R9, RZ, RZ, R6 ;  /* 0x000000ffff097224 */ /* 0x01afe200078e0006 */
[----:B------:R-:W-:Y:S01]  /*d780*/  MOV R5, RZ ;  /* 0x000000ff00057202 */ /* 0x000fe20000000f00 */
[----:B------:R-:W-:Y:S01]  /*d790*/  IMAD.MOV.U32 R3, RZ, RZ, 0x181f ;  /* 0x0000181fff037424 */ /* 0x000fe200078e00ff */
[----:B------:R-:W-:Y:S02]  /*d7a0*/  MOV R2, 0xd7c0 ;  /* 0x0000d7c000027802 */ /* 0x000fe40000000f00 */
[----:B------:R-:W-:Y:S05]  /*d7b0*/  CALL.REL.NOINC `($__internal_27_$__cuda_sm70_shflsync_idx_p) ;  /* 0x0000171000007944 */ /* 0x000fea0003c00000 */
[----:B------:R-:W-:Y:S01]  /*d7c0*/  MOV R8, R5 ;  /* 0x0000000500087202 */ /* 0x000fe20000000f00 */
[----:B------:R-:W-:Y:S05]  /*d7d0*/  BRA `(.L_x_1774) ;  /* 0xffffca4000007947 */ /* 0x000fea000383ffff */
.L_x_1699:
[----:B------:R-:W-:Y:S01]  /*d7e0*/  IMAD.MOV.U32 R9, RZ, RZ, R7 ;  /* 0x000000ffff097224 */ /* 0x000fe200078e0007 */
[----:B------:R-:W-:Y:S01]  /*d7f0*/  MOV R5, RZ ;  /* 0x000000ff00057202 */ /* 0x000fe20000000f00 */
[----:B------:R-:W-:Y:S01]  /*d800*/  IMAD.MOV.U32 R3, RZ, RZ, 0x181f ;  /* 0x0000181fff037424 */ /* 0x000fe200078e00ff */
[----:B------:R-:W-:-:S02]  /*d810*/  MOV R2, 0xd830 ;  /* 0x0000d83000027802 */ /* 0x000fc40000000f00 */
[----:B-12---:R-:W-:Y:S05]  /*d820*/  CALL.REL.NOINC `($__internal_27_$__cuda_sm70_shflsync_idx_p) ;  /* 0x000016a000007944 */ /* 0x006fea0003c00000 */
[----:B------:R-:W-:Y:S01]  /*d830*/  MOV R2, R5 ;  /* 0x0000000500027202 */ /* 0x000fe20000000f00 */
[----:B------:R-:W-:Y:S05]  /*d840*/  BRA `(.L_x_1775) ;  /* 0xffffc9f000007947 */ /* 0x000fea000383ffff */
.L_x_1700:
[----:B------:R-:W-:Y:S01]  /*d850*/  IMAD.MOV.U32 R9, RZ, RZ, R6 ;  /* 0x000000ffff097224 */ /* 0x000fe200078e0006 */
[----:B------:R-:W-:Y:S01]  /*d860*/  MOV R5, 0x1 ;  /* 0x0000000100057802 */ /* 0x000fe20000000f00 */
[----:B--2---:R-:W-:Y:S01]  /*d870*/  IMAD.MOV.U32 R3, RZ, RZ, 0x181f ;  /* 0x0000181fff037424 */ /* 0x004fe200078e00ff */
[----:B------:R-:W-:-:S02]  /*d880*/  MOV R2, 0xd8a0 ;  /* 0x0000d8a000027802 */ /* 0x000fc40000000f00 */
[----:B-1-3--:R-:W-:Y:S05]  /*d890*/  CALL.REL.NOINC `($__internal_27_$__cuda_sm70_shflsync_idx_p) ;  /* 0x0000163000007944 */ /* 0x00afea0003c00000 */
        /* <DEDUP_REMOVED lines=8> */
.L_x_1701:
[----:B------:R-:W-:Y:S01]  /*d920*/  IMAD.MOV.U32 R9, RZ, RZ, R6 ;  /* 0x000000ffff097224 */ /* 0x000fe200078e0006 */
[----:B------:R-:W-:Y:S01]  /*d930*/  MOV R5, 0x2 ;  /* 0x0000000200057802 */ /* 0x000fe20000000f00 */
[----:B-1----:R-:W-:Y:S01]  /*d940*/  IMAD.MOV.U32 R3, RZ, RZ, 0x181f ;  /* 0x0000181fff037424 */ /* 0x002fe200078e00ff */
[----:B------:R-:W-:Y:S02]  /*d950*/  MOV R2, 0xd970 ;  /* 0x0000d97000027802 */ /* 0x000fe40000000f00 */
[----:B---34-:R-:W-:Y:S05]  /*d960*/  CALL.REL.NOINC `($__internal_27_$__cuda_sm70_shflsync_idx_p) ;  /* 0x0000156000007944 */ /* 0x018fea0003c00000 */
[----:B------:R-:W-:Y:S01]  /*d970*/  MOV R8, R5 ;  /* 0x0000000500087202 */ /* 0x000fe20000000f00 */
[----:B------:R-:W-:Y:S05]  /*d980*/  BRA `(.L_x_1777) ;  /* 0xffffc9a000007947 */ /* 0x000fea000383ffff */
.L_x_1702:
[----:B------:R-:W-:Y:S01]  /*d990*/  IMAD.MOV.U32 R9, RZ, RZ, R7 ;  /* 0x000000ffff097224 */ /* 0x000fe200078e0007 */
[----:B------:R-:W-:Y:S01]  /*d9a0*/  MOV R5, 0x2 ;  /* 0x0000000200057802 */ /* 0x000fe20000000f00 */
[----:B-1----:R-:W-:Y:S01]  /*d9b0*/  IMAD.MOV.U32 R3, RZ, RZ, 0x181f ;  /* 0x0000181fff037424 */ /* 0x002fe200078e00ff */
[----:B------:R-:W-:Y:S02]  /*d9c0*/  MOV R2, 0xd9e0 ;  /* 0x0000d9e000027802 */ /* 0x000fe40000000f00 */
[----:B--234-:R-:W-:Y:S05]  /*d9d0*/  CALL.REL.NOINC `($__internal_27_$__cuda_sm70_shflsync_idx_p) ;  /* 0x000014f000007944 */ /* 0x01cfea0003c00000 */
[----:B------:R-:W-:Y:S01]  /*d9e0*/  MOV R2, R5 ;  /* 0x0000000500027202 */ /* 0x000fe20000000f00 */
[----:B------:R-:W-:Y:S05]  /*d9f0*/  BRA `(.L_x_1778) ;  /* 0xffffc95000007947 */ /* 0x000fea000383ffff */
.L_x_1703:
[----:B------:R-:W-:Y:S01]  /*da00*/  IMAD.MOV.U32 R9, RZ, RZ, R6 ;  /* 0x000000ffff097224 */ /* 0x000fe200078e0006 */
[----:B------:R-:W-:Y:S01]  /*da10*/  MOV R5, 0x3 ;  /* 0x0000000300057802 */ /* 0x000fe20000000f00 */
[----:B--2---:R-:W-:Y:S01]  /*da20*/  IMAD.MOV.U32 R3, RZ, RZ, 0x181f ;  /* 0x0000181fff037424 */ /* 0x004fe200078e00ff */
[----:B------:R-:W-:-:S02]  /*da30*/  MOV R2, 0xda50 ;  /* 0x0000da5000027802 */ /* 0x000fc40000000f00 */
[----:B-1-34-:R-:W-:Y:S05]  /*da40*/  CALL.REL.NOINC `($__internal_27_$__cuda_sm70_shflsync_idx_p) ;  /* 0x0000148000007944 */ /* 0x01afea0003c00000 */
        /* <DEDUP_REMOVED lines=8> */
.L_x_1704:
[----:B------:R-:W-:Y:S01]  /*dad0*/  IMAD.MOV.U32 R9, RZ, RZ, R6 ;  /* 0x000000ffff097224 */ /* 0x000fe200078e0006 */
[----:B------:R-:W-:Y:S01]  /*dae0*/  MOV R5, 0x4 ;  /* 0x0000000400057802 */ /* 0x000fe20000000f00 */
[----:B--2---:R-:W-:Y:S01]  /*daf0*/  IMAD.MOV.U32 R3, RZ, RZ, 0x181f ;  /* 0x0000181fff037424 */ /* 0x004fe200078e00ff */
[----:B------:R-:W-:Y:S02]  /*db00*/  MOV R2, 0xdb20 ;  /* 0x0000db2000027802 */ /* 0x000fe40000000f00 */
[----:B-1-34-:R-:W-:Y:S05]  /*db10*/  CALL.REL.NOINC `($__internal_27_$__cuda_sm70_shflsync_idx_p) ;  /* 0x000013b000007944 */ /* 0x01afea0003c00000 */
[----:B------:R-:W-:Y:S01]  /*db20*/  MOV R8, R5 ;  /* 0x0000000500087202 */ /* 0x000fe20000000f00 */
[----:B------:R-:W-:Y:S05]  /*db30*/  BRA `(.L_x_1780) ;  /* 0xffffc90000007947 */ /* 0x000fea000383ffff */
.L_x_1705:
[----:B------:R-:W-:Y:S01]  /*db40*/  IMAD.MOV.U32 R9, RZ, RZ, R7 ;  /* 0x000000ffff097224 */ /* 0x000fe200078e0007 */
[----:B------:R-:W-:Y:S01]  /*db50*/  MOV R5, 0x4 ;  /* 0x0000000400057802 */ /* 0x000fe20000000f00 */
[----:B--2---:R-:W-:Y:S01]  /*db60*/  IMAD.MOV.U32 R3, RZ, RZ, 0x181f ;  /* 0x0000181fff037424 */ /* 0x004fe200078e00ff */
[----:B------:R-:W-:Y:S02]  /*db70*/  MOV R2, 0xdb90 ;  /* 0x0000db9000027802 */ /* 0x000fe40000000f00 */
[----:B-1-34-:R-:W-:Y:S05]  /*db80*/  CALL.REL.NOINC `($__internal_27_$__cuda_sm70_shflsync_idx_p) ;  /* 0x0000134000007944 */ /* 0x01afea0003c00000 */
[----:B------:R-:W-:Y:S01]  /*db90*/  MOV R2, R5 ;  /* 0x0000000500027202 */ /* 0x000fe20000000f00 */
[----:B------:R-:W-:Y:S05]  /*dba0*/  BRA `(.L_x_1781) ;  /* 0xffffc8b000007947 */ /* 0x000fea000383ffff */
.L_x_1706:
        /* <DEDUP_REMOVED lines=13> */
.L_x_1707:
[----:B------:R-:W-:Y:S01]  /*dc80*/  IMAD.MOV.U32 R9, RZ, RZ, R6 ;  /* 0x000000ffff097224 */ /* 0x000fe200078e0006 */
[----:B------:R-:W-:Y:S01]  /*dc90*/  MOV R5, 0x6 ;  /* 0x0000000600057802 */ /* 0x000fe20000000f00 */
[----:B--2---:R-:W-:Y:S01]  /*dca0*/  IMAD.MOV.U32 R3, RZ, RZ, 0x181f ;  /* 0x0000181fff037424 */ /* 0x004fe200078e00ff */
[----:B------:R-:W-:Y:S02]  /*dcb0*/  MOV R2, 0xdcd0 ;  /* 0x0000dcd000027802 */ /* 0x000fe40000000f00 */
[----:B-1--4-:R-:W-:Y:S05]  /*dcc0*/  CALL.REL.NOINC `($__internal_27_$__cuda_sm70_shflsync_idx_p) ;  /* 0x0000120000007944 */ /* 0x012fea0003c00000 */
[----:B------:R-:W-:Y:S01]  /*dcd0*/  MOV R8, R5 ;  /* 0x0000000500087202 */ /* 0x000fe20000000f00 */
[----:B------:R-:W-:Y:S05]  /*dce0*/  BRA `(.L_x_1783) ;  /* 0xffffc86000007947 */ /* 0x000fea000383ffff */
.L_x_1708:
[----:B------:R-:W-:Y:S01]  /*dcf0*/  IMAD.MOV.U32 R9, RZ, RZ, R7 ;  /* 0x000000ffff097224 */ /* 0x000fe200078e0007 */
[----:B------:R-:W-:Y:S01]  /*dd00*/  MOV R5, 0x6 ;  /* 0x0000000600057802 */ /* 0x000fe20000000f00 */
[----:B--2---:R-:W-:Y:S01]  /*dd10*/  IMAD.MOV.U32 R3, RZ, RZ, 0x181f ;  /* 0x0000181fff037424 */ /* 0x004fe200078e00ff */
[----:B------:R-:W-:Y:S02]  /*dd20*/  MOV R2, 0xdd40 ;  /* 0x0000dd4000027802 */ /* 0x000fe40000000f00 */
[----:B-1-34-:R-:W-:Y:S05]  /*dd30*/  CALL.REL.NOINC `($__internal_27_$__cuda_sm70_shflsync_idx_p) ;  /* 0x0000119000007944 */ /* 0x01afea0003c00000 */
[----:B------:R-:W-:Y:S01]  /*dd40*/  MOV R2, R5 ;  /* 0x0000000500027202 */ /* 0x000fe20000000f00 */
[----:B------:R-:W-:Y:S05]  /*dd50*/  BRA `(.L_x_1784) ;  /* 0xffffc81000007947 */ /* 0x000fea000383ffff */
.L_x_1709:
[----:B------:R-:W-:Y:S01]  /*dd60*/  IMAD.MOV.U32 R9, RZ, RZ, R6 ;  /* 0x000000ffff097224 */ /* 0x000fe200078e0006 */
[----:B------:R-:W-:Y:S01]  /*dd70*/  MOV R5, 0x7 ;  /* 0x0000000700057802 */ /* 0x000fe20000000f00 */
[----:B-1----:R-:W-:Y:S01]  /*dd80*/  IMAD.MOV.U32 R3, RZ, RZ, 0x181f ;  /* 0x0000181fff037424 */ /* 0x002fe200078e00ff */
[----:B------:R-:W-:-:S02]  /*dd90*/  MOV R2, 0xddb0 ;  /* 0x0000ddb000027802 */ /* 0x000fc40000000f00 */
[----:B--2-4-:R-:W-:Y:S05]  /*dda0*/  CALL.REL.NOINC `($__internal_27_$__cuda_sm70_shflsync_idx_p) ;  /* 0x0000112000007944 */ /* 0x014fea0003c00000 */
        /* <DEDUP_REMOVED lines=8> */
.L_x_1711:
[----:B------:R-:W-:Y:S01]  /*de30*/  IMAD.MOV.U32 R9, RZ, RZ, R13 ;  /* 0x000000ffff097224 */ /* 0x000fe200078e000d */
[----:B------:R-:W-:Y:S01]  /*de40*/  MOV R5, RZ ;  /* 0x000000ff00057202 */ /* 0x000fe20000000f00 */
[----:B------:R-:W-:Y:S01]  /*de50*/  IMAD.MOV.U32 R3, RZ, RZ, 0x1c1f ;  /* 0x00001c1fff037424 */ /* 0x000fe200078e00ff */
[----:B------:R-:W-:Y:S02]  /*de60*/  MOV R2, 0xde80 ;  /* 0x0000de8000027802 */ /* 0x000fe40000000f00 */
[----:B------:R-:W-:Y:S05]  /*de70*/  CALL.REL.NOINC `($__internal_27_$__cuda_sm70_shflsync_idx_p) ;  /* 0x0000105000007944 */ /* 0x000fea0003c00000 */
[----:B------:R-:W-:Y:S01]  /*de80*/  MOV R12, R5 ;  /* 0x00000005000c7202 */ /* 0x000fe20000000f00 */
[----:B------:R-:W-:Y:S05]  /*de90*/  BRA `(.L_x_1786) ;  /* 0xffffc9e000007947 */ /* 0x000fea000383ffff */
.L_x_1712:
[----:B------:R-:W-:Y:S01]  /*dea0*/  IMAD.MOV.U32 R9, RZ, RZ, R20 ;  /* 0x000000ffff097224 */ /* 0x000fe200078e0014 */
[----:B------:R-:W-:Y:S01]  /*deb0*/  MOV R5, RZ ;  /* 0x000000ff00057202 */ /* 0x000fe20000000f00 */
[----:B------:R-:W-:Y:S01]  /*dec0*/  IMAD.MOV.U32 R3, RZ, RZ, 0x1c1f ;  /* 0x00001c1fff037424 */ /* 0x000fe200078e00ff */
[----:B------:R-:W-:Y:S02]  /*ded0*/  MOV R2, 0xdef0 ;  /* 0x0000def000027802 */ /* 0x000fe40000000f00 */
[----:B-12---:R-:W-:Y:S05]  /*dee0*/  CALL.REL.NOINC `($__internal_27_$__cuda_sm70_shflsync_idx_p) ;  /* 0x00000fe000007944 */ /* 0x006fea0003c00000 */
[----:B------:R-:W-:Y:S01]  /*def0*/  MOV R2, R5 ;  /* 0x0000000500027202 */ /* 0x000fe20000000f00 */
[----:B------:R-:W-:Y:S05]  /*df00*/  BRA `(.L_x_1787) ;  /* 0xffffc99000007947 */ /* 0x000fea000383ffff */
.L_x_1715:
[----:B------:R-:W-:Y:S01]  /*df10*/  IMAD.MOV.U32 R9, RZ, RZ, R13 ;  /* 0x000000ffff097224 */ /* 0x000fe200078e000d */
[----:B------:R-:W-:Y:S01]  /*df20*/  MOV R5, 0x1 ;  /* 0x0000000100057802 */ /* 0x000fe20000000f00 */
[----:B--2---:R-:W-:Y:S01]  /*df30*/  IMAD.MOV.U32 R3, RZ, RZ, 0x1c1f ;  /* 0x00001c1fff037424 */ /* 0x004fe200078e00ff */
[----:B----4-:R-:W-:-:S02]  /*df40*/  MOV R2, 0xdf60 ;  /* 0x0000df6000027802 */ /* 0x010fc40000000f00 */
        /* <DEDUP_REMOVED lines=9> */
.L_x_1718:
[----:B------:R-:W-:Y:S01]  /*dfe0*/  IMAD.MOV.U32 R9, RZ, RZ, R13 ;  /* 0x000000ffff097224 */ /* 0x000fe200078e000d */
[----:B------:R-:W-:Y:S01]  /*dff0*/  MOV R5, 0x2 ;  /* 0x0000000200057802 */ /* 0x000fe20000000f00 */
[----:B--2---:R-:W-:Y:S01]  /*e000*/  IMAD.MOV.U32 R3, RZ, RZ, 0x1c1f ;  /* 0x00001c1fff037424 */ /* 0x004fe200078e00ff */
[----:B----4-:R-:W-:Y:S02]  /*e010*/  MOV R2, 0xe030 ;  /* 0x0000e03000027802 */ /* 0x010fe40000000f00 */
[----:B-1-3--:R-:W-:Y:S05]  /*e020*/  CALL.REL.NOINC `($__internal_27_$__cuda_sm70_shflsync_idx_p) ;  /* 0x00000ea000007944 */ /* 0x00afea0003c00000 */
[----:B------:R-:W-:Y:S01]  /*e030*/  MOV R12, R5 ;  /* 0x00000005000c7202 */ /* 0x000fe20000000f00 */
[----:B------:R-:W-:Y:S05]  /*e040*/  BRA `(.L_x_1789) ;  /* 0xffffce0000007947 */ /* 0x000fea000383ffff */
.L_x_1719:
[----:B------:R-:W-:Y:S01]  /*e050*/  IMAD.MOV.U32 R9, RZ, RZ, R20 ;  /* 0x000000ffff097224 */ /* 0x000fe200078e0014 */
[----:B------:R-:W-:Y:S01]  /*e060*/  MOV R5, 0x2 ;  /* 0x0000000200057802 */ /* 0x000fe20000000f00 */
[----:B--2---:R-:W-:Y:S01]  /*e070*/  IMAD.MOV.U32 R3, RZ, RZ, 0x1c1f ;  /* 0x00001c1fff037424 */ /* 0x004fe200078e00ff */
[----:B----4-:R-:W-:Y:S02]  /*e080*/  MOV R2, 0xe0a0 ;  /* 0x0000e0a000027802 */ /* 0x010fe40000000f00 */
[----:B-1-3--:R-:W-:Y:S05]  /*e090*/  CALL.REL.NOINC `($__internal_27_$__cuda_sm70_shflsync_idx_p) ;  /* 0x00000e3000007944 */ /* 0x00afea0003c00000 */
[----:B------:R-:W-:Y:S01]  /*e0a0*/  MOV R2, R5 ;  /* 0x0000000500027202 */ /* 0x000fe20000000f00 */
[----:B------:R-:W-:Y:S05]  /*e0b0*/  BRA `(.L_x_1790) ;  /* 0xffffcdb000007947 */ /* 0x000fea000383ffff */
.L_x_1722:
[----:B------:R-:W-:Y:S01]  /*e0c0*/  IMAD.MOV.U32 R9, RZ, RZ, R13 ;  /* 0x000000ffff097224 */ /* 0x000fe200078e000d */
[----:B------:R-:W-:Y:S01]  /*e0d0*/  MOV R5, 0x3 ;  /* 0x0000000300057802 */ /* 0x000fe20000000f00 */
[----:B-1----:R-:W-:Y:S01]  /*e0e0*/  IMAD.MOV.U32 R3, RZ, RZ, 0x1c1f ;  /* 0x00001c1fff037424 */ /* 0x002fe200078e00ff */
[----:B----4-:R-:W-:-:S02]  /*e0f0*/  MOV R2, 0xe110 ;  /* 0x0000e11000027802 */ /* 0x010fc40000000f00 */
[----:B--23--:R-:W-:Y:S05]  /*e100*/  CALL.REL.NOINC `($__internal_27_$__cuda_sm70_shflsync_idx_p) ;  /* 0x00000dc000007944 */ /* 0x00cfea0003c00000 */
        /* <DEDUP_REMOVED lines=8> */
.L_x_1726:
[----:B------:R-:W-:Y:S01]  /*e190*/  IMAD.MOV.U32 R9, RZ, RZ, R6 ;  /* 0x000000ffff097224 */ /* 0x000fe200078e0006 */
[----:B------:R-:W-:Y:S01]  /*e1a0*/  MOV R5, RZ ;  /* 0x000000ff00057202 */ /* 0x000fe20000000f00 */
[----:B------:R-:W-:Y:S01]  /*e1b0*/  IMAD.MOV.U32 R3, RZ, RZ, 0x181f ;  /* 0x0000181fff037424 */ /* 0x000fe200078e00ff */
[----:B------:R-:W-:Y:S02]  /*e1c0*/  MOV R2, 0xe1e0 ;  /* 0x0000e1e000027802 */ /* 0x000fe40000000f00 */
[----:B------:R-:W-:Y:S05]  /*e1d0*/  CALL.REL.NOINC `($__internal_27_$__cuda_sm70_shflsync_idx_p) ;  /* 0x00000cf000007944 */ /* 0x000fea0003c00000 */
[----:B------:R-:W-:Y:S01]  /*e1e0*/  MOV R8, R5 ;  /* 0x0000000500087202 */ /* 0x000fe20000000f00 */
[----:B------:R-:W-:Y:S05]  /*e1f0*/  BRA `(.L_x_1792) ;  /* 0xffffd8a000007947 */ /* 0x000fea000383ffff */
.L_x_1727:
[----:B------:R-:W-:Y:S01]  /*e200*/  IMAD.MOV.U32 R9, RZ, RZ, R7 ;  /* 0x000000ffff097224 */ /* 0x000fe200078e0007 */
[----:B------:R-:W-:Y:S01]  /*e210*/  MOV R5, RZ ;  /* 0x000000ff00057202 */ /* 0x000fe20000000f00 */
[----:B------:R-:W-:Y:S01]  /*e220*/  IMAD.MOV.U32 R3, RZ, RZ, 0x181f ;  /* 0x0000181fff037424 */ /* 0x000fe200078e00ff */
[----:B------:R-:W-:Y:S02]  /*e230*/  MOV R2, 0xe250 ;  /* 0x0000e25000027802 */ /* 0x000fe40000000f00 */
[----:B-12---:R-:W-:Y:S05]  /*e240*/  CALL.REL.NOINC `($__internal_27_$__cuda_sm70_shflsync_idx_p) ;  /* 0x00000c8000007944 */ /* 0x006fea0003c00000 */
[----:B------:R-:W-:Y:S01]  /*e250*/  MOV R2, R5 ;  /* 0x0000000500027202 */ /* 0x000fe20000000f00 */
[----:B------:R-:W-:Y:S05]  /*e260*/  BRA `(.L_x_1793) ;  /* 0xffffd85000007947 */ /* 0x000fea000383ffff */
.L_x_1728:
        /* <DEDUP_REMOVED lines=13> */
.L_x_1729:
[----:B------:R-:W-:Y:S01]  /*e340*/  IMAD.MOV.U32 R9, RZ, RZ, R6 ;  /* 0x000000ffff097224 */ /* 0x000fe200078e0006 */
[----:B------:R-:W-:Y:S01]  /*e350*/  MOV R5, 0x2 ;  /* 0x0000000200057802 */ /* 0x000fe20000000f00 */
[----:B-1----:R-:W-:Y:S01]  /*e360*/  IMAD.MOV.U32 R3, RZ, RZ, 0x181f ;  /* 0x0000181fff037424 */ /* 0x002fe200078e00ff */
[----:B------:R-:W-:Y:S02]  /*e370*/  MOV R2, 0xe390 ;  /* 0x0000e39000027802 */ /* 0x000fe40000000f00 */
[----:B---34-:R-:W-:Y:S05]  /*e380*/  CALL.REL.NOINC `($__internal_27_$__cuda_sm70_shflsync_idx_p) ;  /* 0x00000b4000007944 */ /* 0x018fea0003c00000 */
[----:B------:R-:W-:Y:S01]  /*e390*/  MOV R8, R5 ;  /* 0x0000000500087202 */ /* 0x000fe20000000f00 */
[----:B------:R-:W-:Y:S05]  /*e3a0*/  BRA `(.L_x_1795) ;  /* 0xffffd80000007947 */ /* 0x000fea000383ffff */
.L_x_1730:
[----:B------:R-:W-:Y:S01]  /*e3b0*/  IMAD.MOV.U32 R9, RZ, RZ, R7 ;  /* 0x000000ffff097224 */ /* 0x000fe200078e0007 */
[----:B------:R-:W-:Y:S01]  /*e3c0*/  MOV R5, 0x2 ;  /* 0x0000000200057802 */ /* 0x000fe20000000f00 */
[----:B-1----:R-:W-:Y:S01]  /*e3d0*/  IMAD.MOV.U32 R3, RZ, RZ, 0x181f ;  /* 0x0000181fff037424 */ /* 0x002fe200078e00ff */
[----:B------:R-:W-:Y:S02]  /*e3e0*/  MOV R2, 0xe400 ;  /* 0x0000e40000027802 */ /* 0x000fe40000000f00 */
[----:B--234-:R-:W-:Y:S05]  /*e3f0*/  CALL.REL.NOINC `($__internal_27_$__cuda_sm70_shflsync_idx_p) ;  /* 0x00000ad000007944 */ /* 0x01cfea0003c00000 */
[----:B------:R-:W-:Y:S01]  /*e400*/  MOV R2, R5 ;  /* 0x0000000500027202 */ /* 0x000fe20000000f00 */
[----:B------:R-:W-:Y:S05]  /*e410*/  BRA `(.L_x_1796) ;  /* 0xffffd7b000007947 */ /* 0x000fea000383ffff */
.L_x_1731:
        /* <DEDUP_REMOVED lines=13> */
.L_x_1732:
[----:B------:R-:W-:Y:S01]  /*e4f0*/  IMAD.MOV.U32 R9, RZ, RZ, R6 ;  /* 0x000000ffff097224 */ /* 0x000fe200078e0006 */
[----:B------:R-:W-:Y:S01]  /*e500*/  MOV R5, 0x4 ;  /* 0x0000000400057802 */ /* 0x000fe20000000f00 */
[----:B--2---:R-:W-:Y:S01]  /*e510*/  IMAD.MOV.U32 R3, RZ, RZ, 0x181f ;  /* 0x0000181fff037424 */ /* 0x004fe200078e00ff */
[----:B------:R-:W-:Y:S02]  /*e520*/  MOV R2, 0xe540 ;  /* 0x0000e54000027802 */ /* 0x000fe40000000f00 */
[----:B-1-34-:R-:W-:Y:S05]  /*e530*/  CALL.REL.NOINC `($__internal_27_$__cuda_sm70_shflsync_idx_p) ;  /* 0x0000099000007944 */ /* 0x01afea0003c00000 */
[----:B------:R-:W-:Y:S01]  /*e540*/  MOV R8, R5 ;  /* 0x0000000500087202 */ /* 0x000fe20000000f00 */
[----:B------:R-:W-:Y:S05]  /*e550*/  BRA `(.L_x_1798) ;  /* 0xffffd76000007947 */ /* 0x000fea000383ffff */
.L_x_1733:
[----:B------:R-:W-:Y:S01]  /*e560*/  IMAD.MOV.U32 R9, RZ, RZ, R7 ;  /* 0x000000ffff097224 */ /* 0x000fe200078e0007 */
[----:B------:R-:W-:Y:S01]  /*e570*/  MOV R5, 0x4 ;  /* 0x0000000400057802 */ /* 0x000fe20000000f00 */
[----:B--2---:R-:W-:Y:S01]  /*e580*/  IMAD.MOV.U32 R3, RZ, RZ, 0x181f ;  /* 0x0000181fff037424 */ /* 0x004fe200078e00ff */
[----:B------:R-:W-:Y:S02]  /*e590*/  MOV R2, 0xe5b0 ;  /* 0x0000e5b000027802 */ /* 0x000fe40000000f00 */
[----:B-1-34-:R-:W-:Y:S05]  /*e5a0*/  CALL.REL.NOINC `($__internal_27_$__cuda_sm70_shflsync_idx_p) ;  /* 0x0000092000007944 */ /* 0x01afea0003c00000 */
[----:B------:R-:W-:Y:S01]  /*e5b0*/  MOV R2, R5 ;  /* 0x0000000500027202 */ /* 0x000fe20000000f00 */
[----:B------:R-:W-:Y:S05]  /*e5c0*/  BRA `(.L_x_1799) ;  /* 0xffffd71000007947 */ /* 0x000fea000383ffff */
.L_x_1734:
        /* <DEDUP_REMOVED lines=13> */
.L_x_1735:
[----:B------:R-:W-:Y:S01]  /*e6a0*/  IMAD.MOV.U32 R9, RZ, RZ, R6 ;  /* 0x000000ffff097224 */ /* 0x000fe200078e0006 */
[----:B------:R-:W-:Y:S01]  /*e6b0*/  MOV R5, 0x6 ;  /* 0x0000000600057802 */ /* 0x000fe20000000f00 */
[----:B--2---:R-:W-:Y:S01]  /*e6c0*/  IMAD.MOV.U32 R3, RZ, RZ, 0x181f ;  /* 0x0000181fff037424 */ /* 0x004fe200078e00ff */
[----:B------:R-:W-:Y:S02]  /*e6d0*/  MOV R2, 0xe6f0 ;  /* 0x0000e6f000027802 */ /* 0x000fe40000000f00 */
[----:B-1--4-:R-:W-:Y:S05]  /*e6e0*/  CALL.REL.NOINC `($__internal_27_$__cuda_sm70_shflsync_idx_p) ;  /* 0x000007e000007944 */ /* 0x012fea0003c00000 */
[----:B------:R-:W-:Y:S01]  /*e6f0*/  MOV R8, R5 ;  /* 0x0000000500087202 */ /* 0x000fe20000000f00 */
[----:B------:R-:W-:Y:S05]  /*e700*/  BRA `(.L_x_1801) ;  /* 0xffffd6c000007947 */ /* 0x000fea000383ffff */
.L_x_1736:
[----:B------:R-:W-:Y:S01]  /*e710*/  IMAD.MOV.U32 R9, RZ, RZ, R7 ;  /* 0x000000ffff097224 */ /* 0x000fe200078e0007 */
[----:B------:R-:W-:Y:S01]  /*e720*/  MOV R5, 0x6 ;  /* 0x0000000600057802 */ /* 0x000fe20000000f00 */
[----:B--2---:R-:W-:Y:S01]  /*e730*/  IMAD.MOV.U32 R3, RZ, RZ, 0x181f ;  /* 0x0000181fff037424 */ /* 0x004fe200078e00ff */
[----:B------:R-:W-:Y:S02]  /*e740*/  MOV R2, 0xe760 ;  /* 0x0000e76000027802 */ /* 0x000fe40000000f00 */
[----:B-1-34-:R-:W-:Y:S05]  /*e750*/  CALL.REL.NOINC `($__internal_27_$__cuda_sm70_shflsync_idx_p) ;  /* 0x0000077000007944 */ /* 0x01afea0003c00000 */
[----:B------:R-:W-:Y:S01]  /*e760*/  MOV R2, R5 ;  /* 0x0000000500027202 */ /* 0x000fe20000000f00 */
[----:B------:R-:W-:Y:S05]  /*e770*/  BRA `(.L_x_1802) ;  /* 0xffffd67000007947 */ /* 0x000fea000383ffff */
.L_x_1737:
        /* <DEDUP_REMOVED lines=13> */
.L_x_1739:
[----:B------:R-:W-:Y:S01]  /*e850*/  IMAD.MOV.U32 R9, RZ, RZ, R88 ;  /* 0x000000ffff097224 */ /* 0x000fe200078e0058 */
[----:B------:R-:W-:Y:S01]  /*e860*/  MOV R5, RZ ;  /* 0x000000ff00057202 */ /* 0x000fe20000000f00 */
[----:B---34-:R-:W-:Y:S01]  /*e870*/  IMAD.MOV.U32 R3, RZ, RZ, 0x1f ;  /* 0x0000001fff037424 */ /* 0x018fe200078e00ff */
[----:B------:R-:W-:Y:S02]  /*e880*/  MOV R2, 0xe8a0 ;  /* 0x0000e8a000027802 */ /* 0x000fe40000000f00 */
[----:B------:R-:W-:Y:S05]  /*e890*/  CALL.REL.NOINC `($__internal_27_$__cuda_sm70_shflsync_idx_p) ;  /* 0x0000063000007944 */ /* 0x000fea0003c00000 */
[----:B------:R-:W-:Y:S01]  /*e8a0*/  MOV R10, R5 ;  /* 0x00000005000a7202 */ /* 0x000fe20000000f00 */
[----:B------:R-:W-:Y:S05]  /*e8b0*/  BRA `(.L_x_1804) ;  /* 0xffffd6e000007947 */ /* 0x000fea000383ffff */
.L_x_1740:
[----:B------:R-:W-:Y:S01]  /*e8c0*/  IMAD.MOV.U32 R9, RZ, RZ, R88 ;  /* 0x000000ffff097224 */ /* 0x000fe200078e0058 */
[----:B------:R-:W-:Y:S01]  /*e8d0*/  MOV R5, 0x1 ;  /* 0x0000000100057802 */ /* 0x000fe20000000f00 */
[----:B---34-:R-:W-:Y:S01]  /*e8e0*/  IMAD.MOV.U32 R3, RZ, RZ, 0x1f ;  /* 0x0000001fff037424 */ /* 0x018fe200078e00ff */
[----:B------:R-:W-:Y:S02]  /*e8f0*/  MOV R2, 0xe910 ;  /* 0x0000e91000027802 */ /* 0x000fe40000000f00 */
[----:B-12---:R-:W-:Y:S05]  /*e900*/  CALL.REL.NOINC `($__internal_27_$__cuda_sm70_shflsync_idx_p) ;  /* 0x000005c000007944 */ /* 0x006fea0003c00000 */
[----:B------:R-:W-:Y:S01]  /*e910*/  MOV R8, R5 ;  /* 0x0000000500087202 */ /* 0x000fe20000000f00 */
[----:B------:R-:W-:Y:S05]  /*e920*/  BRA `(.L_x_1805) ;  /* 0xffffd69000007947 */ /* 0x000fea000383ffff */
.L_x_1741:
[----:B------:R-:W-:Y:S02]  /*e930*/  MOV R2, 0x1 ;  /* 0x0000000100027802 */ /* 0x000fe40000000f00 */
[----:B------:R-:W-:-:S02]  /*e940*/  MOV R3, 0xe960 ;  /* 0x0000e96000037802 */ /* 0x000fc40000000f00 */
[----:B-12---:R-:W-:Y:S05]  /*e950*/  CALL.REL.NOINC `($__internal_28_$__cuda_sm70_shflsync_up_p) ;  /* 0x000005c000007944 */ /* 0x006fea0003c00000 */
[----:B------:R-:W-:Y:S05]  /*e960*/  BRA `(.L_x_1806) ;  /* 0xffffd77000007947 */ /* 0x000fea000383ffff */
.L_x_1742:
[----:B------:R-:W-:Y:S02]  /*e970*/  MOV R2, 0x2 ;  /* 0x0000000200027802 */ /* 0x000fe40000000f00 */
[----:B------:R-:W-:-:S02]  /*e980*/  MOV R3, 0xe9a0 ;  /* 0x0000e9a000037802 */ /* 0x000fc40000000f00 */
[----:B-12---:R-:W-:Y:S05]  /*e990*/  CALL.REL.NOINC `($__internal_28_$__cuda_sm70_shflsync_up_p) ;  /* 0x0000058000007944 */ /* 0x006fea0003c00000 */
        /* <DEDUP_REMOVED lines=24> */
.L_x_1746:
[----:B------:R-:W-:Y:S02]  /*eb20*/  MOV R2, 0x1 ;  /* 0x0000000100027802 */ /* 0x000fe40000000f00 */
[----:B------:R-:W-:Y:S02]  /*eb30*/  MOV R3, 0xeb50 ;  /* 0x0000eb5000037802 */ /* 0x000fe40000000f00 */
[----:B-1----:R-:W-:Y:S05]  /*eb40*/  CALL.REL.NOINC `($__internal_28_$__cuda_sm70_shflsync_up_p) ;  /* 0x000003d000007944 */ /* 0x002fea0003c00000 */
[----:B------:R-:W-:Y:S01]  /*eb50*/  MOV R2, R4 ;  /* 0x0000000400027202 */ /* 0x000fe20000000f00 */
[----:B------:R-:W-:Y:S05]  /*eb60*/  BRA `(.L_x_1808) ;  /* 0xffffd7c000007947 */ /* 0x000fea000383ffff */
.L_x_1747:
[----:B------:R-:W-:Y:S02]  /*eb70*/  MOV R2, 0x2 ;  /* 0x0000000200027802 */ /* 0x000fe40000000f00 */
[----:B------:R-:W-:Y:S02]  /*eb80*/  MOV R3, 0xeba0 ;  /* 0x0000eba000037802 */ /* 0x000fe40000000f00 */
[----:B-1----:R-:W-:Y:S05]  /*eb90*/  CALL.REL.NOINC `($__internal_28_$__cuda_sm70_shflsync_up_p) ;  /* 0x0000038000007944 */ /* 0x002fea0003c00000 */
        /* <DEDUP_REMOVED lines=24> */
.L_x_1749:
[----:B------:R-:W-:Y:S02]  /*ed20*/  SEL R0, RZ, 0x1, P0 ;  /* 0x00000001ff007807 */ /* 0x000fe40000000000 */
[----:B------:R-:W-:Y:S02]  /*ed30*/  MOV R2, 0xed50 ;  /* 0x0000ed5000027802 */ /* 0x000fe40000000f00 */
[----:B-1-3--:R-:W-:Y:S05]  /*ed40*/  CALL.REL.NOINC `($__internal_29_$__cuda_sm70_votesync_ballot) ;  /* 0x0000024000007944 */ /* 0x00afea0003c00000 */
[----:B------:R-:W-:Y:S05]  /*ed50*/  BRA `(.L_x_1810) ;  /* 0xffffd76000007947 */ /* 0x000fea000383ffff */
.L_x_1750:
[----:B------:R-:W-:Y:S01]  /*ed60*/  IMAD.MOV.U32 R9, RZ, RZ, R6 ;  /* 0x000000ffff097224 */ /* 0x000fe200078e0006 */
[----:B----4-:R-:W-:Y:S01]  /*ed70*/  MOV R5, R11 ;  /* 0x0000000b00057202 */ /* 0x010fe20000000f00 */
[----:B------:R-:W-:Y:S01]  /*ed80*/  IMAD.MOV.U32 R3, RZ, RZ, 0x1f ;  /* 0x0000001fff037424 */ /* 0x000fe200078e00ff */
[----:B------:R-:W-:Y:S02]  /*ed90*/  MOV R2, 0xedb0 ;  /* 0x0000edb000027802 */ /* 0x000fe40000000f00 */
[----:B-123--:R-:W-:Y:S05]  /*eda0*/  CALL.REL.NOINC `($__internal_27_$__cuda_sm70_shflsync_idx_p) ;  /* 0x0000012000007944 */ /* 0x00efea0003c00000 */
[----:B------:R-:W-:Y:S01]  /*edb0*/  IMAD.MOV.U32 R8, RZ, RZ, R5 ;  /* 0x000000ffff087224 */ /* 0x000fe200078e0005 */
[----:B------:R-:W-:Y:S01]  /*edc0*/  MOV R5, R11 ;  /* 0x0000000b00057202 */ /* 0x000fe20000000f00 */
[----:B------:R-:W-:Y:S01]  /*edd0*/  IMAD.MOV.U32 R9, RZ, RZ, R7 ;  /* 0x000000ffff097224 */ /* 0x000fe200078e0007 */
[----:B------:R-:W-:Y:S02]  /*ede0*/  MOV R3, 0x1f ;  /* 0x0000001f00037802 */ /* 0x000fe40000000f00 */
[----:B------:R-:W-:-:S02]  /*edf0*/  MOV R2, 0xee10 ;  /* 0x0000ee1000027802 */ /* 0x000fc40000000f00 */
[----:B------:R-:W-:Y:S05]  /*ee00*/  CALL.REL.NOINC `($__internal_27_$__cuda_sm70_shflsync_idx_p) ;  /* 0x000000c000007944 */ /* 0x000fea0003c00000 */
[----:B------:R-:W-:Y:S01]  /*ee10*/  MOV R7, R5 ;  /* 0x0000000500077202 */ /* 0x000fe20000000f00 */
[----:B------:R-:W-:Y:S05]  /*ee20*/  BRA `(.L_x_1811) ;  /* 0xffffd6d000007947 */ /* 0x000fea000383ffff */
.L_x_1753:
[----:B------:R-:W-:Y:S01]  /*ee30*/  IMAD.MOV.U32 R9, RZ, RZ, R4 ;  /* 0x000000ffff097224 */ /* 0x000fe200078e0004 */
[----:B------:R-:W-:-:S02]  /*ee40*/  MOV R3, 0x1f ;  /* 0x0000001f00037802 */ /* 0x000fc40000000f00 */
[----:B------:R-:W-:Y:S02]  /*ee50*/  MOV R2, 0xee70 ;  /* 0x0000ee7000027802 */ /* 0x000fe40000000f00 */
[----:B-1234-:R-:W-:Y:S05]  /*ee60*/  CALL.REL.NOINC `($__internal_27_$__cuda_sm70_shflsync_idx_p) ;  /* 0x0000006000007944 */ /* 0x01efea0003c00000 */
[----:B------:R-:W-:Y:S01]  /*ee70*/  MOV R13, R5 ;  /* 0x00000005000d7202 */ /* 0x000fe20000000f00 */
[----:B------:R-:W-:Y:S05]  /*ee80*/  BRA `(.L_x_1752) ;  /* 0xffffd6d000007947 */ /* 0x000fea000383ffff */
        .weak           $__internal_26_$__cuda_sm70_shflsync_bfly_p
        .type           $__internal_26_$__cuda_sm70_shflsync_bfly_p,@function
        .size           $__internal_26_$__cuda_sm70_shflsync_bfly_p,($__internal_27_$__cuda_sm70_shflsync_idx_p - $__internal_26_$__cuda_sm70_shflsync_bfly_p)
$__internal_26_$__cuda_sm70_shflsync_bfly_p:
[----:B------:R-:W-:Y:S04]  /*ee90*/  WARPSYNC R9 ;  /* 0x0000000900007348 */ /* 0x000fe80003800000 */
[----:B------:R1:W2:Y:S02]  /*eea0*/  SHFL.BFLY PT, R0, R0, R3, R10 ;  /* 0x0c00000300007389 */ /* 0x0002a400000e000a */
[----:B-1----:R-:W-:-:S04]  /*eeb0*/  MOV R3, 0x0 ;  /* 0x0000000000037802 */ /* 0x002fc80000000f00 */
[----:B--2---:R-:W-:Y:S05]  /*eec0*/  RET.REL.NODEC R2 `(_ZN7cutlass13device_kernelIN5flash19enable_sm80_to_sm89INS1_16FlashAttnFwdSm80INS1_25CollectiveMainloopFwdSm80ILi4ELi1ELb0EN4cute5tupleIJNS5_1CILi128EEENS7_ILi80EEENS7_ILi64EEEEEELi64ENS_6half_tEfNS_4arch4Sm80ELb0ELb0ELb0ELb1ELb0ELb0ELb1ELb1EEENS1_21CollectiveEpilogueFwdINS6_IJS8_SA_S9_EEENS6_IJNS7_ILi1EEESI_SI_EEESC_SE_Li128ELb1ELb1ELb1ELb0EEENS1_36VarlenDynamicPersistentTileSchedulerILi128ELi80ELi128ELi128ELb1ELb1ELb0ELb0ELb1ELb1EEEEEEEEEvNT_6ParamsE) ;  /* 0xffff113002007950 */ /* 0x004fea0003c3ffff */
        .weak           $__internal_27_$__cuda_sm70_shflsync_idx_p
        .type           $__internal_27_$__cuda_sm70_shflsync_idx_p,@function
        .size           $__internal_27_$__cuda_sm70_shflsync_idx_p,($__internal_28_$__cuda_sm70_shflsync_up_p - $__internal_27_$__cuda_sm70_shflsync_idx_p)
$__internal_27_$__cuda_sm70_shflsync_idx_p:
[----:B------:R-:W-:-:S04]  /*eed0*/  MOV R16, 0xffffffff ;  /* 0xffffffff00107802 */ /* 0x000fc80000000f00 */
[----:B------:R-:W-:Y:S04]  /*eee0*/  WARPSYNC R16 ;  /* 0x0000001000007348 */ /* 0x000fe80003800000 */
[----:B------:R1:W2:Y:S02]  /*eef0*/  SHFL.IDX PT, R5, R9, R5, R3 ;  /* 0x0000000509057389 */ /* 0x0002a400000e0003 */
[----:B-1----:R-:W-:-:S04]  /*ef00*/  MOV R3, 0x0 ;  /* 0x0000000000037802 */ /* 0x002fc80000000f00 */
[----:B--2---:R-:W-:Y:S05]  /*ef10*/  RET.REL.NODEC R2 `(_ZN7cutlass13device_kernelIN5flash19enable_sm80_to_sm89INS1_16FlashAttnFwdSm80INS1_25CollectiveMainloopFwdSm80ILi4ELi1ELb0EN4cute5tupleIJNS5_1CILi128EEENS7_ILi80EEENS7_ILi64EEEEEELi64ENS_6half_tEfNS_4arch4Sm80ELb0ELb0ELb0ELb1ELb0ELb0ELb1ELb1EEENS1_21CollectiveEpilogueFwdINS6_IJS8_SA_S9_EEENS6_IJNS7_ILi1EEESI_SI_EEESC_SE_Li128ELb1ELb1ELb1ELb0EEENS1_36VarlenDynamicPersistentTileSchedulerILi128ELi80ELi128ELi128ELb1ELb1ELb0ELb0ELb1ELb1EEEEEEEEEvNT_6ParamsE) ;  /* 0xffff10e002007950 */ /* 0x004fea0003c3ffff */
        .weak           $__internal_28_$__cuda_sm70_shflsync_up_p
        .type           $__internal_28_$__cuda_sm70_shflsync_up_p,@function
        .size           $__internal_28_$__cuda_sm70_shflsync_up_p,($__internal_29_$__cuda_sm70_votesync_ballot - $__internal_28_$__cuda_sm70_shflsync_up_p)
$__internal_28_$__cuda_sm70_shflsync_up_p:
[----:B------:R-:W-:Y:S02]  /*ef20*/  IMAD.MOV.U32 R4, RZ, RZ, RZ ;  /* 0x000000ffff047224 */ /* 0x000fe400078e00ff */
[----:B------:R-:W-:-:S04]  /*ef30*/  IMAD.MOV.U32 R9, RZ, RZ, -0x1 ;  /* 0xffffffffff097424 */ /* 0x000fc800078e00ff */
[----:B------:R-:W-:Y:S04]  /*ef40*/  WARPSYNC R9 ;  /* 0x0000000900007348 */ /* 0x000fe80003800000 */
[----:B------:R1:W2:Y:S02]  /*ef50*/  SHFL.UP PT, R4, R0, R2, R4 ;  /* 0x0400000200047389 */ /* 0x0002a400000e0004 */
[----:B-1----:R-:W-:Y:S02]  /*ef60*/  MOV R2, R3 ;  /* 0x0000000300027202 */ /* 0x002fe40000000f00 */
[----:B------:R-:W-:-:S04]  /*ef70*/  MOV R3, 0x0 ;  /* 0x0000000000037802 */ /* 0x000fc80000000f00 */
[----:B--2---:R-:W-:Y:S05]  /*ef80*/  RET.REL.NODEC R2 `(_ZN7cutlass13device_kernelIN5flash19enable_sm80_to_sm89INS1_16FlashAttnFwdSm80INS1_25CollectiveMainloopFwdSm80ILi4ELi1ELb0EN4cute5tupleIJNS5_1CILi128EEENS7_ILi80EEENS7_ILi64EEEEEELi64ENS_6half_tEfNS_4arch4Sm80ELb0ELb0ELb0ELb1ELb0ELb0ELb1ELb1EEENS1_21CollectiveEpilogueFwdINS6_IJS8_SA_S9_EEENS6_IJNS7_ILi1EEESI_SI_EEESC_SE_Li128ELb1ELb1ELb1ELb0EEENS1_36VarlenDynamicPersistentTileSchedulerILi128ELi80ELi128ELi128ELb1ELb1ELb0ELb0ELb1ELb1EEEEEEEEEvNT_6ParamsE) ;  /* 0xffff107002007950 */ /* 0x004fea0003c3ffff */
        .weak           $__internal_29_$__cuda_sm70_votesync_ballot
        .type           $__internal_29_$__cuda_sm70_votesync_ballot,@function
        .size           $__internal_29_$__cuda_sm70_votesync_ballot,(.L_x_3264 - $__internal_29_$__cuda_sm70_votesync_ballot)
$__internal_29_$__cuda_sm70_votesync_ballot:
[----:B------:R-:W-:Y:S01]  /*ef90*/  ISETP.NE.U32.AND P0, PT, R0, 0x1, PT ;  /* 0x000000010000780c */ /* 0x000fe20003f05070 */
[----:B------:R-:W-:-:S04]  /*efa0*/  IMAD.MOV.U32 R3, RZ, RZ, -0x1 ;  /* 0xffffffffff037424 */ /* 0x000fc800078e00ff */
[----:B------:R-:W-:Y:S08]  /*efb0*/  WARPSYNC R3 ;  /* 0x0000000300007348 */ /* 0x000ff00003800000 */
[----:B------:R-:W-:-:S04]  /*efc0*/  VOTE.ANY R0, PT, !P0 ;  /* 0x0000000000007806 */ /* 0x000fc800040e0100 */
[----:B------:R-:W-:Y:S01]  /*efd0*/  LOP3.LUT R0, R0, R3, RZ, 0xc0, !PT ;  /* 0x0000000300007212 */ /* 0x000fe200078ec0ff */
[----:B------:R-:W-:-:S04]  /*efe0*/  IMAD.MOV.U32 R3, RZ, RZ, 0x0 ;  /* 0x00000000ff037424 */ /* 0x000fc800078e00ff */
[----:B------:R-:W-:Y:S05]  /*eff0*/  RET.REL.NODEC R2 `(_ZN7cutlass13device_kernelIN5flash19enable_sm80_to_sm89INS1_16FlashAttnFwdSm80INS1_25CollectiveMainloopFwdSm80ILi4ELi1ELb0EN4cute5tupleIJNS5_1CILi128EEENS7_ILi80EEENS7_ILi64EEEEEELi64ENS_6half_tEfNS_4arch4Sm80ELb0ELb0ELb0ELb1ELb0ELb0ELb1ELb1EEENS1_21CollectiveEpilogueFwdINS6_IJS8_SA_S9_EEENS6_IJNS7_ILi1EEESI_SI_EEESC_SE_Li128ELb1ELb1ELb1ELb0EEENS1_36VarlenDynamicPersistentTileSchedulerILi128ELi80ELi128ELi128ELb1ELb1ELb0ELb0ELb1ELb1EEEEEEEEEvNT_6ParamsE) ;  /* 0xffff100002007950 */ /* 0x000fea0003c3ffff */
.L_x_1812:
        /* <DEDUP_REMOVED lines=16> */
.L_x_3264:


//--------------------- .text._ZN7cutlass13device_kernelIN5flash19enable_sm80_to_sm89INS1_16FlashAttnFwdSm80INS1_25CollectiveMainloopFwdSm80ILi4ELi1ELb0EN4cute5tupleIJNS5_1CILi128EEENS7_ILi80EEENS7_ILi64EEEEEELi64ENS_6half_tEfNS_4arch4Sm80ELb0ELb0ELb0ELb1ELb0ELb1ELb1ELb1EEENS1_21CollectiveEpilogueFwdINS6_IJS8_SA_S9_EEENS6_IJNS7_ILi1EEESI_SI_EEESC_SE_Li128ELb1ELb1ELb1ELb0EEENS1_36VarlenDynamicPersistentTileSchedulerILi128ELi80ELi128ELi128ELb1ELb1ELb0ELb0ELb1ELb1EEEEEEEEEvNT_6ParamsE --------------------------
	.section	.text._ZN7cutlass13device_kernelIN5flash19enable_sm80_to_sm89INS1_16FlashAttnFwdSm80INS1_25CollectiveMainloopFwdSm80ILi4ELi1ELb0EN4cute5tupleIJNS5_1CILi128EEENS7_ILi80EEENS7_ILi64EEEEEELi64ENS_6half_tEfNS_4arch4Sm80ELb0ELb0ELb0ELb1ELb0ELb1ELb1ELb1EEENS1_21CollectiveEpilogueFwdINS6_IJS8_SA_S9_EEENS6_IJNS7_ILi1EEESI_SI_EEESC_SE_Li128ELb1ELb1ELb1ELb0EEENS1_36VarlenDynamicPersistentTileSchedulerILi128ELi80ELi128ELi128ELb1ELb1ELb0ELb0ELb1ELb1EEEEEEEEEvNT_6ParamsE,"ax",@progbits
	.sectioninfo	@"SHI_REGISTERS=255"
	.align	128
.text._ZN7cutlass13device_kernelIN5flash19enable_sm80_to_sm89INS1_16FlashAttnFwdSm80INS1_25CollectiveMainloopFwdSm80ILi4ELi1ELb0EN4cute5tupleIJNS5_1CILi128EEENS7_ILi80EEENS7_ILi64EEEEEELi64ENS_6half_tEfNS_4arch4Sm80ELb0ELb0ELb0ELb1ELb0ELb1ELb1ELb1EEENS1_21CollectiveEpilogueFwdINS6_IJS8_SA_S9_EEENS6_IJNS7_ILi1EEESI_SI_EEESC_SE_Li128ELb1ELb1ELb1ELb0EEENS1_36VarlenDynamicPersistentTileSchedulerILi128ELi80ELi128ELi128ELb1ELb1ELb0ELb0ELb1ELb1EEEEEEEEEvNT_6ParamsE:
        .type           _ZN7cutlass13device_kernelIN5flash19enable_sm80_to_sm89INS1_16FlashAttnFwdSm80INS1_25CollectiveMainloopFwdSm80ILi4ELi1ELb0EN4cute5tupleIJNS5_1CILi128EEENS7_ILi80EEENS7_ILi64EEEEEELi64ENS_6half_tEfNS_4arch4Sm80ELb0ELb0ELb0ELb1ELb0ELb1ELb1ELb1EEENS1_21CollectiveEpilogueFwdINS6_IJS8_SA_S9_EEENS6_IJNS7_ILi1EEESI_SI_EEESC_SE_Li128ELb1ELb1ELb1ELb0EEENS1_36VarlenDynamicPersistentTileSchedulerILi128ELi80ELi128ELi128ELb1ELb1ELb0ELb0ELb1ELb1EEEEEEEEEvNT_6ParamsE,@function
        .size           _ZN7cutlass13device_kernelIN5flash19enable_sm80_to_sm89INS1_16FlashAttnFwdSm80INS1_25CollectiveMainloopFwdSm80ILi4ELi1ELb0EN4cute5tupleIJNS5_1CILi128EEENS7_ILi80EEENS7_ILi64EEEEEELi64ENS_6half_tEfNS_4arch4Sm80ELb0ELb0ELb0ELb1ELb0ELb1ELb1ELb1EEENS1_21CollectiveEpilogueFwdINS6_IJS8_SA_S9_EEENS6_IJNS7_ILi1EEESI_SI_EEESC_SE_Li128ELb1ELb1ELb1ELb0EEENS1_36VarlenDynamicPersistentTileSchedulerILi128ELi80ELi128ELi128ELb1ELb1ELb0ELb0ELb1ELb1EEEEEEEEEvNT_6ParamsE,(.L_x_3269 - _ZN7cutlass13device_kernelIN5flash19enable_sm80_to_sm89INS1_16FlashAttnFwdSm80INS1_25CollectiveMainloopFwdSm80ILi4ELi1ELb0EN4cute5tupleIJNS5_1CILi128EEENS7_ILi80EEENS7_ILi64EEEEEELi64ENS_6half_tEfNS_4arch4Sm80ELb0ELb0ELb0ELb1ELb0ELb1ELb1ELb1EEENS1_21CollectiveEpilogueFwdINS6_IJS8_SA_S9_EEENS6_IJNS7_ILi1EEESI_SI_EEESC_SE_Li128ELb1ELb1ELb1ELb0EEENS1_36VarlenDynamicPersistentTileSchedulerILi128ELi80ELi128ELi128ELb1ELb1ELb0ELb0ELb1ELb1EEEEEEEEEvNT_6ParamsE)
        .other          _ZN7cutlass13device_kernelIN5flash19enable_sm80_to_sm89INS1_16FlashAttnFwdSm80INS1_25CollectiveMainloopFwdSm80ILi4ELi1ELb0EN4cute5tupleIJNS5_1CILi128EEENS7_ILi80EEENS7_ILi64EEEEEELi64ENS_6half_tEfNS_4arch4Sm80ELb0ELb0ELb0ELb1ELb0ELb1ELb1ELb1EEENS1_21CollectiveEpilogueFwdINS6_IJS8_SA_S9_EEENS6_IJNS7_ILi1EEESI_SI_EEESC_SE_Li128ELb1ELb1ELb1ELb0EEENS1_36VarlenDynamicPersistentTileSchedulerILi128ELi80ELi128ELi128ELb1ELb1ELb0ELb0ELb1ELb1EEEEEEEEEvNT_6ParamsE,@"STO_CUDA_ENTRY STV_DEFAULT"
_ZN7cutlass13device_kernelIN5flash19enable_sm80_to_sm89INS1_16FlashAttnFwdSm80INS1_25CollectiveMainloopFwdSm80ILi4ELi1ELb0EN4cute5tupleIJNS5_1CILi128EEENS7_ILi80EEENS7_ILi64EEEEEELi64ENS_6half_tEfNS_4arch4Sm80ELb0ELb0ELb0ELb1ELb0ELb1ELb1ELb1EEENS1_21CollectiveEpilogueFwdINS6_IJS8_SA_S9_EEENS6_IJNS7_ILi1EEESI_SI_EEESC_SE_Li128ELb1ELb1ELb1ELb0EEENS1_36VarlenDynamicPersistentTileSchedulerILi128ELi80ELi128ELi128ELb1ELb1ELb0ELb0ELb1ELb1EEEEEEEEEvNT_6ParamsE:
        /* <DEDUP_REMOVED lines=10> */
[----:B-1----:R1:W-:Y:S04]  /*00a0*/  @P0 STL.64 [R1], R4 ;  /* 0x0000000401000387 */ /* 0x0023e80000100a00 */
        /* <DEDUP_REMOVED lines=43> */
.L_x_1818:
        /* <DEDUP_REMOVED lines=17> */
.L_x_1995:
        /* <DEDUP_REMOVED lines=16> */
.L_x_1996:
[----:B--2---:R-:W-:-:S05]  /*0570*/  IMAD R0, R0, c[0x0][0x538], RZ ;  /* 0x00014e0000007a24 */ /* 0x004fca00078e02ff */
[----:B------:R-:W-:-:S04]  /*0580*/  IADD3 R6, R0, R6, RZ ;  /* 0x0000000600067210 */ /* 0x000fc80007ffe0ff */
[----:B------:R-:W-:-:S13]  /*0590*/  ISETP.GT.AND P0, PT, R6, UR4, PT ;  /* 0x0000000406007c0c */ /* 0x000fda000bf04270 */
[----:B-1----:R-:W-:Y:S05]  /*05a0*/  @!P0 BRA `(.L_x_1818) ;  /* 0xfffffdb000008947 */ /* 0x002fea000383ffff */
.L_x_1814:
[----:B------:R-:W-:-:S05]  /*05b0*/  IADD3 R14, -R0, R6, RZ ;  /* 0x00000006000e7210 */ /* 0x000fca0007ffe1ff */
[----:B------:R-:W-:-:S05]  /*05c0*/  IMAD R0, R4, c[0x0][0x538], R14 ;  /* 0x00014e0004007a24 */ /* 0x000fca00078e020e */
[----:B------:R-:W-:Y:S01]  /*05d0*/  ISETP.GT.AND P0, PT, R0, UR4, PT ;  /* 0x0000000400007c0c */ /* 0x000fe2000bf04270 */
[----:B------:R-:W-:-:S12]  /*05e0*/  BRA.DIV ~URZ, `(.L_x_1819) ;  /* 0x000159a27f007947 */ /* 0x000fd8000b800000 */
[----:B------:R-:W-:-:S04]  /*05f0*/  VOTE.ANY R0, PT, !P0 ;  /* 0x0000000000007806 */ /* 0x000fc800040e0100 */
.L_x_1997:
[----:B------:R1:W2:Y:S01]  /*0600*/  POPC R15, R0 ;  /* 0x00000000000f7309 */ /* 0x0002a20000000000 */
[----:B------:R-:W-:Y:S05]  /*0610*/  BRA.DIV ~URZ, `(.L_x_1820) ;  /* 0x000159b27f007947 */ /* 0x000fea000b800000 */
[----:B--2---:R2:W3:Y:S01]  /*0620*/  SHFL.IDX PT, R13, R8, R15, 0x1f ;  /* 0x00001f0f080d7589 */ /* 0x0044e200000e0000 */
[----:B------:R-:W-:-:S03]  /*0630*/  MOV R6, RZ ;  /* 0x000000ff00067202 */ /* 0x000fc60000000f00 */
[----:B------:R2:W4:Y:S04]  /*0640*/  SHFL.IDX PT, R10, R7, R15, 0x1f ;  /* 0x00001f0f070a7589 */ /* 0x00052800000e0000 */
.L_x_1998:
[----:B------:R-:W-:Y:S01]  /*0650*/  ISETP.NE.AND P0, PT, R0, RZ, PT ;  /* 0x000000ff0000720c */ /* 0x000fe20003f05270 */
[----:B------:R-:W-:-:S12]  /*0660*/  BSSY B0, `(.L_x_1821) ;  /* 0x0000005000007945 */ /* 0x000fd80003800000 */
[----:B------:R-:W-:Y:S05]  /*0670*/  @!P0 BRA `(.L_x_1822) ;  /* 0x0000003000008947 */ /* 0x000fea0003800000 */
[----:B------:R-:W-:Y:S01]  /*0680*/  IADD3 R11, R15, -0x1, RZ ;  /* 0xffffffff0f0b7810 */ /* 0x000fe20007ffe0ff */
[----:B------:R-:W-:Y:S05]  /*0690*/  BRA.DIV ~URZ, `(.L_x_1823) ;  /* 0x00015a127f007947 */ /* 0x000fea000b800000 */
[----:B------:R1:W2:Y:S02]  /*06a0*/  SHFL.IDX PT, R6, R4, R11, 0x1f ;  /* 0x00001f0b04067589 */ /* 0x0002a400000e0000 */
.L_x_1822:
[----:B------:R-:W-:Y:S05]  /*06b0*/  BSYNC B0 ;  /* 0x0000000000007941 */ /* 0x000fea0003800000 */
.L_x_1821:
[----:B-1-3--:R-:W-:Y:S01]  /*06c0*/  IABS R0, R13 ;  /* 0x0000000d00007213 */ /* 0x00afe20000000000 */
[----:B--2---:R-:W-:-:S04]  /*06d0*/  IMAD R4, R6, c[0x0][0x538], R14 ;  /* 0x00014e0006047a24 */ /* 0x004fc800078e020e */
[----:B------:R-:W-:Y:S01]  /*06e0*/  IMAD.MOV.U32 R5, RZ, RZ, R0 ;  /* 0x000000ffff057224 */ /* 0x000fe200078e0000 */
[----:B----4-:R-:W-:Y:S01]  /*06f0*/  IABS R0, R10 ;  /* 0x0000000a00007213 */ /* 0x010fe20000000000 */
[----:B------:R1:W-:Y:S01]  /*0700*/  STL [R1], R4 ;  /* 0x0000000401007387 */ /* 0x0003e20000100800 */
        /* <DEDUP_REMOVED lines=64> */
.L_x_1815:
[----:B------:R-:W-:Y:S01]  /*0b10*/  MOV R0, UR4 ;  /* 0x0000000400007c02 */ /* 0x000fe20008000f00 */
[----:B------:R-:W-:Y:S04]  /*0b20*/  STL [R1+0x4], RZ ;  /* 0x000004ff01007387 */ /* 0x000fe80000100800 */
[----:B------:R1:W-:Y:S04]  /*0b30*/  STL [R1], R0 ;  /* 0x0000000001007387 */ /* 0x0003e80000100800 */
[----:B------:R2:W-:Y:S01]  /*0b40*/  STL [R1+0x8], RZ ;  /* 0x000008ff01007387 */ /* 0x0005e20000100800 */
[----:B-1----:R-:W-:-:S05]  /*0b50*/  MOV R0, c[0x0][0x53c] ;  /* 0x00014f0000007a02 */ /* 0x002fca0000000f00 */
[----:B------:R2:W-:Y:S02]  /*0b60*/  STL [R1+0xc], R0 ;  /* 0x00000c0001007387 */ /* 0x0005e40000100800 */
.L_x_1824:
[----:B-1----:R-:W3:Y:S04]  /*0b70*/  LDL R4, [R1] ;  /* 0x0000000001047983 */ /* 0x002ee80000100800 */
[----:B------:R-:W3:Y:S04]  /*0b80*/  LDL R5, [R1+0x4] ;  /* 0x0000040001057983 */ /* 0x000ee80000100800 */
[----:B------:R-:W3:Y:S04]  /*0b90*/  LDL R6, [R1+0x8] ;  /* 0x0000080001067983 */ /* 0x000ee80000100800 */
[----:B------:R-:W3:Y:S01]  /*0ba0*/  LDL R7, [R1+0xc] ;  /* 0x00000c0001077983 */ /* 0x000ee20000100800 */
[----:B------:R-:W-:Y:S01]  /*0bb0*/  ISETP.NE.AND P0, PT, R16, RZ, PT ;  /* 0x000000ff1000720c */ /* 0x000fe20003f05270 */
[----:B------:R-:W-:-:S12]  /*0bc0*/  WARPSYNC 0xffffffff ;  /* 0xffffffff00007948 */ /* 0x000fd80003800000 */
[----:B---3--:R1:W-:Y:S04]  /*0bd0*/  @!P0 STS.128 [0x9100], R4 ;  /* 0x00910004ff008388 */ /* 0x0083e80000000c00 */
[----:B------:R-:W-:Y:S06]  /*0be0*/  BAR.ARV 0x5, 0x80 ;  /* 0x0142000000007b1d */ /* 0x000fec0000002000 */
.L_x_1813:
[----:B--2---:R-:W2:Y:S02]  /*0bf0*/  LDL R0, [R1+0xc] ;  /* 0x00000c0001007983 */ /* 0x004ea40000100800 */
        /* <DEDUP_REMOVED lines=75> */
[----:B------:R-:W-:Y:S02]  /*10b0*/  IADD3 R210, R115, 0x20, RZ ;  /* 0x0000002073d27810 */ /* 0x000fe40007ffe0ff */
        /* <DEDUP_REMOVED lines=30> */
.L_x_1994:
        /* <DEDUP_REMOVED lines=34> */
[----:B---3--:R-:W-:-:S05]  /*14c0*/  LOP3.LUT R40, R9, 0xffff, RZ, 0xc0, !PT ;  /* 0x0000ffff09287812 */ /* 0x008fca00078ec0ff */
        /* <DEDUP_REMOVED lines=9> */
.L_x_1825:
[----:B------:R-:W-:-:S04]  /*1560*/  ISETP.NE.U32.AND P0, PT, RZ, c[0x0][0x368], PT ;  /* 0x0000da00ff007a0c */ /* 0x000fc80003f05070 */
[----:B------:R-:W-:-:S13]  /*1570*/  ISETP.NE.AND.EX P0, PT, RZ, c[0x0][0x36c], PT, P0 ;  /* 0x0000db00ff007a0c */ /* 0x000fda0003f05300 */
[----:B------:R-:W-:Y:S05]  /*1580*/  @!P0 BRA `(.L_x_1826) ;  /* 0x0000004000008947 */ /* 0x000fea0003800000 */
[----:B----4-:R-:W-:-:S04]  /*1590*/  LEA R4, P0, R246, c[0x0][0x368], 0x2 ;  /* 0x0000da00f6047a11 */ /* 0x010fc800078010ff */
[----:B------:R-:W-:-:S05]  /*15a0*/  LEA.HI.X R5, R246, c[0x0][0x36c], R137, 0x2, P0 ;  /* 0x0000db00f6057a11 */ /* 0x000fca00000f1489 */
[----:B------:R1:W5:Y:S01]  /*15b0*/  LDG.E R11, [R4.64] ;  /* 0x00000008040b7981 */ /* 0x000362000c1e1900 */
[----:B------:R-:W-:Y:S05]  /*15c0*/  BRA `(.L_x_1827) ;  /* 0x0000005000007947 */ /* 0x000fea0003800000 */
.L_x_1826:
[----:B------:R-:W-:Y:S01]  /*15d0*/  MOV R11, c[0x0][0x1d0] ;  /* 0x00007400000b7a02 */ /* 0x000fe20000000f00 */
[----:B------:R-:W-:Y:S05]  /*15e0*/  @!P6 BRA `(.L_x_1827) ;  /* 0x000000300000e947 */ /* 0x000fea0003800000 */
[----:B----4-:R-:W2:Y:S04]  /*15f0*/  LDG.E R6, [R4.64] ;  /* 0x0000000804067981 */ /* 0x010ea8000c1e1900 */
[----:B------:R-:W2:Y:S02]  /*1600*/  LDG.E R0, [R4.64+0x4] ;  /* 0x0000040804007981 */ /* 0x000ea4000c1e1900 */
[----:B--2---:R-:W-:Y:S02]  /*1610*/  IADD3 R11, -R6, R0, RZ ;  /* 0x00000000060b7210 */ /* 0x004fe40007ffe1ff */
.L_x_1827:
        /* <DEDUP_REMOVED lines=58> */
.L_x_1829:
[----:B------:R-:W-:Y:S05]  /*19c0*/  BSYNC B0 ;  /* 0x0000000000007941 */ /* 0x000fea0003800000 */
.L_x_1828:
        /* <DEDUP_REMOVED lines=11> */
[----:B-1----:R-:W-:-:S04]  /*1a80*/  SHF.R.S32.HI R7, RZ, 0x1f, R15 ;  /* 0x0000001fff077819 */ /* 0x002fc8000001140f */
[----:B------:R-:W-:-:S07]  /*1a90*/  LEA.HI R8, R7, R15, RZ, 0x2 ;  /* 0x0000000f07087211 */ /* 0x000fce00078f10ff */
[----:B------:R-:W-:Y:S02]  /*1aa0*/  @P0 IADD3 R2, R2, 0x4f, RZ ;  /* 0x0000004f02020810 */ /* 0x000fe40007ffe0ff */
[----:B------:R-:W-:Y:S01]  /*1ab0*/  SHF.R.S32.HI R6, RZ, 0x1f, R8 ;  /* 0x0000001fff067819 */ /* 0x000fe20000011408 */
[----:B------:R-:W-:-:S03]  /*1ac0*/  IMAD.WIDE.U32 R4, R3, -0x33333333, RZ ;  /* 0xcccccccd03047825 */ /* 0x000fc600078e00ff */
[----:B------:R-:W-:Y:S01]  /*1ad0*/  LEA.HI R3, R6, R240, RZ, 0x3 ;  /* 0x000000f006037211 */ /* 0x000fe200078f18ff */
[----:B------:R-:W-:Y:S01]  /*1ae0*/  @P0 IMAD.HI R2, R2, 0x66666667, RZ ;  /* 0x6666666702020827 */ /* 0x000fe200078e02ff */
[----:B------:R-:W-:Y:S02]  /*1af0*/  SHF.R.U32.HI R128, RZ, 0x6, R5 ;  /* 0x00000006ff807819 */ /* 0x000fe40000011605 */
[----:B------:R-:W-:Y:S02]  /*1b00*/  LOP3.LUT R3, R3, 0xfffffff8, RZ, 0xc0, !PT ;  /* 0xfffffff803037812 */ /* 0x000fe400078ec0ff */
        /* <DEDUP_REMOVED lines=51> */
[----:B------:R-:W-:Y:S01]  /*1e40*/  IADD3 R36, R4, -0x1, RZ ;  /* 0xffffffff04247810 */ /* 0x000fe20007ffe0ff */
[----:B------:R-:W-:Y:S01]  /*1e50*/  IMAD.MOV.U32 R153, RZ, RZ, c[0x0][0x238] ;  /* 0x00008e00ff997624 */ /* 0x000fe200078e00ff */
[----:B------:R-:W-:Y:S01]  /*1e60*/  LEA.HI.X.SX32 R131, R12, R184, 0x1, P0 ;  /* 0x000000b80c837211 */ /* 0x000fe200000f0eff */
[----:B------:R-:W-:Y:S01]  /*1e70*/  IMAD R170, R142, c[0x0][0x23c], RZ ;  /* 0x00008f008eaa7a24 */ /* 0x000fe200078e02ff */
[----:B------:R-:W-:Y:S01]  /*1e80*/  IADD3 R114, -R138, R0, RZ ;  /* 0x000000008a727210 */ /* 0x000fe20007ffe1ff */
[----:B------:R-:W-:Y:S01]  /*1e90*/  IMAD.WIDE.U32 R146, R142, c[0x0][0x238], RZ ;  /* 0x00008e008e927a25 */ /* 0x000fe200078e00ff */
[----:B------:R-:W-:Y:S02]  /*1ea0*/  SEL R31, R137, RZ, !P5 ;  /* 0x000000ff891f7207 */ /* 0x000fe40006800000 */
[----:B------:R-:W-:Y:S01]  /*1eb0*/  SEL R27, R246, RZ, !P5 ;  /* 0x000000fff61b7207 */ /* 0x000fe20006800000 */
[----:B------:R-:W-:Y:S01]  /*1ec0*/  IMAD R5, R131, c[0x0][0x238], RZ ;  /* 0x00008e0083057a24 */ /* 0x000fe200078e02ff */
[----:B------:R-:W-:Y:S01]  /*1ed0*/  ISETP.GE.AND P6, PT, R132, c[0x0][0x1d4], PT ;  /* 0x0000750084007a0c */ /* 0x000fe20003fc6270 */
[----:B------:R-:W-:Y:S01]  /*1ee0*/  IMAD R8, R36, -0x50, R114 ;  /* 0xffffffb024087824 */ /* 0x000fe200078e0272 */
[----:B------:R-:W-:Y:S01]  /*1ef0*/  MOV R37, c[0x0][0x23c] ;  /* 0x00008f0000257a02 */ /* 0x000fe20000000f00 */
[----:B------:R-:W-:Y:S01]  /*1f00*/  IMAD R5, R123, c[0x0][0x23c], R5 ;  /* 0x00008f007b057a24 */ /* 0x000fe200078e0205 */
[----:B------:R-:W-:Y:S01]  /*1f10*/  IADD3 R26, R11, R159, RZ ;  /* 0x0000009f0b1a7210 */ /* 0x000fe20007ffe0ff */
[----:B------:R-:W-:Y:S01]  /*1f20*/  IMAD R4, R31, c[0x0][0x248], RZ ;  /* 0x000092001f047a24 */ /* 0x000fe200078e02ff */
[C---:B------:R-:W-:Y:S01]  /*1f30*/  ISETP.GE.AND P3, PT, R8.reuse, 0x11, PT ;  /* 0x000000110800780c */ /* 0x040fe20003f66270 */
[----:B------:R-:W-:Y:S01]  /*1f40*/  IMAD.IADD R170, R147, 0x1, R170 ;  /* 0x0000000193aa7824 */ /* 0x000fe200078e02aa */
[----:B------:R-:W-:Y:S01]  /*1f50*/  ISETP.GE.AND P0, PT, R8, 0x1, PT ;  /* 0x000000010800780c */ /* 0x000fe20003f06270 */
[----:B------:R-:W-:Y:S01]  /*1f60*/  IMAD R4, R27, c[0x0][0x24c], R4 ;  /* 0x000093001b047a24 */ /* 0x000fe200078e0204 */
[----:B------:R-:W-:Y:S01]  /*1f70*/  SHF.R.S32.HI R35, RZ, 0x1f, R240 ;  /* 0x0000001fff237819 */ /* 0x000fe200000114f0 */
[----:B------:R-:W-:Y:S01]  /*1f80*/  IMAD.WIDE.U32 R14, R153, 0x20, RZ ;  /* 0x00000020990e7825 */ /* 0x000fe200078e00ff */
[----:B------:R-:W-:-:S02]  /*1f90*/  SHF.R.S32.HI R34, RZ, 0x1f, R26 ;  /* 0x0000001fff227819 */ /* 0x000fc4000001141a */
[----:B------:R-:W-:Y:S01]  /*1fa0*/  SHF.R.S32.HI R29, RZ, 0x1f, R28 ;  /* 0x0000001fff1d7819 */ /* 0x000fe2000001141c */
[----:B-1----:R-:W-:Y:S01]  /*1fb0*/  IMAD.WIDE.U32 R2, R123, c[0x0][0x238], R132 ;  /* 0x00008e007b027a25 */ /* 0x002fe200078e0084 */
[----:B------:R-:W-:Y:S02]  /*1fc0*/  ISETP.NE.AND P5, PT, R13, RZ, PT ;  /* 0x000000ff0d00720c */ /* 0x000fe40003fa5270 */
[----:B------:R-:W-:Y:S01]  /*1fd0*/  IADD3 R91, R32, 0x20, RZ ;  /* 0x00000020205b7810 */ /* 0x000fe20007ffe0ff */
[----:B------:R-:W-:Y:S01]  /*1fe0*/  IMAD.IADD R3, R3, 0x1, R5 ;  /* 0x0000000103037824 */ /* 0x000fe200078e0205 */
[----:B------:R-:W-:Y:S01]  /*1ff0*/  LOP3.LUT R245, R245, 0xfffffffe, RZ, 0xc0, !PT ;  /* 0xfffffffef5f57812 */ /* 0x000fe200078ec0ff */
[----:B------:R-:W-:Y:S01]  /*2000*/  IMAD.SHL.U32 R17, R37, 0x20, RZ ;  /* 0x0000002025117824 */ /* 0x000fe200078e00ff */
[----:B------:R-:W-:Y:S01]  /*2010*/  MOV R155, c[0x0][0x290] ;  /* 0x0000a400009b7a02 */ /* 0x000fe20000000f00 */
[----:B------:R-:W-:Y:S01]  /*2020*/  IMAD.WIDE.U32 R2, R40, c[0x0][0x240], R2 ;  /* 0x0000900028027a25 */ /* 0x000fe200078e0002 */
[----:B------:R-:W-:-:S02]  /*2030*/  @P6 LOP3.LUT R245, R245, 0x1, RZ, 0xfc, !PT ;  /* 0x00000001f5f56812 */ /* 0x000fc400078efcff */
[----:B------:R-:W-:Y:S01]  /*2040*/  MOV R154, c[0x0][0x280] ;  /* 0x0000a000009a7a02 */ /* 0x000fe20000000f00 */
[----:B------:R-:W-:Y:S01]  /*2050*/  IMAD R3, R40, c[0x0][0x244], R3 ;  /* 0x0000910028037a24 */ /* 0x000fe200078e0203 */
[----:B------:R-:W-:Y:S01]  /*2060*/  LOP3.LUT R245, R245, 0xfffffffd, RZ, 0xc0, !PT ;  /* 0xfffffffdf5f57812 */ /* 0x000fe200078ec0ff */
[----:B------:R-:W-:Y:S01]  /*2070*/  IMAD.WIDE.U32 R10, R26, c[0x0][0x1e0], RZ ;  /* 0x000078001a0a7a25 */ /* 0x000fe200078e00ff */
[----:B------:R-:W-:-:S03]  /*2080*/  SHF.L.U32 R173, R154, 0x5, RZ ;  /* 0x000000059aad7819 */ /* 0x000fc600000006ff */
[----:B------:R-:W-:Y:S01]  /*2090*/  IMAD.WIDE.U32 R116, R27, c[0x0][0x248], R2 ;  /* 0x000092001b747a25 */ /* 0x000fe200078e0002 */
[----:B------:R-:W-:-:S03]  /*20a0*/  SHF.R.S32.HI R3, RZ, 0x1f, R36 ;  /* 0x0000001fff037819 */ /* 0x000fc60000011424 */
[----:B------:R-:W-:Y:S01]  /*20b0*/  IMAD R2, R170, R36, RZ ;  /* 0x00000024aa027224 */ /* 0x000fe200078e02ff */
[----:B------:R-:W-:Y:S01]  /*20c0*/  MOV R112, R116 ;  /* 0x0000007400707202 */ /* 0x000fe20000000f00 */
[----:B------:R-:W-:Y:S02]  /*20d0*/  IMAD.IADD R113, R117, 0x1, R4 ;  /* 0x0000000175717824 */ /* 0x000fe400078e0204 */
[-C--:B------:R-:W-:Y:S02]  /*20e0*/  IMAD R4, R3, R146.reuse, R2 ;  /* 0x0000009203047224 */ /* 0x080fe400078e0202 */
[----:B------:R-:W-:-:S04]  /*20f0*/  IMAD.WIDE.U32 R2, R36, R146, R112 ;  /* 0x0000009224027225 */ /* 0x000fc800078e0070 */
[----:B------:R-:W-:Y:S01]  /*2100*/  IMAD.IADD R3, R3, 0x1, R4 ;  /* 0x0000000103037824 */ /* 0x000fe200078e0204 */
[----:B------:R-:W-:Y:S01]  /*2110*/  @P3 LEA R5, P1, R153, R2, 0x4 ;  /* 0x0000000299053211 */ /* 0x000fe200078220ff */
[----:B------:R-:W-:Y:S01]  /*2120*/  IMAD R12, R35, c[0x0][0x290], RZ ;  /* 0x0000a400230c7a24 */ /* 0x000fe200078e02ff */
[----:B------:R-:W-:Y:S01]  /*2130*/  @P0 LEA R6, P2, R2, c[0x0][0x220], 0x1 ;  /* 0x0000880002060a11 */ /* 0x000fe200078408ff */
[----:B------:R-:W-:Y:S01]  /*2140*/  IMAD.WIDE.U32 R180, R240, c[0x0][0x1e0], RZ ;  /* 0x00007800f0b47a25 */ /* 0x000fe200078e00ff */
[----:B------:R-:W-:Y:S02]  /*2150*/  @P3 LEA.HI.X R9, R153, R3, R37, 0x4, P1 ;  /* 0x0000000399093211 */ /* 0x000fe400008f2425 */
[----:B------:R-:W-:Y:S01]  /*2160*/  @P0 LEA.HI.X R7, R2, c[0x0][0x224], R3, 0x1, P2 ;  /* 0x0000890002070a11 */ /* 0x000fe200010f0c03 */
[----:B------:R-:W-:Y:S01]  /*2170*/  IMAD R24, R240, c[0x0][0x294], R12 ;  /* 0x0000a500f0187a24 */ /* 0x000fe200078e020c */
[C---:B------:R-:W-:Y:S01]  /*2180*/  @P3 LEA R4, P1, R5.reuse, c[0x0][0x220], 0x1 ;  /* 0x0000880005043a11 */ /* 0x040fe200078208ff */
[----:B------:R-:W-:Y:S01]  /*2190*/  IMAD.MOV.U32 R167, RZ, RZ, 0x5 ;  /* 0x00000005ffa77424 */ /* 0x000fe200078e00ff */
[C---:B------:R-:W-:Y:S01]  /*21a0*/  ISETP.GE.AND P2, PT, R8.reuse, 0x21, PT ;  /* 0x000000210800780c */ /* 0x040fe20003f46270 */
[----:B------:R-:W-:Y:S01]  /*21b0*/  @!PT LDS RZ, [RZ] ;  /* 0x00000000fffff984 */ /* 0x000fe20000000800 */
[----:B------:R-:W-:Y:S01]  /*21c0*/  @!PT LDS RZ, [RZ] ;  /* 0x00000000fffff984 */ /* 0x000fe20000000800 */
[----:B------:R-:W-:Y:S01]  /*21d0*/  @!PT LDS RZ, [RZ] ;  /* 0x00000000fffff984 */ /* 0x000fe20000000800 */
[----:B------:R1:W-:Y:S01]  /*21e0*/  @P0 LDGSTS.E.BYPASS.LTC128B.128 [R215+0x2900], [R6.64], !P6 ;  /* 0x0290000006d70fae */ /* 0x0003e2000f101d48 */
[----:B------:R-:W-:Y:S01]  /*21f0*/  @P3 LEA.HI.X R5, R5, c[0x0][0x224], R9, 0x1, P1 ;  /* 0x0000890005053a11 */ /* 0x000fe200008f0c09 */
[----:B------:R-:W-:Y:S01]  /*2200*/  IMAD.MOV.U32 R187, RZ, RZ, c[0x0][0x27c] ;  /* 0x00009f00ffbb7624 */ /* 0x000fe200078e00ff */
[C---:B------:R-:W-:Y:S01]  /*2210*/  ISETP.GE.AND P0, PT, R8.reuse, 0x31, PT ;  /* 0x000000310800780c */ /* 0x040fe20003f06270 */
[----:B------:R-:W-:Y:S01]  /*2220*/  IMAD.SHL.U32 R174, R155, 0x20, RZ ;  /* 0x000000209bae7824 */ /* 0x000fe200078e00ff */
[----:B------:R-:W-:Y:S01]  /*2230*/  ISETP.GE.AND P1, PT, R8, 0x41, PT ;  /* 0x000000410800780c */ /* 0x000fe20003f26270 */
[----:B------:R3:W-:Y:S01]  /*2240*/  @P3 LDGSTS.E.BYPASS.LTC128B.128 [R215+0x3100], [R4.64], !P6 ;  /* 0x0310000004d73fae */ /* 0x0007e2000f101d48 */
[----:B------:R-:W-:Y:S01]  /*2250*/  IMAD.WIDE.U32 R8, R240, c[0x0][0x290], R28 ;  /* 0x0000a400f0087a25 */ /* 0x000fe200078e001c */
[----:B------:R-:W-:-:S02]  /*2260*/  SHF.L.U64.HI R156, R154, R167, c[0x0][0x284] ;  /* 0x0000a1009a9c7619 */ /* 0x000fc400000102a7 */
[----:B------:R-:W-:Y:S01]  /*2270*/  SHF.L.U64.HI R157, R155, R167, c[0x0][0x294] ;  /* 0x0000a5009b9d7619 */ /* 0x000fe200000102a7 */
[----:B------:R-:W-:Y:S01]  /*2280*/  IMAD.IADD R13, R9, 0x1, R24 ;  /* 0x00000001090d7824 */ /* 0x000fe200078e0218 */
[----:B------:R-:W-:Y:S02]  /*2290*/  @P2 IADD3 R16, P3, R2, R14, RZ ;  /* 0x0000000e02102210 */ /* 0x000fe40007f7e0ff */
[----:B------:R-:W-:Y:S01]  /*22a0*/  MOV R12, R8 ;  /* 0x00000008000c7202 */ /* 0x000fe20000000f00 */
[----:B------:R-:W-:Y:S01]  /*22b0*/  IMAD.WIDE.U32 R8, R240, c[0x0][0x280], R32 ;  /* 0x0000a000f0087a25 */ /* 0x000fe200078e0020 */
[----:B------:R-:W-:Y:S02]  /*22c0*/  @P2 IADD3.X R17, R3, R15, R17, P3, !PT ;  /* 0x0000000f03112210 */ /* 0x000fe40001ffe411 */
[----:B------:R-:W-:Y:S01]  /*22d0*/  @P2 LEA R20, P3, R16, c[0x0][0x220], 0x1 ;  /* 0x0000880010142a11 */ /* 0x000fe200078608ff */
[----:B------:R-:W-:Y:S02]  /*22e0*/  @P0 IMAD R18, R37, 0x30, RZ ;  /* 0x0000003025120824 */ /* 0x000fe400078e02ff */
[----:B-----5:R-:W-:Y:S01]  /*22f0*/  IMAD.WIDE.U32 R98, R136, c[0x0][0x290], R12 ;  /* 0x0000a40088627a25 */ /* 0x020fe200078e000c */
[----:B------:R-:W-:-:S03]  /*2300*/  @P2 LEA.HI.X R21, R16, c[0x0][0x224], R17, 0x1, P3 ;  /* 0x0000890010152a11 */ /* 0x000fc600018f0c11 */
[C---:B------:R-:W-:Y:S02]  /*2310*/  IMAD.WIDE.U32 R16, R240.reuse, c[0x0][0x290], R32 ;  /* 0x0000a400f0107a25 */ /* 0x040fe400078e0020 */
[----:B------:R4:W-:Y:S02]  /*2320*/  @P2 LDGSTS.E.BYPASS.LTC128B.128 [R215+0x3900], [R20.64], !P6 ;  /* 0x0390000014d72fae */ /* 0x0009e4000f101d48 */
[----:B-1----:R-:W-:-:S04]  /*2330*/  IMAD.WIDE.U32 R6, R240, c[0x0][0x280], R28 ;  /* 0x0000a000f0067a25 */ /* 0x002fc800078e001c */
[----:B---3--:R-:W-:Y:S02]  /*2340*/  IMAD R5, R35, c[0x0][0x280], RZ ;  /* 0x0000a00023057a24 */ /* 0x008fe400078e02ff */
[----:B------:R-:W-:Y:S02]  /*2350*/  IMAD R4, R34, c[0x0][0x1e0], RZ ;  /* 0x0000780022047a24 */ /* 0x000fe400078e02ff */
[----:B------:R-:W-:Y:S02]  /*2360*/  IMAD R23, R240, c[0x0][0x284], R5 ;  /* 0x0000a100f0177a24 */ /* 0x000fe400078e0205 */
[----:B------:R-:W-:Y:S02]  /*2370*/  IMAD R4, R26, c[0x0][0x1e4], R4 ;  /* 0x000079001a047a24 */ /* 0x000fe400078e0204 */
[----:B------:R-:W-:Y:S01]  /*2380*/  IMAD.MOV.U32 R14, RZ, RZ, R6 ;  /* 0x000000ffff0e7224 */ /* 0x000fe200078e0006 */
[----:B------:R-:W-:Y:S01]  /*2390*/  IADD3 R15, R7, R23, RZ ;  /* 0x00000017070f7210 */ /* 0x000fe20007ffe0ff */
[----:B------:R-:W-:Y:S01]  /*23a0*/  IMAD.MOV.U32 R6, RZ, RZ, R10 ;  /* 0x000000ffff067224 */ /* 0x000fe200078e000a */
[----:B------:R-:W-:Y:S01]  /*23b0*/  IADD3 R7, R11, R4, RZ ;  /* 0x000000040b077210 */ /* 0x000fe20007ffe0ff */
[----:B------:R-:W-:-:S04]  /*23c0*/  @P0 IMAD.WIDE.U32 R4, R153, 0x30, R2 ;  /* 0x0000003099040825 */ /* 0x000fc800078e0002 */
[----:B------:R-:W-:Y:S01]  /*23d0*/  IMAD.WIDE.U32 R10, R40, c[0x0][0x1e8], R6 ;  /* 0x00007a00280a7a25 */ /* 0x000fe200078e0006 */
[----:B------:R-:W-:Y:S02]  /*23e0*/  @P0 IADD3 R5, R5, R18, RZ ;  /* 0x0000001205050210 */ /* 0x000fe40007ffe0ff */
[----:B------:R-:W-:Y:S01]  /*23f0*/  @P0 LEA R18, P3, R4, c[0x0][0x220], 0x1 ;  /* 0x0000880004120a11 */ /* 0x000fe200078608ff */
[----:B------:R-:W-:Y:S02]  /*2400*/  IMAD.IADD R7, R23, 0x1, R9 ;  /* 0x0000000117077824 */ /* 0x000fe400078e0209 */
[----:B------:R-:W-:Y:S01]  /*2410*/  IMAD R9, R40, c[0x0][0x1ec], R11 ;  /* 0x00007b0028097a24 */ /* 0x000fe200078e020b */
[----:B------:R-:W-:Y:S01]  /*2420*/  @P0 LEA.HI.X R19, R4, c[0x0][0x224], R5, 0x1, P3 ;  /* 0x0000890004130a11 */ /* 0x000fe200018f0c05 */
[----:B------:R-:W-:Y:S01]  /*2430*/  IMAD.MOV.U32 R6, RZ, RZ, R8 ;  /* 0x000000ffff067224 */ /* 0x000fe200078e0008 */
[C---:B------:R-:W-:Y:S01]  /*2440*/  @P1 LEA R22, P3, R153.reuse, R2, 0x6 ;  /* 0x0000000299161211 */ /* 0x040fe200078630ff */
[----:B------:R-:W-:Y:S01]  /*2450*/  IMAD.MOV.U32 R8, RZ, RZ, R10 ;  /* 0x000000ffff087224 */ /* 0x000fe200078e000a */
[----:B------:R-:W-:Y:S01]  /*2460*/  IADD3 R5, R24, R17, RZ ;  /* 0x0000001118057210 */ /* 0x000fe20007ffe0ff */
[----:B------:R1:W-:Y:S01]  /*2470*/  @P0 LDGSTS.E.BYPASS.LTC128B.128 [R215+0x4100], [R18.64], !P6 ;  /* 0x0410000012d70fae */ /* 0x0003e2000f101d48 */
[----:B------:R-:W-:Y:S01]  /*2480*/  @P1 LEA.HI.X R3, R153, R3, R37, 0x6, P3 ;  /* 0x0000000399031211 */ /* 0x000fe200018f3425 */
[----:B------:R-:W-:Y:S01]  /*2490*/  IMAD.WIDE.U32 R100, R136, c[0x0][0x280], R14 ;  /* 0x0000a00088647a25 */ /* 0x000fe200078e000e */
[----:B------:R-:W-:-:S02]  /*24a0*/  @P1 LEA R2, P3, R22, c[0x0][0x220], 0x1 ;  /* 0x0000880016021a11 */ /* 0x000fc400078608ff */
[----:B------:R-:W-:Y:S01]  /*24b0*/  MOV R4, R16 ;  /* 0x0000001000047202 */ /* 0x000fe20000000f00 */
[----:B------:R-:W-:Y:S01]  /*24c0*/  IMAD.WIDE.U32 R96, R136, c[0x0][0x280], R6 ;  /* 0x0000a00088607a25 */ /* 0x000fe200078e0006 */
[----:B------:R-:W-:Y:S02]  /*24d0*/  @P1 LEA.HI.X R3, R22, c[0x0][0x224], R3, 0x1, P3 ;  /* 0x0000890016031a11 */ /* 0x000fe400018f0c03 */
[----:B------:R-:W-:Y:S01]  /*24e0*/  ISETP.GE.AND P0, PT, R91, c[0x0][0x1d4], PT ;  /* 0x000075005b007a0c */ /* 0x000fe20003f06270 */
[----:B------:R-:W-:Y:S01]  /*24f0*/  IMAD.WIDE.U32 R94, R136, c[0x0][0x290], R4 ;  /* 0x0000a400885e7a25 */ /* 0x000fe200078e0004 */
[----:B------:R-:W-:Y:S01]  /*2500*/  SHF.L.U32 R10, R187, 0x1, RZ ;  /* 0x00000001bb0a7819 */ /* 0x000fe200000006ff */
[----:B------:R3:W-:Y:S01]  /*2510*/  @P1 LDGSTS.E.BYPASS.LTC128B.128 [R215+0x4900], [R2.64], !P6 ;  /* 0x0490000002d71fae */ /* 0x0007e2000f101d48 */
[----:B------:R-:W-:-:S03]  /*2520*/  ISETP.GE.AND P6, PT, R32, c[0x0][0x1d4], PT ;  /* 0x0000750020007a0c */ /* 0x000fc60003fc6270 */
[----:B------:R-:W0:Y:S01]  /*2530*/  LDGDEPBAR ;  /* 0x00000000000079af */ /* 0x000e220000000000 */
[----:B------:R-:W-:Y:S05]  /*2540*/  WARPSYNC 0xffffffff ;  /* 0xffffffff00007948 */ /* 0x000fea0003800000 */
[----:B------:R-:W-:Y:S02]  /*2550*/  @P0 LOP3.LUT R245, R245, 0x2, RZ, 0xfc, !PT ;  /* 0x00000002f5f50812 */ /* 0x000fe400078efcff */
[----:B---3--:R-:W-:Y:S01]  /*2560*/  SHF.R.S32.HI R2, RZ, 0x1f, R136 ;  /* 0x0000001fff027819 */ /* 0x008fe20000011488 */
[----:B------:R-:W-:-:S04]  /*2570*/  IMAD R3, R35, c[0x0][0x1e0], RZ ;  /* 0x0000780023037a24 */ /* 0x000fc800078e02ff */
[C---:B------:R-:W-:Y:S02]  /*2580*/  IMAD R11, R2.reuse, c[0x0][0x280], RZ ;  /* 0x0000a000020b7a24 */ /* 0x040fe400078e02ff */
[----:B-1----:R-:W-:Y:S02]  /*2590*/  IMAD R18, R2, c[0x0][0x290], RZ ;  /* 0x0000a40002127a24 */ /* 0x002fe400078e02ff */
[----:B------:R-:W-:Y:S02]  /*25a0*/  IMAD R16, R240, c[0x0][0x1e4], R3 ;  /* 0x00007900f0107a24 */ /* 0x000fe400078e0203 */
[----:B------:R-:W-:Y:S02]  /*25b0*/  IMAD R3, R136, c[0x0][0x284], R11 ;  /* 0x0000a10088037a24 */ /* 0x000fe400078e020b */
[----:B------:R-:W-:-:S03]  /*25c0*/  IMAD.IADD R122, R181, 0x1, R16 ;  /* 0x00000001b57a7824 */ /* 0x000fc600078e0210 */
[----:B------:R-:W-:Y:S02]  /*25d0*/  IADD3 R111, R101, R3, RZ ;  /* 0x00000003656f7210 */ /* 0x000fe40007ffe0ff */
[----:B------:R-:W-:Y:S02]  /*25e0*/  IADD3 R108, R3, R97, RZ ;  /* 0x00000061036c7210 */ /* 0x000fe40007ffe0ff */
        /* <DEDUP_REMOVED lines=11> */
[----:B------:R-:W-:Y:S02]  /*26a0*/  IMAD.IADD R109, R99, 0x1, R2 ;  /* 0x00000001636d7824 */ /* 0x000fe400078e0202 */
[----:B------:R-:W-:-:S05]  /*26b0*/  IMAD.IADD R88, R85, 0x1, R8 ;  /* 0x0000000155587824 */ /* 0x000fca00078e0208 */
[----:B------:R-:W-:Y:S02]  /*26c0*/  IADD3.X R106, R88, R122, R33, P1, P0 ;  /* 0x0000007a586a7210 */ /* 0x000fe40000fe0421 */
[----:B----4-:R-:W-:Y:S01]  /*26d0*/  ISETP.GE.AND P0, PT, R32, c[0x0][0x27c], PT ;  /* 0x00009f0020007a0c */ /* 0x010fe20003f06270 */
[C---:B------:R-:W-:Y:S01]  /*26e0*/  IMAD.WIDE.U32 R2, R40.reuse, c[0x0][0x260], R132 ;  /* 0x0000980028027a25 */ /* 0x040fe200078e0084 */
[----:B------:R-:W-:Y:S01]  /*26f0*/  ISETP.GE.AND P2, PT, R187, 0x1, PT ;  /* 0x00000001bb00780c */ /* 0x000fe20003f46270 */
[----:B------:R-:W-:Y:S01]  /*2700*/  BAR.SYNC.DEFER_BLOCKING 0x0 ;  /* 0x0000000000007b1d */ /* 0x000fe20000010000 */
[----:B------:R-:W-:Y:S01]  /*2710*/  SHF.L.U32 R172, R155, 0x6, RZ ;  /* 0x000000069bac7819 */ /* 0x000fe200000006ff */
[C---:B------:R-:W-:Y:S01]  /*2720*/  IMAD.WIDE.U32 R6, R40.reuse, c[0x0][0x210], R32 ;  /* 0x0000840028067a25 */ /* 0x040fe200078e0020 */
[----:B------:R-:W-:Y:S02]  /*2730*/  SHF.L.U64.HI R135, R153, R167, c[0x0][0x23c] ;  /* 0x00008f0099877619 */ /* 0x000fe400000102a7 */
[----:B------:R-:W-:Y:S01]  /*2740*/  LOP3.LUT R245, R245, 0xfffffff7, RZ, 0xc0, !PT ;  /* 0xfffffff7f5f57812 */ /* 0x000fe200078ec0ff */
[----:B------:R-:W-:Y:S01]  /*2750*/  IMAD.MOV.U32 R4, RZ, RZ, R2 ;  /* 0x000000ffff047224 */ /* 0x000fe200078e0002 */
[----:B------:R-:W-:Y:S01]  /*2760*/  ULDC.U8 UR4, c[0x0][0x298] ;  /* 0x0000a60000047ab9 */ /* 0x000fe20000000000 */
        /* <DEDUP_REMOVED lines=10> */
[----:B------:R-:W-:Y:S01]  /*2810*/  @P2 LOP3.LUT R245, R245, 0x8, RZ, 0xfc, !PT ;  /* 0x00000008f5f52812 */ /* 0x000fe200078efcff */
        /* <DEDUP_REMOVED lines=11> */
[----:B------:R-:W-:-:S02]  /*28d0*/  IADD3 R130, P1, R240, R26, RZ ;  /* 0x0000001af0827210 */ /* 0x000fc40007f3e0ff */
[----:B------:R-:W-:Y:S01]  /*28e0*/  LOP3.LUT R245, R245, 0xfffffffb, RZ, 0xc0, !PT ;  /* 0xfffffffbf5f57812 */ /* 0x000fe200078ec0ff */
[----:B------:R-:W-:Y:S01]  /*28f0*/  IMAD R4, R139, c[0x0][0x1e4], R4 ;  /* 0x000079008b047a24 */ /* 0x000fe200078e0204 */
[----:B------:R-:W-:Y:S01]  /*2900*/  SHF.R.S32.HI R105, RZ, 0x1f, R103 ;  /* 0x0000001fff697819 */ /* 0x000fe20000011467 */
[----:B------:R-:W-:Y:S01]  /*2910*/  IMAD R3, R6, c[0x0][0x1e0], RZ ;  /* 0x0000780006037a24 */ /* 0x000fe200078e02ff */
[----:B------:R-:W-:Y:S01]  /*2920*/  @P0 LOP3.LUT R245, R245, 0x4, RZ, 0xfc, !PT ;  /* 0x00000004f5f50812 */ /* 0x000fe200078efcff */
[----:B------:R-:W-:Y:S01]  /*2930*/  IMAD.MOV.U32 R166, RZ, RZ, 0x6 ;  /* 0x00000006ffa67424 */ /* 0x000fe200078e00ff */
[----:B------:R-:W-:Y:S01]  /*2940*/  IADD3 R127, R179, R4, RZ ;  /* 0x00000004b37f7210 */ /* 0x000fe20007ffe0ff */
[----:B------:R-:W-:Y:S01]  /*2950*/  IMAD R3, R149, c[0x0][0x1e4], R3 ;  /* 0x0000790095037a24 */ /* 0x000fe200078e0203 */
[----:B------:R-:W-:Y:S01]  /*2960*/  SHF.R.S32.HI R4, RZ, 0x4, R5 ;  /* 0x00000004ff047819 */ /* 0x000fe20000011405 */
[----:B------:R-:W-:Y:S01]  /*2970*/  IMAD.MOV.U32 R7, RZ, RZ, c[0x0][0x1e0] ;  /* 0x00007800ff077624 */ /* 0x000fe200078e00ff */
[--C-:B------:R-:W-:Y:S01]  /*2980*/  LOP3.LUT R5, R39, 0x38, R2.reuse, 0xf8, !PT ;  /* 0x0000003827057812 */ /* 0x100fe200078ef802 */
[----:B------:R-:W-:Y:S01]  /*2990*/  IMAD.IADD R126, R177, 0x1, R3 ;  /* 0x00000001b17e7824 */ /* 0x000fe200078e0203 */
[----:B------:R-:W-:Y:S01]  /*29a0*/  LEA.HI.SX32 R6, R2, R4, 0x1d ;  /* 0x0000000402067211 */ /* 0x000fe200078feaff */
[----:B------:R-:W-:Y:S01]  /*29b0*/  IMAD.SHL.U32 R171, R154, 0x40, RZ ;  /* 0x000000409aab7824 */ /* 0x000fe200078e00ff */
[--C-:B------:R-:W-:Y:S01]  /*29c0*/  LOP3.LUT R3, R150, 0x38, R2.reuse, 0xf8, !PT ;  /* 0x0000003896037812 */ /* 0x100fe200078ef802 */
[----:B------:R-:W-:Y:S01]  /*29d0*/  IMAD.WIDE.U32 R140, R7, 0x50, RZ ;  /* 0x00000050078c7825 */ /* 0x000fe200078e00ff */
[----:B------:R-:W-:-:S02]  /*29e0*/  LOP3.LUT R4, R148, 0x38, R2, 0xf8, !PT ;  /* 0x0000003894047812 */ /* 0x000fc400078ef802 */
[----:B------:R-:W-:Y:S01]  /*29f0*/  LOP3.LUT R5, R5, R38, RZ, 0x3c, !PT ;  /* 0x0000002605057212 */ /* 0x000fe200078e3cff */
[----:B------:R-:W-:Y:S01]  /*2a00*/  IMAD.SHL.U32 R83, R6, 0x8, RZ ;  /* 0x0000000806537824 */ /* 0x000fe200078e00ff */
[----:B------:R-:W-:Y:S01]  /*2a10*/  LOP3.LUT R3, R3, R186, RZ, 0x3c, !PT ;  /* 0x000000ba03037212 */ /* 0x000fe200078e3cff */
[----:B------:R-:W-:Y:S01]  /*2a20*/  IMAD.SHL.U32 R175, R7, 0x20, RZ ;  /* 0x0000002007af7824 */ /* 0x000fe200078e00ff */
[----:B------:R-:W-:Y:S01]  /*2a30*/  LOP3.LUT R2, R4, R185, RZ, 0x3c, !PT ;  /* 0x000000b904027212 */ /* 0x000fe200078e3cff */
[----:B------:R-:W-:Y:S01]  /*2a40*/  IMAD.IADD R5, R152, 0x1, R5 ;  /* 0x0000000198057824 */ /* 0x000fe200078e0205 */
[-C--:B------:R-:W-:Y:S01]  /*2a50*/  SHF.L.U64.HI R154, R154, R166.reuse, c[0x0][0x284] ;  /* 0x0000a1009a9a7619 */ /* 0x080fe200000102a6 */
[----:B------:R-:W-:Y:S01]  /*2a60*/  IMAD R8, R17, c[0x0][0x218], RZ ;  /* 0x0000860011087a24 */ /* 0x000fe200078e02ff */
[-C--:B------:R-:W-:Y:S01]  /*2a70*/  SHF.L.U64.HI R155, R155, R166.reuse, c[0x0][0x294] ;  /* 0x0000a5009b9b7619 */ /* 0x080fe200000102a6 */
[----:B------:R-:W-:Y:S01]  /*2a80*/  IMAD.SHL.U32 R125, R5, 0x2, RZ ;  /* 0x00000002057d7824 */ /* 0x000fe200078e00ff */
[----:B------:R-:W-:Y:S01]  /*2a90*/  SHF.L.U64.HI R166, R7, R166, c[0x0][0x1e4] ;  /* 0x0000790007a67619 */ /* 0x000fe200000102a6 */
[----:B------:R-:W-:Y:S01]  /*2aa0*/  IMAD R8, R11, c[0x0][0x21c], R8 ;  /* 0x000087000b087a24 */ /* 0x000fe200078e0208 */
[C---:B------:R-:W-:Y:S01]  /*2ab0*/  SHF.L.U64.HI R167, R7.reuse, R167, c[0x0][0x1e4] ;  /* 0x0000790007a77619 */ /* 0x040fe200000102a7 */
[----:B------:R-:W-:Y:S01]  /*2ac0*/  IMAD R168, R142, c[0x0][0x294], RZ ;  /* 0x0000a5008ea87a24 */ /* 0x000fe200078e02ff */
[----:B------:R-:W-:Y:S01]  /*2ad0*/  SHF.L.U32 R183, R7, 0x6, RZ ;  /* 0x0000000607b77819 */ /* 0x000fe200000006ff */
[----:B------:R-:W-:Y:S01]  /*2ae0*/  IMAD.IADD R7, R162, 0x1, R3 ;  /* 0x00000001a2077824 */ /* 0x000fe200078e0203 */
[----:B------:R-:W-:Y:S01]  /*2af0*/  IADD3 R6, R161, R2, RZ ;  /* 0x00000002a1067210 */ /* 0x000fe20007ffe0ff */
[C---:B------:R-:W-:Y:S01]  /*2b00*/  IMAD R169, R142.reuse, c[0x0][0x284], RZ ;  /* 0x0000a1008ea97a24 */ /* 0x040fe200078e02ff */
[--C-:B------:R-:W-:Y:S01]  /*2b10*/  LOP3.LUT R3, R39, 0x38, R83.reuse, 0xf8, !PT ;  /* 0x0000003827037812 */ /* 0x100fe200078ef853 */
[----:B------:R-:W-:Y:S01]  /*2b20*/  IMAD R165, R142, c[0x0][0x1e4], RZ ;  /* 0x000079008ea57a24 */ /* 0x000fe200078e02ff */
[--C-:B------:R-:W-:Y:S01]  /*2b30*/  LOP3.LUT R2, R148, 0x38, R83.reuse, 0xf8, !PT ;  /* 0x0000003894027812 */ /* 0x100fe200078ef853 */
[----:B------:R-:W-:Y:S01]  /*2b40*/  IMAD.WIDE.U32 R144, R142, c[0x0][0x290], RZ ;  /* 0x0000a4008e907a25 */ /* 0x000fe200078e00ff */
[----:B------:R-:W-:-:S02]  /*2b50*/  LOP3.LUT R4, R150, 0x38, R83, 0xf8, !PT ;  /* 0x0000003896047812 */ /* 0x000fc400078ef853 */
[----:B------:R-:W-:Y:S01]  /*2b60*/  LOP3.LUT R5, R3, R38, RZ, 0x3c, !PT ;  /* 0x0000002603057212 */ /* 0x000fe200078e3cff */
[----:B------:R-:W-:Y:S01]  /*2b70*/  IMAD.WIDE.U32 R142, R142, c[0x0][0x280], RZ ;  /* 0x0000a0008e8e7a25 */ /* 0x000fe200078e00ff */
[----:B------:R-:W-:Y:S02]  /*2b80*/  LOP3.LUT R3, R2, R185, RZ, 0x3c, !PT ;  /* 0x000000b902037212 */ /* 0x000fe400078e3cff */
[----:B------:R-:W-:Y:S01]  /*2b90*/  LOP3.LUT R2, R4, R186, RZ, 0x3c, !PT ;  /* 0x000000ba04027212 */ /* 0x000fe200078e3cff */
[----:B------:R-:W-:Y:S01]  /*2ba0*/  IMAD.IADD R4, R152, 0x1, R5 ;  /* 0x0000000198047824 */ /* 0x000fe200078e0205 */
[----:B------:R-:W-:Y:S01]  /*2bb0*/  IADD3 R102, R93, R8, RZ ;  /* 0x000000085d667210 */ /* 0x000fe20007ffe0ff */
[----:B------:R-:W-:Y:S01]  /*2bc0*/  IMAD.IADD R3, R161, 0x1, R3 ;  /* 0x00000001a1037824 */ /* 0x000fe200078e0203 */
[----:B------:R-:W-:Y:S01]  /*2bd0*/  IADD3 R2, R162, R2, RZ ;  /* 0x00000002a2027210 */ /* 0x000fe20007ffe0ff */
[----:B------:R-:W-:Y:S01]  /*2be0*/  IMAD.X R129, R34, 0x1, R35, P1 ;  /* 0x0000000122817824 */ /* 0x000fe200008e0623 */
[----:B------:R-:W-:Y:S01]  /*2bf0*/  SHF.R.S32.HI R104, RZ, 0x1f, R83 ;  /* 0x0000001fff687819 */ /* 0x000fe20000011453 */
[----:B------:R-:W-:Y:S01]  /*2c00*/  IMAD.SHL.U32 R153, R153, 0x20, RZ ;  /* 0x0000002099997824 */ /* 0x000fe200078e00ff */
[----:B------:R-:W-:Y:S01]  /*2c10*/  SHF.L.U32 R124, R6, 0x1, RZ ;  /* 0x00000001067c7819 */ /* 0x000fe200000006ff */
[----:B------:R-:W-:Y:S01]  /*2c20*/  IMAD.IADD R168, R145, 0x1, R168 ;  /* 0x0000000191a87824 */ /* 0x000fe200078e02a8 */
[----:B------:R-:W-:Y:S01]  /*2c30*/  SHF.L.U32 R119, R3, 0x1, RZ ;  /* 0x0000000103777819 */ /* 0x000fe200000006ff */
[----:B------:R-:W-:-:S02]  /*2c40*/  IMAD.IADD R169, R143, 0x1, R169 ;  /* 0x000000018fa97824 */ /* 0x000fc400078e02a9 */
[----:B------:R-:W-:Y:S02]  /*2c50*/  IMAD.IADD R165, R141, 0x1, R165 ;  /* 0x000000018da57824 */ /* 0x000fe400078e02a5 */
[----:B------:R-:W-:Y:S02]  /*2c60*/  IMAD.IADD R90, R87, 0x1, R9 ;  /* 0x00000001575a7824 */ /* 0x000fe400078e0209 */
[----:B------:R-:W-:Y:S02]  /*2c70*/  IMAD.SHL.U32 R121, R7, 0x2, RZ ;  /* 0x0000000207797824 */ /* 0x000fe400078e00ff */
[----:B------:R-:W-:Y:S02]  /*2c80*/  IMAD.SHL.U32 R120, R4, 0x2, RZ ;  /* 0x0000000204787824 */ /* 0x000fe400078e00ff */
[----:B------:R-:W-:Y:S02]  /*2c90*/  IMAD.SHL.U32 R118, R2, 0x2, RZ ;  /* 0x0000000202767824 */ /* 0x000fe400078e00ff */
.L_x_1865:
        /* <DEDUP_REMOVED lines=24> */
[----:B------:R-:W-:Y:S01]  /*2e20*/  LOP3.LUT P2, RZ, R245, 0x4, RZ, 0xc0, !PT ;  /* 0x00000004f5ff7812 */ /* 0x000fe2000784c0ff */
        /* <DEDUP_REMOVED lines=38> */
.L_x_1835:
[----:B------:R-:W-:Y:S05]  /*3090*/  BSYNC B0 ;  /* 0x0000000000007941 */ /* 0x000fea0003800000 */
.L_x_1834:
        /* <DEDUP_REMOVED lines=39> */
.L_x_1837:
[----:B------:R-:W-:Y:S05]  /*3310*/  BSYNC B0 ;  /* 0x0000000000007941 */ /* 0x000fea0003800000 */
.L_x_1836:
        /* <DEDUP_REMOVED lines=37> */
.L_x_1839:
[----:B------:R-:W-:Y:S05]  /*3570*/  BSYNC B0 ;  /* 0x0000000000007941 */ /* 0x000fea0003800000 */
.L_x_1838:
        /* <DEDUP_REMOVED lines=68> */
.L_x_1843:
[----:B------:R-:W-:Y:S05]  /*39c0*/  BSYNC B0 ;  /* 0x0000000000007941 */ /* 0x000fea0003800000 */
.L_x_1842:
[----:B------:R-:W-:Y:S11]  /*39d0*/  LOP3.LUT P0, RZ, R245, 0x2, RZ, 0xc0, !PT ;  /* 0x00000002f5ff7812 */ /* 0x000ff6000780c0ff */
        /* <DEDUP_REMOVED lines=54> */
.L_x_1841:
[----:B------:R-:W-:Y:S05]  /*3d40*/  BSYNC B1 ;  /* 0x0000000000017941 */ /* 0x000fea0003800000 */
.L_x_1840:
        /* <DEDUP_REMOVED lines=56> */
.L_x_1847:
[----:B------:R-:W-:Y:S05]  /*40d0*/  BSYNC B0 ;  /* 0x0000000000007941 */ /* 0x000fea0003800000 */
.L_x_1846:
        /* <DEDUP_REMOVED lines=55> */
.L_x_1845:
[----:B------:R-:W-:Y:S05]  /*4450*/  BSYNC B1 ;  /* 0x0000000000017941 */ /* 0x000fea0003800000 */
.L_x_1844:
        /* <DEDUP_REMOVED lines=55> */
.L_x_1850:
[----:B------:R-:W-:Y:S05]  /*47d0*/  BSYNC B0 ;  /* 0x0000000000007941 */ /* 0x000fea0003800000 */
.L_x_1849:
        /* <DEDUP_REMOVED lines=56> */
.L_x_1833:
        /* <DEDUP_REMOVED lines=196> */
.L_x_1852:
[----:B------:R-:W-:Y:S05]  /*57a0*/  BSYNC B0 ;  /* 0x0000000000007941 */ /* 0x000fea0003800000 */
.L_x_1851:
        /* <DEDUP_REMOVED lines=115> */
.L_x_1854:
[----:B------:R-:W-:Y:S05]  /*5ee0*/  BSYNC B0 ;  /* 0x0000000000007941 */ /* 0x000fea0003800000 */
.L_x_1853:
        /* <DEDUP_REMOVED lines=116> */
.L_x_1832:
[----:B------:R-:W-:Y:S01]  /*6630*/  LOP3.LUT P1, RZ, R245, 0x2, RZ, 0xc0, !PT ;  /* 0x00000002f5ff7812 */ /* 0x000fe2000782c0ff */
        /* <DEDUP_REMOVED lines=10> */
.L_x_1856:
[----:B------:R-:W-:Y:S05]  /*66e0*/  BSYNC B0 ;  /* 0x0000000000007941 */ /* 0x000fea0003800000 */
.L_x_1855:
        /* <DEDUP_REMOVED lines=8> */
.L_x_1858:
[----:B------:R-:W-:Y:S05]  /*6770*/  BSYNC B0 ;  /* 0x0000000000007941 */ /* 0x000fea0003800000 */
.L_x_1857:
[----:B------:R-:W-:Y:S11]  /*6780*/  ISETP.GE.AND P0, PT, R149, R2, PT ;  /* 0x000000029500720c */ /* 0x000ff60003f06270 */
[----:B------:R-:W-:Y:S02]  /*6790*/  @!UPT UIADD3 URZ, URZ, URZ, URZ ;  /* 0x0000003f3f3ff290 */ /* 0x000fe4000fffe03f */
[----:B------:R-:W-:-:S05]  /*67a0*/  @P0 BRA `(.L_x_1848) ;  /* 0x0000004000000947 */ /* 0x000fca0003800000 */
[----:B-1----:R-:W1:Y:S04]  /*67b0*/  @!P6 LDS.128 R8, [R81+0x4800] ;  /* 0x004800005108e984 */ /* 0x002e680000000c00 */
[----:B------:R-:W2:Y:S04]  /*67c0*/  @!P1 LDS.128 R4, [R82+0x4800] ;  /* 0x0048000052049984 */ /* 0x000ea80000000c00 */
[----:B-1----:R1:W-:Y:S04]  /*67d0*/  @!P6 STG.E.128 [R64.64], R8 ;  /* 0x000000084000e986 */ /* 0x0023e8000c101d08 */
[----:B--2---:R1:W-:Y:S02]  /*67e0*/  @!P1 STG.E.128 [R64.64+0x40], R4 ;  /* 0x0000400440009986 */ /* 0x0043e4000c101d08 */
.L_x_1848:
[----:B------:R-:W-:Y:S05]  /*67f0*/  BSYNC B2 ;  /* 0x0000000000027941 */ /* 0x000fea0003800000 */
.L_x_1831:
[----:B-1----:R-:W-:Y:S01]  /*6800*/  IMAD R15, R36, -0x50, RZ ;  /* 0xffffffb0240f7824 */ /* 0x002fe200078e02ff */
        /* <DEDUP_REMOVED lines=61> */
[----:B------:R-:W-:Y:S11]  /*6be0*/  LOP3.LUT P5, RZ, R245, 0x1, RZ, 0xc0, !PT ;  /* 0x00000001f5ff7812 */ /* 0x000ff600078ac0ff */
        /* <DEDUP_REMOVED lines=32> */
.L_x_1860:
[----:B-1----:R-:W-:Y:S05]  /*6df0*/  BSYNC B0 ;  /* 0x0000000000007941 */ /* 0x002fea0003800000 */
.L_x_1859:
        /* <DEDUP_REMOVED lines=21> */
.L_x_1862:
[----:B------:R-:W-:Y:S05]  /*6f50*/  BSYNC B0 ;  /* 0x0000000000007941 */ /* 0x000fea0003800000 */
.L_x_1861:
        /* <DEDUP_REMOVED lines=21> */
.L_x_1864:
[----:B------:R-:W-:Y:S05]  /*70b0*/  BSYNC B0 ;  /* 0x0000000000007941 */ /* 0x000fea0003800000 */
.L_x_1863:
        /* <DEDUP_REMOVED lines=31> */
.L_x_1830:
        /* <DEDUP_REMOVED lines=33> */
.L_x_1867:
[----:B------:R-:W-:Y:S05]  /*74c0*/  BSYNC B0 ;  /* 0x0000000000007941 */ /* 0x000fea0003800000 */
.L_x_1866:
        /* <DEDUP_REMOVED lines=38> */
[----:B------:R-:W-:-:S04]  /*7730*/  PRMT R0, RZ, 0x7610, R0 ;  /* 0x00007610ff007816 */ /* 0x000fc80000000000 */
[----:B------:R-:W-:-:S04]  /*7740*/  IMNMX R17, R151, R2, PT ;  /* 0x0000000297117217 */ /* 0x000fc80003800200 */
[----:B------:R-:W-:Y:S01]  /*7750*/  ISETP.GT.AND P0, PT, R17, R247, PT ;  /* 0x000000f71100720c */ /* 0x000fe20003f04270 */
[----:B------:R1:W-:-:S12]  /*7760*/  STL [R1+0x14], R17 ;  /* 0x0000141101007387 */ /* 0x0003d80000100800 */
[----:B------:R-:W-:Y:S05]  /*7770*/  @!P0 BRA `(.L_x_1868) ;  /* 0x0000ab1000008947 */ /* 0x000fea0003800000 */
[----:B------:R-:W2:Y:S01]  /*7780*/  LDL R16, [R1+0x4] ;  /* 0x0000040001107983 */ /* 0x000ea20000100800 */
[----:B------:R-:W-:-:S03]  /*7790*/  ISETP.NE.U32.AND P0, PT, RZ, c[0x0][0x340], PT ;  /* 0x0000d000ff007a0c */ /* 0x000fc60003f05070 */
[----:B------:R-:W3:Y:S01]  /*77a0*/  LDL R18, [R1+0x10] ;  /* 0x0000100001127983 */ /* 0x000ee20000100800 */
[----:B------:R-:W-:-:S13]  /*77b0*/  ISETP.NE.AND.EX P2, PT, RZ, c[0x0][0x344], PT, P0 ;  /* 0x0000d100ff007a0c */ /* 0x000fda0003f45300 */
[----:B------:R-:W-:-:S05]  /*77c0*/  @P2 MOV R2, 0x4 ;  /* 0x0000000400022802 */ /* 0x000fca0000000f00 */
[----:B------:R-:W-:-:S05]  /*77d0*/  @P2 IMAD.WIDE R2, R246, R2, c[0x0][0x340] ;  /* 0x0000d000f6022625 */ /* 0x000fca00078e0202 */
[----:B------:R4:W3:Y:S01]  /*77e0*/  @P2 LDG.E R13, [R2.64] ;  /* 0x00000008020d2981 */ /* 0x0008e2000c1e1900 */
[----:B------:R-:W-:-:S04]  /*77f0*/  MOV R0, c[0x0][0x2c4] ;  /* 0x0000b10000007a02 */ /* 0x000fc80000000f00 */
[----:B------:R-:W-:Y:S02]  /*7800*/  ISETP.NE.AND P1, PT, R0, 0x1, PT ;  /* 0x000000010000780c */ /* 0x000fe40003f25270 */
[----:B------:R-:W-:Y:S01]  /*7810*/  LEA R0, R164, R138, 0x4 ;  /* 0x0000008aa4007211 */ /* 0x000fe200078e20ff */
[----:B------:R-:W-:Y:S01]  /*7820*/  IMAD.MOV.U32 R7, RZ, RZ, R133 ;  /* 0x000000ffff077224 */ /* 0x000fe200078e0085 */
[----:B------:R-:W-:Y:S02]  /*7830*/  MOV R6, R132 ;  /* 0x0000008400067202 */ /* 0x000fe40000000f00 */
[----:B----4-:R-:W-:Y:S02]  /*7840*/  SHF.R.S32.HI R3, RZ, 0x1f, R158 ;  /* 0x0000001fff037819 */ /* 0x010fe4000001149e */
[----:B------:R-:W-:-:S03]  /*7850*/  IADD3 R2, P0, R138, R9, RZ ;  /* 0x000000098a027210 */ /* 0x000fc60007f1e0ff */
[----:B------:R-:W-:Y:S01]  /*7860*/  IMAD R4, R3, c[0x0][0x178], RZ ;  /* 0x00005e0003047a24 */ /* 0x000fe200078e02ff */
[----:B------:R-:W-:-:S03]  /*7870*/  LEA.HI.X.SX32 R3, R9, R184, 0x1, P0 ;  /* 0x000000b809037211 */ /* 0x000fc600000f0eff */
[----:B------:R-:W-:Y:S01]  /*7880*/  IMAD R8, R158, c[0x0][0x17c], R4 ;  /* 0x00005f009e087a24 */ /* 0x000fe200078e0204 */
[----:B------:R-:W-:Y:S01]  /*7890*/  ISETP.NE.U32.AND P0, PT, RZ, c[0x0][0x348], PT ;  /* 0x0000d200ff007a0c */ /* 0x000fe20003f05070 */
[C---:B------:R-:W-:Y:S02]  /*78a0*/  IMAD R15, R3.reuse, c[0x0][0x1e0], RZ ;  /* 0x00007800030f7a24 */ /* 0x040fe400078e02ff */
[----:B------:R-:W-:Y:S01]  /*78b0*/  IMAD R14, R3, c[0x0][0x208], RZ ;  /* 0x00008200030e7a24 */ /* 0x000fe200078e02ff */
[----:B------:R-:W-:Y:S01]  /*78c0*/  ISETP.NE.AND.EX P0, PT, RZ, c[0x0][0x34c], PT, P0 ;  /* 0x0000d300ff007a0c */ /* 0x000fe20003f05300 */
[----:B------:R-:W-:Y:S01]  /*78d0*/  IMAD.WIDE.U32 R10, R2, c[0x0][0x1e0], R6 ;  /* 0x00007800020a7a25 */ /* 0x000fe200078e0006 */
[----:B------:R-:W-:-:S03]  /*78e0*/  IADD3 R112, R17, -0x1, RZ ;  /* 0xffffffff11707810 */ /* 0x000fc60007ffe0ff */
[----:B--2---:R-:W-:-:S04]  /*78f0*/  IMAD R12, R16, 0x80, R0 ;  /* 0x00000080100c7824 */ /* 0x004fc800078e0200 */
[----:B------:R-:W-:Y:S01]  /*7900*/  @P1 IMAD.HI.U32 R5, R12, c[0x0][0x2c8], RZ ;  /* 0x0000b2000c051a27 */ /* 0x000fe200078e00ff */
[----:B------:R-:W-:-:S04]  /*7910*/  MOV R0, R12 ;  /* 0x0000000c00007202 */ /* 0x000fc80000000f00 */
[----:B------:R-:W-:Y:S01]  /*7920*/  @P1 SHF.R.U32.HI R0, RZ, c[0x0][0x2cc], R5 ;  /* 0x0000b300ff001a19 */ /* 0x000fe20000011605 */
[----:B------:R-:W-:-:S05]  /*7930*/  IMAD.WIDE.U32 R4, R158, c[0x0][0x178], RZ ;  /* 0x00005e009e047a25 */ /* 0x000fca00078e00ff */
[----:B------:R-:W-:Y:S01]  /*7940*/  IADD3 R3, R5, R8, RZ ;  /* 0x0000000805037210 */ /* 0x000fe20007ffe0ff */
[----:B------:R-:W-:-:S04]  /*7950*/  IMAD.WIDE.U32 R8, R2, c[0x0][0x208], R6 ;  /* 0x0000820002087a25 */ /* 0x000fc800078e0006 */
[C---:B------:R-:W-:Y:S02]  /*7960*/  IMAD R6, R2.reuse, c[0x0][0x1e4], R15 ;  /* 0x0000790002067a24 */ /* 0x040fe400078e020f */
[----:B------:R-:W-:Y:S01]  /*7970*/  IMAD R5, R2, c[0x0][0x20c], R14 ;  /* 0x0000830002057a24 */ /* 0x000fe200078e020e */
[----:B------:R-:W-:Y:S02]  /*7980*/  MOV R2, R4 ;  /* 0x0000000400027202 */ /* 0x000fe40000000f00 */
[----:B------:R-:W-:Y:S01]  /*7990*/  SEL R4, R137, RZ, !P0 ;  /* 0x000000ff89047207 */ /* 0x000fe20004000000 */
[----:B------:R-:W-:Y:S01]  /*79a0*/  IMAD.IADD R7, R11, 0x1, R6 ;  /* 0x000000010b077824 */ /* 0x000fe200078e0206 */
[----:B------:R-:W-:Y:S01]  /*79b0*/  IADD3 R5, R9, R5, RZ ;  /* 0x0000000509057210 */ /* 0x000fe20007ffe0ff */
[----:B---3--:R-:W-:Y:S01]  /*79c0*/  IMAD.WIDE.U32 R2, R18, c[0x0][0x1b8], R2 ;  /* 0x00006e0012027a25 */ /* 0x008fe200078e0002 */
        /* <DEDUP_REMOVED lines=21> */
[----:B------:R-:W-:-:S02]  /*7b20*/  @P2 SHF.R.S32.HI R0, RZ, 0x1f, R13 ;  /* 0x0000001fff002819 */ /* 0x000fc4000001140d */
[----:B------:R-:W-:Y:S02]  /*7b30*/  @!P2 MOV R0, R137 ;  /* 0x000000890000a202 */ /* 0x000fe40000000f00 */
[----:B------:R-:W-:Y:S02]  /*7b40*/  ISETP.NE.AND.EX P0, PT, RZ, c[0x0][0x354], PT, P0 ;  /* 0x0000d500ff007a0c */ /* 0x000fe40003f05300 */
[----:B------:R-:W-:Y:S01]  /*7b50*/  IADD3 R3, R3, R10, RZ ;  /* 0x0000000a03037210 */ /* 0x000fe20007ffe0ff */
[----:B------:R-:W-:Y:S01]  /*7b60*/  IMAD R10, R8, c[0x0][0x1a8], RZ ;  /* 0x00006a00080a7a24 */ /* 0x000fe200078e02ff */
[----:B------:R-:W-:Y:S02]  /*7b70*/  @!P2 MOV R13, R246 ;  /* 0x000000f6000da202 */ /* 0x000fe40000000f00 */
[----:B------:R-:W-:Y:S01]  /*7b80*/  SEL R8, R0, RZ, !P0 ;  /* 0x000000ff00087207 */ /* 0x000fe20004000000 */
[----:B------:R-:W-:Y:S01]  /*7b90*/  IMAD R7, R18, c[0x0][0x214], R7 ;  /* 0x0000850012077a24 */ /* 0x000fe200078e0207 */
[----:B------:R-:W-:Y:S01]  /*7ba0*/  SEL R0, R13, RZ, !P0 ;  /* 0x000000ff0d007207 */ /* 0x000fe20004000000 */
[----:B------:R-:W-:-:S02]  /*7bb0*/  IMAD R10, R9, c[0x0][0x1ac], R10 ;  /* 0x00006b00090a7a24 */ /* 0x000fc400078e020a */
[----:B------:R-:W-:-:S04]  /*7bc0*/  IMAD.WIDE.U32 R2, R9, c[0x0][0x1a8], R2 ;  /* 0x00006a0009027a25 */ /* 0x000fc800078e0002 */
[----:B------:R-:W-:Y:S02]  /*7bd0*/  IMAD R9, R8, c[0x0][0x1f0], RZ ;  /* 0x00007c0008097a24 */ /* 0x000fe400078e02ff */
[----:B------:R-:W-:Y:S01]  /*7be0*/  IMAD.WIDE.U32 R250, R0, c[0x0][0x1f0], R4 ;  /* 0x00007c0000fa7a25 */ /* 0x000fe200078e0004 */
[----:B------:R-:W-:-:S03]  /*7bf0*/  LEA R5, P0, R2, c[0x0][0x160], 0x1 ;  /* 0x0000580002057a11 */ /* 0x000fc600078008ff */
[----:B------:R-:W-:Y:S02]  /*7c00*/  IMAD.IADD R3, R3, 0x1, R10 ;  /* 0x0000000103037824 */ /* 0x000fe400078e020a */
[----:B------:R-:W-:-:S04]  /*7c10*/  IMAD.WIDE.U32 R248, R0, c[0x0][0x218], R6 ;  /* 0x0000860000f87a25 */ /* 0x000fc800078e0006 */
[----:B------:R-:W-:Y:S01]  /*7c20*/  IMAD R7, R0, c[0x0][0x1f4], R9 ;  /* 0x00007d0000077a24 */ /* 0x000fe200078e0209 */
[----:B------:R-:W-:-:S04]  /*7c30*/  LEA.HI.X R4, R2, c[0x0][0x164], R3, 0x1, P0 ;  /* 0x0000590002047a11 */ /* 0x000fc800000f0c03 */
[----:B------:R-:W-:-:S05]  /*7c40*/  IADD3 R2, R251, R7, RZ ;  /* 0x00000007fb027210 */ /* 0x000fca0007ffe0ff */
[----:B------:R2:W-:Y:S01]  /*7c50*/  STL [R1+0x8], R2 ;  /* 0x0000080201007387 */ /* 0x0005e20000100800 */
[----:B------:R-:W-:-:S04]  /*7c60*/  IMAD R8, R8, c[0x0][0x218], RZ ;  /* 0x0000860008087a24 */ /* 0x000fc800078e02ff */
[----:B------:R-:W-:Y:S01]  /*7c70*/  IMAD R6, R0, c[0x0][0x21c], R8 ;  /* 0x0000870000067a24 */ /* 0x000fe200078e0208 */
[----:B------:R-:W-:Y:S02]  /*7c80*/  ISETP.GE.AND P2, PT, R132, c[0x0][0x198], PT ;  /* 0x0000660084007a0c */ /* 0x000fe40003f46270 */
[----:B------:R-:W-:Y:S02]  /*7c90*/  LEA R0, R16, R138, 0x7 ;  /* 0x0000008a10007211 */ /* 0x000fe400078e38ff */
[----:B------:R-:W-:Y:S01]  /*7ca0*/  IADD3 R252, R249, R6, RZ ;  /* 0x00000006f9fc7210 */ /* 0x000fe20007ffe0ff */
[----:B------:R-:W-:Y:S06]  /*7cb0*/  BRA.DIV ~URZ, `(.L_x_1869) ;  /* 0x0000e4527f007947 */ /* 0x000fec000b800000 */
[----:B------:R3:W4:Y:S02]  /*7cc0*/  SHFL.IDX PT, R6, R4, RZ, 0x181f ;  /* 0x00181fff04067589 */ /* 0x00072400000e0000 */
.L_x_1999:
[----:B------:R-:W-:Y:S05]  /*7cd0*/  BRA.DIV ~URZ, `(.L_x_1870) ;  /* 0x0000e4a27f007947 */ /* 0x000fea000b800000 */
[----:B--2---:R2:W1:Y:S02]  /*7ce0*/  SHFL.IDX PT, R2, R5, RZ, 0x181f ;  /* 0x00181fff05027589 */ /* 0x00446400000e0000 */
.L_x_2000:
[----:B------:R-:W-:Y:S01]  /*7cf0*/  IMAD R13, R163, c[0x0][0x2c4], RZ ;  /* 0x0000b100a30d7a24 */ /* 0x000fe200078e02ff */
[----:B------:R-:W-:Y:S04]  /*7d00*/  BSSY B0, `(.L_x_1871) ;  /* 0x0000009000007945 */ /* 0x000fe80003800000 */
        /* <DEDUP_REMOVED lines=8> */
.L_x_1872:
[----:B------:R-:W-:Y:S05]  /*7d90*/  BSYNC B0 ;  /* 0x0000000000007941 */ /* 0x000fea0003800000 */
.L_x_1871:
[----:B------:R-:W-:Y:S05]  /*7da0*/  BRA.DIV ~URZ, `(.L_x_1873) ;  /* 0x0000e4427f007947 */ /* 0x000fea000b800000 */
[----:B----4-:R4:W2:Y:S04]  /*7db0*/  SHFL.IDX PT, R6, R4, 0x1, 0x181f ;  /* 0x00381f0004067f89 */ /* 0x0108a800000e0000 */
[----:B-1----:R4:W1:Y:S02]  /*7dc0*/  SHFL.IDX PT, R2, R5, 0x1, 0x181f ;  /* 0x00381f0005027f89 */ /* 0x00286400000e0000 */
.L_x_2001:
        /* <DEDUP_REMOVED lines=10> */
.L_x_1875:
[----:B------:R-:W-:Y:S05]  /*7e70*/  BSYNC B0 ;  /* 0x0000000000007941 */ /* 0x000fea0003800000 */
.L_x_1874:
[----:B------:R-:W-:Y:S05]  /*7e80*/  BRA.DIV ~URZ, `(.L_x_1876) ;  /* 0x0000e4327f007947 */ /* 0x000fea000b800000 */
[----:B--2---:R2:W3:Y:S02]  /*7e90*/  SHFL.IDX PT, R6, R4, 0x2, 0x181f ;  /* 0x00581f0004067f89 */ /* 0x0044e400000e0000 */
.L_x_2002:
[----:B------:R-:W-:Y:S05]  /*7ea0*/  BRA.DIV ~URZ, `(.L_x_1877) ;  /* 0x0000e4827f007947 */ /* 0x000fea000b800000 */
[----:B-1----:R1:W2:Y:S02]  /*7eb0*/  SHFL.IDX PT, R2, R5, 0x2, 0x181f ;  /* 0x00581f0005027f89 */ /* 0x0022a400000e0000 */
.L_x_2003:
        /* <DEDUP_REMOVED lines=10> */
.L_x_1879:
[----:B------:R-:W-:Y:S05]  /*7f60*/  BSYNC B0 ;  /* 0x0000000000007941 */ /* 0x000fea0003800000 */
.L_x_1878:
[----:B------:R-:W-:Y:S05]  /*7f70*/  BRA.DIV ~URZ, `(.L_x_1880) ;  /* 0x0000e4227f007947 */ /* 0x000fea000b800000 */
[----:B---3--:R3:W1:Y:S04]  /*7f80*/  SHFL.IDX PT, R6, R4, 0x3, 0x181f ;  /* 0x00781f0004067f89 */ /* 0x00866800000e0000 */
[----:B--2---:R3:W2:Y:S02]  /*7f90*/  SHFL.IDX PT, R2, R5, 0x3, 0x181f ;  /* 0x00781f0005027f89 */ /* 0x0046a400000e0000 */
.L_x_2004:
        /* <DEDUP_REMOVED lines=10> */
.L_x_1882:
[----:B------:R-:W-:Y:S05]  /*8040*/  BSYNC B0 ;  /* 0x0000000000007941 */ /* 0x000fea0003800000 */
.L_x_1881:
[----:B------:R-:W-:Y:S05]  /*8050*/  BRA.DIV ~URZ, `(.L_x_1883) ;  /* 0x0000e4127f007947 */ /* 0x000fea000b800000 */
[----:B-1----:R1:W3:Y:S02]  /*8060*/  SHFL.IDX PT, R6, R4, 0x4, 0x181f ;  /* 0x00981f0004067f89 */ /* 0x0022e400000e0000 */
.L_x_2005:
[----:B------:R-:W-:Y:S05]  /*8070*/  BRA.DIV ~URZ, `(.L_x_1884) ;  /* 0x0000e4627f007947 */ /* 0x000fea000b800000 */
[----:B--2---:R2:W1:Y:S02]  /*8080*/  SHFL.IDX PT, R2, R5, 0x4, 0x181f ;  /* 0x00981f0005027f89 */ /* 0x00446400000e0000 */
.L_x_2006:
        /* <DEDUP_REMOVED lines=10> */
.L_x_1886:
[----:B------:R-:W-:Y:S05]  /*8130*/  BSYNC B0 ;  /* 0x0000000000007941 */ /* 0x000fea0003800000 */
.L_x_1885:
[----:B------:R-:W-:Y:S05]  /*8140*/  BRA.DIV ~URZ, `(.L_x_1887) ;  /* 0x0000e4027f007947 */ /* 0x000fea000b800000 */
[----:B---3--:R3:W2:Y:S04]  /*8150*/  SHFL.IDX PT, R6, R4, 0x5, 0x181f ;  /* 0x00b81f0004067f89 */ /* 0x0086a800000e0000 */
[----:B-1----:R3:W1:Y:S02]  /*8160*/  SHFL.IDX PT, R2, R5, 0x5, 0x181f ;  /* 0x00b81f0005027f89 */ /* 0x00266400000e0000 */
.L_x_2007:
        /* <DEDUP_REMOVED lines=10> */
.L_x_1889:
[----:B------:R-:W-:Y:S05]  /*8210*/  BSYNC B0 ;  /* 0x0000000000007941 */ /* 0x000fea0003800000 */
.L_x_1888:
[----:B------:R-:W-:Y:S05]  /*8220*/  BRA.DIV ~URZ, `(.L_x_1890) ;  /* 0x0000e3f27f007947 */ /* 0x000fea000b800000 */
[----:B--2---:R2:W3:Y:S02]  /*8230*/  SHFL.IDX PT, R6, R4, 0x6, 0x181f ;  /* 0x00d81f0004067f89 */ /* 0x0044e400000e0000 */
.L_x_2008:
[----:B------:R-:W-:Y:S05]  /*8240*/  BRA.DIV ~URZ, `(.L_x_1891) ;  /* 0x0000e4427f007947 */ /* 0x000fea000b800000 */
[----:B-1----:R1:W2:Y:S02]  /*8250*/  SHFL.IDX PT, R2, R5, 0x6, 0x181f ;  /* 0x00d81f0005027f89 */ /* 0x0022a400000e0000 */
.L_x_2009:
        /* <DEDUP_REMOVED lines=10> */
.L_x_1893:
[----:B------:R-:W-:Y:S05]  /*8300*/  BSYNC B0 ;  /* 0x0000000000007941 */ /* 0x000fea0003800000 */
.L_x_1892:
[----:B------:R-:W-:Y:S05]  /*8310*/  BRA.DIV ~URZ, `(.L_x_1894) ;  /* 0x0000e3e27f007947 */ /* 0x000fea000b800000 */
[----:B--234-:R-:W2:Y:S04]  /*8320*/  SHFL.IDX PT, R4, R4, 0x7, 0x181f ;  /* 0x00f81f0004047f89 */ /* 0x01cea800000e0000 */
[----:B------:R3:W4:Y:S02]  /*8330*/  SHFL.IDX PT, R2, R5, 0x7, 0x181f ;  /* 0x00f81f0005027f89 */ /* 0x00072400000e0000 */
.L_x_2010:
[----:B------:R-:W-:-:S04]  /*8340*/  IADD3 R0, R0, 0x70, RZ ;  /* 0x0000007000007810 */ /* 0x000fc80007ffe0ff */
[----:B------:R-:W-:-:S13]  /*8350*/  ISETP.GE.AND P0, PT, R0, R13, PT ;  /* 0x0000000d0000720c */ /* 0x000fda0003f06270 */
[----:B----4-:R-:W-:-:S04]  /*8360*/  @!P0 LEA R2, P1, R132, R2, 0x1 ;  /* 0x0000000284028211 */ /* 0x010fc800078208ff */
[C---:B--2---:R-:W-:Y:S02]  /*8370*/  @!P0 LEA.HI.X R3, R132.reuse, R4, R133, 0x1, P1 ;  /* 0x0000000484038211 */ /* 0x044fe400008f0c85 */
[----:B------:R-:W-:-:S03]  /*8380*/  ISETP.GE.AND P1, PT, R132, c[0x0][0x1d4], PT ;  /* 0x0000750084007a0c */ /* 0x000fc60003f26270 */
[----:B------:R-:W-:Y:S01]  /*8390*/  @!PT LDS RZ, [RZ] ;  /* 0x00000000fffff984 */ /* 0x000fe20000000800 */
[----:B------:R-:W-:Y:S01]  /*83a0*/  @!PT LDS RZ, [RZ] ;  /* 0x00000000fffff984 */ /* 0x000fe20000000800 */
[----:B------:R-:W-:Y:S01]  /*83b0*/  @!PT LDS RZ, [RZ] ;  /* 0x00000000fffff984 */ /* 0x000fe20000000800 */
[----:B------:R2:W-:Y:S04]  /*83c0*/  @!P0 LDGSTS.E.BYPASS.LTC128B.128 [R215+0x8900], [R2.64], !P2 ;  /* 0x0890000002d78fae */ /* 0x0005e8000d101d48 */
[----:B------:R-:W0:Y:S01]  /*83d0*/  LDGDEPBAR ;  /* 0x00000000000079af */ /* 0x000e220000000000 */
[----:B------:R-:W-:Y:S03]  /*83e0*/  WARPSYNC 0xffffffff ;  /* 0xffffffff00007948 */ /* 0x000fe60003800000 */
[----:B------:R-:W4:Y:S04]  /*83f0*/  LDL R184, [R1+0x14] ;  /* 0x0000140001b87983 */ /* 0x000f280000100800 */
[----:B-1-3--:R-:W3:Y:S01]  /*8400*/  LDL R5, [R1+0x8] ;  /* 0x0000080001057983 */ /* 0x00aee20000100800 */
[----:B------:R-:W-:Y:S01]  /*8410*/  IMAD.MOV.U32 R113, RZ, RZ, -0x50 ;  /* 0xffffffb0ff717424 */ /* 0x000fe200078e00ff */
[----:B------:R-:W-:Y:S01]  /*8420*/  SHF.R.S32.HI R72, RZ, 0x1f, R112 ;  /* 0x0000001fff487819 */ /* 0x000fe20000011470 */
[----:B--2---:R-:W-:-:S04]  /*8430*/  IMAD.WIDE.U32 R2, R112, c[0x0][0x1e0], RZ ;  /* 0x0000780070027a25 */ /* 0x004fc800078e00ff */
[----:B------:R-:W-:-:S04]  /*8440*/  IMAD R0, R72, c[0x0][0x1e0], RZ ;  /* 0x0000780048007a24 */ /* 0x000fc800078e02ff */
[----:B------:R-:W-:Y:S02]  /*8450*/  IMAD R0, R112, c[0x0][0x1e4], R0 ;  /* 0x0000790070007a24 */ /* 0x000fe400078e0200 */
[----:B------:R-:W-:Y:S02]  /*8460*/  IMAD.MOV.U32 R180, RZ, RZ, R250 ;  /* 0x000000ffffb47224 */ /* 0x000fe400078e00fa */
[----:B------:R-:W-:Y:S02]  /*8470*/  IMAD.IADD R0, R3, 0x1, R0 ;  /* 0x0000000103007824 */ /* 0x000fe400078e0200 */
[----:B------:R-:W-:Y:S02]  /*8480*/  IMAD.MOV.U32 R114, RZ, RZ, c[0x0][0x1e0] ;  /* 0x00007800ff727624 */ /* 0x000fe400078e00ff */
[----:B------:R-:W-:Y:S02]  /*8490*/  IMAD.MOV.U32 R183, RZ, RZ, c[0x0][0x1e4] ;  /* 0x00007900ffb77624 */ /* 0x000fe400078e00ff */
[----:B------:R-:W-:-:S04]  /*84a0*/  IMAD.WIDE.U32 R6, R114, 0x20, RZ ;  /* 0x0000002072067825 */ /* 0x000fc800078e00ff */
[----:B------:R-:W-:Y:S01]  /*84b0*/  IMAD.SHL.U32 R9, R183, 0x20, RZ ;  /* 0x00000020b7097824 */ /* 0x000fe200078e00ff */
[----:B------:R-:W-:Y:S01]  /*84c0*/  BSSY B0, `(.L_x_1895) ;  /* 0x000002a000007945 */ /* 0x000fe20003800000 */
[----:B------:R-:W-:Y:S01]  /*84d0*/  BAR.SYNC.DEFER_BLOCKING 0x0 ;  /* 0x0000000000007b1d */ /* 0x000fe20000010000 */
[----:B----4-:R-:W-:-:S05]  /*84e0*/  IMAD R113, R184, R113, 0x50 ;  /* 0x00000050b8717424 */ /* 0x010fca00078e0271 */
[----:B------:R-:W-:Y:S01]  /*84f0*/  IADD3 R92, R113, R182, -R138 ;  /* 0x000000b6715c7210 */ /* 0x000fe20007ffe88a */
[----:B---3--:R-:W-:-:S03]  /*8500*/  IMAD.MOV.U32 R181, RZ, RZ, R5 ;  /* 0x000000ffffb57224 */ /* 0x008fc600078e0005 */
[----:B------:R-:W-:Y:S01]  /*8510*/  ISETP.GE.AND P3, PT, R92, 0x11, PT ;  /* 0x000000115c00780c */ /* 0x000fe20003f66270 */
[----:B------:R-:W-:Y:S01]  /*8520*/  IMAD.WIDE.U32 R4, R2, 0x50, R180 ;  /* 0x0000005002047825 */ /* 0x000fe200078e00b4 */
[C---:B------:R-:W-:Y:S02]  /*8530*/  ISETP.GE.AND P2, PT, R92.reuse, 0x21, PT ;  /* 0x000000215c00780c */ /* 0x040fe40003f46270 */
[----:B------:R-:W-:Y:S01]  /*8540*/  ISETP.GE.AND P0, PT, R92, 0x31, PT ;  /* 0x000000315c00780c */ /* 0x000fe20003f06270 */
[----:B------:R-:W-:Y:S01]  /*8550*/  IMAD R2, R0, 0x50, RZ ;  /* 0x0000005000027824 */ /* 0x000fe200078e02ff */
[----:B------:R-:W-:-:S03]  /*8560*/  ISETP.GE.AND P6, PT, R92, 0x1, PT ;  /* 0x000000015c00780c */ /* 0x000fc60003fc6270 */
[----:B------:R-:W-:-:S04]  /*8570*/  IMAD.IADD R3, R5, 0x1, R2 ;  /* 0x0000000105037824 */ /* 0x000fc800078e0202 */
[----:B------:R-:W-:-:S04]  /*8580*/  @P3 LEA R0, P4, R114, R4, 0x4 ;  /* 0x0000000472003211 */ /* 0x000fc800078820ff */
[----:B------:R-:W-:Y:S02]  /*8590*/  @P3 LEA R14, P5, R0, c[0x0][0x1c8], 0x1 ;  /* 0x00007200000e3a11 */ /* 0x000fe400078a08ff */
        /* <DEDUP_REMOVED lines=28> */
.L_x_1896:
[----:B------:R-:W-:Y:S05]  /*8760*/  BSYNC B0 ;  /* 0x0000000000007941 */ /* 0x000fea0003800000 */
.L_x_1895:
[----:B------:R-:W-:Y:S01]  /*8770*/  ISETP.LT.AND P0, PT, RZ, c[0x0][0x27c], PT ;  /* 0x00009f00ff007a0c */ /* 0x000fe20003f01270 */
[----:B------:R-:W0:-:S12]  /*8780*/  LDGDEPBAR ;  /* 0x00000000000079af */ /* 0x000e180000000000 */
[----:B------:R-:W-:Y:S05]  /*8790*/  @P0 BRA `(.L_x_1897) ;  /* 0x0000002000000947 */ /* 0x000fea0003800000 */
[----:B------:R-:W-:-:S04]  /*87a0*/  DEPBAR.LE SB0, 0x1 ;  /* 0x000080400000791a */ /* 0x000fc80000000000 */
[----:B------:R-:W-:Y:S05]  /*87b0*/  BRA `(.L_x_1898) ;  /* 0x0000340000007947 */ /* 0x000fea0003800000 */
.L_x_1897:
[----:B------:R-:W3:Y:S01]  /*87c0*/  LDL R25, [R1+0x4] ;  /* 0x0000040001197983 */ /* 0x000ee20000100800 */
[----:B-----5:R-:W-:Y:S01]  /*87d0*/  SHF.R.S32.HI R0, RZ, 0x1f, R136 ;  /* 0x0000001fff007819 */ /* 0x020fe20000011488 */
[----:B------:R-:W-:Y:S01]  /*87e0*/  ULDC.U8 UR4, c[0x0][0x298] ;  /* 0x0000a60000047ab9 */ /* 0x000fe20000000000 */
[----:B--2---:R-:W-:Y:S01]  /*87f0*/  IMAD.WIDE.U32 R2, R136, c[0x0][0x280], RZ ;  /* 0x0000a00088027a25 */ /* 0x004fe200078e00ff */
[----:B------:R-:W-:Y:S01]  /*8800*/  ISETP.NE.AND P3, PT, RZ, UR4, PT ;  /* 0x00000004ff007c0c */ /* 0x000fe2000bf65270 */
[----:B------:R-:W-:Y:S01]  /*8810*/  BSSY B2, `(.L_x_1898) ;  /* 0x000033a000027945 */ /* 0x000fe20003800000 */
[----:B------:R-:W-:Y:S01]  /*8820*/  IADD3 R48, R240, 0x60, RZ ;  /* 0x00000060f0307810 */ /* 0x000fe20007ffe0ff */
[C---:B------:R-:W-:Y:S02]  /*8830*/  IMAD R6, R0.reuse, c[0x0][0x280], RZ ;  /* 0x0000a00000067a24 */ /* 0x040fe400078e02ff */
[----:B------:R-:W-:Y:S02]  /*8840*/  IMAD R0, R0, c[0x0][0x290], RZ ;  /* 0x0000a40000007a24 */ /* 0x000fe400078e02ff */
[----:B-1----:R-:W-:Y:S01]  /*8850*/  IMAD R8, R136, c[0x0][0x284], R6 ;  /* 0x0000a10088087a24 */ /* 0x002fe200078e0206 */
[----:B------:R-:W-:Y:S01]  /*8860*/  LEA R6, P2, R2, c[0x0][0x270], 0x1 ;  /* 0x00009c0002067a11 */ /* 0x000fe200078408ff */
[----:B------:R-:W-:-:S04]  /*8870*/  IMAD.WIDE.U32 R4, R136, c[0x0][0x290], RZ ;  /* 0x0000a40088047a25 */ /* 0x000fc800078e00ff */
[----:B------:R-:W-:Y:S01]  /*8880*/  IMAD R0, R136, c[0x0][0x294], R0 ;  /* 0x0000a50088007a24 */ /* 0x000fe200078e0200 */
[----:B------:R-:W-:Y:S01]  /*8890*/  LEA R7, P0, R4, c[0x0][0x288], 0x1 ;  /* 0x0000a20004077a11 */ /* 0x000fe200078008ff */
[----:B------:R-:W-:-:S03]  /*88a0*/  IMAD.IADD R3, R8, 0x1, R3 ;  /* 0x0000000108037824 */ /* 0x000fc600078e0203 */
[----:B------:R-:W-:Y:S02]  /*88b0*/  IADD3 R5, R0, R5, RZ ;  /* 0x0000000500057210 */ /* 0x000fe40007ffe0ff */
[----:B------:R-:W-:Y:S02]  /*88c0*/  LEA.HI.X R0, R2, c[0x0][0x274], R3, 0x1, P2 ;  /* 0x00009d0002007a11 */ /* 0x000fe400010f0c03 */
[----:B------:R-:W-:Y:S01]  /*88d0*/  LEA.HI.X R2, R4, c[0x0][0x28c], R5, 0x1, P0 ;  /* 0x0000a30004027a11 */ /* 0x000fe200000f0c05 */
        /* <DEDUP_REMOVED lines=30> */
.L_x_1901:
[----:B-12-4-:R-:W-:Y:S05]  /*8ac0*/  BSYNC B0 ;  /* 0x0000000000007941 */ /* 0x016fea0003800000 */
.L_x_1900:
        /* <DEDUP_REMOVED lines=72> */
.L_x_1905:
[----:B------:R-:W-:Y:S05]  /*8f50*/  BSYNC B0 ;  /* 0x0000000000007941 */ /* 0x000fea0003800000 */
.L_x_1904:
        /* <DEDUP_REMOVED lines=40> */
.L_x_1903:
[----:B------:R-:W-:Y:S05]  /*91e0*/  BSYNC B1 ;  /* 0x0000000000017941 */ /* 0x000fea0003800000 */
.L_x_1902:
        /* <DEDUP_REMOVED lines=44> */
.L_x_1909:
[----:B------:R-:W-:Y:S05]  /*94b0*/  BSYNC B0 ;  /* 0x0000000000007941 */ /* 0x000fea0003800000 */
.L_x_1908:
        /* <DEDUP_REMOVED lines=40> */
.L_x_1907:
[----:B------:R-:W-:Y:S05]  /*9740*/  BSYNC B1 ;  /* 0x0000000000017941 */ /* 0x000fea0003800000 */
.L_x_1906:
        /* <DEDUP_REMOVED lines=44> */
.L_x_1913:
[----:B------:R-:W-:Y:S05]  /*9a10*/  BSYNC B0 ;  /* 0x0000000000007941 */ /* 0x000fea0003800000 */
.L_x_1912:
        /* <DEDUP_REMOVED lines=40> */
.L_x_1911:
[----:B------:R-:W-:Y:S05]  /*9ca0*/  BSYNC B1 ;  /* 0x0000000000017941 */ /* 0x000fea0003800000 */
.L_x_1910:
        /* <DEDUP_REMOVED lines=43> */
.L_x_1916:
[----:B------:R-:W-:Y:S05]  /*9f60*/  BSYNC B0 ;  /* 0x0000000000007941 */ /* 0x000fea0003800000 */
.L_x_1915:
        /* <DEDUP_REMOVED lines=41> */
.L_x_1899:
        /* <DEDUP_REMOVED lines=22> */
.L_x_1918:
[----:B-123--:R-:W-:Y:S05]  /*a360*/  BSYNC B0 ;  /* 0x0000000000007941 */ /* 0x00efea0003800000 */
.L_x_1917:
        /* <DEDUP_REMOVED lines=118> */
.L_x_1920:
[----:B------:R-:W-:Y:S05]  /*aad0*/  BSYNC B0 ;  /* 0x0000000000007941 */ /* 0x000fea0003800000 */
.L_x_1919:
        /* <DEDUP_REMOVED lines=87> */
.L_x_1922:
[----:B------:R-:W-:Y:S05]  /*b050*/  BSYNC B0 ;  /* 0x0000000000007941 */ /* 0x000fea0003800000 */
.L_x_1921:
        /* <DEDUP_REMOVED lines=87> */
.L_x_1924:
[----:B------:R-:W-:Y:S05]  /*b5d0*/  BSYNC B0 ;  /* 0x0000000000007941 */ /* 0x000fea0003800000 */
.L_x_1923:
        /* <DEDUP_REMOVED lines=93> */
.L_x_1914:
[----:B------:R-:W-:Y:S05]  /*bbb0*/  BSYNC B2 ;  /* 0x0000000000027941 */ /* 0x000fea0003800000 */
.L_x_1898:
[----:B------:R-:W-:-:S04]  /*bbc0*/  DEPBAR.LE SB0, 0x0 ;  /* 0x000080000000791a */ /* 0x000fc80000000000 */
[----:B------:R-:W-:Y:S01]  /*bbd0*/  BAR.SYNC.DEFER_BLOCKING 0x0 ;  /* 0x0000000000007b1d */ /* 0x000fe20000010000 */
[----:B------:R-:W-:Y:S01]  /*bbe0*/  IMAD R0, R72, c[0x0][0x208], RZ ;  /* 0x0000820048007a24 */ /* 0x000fe200078e02ff */
[----:B------:R-:W-:Y:S01]  /*bbf0*/  ISETP.GE.AND P0, PT, R132, c[0x0][0x1d4], PT ;  /* 0x0000750084007a0c */ /* 0x000fe20003f06270 */
[----:B--2---:R-:W-:-:S03]  /*bc00*/  IMAD.WIDE.U32 R2, R112, c[0x0][0x208], RZ ;  /* 0x0000820070027a25 */ /* 0x004fc600078e00ff */
[----:B------:R-:W-:Y:S01]  /*bc10*/  ULDC.64 UR4, c[0x0][0x208] ;  /* 0x0000820000047ab9 */ /* 0x000fe20000000a00 */
[----:B------:R-:W-:Y:S01]  /*bc20*/  IMAD R0, R112, c[0x0][0x20c], R0 ;  /* 0x0000830070007a24 */ /* 0x000fe200078e0200 */
[----:B------:R-:W-:Y:S01]  /*bc30*/  USHF.L.U32 UR7, UR4, 0x5, URZ ;  /* 0x0000000504077899 */ /* 0x000fe2000800063f */
[C---:B------:R-:W-:Y:S01]  /*bc40*/  ISETP.LT.OR P4, PT, R92.reuse, 0x1, P0 ;  /* 0x000000015c00780c */ /* 0x040fe20000781670 */
[----:B------:R-:W-:Y:S01]  /*bc50*/  UMOV UR6, 0x5 ;  /* 0x0000000500067882 */ /* 0x000fe20000000000 */
[----:B------:R-:W-:Y:S01]  /*bc60*/  IMAD.IADD R0, R3, 0x1, R0 ;  /* 0x0000000103007824 */ /* 0x000fe200078e0200 */
[----:B------:R-:W-:Y:S01]  /*bc70*/  USHF.L.U64.HI UR5, UR4, UR6, UR5 ;  /* 0x0000000604057299 */ /* 0x000fe20008010205 */
[----:B------:R-:W-:Y:S01]  /*bc80*/  ISETP.LT.OR P6, PT, R92, 0x11, P0 ;  /* 0x000000115c00780c */ /* 0x000fe200007c1670 */
[----:B------:R-:W-:Y:S01]  /*bc90*/  BSSY B0, `(.L_x_1925) ;  /* 0x00000ac000007945 */ /* 0x000fe20003800000 */
[----:B------:R-:W-:Y:S01]  /*bca0*/  IMAD R0, R0, 0x50, RZ ;  /* 0x0000005000007824 */ /* 0x000fe200078e02ff */
[----:B------:R-:W-:Y:S01]  /*bcb0*/  ISETP.LT.OR P5, PT, R92, 0x21, P0 ;  /* 0x000000215c00780c */ /* 0x000fe200007a1670 */
[----:B-1----:R-:W-:Y:S04]  /*bcc0*/  LDSM.16.M88.4 R16, [R115] ;  /* 0x000000007310783b */ /* 0x002fe80000000200 */
[----:B------:R-:W-:Y:S04]  /*bcd0*/  LDSM.16.M88.4 R12, [R115+0x800] ;  /* 0x00080000730c783b */ /* 0x000fe80000000200 */
[----:B------:R-:W-:Y:S04]  /*bce0*/  LDSM.16.M88.4 R28, [R115+0x1000] ;  /* 0x00100000731c783b */ /* 0x000fe80000000200 */
[----:B------:R-:W-:Y:S04]  /*bcf0*/  LDSM.16.M88.4 R24, [R115+0x1800] ;  /* 0x001800007318783b */ /* 0x000fe80000000200 */
[----:B------:R-:W-:Y:S04]  /*bd00*/  LDSM.16.M88.4 R20, [R115+0x2000] ;  /* 0x002000007314783b */ /* 0x000fe80000000200 */
[----:B------:R-:W1:Y:S04]  /*bd10*/  LDSM.16.M88.4 R8, [R206] ;  /* 0x00000000ce08783b */ /* 0x000e680000000200 */
[----:B------:R-:W2:Y:S04]  /*bd20*/  LDSM.16.M88.4 R4, [R206+0x2000] ;  /* 0x00200000ce04783b */ /* 0x000ea80000000200 */
[----:B------:R-:W-:Y:S04]  /*bd30*/  LDSM.16.M88.4 R60, [R210] ;  /* 0x00000000d23c783b */ /* 0x000fe80000000200 */
[----:B------:R-:W-:Y:S04]  /*bd40*/  LDSM.16.M88.4 R32, [R213] ;  /* 0x00000000d520783b */ /* 0x000fe80000000200 */
[----:B------:R-:W-:Y:S01]  /*bd50*/  LDSM.16.M88.4 R36, [R214] ;  /* 0x00000000d624783b */ /* 0x000fe20000000200 */
[C---:B-1----:R-:W-:Y:S08]  /*bd60*/  HMMA.16816.F32 R120, R8.reuse, R16, RZ ;  /* 0x000000100878723c */ /* 0x042ff000000018ff */
        /* <DEDUP_REMOVED lines=9> */
[----:B------:R-:W-:Y:S01]  /*be00*/  IMAD.MOV.U32 R8, RZ, RZ, R248 ;  /* 0x000000ffff087224 */ /* 0x000fe200078e00f8 */
[----:B--2---:R-:W-:Y:S01]  /*be10*/  HMMA.16816.F32 R40, R4, R16, RZ ;  /* 0x000000100428723c */ /* 0x004fe200000018ff */
[----:B------:R-:W-:-:S04]  /*be20*/  IMAD.MOV.U32 R9, RZ, RZ, R252 ;  /* 0x000000ffff097224 */ /* 0x000fc800078e00fc */
[----:B------:R-:W-:Y:S02]  /*be30*/  IMAD.WIDE.U32 R2, R2, 0x50, R8 ;  /* 0x0000005002027825 */ /* 0x000fe400078e0008 */
[----:B------:R-:W1:Y:S01]  /*be40*/  LDSM.16.M88.4 R8, [R209] ;  /* 0x00000000d108783b */ /* 0x000e620000000200 */
[C---:B------:R-:W-:Y:S01]  /*be50*/  HMMA.16816.F32 R44, R4.reuse, R12, RZ ;  /* 0x0000000c042c723c */ /* 0x040fe200000018ff */
[----:B------:R-:W-:Y:S01]  /*be60*/  IMAD.IADD R0, R3, 0x1, R0 ;  /* 0x0000000103007824 */ /* 0x000fe200078e0200 */
[C---:B------:R-:W-:Y:S02]  /*be70*/  LEA R16, P2, R2.reuse, c[0x0][0x1f8], 0x1 ;  /* 0x00007e0002107a11 */ /* 0x040fe400078408ff */
[----:B------:R-:W-:Y:S02]  /*be80*/  P2R R3, PR, RZ, 0x10 ;  /* 0x00000010ff037803 */ /* 0x000fe40000000000 */
[----:B------:R-:W-:Y:S02]  /*be90*/  LEA.HI.X R17, R2, c[0x0][0x1fc], R0, 0x1, P2 ;  /* 0x00007f0002117a11 */ /* 0x000fe400010f0c00 */
[----:B------:R-:W-:Y:S01]  /*bea0*/  HMMA.16816.F32 R48, R4, R28, RZ ;  /* 0x0000001c0430723c */ /* 0x000fe200000018ff */
[----:B------:R-:W-:-:S07]  /*beb0*/  ISETP.LT.OR P4, PT, R92, 0x31, P0 ;  /* 0x000000315c00780c */ /* 0x000fce0000781670 */
[C---:B------:R-:W-:Y:S08]  /*bec0*/  HMMA.16816.F32 R52, R4.reuse, R24, RZ ;  /* 0x000000180434723c */ /* 0x040ff000000018ff */
[C---:B------:R-:W-:Y:S08]  /*bed0*/  HMMA.16816.F32 R56, R4.reuse, R20, RZ ;  /* 0x000000140438723c */ /* 0x040ff000000018ff */
[C---:B------:R-:W-:Y:S08]  /*bee0*/  HMMA.16816.F32 R68, R4.reuse, R18, RZ ;  /* 0x000000120444723c */ /* 0x040ff000000018ff */
[C---:B------:R-:W-:Y:S07]  /*bef0*/  HMMA.16816.F32 R64, R4.reuse, R14, RZ ;  /* 0x0000000e0440723c */ /* 0x040fee00000018ff */
[----:B------:R-:W-:Y:S01]  /*bf00*/  IADD3 R14, P3, R16, UR7, RZ ;  /* 0x00000007100e7c10 */ /* 0x000fe2000ff7e0ff */
[----:B------:R-:W-:Y:S01]  /*bf10*/  HMMA.16816.F32 R96, R4, R30, RZ ;  /* 0x0000001e0460723c */ /* 0x000fe200000018ff */
[----:B------:R-:W2:Y:S02]  /*bf20*/  LDSM.16.M88.4 R28, [R212] ;  /* 0x00000000d41c783b */ /* 0x000ea40000000200 */
[----:B------:R-:W-:-:S02]  /*bf30*/  IADD3 R12, P2, R14, UR7, RZ ;  /* 0x000000070e0c7c10 */ /* 0x000fc4000ff5e0ff */
[----:B------:R-:W-:Y:S02]  /*bf40*/  IADD3.X R15, R17, UR5, RZ, P3, !PT ;  /* 0x00000005110f7c10 */ /* 0x000fe40009ffe4ff */
[----:B------:R-:W-:Y:S01]  /*bf50*/  ISETP.LT.OR P3, PT, R92, 0x41, P0 ;  /* 0x000000415c00780c */ /* 0x000fe20000761670 */
[C---:B------:R-:W-:Y:S01]  /*bf60*/  HMMA.16816.F32 R116, R4.reuse, R26, RZ ;  /* 0x0000001a0474723c */ /* 0x040fe200000018ff */
[----:B------:R-:W-:Y:S01]  /*bf70*/  LDSM.16.M88.4 R24, [R211] ;  /* 0x00000000d318783b */ /* 0x000fe20000000200 */
[----:B------:R-:W-:Y:S02]  /*bf80*/  IADD3.X R13, R15, UR5, RZ, P2, !PT ;  /* 0x000000050f0d7c10 */ /* 0x000fe400097fe4ff */
[----:B------:R-:W-:Y:S02]  /*bf90*/  ISETP.NE.AND P2, PT, R3, RZ, PT ;  /* 0x000000ff0300720c */ /* 0x000fe40003f45270 */
[----:B------:R-:W-:Y:S02]  /*bfa0*/  IADD3 R2, P0, R12, UR7, RZ ;  /* 0x000000070c027c10 */ /* 0x000fe4000ff1e0ff */
[----:B------:R-:W-:Y:S01]  /*bfb0*/  HMMA.16816.F32 R108, R4, R22, RZ ;  /* 0x00000016046c723c */ /* 0x000fe200000018ff */
[----:B------:R-:W3:Y:S01]  /*bfc0*/  LDSM.16.M88.4 R4, [R209+0x2000] ;  /* 0x00200000d104783b */ /* 0x000ee20000000200 */
[----:B------:R-:W-:-:S06]  /*bfd0*/  IADD3.X R3, R13, UR5, RZ, P0, !PT ;  /* 0x000000050d037c10 */ /* 0x000fcc00087fe4ff */
[C---:B-1----:R-:W-:Y:S01]  /*bfe0*/  HMMA.16816.F32 R132, R8.reuse, R60, R120 ;  /* 0x0000003c0884723c */ /* 0x042fe20000001878 */
[----:B------:R-:W-:Y:S01]  /*bff0*/  @!PT LDS RZ, [RZ] ;  /* 0x00000000fffff984 */ /* 0x000fe20000000800 */
[----:B------:R-:W-:Y:S01]  /*c000*/  @!PT LDS RZ, [RZ] ;  /* 0x00000000fffff984 */ /* 0x000fe20000000800 */
[----:B------:R-:W-:Y:S01]  /*c010*/  @!PT LDS RZ, [RZ] ;  /* 0x00000000fffff984 */ /* 0x000fe20000000800 */
[----:B------:R1:W-:Y:S04]  /*c020*/  LDGSTS.E.BYPASS.LTC128B.128 [R215+0x100], [R16.64], !P2 ;  /* 0x0010000010d77fae */ /* 0x0003e8000d101d48 */
[----:B------:R4:W-:Y:S03]  /*c030*/  LDGSTS.E.BYPASS.LTC128B.128 [R215+0x900], [R14.64], !P6 ;  /* 0x009000000ed77fae */ /* 0x0009e6000f101d48 */
[C---:B------:R-:W-:Y:S01]  /*c040*/  HMMA.16816.F32 R144, R8.reuse, R36, R104 ;  /* 0x000000240890723c */ /* 0x040fe20000001868 */
[----:B------:R4:W-:Y:S04]  /*c050*/  LDGSTS.E.BYPASS.LTC128B.128 [R215+0x1100], [R12.64], !P5 ;  /* 0x011000000cd77fae */ /* 0x0009e8000e901d48 */
[----:B------:R4:W-:Y:S03]  /*c060*/  LDGSTS.E.BYPASS.LTC128B.128 [R215+0x1900], [R2.64], !P4 ;  /* 0x0190000002d77fae */ /* 0x0009e6000e101d48 */
[C---:B------:R-:W-:Y:S08]  /*c070*/  HMMA.16816.F32 R156, R8.reuse, R32, R100 ;  /* 0x00000020089c723c */ /* 0x040ff00000001864 */
[----:B--2---:R-:W-:Y:S01]  /*c080*/  HMMA.16816.F32 R168, R8, R28, R88 ;  /* 0x0000001c08a8723c */ /* 0x004fe20000001858 */
[----:B-1----:R-:W-:-:S04]  /*c090*/  IADD3 R16, P0, R2, UR7, RZ ;  /* 0x0000000702107c10 */ /* 0x002fc8000ff1e0ff */
[----:B------:R-:W-:-:S03]  /*c0a0*/  IADD3.X R17, R3, UR5, RZ, P0, !PT ;  /* 0x0000000503117c10 */ /* 0x000fc600087fe4ff */
[C---:B---3--:R-:W-:Y:S01]  /*c0b0*/  HMMA.16816.F32 R160, R4.reuse, R28, R52 ;  /* 0x0000001c04a0723c */ /* 0x048fe20000001834 */
[----:B------:R-:W-:Y:S01]  /*c0c0*/  ISETP.GT.AND P0, PT, R112, R247, PT ;  /* 0x000000f77000720c */ /* 0x000fe20003f04270 */
[----:B------:R1:W-:Y:S04]  /*c0d0*/  LDGSTS.E.BYPASS.LTC128B.128 [R215+0x2100], [R16.64], !P3 ;  /* 0x0210000010d77fae */ /* 0x0003e8000d901d48 */
[----:B------:R-:W-:Y:S02]  /*c0e0*/  LDSM.16.M88.4 R52, [R205+0x800] ;  /* 0x00080000cd34783b */ /* 0x000fe40000000200 */
[C---:B------:R-:W-:Y:S02]  /*c0f0*/  HMMA.16816.F32 R76, R4.reuse, R60, R40 ;  /* 0x0000003c044c723c */ /* 0x040fe40000001828 */
[----:B------:R-:W-:Y:S04]  /*c100*/  LDSM.16.M88.4 R40, [R205+0x2000] ;  /* 0x00200000cd28783b */ /* 0x000fe80000000200 */
[----:B----4-:R-:W-:Y:S02]  /*c110*/  LDSM.16.M88.4 R12, [R207] ;  /* 0x00000000cf0c783b */ /* 0x010fe40000000200 */
[C---:B------:R-:W-:Y:S02]  /*c120*/  HMMA.16816.F32 R92, R4.reuse, R24, R56 ;  /* 0x00000018045c723c */ /* 0x040fe40000001838 */
[----:B------:R-:W-:Y:S04]  /*c130*/  LDSM.16.M88.4 R56, [R205] ;  /* 0x00000000cd38783b */ /* 0x000fe80000000200 */
[----:B------:R-:W0:Y:S02]  /*c140*/  LDGDEPBAR ;  /* 0x00000000000079af */ /* 0x000e240000000000 */
[C---:B------:R-:W-:Y:S02]  /*c150*/  HMMA.16816.F32 R72, R4.reuse, R32, R48 ;  /* 0x000000200448723c */ /* 0x040fe40000001830 */
[----:B------:R-:W-:Y:S04]  /*c160*/  LDSM.16.M88.4 R48, [R205+0x1000] ;  /* 0x00100000cd30783b */ /* 0x000fe80000000200 */
[----:B-1----:R-:W1:Y:S02]  /*c170*/  LDSM.16.M88.4 R16, [R207+0x2000] ;  /* 0x00200000cf10783b */ /* 0x002e640000000200 */
[C---:B------:R-:W-:Y:S02]  /*c180*/  HMMA.16816.F32 R140, R4.reuse, R36, R44 ;  /* 0x00000024048c723c */ /* 0x040fe4000000182c */
[----:B------:R-:W2:Y:S06]  /*c190*/  LDSM.16.M88.4 R44, [R205+0x1800] ;  /* 0x00180000cd2c783b */ /* 0x000eac0000000200 */
[C---:B------:R-:W-:Y:S08]  /*c1a0*/  HMMA.16816.F32 R20, R4.reuse, R38, R64 ;  /* 0x000000260414723c */ /* 0x040ff00000001840 */
[-C--:B------:R-:W-:Y:S08]  /*c1b0*/  HMMA.16816.F32 R68, R4, R62.reuse, R68 ;  /* 0x0000003e0444723c */ /* 0x080ff00000001844 */
[----:B------:R-:W-:Y:S08]  /*c1c0*/  HMMA.16816.F32 R64, R8, R62, R152 ;  /* 0x0000003e0840723c */ /* 0x000ff00000001898 */
[----:B-----5:R-:W-:Y:S08]  /*c1d0*/  HMMA.16816.F32 R136, R4, R26, R108 ;  /* 0x0000001a0488723c */ /* 0x020ff0000000186c */
[----:B------:R-:W-:Y:S01]  /*c1e0*/  HMMA.16816.F32 R60, R8, R38, R148 ;  /* 0x00000026083c723c */ /* 0x000fe20000001894 */
[----:B------:R-:W-:Y:S07]  /*c1f0*/  LDSM.16.M88.4 R36, [R202] ;  /* 0x00000000ca24783b */ /* 0x000fee0000000200 */
[-C--:B------:R-:W-:Y:S08]  /*c200*/  HMMA.16816.F32 R172, R4, R34.reuse, R96 ;  /* 0x0000002204ac723c */ /* 0x080ff00000001860 */
[----:B------:R-:W-:Y:S01]  /*c210*/  HMMA.16816.F32 R108, R8, R34, R124 ;  /* 0x00000022086c723c */ /* 0x000fe2000000187c */
[----:B------:R-:W-:Y:S07]  /*c220*/  LDSM.16.M88.4 R32, [R202+0x800] ;  /* 0x00080000ca20783b */ /* 0x000fee0000000200 */
[----:B------:R-:W-:Y:S01]  /*c230*/  HMMA.16816.F32 R164, R4, R30, R116 ;  /* 0x0000001e04a4723c */ /* 0x000fe20000001874 */
[----:B------:R-:W-:Y:S07]  /*c240*/  LDSM.16.M88.4 R4, [R208+0x2000] ;  /* 0x00200000d004783b */ /* 0x000fee0000000200 */
[C---:B------:R-:W-:Y:S08]  /*c250*/  HMMA.16816.F32 R176, R8.reuse, R24, R80 ;  /* 0x0000001808b0723c */ /* 0x040ff00000001850 */
[C---:B------:R-:W-:Y:S01]  /*c260*/  HMMA.16816.F32 R128, R8.reuse, R30, R128 ;  /* 0x0000001e0880723c */ /* 0x040fe20000001880 */
[----:B------:R-:W-:Y:S07]  /*c270*/  LDSM.16.M88.4 R28, [R202+0x1000] ;  /* 0x00100000ca1c783b */ /* 0x000fee0000000200 */
[----:B------:R-:W-:Y:S01]  /*c280*/  HMMA.16816.F32 R124, R8, R26, R84 ;  /* 0x0000001a087c723c */ /* 0x000fe20000001854 */
[----:B------:R-:W-:Y:S04]  /*c290*/  LDSM.16.M88.4 R8, [R208] ;  /* 0x00000000d008783b */ /* 0x000fe80000000200 */
[----:B------:R-:W-:Y:S03]  /*c2a0*/  LDSM.16.M88.4 R24, [R202+0x1800] ;  /* 0x00180000ca18783b */ /* 0x000fe60000000200 */
[----:B-1----:R-:W-:Y:S01]  /*c2b0*/  HMMA.16816.F32 R88, R16, R54, R20 ;  /* 0x000000361058723c */ /* 0x002fe20000001814 */
[----:B------:R-:W1:Y:S01]  /*c2c0*/  LDSM.16.M88.4 R20, [R202+0x2000] ;  /* 0x00200000ca14783b */ /* 0x000e620000000200 */
[----:B------:R-:W-:-:S06]  /*c2d0*/  DEPBAR.LE SB0, 0x0 ;  /* 0x000080000000791a */ /* 0x000fcc0000000000 */
[C---:B------:R-:W-:Y:S08]  /*c2e0*/  HMMA.16816.F32 R96, R16.reuse, R40, R92 ;  /* 0x000000281060723c */ /* 0x040ff0000000185c */
[C---:B------:R-:W-:Y:S08]  /*c2f0*/  HMMA.16816.F32 R92, R16.reuse, R58, R68 ;  /* 0x0000003a105c723c */ /* 0x040ff00000001844 */
[----:B------:R-:W-:Y:S08]  /*c300*/  HMMA.16816.F32 R104, R16, R48, R72 ;  /* 0x000000301068723c */ /* 0x000ff00000001848 */
[----:B------:R-:W-:Y:S08]  /*c310*/  HMMA.16816.F32 R68, R12, R58, R64 ;  /* 0x0000003a0c44723c */ /* 0x000ff00000001840 */
[C---:B------:R-:W-:Y:S08]  /*c320*/  HMMA.16816.F32 R120, R16.reuse, R56, R76 ;  /* 0x000000381078723c */ /* 0x040ff0000000184c */
[----:B------:R-:W-:Y:S08]  /*c330*/  HMMA.16816.F32 R116, R16, R52, R140 ;  /* 0x000000341074723c */ /* 0x000ff0000000188c */
[C---:B------:R-:W-:Y:S08]  /*c340*/  HMMA.16816.F32 R72, R12.reuse, R56, R132 ;  /* 0x000000380c48723c */ /* 0x040ff00000001884 */
[C---:B------:R-:W-:Y:S08]  /*c350*/  HMMA.16816.F32 R64, R12.reuse, R52, R144 ;  /* 0x000000340c40723c */ /* 0x040ff00000001890 */
[----:B------:R-:W-:Y:S08]  /*c360*/  HMMA.16816.F32 R60, R12, R54, R60 ;  /* 0x000000360c3c723c */ /* 0x000ff0000000183c */
[----:B------:R-:W-:Y:S08]  /*c370*/  HMMA.16816.F32 R84, R16, R50, R172 ;  /* 0x000000321054723c */ /* 0x000ff000000018ac */
[C---:B------:R-:W-:Y:S08]  /*c380*/  HMMA.16816.F32 R56, R12.reuse, R48, R156 ;  /* 0x000000300c38723c */ /* 0x040ff0000000189c */
[----:B------:R-:W-:Y:S08]  /*c390*/  HMMA.16816.F32 R52, R12, R50, R108 ;  /* 0x000000320c34723c */ /* 0x000ff0000000186c */
[C---:B--2---:R-:W-:Y:S08]  /*c3a0*/  HMMA.16816.F32 R100, R16.reuse, R44, R160 ;  /* 0x0000002c1064723c */ /* 0x044ff000000018a0 */
[C---:B------:R-:W-:Y:S08]  /*c3b0*/  HMMA.16816.F32 R80, R16.reuse, R46, R164 ;  /* 0x0000002e1050723c */ /* 0x040ff000000018a4 */
[----:B------:R-:W-:Y:S08]  /*c3c0*/  HMMA.16816.F32 R76, R16, R42, R136 ;  /* 0x0000002a104c723c */ /* 0x000ff00000001888 */
[C---:B------:R-:W-:Y:S08]  /*c3d0*/  HMMA.16816.F32 R48, R12.reuse, R44, R168 ;  /* 0x0000002c0c30723c */ /* 0x040ff000000018a8 */
[C---:B------:R-:W-:Y:S08]  /*c3e0*/  HMMA.16816.F32 R44, R12.reuse, R46, R128 ;  /* 0x0000002e0c2c723c */ /* 0x040ff00000001880 */
[C---:B------:R-:W-:Y:S08]  /*c3f0*/  HMMA.16816.F32 R16, R12.reuse, R40, R176 ;  /* 0x000000280c10723c */ /* 0x040ff000000018b0 */
[----:B------:R-:W-:Y:S08]  /*c400*/  HMMA.16816.F32 R12, R12, R42, R124 ;  /* 0x0000002a0c0c723c */ /* 0x000ff0000000187c */
[C---:B-1----:R-:W-:Y:S08]  /*c410*/  HMMA.16816.F32 R136, R4.reuse, R20, R96 ;  /* 0x000000140488723c */ /* 0x042ff00000001860 */
[----:B------:R-:W-:Y:S08]  /*c420*/  HMMA.16816.F32 R76, R4, R22, R76 ;  /* 0x00000016044c723c */ /* 0x000ff0000000184c */
        /* <DEDUP_REMOVED lines=21> */
[----:B------:R-:W-:Y:S01]  /*c580*/  IADD3 R0, R184, -0x2, RZ ;  /* 0xfffffffeb8007810 */ /* 0x000fe20007ffe0ff */
        /* <DEDUP_REMOVED lines=28> */
.L_x_1926:
[----:B------:R-:W-:Y:S05]  /*c750*/  BSYNC B0 ;  /* 0x0000000000007941 */ /* 0x000fea0003800000 */
.L_x_1925:
[----:B-1----:R-:W1:Y:S01]  /*c760*/  S2R R2, SR_TID.X ;  /* 0x0000000000027919 */ /* 0x002e620000002100 */
[----:B------:R-:W-:-:S03]  /*c770*/  LOP3.LUT R0, R188, 0xffffffe0, RZ, 0xc0, !PT ;  /* 0xffffffe0bc007812 */ /* 0x000fc600078ec0ff */
[----:B------:R-:W-:Y:S04]  /*c780*/  LDSM.16.MT88.4 R28, [R201] ;  /* 0x00000000c91c783b */ /* 0x000fe80000004200 */
[----:B------:R-:W0:Y:S01]  /*c790*/  LDGDEPBAR ;  /* 0x00000000000079af */ /* 0x000e220000000000 */
        /* <DEDUP_REMOVED lines=28> */
[----:B------:R-:W-:Y:S02]  /*c960*/  FMNMX.FTZ R3, R11, R3, !PT ;  /* 0x000000030b037209 */ /* 0x000fe40007810000 */
[----:B------:R-:W-:Y:S02]  /*c970*/  FSEL R89, R64, -INF , P2 ;  /* 0xff80000040597808 */ /* 0x000fe40001000000 */
        /* <DEDUP_REMOVED lines=23> */
[----:B------:R-:W-:Y:S01]  /*caf0*/  FSEL R113, R62, -INF , P4 ;  /* 0xff8000003e717808 */ /* 0x000fe20002000000 */
[----:B------:R-:W-:Y:S01]  /*cb00*/  LDSM.16.MT88.4 R40, [R203] ;  /* 0x00000000cb28783b */ /* 0x000fe20000004200 */
        /* <DEDUP_REMOVED lines=11> */
[C---:B------:R-:W-:Y:S02]  /*cbc0*/  ISETP.GT.AND P4, PT, R0.reuse, 0x28, PT ;  /* 0x000000280000780c */ /* 0x040fe40003f84270 */
        /* <DEDUP_REMOVED lines=21> */
[----:B------:R-:W-:Y:S02]  /*cd20*/  FMNMX.FTZ R2, R91, R2, !PT ;  /* 0x000000025b027209 */ /* 0x000fe40007810000 */
        /* <DEDUP_REMOVED lines=50> */
[----:B------:R-:W-:-:S02]  /*d050*/  FMNMX.FTZ R4, R193, R0, !PT ;  /* 0x00000000c1047209 */ /* 0x000fc40007810000 */
        /* <DEDUP_REMOVED lines=8> */
[----:B------:R-:W-:Y:S02]  /*d0e0*/  FMNMX.FTZ R2, R156, R2, !PT ;  /* 0x000000029c027209 */ /* 0x000fe40007810000 */
[----:B------:R-:W-:Y:S02]  /*d0f0*/  FMNMX.FTZ R5, R188, R4, !PT ;  /* 0x00000004bc057209 */ /* 0x000fe40007810000 */
[----:B------:R-:W-:Y:S02]  /*d100*/  FMNMX.FTZ R0, R111, R0, !PT ;  /* 0x000000006f007209 */ /* 0x000fe40007810000 */
[----:B------:R-:W-:Y:S01]  /*d110*/  FSEL R153, R82, -INF , P5 ;  /* 0xff80000052997808 */ /* 0x000fe20002800000 */
[----:B------:R-:W2:Y:S01]  /*d120*/  SHFL.BFLY PT, R7, R5, 0x2, 0x1f ;  /* 0x0c401f0005077f89 */ /* 0x000ea200000e0000 */
[----:B------:R-:W-:-:S02]  /*d130*/  FMNMX.FTZ R2, R176, R2, !PT ;  /* 0x00000002b0027209 */ /* 0x000fc40007810000 */
[----:B------:R-:W-:Y:S02]  /*d140*/  FMNMX.FTZ R0, R112, R0, !PT ;  /* 0x0000000070007209 */ /* 0x000fe40007810000 */
[----:B------:R-:W-:Y:S02]  /*d150*/  FSEL R136, R83, -INF , P4 ;  /* 0xff80000053887808 */ /* 0x000fe40002000000 */
[----:B------:R-:W-:Y:S02]  /*d160*/  FMNMX.FTZ R2, R153, R2, !PT ;  /* 0x0000000299027209 */ /* 0x000fe40007810000 */
[----:B------:R-:W-:Y:S02]  /*d170*/  FMNMX.FTZ R0, R113, R0, !PT ;  /* 0x0000000071007209 */ /* 0x000fe40007810000 */
[----:B------:R-:W-:Y:S01]  /*d180*/  FSEL R187, R138, -INF , P3 ;  /* 0xff8000008abb7808 */ /* 0x000fe20001800000 */
[----:B------:R-:W-:Y:S01]  /*d190*/  IMAD.MOV.U32 R138, RZ, RZ, R184 ;  /* 0x000000ffff8a7224 */ /* 0x000fe200078e00b8 */
[----:B------:R-:W-:-:S02]  /*d1a0*/  FMNMX.FTZ R2, R136, R2, !PT ;  /* 0x0000000288027209 */ /* 0x000fc40007810000 */
[----:B------:R-:W-:Y:S02]  /*d1b0*/  FMNMX.FTZ R4, R114, R0, !PT ;  /* 0x0000000072047209 */ /* 0x000fe40007810000 */
[----:B------:R-:W-:Y:S02]  /*d1c0*/  FSEL R189, R139, -INF , P2 ;  /* 0xff8000008bbd7808 */ /* 0x000fe40001000000 */
[----:B------:R-:W-:Y:S02]  /*d1d0*/  FMNMX.FTZ R2, R187, R2, !PT ;  /* 0x00000002bb027209 */ /* 0x000fe40007810000 */
[----:B------:R-:W-:Y:S02]  /*d1e0*/  FMNMX.FTZ R4, R142, R4, !PT ;  /* 0x000000048e047209 */ /* 0x000fe40007810000 */
[----:B------:R-:W-:Y:S02]  /*d1f0*/  FSEL R194, R78, -INF , P0 ;  /* 0xff8000004ec27808 */ /* 0x000fe40000000000 */
[----:B------:R-:W-:-:S02]  /*d200*/  FMNMX.FTZ R2, R189, R2, !PT ;  /* 0x00000002bd027209 */ /* 0x000fc40007810000 */
[----:B-1----:R-:W-:Y:S02]  /*d210*/  FMNMX.FTZ R0, R3, R6, !PT ;  /* 0x0000000603007209 */ /* 0x002fe40007810000 */
[----:B------:R-:W-:Y:S02]  /*d220*/  FMNMX.FTZ R4, R145, R4, !PT ;  /* 0x0000000491047209 */ /* 0x000fe40007810000 */
[----:B------:R-:W-:Y:S01]  /*d230*/  FSEL R199, R79, -INF , P6 ;  /* 0xff8000004fc77808 */ /* 0x000fe20003000000 */
[----:B------:R-:W1:Y:S01]  /*d240*/  SHFL.BFLY PT, R6, R0, 0x1, 0x1f ;  /* 0x0c201f0000067f89 */ /* 0x000e6200000e0000 */
[----:B------:R-:W-:Y:S02]  /*d250*/  FMNMX.FTZ R2, R194, R2, !PT ;  /* 0x00000002c2027209 */ /* 0x000fe40007810000 */
[----:B------:R-:W-:Y:S02]  /*d260*/  FMNMX.FTZ R4, R144, R4, !PT ;  /* 0x0000000490047209 */ /* 0x000fe40007810000 */
[----:B------:R-:W-:-:S02]  /*d270*/  FMNMX.FTZ R2, R199, R2, !PT ;  /* 0x00000002c7027209 */ /* 0x000fc40007810000 */
[----:B------:R-:W-:Y:S02]  /*d280*/  FMNMX.FTZ R4, R146, R4, !PT ;  /* 0x0000000492047209 */ /* 0x000fe40007810000 */
[----:B--2---:R-:W-:Y:S02]  /*d290*/  FMNMX.FTZ R3, R5, R7, !PT ;  /* 0x0000000705037209 */ /* 0x004fe40007810000 */
[----:B------:R-:W2:Y:S01]  /*d2a0*/  SHFL.BFLY PT, R5, R2, 0x2, 0x1f ;  /* 0x0c401f0002057f89 */ /* 0x000ea200000e0000 */
[----:B------:R-:W-:Y:S02]  /*d2b0*/  FMNMX.FTZ R4, R198, R4, !PT ;  /* 0x00000004c6047209 */ /* 0x000fe40007810000 */
[----:B------:R-:W-:Y:S01]  /*d2c0*/  FSEL R150, R46, -INF , P5 ;  /* 0xff8000002e967808 */ /* 0x000fe20002800000 */
[----:B------:R-:W3:Y:S01]  /*d2d0*/  SHFL.BFLY PT, R7, R3, 0x1, 0x1f ;  /* 0x0c201f0003077f89 */ /* 0x000ee200000e0000 */
[----:B------:R-:W-:Y:S02]  /*d2e0*/  FMNMX.FTZ R4, R217, R4, !PT ;  /* 0x00000004d9047209 */ /* 0x000fe40007810000 */
[----:B------:R-:W-:-:S02]  /*d2f0*/  FSEL R152, R47, -INF , P4 ;  /* 0xff8000002f987808 */ /* 0x000fc40002000000 */
[----:B------:R-:W-:Y:S02]  /*d300*/  FMNMX.FTZ R4, R150, R4, !PT ;  /* 0x0000000496047209 */ /* 0x000fe40007810000 */
[----:B------:R-:W-:Y:S02]  /*d310*/  FSEL R216, R18, -INF , P3 ;  /* 0xff80000012d87808 */ /* 0x000fe40001800000 */
[----:B------:R-:W-:Y:S02]  /*d320*/  FMNMX.FTZ R4, R152, R4, !PT ;  /* 0x0000000498047209 */ /* 0x000fe40007810000 */
[----:B-1----:R-:W-:Y:S02]  /*d330*/  FMNMX.FTZ R110, R0, R6, !PT ;  /* 0x00000006006e7209 */ /* 0x002fe40007810000 */
[----:B------:R-:W-:Y:S02]  /*d340*/  FSEL R218, R19, -INF , P2 ;  /* 0xff80000013da7808 */ /* 0x000fe40001000000 */
[----:B------:R-:W-:Y:S01]  /*d350*/  FMNMX.FTZ R0, R216, R4, !PT ;  /* 0x00000004d8007209 */ /* 0x000fe20007810000 */
[----:B------:R-:W-:Y:S01]  /*d360*/  FMUL.FTZ R4, R110, c[0x0][0x2d0] ;  /* 0x0000b4006e047a20 */ /* 0x000fe20000410000 */
[----:B------:R-:W-:Y:S01]  /*d370*/  FSEL R219, R22, -INF , P0 ;  /* 0xff80000016db7808 */ /* 0x000fe20000000000 */
[----:B------:R-:W-:Y:S01]  /*d380*/  LDSM.16.MT88.4 R16, [R200] ;  /* 0x00000000c810783b */ /* 0x000fe20000004200 */
[----:B------:R-:W-:-:S02]  /*d390*/  FMNMX.FTZ R0, R218, R0, !PT ;  /* 0x00000000da007209 */ /* 0x000fc40007810000 */
[----:B--2---:R-:W-:Y:S02]  /*d3a0*/  FMNMX.FTZ R2, R2, R5, !PT ;  /* 0x0000000502027209 */ /* 0x004fe40007810000 */
[----:B------:R-:W-:Y:S02]  /*d3b0*/  FSEL R220, R23, -INF , P6 ;  /* 0xff80000017dc7808 */ /* 0x000fe40003000000 */
[----:B------:R-:W-:Y:S01]  /*d3c0*/  FMNMX.FTZ R5, R219, R0, !PT ;  /* 0x00000000db057209 */ /* 0x000fe20007810000 */
[----:B------:R-:W1:Y:S01]  /*d3d0*/  SHFL.BFLY PT, R6, R2, 0x1, 0x1f ;  /* 0x0c201f0002067f89 */ /* 0x000e6200000e0000 */
[----:B---3--:R-:W-:Y:S02]  /*d3e0*/  FMNMX.FTZ R108, R3, R7, !PT ;  /* 0x00000007036c7209 */ /* 0x008fe40007810000 */
[----:B------:R-:W-:Y:S01]  /*d3f0*/  FMNMX.FTZ R5, R220, R5, !PT ;  /* 0x00000005dc057209 */ /* 0x000fe20007810000 */
[----:B------:R-:W-:Y:S01]  /*d400*/  LDSM.16.MT88.4 R20, [R204] ;  /* 0x00000000cc14783b */ /* 0x000fe20000004200 */
        /* <DEDUP_REMOVED lines=21> */
[----:B------:R-:W-:Y:S01]  /*d560*/  FFMA.FTZ R5, R26, c[0x0][0x2d0], -R4 ;  /* 0x0000b4001a057a23 */ /* 0x000fe20000010804 */
[----:B-1----:R-:W-:-:S05]  /*d570*/  F2FP.PACK_AB R10, R244, R243 ;  /* 0x000000f3f40a723e */ /* 0x002fca00000000ff */
[----:B------:R-:W-:Y:S01]  /*d580*/  MUFU.EX2 R228, R5 ;  /* 0x0000000500e47308 */ /* 0x000fe20000000800 */
        /* <DEDUP_REMOVED lines=39> */
[----:B------:R-:W2:Y:S04]  /*d800*/  LDSM.16.MT88.4 R32, [R203+0x800] ;  /* 0x00080000cb20783b */ /* 0x000ea80000004200 */
        /* <DEDUP_REMOVED lines=11> */
[----:B---3--:R-:W-:-:S07]  /*d8c0*/  FFMA.FTZ R6, R38, c[0x0][0x2d0], -R3 ;  /* 0x0000b40026067a23 */ /* 0x008fce0000010803 */
[C---:B------:R-:W-:Y:S01]  /*d8d0*/  HMMA.16816.F32 R20, R12.reuse, R40, RZ ;  /* 0x000000280c14723c */ /* 0x040fe200000018ff */
[----:B-----5:R-:W-:Y:S01]  /*d8e0*/  F2FP.PACK_AB R8, R234, R230 ;  /* 0x000000e6ea08723e */ /* 0x020fe200000000ff */
[----:B------:R3:W-:Y:S06]  /*d8f0*/  MUFU.EX2 R233, R6 ;  /* 0x0000000600e97308 */ /* 0x0007ec0000000800 */
[C---:B------:R-:W-:Y:S08]  /*d900*/  HMMA.16816.F32 R100, R12.reuse, R42, RZ ;  /* 0x0000002a0c64723c */ /* 0x040ff000000018ff */
[----:B------:R-:W-:Y:S01]  /*d910*/  HMMA.16816.F32 R120, R12, R30, RZ ;  /* 0x0000001e0c78723c */ /* 0x000fe200000018ff */
[----:B---3--:R-:W-:-:S02]  /*d920*/  FFMA.FTZ R6, R39, c[0x0][0x2d0], -R3 ;  /* 0x0000b40027067a23 */ /* 0x008fc40000010803 */
[----:B------:R-:W3:Y:S02]  /*d930*/  LDSM.16.MT88.4 R36, [R204+0x800] ;  /* 0x00080000cc24783b */ /* 0x000ee40000004200 */
[----:B------:R5:W1:Y:S02]  /*d940*/  MUFU.EX2 R232, R6 ;  /* 0x0000000600e87308 */ /* 0x000a640000000800 */
[----:B-----5:R-:W-:Y:S01]  /*d950*/  FFMA.FTZ R6, R72, c[0x0][0x2d0], -R0 ;  /* 0x0000b40048067a23 */ /* 0x020fe20000010800 */
[----:B-1----:R-:W-:-:S05]  /*d960*/  F2FP.PACK_AB R10, R232, R233 ;  /* 0x000000e9e80a723e */ /* 0x002fca00000000ff */
[----:B------:R1:W-:Y:S02]  /*d970*/  MUFU.EX2 R222, R6 ;  /* 0x0000000600de7308 */ /* 0x0003e40000000800 */
[----:B-1----:R-:W-:-:S06]  /*d980*/  FFMA.FTZ R6, R73, c[0x0][0x2d0], -R0 ;  /* 0x0000b40049067a23 */ /* 0x002fcc0000010800 */
[----:B------:R1:W5:Y:S02]  /*d990*/  MUFU.EX2 R221, R6 ;  /* 0x0000000600dd7308 */ /* 0x0003640000000800 */
[--C-:B-1----:R-:W-:Y:S01]  /*d9a0*/  FFMA.FTZ R6, R74, c[0x0][0x2d0], -R0.reuse ;  /* 0x0000b4004a067a23 */ /* 0x102fe20000010800 */
[----:B-----5:R-:W-:Y:S01]  /*d9b0*/  F2FP.PACK_AB R9, R221, R222 ;  /* 0x000000dedd09723e */ /* 0x020fe200000000ff */
[----:B------:R-:W-:Y:S01]  /*d9c0*/  HMMA.16816.F32 R72, R12, R28, RZ ;  /* 0x0000001c0c48723c */ /* 0x000fe200000018ff */
[----:B------:R-:W-:Y:S03]  /*d9d0*/  LDSM.16.MT88.4 R12, [R200+0x1000] ;  /* 0x00100000c80c783b */ /* 0x000fe60000004200 */
[----:B------:R1:W-:Y:S01]  /*d9e0*/  MUFU.EX2 R224, R6 ;  /* 0x0000000600e07308 */ /* 0x0003e20000000800 */
[----:B------:R-:W-:Y:S01]  /*d9f0*/  LDSM.16.MT88.4 R28, [R201+0x1000] ;  /* 0x00100000c91c783b */ /* 0x000fe20000004200 */
[----:B-1----:R-:W-:-:S06]  /*da00*/  FFMA.FTZ R6, R88, c[0x0][0x2d0], -R0 ;  /* 0x0000b40058067a23 */ /* 0x002fcc0000010800 */
[----:B------:R1:W5:Y:S02]  /*da10*/  MUFU.EX2 R223, R6 ;  /* 0x0000000600df7308 */ /* 0x0003640000000800 */
[----:B-1----:R-:W-:Y:S01]  /*da20*/  FFMA.FTZ R6, R89, c[0x0][0x2d0], -R4 ;  /* 0x0000b40059067a23 */ /* 0x002fe20000010804 */
[----:B-----5:R-:W-:-:S05]  /*da30*/  F2FP.PACK_AB R11, R223, R224 ;  /* 0x000000e0df0b723e */ /* 0x020fca00000000ff */
[----:B------:R1:W-:Y:S02]  /*da40*/  MUFU.EX2 R192, R6 ;  /* 0x0000000600c07308 */ /* 0x0003e40000000800 */
[C---:B------:R-:W-:Y:S08]  /*da50*/  HMMA.16816.F32 R104, R8.reuse, R24, R76 ;  /* 0x000000180868723c */ /* 0x040ff0000000184c */
[----:B--2---:R-:W-:Y:S01]  /*da60*/  HMMA.16816.F32 R76, R8, R32, R48 ;  /* 0x00000020084c723c */ /* 0x004fe20000001830 */
[----:B-1----:R-:W-:-:S04]  /*da70*/  FFMA.FTZ R6, R90, c[0x0][0x2d0], -R4 ;  /* 0x0000b4005a067a23 */ /* 0x002fc80000010804 */
[----:B------:R1:W2:Y:S03]  /*da80*/  MUFU.EX2 R191, R6 ;  /* 0x0000000600bf7308 */ /* 0x0002a60000000800 */
[C---:B------:R-:W-:Y:S08]  /*da90*/  HMMA.16816.F32 R68, R8.reuse, R26, R68 ;  /* 0x0000001a0844723c */ /* 0x040ff00000001844 */
[----:B------:R-:W-:Y:S01]  /*daa0*/  HMMA.16816.F32 R44, R8, R34, R44 ;  /* 0x00000022082c723c */ /* 0x000fe2000000182c */
[----:B-1----:R-:W-:-:S07]  /*dab0*/  FFMA.FTZ R6, R91, c[0x0][0x2d0], -R4 ;  /* 0x0000b4005b067a23 */ /* 0x002fce0000010804 */
[----:B----4-:R-:W-:Y:S01]  /*dac0*/  HMMA.16816.F32 R88, R8, R16, R56 ;  /* 0x000000100858723c */ /* 0x010fe20000001838 */
[----:B------:R1:W-:Y:S02]  /*dad0*/  MUFU.EX2 R196, R6 ;  /* 0x0000000600c47308 */ /* 0x0003e40000000800 */
[----:B-1----:R-:W-:-:S05]  /*dae0*/  FFMA.FTZ R6, R96, c[0x0][0x2d0], -R4 ;  /* 0x0000b40060067a23 */ /* 0x002fca0000010804 */
[C---:B---3--:R-:W-:Y:S01]  /*daf0*/  HMMA.16816.F32 R96, R8.reuse, R36, R64 ;  /* 0x000000240860723c */ /* 0x048fe20000001840 */
        /* <DEDUP_REMOVED lines=41> */
[--C-:B---3--:R-:W-:Y:S01]  /*dd90*/  FFMA.FTZ R6, R131, c[0x0][0x2d0], -R0.reuse ;  /* 0x0000b40083067a23 */ /* 0x108fe20000010800 */
[----:B----4-:R-:W-:Y:S01]  /*dda0*/  F2FP.PACK_AB R9, R173, R174 ;  /* 0x000000aead09723e */ /* 0x010fe200000000ff */
[----:B------:R-:W-:Y:S04]  /*ddb0*/  LDSM.16.MT88.4 R128, [R200+0x2000] ;  /* 0x00200000c880783b */ /* 0x000fe80000004200 */
        /* <DEDUP_REMOVED lines=42> */
[----:B-1----:R-:W-:-:S07]  /*e060*/  FFMA.FTZ R6, R149, c[0x0][0x2d0], -R3 ;  /* 0x0000b40095067a23 */ /* 0x002fce0000010803 */
        /* <DEDUP_REMOVED lines=12> */
[----:B-1----:R-:W-:Y:S02]  /*e130*/  FFMA.FTZ R6, R147, c[0x0][0x2d0], -R3 ;  /* 0x0000b40093067a23 */ /* 0x002fe40000010803 */
[----:B------:R-:W1:Y:S04]  /*e140*/  LDSM.16.MT88.4 R144, [R204+0x2000] ;  /* 0x00200000cc90783b */ /* 0x000e680000004200 */
[----:B------:R4:W2:Y:S02]  /*e150*/  MUFU.EX2 R157, R6 ;  /* 0x00000006009d7308 */ /* 0x0008a40000000800 */
[----:B----4-:R-:W-:Y:S01]  /*e160*/  FFMA.FTZ R6, R156, c[0x0][0x2d0], -R0 ;  /* 0x0000b4009c067a23 */ /* 0x010fe20000010800 */
[----:B--2---:R-:W-:-:S05]  /*e170*/  F2FP.PACK_AB R10, R157, R158 ;  /* 0x0000009e9d0a723e */ /* 0x004fca00000000ff */
[----:B------:R2:W-:Y:S02]  /*e180*/  MUFU.EX2 R156, R6 ;  /* 0x00000006009c7308 */ /* 0x0005e40000000800 */
[----:B--2---:R-:W-:Y:S02]  /*e190*/  FFMA.FTZ R6, R176, c[0x0][0x2d0], -R0 ;  /* 0x0000b400b0067a23 */ /* 0x004fe40000010800 */
[----:B------:R-:W-:-:S04]  /*e1a0*/  IMAD.MOV.U32 R176, RZ, RZ, R138 ;  /* 0x000000ffffb07224 */ /* 0x000fc800078e008a */
[----:B------:R2:W4:Y:S02]  /*e1b0*/  MUFU.EX2 R114, R6 ;  /* 0x0000000600727308 */ /* 0x0005240000000800 */
[----:B--2---:R-:W-:Y:S01]  /*e1c0*/  FFMA.FTZ R6, R153, c[0x0][0x2d0], -R0 ;  /* 0x0000b40099067a23 */ /* 0x004fe20000010800 */
[----:B----4-:R-:W-:-:S05]  /*e1d0*/  F2FP.PACK_AB R9, R114, R156 ;  /* 0x0000009c7209723e */ /* 0x010fca00000000ff */
[----:B------:R2:W-:Y:S02]  /*e1e0*/  MUFU.EX2 R112, R6 ;  /* 0x0000000600707308 */ /* 0x0005e40000000800 */
[----:B--2---:R-:W-:-:S06]  /*e1f0*/  FFMA.FTZ R6, R136, c[0x0][0x2d0], -R0 ;  /* 0x0000b40088067a23 */ /* 0x004fcc0000010800 */
[----:B------:R2:W4:Y:S02]  /*e200*/  MUFU.EX2 R113, R6 ;  /* 0x0000000600717308 */ /* 0x0005240000000800 */
[----:B--2---:R-:W-:Y:S01]  /*e210*/  FFMA.FTZ R6, R175, c[0x0][0x2d0], -R4 ;  /* 0x0000b400af067a23 */ /* 0x004fe20000010804 */
[----:B----4-:R-:W-:-:S05]  /*e220*/  F2FP.PACK_AB R11, R113, R112 ;  /* 0x00000070710b723e */ /* 0x010fca00000000ff */
[----:B------:R2:W4:Y:S02]  /*e230*/  MUFU.EX2 R111, R6 ;  /* 0x00000006006f7308 */ /* 0x0005240000000800 */
[C---:B------:R-:W-:Y:S08]  /*e240*/  HMMA.16816.F32 R124, R8.reuse, R26, R76 ;  /* 0x0000001a087c723c */ /* 0x040ff0000000184c */
[----:B---3--:R-:W-:Y:S01]  /*e250*/  HMMA.16816.F32 R140, R8, R22, R72 ;  /* 0x00000016088c723c */ /* 0x008fe20000001848 */
[----:B--2---:R-:W-:-:S04]  /*e260*/  FFMA.FTZ R6, R154, c[0x0][0x2d0], -R4 ;  /* 0x0000b4009a067a23 */ /* 0x004fc80000010804 */
[----:B------:R2:W-:Y:S03]  /*e270*/  MUFU.EX2 R81, R6 ;  /* 0x0000000600517308 */ /* 0x0005e60000000800 */
[C---:B------:R-:W-:Y:S08]  /*e280*/  HMMA.16816.F32 R104, R8.reuse, R24, R104 ;  /* 0x000000180868723c */ /* 0x040ff00000001868 */
[----:B-----5:R-:W-:Y:S01]  /*e290*/  HMMA.16816.F32 R88, R8, R16, R88 ;  /* 0x000000100858723c */ /* 0x020fe20000001858 */
[----:B--2---:R-:W-:-:S07]  /*e2a0*/  FFMA.FTZ R6, R155, c[0x0][0x2d0], -R4 ;  /* 0x0000b4009b067a23 */ /* 0x004fce0000010804 */
[C---:B------:R-:W-:Y:S01]  /*e2b0*/  HMMA.16816.F32 R68, R8.reuse, R18, R68 ;  /* 0x000000120844723c */ /* 0x040fe20000001844 */
[----:B------:R2:W-:Y:S07]  /*e2c0*/  MUFU.EX2 R80, R6 ;  /* 0x0000000600507308 */ /* 0x0005ee0000000800 */
[C---:B------:R-:W-:Y:S08]  /*e2d0*/  HMMA.16816.F32 R100, R8.reuse, R12, R100 ;  /* 0x0000000c0864723c */ /* 0x040ff00000001864 */
[----:B------:R-:W-:Y:S01]  /*e2e0*/  HMMA.16816.F32 R64, R8, R14, R64 ;  /* 0x0000000e0840723c */ /* 0x000fe20000001840 */
[----:B--2---:R-:W-:-:S02]  /*e2f0*/  FFMA.FTZ R6, R137, c[0x0][0x2d0], -R4 ;  /* 0x0000b40089067a23 */ /* 0x004fc40000010804 */
[----:B------:R-:W-:Y:S02]  /*e300*/  FFMA.FTZ R4, R181, c[0x0][0x2d0], -R4 ;  /* 0x0000b400b5047a23 */ /* 0x000fe40000010804 */
[----:B------:R2:W-:Y:S03]  /*e310*/  MUFU.EX2 R77, R6 ;  /* 0x00000006004d7308 */ /* 0x0005e60000000800 */
[----:B------:R-:W-:Y:S01]  /*e320*/  HMMA.16816.F32 R136, R8, R20, R96 ;  /* 0x000000140888723c */ /* 0x000fe20000001860 */
[----:B------:R-:W3:Y:S04]  /*e330*/  LDSM.16.MT88.4 R96, [R201+0x2000] ;  /* 0x00200000c960783b */ /* 0x000ee80000004200 */
[----:B------:R5:W-:Y:S02]  /*e340*/  MUFU.EX2 R74, R4 ;  /* 0x00000004004a7308 */ /* 0x000be40000000800 */
[----:B------:R-:W-:-:S02]  /*e350*/  F2FP.PACK_AB R8, R165, R167 ;  /* 0x000000a7a508723e */ /* 0x000fc400000000ff */
[----:B----4-:R-:W-:Y:S01]  /*e360*/  F2FP.PACK_AB R10, R111, R161 ;  /* 0x000000a16f0a723e */ /* 0x010fe200000000ff */
[----:B--2---:R-:W-:-:S04]  /*e370*/  FFMA.FTZ R6, R198, c[0x0][0x2d0], -R5 ;  /* 0x0000b400c6067a23 */ /* 0x004fc80000010805 */
[----:B------:R2:W-:Y:S01]  /*e380*/  MUFU.EX2 R76, R6 ;  /* 0x00000006004c7308 */ /* 0x0005e20000000800 */
[----:B-----5:R-:W-:-:S07]  /*e390*/  FFMA.FTZ R4, R195, c[0x0][0x2d0], -R3 ;  /* 0x0000b400c3047a23 */ /* 0x020fce0000010803 */
[----:B------:R4:W-:Y:S01]  /*e3a0*/  MUFU.EX2 R56, R4 ;  /* 0x0000000400387308 */ /* 0x0009e20000000800 */
[----:B--2---:R-:W-:-:S07]  /*e3b0*/  FFMA.FTZ R6, R217, c[0x0][0x2d0], -R5 ;  /* 0x0000b400d9067a23 */ /* 0x004fce0000010805 */
[----:B------:R2:W5:Y:S01]  /*e3c0*/  MUFU.EX2 R73, R6 ;  /* 0x0000000600497308 */ /* 0x0005620000000800 */
[----:B----4-:R-:W-:-:S07]  /*e3d0*/  FFMA.FTZ R4, R197, c[0x0][0x2d0], -R3 ;  /* 0x0000b400c5047a23 */ /* 0x010fce0000010803 */
[----:B------:R4:W1:Y:S01]  /*e3e0*/  MUFU.EX2 R58, R4 ;  /* 0x00000004003a7308 */ /* 0x0008620000000800 */
[----:B--2---:R-:W-:Y:S01]  /*e3f0*/  FFMA.FTZ R6, R150, c[0x0][0x2d0], -R5 ;  /* 0x0000b40096067a23 */ /* 0x004fe20000010805 */
[----:B-----5:R-:W-:-:S06]  /*e400*/  F2FP.PACK_AB R9, R73, R76 ;  /* 0x0000004c4909723e */ /* 0x020fcc00000000ff */
[----:B------:R2:W-:Y:S01]  /*e410*/  MUFU.EX2 R72, R6 ;  /* 0x0000000600487308 */ /* 0x0005e20000000800 */
[--C-:B----4-:R-:W-:Y:S02]  /*e420*/  FFMA.FTZ R4, R193, c[0x0][0x2d0], -R3.reuse ;  /* 0x0000b400c1047a23 */ /* 0x110fe40000010803 */
[----:B------:R-:W-:-:S05]  /*e430*/  FFMA.FTZ R3, R188, c[0x0][0x2d0], -R3 ;  /* 0x0000b400bc037a23 */ /* 0x000fca0000010803 */
[----:B------:R4:W-:Y:S01]  /*e440*/  MUFU.EX2 R57, R4 ;  /* 0x0000000400397308 */ /* 0x0009e20000000800 */
[----:B--2---:R-:W-:Y:S01]  /*e450*/  FFMA.FTZ R6, R152, c[0x0][0x2d0], -R5 ;  /* 0x0000b40098067a23 */ /* 0x004fe20000010805 */
[----:B-1----:R-:W-:-:S06]  /*e460*/  F2FP.PACK_AB R152, R58, R56 ;  /* 0x000000383a98723e */ /* 0x002fcc00000000ff */
[----:B------:R-:W1:Y:S01]  /*e470*/  MUFU.EX2 R59, R6 ;  /* 0x00000006003b7308 */ /* 0x000e620000000800 */
[----:B----4-:R-:W-:-:S04]  /*e480*/  FADD.FTZ R4, R241, R239 ;  /* 0x000000eff1047221 */ /* 0x010fc80000010000 */
        /* <DEDUP_REMOVED lines=15> */
[----:B------:R-:W4:Y:S07]  /*e580*/  LDSM.16.MT88.4 R16, [R203+0x2000] ;  /* 0x00200000cb10783b */ /* 0x000f2e0000004200 */
[----:B------:R-:W-:Y:S01]  /*e590*/  HMMA.16816.F32 R36, R8, R14, R36 ;  /* 0x0000000e0824723c */ /* 0x000fe20000001824 */
[--C-:B-1----:R-:W-:Y:S01]  /*e5a0*/  FFMA.FTZ R3, R194, c[0x0][0x2d0], -R0.reuse ;  /* 0x0000b400c2037a23 */ /* 0x102fe20000010800 */
[----:B--2---:R-:W-:Y:S01]  /*e5b0*/  F2FP.PACK_AB R153, R22, R24 ;  /* 0x000000181699723e */ /* 0x004fe200000000ff */
[----:B------:R-:W-:-:S02]  /*e5c0*/  FFMA.FTZ R0, R199, c[0x0][0x2d0], -R0 ;  /* 0x0000b400c7007a23 */ /* 0x000fc40000010800 */
[----:B------:R1:W-:Y:S08]  /*e5d0*/  MUFU.EX2 R21, R3 ;  /* 0x0000000300157308 */ /* 0x0003f00000000800 */
[----:B------:R2:W5:Y:S01]  /*e5e0*/  MUFU.EX2 R20, R0 ;  /* 0x0000000000147308 */ /* 0x0005620000000800 */
[----:B-1----:R-:W-:-:S04]  /*e5f0*/  FADD.FTZ R3, R242, R229 ;  /* 0x000000e5f2037221 */ /* 0x002fc80000010000 */
[----:B------:R-:W-:Y:S02]  /*e600*/  FADD.FTZ R6, R228, R3 ;  /* 0x00000003e4067221 */ /* 0x000fe40000010000 */
[----:B--2---:R-:W-:Y:S01]  /*e610*/  FFMA.FTZ R0, R216, c[0x0][0x2d0], -R5 ;  /* 0x0000b400d8007a23 */ /* 0x004fe20000010805 */
[----:B-----5:R-:W-:-:S03]  /*e620*/  F2FP.PACK_AB R155, R20, R21 ;  /* 0x00000015149b723e */ /* 0x020fc600000000ff */
[----:B------:R1:W-:Y:S04]  /*e630*/  MUFU.EX2 R12, R0 ;  /* 0x00000000000c7308 */ /* 0x0003e80000000800 */
[C---:B------:R-:W-:Y:S07]  /*e640*/  HMMA.16816.F32 R116, R152.reuse, R128, R104 ;  /* 0x000000809874723c */ /* 0x040fee0000001868 */
[----:B------:R-:W-:Y:S01]  /*e650*/  F2FP.PACK_AB R104, R80, R81 ;  /* 0x000000515068723e */ /* 0x000fe200000000ff */
[----:B------:R-:W-:Y:S01]  /*e660*/  HMMA.16816.F32 R124, R152, R130, R124 ;  /* 0x00000082987c723c */ /* 0x000fe2000000187c */
[----:B------:R-:W-:Y:S01]  /*e670*/  F2FP.PACK_AB R106, R74, R77 ;  /* 0x0000004d4a6a723e */ /* 0x000fe200000000ff */
[----:B-1----:R-:W-:-:S04]  /*e680*/  FFMA.FTZ R0, R218, c[0x0][0x2d0], -R5 ;  /* 0x0000b400da007a23 */ /* 0x002fc80000010805 */
[----:B------:R1:W2:Y:S02]  /*e690*/  MUFU.EX2 R9, R0 ;  /* 0x0000000000097308 */ /* 0x0002a40000000800 */
[C---:B------:R-:W-:Y:S08]  /*e6a0*/  HMMA.16816.F32 R136, R152.reuse, R144, R136 ;  /* 0x000000909888723c */ /* 0x040ff00000001888 */
[----:B------:R-:W-:Y:S01]  /*e6b0*/  HMMA.16816.F32 R140, R152, R146, R140 ;  /* 0x00000092988c723c */ /* 0x000fe2000000188c */
[----:B-1----:R-:W-:Y:S01]  /*e6c0*/  FFMA.FTZ R0, R219, c[0x0][0x2d0], -R5 ;  /* 0x0000b400db007a23 */ /* 0x002fe20000010805 */
[----:B--2---:R-:W-:-:S06]  /*e6d0*/  F2FP.PACK_AB R105, R9, R12 ;  /* 0x0000000c0969723e */ /* 0x004fcc00000000ff */
[C---:B---3--:R-:W-:Y:S01]  /*e6e0*/  HMMA.16816.F32 R88, R152.reuse, R96, R88 ;  /* 0x000000609858723c */ /* 0x048fe20000001858 */
        /* <DEDUP_REMOVED lines=95> */
.L_x_1928:
[----:B------:R-:W-:Y:S04]  /*ece0*/  DEPBAR.LE SB0, 0x0 ;  /* 0x000080000000791a */ /* 0x000fe80000000000 */
[----:B------:R-:W-:Y:S01]  /*ecf0*/  WARPSYNC 0xffffffff ;  /* 0xffffffff00007948 */ /* 0x000fe20003800000 */
[----:B------:R-:W-:Y:S01]  /*ed00*/  BAR.SYNC.DEFER_BLOCKING 0x0 ;  /* 0x0000000000007b1d */ /* 0x000fe20000010000 */
[----:B------:R-:W-:Y:S01]  /*ed10*/  SHF.R.S32.HI R2, RZ, 0x1f, R216 ;  /* 0x0000001fff027819 */ /* 0x000fe200000114d8 */
[----:B------:R-:W-:Y:S01]  /*ed20*/  IMAD.WIDE.U32 R68, R216, c[0x0][0x208], RZ ;  /* 0x00008200d8447a25 */ /* 0x000fe200078e00ff */
[----:B------:R-:W-:Y:S02]  /*ed30*/  MOV R72, R248 ;  /* 0x000000f800487202 */ /* 0x000fe40000000f00 */
[----:B------:R-:W-:Y:S01]  /*ed40*/  MOV R73, R252 ;  /* 0x000000fc00497202 */ /* 0x000fe20000000f00 */
[----:B------:R-:W-:Y:S01]  /*ed50*/  IMAD R2, R2, c[0x0][0x208], RZ ;  /* 0x0000820002027a24 */ /* 0x000fe200078e02ff */
[----:B------:R-:W-:Y:S02]  /*ed60*/  MOV R110, c[0x0][0x208] ;  /* 0x00008200006e7a02 */ /* 0x000fe40000000f00 */
[----:B------:R-:W-:Y:S01]  /*ed70*/  MOV R74, 0x5 ;  /* 0x00000005004a7802 */ /* 0x000fe20000000f00 */
[----:B------:R-:W-:Y:S01]  /*ed80*/  IMAD R2, R216, c[0x0][0x20c], R2 ;  /* 0x00008300d8027a24 */ /* 0x000fe200078e0202 */
[----:B------:R-:W-:Y:S01]  /*ed90*/  SHF.L.U32 R190, R110, 0x5, RZ ;  /* 0x000000056ebe7819 */ /* 0x000fe200000006ff */
[----:B------:R-:W-:Y:S01]  /*eda0*/  IMAD.WIDE.U32 R72, R68, 0x50, R72 ;  /* 0x0000005044487825 */ /* 0x000fe200078e0048 */
[----:B------:R-:W-:Y:S02]  /*edb0*/  SHF.L.U64.HI R110, R110, R74, c[0x0][0x20c] ;  /* 0x000083006e6e7619 */ /* 0x000fe4000001024a */
[----:B------:R-:W-:Y:S02]  /*edc0*/  IADD3 R2, R69, R2, RZ ;  /* 0x0000000245027210 */ /* 0x000fe40007ffe0ff */
[----:B------:R-:W-:Y:S03]  /*edd0*/  LEA R112, P0, R72, c[0x0][0x1f8], 0x1 ;  /* 0x00007e0048707a11 */ /* 0x000fe600078008ff */
[----:B------:R-:W-:Y:S01]  /*ede0*/  IMAD R2, R2, 0x50, RZ ;  /* 0x0000005002027824 */ /* 0x000fe200078e02ff */
[----:B------:R-:W-:Y:S04]  /*edf0*/  LDSM.16.M88.4 R80, [R206] ;  /* 0x00000000ce50783b */ /* 0x000fe80000000200 */
[----:B------:R-:W-:Y:S04]  /*ee00*/  IADD3 R2, R73, R2, RZ ;  /* 0x0000000249027210 */ /* 0x000fe80007ffe0ff */
[----:B------:R-:W-:Y:S02]  /*ee10*/  LEA.HI.X R113, R72, c[0x0][0x1fc], R2, 0x1, P0 ;  /* 0x00007f0048717a11 */ /* 0x000fe400000f0c02 */
[----:B------:R-:W-:Y:S01]  /*ee20*/  IADD3 R108, P0, R112, R190, RZ ;  /* 0x000000be706c7210 */ /* 0x000fe20007f1e0ff */
[----:B------:R-:W1:Y:S03]  /*ee30*/  LDSM.16.M88.4 R16, [R115] ;  /* 0x000000007310783b */ /* 0x000e660000000200 */
[----:B------:R-:W-:Y:S02]  /*ee40*/  IADD3.X R109, R113, R110, RZ, P0, !PT ;  /* 0x0000006e716d7210 */ /* 0x000fe400007fe4ff */
[----:B------:R-:W-:Y:S03]  /*ee50*/  IADD3 R188, P3, R108, R190, RZ ;  /* 0x000000be6cbc7210 */ /* 0x000fe60007f7e0ff */
[----:B------:R-:W2:Y:S01]  /*ee60*/  LDSM.16.M88.4 R76, [R206+0x2000] ;  /* 0x00200000ce4c783b */ /* 0x000ea20000000200 */
[----:B------:R-:W-:Y:S07]  /*ee70*/  IADD3.X R189, R109, R110, RZ, P3, !PT ;  /* 0x0000006e6dbd7210 */ /* 0x000fee0001ffe4ff */
[----:B------:R-:W3:Y:S08]  /*ee80*/  LDSM.16.M88.4 R32, [R115+0x800] ;  /* 0x000800007320783b */ /* 0x000ef00000000200 */
[----:B------:R-:W4:Y:S08]  /*ee90*/  LDSM.16.M88.4 R48, [R115+0x1000] ;  /* 0x001000007330783b */ /* 0x000f300000000200 */
[----:B------:R-:W5:Y:S01]  /*eea0*/  LDSM.16.M88.4 R64, [R115+0x1800] ;  /* 0x001800007340783b */ /* 0x000f620000000200 */
[-C--:B-1----:R-:W-:Y:S07]  /*eeb0*/  HMMA.16816.F32 R4, R80, R16.reuse, RZ ;  /* 0x000000105004723c */ /* 0x082fee00000018ff */
[----:B------:R-:W1:Y:S01]  /*eec0*/  LDSM.16.M88.4 R156, [R115+0x2000] ;  /* 0x00200000739c783b */ /* 0x000e620000000200 */
[C---:B--2---:R-:W-:Y:S07]  /*eed0*/  HMMA.16816.F32 R8, R76.reuse, R16, RZ ;  /* 0x000000104c08723c */ /* 0x044fee00000018ff */
[----:B------:R-:W-:Y:S01]  /*eee0*/  LDSM.16.M88.4 R160, [R209] ;  /* 0x00000000d1a0783b */ /* 0x000fe20000000200 */
[-C--:B------:R-:W-:Y:S07]  /*eef0*/  HMMA.16816.F32 R12, R76, R18.reuse, RZ ;  /* 0x000000124c0c723c */ /* 0x080fee00000018ff */
[----:B------:R-:W2:Y:S01]  /*ef00*/  LDSM.16.M88.4 R164, [R210] ;  /* 0x00000000d2a4783b */ /* 0x000ea20000000200 */
[C---:B------:R-:W-:Y:S07]  /*ef10*/  HMMA.16816.F32 R16, R80.reuse, R18, RZ ;  /* 0x000000125010723c */ /* 0x040fee00000018ff */
[----:B------:R-:W1:Y:S01]  /*ef20*/  LDSM.16.M88.4 R168, [R209+0x2000] ;  /* 0x00200000d1a8783b */ /* 0x000e620000000200 */
[-C--:B---3--:R-:W-:Y:S07]  /*ef30*/  HMMA.16816.F32 R20, R80, R32.reuse, RZ ;  /* 0x000000205014723c */ /* 0x088fee00000018ff */
[----:B------:R-:W3:Y:S01]  /*ef40*/  LDSM.16.M88.4 R172, [R214] ;  /* 0x00000000d6ac783b */ /* 0x000ee20000000200 */
[C---:B------:R-:W-:Y:S07]  /*ef50*/  HMMA.16816.F32 R24, R76.reuse, R32, RZ ;  /* 0x000000204c18723c */ /* 0x040fee00000018ff */
[----:B------:R-:W1:Y:S01]  /*ef60*/  LDSM.16.M88.4 R176, [R213] ;  /* 0x00000000d5b0783b */ /* 0x000e620000000200 */
[-C--:B------:R-:W-:Y:S07]  /*ef70*/  HMMA.16816.F32 R28, R76, R34.reuse, RZ ;  /* 0x000000224c1c723c */ /* 0x080fee00000018ff */
[----:B------:R-:W1:Y:S01]  /*ef80*/  LDSM.16.M88.4 R180, [R212] ;  /* 0x00000000d4b4783b */ /* 0x000e620000000200 */
[C---:B------:R-:W-:Y:S07]  /*ef90*/  HMMA.16816.F32 R32, R80.reuse, R34, RZ ;  /* 0x000000225020723c */ /* 0x040fee00000018ff */
[----:B------:R-:W1:Y:S01]  /*efa0*/  LDSM.16.M88.4 R184, [R211] ;  /* 0x00000000d3b8783b */ /* 0x000e620000000200 */
[-C--:B----4-:R-:W-:Y:S07]  /*efb0*/  HMMA.16816.F32 R36, R80, R48.reuse, RZ ;  /* 0x000000305024723c */ /* 0x090fee00000018ff */
[----:B------:R-:W4:Y:S04]  /*efc0*/  LDL R217, [R1+0x8] ;  /* 0x0000080001d97983 */ /* 0x000f280000100800 */
[----:B------:R-:W-:Y:S01]  /*efd0*/  @!PT LDS RZ, [RZ] ;  /* 0x00000000fffff984 */ /* 0x000fe20000000800 */
[----:B------:R-:W-:Y:S01]  /*efe0*/  @!PT LDS RZ, [RZ] ;  /* 0x00000000fffff984 */ /* 0x000fe20000000800 */
[----:B------:R-:W-:Y:S01]  /*eff0*/  @!PT LDS RZ, [RZ] ;  /* 0x00000000fffff984 */ /* 0x000fe20000000800 */
[----:B------:R1:W-:Y:S01]  /*f000*/  LDGSTS.E.BYPASS.LTC128B.128 [R215+0x100], [R112.64], !P1 ;  /* 0x0010000070d77fae */ /* 0x0003e2000c901d48 */
[C---:B------:R-:W-:Y:S07]  /*f010*/  HMMA.16816.F32 R40, R76.reuse, R48, RZ ;  /* 0x000000304c28723c */ /* 0x040fee00000018ff */
[----:B------:R1:W-:Y:S01]  /*f020*/  LDGSTS.E.BYPASS.LTC128B.128 [R215+0x900], [R108.64], !P1 ;  /* 0x009000006cd77fae */ /* 0x0003e2000c901d48 */
[-C--:B------:R-:W-:Y:S07]  /*f030*/  HMMA.16816.F32 R44, R76, R50.reuse, RZ ;  /* 0x000000324c2c723c */ /* 0x080fee00000018ff */
[----:B------:R1:W-:Y:S01]  /*f040*/  LDGSTS.E.BYPASS.LTC128B.128 [R215+0x1100], [R188.64], !P1 ;  /* 0x01100000bcd77fae */ /* 0x0003e2000c901d48 */
[C---:B------:R-:W-:Y:S08]  /*f050*/  HMMA.16816.F32 R48, R80.reuse, R50, RZ ;  /* 0x000000325030723c */ /* 0x040ff000000018ff */
[-C--:B-----5:R-:W-:Y:S08]  /*f060*/  HMMA.16816.F32 R52, R80, R64.reuse, RZ ;  /* 0x000000405034723c */ /* 0x0a0ff000000018ff */
[C---:B------:R-:W-:Y:S08]  /*f070*/  HMMA.16816.F32 R56, R76.reuse, R64, RZ ;  /* 0x000000404c38723c */ /* 0x040ff000000018ff */
[-C--:B------:R-:W-:Y:S08]  /*f080*/  HMMA.16816.F32 R60, R76, R66.reuse, RZ ;  /* 0x000000424c3c723c */ /* 0x080ff000000018ff */
[C---:B------:R-:W-:Y:S08]  /*f090*/  HMMA.16816.F32 R64, R80.reuse, R66, RZ ;  /* 0x000000425040723c */ /* 0x040ff000000018ff */
[-C--:B-1----:R-:W-:Y:S08]  /*f0a0*/  HMMA.16816.F32 R68, R80, R156.reuse, RZ ;  /* 0x0000009c5044723c */ /* 0x082ff000000018ff */
[C---:B------:R-:W-:Y:S07]  /*f0b0*/  HMMA.16816.F32 R72, R76.reuse, R156, RZ ;  /* 0x0000009c4c48723c */ /* 0x040fee00000018ff */
[----:B------:R-:W-:Y:S01]  /*f0c0*/  IADD3 R156, P2, R188, R190, RZ ;  /* 0x000000bebc9c7210 */ /* 0x000fe20007f5e0ff */
[-C--:B------:R-:W-:Y:S04]  /*f0d0*/  HMMA.16816.F32 R76, R76, R158.reuse, RZ ;  /* 0x0000009e4c4c723c */ /* 0x080fe800000018ff */
[----:B------:R-:W-:Y:S02]  /*f0e0*/  IADD3.X R157, R189, R110, RZ, P2, !PT ;  /* 0x0000006ebd9d7210 */ /* 0x000fe400017fe4ff */
[----:B------:R-:W-:Y:S02]  /*f0f0*/  IADD3 R112, P0, R156, R190, RZ ;  /* 0x000000be9c707210 */ /* 0x000fe40007f1e0ff */
[----:B------:R-:W-:Y:S01]  /*f100*/  HMMA.16816.F32 R80, R80, R158, RZ ;  /* 0x0000009e5050723c */ /* 0x000fe200000018ff */
[----:B------:R1:W-:Y:S03]  /*f110*/  LDGSTS.E.BYPASS.LTC128B.128 [R215+0x1900], [R156.64], !P1 ;  /* 0x019000009cd77fae */ /* 0x0003e6000c901d48 */
[----:B------:R-:W-:Y:S02]  /*f120*/  IADD3.X R113, R157, R110, RZ, P0, !PT ;  /* 0x0000006e9d717210 */ /* 0x000fe400007fe4ff */
[C---:B------:R-:W-:Y:S02]  /*f130*/  ISETP.GT.AND P0, PT, R216.reuse, R247, PT ;  /* 0x000000f7d800720c */ /* 0x040fe40003f04270 */
[-C--:B--2---:R-:W-:Y:S01]  /*f140*/  HMMA.16816.F32 R4, R160, R164.reuse, R4 ;  /* 0x000000a4a004723c */ /* 0x084fe20000001804 */
[----:B------:R2:W-:Y:S04]  /*f150*/  LDGSTS.E.BYPASS.LTC128B.128 [R215+0x2100], [R112.64], !P1 ;  /* 0x0210000070d77fae */ /* 0x0005e8000c901d48 */
[----:B------:R-:W-:Y:S03]  /*f160*/  IADD3 R216, R216, -0x1, RZ ;  /* 0xffffffffd8d87810 */ /* 0x000fe60007ffe0ff */
[C---:B------:R-:W-:Y:S01]  /*f170*/  HMMA.16816.F32 R8, R168.reuse, R164, R8 ;  /* 0x000000a4a808723c */ /* 0x040fe20000001808 */
[----:B------:R-:W-:Y:S07]  /*f180*/  LDSM.16.M88.4 R188, [R205] ;  /* 0x00000000cdbc783b */ /* 0x000fee0000000200 */
[-C--:B------:R-:W-:Y:S01]  /*f190*/  HMMA.16816.F32 R12, R168, R166.reuse, R12 ;  /* 0x000000a6a80c723c */ /* 0x080fe2000000180c */
[----:B------:R-:W0:Y:S07]  /*f1a0*/  LDGDEPBAR ;  /* 0x00000000000079af */ /* 0x000e2e0000000000 */
[C---:B------:R-:W-:Y:S01]  /*f1b0*/  HMMA.16816.F32 R16, R160.reuse, R166, R16 ;  /* 0x000000a6a010723c */ /* 0x040fe20000001810 */
[----:B-1----:R-:W1:Y:S07]  /*f1c0*/  LDSM.16.M88.4 R156, [R207] ;  /* 0x00000000cf9c783b */ /* 0x002e6e0000000200 */
[-C--:B---3--:R-:W-:Y:S01]  /*f1d0*/  HMMA.16816.F32 R20, R160, R172.reuse, R20 ;  /* 0x000000aca014723c */ /* 0x088fe20000001814 */
[----:B------:R-:W3:Y:S07]  /*f1e0*/  LDSM.16.M88.4 R192, [R207+0x2000] ;  /* 0x00200000cfc0783b */ /* 0x000eee0000000200 */
[C---:B------:R-:W-:Y:S01]  /*f1f0*/  HMMA.16816.F32 R24, R168.reuse, R172, R24 ;  /* 0x000000aca818723c */ /* 0x040fe20000001818 */
[----:B------:R-:W5:Y:S07]  /*f200*/  LDSM.16.M88.4 R196, [R205+0x800] ;  /* 0x00080000cdc4783b */ /* 0x000f6e0000000200 */
[-C--:B------:R-:W-:Y:S01]  /*f210*/  HMMA.16816.F32 R28, R168, R174.reuse, R28 ;  /* 0x000000aea81c723c */ /* 0x080fe2000000181c */
[----:B------:R-:W1:Y:S07]  /*f220*/  LDSM.16.M88.4 R164, [R205+0x1000] ;  /* 0x00100000cda4783b */ /* 0x000e6e0000000200 */
        /* <DEDUP_REMOVED lines=17> */
[----:B------:R-:W2:Y:S07]  /*f340*/  LDSM.16.M88.4 R160, [R205+0x1800] ;  /* 0x00180000cda0783b */ /* 0x000eae0000000200 */
[-C--:B-1----:R-:W-:Y:S01]  /*f350*/  HMMA.16816.F32 R4, R156, R188.reuse, R4 ;  /* 0x000000bc9c04723c */ /* 0x082fe20000001804 */
[----:B------:R-:W1:Y:S07]  /*f360*/  LDSM.16.M88.4 R184, [R202+0x800] ;  /* 0x00080000cab8783b */ /* 0x000e6e0000000200 */
[C---:B---3--:R-:W-:Y:S08]  /*f370*/  HMMA.16816.F32 R8, R192.reuse, R188, R8 ;  /* 0x000000bcc008723c */ /* 0x048ff00000001808 */
[-C--:B------:R-:W-:Y:S08]  /*f380*/  HMMA.16816.F32 R12, R192, R190.reuse, R12 ;  /* 0x000000bec00c723c */ /* 0x080ff0000000180c */
[C---:B------:R-:W-:Y:S01]  /*f390*/  HMMA.16816.F32 R16, R156.reuse, R190, R16 ;  /* 0x000000be9c10723c */ /* 0x040fe20000001810 */
[----:B------:R-:W3:Y:S07]  /*f3a0*/  LDSM.16.M88.4 R188, [R202+0x1000] ;  /* 0x00100000cabc783b */ /* 0x000eee0000000200 */
[-C--:B-----5:R-:W-:Y:S08]  /*f3b0*/  HMMA.16816.F32 R20, R156, R196.reuse, R20 ;  /* 0x000000c49c14723c */ /* 0x0a0ff00000001814 */
[C---:B------:R-:W-:Y:S08]  /*f3c0*/  HMMA.16816.F32 R24, R192.reuse, R196, R24 ;  /* 0x000000c4c018723c */ /* 0x040ff00000001818 */
        /* <DEDUP_REMOVED lines=14> */
[----:B------:R-:W-:Y:S01]  /*f4b0*/  HMMA.16816.F32 R80, R156, R170, R80 ;  /* 0x000000aa9c50723c */ /* 0x000fe20000001850 */
[----:B------:R-:W2:Y:S01]  /*f4c0*/  LDSM.16.M88.4 R156, [R202+0x2000] ;  /* 0x00200000ca9c783b */ /* 0x000ea20000000200 */
[----:B------:R-:W-:Y:S06]  /*f4d0*/  DEPBAR.LE SB0, 0x0 ;  /* 0x000080000000791a */ /* 0x000fec0000000000 */
[-C--:B------:R-:W-:Y:S01]  /*f4e0*/  HMMA.16816.F32 R4, R172, R176.reuse, R4 ;  /* 0x000000b0ac04723c */ /* 0x080fe20000001804 */
[----:B------:R-:W-:Y:S07]  /*f4f0*/  BAR.SYNC.DEFER_BLOCKING 0x0 ;  /* 0x0000000000007b1d */ /* 0x000fee0000010000 */
[C---:B------:R-:W-:Y:S08]  /*f500*/  HMMA.16816.F32 R8, R180.reuse, R176, R8 ;  /* 0x000000b0b408723c */ /* 0x040ff00000001808 */
[-C--:B------:R-:W-:Y:S08]  /*f510*/  HMMA.16816.F32 R12, R180, R178.reuse, R12 ;  /* 0x000000b2b40c723c */ /* 0x080ff0000000180c */
[C---:B------:R-:W-:Y:S04]  /*f520*/  HMMA.16816.F32 R16, R172.reuse, R178, R16 ;  /* 0x000000b2ac10723c */ /* 0x040fe80000001810 */
[----:B------:R-:W-:Y:S02]  /*f530*/  FMNMX.FTZ R2, R4, R0, !PT ;  /* 0x0000000004027209 */ /* 0x000fe40007810000 */
[----:B------:R-:W-:Y:S02]  /*f540*/  FMNMX.FTZ R108, R6, R3, !PT ;  /* 0x00000003066c7209 */ /* 0x000fe40007810000 */
[-C--:B-1----:R-:W-:Y:S04]  /*f550*/  HMMA.16816.F32 R20, R172, R184.reuse, R20 ;  /* 0x000000b8ac14723c */ /* 0x082fe80000001814 */
        /* <DEDUP_REMOVED lines=10> */
[-C--:B---3--:R-:W-:Y:S04]  /*f600*/  HMMA.16816.F32 R36, R172, R188.reuse, R36 ;  /* 0x000000bcac24723c */ /* 0x088fe80000001824 */
        /* <DEDUP_REMOVED lines=23> */
[-C--:B--2---:R-:W-:Y:S04]  /*f780*/  HMMA.16816.F32 R68, R172, R156.reuse, R68 ;  /* 0x0000009cac44723c */ /* 0x084fe80000001844 */
        /* <DEDUP_REMOVED lines=46> */
[----:B-1----:R-:W-:Y:S02]  /*fa70*/  FMNMX.FTZ R2, R2, R156, !PT ;  /* 0x0000009c02027209 */ /* 0x002fe40007810000 */
[----:B------:R-:W-:Y:S02]  /*fa80*/  FMNMX.FTZ R110, R31, R110, !PT ;  /* 0x0000006e1f6e7209 */ /* 0x000fe40007810000 */
[----:B------:R-:W-:Y:S02]  /*fa90*/  FMNMX.FTZ R108, R83, R108, !PT ;  /* 0x0000006c536c7209 */ /* 0x000fe40007810000 */
[----:B------:R-:W-:Y:S01]  /*faa0*/  FMNMX.FTZ R110, R42, R110, !PT ;  /* 0x0000006e2a6e7209 */ /* 0x000fe20007810000 */
[----:B------:R-:W1:Y:S03]  /*fab0*/  SHFL.BFLY PT, R157, R2, 0x1, 0x1f ;  /* 0x0c201f00029d7f89 */ /* 0x000e6600000e0000 */
[----:B------:R-:W-:Y:S04]  /*fac0*/  FMNMX.FTZ R110, R43, R110, !PT ;  /* 0x0000006e2b6e7209 */ /* 0x000fe80007810000 */
[----:B------:R-:W-:Y:S01]  /*fad0*/  FMNMX.FTZ R110, R46, R110, !PT ;  /* 0x0000006e2e6e7209 */ /* 0x000fe20007810000 */
[----:B------:R-:W3:Y:S03]  /*fae0*/  SHFL.BFLY PT, R113, R108, 0x2, 0x1f ;  /* 0x0c401f006c717f89 */ /* 0x000ee600000e0000 */
        /* <DEDUP_REMOVED lines=8> */
[----:B------:R-:W-:Y:S01]  /*fb70*/  FADD.FTZ R0, -R110, R0 ;  /* 0x000000006e007221 */ /* 0x000fe20000010100 */
[----:B---3--:R-:W-:Y:S01]  /*fb80*/  FMNMX.FTZ R108, R108, R113, !PT ;  /* 0x000000716c6c7209 */ /* 0x008fe20007810000 */
[----:B------:R-:W-:Y:S01]  /*fb90*/  FMUL.FTZ R161, R110, c[0x0][0x2d0] ;  /* 0x0000b4006ea17a20 */ /* 0x000fe20000410000 */
        /* <DEDUP_REMOVED lines=8> */
[--C-:B------:R-:W-:Y:S02]  /*fc20*/  FFMA.FTZ R53, R53, c[0x0][0x2d0], -R161.reuse ;  /* 0x0000b40035357a23 */ /* 0x100fe400000108a1 */
[----:B------:R-:W-:Y:S01]  /*fc30*/  FFMA.FTZ R37, R37, c[0x0][0x2d0], -R161 ;  /* 0x0000b40025257a23 */ /* 0x000fe200000108a1 */
        /* <DEDUP_REMOVED lines=15> */
[----:B------:R2:W5:Y:S01]  /*fd30*/  MUFU.EX2 R112, R2 ;  /* 0x0000000200707308 */ /* 0x0005620000000800 */
[--C-:B------:R-:W-:Y:S02]  /*fd40*/  FFMA.FTZ R38, R38, c[0x0][0x2d0], -R160.reuse ;  /* 0x0000b40026267a23 */ /* 0x100fe400000108a0 */
[----:B------:R-:W-:Y:S02]  /*fd50*/  FFMA.FTZ R39, R39, c[0x0][0x2d0], -R160 ;  /* 0x0000b40027277a23 */ /* 0x000fe400000108a0 */
[--C-:B------:R-:W-:Y:S02]  /*fd60*/  FFMA.FTZ R41, R41, c[0x0][0x2d0], -R162.reuse ;  /* 0x0000b40029297a23 */ /* 0x100fe400000108a2 */
[--C-:B------:R-:W-:Y:S02]  /*fd70*/  FFMA.FTZ R45, R45, c[0x0][0x2d0], -R162.reuse ;  /* 0x0000b4002d2d7a23 */ /* 0x100fe400000108a2 */
[C---:B------:R-:W-:Y:S01]  /*fd80*/  FMUL.FTZ R96, R113.reuse, R96 ;  /* 0x0000006071607220 */ /* 0x040fe20000410000 */
[----:B------:R4:W-:Y:S01]  /*fd90*/  MUFU.EX2 R194, R38 ;  /* 0x0000002600c27308 */ /* 0x0009e20000000800 */
[----:B------:R-:W-:Y:S01]  /*fda0*/  FMUL.FTZ R97, R113, R97 ;  /* 0x0000006171617220 */ /* 0x000fe20000410000 */
[----:B-1----:R-:W-:Y:S01]  /*fdb0*/  FMNMX.FTZ R0, R0, R3, !PT ;  /* 0x0000000300007209 */ /* 0x002fe20007810000 */
[----:B------:R-:W-:Y:S02]  /*fdc0*/  FFMA.FTZ R3, R17, c[0x0][0x2d0], -R161 ;  /* 0x0000b40011037a23 */ /* 0x000fe400000108a1 */
[C---:B------:R-:W-:Y:S02]  /*fdd0*/  FMUL.FTZ R17, R113.reuse, R129 ;  /* 0x0000008171117220 */ /* 0x040fe40000410000 */
[C---:B---3--:R-:W-:Y:S02]  /*fde0*/  FMUL.FTZ R37, R113.reuse, R149 ;  /* 0x0000009571257220 */ /* 0x048fe40000410000 */
[----:B------:R-:W-:Y:S01]  /*fdf0*/  FFMA.FTZ R40, R40, c[0x0][0x2d0], -R162 ;  /* 0x0000b40028287a23 */ /* 0x000fe200000108a2 */
[----:B------:R1:W-:Y:S01]  /*fe00*/  MUFU.EX2 R239, R3 ;  /* 0x0000000300ef7308 */ /* 0x0003e20000000800 */
[C---:B------:R-:W-:Y:S02]  /*fe10*/  FMUL.FTZ R104, R113.reuse, R104 ;  /* 0x0000006871687220 */ /* 0x040fe40000410000 */
[----:B------:R-:W-:Y:S02]  /*fe20*/  FMUL.FTZ R105, R113, R105 ;  /* 0x0000006971697220 */ /* 0x000fe40000410000 */
[----:B--2---:R-:W-:Y:S02]  /*fe30*/  FADD.FTZ R2, -R108, R111 ;  /* 0x0000006f6c027221 */ /* 0x004fe40000010100 */
[----:B-----5:R-:W-:Y:S02]  /*fe40*/  FMUL.FTZ R86, R112, R86 ;  /* 0x0000005670567220 */ /* 0x020fe40000410000 */
[----:B------:R-:W-:Y:S01]  /*fe50*/  FMUL.FTZ R2, R2, c[0x0][0x2d0] ;  /* 0x0000b40002027a20 */ /* 0x000fe20000410000 */
[----:B------:R2:W-:Y:S01]  /*fe60*/  MUFU.EX2 R193, R39 ;  /* 0x0000002700c17308 */ /* 0x0005e20000000800 */
[C---:B------:R-:W-:Y:S02]  /*fe70*/  FMUL.FTZ R87, R112.reuse, R87 ;  /* 0x0000005770577220 */ /* 0x040fe40000410000 */
[C---:B------:R-:W-:Y:S02]  /*fe80*/  FMUL.FTZ R98, R112.reuse, R98 ;  /* 0x0000006270627220 */ /* 0x040fe40000410000 */
[C---:B------:R-:W-:Y:S02]  /*fe90*/  FMUL.FTZ R99, R112.reuse, R99 ;  /* 0x0000006370637220 */ /* 0x040fe40000410000 */
[C---:B----4-:R-:W-:Y:S02]  /*fea0*/  FMUL.FTZ R38, R112.reuse, R150 ;  /* 0x0000009670267220 */ /* 0x050fe40000410000 */
[----:B------:R-:W-:Y:S01]  /*feb0*/  FMUL.FTZ R106, R112, R106 ;  /* 0x0000006a706a7220 */ /* 0x000fe20000410000 */
[----:B------:R3:W4:Y:S01]  /*fec0*/  MUFU.EX2 R111, R2 ;  /* 0x00000002006f7308 */ /* 0x0007220000000800 */
[--C-:B------:R-:W-:Y:S02]  /*fed0*/  FFMA.FTZ R50, R50, c[0x0][0x2d0], -R160.reuse ;  /* 0x0000b40032327a23 */ /* 0x100fe400000108a0 */
[--C-:B------:R-:W-:Y:S02]  /*fee0*/  FFMA.FTZ R51, R51, c[0x0][0x2d0], -R160.reuse ;  /* 0x0000b40033337a23 */ /* 0x100fe400000108a0 */
[--C-:B-1----:R-:W-:Y:S02]  /*fef0*/  FFMA.FTZ R3, R6, c[0x0][0x2d0], -R160.reuse ;  /* 0x0000b40006037a23 */ /* 0x102fe400000108a0 */
[C---:B------:R-:W-:Y:S03]  /*ff00*/  FMUL.FTZ R107, R112.reuse, R107 ;  /* 0x0000006b706b7220 */ /* 0x040fe60000410000 */
[----:B------:R1:W-:Y:S01]  /*ff10*/  MUFU.EX2 R232, R3 ;  /* 0x0000000300e87308 */ /* 0x0003e20000000800 */
[----:B--2---:R-:W-:Y:S09]  /*ff20*/  FMUL.FTZ R39, R112, R151 ;  /* 0x0000009770277220 */ /* 0x004ff20000410000 */
[----:B------:R-:W-:Y:S01]  /*ff30*/  MUFU.EX2 R192, R50 ;  /* 0x0000003200c07308 */ /* 0x000fe20000000800 */
[--C-:B---3--:R-:W-:Y:S02]  /*ff40*/  FFMA.FTZ R2, R5, c[0x0][0x2d0], -R161.reuse ;  /* 0x0000b40005027a23 */ /* 0x108fe400000108a1 */
[--C-:B------:R-:W-:Y:S02]  /*ff50*/  FFMA.FTZ R5, R20, c[0x0][0x2d0], -R161.reuse ;  /* 0x0000b40014057a23 */ /* 0x100fe400000108a1 */
[C---:B----4-:R-:W-:Y:S05]  /*ff60*/  FMUL.FTZ R88, R111.reuse, R88 ;  /* 0x000000586f587220 */ /* 0x050fea0000410000 */
[----:B------:R2:W-:Y:S01]  /*ff70*/  MUFU.EX2 R238, R2 ;  /* 0x0000000200ee7308 */ /* 0x0005e20000000800 */
[C---:B------:R-:W-:Y:S02]  /*ff80*/  FMUL.FTZ R89, R111.reuse, R89 ;  /* 0x000000596f597220 */ /* 0x040fe40000410000 */
[----:B------:R-:W-:Y:S02]  /*ff90*/  FMUL.FTZ R92, R111, R92 ;  /* 0x0000005c6f5c7220 */ /* 0x000fe40000410000 */
[--C-:B-1----:R-:W-:Y:S02]  /*ffa0*/  FFMA.FTZ R3, R7, c[0x0][0x2d0], -R160.reuse ;  /* 0x0000b40007037a23 */ /* 0x102fe400000108a0 */
[--C-:B------:R-:W-:Y:S02]  /*ffb0*/  FFMA.FTZ R7, R21, c[0x0][0x2d0], -R161.reuse ;  /* 0x0000b40015077a23 */ /* 0x100fe400000108a1 */
[C---:B------:R-:W-:Y:S01]  /*ffc0*/  FMUL.FTZ R93, R111.reuse, R93 ;  /* 0x0000005d6f5d7220 */ /* 0x040fe20000410000 */
[----:B------:R1:W-:Y:S01]  /*ffd0*/  MUFU.EX2 R233, R3 ;  /* 0x0000000300e97308 */ /* 0x0003e20000000800 */
[C---:B------:R-:W-:Y:S02]  /*ffe0*/  FMUL.FTZ R100, R111.reuse, R100 ;  /* 0x000000646f647220 */ /* 0x040fe40000410000 */
[----:B------:R-:W-:Y:S07]  /*fff0*/  FMUL.FTZ R101, R111, R101 ;  /* 0x000000656f657220 */ /* 0x000fee0000410000 */
[----:B------:R-:W-:Y:S01]  /*10000*/  MUFU.EX2 R229, R5 ;  /* 0x0000000500e57308 */ /* 0x000fe20000000800 */
[--C-:B--2---:R-:W-:Y:S09]  /*10010*/  FFMA.FTZ R2, R16, c[0x0][0x2d0], -R161.reuse ;  /* 0x0000b40010027a23 */ /* 0x104ff200000108a1 */
[----:B------:R2:W-:Y:S01]  /*10020*/  MUFU.EX2 R237, R2 ;  /* 0x0000000200ed7308 */ /* 0x0005e20000000800 */
[----:B-1----:R-:W-:Y:S02]  /*10030*/  FFMA.FTZ R3, R18, c[0x0][0x2d0], -R160 ;  /* 0x0000b40012037a23 */ /* 0x002fe400000108a0 */
[----:B------:R-:W-:Y:S07]  /*10040*/  FMUL.FTZ R18, R112, R130 ;  /* 0x0000008270127220 */ /* 0x000fee0000410000 */
[----:B------:R1:W-:Y:S10]  /*10050*/  MUFU.EX2 R234, R3 ;  /* 0x0000000300ea7308 */ /* 0x0003f40000000800 */
[----:B------:R3:W-:Y:S01]  /*10060*/  MUFU.EX2 R228, R7 ;  /* 0x0000000700e47308 */ /* 0x0007e20000000800 */
[----:B--2---:R-:W2:Y:S09]  /*10070*/  SHFL.BFLY PT, R2, R0, 0x1, 0x1f ;  /* 0x0c201f0000027f89 */ /* 0x004eb200000e0000 */
[----:B------:R-:W-:Y:S01]  /*10080*/  MUFU.EX2 R191, R51 ;  /* 0x0000003300bf7308 */ /* 0x000fe20000000800 */
[----:B-1----:R-:W-:Y:S09]  /*10090*/  FFMA.FTZ R3, R8, c[0x0][0x2d0], -R162 ;  /* 0x0000b40008037a23 */ /* 0x002ff200000108a2 */
[----:B------:R1:W-:Y:S01]  /*100a0*/  MUFU.EX2 R226, R3 ;  /* 0x0000000300e27308 */ /* 0x0003e20000000800 */
[----:B---3--:R-:W-:Y:S02]  /*100b0*/  @P0 MOV R7, R217 ;  /* 0x000000d900070202 */ /* 0x008fe40000000f00 */
[----:B--2---:R-:W-:Y:S01]  /*100c0*/  FMNMX.FTZ R2, R0, R2, !PT ;  /* 0x0000000200027209 */ /* 0x004fe20007810000 */
[----:B------:R-:W-:Y:S06]  /*100d0*/  FFMA.FTZ R0, R19, c[0x0][0x2d0], -R160 ;  /* 0x0000b40013007a23 */ /* 0x000fec00000108a0 */
[----:B------:R2:W-:Y:S01]  /*100e0*/  MUFU.EX2 R190, R40 ;  /* 0x0000002800be7308 */ /* 0x0005e20000000800 */
[----:B------:R-:W-:Y:S09]  /*100f0*/  FMUL.FTZ R19, R112, R131 ;  /* 0x0000008370137220 */ /* 0x000ff20000410000 */
[----:B------:R3:W-:Y:S01]  /*10100*/  MUFU.EX2 R235, R0 ;  /* 0x0000000000eb7308 */ /* 0x0007e20000000800 */
[--C-:B-1----:R-:W-:Y:S02]  /*10110*/  FFMA.FTZ R3, R9, c[0x0][0x2d0], -R162.reuse ;  /* 0x0000b40009037a23 */ /* 0x102fe400000108a2 */
[----:B------:R-:W-:Y:S02]  /*10120*/  FFMA.FTZ R9, R33, c[0x0][0x2d0], -R161 ;  /* 0x0000b40021097a23 */ /* 0x000fe400000108a1 */
[----:B------:R-:W-:Y:S05]  /*10130*/  FMUL.FTZ R33, R113, R145 ;  /* 0x0000009171217220 */ /* 0x000fea0000410000 */
[----:B------:R1:W-:Y:S01]  /*10140*/  MUFU.EX2 R227, R3 ;  /* 0x0000000300e37308 */ /* 0x0003e20000000800 */
[----:B--2---:R-:W-:Y:S09]  /*10150*/  FFMA.FTZ R40, R44, c[0x0][0x2d0], -R162 ;  /* 0x0000b4002c287a23 */ /* 0x004ff200000108a2 */
[----:B------:R2:W-:Y:S01]  /*10160*/  MUFU.EX2 R224, R9 ;  /* 0x0000000900e07308 */ /* 0x0005e20000000800 */
[----:B---3--:R-:W-:Y:S04]  /*10170*/  FADD.FTZ R0, -R2, R114 ;  /* 0x0000007202007221 */ /* 0x008fe80000010100 */
[----:B------:R-:W-:Y:S05]  /*10180*/  FMUL.FTZ R0, R0, c[0x0][0x2d0] ;  /* 0x0000b40000007a20 */ /* 0x000fea0000410000 */
[----:B------:R-:W-:Y:S01]  /*10190*/  MUFU.EX2 R189, R41 ;  /* 0x0000002900bd7308 */ /* 0x000fe20000000800 */
[--C-:B-1----:R-:W-:Y:S09]  /*101a0*/  FFMA.FTZ R3, R12, c[0x0][0x2d0], -R162.reuse ;  /* 0x0000b4000c037a23 */ /* 0x102ff200000108a2 */
[----:B------:R1:W-:Y:S01]  /*101b0*/  MUFU.EX2 R230, R3 ;  /* 0x0000000300e67308 */ /* 0x0003e20000000800 */
[----:B--2---:R-:W-:Y:S09]  /*101c0*/  @P0 MOV R9, c[0x0][0x1e4] ;  /* 0x0000790000090a02 */ /* 0x004ff20000000f00 */
[----:B------:R-:W2:Y:S10]  /*101d0*/  MUFU.EX2 R0, R0 ;  /* 0x0000000000007308 */ /* 0x000eb40000000800 */
        /* <DEDUP_REMOVED lines=13> */
[----:B------:R-:W-:Y:S01]  /*102b0*/  MUFU.EX2 R186, R53 ;  /* 0x0000003500ba7308 */ /* 0x000fe20000000800 */
[----:B-1----:R-:W-:Y:S04]  /*102c0*/  FMUL.FTZ R3, R2, c[0x0][0x2d0] ;  /* 0x0000b40002037a20 */ /* 0x002fe80000410000 */
[--C-:B------:R-:W-:Y:S02]  /*102d0*/  FFMA.FTZ R4, R10, c[0x0][0x2d0], -R3.reuse ;  /* 0x0000b4000a047a23 */ /* 0x100fe40000010803 */
[--C-:B------:R-:W-:Y:S03]  /*102e0*/  FFMA.FTZ R16, R26, c[0x0][0x2d0], -R3.reuse ;  /* 0x0000b4001a107a23 */ /* 0x100fe60000010803 */
[----:B------:R-:W-:Y:S01]  /*102f0*/  MUFU.EX2 R185, R54 ;  /* 0x0000003600b97308 */ /* 0x000fe20000000800 */
[--C-:B------:R-:W-:Y:S02]  /*10300*/  FFMA.FTZ R31, R31, c[0x0][0x2d0], -R3.reuse ;  /* 0x0000b4001f1f7a23 */ /* 0x100fe40000010803 */
[----:B------:R-:W-:Y:S02]  /*10310*/  FMUL.FTZ R26, R0, R138 ;  /* 0x0000008a001a7220 */ /* 0x000fe40000410000 */
[--C-:B------:R-:W-:Y:S02]  /*10320*/  FFMA.FTZ R42, R42, c[0x0][0x2d0], -R3.reuse ;  /* 0x0000b4002a2a7a23 */ /* 0x100fe40000010803 */
[--C-:B------:R-:W-:Y:S02]  /*10330*/  FFMA.FTZ R43, R43, c[0x0][0x2d0], -R3.reuse ;  /* 0x0000b4002b2b7a23 */ /* 0x100fe40000010803 */
[--C-:B------:R-:W-:Y:S01]  /*10340*/  FFMA.FTZ R46, R46, c[0x0][0x2d0], -R3.reuse ;  /* 0x0000b4002e2e7a23 */ /* 0x100fe20000010803 */
[----:B------:R1:W-:Y:S01]  /*10350*/  MUFU.EX2 R167, R4 ;  /* 0x0000000400a77308 */ /* 0x0003e20000000800 */
[--C-:B------:R-:W-:Y:S02]  /*10360*/  FFMA.FTZ R47, R47, c[0x0][0x2d0], -R3.reuse ;  /* 0x0000b4002f2f7a23 */ /* 0x100fe40000010803 */
[--C-:B------:R-:W-:Y:S02]  /*10370*/  FFMA.FTZ R58, R58, c[0x0][0x2d0], -R3.reuse ;  /* 0x0000b4003a3a7a23 */ /* 0x100fe40000010803 */
[--C-:B------:R-:W-:Y:S05]  /*10380*/  FFMA.FTZ R63, R63, c[0x0][0x2d0], -R3.reuse ;  /* 0x0000b4003f3f7a23 */ /* 0x100fea0000010803 */
[----:B------:R2:W-:Y:S10]  /*10390*/  MUFU.EX2 R166, R16 ;  /* 0x0000001000a67308 */ /* 0x0005f40000000800 */
[----:B------:R3:W-:Y:S01]  /*103a0*/  MUFU.EX2 R163, R31 ;  /* 0x0000001f00a37308 */ /* 0x0007e20000000800 */
[--C-:B-1----:R-:W-:Y:S09]  /*103b0*/  FFMA.FTZ R4, R11, c[0x0][0x2d0], -R3.reuse ;  /* 0x0000b4000b047a23 */ /* 0x102ff20000010803 */
[----:B------:R1:W4:Y:S01]  /*103c0*/  MUFU.EX2 R168, R4 ;  /* 0x0000000400a87308 */ /* 0x0003220000000800 */
[----:B--2---:R-:W-:Y:S09]  /*103d0*/  FMUL.FTZ R16, R113, R128 ;  /* 0x0000008071107220 */ /* 0x004ff20000410000 */
[----:B------:R-:W-:Y:S01]  /*103e0*/  MUFU.EX2 R150, R42 ;  /* 0x0000002a00967308 */ /* 0x000fe20000000800 */
[----:B---3--:R-:W-:Y:S09]  /*103f0*/  FMUL.FTZ R31, R0, R143 ;  /* 0x0000008f001f7220 */ /* 0x008ff20000410000 */
[----:B------:R-:W-:Y:S01]  /*10400*/  MUFU.EX2 R149, R43 ;  /* 0x0000002b00957308 */ /* 0x000fe20000000800 */
[--C-:B-1----:R-:W-:Y:S02]  /*10410*/  FFMA.FTZ R4, R14, c[0x0][0x2d0], -R3.reuse ;  /* 0x0000b4000e047a23 */ /* 0x102fe40000010803 */
[C---:B------:R-:W-:Y:S07]  /*10420*/  FMUL.FTZ R14, R0.reuse, R126 ;  /* 0x0000007e000e7220 */ /* 0x040fee0000410000 */
[----:B------:R1:W-:Y:S10]  /*10430*/  MUFU.EX2 R169, R4 ;  /* 0x0000000400a97308 */ /* 0x0003f40000000800 */
[----:B------:R-:W-:Y:S10]  /*10440*/  MUFU.EX2 R184, R55 ;  /* 0x0000003700b87308 */ /* 0x000ff40000000800 */
[----:B------:R-:W-:Y:S01]  /*10450*/  MUFU.EX2 R114, R63 ;  /* 0x0000003f00727308 */ /* 0x000fe20000000800 */
[----:B-1----:R-:W-:Y:S02]  /*10460*/  FFMA.FTZ R4, R15, c[0x0][0x2d0], -R3 ;  /* 0x0000b4000f047a23 */ /* 0x002fe40000010803 */
[----:B------:R-:W-:Y:S07]  /*10470*/  FMUL.FTZ R15, R0, R127 ;  /* 0x0000007f000f7220 */ /* 0x000fee0000410000 */
[----:B------:R1:W2:Y:S02]  /*10480*/  MUFU.EX2 R170, R4 ;  /* 0x0000000400aa7308 */ /* 0x0002a40000000800 */
[----:B-1----:R-:W-:Y:S05]  /*10490*/  @P0 SHF.R.S32.HI R4, RZ, 0x1f, R216 ;  /* 0x0000001fff040819 */ /* 0x002fea00000114d8 */
        /* <DEDUP_REMOVED lines=8> */
[----:B------:R1:W3:Y:S02]  /*10520*/  MUFU.EX2 R225, R8 ;  /* 0x0000000800e17308 */ /* 0x0002e40000000800 */
[--C-:B------:R-:W-:Y:S01]  /*10530*/  FFMA.FTZ R32, R36, c[0x0][0x2d0], -R161.reuse ;  /* 0x0000b40024207a23 */ /* 0x100fe200000108a1 */
[----:B------:R-:W-:Y:S01]  /*10540*/  @P0 LEA R10, P2, R6, c[0x0][0x1c8], 0x1 ;  /* 0x00007200060a0a11 */ /* 0x000fe200078408ff */
[----:B------:R-:W-:Y:S01]  /*10550*/  FFMA.FTZ R36, R48, c[0x0][0x2d0], -R161 ;  /* 0x0000b40030247a23 */ /* 0x000fe200000108a1 */
[C---:B------:R-:W-:Y:S01]  /*10560*/  @P0 SHF.L.U64.HI R12, R4.reuse, 0x5, R9 ;  /* 0x00000005040c0819 */ /* 0x040fe20000010209 */
[----:B------:R-:W-:Y:S04]  /*10570*/  FMUL.FTZ R48, R111, R152 ;  /* 0x000000986f307220 */ /* 0x000fe80000410000 */
[----:B------:R5:W-:Y:S10]  /*10580*/  MUFU.EX2 R198, R32 ;  /* 0x0000002000c67308 */ /* 0x000bf40000000800 */
[----:B------:R2:W-:Y:S01]  /*10590*/  MUFU.EX2 R196, R36 ;  /* 0x0000002400c47308 */ /* 0x0005e20000000800 */
[----:B-1----:R-:W-:Y:S01]  /*105a0*/  @P0 IMAD R8, R5, 0x50, RZ ;  /* 0x0000005005080824 */ /* 0x002fe200078e02ff */
[----:B------:R-:W-:Y:S04]  /*105b0*/  @P0 SHF.L.U32 R5, R4, 0x5, RZ ;  /* 0x0000000504050819 */ /* 0x000fe800000006ff */
[----:B------:R-:W-:Y:S02]  /*105c0*/  @P0 IADD3 R7, R7, R8, RZ ;  /* 0x0000000807070210 */ /* 0x000fe40007ffe0ff */
[-C--:B------:R-:W-:Y:S02]  /*105d0*/  @P0 IADD3 R8, P4, R10, R5.reuse, RZ ;  /* 0x000000050a080210 */ /* 0x080fe40007f9e0ff */
[----:B------:R-:W-:Y:S01]  /*105e0*/  @P0 LEA.HI.X R11, R6, c[0x0][0x1cc], R7, 0x1, P2 ;  /* 0x00007300060b0a11 */ /* 0x000fe200010f0c07 */
[--C-:B------:R-:W-:Y:S01]  /*105f0*/  FFMA.FTZ R7, R22, c[0x0][0x2d0], -R160.reuse ;  /* 0x0000b40016077a23 */ /* 0x100fe200000108a0 */
[-C--:B------:R-:W-:Y:S01]  /*10600*/  @P0 IADD3 R6, P2, R8, R5.reuse, RZ ;  /* 0x0000000508060210 */ /* 0x080fe20007f5e0ff */
[----:B-----5:R-:W-:Y:S01]  /*10610*/  FMUL.FTZ R32, R113, R144 ;  /* 0x0000009071207220 */ /* 0x020fe20000410000 */
[-C--:B------:R-:W-:Y:S01]  /*10620*/  @P0 IADD3.X R9, R11, R12.reuse, RZ, P4, !PT ;  /* 0x0000000c0b090210 */ /* 0x080fe200027fe4ff */
[----:B------:R1:W-:Y:S01]  /*10630*/  MUFU.EX2 R223, R7 ;  /* 0x0000000700df7308 */ /* 0x0003e20000000800 */
[----:B------:R5:W-:Y:S01]  /*10640*/  @P0 LDGSTS.E.BYPASS.LTC128B.128 [R215+0x2900], [R10.64], !P1 ;  /* 0x029000000ad70fae */ /* 0x000be2000c901d48 */
[----:B------:R-:W-:Y:S01]  /*10650*/  @P0 IADD3 R4, P3, R6, R5, RZ ;  /* 0x0000000506040210 */ /* 0x000fe20007f7e0ff */
[----:B--2---:R-:W-:Y:S02]  /*10660*/  FFMA.FTZ R36, R49, c[0x0][0x2d0], -R161 ;  /* 0x0000b40031247a23 */ /* 0x004fe400000108a1 */
[----:B------:R-:W-:Y:S04]  /*10670*/  FMUL.FTZ R49, R111, R153 ;  /* 0x000000996f317220 */ /* 0x000fe80000410000 */
[----:B------:R2:W-:Y:S01]  /*10680*/  @P0 LDGSTS.E.BYPASS.LTC128B.128 [R215+0x3100], [R8.64], !P1 ;  /* 0x0310000008d70fae */ /* 0x0005e2000c901d48 */
[----:B------:R3:W-:Y:S01]  /*10690*/  MUFU.EX2 R195, R36 ;  /* 0x0000002400c37308 */ /* 0x0007e20000000800 */
[-C--:B-1----:R-:W-:Y:S02]  /*106a0*/  @P0 IADD3.X R7, R9, R12.reuse, RZ, P2, !PT ;  /* 0x0000000c09070210 */ /* 0x082fe400017fe4ff */
[----:B-----5:R-:W-:Y:S04]  /*106b0*/  @P0 IADD3 R10, P2, R4, R5, RZ ;  /* 0x00000005040a0210 */ /* 0x020fe80007f5e0ff */
[----:B------:R1:W-:Y:S01]  /*106c0*/  @P0 LDGSTS.E.BYPASS.LTC128B.128 [R215+0x3900], [R6.64], !P1 ;  /* 0x0390000006d70fae */ /* 0x0003e2000c901d48 */
[----:B------:R-:W-:Y:S01]  /*106d0*/  @P0 IADD3.X R5, R7, R12, RZ, P3, !PT ;  /* 0x0000000c07050210 */ /* 0x000fe20001ffe4ff */
[--C-:B------:R-:W-:Y:S02]  /*106e0*/  FFMA.FTZ R11, R23, c[0x0][0x2d0], -R160.reuse ;  /* 0x0000b400170b7a23 */ /* 0x100fe400000108a0 */
[----:B---3--:R-:W-:Y:S02]  /*106f0*/  FMUL.FTZ R36, R113, R148 ;  /* 0x0000009471247220 */ /* 0x008fe40000410000 */
[----:B------:R3:W5:Y:S01]  /*10700*/  MUFU.EX2 R222, R11 ;  /* 0x0000000b00de7308 */ /* 0x0007620000000800 */
[----:B--2---:R-:W-:Y:S01]  /*10710*/  FMUL.FTZ R8, R111, R116 ;  /* 0x000000746f087220 */ /* 0x004fe20000410000 */
[----:B------:R2:W-:Y:S01]  /*10720*/  @P0 LDGSTS.E.BYPASS.LTC128B.128 [R215+0x4100], [R4.64], !P1 ;  /* 0x0410000004d70fae */ /* 0x0005e2000c901d48 */
[----:B------:R-:W-:Y:S01]  /*10730*/  F2FP.PACK_AB R116, R227, R226 ;  /* 0x000000e2e374723e */ /* 0x000fe200000000ff */
[----:B------:R-:W-:Y:S01]  /*10740*/  FMUL.FTZ R9, R111, R117 ;  /* 0x000000756f097220 */ /* 0x000fe20000410000 */
[----:B----4-:R-:W-:Y:S05]  /*10750*/  F2FP.PACK_AB R117, R168, R167 ;  /* 0x000000a7a875723e */ /* 0x010fea00000000ff */
[----:B------:R-:W-:Y:S01]  /*10760*/  MUFU.EX2 R148, R46 ;  /* 0x0000002e00947308 */ /* 0x000fe20000000800 */
[----:B-1----:R-:W-:Y:S02]  /*10770*/  FFMA.FTZ R6, R34, c[0x0][0x2d0], -R160 ;  /* 0x0000b40022067a23 */ /* 0x002fe400000108a0 */
[C---:B------:R-:W-:Y:S01]  /*10780*/  FMUL.FTZ R7, R112.reuse, R123 ;  /* 0x0000007b70077220 */ /* 0x040fe20000410000 */
[----:B---3--:R-:W-:Y:S06]  /*10790*/  @P0 IADD3.X R11, R5, R12, RZ, P2, !PT ;  /* 0x0000000c050b0210 */ /* 0x008fec00017fe4ff */
[----:B------:R1:W-:Y:S01]  /*107a0*/  MUFU.EX2 R220, R6 ;  /* 0x0000000600dc7308 */ /* 0x0003e20000000800 */
[----:B------:R-:W-:Y:S01]  /*107b0*/  F2FP.PACK_AB R123, R235, R234 ;  /* 0x000000eaeb7b723e */ /* 0x000fe200000000ff */
[----:B------:R-:W-:Y:S02]  /*107c0*/  FFMA.FTZ R12, R29, c[0x0][0x2d0], -R162 ;  /* 0x0000b4001d0c7a23 */ /* 0x000fe400000108a2 */
[----:B--2---:R-:W-:Y:S01]  /*107d0*/  FFMA.FTZ R4, R35, c[0x0][0x2d0], -R160 ;  /* 0x0000b40023047a23 */ /* 0x004fe200000108a0 */
[----:B------:R2:W-:Y:S01]  /*107e0*/  @P0 LDGSTS.E.BYPASS.LTC128B.128 [R215+0x4900], [R10.64], !P1 ;  /* 0x049000000ad70fae */ /* 0x0005e2000c901d48 */
[----:B------:R-:W-:Y:S01]  /*107f0*/  FMUL.FTZ R5, R113, R121 ;  /* 0x0000007971057220 */ /* 0x000fe20000410000 */
[----:B------:R-:W-:Y:S01]  /*10800*/  F2FP.PACK_AB R121, R233, R232 ;  /* 0x000000e8e979723e */ /* 0x000fe200000000ff */
[----:B------:R-:W-:Y:S02]  /*10810*/  FMUL.FTZ R29, R111, R141 ;  /* 0x0000008d6f1d7220 */ /* 0x000fe40000410000 */
[----:B------:R3:W4:Y:S01]  /*10820*/  MUFU.EX2 R221, R4 ;  /* 0x0000000400dd7308 */ /* 0x0007220000000800 */
[C---:B------:R-:W-:Y:S02]  /*10830*/  FMUL.FTZ R34, R112.reuse, R146 ;  /* 0x0000009270227220 */ /* 0x040fe40000410000 */
[----:B------:R-:W4:Y:S01]  /*10840*/  LDSM.16.MT88.4 R20, [R200] ;  /* 0x00000000c814783b */ /* 0x000f220000004200 */
[C---:B------:R-:W-:Y:S06]  /*10850*/  FMUL.FTZ R35, R112.reuse, R147 ;  /* 0x0000009370237220 */ /* 0x040fec0000410000 */
[----:B------:R5:W-:Y:S01]  /*10860*/  MUFU.EX2 R217, R12 ;  /* 0x0000000c00d97308 */ /* 0x000be20000000800 */
[----:B------:R-:W4:Y:S01]  /*10870*/  LDSM.16.MT88.4 R156, [R204] ;  /* 0x00000000cc9c783b */ /* 0x000f220000004200 */
[----:B-1----:R-:W-:Y:S01]  /*10880*/  FMUL.FTZ R6, R112, R122 ;  /* 0x0000007a70067220 */ /* 0x002fe20000410000 */
[----:B------:R-:W-:Y:S06]  /*10890*/  F2FP.PACK_AB R122, R239, R237 ;  /* 0x000000edef7a723e */ /* 0x000fec00000000ff */
[----:B------:R-:W-:Y:S01]  /*108a0*/  LDSM.16.MT88.4 R128, [R203] ;  /* 0x00000000cb80783b */ /* 0x000fe20000004200 */
[----:B--2---:R-:W-:Y:S01]  /*108b0*/  FMUL.FTZ R10, R0, R118 ;  /* 0x00000076000a7220 */ /* 0x004fe20000410000 */
[----:B------:R-:W-:Y:S01]  /*108c0*/  F2FP.PACK_AB R118, R231, R230 ;  /* 0x000000e6e776723e */ /* 0x000fe200000000ff */
[--C-:B---3--:R-:W-:Y:S02]  /*108d0*/  FFMA.FTZ R4, R24, c[0x0][0x2d0], -R162.reuse ;  /* 0x0000b40018047a23 */ /* 0x108fe400000108a2 */
[----:B------:R-:W-:Y:S01]  /*108e0*/  FMUL.FTZ R11, R0, R119 ;  /* 0x00000077000b7220 */ /* 0x000fe20000410000 */
[----:B------:R-:W-:Y:S01]  /*108f0*/  F2FP.PACK_AB R119, R170, R169 ;  /* 0x000000a9aa77723e */ /* 0x000fe200000000ff */
[----:B------:R1:W-:Y:S01]  /*10900*/  MUFU.EX2 R199, R4 ;  /* 0x0000000400c77308 */ /* 0x0003e20000000800 */
[--C-:B------:R-:W-:Y:S01]  /*10910*/  FFMA.FTZ R24, R30, c[0x0][0x2d0], -R3.reuse ;  /* 0x0000b4001e187a23 */ /* 0x100fe20000010803 */
[----:B------:R-:W-:Y:S01]  /*10920*/  LDSM.16.MT88.4 R40, [R201+0x800] ;  /* 0x00080000c928783b */ /* 0x000fe20000004200 */
[----:B------:R-:W-:Y:S02]  /*10930*/  FMUL.FTZ R30, R0, R142 ;  /* 0x0000008e001e7220 */ /* 0x000fe40000410000 */
[----:B-----5:R-:W-:Y:S05]  /*10940*/  FMUL.FTZ R12, R111, R124 ;  /* 0x0000007c6f0c7220 */ /* 0x020fea0000410000 */
[----:B------:R2:W-:Y:S01]  /*10950*/  MUFU.EX2 R164, R24 ;  /* 0x0000001800a47308 */ /* 0x0005e20000000800 */
[----:B------:R-:W3:Y:S08]  /*10960*/  LDSM.16.MT88.4 R124, [R201] ;  /* 0x00000000c97c783b */ /* 0x000ef00000004200 */
[----:B------:R-:W-:Y:S01]  /*10970*/  LDSM.16.MT88.4 R52, [R200+0x1000] ;  /* 0x00100000c834783b */ /* 0x000fe20000004200 */
[--C-:B-1----:R-:W-:Y:S02]  /*10980*/  FFMA.FTZ R4, R25, c[0x0][0x2d0], -R162.reuse ;  /* 0x0000b40019047a23 */ /* 0x102fe400000108a2 */
[C---:B------:R-:W-:Y:S05]  /*10990*/  FMUL.FTZ R25, R111.reuse, R137 ;  /* 0x000000896f197220 */ /* 0x040fea0000410000 */
[----:B------:R-:W-:Y:S01]  /*109a0*/  LDSM.16.MT88.4 R144, [R204+0x2000] ;  /* 0x00200000cc90783b */ /* 0x000fe20000004200 */
[----:B------:R1:W5:Y:S01]  /*109b0*/  MUFU.EX2 R218, R4 ;  /* 0x0000000400da7308 */ /* 0x0003620000000800 */
[C---:B--2---:R-:W-:Y:S06]  /*109c0*/  FMUL.FTZ R24, R111.reuse, R136 ;  /* 0x000000886f187220 */ /* 0x044fec0000410000 */
[----:B------:R-:W0:Y:S01]  /*109d0*/  LDGDEPBAR ;  /* 0x00000000000079af */ /* 0x000e220000000000 */
[----:B-1----:R-:W-:Y:S02]  /*109e0*/  FFMA.FTZ R4, R28, c[0x0][0x2d0], -R162 ;  /* 0x0000b4001c047a23 */ /* 0x002fe400000108a2 */
[----:B------:R-:W-:Y:S02]  /*109f0*/  FMUL.FTZ R28, R111, R140 ;  /* 0x0000008c6f1c7220 */ /* 0x000fe40000410000 */
[----:B------:R1:W2:Y:S02]  /*10a00*/  MUFU.EX2 R219, R4 ;  /* 0x0000000400db7308 */ /* 0x0002a40000000800 */
[----:B-1----:R-:W-:Y:S01]  /*10a10*/  FMUL.FTZ R4, R113, R120 ;  /* 0x0000007871047220 */ /* 0x002fe20000410000 */
[----:B------:R-:W-:Y:S07]  /*10a20*/  F2FP.PACK_AB R120, R238, R236 ;  /* 0x000000ecee78723e */ /* 0x000fee00000000ff */
[-C--:B----4-:R-:W-:Y:S08]  /*10a30*/  HMMA.16816.F32 R4, R120, R20.reuse, R4 ;  /* 0x000000147804723c */ /* 0x090ff00000001804 */
[C---:B------:R-:W-:Y:S07]  /*10a40*/  HMMA.16816.F32 R8, R116.reuse, R20, R8 ;  /* 0x000000147408723c */ /* 0x040fee0000001808 */
[----:B------:R-:W-:Y:S01]  /*10a50*/  FFMA.FTZ R20, R27, c[0x0][0x2d0], -R3 ;  /* 0x0000b4001b147a23 */ /* 0x000fe20000010803 */
[-C--:B------:R-:W-:Y:S03]  /*10a60*/  HMMA.16816.F32 R12, R116, R22.reuse, R12 ;  /* 0x00000016740c723c */ /* 0x080fe6000000180c */
[----:B------:R1:W4:Y:S01]  /*10a70*/  MUFU.EX2 R165, R20 ;  /* 0x0000001400a57308 */ /* 0x0003220000000800 */
[C---:B------:R-:W-:Y:S02]  /*10a80*/  FMUL.FTZ R21, R113.reuse, R133 ;  /* 0x0000008571157220 */ /* 0x040fe40000410000 */
[C---:B------:R-:W-:Y:S02]  /*10a90*/  FMUL.FTZ R27, R0.reuse, R139 ;  /* 0x0000008b001b7220 */ /* 0x040fe40000410000 */
[C---:B------:R-:W-:Y:S04]  /*10aa0*/  HMMA.16816.F32 R16, R120.reuse, R22, R16 ;  /* 0x000000167810723c */ /* 0x040fe80000001810 */
[----:B------:R-:W-:Y:S03]  /*10ab0*/  FFMA.FTZ R0, R0, R244, R167 ;  /* 0x000000f400007223 */ /* 0x000fe600000100a7 */
[C---:B------:R-:W-:Y:S02]  /*10ac0*/  FMUL.FTZ R22, R112.reuse, R134 ;  /* 0x0000008670167220 */ /* 0x040fe40000410000 */
[----:B------:R-:W-:Y:S03]  /*10ad0*/  FMUL.FTZ R23, R112, R135 ;  /* 0x0000008770177220 */ /* 0x000fe60000410000 */
[----:B------:R-:W-:Y:S02]  /*10ae0*/  FADD.FTZ R0, R168, R0 ;  /* 0x00000000a8007221 */ /* 0x000fe40000010000 */
[----:B-1----:R-:W-:Y:S07]  /*10af0*/  FMUL.FTZ R20, R113, R132 ;  /* 0x0000008471147220 */ /* 0x002fee0000410000 */
[-C--:B------:R-:W-:Y:S08]  /*10b00*/  HMMA.16816.F32 R20, R120, R156.reuse, R20 ;  /* 0x0000009c7814723c */ /* 0x080ff00000001814 */
[C---:B------:R-:W-:Y:S08]  /*10b10*/  HMMA.16816.F32 R24, R116.reuse, R156, R24 ;  /* 0x0000009c7418723c */ /* 0x040ff00000001818 */
[-C--:B------:R-:W-:Y:S08]  /*10b20*/  HMMA.16816.F32 R28, R116, R158.reuse, R28 ;  /* 0x0000009e741c723c */ /* 0x080ff0000000181c */
[C---:B------:R-:W-:Y:S01]  /*10b30*/  HMMA.16816.F32 R32, R120.reuse, R158, R32 ;  /* 0x0000009e7820723c */ /* 0x040fe20000001820 */
[----:B------:R1:W1:Y:S07]  /*10b40*/  MUFU.EX2 R159, R47 ;  /* 0x0000002f009f7308 */ /* 0x00026e0000000800 */
[-C--:B---3--:R-:W-:Y:S03]  /*10b50*/  HMMA.16816.F32 R84, R120, R124.reuse, R84 ;  /* 0x0000007c7854723c */ /* 0x088fe60000001854 */
[----:B------:R-:W-:Y:S05]  /*10b60*/  MUFU.EX2 R158, R58 ;  /* 0x0000003a009e7308 */ /* 0x000fea0000000800 */
[C---:B------:R-:W-:Y:S08]  /*10b70*/  HMMA.16816.F32 R88, R116.reuse, R124, R88 ;  /* 0x0000007c7458723c */ /* 0x040ff00000001858 */
[-C--:B------:R-:W-:Y:S01]  /*10b80*/  HMMA.16816.F32 R92, R116, R126.reuse, R92 ;  /* 0x0000007e745c723c */ /* 0x080fe2000000185c */
[----:B-1----:R-:W-:Y:S07]  /*10b90*/  LDSM.16.MT88.4 R44, [R203+0x800] ;  /* 0x00080000cb2c783b */ /* 0x002fee0000004200 */
[C---:B------:R-:W-:Y:S01]  /*10ba0*/  HMMA.16816.F32 R96, R120.reuse, R126, R96 ;  /* 0x0000007e7860723c */ /* 0x040fe20000001860 */
[----:B------:R-:W1:Y:S07]  /*10bb0*/  LDSM.16.MT88.4 R124, [R200+0x800] ;  /* 0x00080000c87c783b */ /* 0x000e6e0000004200 */
[-C--:B------:R-:W-:Y:S08]  /*10bc0*/  HMMA.16816.F32 R36, R120, R128.reuse, R36 ;  /* 0x000000807824723c */ /* 0x080ff00000001824 */
        /* <DEDUP_REMOVED lines=8> */
[----:B-----5:R-:W-:Y:S02]  /*10c50*/  F2FP.PACK_AB R120, R218, R199 ;  /* 0x000000c7da78723e */ /* 0x020fe400000000ff */
[----:B--2---:R-:W-:Y:S01]  /*10c60*/  F2FP.PACK_AB R122, R217, R219 ;  /* 0x000000dbd97a723e */ /* 0x004fe200000000ff */
[-C--:B-1----:R-:W-:Y:S05]  /*10c70*/  HMMA.16816.F32 R4, R116, R124.reuse, R4 ;  /* 0x0000007c7404723c */ /* 0x082fea0000001804 */
[----:B----4-:R-:W-:Y:S02]  /*10c80*/  F2FP.PACK_AB R121, R165, R166 ;  /* 0x000000a6a579723e */ /* 0x010fe400000000ff */
[----:B------:R-:W-:Y:S07]  /*10c90*/  F2FP.PACK_AB R123, R163, R164 ;  /* 0x000000a4a37b723e */ /* 0x000fee00000000ff */
[C---:B------:R-:W-:Y:S08]  /*10ca0*/  HMMA.16816.F32 R8, R120.reuse, R124, R8 ;  /* 0x0000007c7808723c */ /* 0x040ff00000001808 */
[-C--:B------:R-:W-:Y:S08]  /*10cb0*/  HMMA.16816.F32 R12, R120, R126.reuse, R12 ;  /* 0x0000007e780c723c */ /* 0x080ff0000000180c */
[C---:B------:R-:W-:Y:S08]  /*10cc0*/  HMMA.16816.F32 R16, R116.reuse, R126, R16 ;  /* 0x0000007e7410723c */ /* 0x040ff00000001810 */
[-C--:B---3--:R-:W-:Y:S08]  /*10cd0*/  HMMA.16816.F32 R20, R116, R128.reuse, R20 ;  /* 0x000000807414723c */ /* 0x088ff00000001814 */
[C---:B------:R-:W-:Y:S08]  /*10ce0*/  HMMA.16816.F32 R24, R120.reuse, R128, R24 ;  /* 0x000000807818723c */ /* 0x040ff00000001818 */
[-C--:B------:R-:W-:Y:S08]  /*10cf0*/  HMMA.16816.F32 R28, R120, R130.reuse, R28 ;  /* 0x00000082781c723c */ /* 0x080ff0000000181c */
[C---:B------:R-:W-:Y:S01]  /*10d00*/  HMMA.16816.F32 R32, R116.reuse, R130, R32 ;  /* 0x000000827420723c */ /* 0x040fe20000001820 */
[----:B------:R-:W-:Y:S07]  /*10d10*/  LDSM.16.MT88.4 R128, [R200+0x2000] ;  /* 0x00200000c880783b */ /* 0x000fee0000004200 */
[-C--:B------:R-:W-:Y:S08]  /*10d20*/  HMMA.16816.F32 R84, R116, R40.reuse, R84 ;  /* 0x000000287454723c */ /* 0x080ff00000001854 */
[C---:B------:R-:W-:Y:S07]  /*10d30*/  HMMA.16816.F32 R88, R120.reuse, R40, R88 ;  /* 0x000000287858723c */ /* 0x040fee0000001858 */
[--C-:B------:R-:W-:Y:S01]  /*10d40*/  FFMA.FTZ R40, R64, c[0x0][0x2d0], -R161.reuse ;  /* 0x0000b40040287a23 */ /* 0x100fe200000108a1 */
[-C--:B------:R-:W-:Y:S03]  /*10d50*/  HMMA.16816.F32 R92, R120, R42.reuse, R92 ;  /* 0x0000002a785c723c */ /* 0x080fe6000000185c */
[----:B------:R1:W-:Y:S01]  /*10d60*/  MUFU.EX2 R183, R40 ;  /* 0x0000002800b77308 */ /* 0x0003e20000000800 */
[----:B------:R-:W-:Y:S04]  /*10d70*/  F2FP.PACK_AB R41, R193, R194 ;  /* 0x000000c2c129723e */ /* 0x000fe800000000ff */
[C---:B------:R-:W-:Y:S07]  /*10d80*/  HMMA.16816.F32 R96, R116.reuse, R42, R96 ;  /* 0x0000002a7460723c */ /* 0x040fee0000001860 */
[----:B------:R-:W-:Y:S01]  /*10d90*/  F2FP.PACK_AB R42, R195, R196 ;  /* 0x000000c4c32a723e */ /* 0x000fe200000000ff */
[-C--:B------:R-:W-:Y:S04]  /*10da0*/  HMMA.16816.F32 R36, R116, R44.reuse, R36 ;  /* 0x0000002c7424723c */ /* 0x080fe80000001824 */
[----:B------:R-:W-:Y:S04]  /*10db0*/  F2FP.PACK_AB R43, R191, R192 ;  /* 0x000000c0bf2b723e */ /* 0x000fe800000000ff */
[C---:B------:R-:W-:Y:S04]  /*10dc0*/  HMMA.16816.F32 R100, R120.reuse, R44, R100 ;  /* 0x0000002c7864723c */ /* 0x040fe80000001864 */
[----:B-1----:R-:W-:Y:S03]  /*10dd0*/  FFMA.FTZ R40, R65, c[0x0][0x2d0], -R161 ;  /* 0x0000b40041287a23 */ /* 0x002fe600000108a1 */
[----:B------:R-:W-:Y:S01]  /*10de0*/  FFMA.FTZ R44, R57, c[0x0][0x2d0], -R162 ;  /* 0x0000b400392c7a23 */ /* 0x000fe200000108a2 */
[-C--:B------:R-:W-:Y:S01]  /*10df0*/  HMMA.16816.F32 R48, R120, R46.reuse, R48 ;  /* 0x0000002e7830723c */ /* 0x080fe20000001830 */
[----:B------:R1:W-:Y:S03]  /*10e00*/  MUFU.EX2 R182, R40 ;  /* 0x0000002800b67308 */ /* 0x0003e60000000800 */
[----:B------:R-:W-:Y:S04]  /*10e10*/  F2FP.PACK_AB R45, R149, R150 ;  /* 0x00000096952d723e */ /* 0x000fe800000000ff */
[----:B------:R-:W-:Y:S03]  /*10e20*/  HMMA.16816.F32 R104, R116, R46, R104 ;  /* 0x0000002e7468723c */ /* 0x000fe60000001868 */
[----:B------:R2:W-:Y:S04]  /*10e30*/  MUFU.EX2 R178, R44 ;  /* 0x0000002c00b27308 */ /* 0x0005e80000000800 */
[----:B------:R-:W-:Y:S02]  /*10e40*/  F2FP.PACK_AB R46, R151, R188 ;  /* 0x000000bc972e723e */ /* 0x000fe400000000ff */
[----:B------:R-:W-:Y:S03]  /*10e50*/  F2FP.PACK_AB R47, R159, R148 ;  /* 0x000000949f2f723e */ /* 0x000fe600000000ff */
[--C-:B-1----:R-:W-:Y:S04]  /*10e60*/  FFMA.FTZ R40, R66, c[0x0][0x2d0], -R160.reuse ;  /* 0x0000b40042287a23 */ /* 0x102fe800000108a0 */
[----:B------:R1:W-:Y:S01]  /*10e70*/  MUFU.EX2 R181, R40 ;  /* 0x0000002800b57308 */ /* 0x0003e20000000800 */
[----:B--2---:R-:W-:Y:S01]  /*10e80*/  F2FP.PACK_AB R44, R189, R190 ;  /* 0x000000bebd2c723e */ /* 0x004fe200000000ff */
[----:B-1----:R-:W-:Y:S02]  /*10e90*/  FFMA.FTZ R40, R67, c[0x0][0x2d0], -R160 ;  /* 0x0000b40043287a23 */ /* 0x002fe400000108a0 */
[----:B------:R-:W1:Y:S06]  /*10ea0*/  LDSM.16.MT88.4 R64, [R204+0x1000] ;  /* 0x00100000cc40783b */ /* 0x000e6c0000004200 */
[----:B------:R2:W-:Y:S02]  /*10eb0*/  MUFU.EX2 R180, R40 ;  /* 0x0000002800b47308 */ /* 0x0005e40000000800 */
[--C-:B--2---:R-:W-:Y:S08]  /*10ec0*/  FFMA.FTZ R40, R56, c[0x0][0x2d0], -R162.reuse ;  /* 0x0000b40038287a23 */ /* 0x104ff000000108a2 */
[----:B------:R2:W-:Y:S02]  /*10ed0*/  MUFU.EX2 R179, R40 ;  /* 0x0000002800b37308 */ /* 0x0005e40000000800 */
[----:B--2---:R-:W-:Y:S07]  /*10ee0*/  F2FP.PACK_AB R40, R197, R198 ;  /* 0x000000c6c528723e */ /* 0x004fee00000000ff */
[-C--:B------:R-:W-:Y:S08]  /*10ef0*/  HMMA.16816.F32 R4, R40, R52.reuse, R4 ;  /* 0x000000342804723c */ /* 0x080ff00000001804 */
[C---:B------:R-:W-:Y:S07]  /*10f00*/  HMMA.16816.F32 R8, R44.reuse, R52, R8 ;  /* 0x000000342c08723c */ /* 0x040fee0000001808 */
[----:B------:R-:W-:Y:S01]  /*10f10*/  FFMA.FTZ R52, R59, c[0x0][0x2d0], -R3 ;  /* 0x0000b4003b347a23 */ /* 0x000fe20000010803 */
[-C--:B------:R-:W-:Y:S01]  /*10f20*/  HMMA.16816.F32 R12, R44, R54.reuse, R12 ;  /* 0x000000362c0c723c */ /* 0x080fe2000000180c */
[----:B------:R-:W2:Y:S02]  /*10f30*/  LDSM.16.MT88.4 R56, [R201+0x1000] ;  /* 0x00100000c938783b */ /* 0x000ea40000004200 */
[----:B------:R3:W4:Y:S05]  /*10f40*/  MUFU.EX2 R157, R52 ;  /* 0x00000034009d7308 */ /* 0x00072a0000000800 */
[C---:B------:R-:W-:Y:S08]  /*10f50*/  HMMA.16816.F32 R16, R40.reuse, R54, R16 ;  /* 0x000000362810723c */ /* 0x040ff00000001810 */
[-C--:B-1----:R-:W-:Y:S08]  /*10f60*/  HMMA.16816.F32 R20, R40, R64.reuse, R20 ;  /* 0x000000402814723c */ /* 0x082ff00000001814 */
[C---:B------:R-:W-:Y:S04]  /*10f70*/  HMMA.16816.F32 R24, R44.reuse, R64, R24 ;  /* 0x000000402c18723c */ /* 0x040fe80000001818 */
[--C-:B---3--:R-:W-:Y:S02]  /*10f80*/  FFMA.FTZ R52, R60, c[0x0][0x2d0], -R162.reuse ;  /* 0x0000b4003c347a23 */ /* 0x108fe400000108a2 */
[--C-:B------:R-:W-:Y:S02]  /*10f90*/  FFMA.FTZ R60, R68, c[0x0][0x2d0], -R161.reuse ;  /* 0x0000b400443c7a23 */ /* 0x100fe400000108a1 */
[-C--:B------:R-:W-:Y:S01]  /*10fa0*/  HMMA.16816.F32 R28, R44, R66.reuse, R28 ;  /* 0x000000422c1c723c */ /* 0x080fe2000000181c */
[----:B------:R1:W-:Y:S03]  /*10fb0*/  MUFU.EX2 R177, R52 ;  /* 0x0000003400b17308 */ /* 0x0003e60000000800 */
[--C-:B------:R-:W-:Y:S04]  /*10fc0*/  FFMA.FTZ R64, R76, c[0x0][0x2d0], -R162.reuse ;  /* 0x0000b4004c407a23 */ /* 0x100fe800000108a2 */
[C---:B------:R-:W-:Y:S03]  /*10fd0*/  HMMA.16816.F32 R32, R40.reuse, R66, R32 ;  /* 0x000000422820723c */ /* 0x040fe60000001820 */
[----:B------:R3:W-:Y:S05]  /*10fe0*/  MUFU.EX2 R175, R60 ;  /* 0x0000003c00af7308 */ /* 0x0007ea0000000800 */
[-C--:B--2---:R-:W-:Y:S05]  /*10ff0*/  HMMA.16816.F32 R84, R40, R56.reuse, R84 ;  /* 0x000000382854723c */ /* 0x084fea0000001854 */
[----:B------:R-:W-:Y:S03]  /*11000*/  MUFU.EX2 R67, R64 ;  /* 0x0000004000437308 */ /* 0x000fe60000000800 */
[C---:B------:R-:W-:Y:S04]  /*11010*/  HMMA.16816.F32 R88, R44.reuse, R56, R88 ;  /* 0x000000382c58723c */ /* 0x040fe80000001858 */
[----:B-1----:R-:W-:Y:S03]  /*11020*/  FFMA.FTZ R52, R61, c[0x0][0x2d0], -R162 ;  /* 0x0000b4003d347a23 */ /* 0x002fe600000108a2 */
[--C-:B------:R-:W-:Y:S01]  /*11030*/  FFMA.FTZ R56, R71, c[0x0][0x2d0], -R160.reuse ;  /* 0x0000b40047387a23 */ /* 0x100fe200000108a0 */
[-C--:B------:R-:W-:Y:S01]  /*11040*/  HMMA.16816.F32 R92, R44, R58.reuse, R92 ;  /* 0x0000003a2c5c723c */ /* 0x080fe2000000185c */
[----:B------:R1:W2:Y:S03]  /*11050*/  MUFU.EX2 R176, R52 ;  /* 0x0000003400b07308 */ /* 0x0002a60000000800 */
[----:B---3--:R-:W-:Y:S04]  /*11060*/  FFMA.FTZ R60, R69, c[0x0][0x2d0], -R161 ;  /* 0x0000b400453c7a23 */ /* 0x008fe800000108a1 */
[C---:B------:R-:W-:Y:S03]  /*11070*/  HMMA.16816.F32 R96, R40.reuse, R58, R96 ;  /* 0x0000003a2860723c */ /* 0x040fe60000001860 */
[----:B------:R3:W-:Y:S10]  /*11080*/  MUFU.EX2 R174, R60 ;  /* 0x0000003c00ae7308 */ /* 0x0007f40000000800 */
[----:B------:R5:W-:Y:S01]  /*11090*/  MUFU.EX2 R172, R56 ;  /* 0x0000003800ac7308 */ /* 0x000be20000000800 */
[----:B-1----:R-:W-:Y:S09]  /*110a0*/  FFMA.FTZ R52, R62, c[0x0][0x2d0], -R3 ;  /* 0x0000b4003e347a23 */ /* 0x002ff20000010803 */
[----:B------:R1:W1:Y:S01]  /*110b0*/  MUFU.EX2 R156, R52 ;  /* 0x00000034009c7308 */ /* 0x0002620000000800 */
[----:B---3--:R-:W-:Y:S09]  /*110c0*/  FFMA.FTZ R60, R70, c[0x0][0x2d0], -R160 ;  /* 0x0000b400463c7a23 */ /* 0x008ff200000108a0 */
[----:B------:R3:W-:Y:S01]  /*110d0*/  MUFU.EX2 R173, R60 ;  /* 0x0000003c00ad7308 */ /* 0x0007e20000000800 */
[--C-:B-----5:R-:W-:Y:S09]  /*110e0*/  FFMA.FTZ R56, R80, c[0x0][0x2d0], -R161.reuse ;  /* 0x0000b40050387a23 */ /* 0x120ff200000108a1 */
[----:B------:R5:W-:Y:S01]  /*110f0*/  MUFU.EX2 R171, R56 ;  /* 0x0000003800ab7308 */ /* 0x000be20000000800 */
[----:B-1----:R-:W1:Y:S08]  /*11100*/  LDSM.16.MT88.4 R52, [R203+0x1000] ;  /* 0x00100000cb34783b */ /* 0x002e700000004200 */
[----:B---3--:R-:W3:Y:S01]  /*11110*/  LDSM.16.MT88.4 R60, [R200+0x1800] ;  /* 0x00180000c83c783b */ /* 0x008ee20000004200 */
[----:B-----5:R-:W-:Y:S04]  /*11120*/  FFMA.FTZ R56, R81, c[0x0][0x2d0], -R161 ;  /* 0x0000b40051387a23 */ /* 0x020fe800000108a1 */
[----:B------:R5:W-:Y:S01]  /*11130*/  MUFU.EX2 R80, R56 ;  /* 0x0000003800507308 */ /* 0x000be20000000800 */
[-C--:B-1----:R-:W-:Y:S08]  /*11140*/  HMMA.16816.F32 R36, R40, R52.reuse, R36 ;  /* 0x000000342824723c */ /* 0x082ff00000001824 */
[C---:B------:R-:W-:Y:S04]  /*11150*/  HMMA.16816.F32 R100, R44.reuse, R52, R100 ;  /* 0x000000342c64723c */ /* 0x040fe80000001864 */
[----:B-----5:R-:W-:Y:S03]  /*11160*/  FFMA.FTZ R56, R73, c[0x0][0x2d0], -R162 ;  /* 0x0000b40049387a23 */ /* 0x020fe600000108a2 */
[--C-:B------:R-:W-:Y:S01]  /*11170*/  FFMA.FTZ R52, R82, c[0x0][0x2d0], -R160.reuse ;  /* 0x0000b40052347a23 */ /* 0x100fe200000108a0 */
[-C--:B------:R-:W-:Y:S01]  /*11180*/  HMMA.16816.F32 R48, R44, R54.reuse, R48 ;  /* 0x000000362c30723c */ /* 0x080fe20000001830 */
[----:B------:R1:W-:Y:S06]  /*11190*/  MUFU.EX2 R68, R56 ;  /* 0x0000003800447308 */ /* 0x0003ec0000000800 */
[----:B------:R-:W-:Y:S01]  /*111a0*/  FFMA.FTZ R44, R83, c[0x0][0x2d0], -R160 ;  /* 0x0000b400532c7a23 */ /* 0x000fe200000108a0 */
[----:B------:R-:W-:Y:S03]  /*111b0*/  HMMA.16816.F32 R104, R40, R54, R104 ;  /* 0x000000362868723c */ /* 0x000fe60000001868 */
[----:B------:R5:W-:Y:S01]  /*111c0*/  MUFU.EX2 R70, R44 ;  /* 0x0000002c00467308 */ /* 0x000be20000000800 */
[----:B----4-:R-:W-:Y:S02]  /*111d0*/  F2FP.PACK_AB R45, R157, R158 ;  /* 0x0000009e9d2d723e */ /* 0x010fe400000000ff */
[----:B--2---:R-:W-:Y:S02]  /*111e0*/  F2FP.PACK_AB R46, R176, R177 ;  /* 0x000000b1b02e723e */ /* 0x004fe400000000ff */
[----:B------:R-:W-:Y:S04]  /*111f0*/  F2FP.PACK_AB R40, R186, R187 ;  /* 0x000000bbba28723e */ /* 0x000fe800000000ff */
[----:B------:R-:W-:Y:S01]  /*11200*/  F2FP.PACK_AB R41, R184, R185 ;  /* 0x000000b9b829723e */ /* 0x000fe200000000ff */
[----:B------:R2:W-:Y:S01]  /*11210*/  MUFU.EX2 R71, R52 ;  /* 0x0000003400477308 */ /* 0x0005e20000000800 */
[----:B------:R-:W-:Y:S02]  /*11220*/  F2FP.PACK_AB R42, R182, R183 ;  /* 0x000000b7b62a723e */ /* 0x000fe400000000ff */
[----:B------:R-:W-:Y:S01]  /*11230*/  F2FP.PACK_AB R43, R180, R181 ;  /* 0x000000b5b42b723e */ /* 0x000fe200000000ff */
[----:B-1----:R-:W-:Y:S01]  /*11240*/  LDSM.16.MT88.4 R56, [R201+0x1800] ;  /* 0x00180000c938783b */ /* 0x002fe20000004200 */
[----:B------:R-:W-:Y:S05]  /*11250*/  F2FP.PACK_AB R47, R114, R156 ;  /* 0x0000009c722f723e */ /* 0x000fea00000000ff */
[-C--:B---3--:R-:W-:Y:S03]  /*11260*/  HMMA.16816.F32 R4, R40, R60.reuse, R4 ;  /* 0x0000003c2804723c */ /* 0x088fe60000001804 */
[--C-:B-----5:R-:W-:Y:S04]  /*11270*/  FFMA.FTZ R44, R72, c[0x0][0x2d0], -R162.reuse ;  /* 0x0000b400482c7a23 */ /* 0x120fe800000108a2 */
[----:B------:R1:W3:Y:S01]  /*11280*/  MUFU.EX2 R69, R44 ;  /* 0x0000002c00457308 */ /* 0x0002e20000000800 */
[----:B--2---:R-:W2:Y:S01]  /*11290*/  LDSM.16.MT88.4 R52, [R204+0x1800] ;  /* 0x00180000cc34783b */ /* 0x004ea20000004200 */
[----:B-1----:R-:W-:Y:S03]  /*112a0*/  F2FP.PACK_AB R44, R178, R179 ;  /* 0x000000b3b22c723e */ /* 0x002fe600000000ff */
[----:B---3--:R-:W-:Y:S04]  /*112b0*/  F2FP.PACK_AB R152, R68, R69 ;  /* 0x000000454498723e */ /* 0x008fe800000000ff */
[C---:B------:R-:W-:Y:S07]  /*112c0*/  HMMA.16816.F32 R8, R44.reuse, R60, R8 ;  /* 0x0000003c2c08723c */ /* 0x040fee0000001808 */
[--C-:B------:R-:W-:Y:S01]  /*112d0*/  FFMA.FTZ R60, R74, c[0x0][0x2d0], -R3.reuse ;  /* 0x0000b4004a3c7a23 */ /* 0x100fe20000010803 */
[-C--:B------:R-:W-:Y:S03]  /*112e0*/  HMMA.16816.F32 R12, R44, R62.reuse, R12 ;  /* 0x0000003e2c0c723c */ /* 0x080fe6000000180c */
[----:B------:R1:W-:Y:S05]  /*112f0*/  MUFU.EX2 R66, R60 ;  /* 0x0000003c00427308 */ /* 0x0003ea0000000800 */
[C---:B------:R-:W-:Y:S08]  /*11300*/  HMMA.16816.F32 R16, R40.reuse, R62, R16 ;  /* 0x0000003e2810723c */ /* 0x040ff00000001810 */
[-C--:B--2---:R-:W-:Y:S08]  /*11310*/  HMMA.16816.F32 R20, R40, R52.reuse, R20 ;  /* 0x000000342814723c */ /* 0x084ff00000001814 */
[C---:B------:R-:W-:Y:S04]  /*11320*/  HMMA.16816.F32 R24, R44.reuse, R52, R24 ;  /* 0x000000342c18723c */ /* 0x040fe80000001818 */
[--C-:B-1----:R-:W-:Y:S03]  /*11330*/  FFMA.FTZ R60, R75, c[0x0][0x2d0], -R3.reuse ;  /* 0x0000b4004b3c7a23 */ /* 0x102fe60000010803 */
[----:B------:R-:W-:Y:S01]  /*11340*/  FFMA.FTZ R52, R77, c[0x0][0x2d0], -R162 ;  /* 0x0000b4004d347a23 */ /* 0x000fe200000108a2 */
[-C--:B------:R-:W-:Y:S01]  /*11350*/  HMMA.16816.F32 R28, R44, R54.reuse, R28 ;  /* 0x000000362c1c723c */ /* 0x080fe2000000181c */
[----:B------:R1:W2:Y:S07]  /*11360*/  MUFU.EX2 R65, R60 ;  /* 0x0000003c00417308 */ /* 0x0002ae0000000800 */
[C---:B------:R-:W-:Y:S03]  /*11370*/  HMMA.16816.F32 R32, R40.reuse, R54, R32 ;  /* 0x000000362820723c */ /* 0x040fe60000001820 */
[----:B------:R-:W3:Y:S05]  /*11380*/  MUFU.EX2 R64, R52 ;  /* 0x0000003400407308 */ /* 0x000eea0000000800 */
[-C--:B------:R-:W-:Y:S08]  /*11390*/  HMMA.16816.F32 R84, R40, R56.reuse, R84 ;  /* 0x000000382854723c */ /* 0x080ff00000001854 */
[C---:B------:R-:W-:Y:S01]  /*113a0*/  HMMA.16816.F32 R88, R44.reuse, R56, R88 ;  /* 0x000000382c58723c */ /* 0x040fe20000001858 */
[----:B-1----:R-:W1:Y:S03]  /*113b0*/  LDSM.16.MT88.4 R60, [R203+0x1800] ;  /* 0x00180000cb3c783b */ /* 0x002e660000004200 */
[----:B--2---:R-:W-:Y:S04]  /*113c0*/  F2FP.PACK_AB R153, R65, R66 ;  /* 0x000000424199723e */ /* 0x004fe800000000ff */
[-C--:B------:R-:W-:Y:S04]  /*113d0*/  HMMA.16816.F32 R92, R44, R58.reuse, R92 ;  /* 0x0000003a2c5c723c */ /* 0x080fe8000000185c */
[----:B---3--:R-:W-:Y:S01]  /*113e0*/  F2FP.PACK_AB R154, R64, R67 ;  /* 0x00000043409a723e */ /* 0x008fe200000000ff */
[--C-:B------:R-:W-:Y:S02]  /*113f0*/  FFMA.FTZ R52, R78, c[0x0][0x2d0], -R3.reuse ;  /* 0x0000b4004e347a23 */ /* 0x100fe40000010803 */
[----:B------:R-:W-:Y:S01]  /*11400*/  FFMA.FTZ R3, R79, c[0x0][0x2d0], -R3 ;  /* 0x0000b4004f037a23 */ /* 0x000fe20000010803 */
[C---:B------:R-:W-:Y:S01]  /*11410*/  HMMA.16816.F32 R96, R40.reuse, R58, R96 ;  /* 0x0000003a2860723c */ /* 0x040fe20000001860 */
[----:B------:R-:W-:Y:S10]  /*11420*/  MUFU.EX2 R53, R52 ;  /* 0x0000003400357308 */ /* 0x000ff40000000800 */
[----:B------:R2:W3:Y:S01]  /*11430*/  MUFU.EX2 R52, R3 ;  /* 0x0000000300347308 */ /* 0x0004e20000000800 */
[-C--:B-1----:R-:W-:Y:S08]  /*11440*/  HMMA.16816.F32 R36, R40, R60.reuse, R36 ;  /* 0x0000003c2824723c */ /* 0x082ff00000001824 */
[C---:B------:R-:W-:Y:S04]  /*11450*/  HMMA.16816.F32 R100, R44.reuse, R60, R100 ;  /* 0x0000003c2c64723c */ /* 0x040fe80000001864 */
[----:B--2---:R-:W-:Y:S01]  /*11460*/  FFMA.FTZ R3, R113, R241, R236 ;  /* 0x000000f171037223 */ /* 0x004fe200000100ec */
[----:B---3--:R-:W-:Y:S03]  /*11470*/  F2FP.PACK_AB R155, R52, R53 ;  /* 0x00000035349b723e */ /* 0x008fe600000000ff */
[----:B------:R-:W-:Y:S01]  /*11480*/  FADD.FTZ R3, R238, R3 ;  /* 0x00000003ee037221 */ /* 0x000fe20000010000 */
[-C--:B------:R-:W-:Y:S01]  /*11490*/  HMMA.16816.F32 R48, R44, R62.reuse, R48 ;  /* 0x0000003e2c30723c */ /* 0x080fe20000001830 */
[----:B------:R-:W1:Y:S02]  /*114a0*/  LDSM.16.MT88.4 R44, [R201+0x2000] ;  /* 0x00200000c92c783b */ /* 0x000e640000004200 */
[----:B------:R-:W-:Y:S05]  /*114b0*/  FADD.FTZ R3, R237, R3 ;  /* 0x00000003ed037221 */ /* 0x000fea0000010000 */
[----:B------:R-:W-:Y:S07]  /*114c0*/  HMMA.16816.F32 R104, R40, R62, R104 ;  /* 0x0000003e2868723c */ /* 0x000fee0000001868 */
[----:B------:R-:W-:Y:S02]  /*114d0*/  F2FP.PACK_AB R40, R174, R175 ;  /* 0x000000afae28723e */ /* 0x000fe400000000ff */
[----:B------:R-:W-:Y:S03]  /*114e0*/  F2FP.PACK_AB R41, R172, R173 ;  /* 0x000000adac29723e */ /* 0x000fe600000000ff */
[----:B------:R-:W-:Y:S02]  /*114f0*/  F2FP.PACK_AB R42, R80, R171 ;  /* 0x000000ab502a723e */ /* 0x000fe400000000ff */
[----:B------:R-:W-:Y:S07]  /*11500*/  F2FP.PACK_AB R43, R70, R71 ;  /* 0x00000047462b723e */ /* 0x000fee00000000ff */
[-C--:B------:R-:W-:Y:S07]  /*11510*/  HMMA.16816.F32 R120, R40, R128.reuse, R4 ;  /* 0x000000802878723c */ /* 0x080fee0000001804 */
[----:B------:R-:W-:Y:S01]  /*11520*/  FFMA.FTZ R5, R112, R242, R232 ;  /* 0x000000f270057223 */ /* 0x000fe200000100e8 */
[C---:B------:R-:W-:Y:S04]  /*11530*/  HMMA.16816.F32 R116, R152.reuse, R128, R8 ;  /* 0x000000809874723c */ /* 0x040fe80000001808 */
[----:B------:R-:W-:Y:S01]  /*11540*/  FFMA.FTZ R4, R111, R243, R226 ;  /* 0x000000f36f047223 */ /* 0x000fe200000100e2 */
[----:B------:R-:W-:Y:S01]  /*11550*/  MOV R111, R108 ;  /* 0x0000006c006f7202 */ /* 0x000fe20000000f00 */
[----:B------:R-:W-:Y:S02]  /*11560*/  FADD.FTZ R5, R233, R5 ;  /* 0x00000005e9057221 */ /* 0x000fe40000010000 */
[----:B------:R-:W-:Y:S01]  /*11570*/  FADD.FTZ R4, R227, R4 ;  /* 0x00000004e3047221 */ /* 0x000fe20000010000 */
[-C--:B------:R-:W-:Y:S03]  /*11580*/  HMMA.16816.F32 R124, R152, R130.reuse, R12 ;  /* 0x00000082987c723c */ /* 0x080fe6000000180c */
[----:B------:R-:W-:Y:S02]  /*11590*/  FADD.FTZ R9, R234, R5 ;  /* 0x00000005ea097221 */ /* 0x000fe40000010000 */
[----:B------:R-:W-:Y:S02]  /*115a0*/  FADD.FTZ R11, R230, R4 ;  /* 0x00000004e60b7221 */ /* 0x000fe40000010000 */
[----:B------:R-:W-:Y:S01]  /*115b0*/  FADD.FTZ R10, R169, R0 ;  /* 0x00000000a90a7221 */ /* 0x000fe20000010000 */
[----:B------:R-:W2:Y:S01]  /*115c0*/  LDSM.16.MT88.4 R4, [R203+0x2000] ;  /* 0x00200000cb04783b */ /* 0x000ea20000004200 */
        /* <DEDUP_REMOVED lines=85> */
.L_x_1927:
        /* <DEDUP_REMOVED lines=16> */
.L_x_2011:
[----:B------:R-:W-:Y:S01]  /*11c20*/  FSETP.NE.FTZ.AND P3, PT, R3, RZ, PT ;  /* 0x000000ff0300720b */ /* 0x000fe20003f75000 */
[----:B----4-:R-:W-:Y:S01]  /*11c30*/  FADD.FTZ R7, R9, R7 ;  /* 0x0000000709077221 */ /* 0x010fe20000010000 */
[----:B------:R-:W-:-:S02]  /*11c40*/  MOV R0, RZ ;  /* 0x000000ff00007202 */ /* 0x000fc40000000f00 */
[----:B------:R-:W-:Y:S02]  /*11c50*/  FSETP.NE.FTZ.AND P1, PT, R6, RZ, PT ;  /* 0x000000ff0600720b */ /* 0x000fe40003f35000 */
[----:B------:R-:W-:Y:S02]  /*11c60*/  FSETP.NE.FTZ.AND P2, PT, R5, RZ, PT ;  /* 0x000000ff0500720b */ /* 0x000fe40003f55000 */
[----:B------:R-:W-:Y:S02]  /*11c70*/  MOV R4, RZ ;  /* 0x000000ff00047202 */ /* 0x000fe40000000f00 */
[----:B------:R-:W-:Y:S02]  /*11c80*/  FSETP.NE.FTZ.AND P0, PT, R7, RZ, PT ;  /* 0x000000ff0700720b */ /* 0x000fe40003f15000 */
[----:B------:R-:W-:Y:S01]  /*11c90*/  MOV R35, 0xff800000 ;  /* 0xff80000000237802 */ /* 0x000fe20000000f00 */
[----:B------:R-:W1:Y:S01]  /*11ca0*/  @P3 MUFU.RCP R0, R3 ;  /* 0x0000000300003308 */ /* 0x000e620000001000 */
[----:B------:R-:W-:-:S02]  /*11cb0*/  MOV R34, 0xff800000 ;  /* 0xff80000000227802 */ /* 0x000fc40000000f00 */
        /* <DEDUP_REMOVED lines=15> */
[----:B------:R-:W-:Y:S01]  /*11db0*/  @P1 MUFU.RCP R3, R6 ;  /* 0x0000000600031308 */ /* 0x000fe20000001000 */
        /* <DEDUP_REMOVED lines=8> */
[----:B------:R2:W3:Y:S01]  /*11e40*/  @P1 MUFU.LG2 R0, R6 ;  /* 0x0000000600001308 */ /* 0x0004e20000000c00 */
[C---:B-1----:R-:W-:Y:S02]  /*11e50*/  FMUL.FTZ R104, R4.reuse, R122 ;  /* 0x0000007a04687220 */ /* 0x042fe40000410000 */
[C---:B------:R-:W-:Y:S02]  /*11e60*/  FMUL.FTZ R105, R4.reuse, R123 ;  /* 0x0000007b04697220 */ /* 0x040fe40000410000 */
[C---:B------:R-:W-:Y:S02]  /*11e70*/  FMUL.FTZ R120, R4.reuse, R130 ;  /* 0x0000008204787220 */ /* 0x040fe40000410000 */
[----:B------:R-:W-:-:S02]  /*11e80*/  FMUL.FTZ R121, R4, R131 ;  /* 0x0000008304797220 */ /* 0x000fc40000410000 */
[C---:B------:R-:W-:Y:S02]  /*11e90*/  FMUL.FTZ R122, R4.reuse, R134 ;  /* 0x00000086047a7220 */ /* 0x040fe40000410000 */
[C---:B------:R-:W-:Y:S02]  /*11ea0*/  FMUL.FTZ R123, R4.reuse, R135 ;  /* 0x00000087047b7220 */ /* 0x040fe40000410000 */
[C---:B------:R-:W-:Y:S02]  /*11eb0*/  FMUL.FTZ R130, R4.reuse, R98 ;  /* 0x0000006204827220 */ /* 0x040fe40000410000 */
[----:B------:R-:W-:Y:S01]  /*11ec0*/  FMUL.FTZ R131, R4, R99 ;  /* 0x0000006304837220 */ /* 0x000fe20000410000 */
        /* <DEDUP_REMOVED lines=37> */
[----:B------:R-:W-:Y:S02]  /*12120*/  @P3 FMUL.FTZ R10, R10, 0.69314718246459960938 ;  /* 0x3f3172180a0a3820 */ /* 0x000fe40000410000 */
[----:B------:R-:W-:-:S02]  /*12130*/  @P3 FMUL.FTZ R6, R6, c[0x0][0x2d0] ;  /* 0x0000b40006063a20 */ /* 0x000fc40000410000 */
[----:B-1----:R-:W-:Y:S02]  /*12140*/  @P0 FMUL.FTZ R3, R3, 0.69314718246459960938 ;  /* 0x3f31721803030820 */ /* 0x002fe40000410000 */
[----:B------:R-:W-:Y:S02]  /*12150*/  @P0 FMUL.FTZ R4, R4, c[0x0][0x2d0] ;  /* 0x0000b40004040a20 */ /* 0x000fe40000410000 */
        /* <DEDUP_REMOVED lines=19> */
.L_x_1868:
[----:B------:R2:W5:Y:S01]  /*12290*/  LDL R6, [R1] ;  /* 0x0000000001067983 */ /* 0x0005620000100800 */
[----:B------:R-:W-:Y:S03]  /*122a0*/  BSSY B0, `(.L_x_1930) ;  /* 0x0000012000007945 */ /* 0x000fe60003800000 */
[----:B-1----:R-:W1:Y:S02]  /*122b0*/  S2R R17, SR_TID.X ;  /* 0x0000000000117919 */ /* 0x002e640000002100 */
[----:B-1----:R-:W-:-:S13]  /*122c0*/  LOP3.LUT P0, RZ, R17, 0x7f, RZ, 0xc0, !PT ;  /* 0x0000007f11ff7812 */ /* 0x002fda000780c0ff */
[----:B------:R-:W-:Y:S05]  /*122d0*/  @P0 BRA `(.L_x_1931) ;  /* 0x000000e000000947 */ /* 0x000fea0003800000 */
[----:B--2---:R-:W1:Y:S01]  /*122e0*/  S2R R4, SR_LANEID ;  /* 0x0000000000047919 */ /* 0x004e620000000000 */
[----:B------:R-:W-:Y:S01]  /*122f0*/  VOTEU.ANY UR4, UPT, PT ;  /* 0x0000000000047886 */ /* 0x000fe200038e0100 */
[----:B------:R-:W-:Y:S01]  /*12300*/  IMAD.MOV.U32 R5, RZ, RZ, c[0x0][0x564] ;  /* 0x00015900ff057624 */ /* 0x000fe200078e00ff */
[----:B------:R-:W1:Y:S08]  /*12310*/  FLO.U32 R3, UR4 ;  /* 0x0000000400037d00 */ /* 0x000e7000080e0000 */
[----:B------:R-:W2:Y:S01]  /*12320*/  POPC R2, UR4 ;  /* 0x0000000400027d09 */ /* 0x000ea20008000000 */
[----:B-1----:R-:W-:Y:S01]  /*12330*/  ISETP.EQ.U32.AND P0, PT, R3, R4, PT ;  /* 0x000000040300720c */ /* 0x002fe20003f02070 */
[----:B------:R-:W-:-:S12]  /*12340*/  IMAD.MOV.U32 R4, RZ, RZ, c[0x0][0x560] ;  /* 0x00015800ff047624 */ /* 0x000fd800078e00ff */
[----:B--2---:R1:W2:Y:S04]  /*12350*/  @P0 ATOMG.E.ADD.STRONG.GPU PT, R2, [R4.64], R2 ;  /* 0x00000002040209a8 */ /* 0x0042a800081ee1c8 */
[----:B-1----:R-:W1:Y:S04]  /*12360*/  S2R R4, SR_LTMASK ;  /* 0x0000000000047919 */ /* 0x002e680000003900 */
[----:B--2---:R1:W2:Y:S02]  /*12370*/  SHFL.IDX PT, R3, R2, R3, 0x1f ;  /* 0x00001f0302037589 */ /* 0x0042a400000e0000 */
[----:B-1----:R-:W-:-:S06]  /*12380*/  LOP3.LUT R2, R4, UR4, RZ, 0xc0, !PT ;  /* 0x0000000404027c12 */ /* 0x002fcc000f8ec0ff */
[----:B------:R-:W2:Y:S02]  /*12390*/  POPC R2, R2 ;  /* 0x0000000200027309 */ /* 0x000ea40000000000 */
[----:B--2--5:R-:W-:-:S05]  /*123a0*/  IADD3 R6, R3, c[0x0][0xc], R2 ;  /* 0x0000030003067a10 */ /* 0x024fca0007ffe002 */
[----:B------:R1:W-:Y:S02]  /*123b0*/  STL [R1], R6 ;  /* 0x0000000601007387 */ /* 0x0003e40000100800 */
.L_x_1931:
[----:B--2---:R-:W-:Y:S05]  /*123c0*/  BSYNC B0 ;  /* 0x0000000000007941 */ /* 0x004fea0003800000 */
.L_x_1930:
[----:B------:R-:W-:Y:S01]  /*123d0*/  SHF.R.S32.HI R14, RZ, 0x1f, R17 ;  /* 0x0000001fff0e7819 */ /* 0x000fe20000011411 */
[----:B------:R-:W-:Y:S01]  /*123e0*/  BSSY B1, `(.L_x_1932) ;  /* 0x00002d0000017945 */ /* 0x000fe20003800000 */
[----:B------:R-:W-:Y:S01]  /*123f0*/  PRMT R0, R0, 0x9910, RZ ;  /* 0x0000991000007816 */ /* 0x000fe200000000ff */
[----:B-----5:R-:W-:Y:S01]  /*12400*/  IMAD.MOV.U32 R49, RZ, RZ, R6 ;  /* 0x000000ffff317224 */ /* 0x020fe200078e0006 */
[----:B------:R-:W-:Y:S02]  /*12410*/  LEA.HI R3, R14, R17, RZ, 0x3 ;  /* 0x000000110e037211 */ /* 0x000fe400078f18ff */
[----:B------:R-:W-:Y:S02]  /*12420*/  ISETP.NE.AND P0, PT, R0, RZ, PT ;  /* 0x000000ff0000720c */ /* 0x000fe40003f05270 */
[----:B------:R-:W-:Y:S02]  /*12430*/  LOP3.LUT R2, R3, 0xfffffff8, RZ, 0xc0, !PT ;  /* 0xfffffff803027812 */ /* 0x000fe400078ec0ff */
[----:B------:R-:W-:-:S02]  /*12440*/  SHF.R.S32.HI R48, RZ, 0x3, R3 ;  /* 0x00000003ff307819 */ /* 0x000fc40000011403 */
[----:B------:R-:W-:Y:S01]  /*12450*/  SHF.R.S32.HI R11, RZ, 0x1f, R246 ;  /* 0x0000001fff0b7819 */ /* 0x000fe200000114f6 */
[----:B------:R-:W-:-:S04]  /*12460*/  IMAD.IADD R2, R17, 0x1, -R2 ;  /* 0x0000000111027824 */ /* 0x000fc800078e0a02 */
[C---:B------:R-:W-:Y:S02]  /*12470*/  IMAD.SHL.U32 R0, R2.reuse, 0x8, RZ ;  /* 0x0000000802007824 */ /* 0x040fe400078e00ff */
[----:B------:R-:W-:-:S03]  /*12480*/  IMAD R28, R2, 0x10, R48 ;  /* 0x00000010021c7824 */ /* 0x000fc600078e0230 */
[----:B------:R-:W-:Y:S01]  /*12490*/  SHF.R.S32.HI R80, RZ, 0x1f, R0 ;  /* 0x0000001fff507819 */ /* 0x000fe20000011400 */
[----:B------:R-:W-:Y:S05]  /*124a0*/  @!P0 BRA `(.L_x_1933) ;  /* 0x000020d000008947 */ /* 0x000fea0003800000 */
[----:B------:R-:W2:Y:S04]  /*124b0*/  LDL R7, [R1+0x20] ;  /* 0x0000200001077983 */ /* 0x000ea80000100800 */
[----:B------:R-:W3:Y:S01]  /*124c0*/  LDL R15, [R1+0x28] ;  /* 0x00002800010f7983 */ /* 0x000ee20000100800 */
[----:B------:R-:W-:Y:S01]  /*124d0*/  LEA.HI R10, R14, R17, RZ, 0x2 ;  /* 0x000000110e0a7211 */ /* 0x000fe200078f10ff */
[----:B------:R-:W-:Y:S01]  /*124e0*/  WARPSYNC 0xffffffff ;  /* 0xffffffff00007948 */ /* 0x000fe20003800000 */
[----:B------:R-:W-:Y:S01]  /*124f0*/  IMAD.MOV.U32 R9, RZ, RZ, -0x10 ;  /* 0xfffffff0ff097424 */ /* 0x000fe200078e00ff */
[----:B------:R-:W4:Y:S01]  /*12500*/  LDL R13, [R1+0x30] ;  /* 0x00003000010d7983 */ /* 0x000f220000100800 */
[----:B------:R-:W-:Y:S01]  /*12510*/  SHF.R.S32.HI R4, RZ, 0x1f, R10 ;  /* 0x0000001fff047819 */ /* 0x000fe2000001140a */
[----:B------:R-:W-:Y:S01]  /*12520*/  IMAD.MOV.U32 R8, RZ, RZ, 0x20 ;  /* 0x00000020ff087424 */ /* 0x000fe200078e00ff */
[----:B------:R-:W-:Y:S01]  /*12530*/  F2FP.PACK_AB R3, R75, R74 ;  /* 0x0000004a4b03723e */ /* 0x000fe200000000ff */
[----:B------:R-:W3:Y:S01]  /*12540*/  LDL R12, [R1+0x34] ;  /* 0x00003400010c7983 */ /* 0x000ee20000100800 */
[----:B------:R-:W-:-:S02]  /*12550*/  LEA.HI R4, R4, R240, RZ, 0x3 ;  /* 0x000000f004047211 */ /* 0x000fc400078f18ff */
[----:B-1----:R-:W-:Y:S01]  /*12560*/  F2FP.PACK_AB R6, R105, R104 ;  /* 0x000000686906723e */ /* 0x002fe200000000ff */
[----:B------:R-:W-:Y:S01]  /*12570*/  BAR.SYNC.DEFER_BLOCKING 0x1, 0x80 ;  /* 0x0042000000007b1d */ /* 0x000fe20000010000 */
[----:B------:R-:W-:Y:S02]  /*12580*/  LOP3.LUT R4, R4, 0xfffffff8, RZ, 0xc0, !PT ;  /* 0xfffffff804047812 */ /* 0x000fe400078ec0ff */
[----:B------:R-:W-:-:S03]  /*12590*/  F2FP.PACK_AB R5, R77, R76 ;  /* 0x0000004c4d05723e */ /* 0x000fc600000000ff */
[----:B------:R-:W-:-:S05]  /*125a0*/  IMAD.IADD R4, R240, 0x1, -R4 ;  /* 0x00000001f0047824 */ /* 0x000fca00078e0a04 */
[----:B------:R-:W-:-:S04]  /*125b0*/  LOP3.LUT R2, R4, 0x1, RZ, 0xc0, !PT ;  /* 0x0000000104027812 */ /* 0x000fc800078ec0ff */
[----:B------:R-:W-:-:S04]  /*125c0*/  ISETP.NE.U32.AND P0, PT, R2, 0x1, PT ;  /* 0x000000010200780c */ /* 0x000fc80003f05070 */
[----:B------:R-:W-:Y:S02]  /*125d0*/  SEL R9, R9, 0x10, !P0 ;  /* 0x0000001009097807 */ /* 0x000fe40004000000 */
        /* <DEDUP_REMOVED lines=89> */
.L_x_1934:
[----:B-1----:R-:W2:Y:S04]  /*12b70*/  LDL R81, [R1+0x4] ;  /* 0x0000040001517983 */ /* 0x002ea80000100800 */
[----:B------:R-:W3:Y:S04]  /*12b80*/  LDL R29, [R1+0x10] ;  /* 0x00001000011d7983 */ /* 0x000ee80000100800 */
[----:B------:R-:W4:Y:S01]  /*12b90*/  LDL R16, [R1+0x1c] ;  /* 0x00001c0001107983 */ /* 0x000f220000100800 */
[----:B------:R-:W-:Y:S01]  /*12ba0*/  IMAD.MOV.U32 R9, RZ, RZ, 0x368 ;  /* 0x00000368ff097424 */ /* 0x000fe200078e00ff */
[----:B------:R-:W-:-:S04]  /*12bb0*/  ISETP.GT.AND P2, PT, R4, 0x1, PT ;  /* 0x000000010400780c */ /* 0x000fc80003f44270 */
[----:B------:R-:W-:-:S04]  /*12bc0*/  SEL R9, R9, 0x328, P2 ;  /* 0x0000032809097807 */ /* 0x000fc80001000000 */
[----:B------:R-:W1:Y:S01]  /*12bd0*/  LDC.64 R12, c[0x0][R9+0x170] ;  /* 0x00005c00090c7b82 */ /* 0x000e620000000a00 */
[----:B------:R-:W-:-:S07]  /*12be0*/  LEA.HI R8, R14, R17, RZ, 0x5 ;  /* 0x000000110e087211 */ /* 0x000fce00078f28ff */
[----:B------:R1:W3:Y:S01]  /*12bf0*/  LDC.64 R22, c[0x0][R9+0x168] ;  /* 0x00005a0009167b82 */ /* 0x0002e20000000a00 */
[----:B------:R-:W-:Y:S02]  /*12c00*/  LOP3.LUT R4, R10, 0xfffffffc, RZ, 0xc0, !PT ;  /* 0xfffffffc0a047812 */ /* 0x000fe400078ec0ff */
[--C-:B------:R-:W-:Y:S02]  /*12c10*/  SHF.R.S32.HI R5, RZ, 0x5, R8.reuse ;  /* 0x00000005ff057819 */ /* 0x100fe40000011408 */
[----:B------:R-:W-:-:S03]  /*12c20*/  SHF.R.S32.HI R6, RZ, 0x1f, R8 ;  /* 0x0000001fff067819 */ /* 0x000fc60000011408 */
[----:B------:R1:W2:Y:S01]  /*12c30*/  LDC.64 R24, c[0x0][R9+0x178] ;  /* 0x00005e0009187b82 */ /* 0x0002a20000000a00 */
[----:B------:R-:W-:Y:S01]  /*12c40*/  LOP3.LUT R8, R8, 0xffffffe0, RZ, 0xc0, !PT ;  /* 0xffffffe008087812 */ /* 0x000fe200078ec0ff */
[----:B------:R-:W-:Y:S01]  /*12c50*/  IMAD.IADD R4, R17, 0x1, -R4 ;  /* 0x0000000111047824 */ /* 0x000fe200078e0a04 */
[----:B------:R-:W-:-:S03]  /*12c60*/  LEA.HI R6, R6, R5, RZ, 0x2 ;  /* 0x0000000506067211 */ /* 0x000fc600078f10ff */
[----:B------:R-:W-:Y:S01]  /*12c70*/  IMAD.IADD R19, R17, 0x1, -R8 ;  /* 0x0000000111137824 */ /* 0x000fe200078e0a08 */
[----:B------:R-:W-:Y:S01]  /*12c80*/  LEA.HI R2, R4, R4, RZ, 0x1 ;  /* 0x0000000404027211 */ /* 0x000fe200078f08ff */
[----:B------:R1:W2:Y:S01]  /*12c90*/  LDC.64 R20, c[0x0][R9+0x160] ;  /* 0x0000580009147b82 */ /* 0x0002a20000000a00 */
[----:B------:R-:W-:Y:S02]  /*12ca0*/  LOP3.LUT R6, R6, 0xffffffc, RZ, 0xc0, !PT ;  /* 0x0ffffffc06067812 */ /* 0x000fe400078ec0ff */
[----:B------:R-:W-:Y:S02]  /*12cb0*/  SHF.R.S32.HI R27, RZ, 0x1f, R19 ;  /* 0x0000001fff1b7819 */ /* 0x000fe40000011413 */
[C---:B------:R-:W-:Y:S01]  /*12cc0*/  LOP3.LUT R7, R2.reuse, 0x1ffffffe, RZ, 0xc0, !PT ;  /* 0x1ffffffe02077812 */ /* 0x040fe200078ec0ff */
[----:B------:R-:W-:Y:S01]  /*12cd0*/  IMAD.SHL.U32 R2, R2, 0x20, RZ ;  /* 0x0000002002027824 */ /* 0x000fe200078e00ff */
[----:B------:R-:W-:Y:S01]  /*12ce0*/  LEA.HI R27, R27, R19, RZ, 0x2 ;  /* 0x000000131b1b7211 */ /* 0x000fe200078f10ff */
[----:B------:R-:W-:Y:S01]  /*12cf0*/  IMAD.IADD R6, R5, 0x1, -R6 ;  /* 0x0000000105067824 */ /* 0x000fe200078e0a06 */
[----:B------:R-:W-:Y:S01]  /*12d00*/  ISETP.NE.U32.AND P0, PT, RZ, c[0x0][0x500], PT ;  /* 0x00014000ff007a0c */ /* 0x000fe20003f05070 */
[----:B------:R-:W-:Y:S01]  /*12d10*/  IMAD.IADD R7, R4, 0x1, -R7 ;  /* 0x0000000104077824 */ /* 0x000fe200078e0a07 */
[----:B------:R-:W-:Y:S01]  /*12d20*/  LOP3.LUT R2, R2, 0xffffffc0, RZ, 0xc0, !PT ;  /* 0xffffffc002027812 */ /* 0x000fe200078ec0ff */
[----:B------:R-:W-:Y:S01]  /*12d30*/  IMAD.MOV.U32 R5, RZ, RZ, c[0x0][0x4e8] ;  /* 0x00013a00ff057624 */ /* 0x000fe200078e00ff */
[----:B------:R-:W-:-:S02]  /*12d40*/  SHF.R.S32.HI R4, RZ, 0x2, R27 ;  /* 0x00000002ff047819 */ /* 0x000fc4000001141b */
[----:B------:R-:W-:Y:S01]  /*12d50*/  ISETP.NE.AND.EX P0, PT, RZ, c[0x0][0x504], PT, P0 ;  /* 0x00014100ff007a0c */ /* 0x000fe20003f05300 */
[----:B------:R-:W-:Y:S01]  /*12d60*/  IMAD R7, R7, 0x8, R2 ;  /* 0x0000000807077824 */ /* 0x000fe200078e0202 */
[----:B------:R-:W-:Y:S01]  /*12d70*/  ISETP.NE.AND P5, PT, R5, 0x1, PT ;  /* 0x000000010500780c */ /* 0x000fe20003fa5270 */
[----:B------:R-:W-:Y:S01]  /*12d80*/  IMAD R17, R6, 0x10, R4 ;  /* 0x0000001006117824 */ /* 0x000fe200078e0204 */
[----:B------:R-:W-:-:S03]  /*12d90*/  SEL R2, R246, RZ, !P0 ;  /* 0x000000fff6027207 */ /* 0x000fc60004000000 */
[----:B------:R-:W-:Y:S01]  /*12da0*/  IMAD.IADD R7, R17, 0x1, R7 ;  /* 0x0000000111077824 */ /* 0x000fe200078e0207 */
[----:B------:R-:W-:Y:S01]  /*12db0*/  SEL R5, R11, RZ, !P0 ;  /* 0x000000ff0b057207 */ /* 0x000fe20004000000 */
[----:B-1----:R-:W-:-:S04]  /*12dc0*/  IMAD R4, R13, R2, RZ ;  /* 0x000000020d047224 */ /* 0x002fc800078e02ff */
[C---:B------:R-:W-:Y:S02]  /*12dd0*/  IMAD R6, R12.reuse, R5, R4 ;  /* 0x000000050c067224 */ /* 0x040fe400078e0204 */
[----:B------:R-:W-:-:S04]  /*12de0*/  IMAD.WIDE.U32 R8, R12, R2, RZ ;  /* 0x000000020c087225 */ /* 0x000fc800078e00ff */
[----:B------:R-:W-:Y:S01]  /*12df0*/  IMAD.IADD R13, R9, 0x1, R6 ;  /* 0x00000001090d7824 */ /* 0x000fe200078e0206 */
[----:B------:R-:W-:-:S04]  /*12e00*/  LOP3.LUT R245, R245, 0xfffffffd, RZ, 0xc0, !PT ;  /* 0xfffffffdf5f57812 */ /* 0x000fc800078ec0ff */
[----:B------:R-:W-:Y:S01]  /*12e10*/  LOP3.LUT R245, R245, 0xfffffffe, RZ, 0xc0, !PT ;  /* 0xfffffffef5f57812 */ /* 0x000fe200078ec0ff */
[----:B--2---:R-:W-:-:S04]  /*12e20*/  IMAD R7, R81, 0x80, R7 ;  /* 0x0000008051077824 */ /* 0x004fc800078e0207 */
[----:B------:R-:W-:-:S04]  /*12e30*/  @P5 IMAD.HI.U32 R5, R7, c[0x0][0x4ec], RZ ;  /* 0x00013b0007055a27 */ /* 0x000fc800078e00ff */
        /* <DEDUP_REMOVED lines=37> */
[----:B------:R1:W1:Y:S01]  /*13090*/  SHFL.IDX PT, R8, R6, 0x3, 0x1c1f ;  /* 0x007c1f0006087f89 */ /* 0x00026200000e0000 */
[----:B---3--:R-:W-:-:S05]  /*130a0*/  IMAD R5, R81, 0x80, R17 ;  /* 0x0000008051057824 */ /* 0x008fca00078e0211 */
[C---:B------:R-:W-:Y:S02]  /*130b0*/  IADD3 R18, R5.reuse, 0x8, RZ ;  /* 0x0000000805127810 */ /* 0x040fe40007ffe0ff */
[CC--:B------:R-:W-:Y:S02]  /*130c0*/  ISETP.GE.OR P4, PT, R5.reuse, R4.reuse, P0 ;  /* 0x000000040500720c */ /* 0x0c0fe40000786670 */
[----:B------:R-:W-:Y:S02]  /*130d0*/  IADD3 R17, R5, 0x40, RZ ;  /* 0x0000004005117810 */ /* 0x000fe40007ffe0ff */
[-C--:B------:R-:W-:Y:S02]  /*130e0*/  ISETP.GE.OR P3, PT, R18, R4.reuse, P0 ;  /* 0x000000041200720c */ /* 0x080fe40000766670 */
[----:B------:R-:W-:Y:S02]  /*130f0*/  ISETP.GE.OR P1, PT, R17, R4, P0 ;  /* 0x000000041100720c */ /* 0x000fe40000726670 */
[----:B-1----:R-:W-:-:S05]  /*13100*/  IADD3 R6, R5, 0x48, RZ ;  /* 0x0000004805067810 */ /* 0x002fca0007ffe0ff */
[----:B------:R1:W-:Y:S04]  /*13110*/  @!P4 ST.E [R14.64], R31 ;  /* 0x0000001f0e00c985 */ /* 0x0003e8000c101908 */
        /* <DEDUP_REMOVED lines=11> */
[----:B------:R-:W-:Y:S01]  /*131d0*/  IMAD R16, R16, c[0x0][0x3a0], RZ ;  /* 0x0000e80010107a24 */ /* 0x000fe200078e02ff */
[----:B------:R-:W-:Y:S01]  /*131e0*/  LEA R5, R81, R28, 0x7 ;  /* 0x0000001c51057211 */ /* 0x000fe200078e38ff */
[C---:B------:R-:W-:Y:S01]  /*131f0*/  IMAD.WIDE.U32 R6, R3.reuse, c[0x0][0x3a0], RZ ;  /* 0x0000e80003067a25 */ /* 0x040fe200078e00ff */
[----:B-1----:R-:W-:Y:S01]  /*13200*/  SHF.R.S32.HI R8, RZ, 0x1f, R2 ;  /* 0x0000001fff087819 */ /* 0x002fe20000011402 */
[----:B------:R1:W2:Y:S02]  /*13210*/  LDS.128 R20, [R215+0x880] ;  /* 0x00088000d7147984 */ /* 0x0002a40000000c00 */
[----:B------:R-:W-:-:S02]  /*13220*/  IMAD R3, R3, c[0x0][0x3a4], R16 ;  /* 0x0000e90003037a24 */ /* 0x000fc400078e0210 */
[----:B------:R-:W-:Y:S01]  /*13230*/  @P5 IMAD.HI.U32 R9, R5, c[0x0][0x4ec], RZ ;  /* 0x00013b0005095a27 */ /* 0x000fe200078e00ff */
[----:B------:R1:W3:Y:S02]  /*13240*/  LDS.128 R16, [R215+0x80] ;  /* 0x00008000d7107984 */ /* 0x0002e40000000c00 */
[----:B------:R-:W-:Y:S01]  /*13250*/  IADD3 R7, R7, R3, RZ ;  /* 0x0000000307077210 */ /* 0x000fe20007ffe0ff */
[----:B------:R-:W-:Y:S01]  /*13260*/  IMAD R8, R8, c[0x0][0x3f0], RZ ;  /* 0x0000fc0008087a24 */ /* 0x000fe200078e02ff */
[----:B------:R1:W4:Y:S01]  /*13270*/  LDS.128 R24, [R215+0x1080] ;  /* 0x00108000d7187984 */ /* 0x0003220000000c00 */
[----:B------:R-:W-:Y:S02]  /*13280*/  MOV R3, R5 ;  /* 0x0000000500037202 */ /* 0x000fe40000000f00 */
[----:B------:R-:W-:Y:S01]  /*13290*/  IMAD.WIDE.U32 R6, R29, c[0x0][0x3e8], R6 ;  /* 0x0000fa001d067a25 */ /* 0x000fe200078e0006 */
[----:B------:R1:W1:Y:S01]  /*132a0*/  LDS.128 R32, [R215+0x2080] ;  /* 0x00208000d7207984 */ /* 0x0002620000000c00 */
[----:B------:R-:W-:-:S02]  /*132b0*/  @P5 SHF.R.U32.HI R3, RZ, c[0x0][0x4f0], R9 ;  /* 0x00013c00ff035a19 */ /* 0x000fc40000011609 */
[----:B------:R-:W-:Y:S01]  /*132c0*/  IMAD R7, R29, c[0x0][0x3ec], R7 ;  /* 0x0000fb001d077a24 */ /* 0x000fe200078e0207 */
[----:B------:R1:W1:Y:S01]  /*132d0*/  LDS.128 R36, [R215+0x2880] ;  /* 0x00288000d7247984 */ /* 0x0002620000000c00 */
[C---:B------:R-:W-:Y:S01]  /*132e0*/  IMAD R9, R2.reuse, c[0x0][0x3f4], R8 ;  /* 0x0000fd0002097a24 */ /* 0x040fe200078e0208 */
[----:B------:R-:W-:Y:S01]  /*132f0*/  SHF.R.S32.HI R8, RZ, 0x1f, R3 ;  /* 0x0000001fff087819 */ /* 0x000fe20000011403 */
[----:B------:R-:W-:Y:S01]  /*13300*/  IMAD.WIDE.U32 R6, R2, c[0x0][0x3f0], R6 ;  /* 0x0000fc0002067a25 */ /* 0x000fe200078e0006 */
[----:B------:R1:W1:Y:S01]  /*13310*/  LDS.128 R28, [R215+0x1880] ;  /* 0x00188000d71c7984 */ /* 0x0002620000000c00 */
[----:B------:R-:W-:Y:S02]  /*13320*/  IADD3 R2, -R3, RZ, RZ ;  /* 0x000000ff03027210 */ /* 0x000fe40007ffe1ff */
[----:B------:R-:W-:Y:S01]  /*13330*/  IMAD R8, R8, c[0x0][0x3e0], RZ ;  /* 0x0000f80008087a24 */ /* 0x000fe200078e02ff */
[----:B------:R1:W1:Y:S01]  /*13340*/  LDS.128 R40, [R215+0x3080] ;  /* 0x00308000d7287984 */ /* 0x0002620000000c00 */
[----:B------:R-:W-:Y:S01]  /*13350*/  IADD3 R7, R7, R9, RZ ;  /* 0x0000000907077210 */ /* 0x000fe20007ffe0ff */
[----:B------:R-:W-:-:S02]  /*13360*/  IMAD R5, R2, c[0x0][0x4e8], R5 ;  /* 0x00013a0002057a24 */ /* 0x000fc400078e0205 */
        /* <DEDUP_REMOVED lines=14> */
.L_x_2012:
[----:B------:R-:W-:Y:S05]  /*13450*/  BRA.DIV ~URZ, `(.L_x_1937) ;  /* 0x000036927f007947 */ /* 0x000fea000b800000 */
[----:B------:R4:W2:Y:S02]  /*13460*/  SHFL.IDX PT, R2, R7, RZ, 0x181f ;  /* 0x00181fff07027589 */ /* 0x0008a400000e0000 */
.L_x_2013:
        /* <DEDUP_REMOVED lines=8> */
.L_x_2014:
[----:B------:R-:W-:-:S04]  /*134f0*/  IADD3 R3, R5, 0x10, RZ ;  /* 0x0000001005037810 */ /* 0x000fc80007ffe0ff */
[----:B------:R-:W-:-:S13]  /*13500*/  ISETP.GE.OR P0, PT, R3, R4, P2 ;  /* 0x000000040300720c */ /* 0x000fda0001706670 */
[----:B--2---:R-:W-:-:S04]  /*13510*/  @!P0 LEA R2, P1, R0, R2, 0x1 ;  /* 0x0000000200028211 */ /* 0x004fc800078208ff */
[----:B------:R-:W-:-:S05]  /*13520*/  @!P0 LEA.HI.X R3, R0, R8, R80, 0x1, P1 ;  /* 0x0000000800038211 */ /* 0x000fca00008f0c50 */
[----:B------:R2:W-:Y:S01]  /*13530*/  @!P0 ST.E.128 [R2.64], R20 ;  /* 0x0000001402008985 */ /* 0x0005e2000c101d08 */
[----:B------:R-:W-:Y:S05]  /*13540*/  BRA.DIV ~URZ, `(.L_x_1939) ;  /* 0x000036e27f007947 */ /* 0x000fea000b800000 */
[----:B------:R2:W3:Y:S02]  /*13550*/  SHFL.IDX PT, R8, R6, 0x2, 0x181f ;  /* 0x00581f0006087f89 */ /* 0x0004e400000e0000 */
.L_x_2015:
[----:B------:R-:W-:Y:S05]  /*13560*/  BRA.DIV ~URZ, `(.L_x_1940) ;  /* 0x000037327f007947 */ /* 0x000fea000b800000 */
[----:B--2---:R2:W4:Y:S02]  /*13570*/  SHFL.IDX PT, R2, R7, 0x2, 0x181f ;  /* 0x00581f0007027f89 */ /* 0x00452400000e0000 */
.L_x_2016:
        /* <DEDUP_REMOVED lines=8> */
.L_x_2017:
[----:B------:R-:W-:-:S04]  /*13600*/  IADD3 R3, R5, 0x30, RZ ;  /* 0x0000003005037810 */ /* 0x000fc80007ffe0ff */
[----:B------:R-:W-:-:S13]  /*13610*/  ISETP.GE.OR P0, PT, R3, R4, P2 ;  /* 0x000000040300720c */ /* 0x000fda0001706670 */
[----:B---3--:R-:W-:-:S04]  /*13620*/  @!P0 LEA R2, P1, R0, R2, 0x1 ;  /* 0x0000000200028211 */ /* 0x008fc800078208ff */
[----:B--2---:R-:W-:-:S05]  /*13630*/  @!P0 LEA.HI.X R3, R0, R8, R80, 0x1, P1 ;  /* 0x0000000800038211 */ /* 0x004fca00008f0c50 */
[----:B-1----:R1:W-:Y:S01]  /*13640*/  @!P0 ST.E.128 [R2.64], R28 ;  /* 0x0000001c02008985 */ /* 0x0023e2000c101d08 */
[----:B------:R-:W-:Y:S05]  /*13650*/  BRA.DIV ~URZ, `(.L_x_1942) ;  /* 0x000037827f007947 */ /* 0x000fea000b800000 */
[----:B------:R2:W3:Y:S02]  /*13660*/  SHFL.IDX PT, R8, R6, 0x4, 0x181f ;  /* 0x00981f0006087f89 */ /* 0x0004e400000e0000 */
.L_x_2018:
[----:B------:R-:W-:Y:S05]  /*13670*/  BRA.DIV ~URZ, `(.L_x_1943) ;  /* 0x000037d27f007947 */ /* 0x000fea000b800000 */
[----:B-1----:R1:W2:Y:S02]  /*13680*/  SHFL.IDX PT, R2, R7, 0x4, 0x181f ;  /* 0x00981f0007027f89 */ /* 0x0022a400000e0000 */
.L_x_2019:
        /* <DEDUP_REMOVED lines=8> */
.L_x_2020:
[----:B------:R-:W-:-:S04]  /*13710*/  IADD3 R3, R5, 0x50, RZ ;  /* 0x0000005005037810 */ /* 0x000fc80007ffe0ff */
[----:B------:R-:W-:-:S13]  /*13720*/  ISETP.GE.OR P0, PT, R3, R4, P2 ;  /* 0x000000040300720c */ /* 0x000fda0001706670 */
[----:B--2---:R-:W-:-:S04]  /*13730*/  @!P0 LEA R2, P1, R0, R2, 0x1 ;  /* 0x0000000200028211 */ /* 0x004fc800078208ff */
[----:B-1----:R-:W-:-:S05]  /*13740*/  @!P0 LEA.HI.X R3, R0, R8, R80, 0x1, P1 ;  /* 0x0000000800038211 */ /* 0x002fca00008f0c50 */
[----:B------:R1:W-:Y:S01]  /*13750*/  @!P0 ST.E.128 [R2.64], R36 ;  /* 0x0000002402008985 */ /* 0x0003e2000c101d08 */
[----:B------:R-:W-:Y:S05]  /*13760*/  BRA.DIV ~URZ, `(.L_x_1945) ;  /* 0x000038227f007947 */ /* 0x000fea000b800000 */
[----:B------:R2:W1:Y:S02]  /*13770*/  SHFL.IDX PT, R8, R6, 0x6, 0x181f ;  /* 0x00d81f0006087f89 */ /* 0x00046400000e0000 */
.L_x_2021:
[----:B------:R-:W-:Y:S05]  /*13780*/  BRA.DIV ~URZ, `(.L_x_1946) ;  /* 0x000038727f007947 */ /* 0x000fea000b800000 */
[----:B-1----:R1:W2:Y:S02]  /*13790*/  SHFL.IDX PT, R2, R7, 0x6, 0x181f ;  /* 0x00d81f0007027f89 */ /* 0x0022a400000e0000 */
.L_x_2022:
        /* <DEDUP_REMOVED lines=8> */
.L_x_2023:
[----:B------:R-:W-:-:S04]  /*13820*/  IADD3 R2, R5, 0x70, RZ ;  /* 0x0000007005027810 */ /* 0x000fc80007ffe0ff */
[----:B------:R-:W-:-:S13]  /*13830*/  ISETP.GE.OR P0, PT, R2, R4, P2 ;  /* 0x000000040200720c */ /* 0x000fda0001706670 */
[----:B------:R-:W-:Y:S05]  /*13840*/  @P0 BRA `(.L_x_1948) ;  /* 0x0000189000000947 */ /* 0x000fea0003800000 */
[----:B----4-:R-:W-:-:S04]  /*13850*/  LEA R2, P0, R0, R3, 0x1 ;  /* 0x0000000300027211 */ /* 0x010fc800078008ff */
[----:B---3--:R-:W-:-:S05]  /*13860*/  LEA.HI.X R3, R0, R6, R80, 0x1, P0 ;  /* 0x0000000600037211 */ /* 0x008fca00000f0c50 */
[----:B------:R3:W-:Y:S01]  /*13870*/  ST.E.128 [R2.64], R44 ;  /* 0x0000002c02007985 */ /* 0x0007e2000c101d08 */
[----:B------:R-:W-:Y:S05]  /*13880*/  BRA `(.L_x_1948) ;  /* 0x0000185000007947 */ /* 0x000fea0003800000 */
.L_x_1935:
        /* <DEDUP_REMOVED lines=34> */
.L_x_2024:
[----:B------:R-:W-:Y:S05]  /*13ab0*/  BRA.DIV ~URZ, `(.L_x_1950) ;  /* 0x000036f27f007947 */ /* 0x000fea000b800000 */
[----:B------:R3:W4:Y:S02]  /*13ac0*/  SHFL.IDX PT, R2, R21, RZ, 0x1c1f ;  /* 0x001c1fff15027589 */ /* 0x00072400000e0000 */
.L_x_2025:
        /* <DEDUP_REMOVED lines=51> */
.L_x_1952:
[----:B------:R-:W-:Y:S05]  /*13e00*/  BSYNC B0 ;  /* 0x0000000000007941 */ /* 0x000fea0003800000 */
.L_x_1951:
[----:B------:R-:W-:Y:S05]  /*13e10*/  BRA.DIV ~URZ, `(.L_x_1953) ;  /* 0x000034027f007947 */ /* 0x000fea000b800000 */
[----:B--2---:R2:W1:Y:S04]  /*13e20*/  SHFL.IDX PT, R13, R20, 0x1, 0x1c1f ;  /* 0x003c1f00140d7f89 */ /* 0x00446800000e0000 */
[----:B----4-:R2:W4:Y:S02]  /*13e30*/  SHFL.IDX PT, R2, R21, 0x1, 0x1c1f ;  /* 0x003c1f0015027f89 */ /* 0x01052400000e0000 */
.L_x_2026:
        /* <DEDUP_REMOVED lines=34> */
.L_x_1955:
[----:B------:R-:W-:Y:S05]  /*14060*/  BSYNC B0 ;  /* 0x0000000000007941 */ /* 0x000fea0003800000 */
.L_x_1954:
[----:B------:R-:W-:Y:S05]  /*14070*/  BRA.DIV ~URZ, `(.L_x_1956) ;  /* 0x000032727f007947 */ /* 0x000fea000b800000 */
[----:B-1----:R1:W2:Y:S02]  /*14080*/  SHFL.IDX PT, R13, R20, 0x2, 0x1c1f ;  /* 0x005c1f00140d7f89 */ /* 0x0022a400000e0000 */
.L_x_2027:
[----:B------:R-:W-:Y:S05]  /*14090*/  BRA.DIV ~URZ, `(.L_x_1957) ;  /* 0x000032c27f007947 */ /* 0x000fea000b800000 */
[----:B--2-4-:R2:W4:Y:S02]  /*140a0*/  SHFL.IDX PT, R2, R21, 0x2, 0x1c1f ;  /* 0x005c1f0015027f89 */ /* 0x01452400000e0000 */
.L_x_2028:
[----:B------:R-:W-:Y:S01]  /*140b0*/  LOP3.LUT P0, RZ, R245, 0x1, RZ, 0xc0, !PT ;  /* 0x00000001f5ff7812 */ /* 0x000fe2000780c0ff */
[----:B------:R-:W-:-:S12]  /*140c0*/  BSSY B0, `(.L_x_1958) ;  /* 0x0000022000007945 */ /* 0x000fd80003800000 */
        /* <DEDUP_REMOVED lines=33> */
.L_x_1959:
[----:B------:R-:W-:Y:S05]  /*142e0*/  BSYNC B0 ;  /* 0x0000000000007941 */ /* 0x000fea0003800000 */
.L_x_1958:
[----:B------:R-:W-:Y:S05]  /*142f0*/  BRA.DIV ~URZ, `(.L_x_1960) ;  /* 0x000030d27f007947 */ /* 0x000fea000b800000 */
[----:B------:R1:W2:Y:S04]  /*14300*/  SHFL.IDX PT, R13, R20, 0x3, 0x1c1f ;  /* 0x007c1f00140d7f89 */ /* 0x0002a800000e0000 */
[----:B-1--4-:R1:W4:Y:S02]  /*14310*/  SHFL.IDX PT, R2, R21, 0x3, 0x1c1f ;  /* 0x007c1f0015027f89 */ /* 0x01232400000e0000 */
.L_x_2029:
[----:B------:R-:W-:-:S13]  /*14320*/  LOP3.LUT P0, RZ, R245, 0x2, RZ, 0xc0, !PT ;  /* 0x00000002f5ff7812 */ /* 0x000fda000780c0ff */
        /* <DEDUP_REMOVED lines=37> */
.L_x_1933:
[----:B------:R-:W-:Y:S01]  /*14580*/  ISETP.NE.U32.AND P0, PT, RZ, c[0x0][0x508], PT ;  /* 0x00014200ff007a0c */ /* 0x000fe20003f05070 */
[----:B------:R-:W2:Y:S01]  /*14590*/  LDL.LU R3, [R1+0x18] ;  /* 0x0000180001037983 */ /* 0x000ea20000300800 */
[----:B------:R-:W-:Y:S01]  /*145a0*/  ISETP.NE.U32.AND P2, PT, RZ, c[0x0][0x500], PT ;  /* 0x00014000ff007a0c */ /* 0x000fe20003f45070 */
[----:B-1----:R-:W-:Y:S01]  /*145b0*/  IMAD.MOV.U32 R6, RZ, RZ, 0x4 ;  /* 0x00000004ff067424 */ /* 0x002fe200078e00ff */
[----:B------:R-:W-:Y:S01]  /*145c0*/  ISETP.NE.AND.EX P1, PT, RZ, c[0x0][0x50c], PT, P0 ;  /* 0x00014300ff007a0c */ /* 0x000fe20003f25300 */
[----:B------:R-:W-:Y:S01]  /*145d0*/  IMAD.MOV.U32 R2, RZ, RZ, RZ ;  /* 0x000000ffff027224 */ /* 0x000fe200078e00ff */
[----:B------:R-:W-:Y:S01]  /*145e0*/  ISETP.NE.AND.EX P2, PT, RZ, c[0x0][0x504], PT, P2 ;  /* 0x00014100ff007a0c */ /* 0x000fe20003f45320 */
[----:B------:R-:W-:Y:S02]  /*145f0*/  IMAD.MOV.U32 R20, RZ, RZ, c[0x0][0x388] ;  /* 0x0000e200ff147624 */ /* 0x000fe400078e00ff */
[----:B------:R-:W-:-:S08]  /*14600*/  IMAD.WIDE R6, R246, R6, c[0x0][0x500] ;  /* 0x00014000f6067625 */ /* 0x000fd000078e0206 */
        /* <DEDUP_REMOVED lines=11> */
.L_x_1961:
        /* <DEDUP_REMOVED lines=57> */
.L_x_1963:
[----:B------:R-:W-:Y:S05]  /*14a50*/  BSYNC B0 ;  /* 0x0000000000007941 */ /* 0x000fea0003800000 */
.L_x_1962:
        /* <DEDUP_REMOVED lines=38> */
.L_x_2030:
[----:B------:R-:W-:Y:S05]  /*14cc0*/  BRA.DIV ~URZ, `(.L_x_1965) ;  /* 0x000028427f007947 */ /* 0x000fea000b800000 */
[----:B------:R3:W4:Y:S02]  /*14cd0*/  SHFL.IDX PT, R2, R7, RZ, 0x181f ;  /* 0x00181fff07027589 */ /* 0x00072400000e0000 */
.L_x_2031:
        /* <DEDUP_REMOVED lines=8> */
.L_x_2032:
[----:B------:R-:W-:-:S04]  /*14d60*/  IADD3 R3, R4, 0x10, RZ ;  /* 0x0000001004037810 */ /* 0x000fc80007ffe0ff */
[----:B------:R-:W-:-:S13]  /*14d70*/  ISETP.GE.OR P0, PT, R3, R5, P2 ;  /* 0x000000050300720c */ /* 0x000fda0001706670 */
[----:B--2---:R-:W-:-:S04]  /*14d80*/  @!P0 LEA R2, P1, R0, R2, 0x1 ;  /* 0x0000000200028211 */ /* 0x004fc800078208ff */
[----:B-1----:R-:W-:-:S05]  /*14d90*/  @!P0 LEA.HI.X R3, R0, R8, R80, 0x1, P1 ;  /* 0x0000000800038211 */ /* 0x002fca00008f0c50 */
[----:B------:R1:W-:Y:S01]  /*14da0*/  @!P0 ST.E.128 [R2.64], RZ ;  /* 0x000000ff02008985 */ /* 0x0003e2000c101d08 */
[----:B------:R-:W-:Y:S05]  /*14db0*/  BRA.DIV ~URZ, `(.L_x_1967) ;  /* 0x000028927f007947 */ /* 0x000fea000b800000 */
[----:B------:R2:W1:Y:S02]  /*14dc0*/  SHFL.IDX PT, R8, R6, 0x2, 0x181f ;  /* 0x00581f0006087f89 */ /* 0x00046400000e0000 */
.L_x_2033:
[----:B------:R-:W-:Y:S05]  /*14dd0*/  BRA.DIV ~URZ, `(.L_x_1968) ;  /* 0x000028e27f007947 */ /* 0x000fea000b800000 */
[----:B-1----:R1:W2:Y:S02]  /*14de0*/  SHFL.IDX PT, R2, R7, 0x2, 0x181f ;  /* 0x00581f0007027f89 */ /* 0x0022a400000e0000 */
.L_x_2034:
        /* <DEDUP_REMOVED lines=8> */
.L_x_2035:
[----:B------:R-:W-:-:S04]  /*14e70*/  IADD3 R3, R4, 0x30, RZ ;  /* 0x0000003004037810 */ /* 0x000fc80007ffe0ff */
[----:B------:R-:W-:-:S13]  /*14e80*/  ISETP.GE.OR P0, PT, R3, R5, P2 ;  /* 0x000000050300720c */ /* 0x000fda0001706670 */
[----:B--2---:R-:W-:-:S04]  /*14e90*/  @!P0 LEA R2, P1, R0, R2, 0x1 ;  /* 0x0000000200028211 */ /* 0x004fc800078208ff */
[----:B------:R-:W-:-:S05]  /*14ea0*/  @!P0 LEA.HI.X R3, R0, R8, R80, 0x1, P1 ;  /* 0x0000000800038211 */ /* 0x000fca00008f0c50 */
[----:B------:R2:W-:Y:S01]  /*14eb0*/  @!P0 ST.E.128 [R2.64], RZ ;  /* 0x000000ff02008985 */ /* 0x0005e2000c101d08 */
[----:B------:R-:W-:Y:S05]  /*14ec0*/  BRA.DIV ~URZ, `(.L_x_1970) ;  /* 0x000029327f007947 */ /* 0x000fea000b800000 */
[----:B------:R1:W2:Y:S02]  /*14ed0*/  SHFL.IDX PT, R8, R6, 0x4, 0x181f ;  /* 0x00981f0006087f89 */ /* 0x0002a400000e0000 */
.L_x_2036:
[----:B------:R-:W-:Y:S05]  /*14ee0*/  BRA.DIV ~URZ, `(.L_x_1971) ;  /* 0x000029827f007947 */ /* 0x000fea000b800000 */
[----:B--2---:R2:W1:Y:S02]  /*14ef0*/  SHFL.IDX PT, R2, R7, 0x4, 0x181f ;  /* 0x00981f0007027f89 */ /* 0x00446400000e0000 */
.L_x_2037:
        /* <DEDUP_REMOVED lines=8> */
.L_x_2038:
[----:B------:R-:W-:-:S04]  /*14f80*/  IADD3 R3, R4, 0x50, RZ ;  /* 0x0000005004037810 */ /* 0x000fc80007ffe0ff */
[----:B------:R-:W-:-:S13]  /*14f90*/  ISETP.GE.OR P0, PT, R3, R5, P2 ;  /* 0x000000050300720c */ /* 0x000fda0001706670 */
[----:B---3--:R-:W-:-:S04]  /*14fa0*/  @!P0 LEA R2, P1, R0, R2, 0x1 ;  /* 0x0000000200028211 */ /* 0x008fc800078208ff */
[----:B--2---:R-:W-:-:S05]  /*14fb0*/  @!P0 LEA.HI.X R3, R0, R8, R80, 0x1, P1 ;  /* 0x0000000800038211 */ /* 0x004fca00008f0c50 */
[----:B------:R2:W-:Y:S01]  /*14fc0*/  @!P0 ST.E.128 [R2.64], RZ ;  /* 0x000000ff02008985 */ /* 0x0005e2000c101d08 */
[----:B------:R-:W-:Y:S05]  /*14fd0*/  BRA.DIV ~URZ, `(.L_x_1973) ;  /* 0x000029d27f007947 */ /* 0x000fea000b800000 */
[----:B------:R3:W1:Y:S02]  /*14fe0*/  SHFL.IDX PT, R8, R6, 0x6, 0x181f ;  /* 0x00d81f0006087f89 */ /* 0x00066400000e0000 */
.L_x_2039:
[----:B------:R-:W-:Y:S05]  /*14ff0*/  BRA.DIV ~URZ, `(.L_x_1974) ;  /* 0x00002a227f007947 */ /* 0x000fea000b800000 */
[----:B--2---:R2:W3:Y:S02]  /*15000*/  SHFL.IDX PT, R2, R7, 0x6, 0x181f ;  /* 0x00d81f0007027f89 */ /* 0x0044e400000e0000 */
.L_x_2040:
        /* <DEDUP_REMOVED lines=8> */
.L_x_2041:
[----:B------:R-:W-:-:S04]  /*15090*/  IADD3 R4, R4, 0x70, RZ ;  /* 0x0000007004047810 */ /* 0x000fc80007ffe0ff */
[----:B------:R-:W-:-:S13]  /*150a0*/  ISETP.GE.OR P0, PT, R4, R5, P2 ;  /* 0x000000050400720c */ /* 0x000fda0001706670 */
[----:B----4-:R-:W-:-:S04]  /*150b0*/  @!P0 LEA R2, P1, R0, R2, 0x1 ;  /* 0x0000000200028211 */ /* 0x010fc800078208ff */
[----:B---3--:R-:W-:-:S05]  /*150c0*/  @!P0 LEA.HI.X R3, R0, R6, R80, 0x1, P1 ;  /* 0x0000000600038211 */ /* 0x008fca00008f0c50 */
[----:B------:R3:W-:Y:S04]  /*150d0*/  @!P0 ST.E.128 [R2.64], RZ ;  /* 0x000000ff02008985 */ /* 0x0007e8000c101d08 */
.L_x_1948:
[----:B------:R-:W-:Y:S05]  /*150e0*/  BSYNC B1 ;  /* 0x0000000000017941 */ /* 0x000fea0003800000 */
.L_x_1932:
[----:B------:R-:W5:Y:S02]  /*150f0*/  LDL R0, [R1+0x38] ;  /* 0x0000380001007983 */ /* 0x000f640000100800 */
[----:B-----5:R-:W-:-:S13]  /*15100*/  ISETP.NE.AND P0, PT, R0, RZ, PT ;  /* 0x000000ff0000720c */ /* 0x020fda0003f05270 */
[----:B------:R-:W-:Y:S01]  /*15110*/  @P0 WARPSYNC 0xffffffff ;  /* 0xffffffff00000948 */ /* 0x000fe20003800000 */
[----:B------:R-:W-:Y:S06]  /*15120*/  @P0 BAR.SYNC.DEFER_BLOCKING 0x5, 0x80 ;  /* 0x0142000000000b1d */ /* 0x000fec0000010000 */
[----:B-123--:R-:W1:Y:S04]  /*15130*/  @P0 LDS.128 R4, [0x9100] ;  /* 0x00910000ff040984 */ /* 0x00ee680000000c00 */
[----:B-1----:R1:W-:Y:S04]  /*15140*/  @P0 STL.64 [R1], R4 ;  /* 0x0000000401000387 */ /* 0x0023e80000100a00 */
        /* <DEDUP_REMOVED lines=9> */
.L_x_2042:
[----:B------:R-:W-:Y:S05]  /*151e0*/  BRA.DIV ~URZ, `(.L_x_1978) ;  /* 0x000029e27f007947 */ /* 0x000fea000b800000 */
[----:B------:R3:W1:Y:S02]  /*151f0*/  SHFL.IDX PT, R8, R49, 0x1, 0x1f ;  /* 0x00201f0031087f89 */ /* 0x00066400000e0000 */
.L_x_2043:
        /* <DEDUP_REMOVED lines=19> */
.L_x_2044:
        /* <DEDUP_REMOVED lines=16> */
.L_x_2045:
[----:B----4-:R-:W-:Y:S01]  /*15430*/  IMAD R0, R0, c[0x0][0x538], RZ ;  /* 0x00014e0000007a24 */ /* 0x010fe200078e02ff */
[----:B------:R-:W-:Y:S04]  /*15440*/  BSSY B1, `(.L_x_1981) ;  /* 0x0000084000017945 */ /* 0x000fe80003800000 */
[----:B-1----:R-:W-:-:S04]  /*15450*/  IADD3 R8, R0, R8, RZ ;  /* 0x0000000800087210 */ /* 0x002fc80007ffe0ff */
[----:B--2---:R-:W-:-:S13]  /*15460*/  ISETP.GT.AND P0, PT, R8, R9, PT ;  /* 0x000000090800720c */ /* 0x004fda0003f04270 */
[----:B------:R-:W-:Y:S05]  /*15470*/  @P0 BRA `(.L_x_1982) ;  /* 0x0000025000000947 */ /* 0x000fea0003800000 */
.L_x_1986:
        /* <DEDUP_REMOVED lines=17> */
.L_x_2046:
        /* <DEDUP_REMOVED lines=16> */
.L_x_2047:
[----:B--2---:R-:W-:-:S05]  /*15690*/  IMAD R0, R0, c[0x0][0x538], RZ ;  /* 0x00014e0000007a24 */ /* 0x004fca00078e02ff */
[----:B------:R-:W-:-:S04]  /*156a0*/  IADD3 R8, R0, R8, RZ ;  /* 0x0000000800087210 */ /* 0x000fc80007ffe0ff */
[----:B------:R-:W-:-:S13]  /*156b0*/  ISETP.GT.AND P0, PT, R8, R9, PT ;  /* 0x000000090800720c */ /* 0x000fda0003f04270 */
[----:B-1----:R-:W-:Y:S05]  /*156c0*/  @!P0 BRA `(.L_x_1986) ;  /* 0xfffffdb000008947 */ /* 0x002fea000383ffff */
.L_x_1982:
[----:B------:R-:W-:-:S05]  /*156d0*/  IADD3 R10, -R0, R8, RZ ;  /* 0x00000008000a7210 */ /* 0x000fca0007ffe1ff */
[----:B------:R-:W-:-:S05]  /*156e0*/  IMAD R0, R4, c[0x0][0x538], R10 ;  /* 0x00014e0004007a24 */ /* 0x000fca00078e020a */
[----:B------:R-:W-:Y:S01]  /*156f0*/  ISETP.GT.AND P0, PT, R0, R9, PT ;  /* 0x000000090000720c */ /* 0x000fe20003f04270 */
[----:B------:R-:W-:-:S12]  /*15700*/  BRA.DIV ~URZ, `(.L_x_1987) ;  /* 0x000029227f007947 */ /* 0x000fd8000b800000 */
[----:B------:R-:W-:-:S04]  /*15710*/  VOTE.ANY R0, PT, !P0 ;  /* 0x0000000000007806 */ /* 0x000fc800040e0100 */
.L_x_2048:
[----:B------:R1:W2:Y:S01]  /*15720*/  POPC R13, R0 ;  /* 0x00000000000d7309 */ /* 0x0002a20000000000 */
[----:B------:R-:W-:Y:S05]  /*15730*/  BRA.DIV ~URZ, `(.L_x_1988) ;  /* 0x000029327f007947 */ /* 0x000fea000b800000 */
[----:B--2---:R2:W4:Y:S04]  /*15740*/  SHFL.IDX PT, R8, R6, R13, 0x1f ;  /* 0x00001f0d06087589 */ /* 0x00452800000e0000 */
[----:B------:R2:W1:Y:S02]  /*15750*/  SHFL.IDX PT, R7, R7, R13, 0x1f ;  /* 0x00001f0d07077589 */ /* 0x00046400000e0000 */
.L_x_2049:
[----:B------:R-:W-:Y:S01]  /*15760*/  ISETP.NE.AND P0, PT, R0, RZ, PT ;  /* 0x000000ff0000720c */ /* 0x000fe20003f05270 */
[----:B------:R-:W-:-:S12]  /*15770*/  BSSY B0, `(.L_x_1989) ;  /* 0x0000005000007945 */ /* 0x000fd80003800000 */
[----:B------:R-:W-:Y:S05]  /*15780*/  @!P0 BRA `(.L_x_1990) ;  /* 0x0000003000008947 */ /* 0x000fea0003800000 */
[----:B------:R-:W-:Y:S01]  /*15790*/  IADD3 R11, R13, -0x1, RZ ;  /* 0xffffffff0d0b7810 */ /* 0x000fe20007ffe0ff */
[----:B------:R-:W-:Y:S05]  /*157a0*/  BRA.DIV ~URZ, `(.L_x_1991) ;  /* 0x000029927f007947 */ /* 0x000fea000b800000 */
[----:B------:R2:W3:Y:S02]  /*157b0*/  SHFL.IDX PT, R14, R4, R11, 0x1f ;  /* 0x00001f0b040e7589 */ /* 0x0004e400000e0000 */
.L_x_1990:
[----:B------:R-:W-:Y:S05]  /*157c0*/  BSYNC B0 ;  /* 0x0000000000007941 */ /* 0x000fea0003800000 */
.L_x_1989:
[----:B--23--:R-:W-:Y:S01]  /*157d0*/  IMAD R6, R14, c[0x0][0x538], R10 ;  /* 0x00014e000e067a24 */ /* 0x00cfe200078e020a */
[----:B----4-:R-:W-:Y:S02]  /*157e0*/  IABS R2, R8 ;  /* 0x0000000800027213 */ /* 0x010fe40000000000 */
[----:B-1----:R-:W-:Y:S01]  /*157f0*/  IABS R3, R7 ;  /* 0x0000000700037213 */ /* 0x002fe20000000000 */
[----:B------:R-:W-:Y:S01]  /*15800*/  IMAD.IADD R9, R9, 0x1, -R6 ;  /* 0x0000000109097824 */ /* 0x000fe200078e0a06 */
[----:B------:R1:W-:Y:S01]  /*15810*/  STL [R1], R6 ;  /* 0x0000000601007387 */ /* 0x0003e20000100800 */
        /* <DEDUP_REMOVED lines=65> */
.L_x_1983:
[----:B------:R-:W-:Y:S01]  /*15c30*/  MOV R0, c[0x0][0x53c] ;  /* 0x00014f0000007a02 */ /* 0x000fe20000000f00 */
[----:B------:R1:W-:Y:S04]  /*15c40*/  STL [R1], R9 ;  /* 0x0000000901007387 */ /* 0x0003e80000100800 */
[----:B------:R1:W-:Y:S04]  /*15c50*/  STL [R1+0x4], RZ ;  /* 0x000004ff01007387 */ /* 0x0003e80000100800 */
[----:B------:R1:W-:Y:S04]  /*15c60*/  STL [R1+0x8], RZ ;  /* 0x000008ff01007387 */ /* 0x0003e80000100800 */
[----:B------:R1:W-:Y:S02]  /*15c70*/  STL [R1+0xc], R0 ;  /* 0x00000c0001007387 */ /* 0x0003e40000100800 */
.L_x_1992:
[----:B------:R-:W-:Y:S05]  /*15c80*/  BSYNC B1 ;  /* 0x0000000000017941 */ /* 0x000fea0003800000 */
.L_x_1981:
[----:B---3--:R-:W2:Y:S04]  /*15c90*/  LDL R4, [R1] ;  /* 0x0000000001047983 */ /* 0x008ea80000100800 */
        /* <DEDUP_REMOVED lines=8> */
.L_x_1976:
[----:B-1----:R-:W3:Y:S02]  /*15d20*/  LDL R0, [R1+0xc] ;  /* 0x00000c0001007983 */ /* 0x002ee40000100800 */
[----:B---3--:R-:W-:-:S13]  /*15d30*/  ISETP.GE.AND P0, PT, R0, c[0x0][0x53c], PT ;  /* 0x00014f0000007a0c */ /* 0x008fda0003f06270 */
[----:B--2-4-:R-:W-:Y:S01]  /*15d40*/  @P0 CALL.REL.NOINC `(.L_x_1993) ;  /* 0x0000001000000944 */ /* 0x014fe20003c00000 */
[----:B------:R-:W-:Y:S05]  /*15d50*/  BRA `(.L_x_1994) ;  /* 0xfffeb54000007947 */ /* 0x000fea000383ffff */
.L_x_1993:
[----:B------:R-:W-:Y:S05]  /*15d60*/  EXIT ;  /* 0x000000000000794d */ /* 0x000fea0003800000 */
.L_x_1816:
[----:B------:R-:W-:Y:S01]  /*15d70*/  IMAD.MOV.U32 R0, RZ, RZ, R5 ;  /* 0x000000ffff007224 */ /* 0x000fe200078e0005 */
[----:B------:R-:W-:Y:S02]  /*15d80*/  MOV R2, 0x1 ;  /* 0x0000000100027802 */ /* 0x000fe40000000f00 */
[----:B------:R-:W-:Y:S02]  /*15d90*/  MOV R3, 0x15db0 ;  /* 0x00015db000037802 */ /* 0x000fe40000000f00 */
[----:B------:R-:W-:Y:S05]  /*15da0*/  CALL.REL.NOINC `($__internal_32_$__cuda_sm70_shflsync_up_p) ;  /* 0x0000249000007944 */ /* 0x000fea0003c00000 */
[----:B------:R-:W-:Y:S01]  /*15db0*/  MOV R0, R4 ;  /* 0x0000000400007202 */ /* 0x000fe20000000f00 */
[----:B------:R-:W-:Y:S05]  /*15dc0*/  BRA `(.L_x_1995) ;  /* 0xfffea6a000007947 */ /* 0x000fea000383ffff */
.L_x_1817:
[----:B------:R-:W-:Y:S01]  /*15dd0*/  IMAD.MOV.U32 R0, RZ, RZ, R5 ;  /* 0x000000ffff007224 */ /* 0x000fe200078e0005 */
[----:B------:R-:W-:Y:S02]  /*15de0*/  MOV R2, 0x2 ;  /* 0x0000000200027802 */ /* 0x000fe40000000f00 */
[----:B------:R-:W-:Y:S02]  /*15df0*/  MOV R3, 0x15e10 ;  /* 0x00015e1000037802 */ /* 0x000fe40000000f00 */
[----:B------:R-:W-:Y:S05]  /*15e00*/  CALL.REL.NOINC `($__internal_32_$__cuda_sm70_shflsync_up_p) ;  /* 0x0000243000007944 */ /* 0x000fea0003c00000 */
[----:B------:R-:W-:Y:S01]  /*15e10*/  SEL R0, R4, RZ, P4 ;  /* 0x000000ff04007207 */ /* 0x000fe20002000000 */
[----:B------:R-:W-:Y:S01]  /*15e20*/  IMAD.MOV.U32 R2, RZ, RZ, 0x4 ;  /* 0x00000004ff027424 */ /* 0x000fe200078e00ff */
[----:B------:R-:W-:-:S03]  /*15e30*/  MOV R3, 0x15e60 ;  /* 0x00015e6000037802 */ /* 0x000fc60000000f00 */
[----:B------:R-:W-:Y:S02]  /*15e40*/  IMAD.IADD R0, R5, 0x1, R0 ;  /* 0x0000000105007824 */ /* 0x000fe400078e0200 */
        /* <DEDUP_REMOVED lines=13> */
[----:B------:R-:W-:Y:S02]  /*15f20*/  MOV R3, 0x1f ;  /* 0x0000001f00037802 */ /* 0x000fe40000000f00 */
[----:B------:R-:W-:Y:S01]  /*15f30*/  MOV R2, 0x15f70 ;  /* 0x00015f7000027802 */ /* 0x000fe20000000f00 */
[----:B------:R-:W-:-:S04]  /*15f40*/  IMAD.IADD R4, R0, 0x1, R4 ;  /* 0x0000000100047824 */ /* 0x000fc800078e0204 */
[----:B------:R-:W-:Y:S02]  /*15f50*/  IMAD.MOV.U32 R12, RZ, RZ, R4 ;  /* 0x000000ffff0c7224 */ /* 0x000fe400078e0004 */
[----:B------:R-:W-:Y:S05]  /*15f60*/  CALL.REL.NOINC `($__internal_31_$__cuda_sm70_shflsync_idx_p) ;  /* 0x0000228000007944 */ /* 0x000fea0003c00000 */
[----:B------:R-:W-:Y:S01]  /*15f70*/  MOV R0, R11 ;  /* 0x0000000b00007202 */ /* 0x000fe20000000f00 */
[----:B------:R-:W-:Y:S05]  /*15f80*/  BRA `(.L_x_1996) ;  /* 0xfffea5e000007947 */ /* 0x000fea000383ffff */
.L_x_1819:
[----:B------:R-:W-:Y:S02]  /*15f90*/  SEL R0, RZ, 0x1, P0 ;  /* 0x00000001ff007807 */ /* 0x000fe40000000000 */
[----:B------:R-:W-:Y:S02]  /*15fa0*/  MOV R2, 0x15fc0 ;  /* 0x00015fc000027802 */ /* 0x000fe40000000f00 */
[----:B------:R-:W-:Y:S05]  /*15fb0*/  CALL.REL.NOINC `($__internal_33_$__cuda_sm70_votesync_ballot) ;  /* 0x000022f000007944 */ /* 0x000fea0003c00000 */
[----:B------:R-:W-:Y:S05]  /*15fc0*/  BRA `(.L_x_1997) ;  /* 0xfffea63000007947 */ /* 0x000fea000383ffff */
.L_x_1820:
[----:B------:R-:W-:Y:S01]  /*15fd0*/  IMAD.MOV.U32 R12, RZ, RZ, R8 ;  /* 0x000000ffff0c7224 */ /* 0x000fe200078e0008 */
[----:B--2---:R-:W-:Y:S01]  /*15fe0*/  MOV R11, R15 ;  /* 0x0000000f000b7202 */ /* 0x004fe20000000f00 */
[----:B------:R-:W-:Y:S01]  /*15ff0*/  IMAD.MOV.U32 R3, RZ, RZ, 0x1f ;  /* 0x0000001fff037424 */ /* 0x000fe200078e00ff */
[----:B------:R-:W-:Y:S02]  /*16000*/  MOV R2, 0x16020 ;  /* 0x0001602000027802 */ /* 0x000fe40000000f00 */
[----:B-1----:R-:W-:Y:S05]  /*16010*/  CALL.REL.NOINC `($__internal_31_$__cuda_sm70_shflsync_idx_p) ;  /* 0x000021d000007944 */ /* 0x002fea0003c00000 */
[----:B------:R-:W-:Y:S01]  /*16020*/  IMAD.MOV.U32 R13, RZ, RZ, R11 ;  /* 0x000000ffff0d7224 */ /* 0x000fe200078e000b */
[----:B------:R-:W-:Y:S01]  /*16030*/  MOV R12, R7 ;  /* 0x00000007000c7202 */ /* 0x000fe20000000f00 */
[----:B------:R-:W-:Y:S01]  /*16040*/  IMAD.MOV.U32 R6, RZ, RZ, RZ ;  /* 0x000000ffff067224 */ /* 0x000fe200078e00ff */
[----:B------:R-:W-:Y:S01]  /*16050*/  MOV R11, R15 ;  /* 0x0000000f000b7202 */ /* 0x000fe20000000f00 */
[----:B------:R-:W-:Y:S01]  /*16060*/  IMAD.MOV.U32 R3, RZ, RZ, 0x1f ;  /* 0x0000001fff037424 */ /* 0x000fe200078e00ff */
[----:B------:R-:W-:-:S02]  /*16070*/  MOV R2, 0x16090 ;  /* 0x0001609000027802 */ /* 0x000fc40000000f00 */
[----:B------:R-:W-:Y:S05]  /*16080*/  CALL.REL.NOINC `($__internal_31_$__cuda_sm70_shflsync_idx_p) ;  /* 0x0000216000007944 */ /* 0x000fea0003c00000 */
[----:B------:R-:W-:Y:S01]  /*16090*/  MOV R10, R11 ;  /* 0x0000000b000a7202 */ /* 0x000fe20000000f00 */
[----:B------:R-:W-:Y:S05]  /*160a0*/  BRA `(.L_x_1998) ;  /* 0xfffea5a000007947 */ /* 0x000fea000383ffff */
.L_x_1823:
[----:B------:R-:W-:Y:S01]  /*160b0*/  IMAD.MOV.U32 R12, RZ, RZ, R4 ;  /* 0x000000ffff0c7224 */ /* 0x000fe200078e0004 */
[----:B------:R-:W-:-:S02]  /*160c0*/  MOV R3, 0x1f ;  /* 0x0000001f00037802 */ /* 0x000fc40000000f00 */
[----:B------:R-:W-:Y:S02]  /*160d0*/  MOV R2, 0x160f0 ;  /* 0x000160f000027802 */ /* 0x000fe40000000f00 */
[----:B-1234-:R-:W-:Y:S05]  /*160e0*/  CALL.REL.NOINC `($__internal_31_$__cuda_sm70_shflsync_idx_p) ;  /* 0x0000210000007944 */ /* 0x01efea0003c00000 */
[----:B------:R-:W-:Y:S01]  /*160f0*/  MOV R6, R11 ;  /* 0x0000000b00067202 */ /* 0x000fe20000000f00 */
[----:B------:R-:W-:Y:S05]  /*16100*/  BRA `(.L_x_1822) ;  /* 0xfffea5a000007947 */ /* 0x000fea000383ffff */
.L_x_1869:
[----:B------:R-:W-:Y:S01]  /*16110*/  IMAD.MOV.U32 R12, RZ, RZ, R4 ;  /* 0x000000ffff0c7224 */ /* 0x000fe200078e0004 */
[----:B------:R-:W-:Y:S01]  /*16120*/  MOV R11, RZ ;  /* 0x000000ff000b7202 */ /* 0x000fe20000000f00 */
[----:B------:R-:W-:Y:S01]  /*16130*/  IMAD.MOV.U32 R3, RZ, RZ, 0x181f ;  /* 0x0000181fff037424 */ /* 0x000fe200078e00ff */
[----:B--2---:R-:W-:Y:S02]  /*16140*/  MOV R2, 0x16160 ;  /* 0x0001616000027802 */ /* 0x004fe40000000f00 */
[----:B-1---5:R-:W-:Y:S05]  /*16150*/  CALL.REL.NOINC `($__internal_31_$__cuda_sm70_shflsync_idx_p) ;  /* 0x0000209000007944 */ /* 0x022fea0003c00000 */
[----:B------:R-:W-:Y:S01]  /*16160*/  MOV R6, R11 ;  /* 0x0000000b00067202 */ /* 0x000fe20000000f00 */
[----:B------:R-:W-:Y:S05]  /*16170*/  BRA `(.L_x_1999) ;  /* 0xffff1b5000007947 */ /* 0x000fea000383ffff */
.L_x_1870:
[----:B------:R-:W-:Y:S01]  /*16180*/  IMAD.MOV.U32 R12, RZ, RZ, R5 ;  /* 0x000000ffff0c7224 */ /* 0x000fe200078e0005 */
[----:B------:R-:W-:Y:S01]  /*16190*/  MOV R11, RZ ;  /* 0x000000ff000b7202 */ /* 0x000fe20000000f00 */
[----:B------:R-:W-:Y:S01]  /*161a0*/  IMAD.MOV.U32 R3, RZ, RZ, 0x181f ;  /* 0x0000181fff037424 */ /* 0x000fe200078e00ff */
[----:B--2---:R-:W-:Y:S02]  /*161b0*/  MOV R2, 0x161d0 ;  /* 0x000161d000027802 */ /* 0x004fe40000000f00 */
[----:B-1-345:R-:W-:Y:S05]  /*161c0*/  CALL.REL.NOINC `($__internal_31_$__cuda_sm70_shflsync_idx_p) ;  /* 0x0000202000007944 */ /* 0x03afea0003c00000 */
[----:B------:R-:W-:Y:S01]  /*161d0*/  MOV R2, R11 ;  /* 0x0000000b00027202 */ /* 0x000fe20000000f00 */
[----:B------:R-:W-:Y:S05]  /*161e0*/  BRA `(.L_x_2000) ;  /* 0xffff1b0000007947 */ /* 0x000fea000383ffff */
.L_x_1873:
[----:B------:R-:W-:Y:S01]  /*161f0*/  IMAD.MOV.U32 R12, RZ, RZ, R4 ;  /* 0x000000ffff0c7224 */ /* 0x000fe200078e0004 */
[----:B------:R-:W-:Y:S01]  /*16200*/  MOV R11, 0x1 ;  /* 0x00000001000b7802 */ /* 0x000fe20000000f00 */
[----:B-1----:R-:W-:Y:S01]  /*16210*/  IMAD.MOV.U32 R3, RZ, RZ, 0x181f ;  /* 0x0000181fff037424 */ /* 0x002fe200078e00ff */
[----:B------:R-:W-:-:S02]  /*16220*/  MOV R2, 0x16240 ;  /* 0x0001624000027802 */ /* 0x000fc40000000f00 */
[----:B--2345:R-:W-:Y:S05]  /*16230*/  CALL.REL.NOINC `($__internal_31_$__cuda_sm70_shflsync_idx_p) ;  /* 0x00001fb000007944 */ /* 0x03cfea0003c00000 */
[----:B------:R-:W-:Y:S01]  /*16240*/  IMAD.MOV.U32 R6, RZ, RZ, R11 ;  /* 0x000000ffff067224 */ /* 0x000fe200078e000b */
[----:B------:R-:W-:Y:S01]  /*16250*/  MOV R11, 0x1 ;  /* 0x00000001000b7802 */ /* 0x000fe20000000f00 */
[----:B------:R-:W-:Y:S01]  /*16260*/  IMAD.MOV.U32 R12, RZ, RZ, R5 ;  /* 0x000000ffff0c7224 */ /* 0x000fe200078e0005 */
[----:B------:R-:W-:-:S02]  /*16270*/  MOV R3, 0x181f ;  /* 0x0000181f00037802 */ /* 0x000fc40000000f00 */
[----:B------:R-:W-:Y:S02]  /*16280*/  MOV R2, 0x162a0 ;  /* 0x000162a000027802 */ /* 0x000fe40000000f00 */
[----:B------:R-:W-:Y:S05]  /*16290*/  CALL.REL.NOINC `($__internal_31_$__cuda_sm70_shflsync_idx_p) ;  /* 0x00001f5000007944 */ /* 0x000fea0003c00000 */
[----:B------:R-:W-:Y:S01]  /*162a0*/  MOV R2, R11 ;  /* 0x0000000b00027202 */ /* 0x000fe20000000f00 */
[----:B------:R-:W-:Y:S05]  /*162b0*/  BRA `(.L_x_2001) ;  /* 0xffff1b1000007947 */ /* 0x000fea000383ffff */
.L_x_1876:
[----:B------:R-:W-:Y:S01]  /*162c0*/  IMAD.MOV.U32 R12, RZ, RZ, R4 ;  /* 0x000000ffff0c7224 */ /* 0x000fe200078e0004 */
[----:B------:R-:W-:Y:S01]  /*162d0*/  MOV R11, 0x2 ;  /* 0x00000002000b7802 */ /* 0x000fe20000000f00 */
[----:B-1----:R-:W-:Y:S01]  /*162e0*/  IMAD.MOV.U32 R3, RZ, RZ, 0x181f ;  /* 0x0000181fff037424 */ /* 0x002fe200078e00ff */
[----:B------:R-:W-:Y:S02]  /*162f0*/  MOV R2, 0x16310 ;  /* 0x0001631000027802 */ /* 0x000fe40000000f00 */
[----:B--2345:R-:W-:Y:S05]  /*16300*/  CALL.REL.NOINC `($__internal_31_$__cuda_sm70_shflsync_idx_p) ;  /* 0x00001ee000007944 */ /* 0x03cfea0003c00000 */
[----:B------:R-:W-:Y:S01]  /*16310*/  MOV R6, R11 ;  /* 0x0000000b00067202 */ /* 0x000fe20000000f00 */
[----:B------:R-:W-:Y:S05]  /*16320*/  BRA `(.L_x_2002) ;  /* 0xffff1b7000007947 */ /* 0x000fea000383ffff */
.L_x_1877:
[----:B------:R-:W-:Y:S01]  /*16330*/  IMAD.MOV.U32 R12, RZ, RZ, R5 ;  /* 0x000000ffff0c7224 */ /* 0x000fe200078e0005 */
[----:B------:R-:W-:Y:S01]  /*16340*/  MOV R11, 0x2 ;  /* 0x00000002000b7802 */ /* 0x000fe20000000f00 */
[----:B-1----:R-:W-:Y:S01]  /*16350*/  IMAD.MOV.U32 R3, RZ, RZ, 0x181f ;  /* 0x0000181fff037424 */ /* 0x002fe200078e00ff */
[----:B------:R-:W-:Y:S02]  /*16360*/  MOV R2, 0x16380 ;  /* 0x0001638000027802 */ /* 0x000fe40000000f00 */
[----:B--2345:R-:W-:Y:S05]  /*16370*/  CALL.REL.NOINC `($__internal_31_$__cuda_sm70_shflsync_idx_p) ;  /* 0x00001e7000007944 */ /* 0x03cfea0003c00000 */
[----:B------:R-:W-:Y:S01]  /*16380*/  MOV R2, R11 ;  /* 0x0000000b00027202 */ /* 0x000fe20000000f00 */
[----:B------:R-:W-:Y:S05]  /*16390*/  BRA `(.L_x_2003) ;  /* 0xffff1b2000007947 */ /* 0x000fea000383ffff */
.L_x_1880:
[----:B------:R-:W-:Y:S01]  /*163a0*/  IMAD.MOV.U32 R12, RZ, RZ, R4 ;  /* 0x000000ffff0c7224 */ /* 0x000fe200078e0004 */
[----:B------:R-:W-:Y:S01]  /*163b0*/  MOV R11, 0x3 ;  /* 0x00000003000b7802 */ /* 0x000fe20000000f00 */
[----:B--2---:R-:W-:Y:S01]  /*163c0*/  IMAD.MOV.U32 R3, RZ, RZ, 0x181f ;  /* 0x0000181fff037424 */ /* 0x004fe200078e00ff */
[----:B------:R-:W-:-:S02]  /*163d0*/  MOV R2, 0x163f0 ;  /* 0x000163f000027802 */ /* 0x000fc40000000f00 */
[----:B-1-345:R-:W-:Y:S05]  /*163e0*/  CALL.REL.NOINC `($__internal_31_$__cuda_sm70_shflsync_idx_p) ;  /* 0x00001e0000007944 */ /* 0x03afea0003c00000 */
        /* <DEDUP_REMOVED lines=8> */
.L_x_1883:
[----:B------:R-:W-:Y:S01]  /*16470*/  IMAD.MOV.U32 R12, RZ, RZ, R4 ;  /* 0x000000ffff0c7224 */ /* 0x000fe200078e0004 */
[----:B------:R-:W-:Y:S01]  /*16480*/  MOV R11, 0x4 ;  /* 0x00000004000b7802 */ /* 0x000fe20000000f00 */
[----:B-1----:R-:W-:Y:S01]  /*16490*/  IMAD.MOV.U32 R3, RZ, RZ, 0x181f ;  /* 0x0000181fff037424 */ /* 0x002fe200078e00ff */
[----:B--2---:R-:W-:Y:S02]  /*164a0*/  MOV R2, 0x164c0 ;  /* 0x000164c000027802 */ /* 0x004fe40000000f00 */
[----:B---345:R-:W-:Y:S05]  /*164b0*/  CALL.REL.NOINC `($__internal_31_$__cuda_sm70_shflsync_idx_p) ;  /* 0x00001d3000007944 */ /* 0x038fea0003c00000 */
[----:B------:R-:W-:Y:S01]  /*164c0*/  MOV R6, R11 ;  /* 0x0000000b00067202 */ /* 0x000fe20000000f00 */
[----:B------:R-:W-:Y:S05]  /*164d0*/  BRA `(.L_x_2005) ;  /* 0xffff1b9000007947 */ /* 0x000fea000383ffff */
.L_x_1884:
[----:B------:R-:W-:Y:S01]  /*164e0*/  IMAD.MOV.U32 R12, RZ, RZ, R5 ;  /* 0x000000ffff0c7224 */ /* 0x000fe200078e0005 */
[----:B------:R-:W-:Y:S01]  /*164f0*/  MOV R11, 0x4 ;  /* 0x00000004000b7802 */ /* 0x000fe20000000f00 */
[----:B------:R-:W-:Y:S01]  /*16500*/  IMAD.MOV.U32 R3, RZ, RZ, 0x181f ;  /* 0x0000181fff037424 */ /* 0x000fe200078e00ff */
[----:B--2---:R-:W-:Y:S02]  /*16510*/  MOV R2, 0x16530 ;  /* 0x0001653000027802 */ /* 0x004fe40000000f00 */
[----:B-1-345:R-:W-:Y:S05]  /*16520*/  CALL.REL.NOINC `($__internal_31_$__cuda_sm70_shflsync_idx_p) ;  /* 0x00001cc000007944 */ /* 0x03afea0003c00000 */
[----:B------:R-:W-:Y:S01]  /*16530*/  MOV R2, R11 ;  /* 0x0000000b00027202 */ /* 0x000fe20000000f00 */
[----:B------:R-:W-:Y:S05]  /*16540*/  BRA `(.L_x_2006) ;  /* 0xffff1b4000007947 */ /* 0x000fea000383ffff */
.L_x_1887:
        /* <DEDUP_REMOVED lines=13> */
.L_x_1890:
[----:B------:R-:W-:Y:S01]  /*16620*/  IMAD.MOV.U32 R12, RZ, RZ, R4 ;  /* 0x000000ffff0c7224 */ /* 0x000fe200078e0004 */
[----:B------:R-:W-:Y:S01]  /*16630*/  MOV R11, 0x6 ;  /* 0x00000006000b7802 */ /* 0x000fe20000000f00 */
[----:B-1----:R-:W-:Y:S01]  /*16640*/  IMAD.MOV.U32 R3, RZ, RZ, 0x181f ;  /* 0x0000181fff037424 */ /* 0x002fe200078e00ff */
[----:B------:R-:W-:Y:S02]  /*16650*/  MOV R2, 0x16670 ;  /* 0x0001667000027802 */ /* 0x000fe40000000f00 */
[----:B--2345:R-:W-:Y:S05]  /*16660*/  CALL.REL.NOINC `($__internal_31_$__cuda_sm70_shflsync_idx_p) ;  /* 0x00001b8000007944 */ /* 0x03cfea0003c00000 */
[----:B------:R-:W-:Y:S01]  /*16670*/  MOV R6, R11 ;  /* 0x0000000b00067202 */ /* 0x000fe20000000f00 */
[----:B------:R-:W-:Y:S05]  /*16680*/  BRA `(.L_x_2008) ;  /* 0xffff1bb000007947 */ /* 0x000fea000383ffff */
.L_x_1891:
[----:B------:R-:W-:Y:S01]  /*16690*/  IMAD.MOV.U32 R12, RZ, RZ, R5 ;  /* 0x000000ffff0c7224 */ /* 0x000fe200078e0005 */
[----:B------:R-:W-:Y:S01]  /*166a0*/  MOV R11, 0x6 ;  /* 0x00000006000b7802 */ /* 0x000fe20000000f00 */
[----:B-1----:R-:W-:Y:S01]  /*166b0*/  IMAD.MOV.U32 R3, RZ, RZ, 0x181f ;  /* 0x0000181fff037424 */ /* 0x002fe200078e00ff */
[----:B------:R-:W-:Y:S02]  /*166c0*/  MOV R2, 0x166e0 ;  /* 0x000166e000027802 */ /* 0x000fe40000000f00 */
[----:B--2345:R-:W-:Y:S05]  /*166d0*/  CALL.REL.NOINC `($__internal_31_$__cuda_sm70_shflsync_idx_p) ;  /* 0x00001b1000007944 */ /* 0x03cfea0003c00000 */
[----:B------:R-:W-:Y:S01]  /*166e0*/  MOV R2, R11 ;  /* 0x0000000b00027202 */ /* 0x000fe20000000f00 */
[----:B------:R-:W-:Y:S05]  /*166f0*/  BRA `(.L_x_2009) ;  /* 0xffff1b6000007947 */ /* 0x000fea000383ffff */
.L_x_1894:
        /* <DEDUP_REMOVED lines=13> */
.L_x_1929:
[----:B------:R-:W-:Y:S01]  /*167d0*/  IMAD.MOV.U32 R0, RZ, RZ, R241 ;  /* 0x000000ffff007224 */ /* 0x000fe200078e00f1 */
[----:B------:R-:W-:Y:S01]  /*167e0*/  MOV R11, 0x1f ;  /* 0x0000001f000b7802 */ /* 0x000fe20000000f00 */
[----:B------:R-:W-:Y:S01]  /*167f0*/  IMAD.MOV.U32 R8, RZ, RZ, 0x2 ;  /* 0x00000002ff087424 */ /* 0x000fe200078e00ff */
[----:B------:R-:W-:Y:S02]  /*16800*/  MOV R10, 0xffffffff ;  /* 0xffffffff000a7802 */ /* 0x000fe40000000f00 */
[----:B------:R-:W-:Y:S02]  /*16810*/  MOV R4, 0x16830 ;  /* 0x0001683000047802 */ /* 0x000fe40000000f00 */
[----:B------:R-:W-:Y:S05]  /*16820*/  CALL.REL.NOINC `($__internal_30_$__cuda_sm70_shflsync_bfly_p) ;  /* 0x0000197000007944 */ /* 0x000fea0003c00000 */
[----:B------:R-:W-:Y:S01]  /*16830*/  FADD.FTZ R3, R241, R0 ;  /* 0x00000000f1037221 */ /* 0x000fe20000010000 */
[----:B------:R-:W-:Y:S02]  /*16840*/  MOV R8, 0x1 ;  /* 0x0000000100087802 */ /* 0x000fe40000000f00 */
[----:B------:R-:W-:Y:S02]  /*16850*/  MOV R4, 0x16880 ;  /* 0x0001688000047802 */ /* 0x000fe40000000f00 */
[----:B------:R-:W-:-:S02]  /*16860*/  MOV R0, R3 ;  /* 0x0000000300007202 */ /* 0x000fc40000000f00 */
[----:B------:R-:W-:Y:S05]  /*16870*/  CALL.REL.NOINC `($__internal_30_$__cuda_sm70_shflsync_bfly_p) ;  /* 0x0000192000007944 */ /* 0x000fea0003c00000 */
[----:B------:R-:W-:Y:S01]  /*16880*/  FADD.FTZ R3, R3, R0 ;  /* 0x0000000003037221 */ /* 0x000fe20000010000 */
[----:B------:R-:W-:-:S02]  /*16890*/  MOV R0, R242 ;  /* 0x000000f200007202 */ /* 0x000fc40000000f00 */
[----:B------:R-:W-:Y:S02]  /*168a0*/  MOV R8, 0x2 ;  /* 0x0000000200087802 */ /* 0x000fe40000000f00 */
[----:B------:R-:W-:Y:S02]  /*168b0*/  MOV R4, 0x168d0 ;  /* 0x000168d000047802 */ /* 0x000fe40000000f00 */
[----:B------:R-:W-:Y:S05]  /*168c0*/  CALL.REL.NOINC `($__internal_30_$__cuda_sm70_shflsync_bfly_p) ;  /* 0x000018d000007944 */ /* 0x000fea0003c00000 */
[----:B------:R-:W-:Y:S01]  /*168d0*/  FADD.FTZ R5, R242, R0 ;  /* 0x00000000f2057221 */ /* 0x000fe20000010000 */
[----:B------:R-:W-:Y:S02]  /*168e0*/  MOV R8, 0x1 ;  /* 0x0000000100087802 */ /* 0x000fe40000000f00 */
[----:B------:R-:W-:Y:S02]  /*168f0*/  MOV R4, 0x16920 ;  /* 0x0001692000047802 */ /* 0x000fe40000000f00 */
[----:B------:R-:W-:Y:S02]  /*16900*/  MOV R0, R5 ;  /* 0x0000000500007202 */ /* 0x000fe40000000f00 */
[----:B------:R-:W-:Y:S05]  /*16910*/  CALL.REL.NOINC `($__internal_30_$__cuda_sm70_shflsync_bfly_p) ;  /* 0x0000188000007944 */ /* 0x000fea0003c00000 */
[----:B------:R-:W-:Y:S01]  /*16920*/  FADD.FTZ R5, R5, R0 ;  /* 0x0000000005057221 */ /* 0x000fe20000010000 */
[----:B------:R-:W-:Y:S02]  /*16930*/  MOV R0, R243 ;  /* 0x000000f300007202 */ /* 0x000fe40000000f00 */
[----:B------:R-:W-:-:S02]  /*16940*/  MOV R8, 0x2 ;  /* 0x0000000200087802 */ /* 0x000fc40000000f00 */
        /* <DEDUP_REMOVED lines=9> */
[----:B------:R-:W-:Y:S02]  /*169e0*/  MOV R8, 0x2 ;  /* 0x0000000200087802 */ /* 0x000fe40000000f00 */
[----:B------:R-:W-:-:S02]  /*169f0*/  MOV R4, 0x16a10 ;  /* 0x00016a1000047802 */ /* 0x000fc40000000f00 */
[----:B------:R-:W-:Y:S05]  /*16a00*/  CALL.REL.NOINC `($__internal_30_$__cuda_sm70_shflsync_bfly_p) ;  /* 0x0000179000007944 */ /* 0x000fea0003c00000 */
[----:B------:R-:W-:Y:S01]  /*16a10*/  FADD.FTZ R7, R244, R0 ;  /* 0x00000000f4077221 */ /* 0x000fe20000010000 */
[----:B------:R-:W-:-:S02]  /*16a20*/  MOV R8, 0x1 ;  /* 0x0000000100087802 */ /* 0x000fc40000000f00 */
[----:B------:R-:W-:Y:S02]  /*16a30*/  MOV R4, 0x16a60 ;  /* 0x00016a6000047802 */ /* 0x000fe40000000f00 */
[----:B------:R-:W-:Y:S02]  /*16a40*/  MOV R0, R7 ;  /* 0x0000000700007202 */ /* 0x000fe40000000f00 */
[----:B------:R-:W-:Y:S05]  /*16a50*/  CALL.REL.NOINC `($__internal_30_$__cuda_sm70_shflsync_bfly_p) ;  /* 0x0000174000007944 */ /* 0x000fea0003c00000 */
[----:B------:R-:W-:Y:S01]  /*16a60*/  MOV R9, R0 ;  /* 0x0000000000097202 */ /* 0x000fe20000000f00 */
[----:B------:R-:W-:Y:S05]  /*16a70*/  BRA `(.L_x_2011) ;  /* 0xffffb1a000007947 */ /* 0x000fea000383ffff */
.L_x_1936:
[----:B--234-:R-:W-:Y:S01]  /*16a80*/  IMAD.MOV.U32 R12, RZ, RZ, R6 ;  /* 0x000000ffff0c7224 */ /* 0x01cfe200078e0006 */
[----:B------:R-:W-:Y:S01]  /*16a90*/  MOV R11, RZ ;  /* 0x000000ff000b7202 */ /* 0x000fe20000000f00 */
[----:B------:R-:W-:Y:S01]  /*16aa0*/  IMAD.MOV.U32 R3, RZ, RZ, 0x181f ;  /* 0x0000181fff037424 */ /* 0x000fe200078e00ff */
[----:B------:R-:W-:Y:S02]  /*16ab0*/  MOV R2, 0x16ad0 ;  /* 0x00016ad000027802 */ /* 0x000fe40000000f00 */
[----:B-1----:R-:W-:Y:S05]  /*16ac0*/  CALL.REL.NOINC `($__internal_31_$__cuda_sm70_shflsync_idx_p) ;  /* 0x0000172000007944 */ /* 0x002fea0003c00000 */
[----:B------:R-:W-:Y:S01]  /*16ad0*/  MOV R8, R11 ;  /* 0x0000000b00087202 */ /* 0x000fe20000000f00 */
[----:B------:R-:W-:Y:S05]  /*16ae0*/  BRA `(.L_x_2012) ;  /* 0xffffc96000007947 */ /* 0x000fea000383ffff */
.L_x_1937:
[----:B------:R-:W-:Y:S01]  /*16af0*/  IMAD.MOV.U32 R12, RZ, RZ, R7 ;  /* 0x000000ffff0c7224 */ /* 0x000fe200078e0007 */
[----:B------:R-:W-:Y:S01]  /*16b00*/  MOV R11, RZ ;  /* 0x000000ff000b7202 */ /* 0x000fe20000000f00 */
[----:B------:R-:W-:Y:S01]  /*16b10*/  IMAD.MOV.U32 R3, RZ, RZ, 0x181f ;  /* 0x0000181fff037424 */ /* 0x000fe200078e00ff */
[----:B------:R-:W-:-:S02]  /*16b20*/  MOV R2, 0x16b40 ;  /* 0x00016b4000027802 */ /* 0x000fc40000000f00 */
[----:B-123--:R-:W-:Y:S05]  /*16b30*/  CALL.REL.NOINC `($__internal_31_$__cuda_sm70_shflsync_idx_p) ;  /* 0x000016b000007944 */ /* 0x00efea0003c00000 */
[----:B------:R-:W-:Y:S01]  /*16b40*/  MOV R2, R11 ;  /* 0x0000000b00027202 */ /* 0x000fe20000000f00 */
[----:B------:R-:W-:Y:S05]  /*16b50*/  BRA `(.L_x_2013) ;  /* 0xffffc91000007947 */ /* 0x000fea000383ffff */
.L_x_1938:
[----:B------:R-:W-:Y:S01]  /*16b60*/  IMAD.MOV.U32 R12, RZ, RZ, R6 ;  /* 0x000000ffff0c7224 */ /* 0x000fe200078e0006 */
[----:B------:R-:W-:Y:S01]  /*16b70*/  MOV R11, 0x1 ;  /* 0x00000001000b7802 */ /* 0x000fe20000000f00 */
[----:B--2---:R-:W-:Y:S01]  /*16b80*/  IMAD.MOV.U32 R3, RZ, RZ, 0x181f ;  /* 0x0000181fff037424 */ /* 0x004fe200078e00ff */
[----:B------:R-:W-:-:S02]  /*16b90*/  MOV R2, 0x16bb0 ;  /* 0x00016bb000027802 */ /* 0x000fc40000000f00 */
[----:B-1--4-:R-:W-:Y:S05]  /*16ba0*/  CALL.REL.NOINC `($__internal_31_$__cuda_sm70_shflsync_idx_p) ;  /* 0x0000164000007944 */ /* 0x012fea0003c00000 */
        /* <DEDUP_REMOVED lines=8> */
.L_x_1939:
[----:B------:R-:W-:Y:S01]  /*16c30*/  IMAD.MOV.U32 R12, RZ, RZ, R6 ;  /* 0x000000ffff0c7224 */ /* 0x000fe200078e0006 */
[----:B------:R-:W-:Y:S01]  /*16c40*/  MOV R11, 0x2 ;  /* 0x00000002000b7802 */ /* 0x000fe20000000f00 */
[----:B--2---:R-:W-:Y:S01]  /*16c50*/  IMAD.MOV.U32 R3, RZ, RZ, 0x181f ;  /* 0x0000181fff037424 */ /* 0x004fe200078e00ff */
[----:B------:R-:W-:Y:S02]  /*16c60*/  MOV R2, 0x16c80 ;  /* 0x00016c8000027802 */ /* 0x000fe40000000f00 */
[----:B-1-34-:R-:W-:Y:S05]  /*16c70*/  CALL.REL.NOINC `($__internal_31_$__cuda_sm70_shflsync_idx_p) ;  /* 0x0000157000007944 */ /* 0x01afea0003c00000 */
[----:B------:R-:W-:Y:S01]  /*16c80*/  MOV R8, R11 ;  /* 0x0000000b00087202 */ /* 0x000fe20000000f00 */
[----:B------:R-:W-:Y:S05]  /*16c90*/  BRA `(.L_x_2015) ;  /* 0xffffc8c000007947 */ /* 0x000fea000383ffff */
.L_x_1940:
[----:B------:R-:W-:Y:S01]  /*16ca0*/  IMAD.MOV.U32 R12, RZ, RZ, R7 ;  /* 0x000000ffff0c7224 */ /* 0x000fe200078e0007 */
[----:B------:R-:W-:Y:S01]  /*16cb0*/  MOV R11, 0x2 ;  /* 0x00000002000b7802 */ /* 0x000fe20000000f00 */
[----:B--2---:R-:W-:Y:S01]  /*16cc0*/  IMAD.MOV.U32 R3, RZ, RZ, 0x181f ;  /* 0x0000181fff037424 */ /* 0x004fe200078e00ff */
[----:B------:R-:W-:Y:S02]  /*16cd0*/  MOV R2, 0x16cf0 ;  /* 0x00016cf000027802 */ /* 0x000fe40000000f00 */
[----:B-1-34-:R-:W-:Y:S05]  /*16ce0*/  CALL.REL.NOINC `($__internal_31_$__cuda_sm70_shflsync_idx_p) ;  /* 0x0000150000007944 */ /* 0x01afea0003c00000 */
[----:B------:R-:W-:Y:S01]  /*16cf0*/  MOV R2, R11 ;  /* 0x0000000b00027202 */ /* 0x000fe20000000f00 */
[----:B------:R-:W-:Y:S05]  /*16d00*/  BRA `(.L_x_2016) ;  /* 0xffffc87000007947 */ /* 0x000fea000383ffff */
.L_x_1941:
[----:B------:R-:W-:Y:S01]  /*16d10*/  IMAD.MOV.U32 R12, RZ, RZ, R6 ;  /* 0x000000ffff0c7224 */ /* 0x000fe200078e0006 */
[----:B------:R-:W-:Y:S01]  /*16d20*/  MOV R11, 0x3 ;  /* 0x00000003000b7802 */ /* 0x000fe20000000f00 */
[----:B---3--:R-:W-:Y:S01]  /*16d30*/  IMAD.MOV.U32 R3, RZ, RZ, 0x181f ;  /* 0x0000181fff037424 */ /* 0x008fe200078e00ff */
[----:B------:R-:W-:-:S02]  /*16d40*/  MOV R2, 0x16d60 ;  /* 0x00016d6000027802 */ /* 0x000fc40000000f00 */
[----:B-12---:R-:W-:Y:S05]  /*16d50*/  CALL.REL.NOINC `($__internal_31_$__cuda_sm70_shflsync_idx_p) ;  /* 0x0000149000007944 */ /* 0x006fea0003c00000 */
        /* <DEDUP_REMOVED lines=8> */
.L_x_1942:
[----:B------:R-:W-:Y:S01]  /*16de0*/  IMAD.MOV.U32 R12, RZ, RZ, R6 ;  /* 0x000000ffff0c7224 */ /* 0x000fe200078e0006 */
[----:B------:R-:W-:Y:S01]  /*16df0*/  MOV R11, 0x4 ;  /* 0x00000004000b7802 */ /* 0x000fe20000000f00 */
[----:B-1----:R-:W-:Y:S01]  /*16e00*/  IMAD.MOV.U32 R3, RZ, RZ, 0x181f ;  /* 0x0000181fff037424 */ /* 0x002fe200078e00ff */
[----:B------:R-:W-:Y:S02]  /*16e10*/  MOV R2, 0x16e30 ;  /* 0x00016e3000027802 */ /* 0x000fe40000000f00 */
[----:B----4-:R-:W-:Y:S05]  /*16e20*/  CALL.REL.NOINC `($__internal_31_$__cuda_sm70_shflsync_idx_p) ;  /* 0x000013c000007944 */ /* 0x010fea0003c00000 */
[----:B------:R-:W-:Y:S01]  /*16e30*/  MOV R8, R11 ;  /* 0x0000000b00087202 */ /* 0x000fe20000000f00 */
[----:B------:R-:W-:Y:S05]  /*16e40*/  BRA `(.L_x_2018) ;  /* 0xffffc82000007947 */ /* 0x000fea000383ffff */
.L_x_1943:
[----:B------:R-:W-:Y:S01]  /*16e50*/  IMAD.MOV.U32 R12, RZ, RZ, R7 ;  /* 0x000000ffff0c7224 */ /* 0x000fe200078e0007 */
[----:B------:R-:W-:Y:S01]  /*16e60*/  MOV R11, 0x4 ;  /* 0x00000004000b7802 */ /* 0x000fe20000000f00 */
[----:B-1----:R-:W-:Y:S01]  /*16e70*/  IMAD.MOV.U32 R3, RZ, RZ, 0x181f ;  /* 0x0000181fff037424 */ /* 0x002fe200078e00ff */
[----:B------:R-:W-:Y:S02]  /*16e80*/  MOV R2, 0x16ea0 ;  /* 0x00016ea000027802 */ /* 0x000fe40000000f00 */
[----:B--234-:R-:W-:Y:S05]  /*16e90*/  CALL.REL.NOINC `($__internal_31_$__cuda_sm70_shflsync_idx_p) ;  /* 0x0000135000007944 */ /* 0x01cfea0003c00000 */
[----:B------:R-:W-:Y:S01]  /*16ea0*/  MOV R2, R11 ;  /* 0x0000000b00027202 */ /* 0x000fe20000000f00 */
[----:B------:R-:W-:Y:S05]  /*16eb0*/  BRA `(.L_x_2019) ;  /* 0xffffc7d000007947 */ /* 0x000fea000383ffff */
.L_x_1944:
        /* <DEDUP_REMOVED lines=13> */
.L_x_1945:
[----:B------:R-:W-:Y:S01]  /*16f90*/  IMAD.MOV.U32 R12, RZ, RZ, R6 ;  /* 0x000000ffff0c7224 */ /* 0x000fe200078e0006 */
[----:B------:R-:W-:Y:S01]  /*16fa0*/  MOV R11, 0x6 ;  /* 0x00000006000b7802 */ /* 0x000fe20000000f00 */
[----:B-1----:R-:W-:Y:S01]  /*16fb0*/  IMAD.MOV.U32 R3, RZ, RZ, 0x181f ;  /* 0x0000181fff037424 */ /* 0x002fe200078e00ff */
[----:B------:R-:W-:Y:S02]  /*16fc0*/  MOV R2, 0x16fe0 ;  /* 0x00016fe000027802 */ /* 0x000fe40000000f00 */
[----:B---34-:R-:W-:Y:S05]  /*16fd0*/  CALL.REL.NOINC `($__internal_31_$__cuda_sm70_shflsync_idx_p) ;  /* 0x0000121000007944 */ /* 0x018fea0003c00000 */
[----:B------:R-:W-:Y:S01]  /*16fe0*/  MOV R8, R11 ;  /* 0x0000000b00087202 */ /* 0x000fe20000000f00 */
[----:B------:R-:W-:Y:S05]  /*16ff0*/  BRA `(.L_x_2021) ;  /* 0xffffc78000007947 */ /* 0x000fea000383ffff */
.L_x_1946:
[----:B------:R-:W-:Y:S01]  /*17000*/  IMAD.MOV.U32 R12, RZ, RZ, R7 ;  /* 0x000000ffff0c7224 */ /* 0x000fe200078e0007 */
[----:B------:R-:W-:Y:S01]  /*17010*/  MOV R11, 0x6 ;  /* 0x00000006000b7802 */ /* 0x000fe20000000f00 */
[----:B-1----:R-:W-:Y:S01]  /*17020*/  IMAD.MOV.U32 R3, RZ, RZ, 0x181f ;  /* 0x0000181fff037424 */ /* 0x002fe200078e00ff */
[----:B------:R-:W-:Y:S02]  /*17030*/  MOV R2, 0x17050 ;  /* 0x0001705000027802 */ /* 0x000fe40000000f00 */
[----:B--234-:R-:W-:Y:S05]  /*17040*/  CALL.REL.NOINC `($__internal_31_$__cuda_sm70_shflsync_idx_p) ;  /* 0x000011a000007944 */ /* 0x01cfea0003c00000 */
[----:B------:R-:W-:Y:S01]  /*17050*/  MOV R2, R11 ;  /* 0x0000000b00027202 */ /* 0x000fe20000000f00 */
[----:B------:R-:W-:Y:S05]  /*17060*/  BRA `(.L_x_2022) ;  /* 0xffffc73000007947 */ /* 0x000fea000383ffff */
.L_x_1947:
[----:B------:R-:W-:Y:S01]  /*17070*/  IMAD.MOV.U32 R12, RZ, RZ, R6 ;  /* 0x000000ffff0c7224 */ /* 0x000fe200078e0006 */
[----:B------:R-:W-:Y:S01]  /*17080*/  MOV R11, 0x7 ;  /* 0x00000007000b7802 */ /* 0x000fe20000000f00 */
[----:B--2---:R-:W-:Y:S01]  /*17090*/  IMAD.MOV.U32 R3, RZ, RZ, 0x181f ;  /* 0x0000181fff037424 */ /* 0x004fe200078e00ff */
[----:B------:R-:W-:-:S02]  /*170a0*/  MOV R2, 0x170c0 ;  /* 0x000170c000027802 */ /* 0x000fc40000000f00 */
[----:B-1-34-:R-:W-:Y:S05]  /*170b0*/  CALL.REL.NOINC `($__internal_31_$__cuda_sm70_shflsync_idx_p) ;  /* 0x0000113000007944 */ /* 0x01afea0003c00000 */
        /* <DEDUP_REMOVED lines=8> */
.L_x_1949:
[----:B------:R-:W-:Y:S01]  /*17140*/  IMAD.MOV.U32 R12, RZ, RZ, R20 ;  /* 0x000000ffff0c7224 */ /* 0x000fe200078e0014 */
[----:B------:R-:W-:Y:S01]  /*17150*/  MOV R11, RZ ;  /* 0x000000ff000b7202 */ /* 0x000fe20000000f00 */
[----:B------:R-:W-:Y:S01]  /*17160*/  IMAD.MOV.U32 R3, RZ, RZ, 0x1c1f ;  /* 0x00001c1fff037424 */ /* 0x000fe200078e00ff */
[----:B------:R-:W-:Y:S02]  /*17170*/  MOV R2, 0x17190 ;  /* 0x0001719000027802 */ /* 0x000fe40000000f00 */
[----:B------:R-:W-:Y:S05]  /*17180*/  CALL.REL.NOINC `($__internal_31_$__cuda_sm70_shflsync_idx_p) ;  /* 0x0000106000007944 */ /* 0x000fea0003c00000 */
[----:B------:R-:W-:Y:S01]  /*17190*/  MOV R13, R11 ;  /* 0x0000000b000d7202 */ /* 0x000fe20000000f00 */
[----:B------:R-:W-:Y:S05]  /*171a0*/  BRA `(.L_x_2024) ;  /* 0xffffc90000007947 */ /* 0x000fea000383ffff */
.L_x_1950:
[----:B------:R-:W-:Y:S01]  /*171b0*/  IMAD.MOV.U32 R12, RZ, RZ, R21 ;  /* 0x000000ffff0c7224 */ /* 0x000fe200078e0015 */
[----:B------:R-:W-:Y:S01]  /*171c0*/  MOV R11, RZ ;  /* 0x000000ff000b7202 */ /* 0x000fe20000000f00 */
[----:B------:R-:W-:Y:S01]  /*171d0*/  IMAD.MOV.U32 R3, RZ, RZ, 0x1c1f ;  /* 0x00001c1fff037424 */ /* 0x000fe200078e00ff */
[----:B------:R-:W-:Y:S02]  /*171e0*/  MOV R2, 0x17200 ;  /* 0x0001720000027802 */ /* 0x000fe40000000f00 */
[----:B-12---:R-:W-:Y:S05]  /*171f0*/  CALL.REL.NOINC `($__internal_31_$__cuda_sm70_shflsync_idx_p) ;  /* 0x00000ff000007944 */ /* 0x006fea0003c00000 */
[----:B------:R-:W-:Y:S01]  /*17200*/  MOV R2, R11 ;  /* 0x0000000b00027202 */ /* 0x000fe20000000f00 */
[----:B------:R-:W-:Y:S05]  /*17210*/  BRA `(.L_x_2025) ;  /* 0xffffc8b000007947 */ /* 0x000fea000383ffff */
.L_x_1953:
[----:B------:R-:W-:Y:S01]  /*17220*/  IMAD.MOV.U32 R12, RZ, RZ, R20 ;  /* 0x000000ffff0c7224 */ /* 0x000fe200078e0014 */
[----:B------:R-:W-:Y:S01]  /*17230*/  MOV R11, 0x1 ;  /* 0x00000001000b7802 */ /* 0x000fe20000000f00 */
[----:B--2---:R-:W-:Y:S01]  /*17240*/  IMAD.MOV.U32 R3, RZ, RZ, 0x1c1f ;  /* 0x00001c1fff037424 */ /* 0x004fe200078e00ff */
[----:B----4-:R-:W-:-:S02]  /*17250*/  MOV R2, 0x17270 ;  /* 0x0001727000027802 */ /* 0x010fc40000000f00 */
[----:B-1-3--:R-:W-:Y:S05]  /*17260*/  CALL.REL.NOINC `($__internal_31_$__cuda_sm70_shflsync_idx_p) ;  /* 0x00000f8000007944 */ /* 0x00afea0003c00000 */
        /* <DEDUP_REMOVED lines=8> */
.L_x_1956:
[----:B------:R-:W-:Y:S01]  /*172f0*/  IMAD.MOV.U32 R12, RZ, RZ, R20 ;  /* 0x000000ffff0c7224 */ /* 0x000fe200078e0014 */
[----:B------:R-:W-:Y:S01]  /*17300*/  MOV R11, 0x2 ;  /* 0x00000002000b7802 */ /* 0x000fe20000000f00 */
[----:B--2---:R-:W-:Y:S01]  /*17310*/  IMAD.MOV.U32 R3, RZ, RZ, 0x1c1f ;  /* 0x00001c1fff037424 */ /* 0x004fe200078e00ff */
[----:B----4-:R-:W-:Y:S02]  /*17320*/  MOV R2, 0x17340 ;  /* 0x0001734000027802 */ /* 0x010fe40000000f00 */
[----:B-1-3--:R-:W-:Y:S05]  /*17330*/  CALL.REL.NOINC `($__internal_31_$__cuda_sm70_shflsync_idx_p) ;  /* 0x00000eb000007944 */ /* 0x00afea0003c00000 */
[----:B------:R-:W-:Y:S01]  /*17340*/  MOV R13, R11 ;  /* 0x0000000b000d7202 */ /* 0x000fe20000000f00 */
[----:B------:R-:W-:Y:S05]  /*17350*/  BRA `(.L_x_2027) ;  /* 0xffffcd3000007947 */ /* 0x000fea000383ffff */
.L_x_1957:
[----:B------:R-:W-:Y:S01]  /*17360*/  IMAD.MOV.U32 R12, RZ, RZ, R21 ;  /* 0x000000ffff0c7224 */ /* 0x000fe200078e0015 */
[----:B------:R-:W-:Y:S01]  /*17370*/  MOV R11, 0x2 ;  /* 0x00000002000b7802 */ /* 0x000fe20000000f00 */
[----:B--2---:R-:W-:Y:S01]  /*17380*/  IMAD.MOV.U32 R3, RZ, RZ, 0x1c1f ;  /* 0x00001c1fff037424 */ /* 0x004fe200078e00ff */
[----:B----4-:R-:W-:Y:S02]  /*17390*/  MOV R2, 0x173b0 ;  /* 0x000173b000027802 */ /* 0x010fe40000000f00 */
[----:B-1-3--:R-:W-:Y:S05]  /*173a0*/  CALL.REL.NOINC `($__internal_31_$__cuda_sm70_shflsync_idx_p) ;  /* 0x00000e4000007944 */ /* 0x00afea0003c00000 */
[----:B------:R-:W-:Y:S01]  /*173b0*/  MOV R2, R11 ;  /* 0x0000000b00027202 */ /* 0x000fe20000000f00 */
[----:B------:R-:W-:Y:S05]  /*173c0*/  BRA `(.L_x_2028) ;  /* 0xffffcce000007947 */ /* 0x000fea000383ffff */
.L_x_1960:
[----:B------:R-:W-:Y:S01]  /*173d0*/  IMAD.MOV.U32 R12, RZ, RZ, R20 ;  /* 0x000000ffff0c7224 */ /* 0x000fe200078e0014 */
[----:B------:R-:W-:Y:S01]  /*173e0*/  MOV R11, 0x3 ;  /* 0x00000003000b7802 */ /* 0x000fe20000000f00 */
[----:B-1----:R-:W-:Y:S01]  /*173f0*/  IMAD.MOV.U32 R3, RZ, RZ, 0x1c1f ;  /* 0x00001c1fff037424 */ /* 0x002fe200078e00ff */
[----:B----4-:R-:W-:-:S02]  /*17400*/  MOV R2, 0x17420 ;  /* 0x0001742000027802 */ /* 0x010fc40000000f00 */
[----:B--23--:R-:W-:Y:S05]  /*17410*/  CALL.REL.NOINC `($__internal_31_$__cuda_sm70_shflsync_idx_p) ;  /* 0x00000dd000007944 */ /* 0x00cfea0003c00000 */
        /* <DEDUP_REMOVED lines=8> */
.L_x_1964:
[----:B------:R-:W-:Y:S01]  /*174a0*/  IMAD.MOV.U32 R12, RZ, RZ, R6 ;  /* 0x000000ffff0c7224 */ /* 0x000fe200078e0006 */
[----:B------:R-:W-:Y:S01]  /*174b0*/  MOV R11, RZ ;  /* 0x000000ff000b7202 */ /* 0x000fe20000000f00 */
[----:B------:R-:W-:Y:S01]  /*174c0*/  IMAD.MOV.U32 R3, RZ, RZ, 0x181f ;  /* 0x0000181fff037424 */ /* 0x000fe200078e00ff */
[----:B------:R-:W-:Y:S02]  /*174d0*/  MOV R2, 0x174f0 ;  /* 0x000174f000027802 */ /* 0x000fe40000000f00 */
[----:B------:R-:W-:Y:S05]  /*174e0*/  CALL.REL.NOINC `($__internal_31_$__cuda_sm70_shflsync_idx_p) ;  /* 0x00000d0000007944 */ /* 0x000fea0003c00000 */
[----:B------:R-:W-:Y:S01]  /*174f0*/  MOV R8, R11 ;  /* 0x0000000b00087202 */ /* 0x000fe20000000f00 */
[----:B------:R-:W-:Y:S05]  /*17500*/  BRA `(.L_x_2030) ;  /* 0xffffd7b000007947 */ /* 0x000fea000383ffff */
.L_x_1965:
[----:B------:R-:W-:Y:S01]  /*17510*/  IMAD.MOV.U32 R12, RZ, RZ, R7 ;  /* 0x000000ffff0c7224 */ /* 0x000fe200078e0007 */
[----:B------:R-:W-:Y:S01]  /*17520*/  MOV R11, RZ ;  /* 0x000000ff000b7202 */ /* 0x000fe20000000f00 */
[----:B------:R-:W-:Y:S01]  /*17530*/  IMAD.MOV.U32 R3, RZ, RZ, 0x181f ;  /* 0x0000181fff037424 */ /* 0x000fe200078e00ff */
[----:B------:R-:W-:Y:S02]  /*17540*/  MOV R2, 0x17560 ;  /* 0x0001756000027802 */ /* 0x000fe40000000f00 */
[----:B-12---:R-:W-:Y:S05]  /*17550*/  CALL.REL.NOINC `($__internal_31_$__cuda_sm70_shflsync_idx_p) ;  /* 0x00000c9000007944 */ /* 0x006fea0003c00000 */
[----:B------:R-:W-:Y:S01]  /*17560*/  MOV R2, R11 ;  /* 0x0000000b00027202 */ /* 0x000fe20000000f00 */
[----:B------:R-:W-:Y:S05]  /*17570*/  BRA `(.L_x_2031) ;  /* 0xffffd76000007947 */ /* 0x000fea000383ffff */
.L_x_1966:
[----:B------:R-:W-:Y:S01]  /*17580*/  IMAD.MOV.U32 R12, RZ, RZ, R6 ;  /* 0x000000ffff0c7224 */ /* 0x000fe200078e0006 */
[----:B------:R-:W-:Y:S01]  /*17590*/  MOV R11, 0x1 ;  /* 0x00000001000b7802 */ /* 0x000fe20000000f00 */
[----:B--2---:R-:W-:Y:S01]  /*175a0*/  IMAD.MOV.U32 R3, RZ, RZ, 0x181f ;  /* 0x0000181fff037424 */ /* 0x004fe200078e00ff */
[----:B------:R-:W-:-:S02]  /*175b0*/  MOV R2, 0x175d0 ;  /* 0x000175d000027802 */ /* 0x000fc40000000f00 */
        /* <DEDUP_REMOVED lines=9> */
.L_x_1967:
[----:B------:R-:W-:Y:S01]  /*17650*/  IMAD.MOV.U32 R12, RZ, RZ, R6 ;  /* 0x000000ffff0c7224 */ /* 0x000fe200078e0006 */
[----:B------:R-:W-:Y:S01]  /*17660*/  MOV R11, 0x2 ;  /* 0x00000002000b7802 */ /* 0x000fe20000000f00 */
[----:B-1----:R-:W-:Y:S01]  /*17670*/  IMAD.MOV.U32 R3, RZ, RZ, 0x181f ;  /* 0x0000181fff037424 */ /* 0x002fe200078e00ff */
[----:B------:R-:W-:Y:S02]  /*17680*/  MOV R2, 0x176a0 ;  /* 0x000176a000027802 */ /* 0x000fe40000000f00 */
[----:B---34-:R-:W-:Y:S05]  /*17690*/  CALL.REL.NOINC `($__internal_31_$__cuda_sm70_shflsync_idx_p) ;  /* 0x00000b5000007944 */ /* 0x018fea0003c00000 */
[----:B------:R-:W-:Y:S01]  /*176a0*/  MOV R8, R11 ;  /* 0x0000000b00087202 */ /* 0x000fe20000000f00 */
[----:B------:R-:W-:Y:S05]  /*176b0*/  BRA `(.L_x_2033) ;  /* 0xffffd71000007947 */ /* 0x000fea000383ffff */
.L_x_1968:
[----:B------:R-:W-:Y:S01]  /*176c0*/  IMAD.MOV.U32 R12, RZ, RZ, R7 ;  /* 0x000000ffff0c7224 */ /* 0x000fe200078e0007 */
[----:B------:R-:W-:Y:S01]  /*176d0*/  MOV R11, 0x2 ;  /* 0x00000002000b7802 */ /* 0x000fe20000000f00 */
[----:B-1----:R-:W-:Y:S01]  /*176e0*/  IMAD.MOV.U32 R3, RZ, RZ, 0x181f ;  /* 0x0000181fff037424 */ /* 0x002fe200078e00ff */
[----:B------:R-:W-:Y:S02]  /*176f0*/  MOV R2, 0x17710 ;  /* 0x0001771000027802 */ /* 0x000fe40000000f00 */
[----:B--234-:R-:W-:Y:S05]  /*17700*/  CALL.REL.NOINC `($__internal_31_$__cuda_sm70_shflsync_idx_p) ;  /* 0x00000ae000007944 */ /* 0x01cfea0003c00000 */
[----:B------:R-:W-:Y:S01]  /*17710*/  MOV R2, R11 ;  /* 0x0000000b00027202 */ /* 0x000fe20000000f00 */
[----:B------:R-:W-:Y:S05]  /*17720*/  BRA `(.L_x_2034) ;  /* 0xffffd6c000007947 */ /* 0x000fea000383ffff */
.L_x_1969:
        /* <DEDUP_REMOVED lines=13> */
.L_x_1970:
[----:B------:R-:W-:Y:S01]  /*17800*/  IMAD.MOV.U32 R12, RZ, RZ, R6 ;  /* 0x000000ffff0c7224 */ /* 0x000fe200078e0006 */
[----:B------:R-:W-:Y:S01]  /*17810*/  MOV R11, 0x4 ;  /* 0x00000004000b7802 */ /* 0x000fe20000000f00 */
[----:B--2---:R-:W-:Y:S01]  /*17820*/  IMAD.MOV.U32 R3, RZ, RZ, 0x181f ;  /* 0x0000181fff037424 */ /* 0x004fe200078e00ff */
[----:B------:R-:W-:Y:S02]  /*17830*/  MOV R2, 0x17850 ;  /* 0x0001785000027802 */ /* 0x000fe40000000f00 */
[----:B-1-34-:R-:W-:Y:S05]  /*17840*/  CALL.REL.NOINC `($__internal_31_$__cuda_sm70_shflsync_idx_p) ;  /* 0x000009a000007944 */ /* 0x01afea0003c00000 */
[----:B------:R-:W-:Y:S01]  /*17850*/  MOV R8, R11 ;  /* 0x0000000b00087202 */ /* 0x000fe20000000f00 */
[----:B------:R-:W-:Y:S05]  /*17860*/  BRA `(.L_x_2036) ;  /* 0xffffd67000007947 */ /* 0x000fea000383ffff */
.L_x_1971:
[----:B------:R-:W-:Y:S01]  /*17870*/  IMAD.MOV.U32 R12, RZ, RZ, R7 ;  /* 0x000000ffff0c7224 */ /* 0x000fe200078e0007 */
[----:B------:R-:W-:Y:S01]  /*17880*/  MOV R11, 0x4 ;  /* 0x00000004000b7802 */ /* 0x000fe20000000f00 */
[----:B--2---:R-:W-:Y:S01]  /*17890*/  IMAD.MOV.U32 R3, RZ, RZ, 0x181f ;  /* 0x0000181fff037424 */ /* 0x004fe200078e00ff */
[----:B------:R-:W-:Y:S02]  /*178a0*/  MOV R2, 0x178c0 ;  /* 0x000178c000027802 */ /* 0x000fe40000000f00 */
[----:B-1-34-:R-:W-:Y:S05]  /*178b0*/  CALL.REL.NOINC `($__internal_31_$__cuda_sm70_shflsync_idx_p) ;  /* 0x0000093000007944 */ /* 0x01afea0003c00000 */
[----:B------:R-:W-:Y:S01]  /*178c0*/  MOV R2, R11 ;  /* 0x0000000b00027202 */ /* 0x000fe20000000f00 */
[----:B------:R-:W-:Y:S05]  /*178d0*/  BRA `(.L_x_2037) ;  /* 0xffffd62000007947 */ /* 0x000fea000383ffff */
.L_x_1972:
[----:B------:R-:W-:Y:S01]  /*178e0*/  IMAD.MOV.U32 R12, RZ, RZ, R6 ;  /* 0x000000ffff0c7224 */ /* 0x000fe200078e0006 */
[----:B------:R-:W-:Y:S01]  /*178f0*/  MOV R11, 0x5 ;  /* 0x00000005000b7802 */ /* 0x000fe20000000f00 */
[----:B-1----:R-:W-:Y:S01]  /*17900*/  IMAD.MOV.U32 R3, RZ, RZ, 0x181f ;  /* 0x0000181fff037424 */ /* 0x002fe200078e00ff */
[----:B------:R-:W-:-:S02]  /*17910*/  MOV R2, 0x17930 ;  /* 0x0001793000027802 */ /* 0x000fc40000000f00 */
[----:B--234-:R-:W-:Y:S05]  /*17920*/  CALL.REL.NOINC `($__internal_31_$__cuda_sm70_shflsync_idx_p) ;  /* 0x000008c000007944 */ /* 0x01cfea0003c00000 */
        /* <DEDUP_REMOVED lines=8> */
.L_x_1973:
[----:B------:R-:W-:Y:S01]  /*179b0*/  IMAD.MOV.U32 R12, RZ, RZ, R6 ;  /* 0x000000ffff0c7224 */ /* 0x000fe200078e0006 */
[----:B------:R-:W-:Y:S01]  /*179c0*/  MOV R11, 0x6 ;  /* 0x00000006000b7802 */ /* 0x000fe20000000f00 */
[----:B--2---:R-:W-:Y:S01]  /*179d0*/  IMAD.MOV.U32 R3, RZ, RZ, 0x181f ;  /* 0x0000181fff037424 */ /* 0x004fe200078e00ff */
[----:B------:R-:W-:Y:S02]  /*179e0*/  MOV R2, 0x17a00 ;  /* 0x00017a0000027802 */ /* 0x000fe40000000f00 */
[----:B-1--4-:R-:W-:Y:S05]  /*179f0*/  CALL.REL.NOINC `($__internal_31_$__cuda_sm70_shflsync_idx_p) ;  /* 0x000007f000007944 */ /* 0x012fea0003c00000 */
[----:B------:R-:W-:Y:S01]  /*17a00*/  MOV R8, R11 ;  /* 0x0000000b00087202 */ /* 0x000fe20000000f00 */
[----:B------:R-:W-:Y:S05]  /*17a10*/  BRA `(.L_x_2039) ;  /* 0xffffd5d000007947 */ /* 0x000fea000383ffff */
.L_x_1974:
[----:B------:R-:W-:Y:S01]  /*17a20*/  IMAD.MOV.U32 R12, RZ, RZ, R7 ;  /* 0x000000ffff0c7224 */ /* 0x000fe200078e0007 */
[----:B------:R-:W-:Y:S01]  /*17a30*/  MOV R11, 0x6 ;  /* 0x00000006000b7802 */ /* 0x000fe20000000f00 */
[----:B--2---:R-:W-:Y:S01]  /*17a40*/  IMAD.MOV.U32 R3, RZ, RZ, 0x181f ;  /* 0x0000181fff037424 */ /* 0x004fe200078e00ff */
[----:B------:R-:W-:Y:S02]  /*17a50*/  MOV R2, 0x17a70 ;  /* 0x00017a7000027802 */ /* 0x000fe40000000f00 */
[----:B-1-34-:R-:W-:Y:S05]  /*17a60*/  CALL.REL.NOINC `($__internal_31_$__cuda_sm70_shflsync_idx_p) ;  /* 0x0000078000007944 */ /* 0x01afea0003c00000 */
[----:B------:R-:W-:Y:S01]  /*17a70*/  MOV R2, R11 ;  /* 0x0000000b00027202 */ /* 0x000fe20000000f00 */
[----:B------:R-:W-:Y:S05]  /*17a80*/  BRA `(.L_x_2040) ;  /* 0xffffd58000007947 */ /* 0x000fea000383ffff */
.L_x_1975:
[----:B------:R-:W-:Y:S01]  /*17a90*/  IMAD.MOV.U32 R12, RZ, RZ, R6 ;  /* 0x000000ffff0c7224 */ /* 0x000fe200078e0006 */
[----:B------:R-:W-:Y:S01]  /*17aa0*/  MOV R11, 0x7 ;  /* 0x00000007000b7802 */ /* 0x000fe20000000f00 */
[----:B-1----:R-:W-:Y:S01]  /*17ab0*/  IMAD.MOV.U32 R3, RZ, RZ, 0x181f ;  /* 0x0000181fff037424 */ /* 0x002fe200078e00ff */
[----:B------:R-:W-:-:S02]  /*17ac0*/  MOV R2, 0x17ae0 ;  /* 0x00017ae000027802 */ /* 0x000fc40000000f00 */
[----:B--2-4-:R-:W-:Y:S05]  /*17ad0*/  CALL.REL.NOINC `($__internal_31_$__cuda_sm70_shflsync_idx_p) ;  /* 0x0000071000007944 */ /* 0x014fea0003c00000 */
        /* <DEDUP_REMOVED lines=8> */
.L_x_1977:
[----:B------:R-:W-:Y:S01]  /*17b60*/  IMAD.MOV.U32 R12, RZ, RZ, R49 ;  /* 0x000000ffff0c7224 */ /* 0x000fe200078e0031 */
[----:B------:R-:W-:Y:S01]  /*17b70*/  MOV R11, RZ ;  /* 0x000000ff000b7202 */ /* 0x000fe20000000f00 */
[----:B----4-:R-:W-:Y:S01]  /*17b80*/  IMAD.MOV.U32 R3, RZ, RZ, 0x1f ;  /* 0x0000001fff037424 */ /* 0x010fe200078e00ff */
[----:B------:R-:W-:Y:S02]  /*17b90*/  MOV R2, 0x17bb0 ;  /* 0x00017bb000027802 */ /* 0x000fe40000000f00 */
[----:B------:R-:W-:Y:S05]  /*17ba0*/  CALL.REL.NOINC `($__internal_31_$__cuda_sm70_shflsync_idx_p) ;  /* 0x0000064000007944 */ /* 0x000fea0003c00000 */
[----:B------:R-:W-:Y:S01]  /*17bb0*/  MOV R9, R11 ;  /* 0x0000000b00097202 */ /* 0x000fe20000000f00 */
[----:B------:R-:W-:Y:S05]  /*17bc0*/  BRA `(.L_x_2042) ;  /* 0xffffd61000007947 */ /* 0x000fea000383ffff */
.L_x_1978:
[----:B------:R-:W-:Y:S01]  /*17bd0*/  IMAD.MOV.U32 R12, RZ, RZ, R49 ;  /* 0x000000ffff0c7224 */ /* 0x000fe200078e0031 */
[----:B------:R-:W-:Y:S01]  /*17be0*/  MOV R11, 0x1 ;  /* 0x00000001000b7802 */ /* 0x000fe20000000f00 */
[----:B----4-:R-:W-:Y:S01]  /*17bf0*/  IMAD.MOV.U32 R3, RZ, RZ, 0x1f ;  /* 0x0000001fff037424 */ /* 0x010fe200078e00ff */
[----:B------:R-:W-:Y:S02]  /*17c00*/  MOV R2, 0x17c20 ;  /* 0x00017c2000027802 */ /* 0x000fe40000000f00 */
[----:B-12---:R-:W-:Y:S05]  /*17c10*/  CALL.REL.NOINC `($__internal_31_$__cuda_sm70_shflsync_idx_p) ;  /* 0x000005d000007944 */ /* 0x006fea0003c00000 */
[----:B------:R-:W-:Y:S01]  /*17c20*/  MOV R8, R11 ;  /* 0x0000000b00087202 */ /* 0x000fe20000000f00 */
[----:B------:R-:W-:Y:S05]  /*17c30*/  BRA `(.L_x_2043) ;  /* 0xffffd5c000007947 */ /* 0x000fea000383ffff */
.L_x_1979:
[----:B------:R-:W-:Y:S02]  /*17c40*/  MOV R2, 0x1 ;  /* 0x0000000100027802 */ /* 0x000fe40000000f00 */
[----:B------:R-:W-:-:S02]  /*17c50*/  MOV R3, 0x17c70 ;  /* 0x00017c7000037802 */ /* 0x000fc40000000f00 */
[----:B-123--:R-:W-:Y:S05]  /*17c60*/  CALL.REL.NOINC `($__internal_32_$__cuda_sm70_shflsync_up_p) ;  /* 0x000005d000007944 */ /* 0x00efea0003c00000 */
[----:B------:R-:W-:Y:S05]  /*17c70*/  BRA `(.L_x_2044) ;  /* 0xffffd6b000007947 */ /* 0x000fea000383ffff */
.L_x_1980:
[----:B------:R-:W-:Y:S02]  /*17c80*/  MOV R2, 0x2 ;  /* 0x0000000200027802 */ /* 0x000fe40000000f00 */
[----:B------:R-:W-:-:S02]  /*17c90*/  MOV R3, 0x17cb0 ;  /* 0x00017cb000037802 */ /* 0x000fc40000000f00 */
[----:B-12---:R-:W-:Y:S05]  /*17ca0*/  CALL.REL.NOINC `($__internal_32_$__cuda_sm70_shflsync_up_p) ;  /* 0x0000059000007944 */ /* 0x006fea0003c00000 */
        /* <DEDUP_REMOVED lines=24> */
.L_x_1984:
[----:B------:R-:W-:Y:S02]  /*17e30*/  MOV R2, 0x1 ;  /* 0x0000000100027802 */ /* 0x000fe40000000f00 */
[----:B------:R-:W-:Y:S02]  /*17e40*/  MOV R3, 0x17e60 ;  /* 0x00017e6000037802 */ /* 0x000fe40000000f00 */
[----:B------:R-:W-:Y:S05]  /*17e50*/  CALL.REL.NOINC `($__internal_32_$__cuda_sm70_shflsync_up_p) ;  /* 0x000003e000007944 */ /* 0x000fea0003c00000 */
[----:B------:R-:W-:Y:S01]  /*17e60*/  MOV R2, R4 ;  /* 0x0000000400027202 */ /* 0x000fe20000000f00 */
[----:B------:R-:W-:Y:S05]  /*17e70*/  BRA `(.L_x_2046) ;  /* 0xffffd71000007947 */ /* 0x000fea000383ffff */
.L_x_1985:
        /* <DEDUP_REMOVED lines=27> */
.L_x_1987:
[----:B------:R-:W-:Y:S02]  /*18030*/  SEL R0, RZ, 0x1, P0 ;  /* 0x00000001ff007807 */ /* 0x000fe40000000000 */
[----:B------:R-:W-:Y:S02]  /*18040*/  MOV R2, 0x18060 ;  /* 0x0001806000027802 */ /* 0x000fe40000000f00 */
[----:B---3--:R-:W-:Y:S05]  /*18050*/  CALL.REL.NOINC `($__internal_33_$__cuda_sm70_votesync_ballot) ;  /* 0x0000025000007944 */ /* 0x008fea0003c00000 */
[----:B------:R-:W-:Y:S05]  /*18060*/  BRA `(.L_x_2048) ;  /* 0xffffd6b000007947 */ /* 0x000fea000383ffff */
.L_x_1988:
[----:B------:R-:W-:Y:S01]  /*18070*/  IMAD.MOV.U32 R12, RZ, RZ, R6 ;  /* 0x000000ffff0c7224 */ /* 0x000fe200078e0006 */
[----:B--2---:R-:W-:Y:S01]  /*18080*/  MOV R11, R13 ;  /* 0x0000000d000b7202 */ /* 0x004fe20000000f00 */
[----:B------:R-:W-:Y:S01]  /*18090*/  IMAD.MOV.U32 R3, RZ, RZ, 0x1f ;  /* 0x0000001fff037424 */ /* 0x000fe200078e00ff */
[----:B------:R-:W-:Y:S02]  /*180a0*/  MOV R2, 0x180c0 ;  /* 0x000180c000027802 */ /* 0x000fe40000000f00 */
[----:B-1-3--:R-:W-:Y:S05]  /*180b0*/  CALL.REL.NOINC `($__internal_31_$__cuda_sm70_shflsync_idx_p) ;  /* 0x0000013000007944 */ /* 0x00afea0003c00000 */
[----:B------:R-:W-:Y:S01]  /*180c0*/  IMAD.MOV.U32 R8, RZ, RZ, R11 ;  /* 0x000000ffff087224 */ /* 0x000fe200078e000b */
[----:B------:R-:W-:Y:S01]  /*180d0*/  MOV R11, R13 ;  /* 0x0000000d000b7202 */ /* 0x000fe20000000f00 */
[----:B------:R-:W-:Y:S01]  /*180e0*/  IMAD.MOV.U32 R12, RZ, RZ, R7 ;  /* 0x000000ffff0c7224 */ /* 0x000fe200078e0007 */
[----:B------:R-:W-:Y:S02]  /*180f0*/  MOV R3, 0x1f ;  /* 0x0000001f00037802 */ /* 0x000fe40000000f00 */
[----:B------:R-:W-:-:S02]  /*18100*/  MOV R2, 0x18120 ;  /* 0x0001812000027802 */ /* 0x000fc40000000f00 */
[----:B------:R-:W-:Y:S05]  /*18110*/  CALL.REL.NOINC `($__internal_31_$__cuda_sm70_shflsync_idx_p) ;  /* 0x000000d000007944 */ /* 0x000fea0003c00000 */
[----:B------:R-:W-:Y:S01]  /*18120*/  MOV R7, R11 ;  /* 0x0000000b00077202 */ /* 0x000fe20000000f00 */
[----:B------:R-:W-:Y:S05]  /*18130*/  BRA `(.L_x_2049) ;  /* 0xffffd62000007947 */ /* 0x000fea000383ffff */
.L_x_1991:
[----:B------:R-:W-:Y:S01]  /*18140*/  IMAD.MOV.U32 R12, RZ, RZ, R4 ;  /* 0x000000ffff0c7224 */ /* 0x000fe200078e0004 */
[----:B------:R-:W-:-:S02]  /*18150*/  MOV R3, 0x1f ;  /* 0x0000001f00037802 */ /* 0x000fc40000000f00 */
[----:B------:R-:W-:Y:S02]  /*18160*/  MOV R2, 0x18180 ;  /* 0x0001818000027802 */ /* 0x000fe40000000f00 */
[----:B-1234-:R-:W-:Y:S05]  /*18170*/  CALL.REL.NOINC `($__internal_31_$__cuda_sm70_shflsync_idx_p) ;  /* 0x0000007000007944 */ /* 0x01efea0003c00000 */
[----:B------:R-:W-:Y:S01]  /*18180*/  MOV R14, R11 ;  /* 0x0000000b000e7202 */ /* 0x000fe20000000f00 */
[----:B------:R-:W-:Y:S05]  /*18190*/  BRA `(.L_x_1990) ;  /* 0xffffd62000007947 */ /* 0x000fea000383ffff */
        .weak           $__internal_30_$__cuda_sm70_shflsync_bfly_p
        .type           $__internal_30_$__cuda_sm70_shflsync_bfly_p,@function
        .size           $__internal_30_$__cuda_sm70_shflsync_bfly_p,($__internal_31_$__cuda_sm70_shflsync_idx_p - $__internal_30_$__cuda_sm70_shflsync_bfly_p)
$__internal_30_$__cuda_sm70_shflsync_bfly_p:
[----:B------:R-:W-:Y:S04]  /*181a0*/  WARPSYNC R10 ;  /* 0x0000000a00007348 */ /* 0x000fe80003800000 */
[----:B------:R1:W2:Y:S01]  /*181b0*/  SHFL.BFLY PT, R0, R0, R8, R11 ;  /* 0x0c00000800007389 */ /* 0x0002a200000e000b */
[----:B------:R-:W-:Y:S02]  /*181c0*/  MOV R9, 0x0 ;  /* 0x0000000000097802 */ /* 0x000fe40000000f00 */
[----:B-1----:R-:W-:-:S04]  /*181d0*/  MOV R8, R4 ;  /* 0x0000000400087202 */ /* 0x002fc80000000f00 */
[----:B--2---:R-:W-:Y:S05]  /*181e0*/  RET.REL.NODEC R8 `(_ZN7cutlass13device_kernelIN5flash19enable_sm80_to_sm89INS1_16FlashAttnFwdSm80INS1_25CollectiveMainloopFwdSm80ILi4ELi1ELb0EN4cute5tupleIJNS5_1CILi128EEENS7_ILi80EEENS7_ILi64EEEEEELi64ENS_6half_tEfNS_4arch4Sm80ELb0ELb0ELb0ELb1ELb0ELb1ELb1ELb1EEENS1_21CollectiveEpilogueFwdINS6_IJS8_SA_S9_EEENS6_IJNS7_ILi1EEESI_SI_EEESC_SE_Li128ELb1ELb1ELb1ELb0EEENS1_36VarlenDynamicPersistentTileSchedulerILi128ELi80ELi128ELi128ELb1ELb1ELb0ELb0ELb1ELb1EEEEEEEEEvNT_6ParamsE) ;  /* 0xfffe7e1008007950 */ /* 0x004fea0003c3ffff */
        .weak           $__internal_31_$__cuda_sm70_shflsync_idx_p
        .type           $__internal_31_$__cuda_sm70_shflsync_idx_p,@function
        .size           $__internal_31_$__cuda_sm70_shflsync_idx_p,($__internal_32_$__cuda_sm70_shflsync_up_p - $__internal_31_$__cuda_sm70_shflsync_idx_p)
$__internal_31_$__cuda_sm70_shflsync_idx_p:
[----:B------:R-:W-:-:S04]  /*181f0*/  MOV R48, 0xffffffff ;  /* 0xffffffff00307802 */ /* 0x000fc80000000f00 */
[----:B------:R-:W-:Y:S04]  /*18200*/  WARPSYNC R48 ;  /* 0x0000003000007348 */ /* 0x000fe80003800000 */
[----:B------:R1:W2:Y:S02]  /*18210*/  SHFL.IDX PT, R11, R12, R11, R3 ;  /* 0x0000000b0c0b7389 */ /* 0x0002a400000e0003 */
[----:B-1----:R-:W-:-:S04]  /*18220*/  MOV R3, 0x0 ;  /* 0x0000000000037802 */ /* 0x002fc80000000f00 */
[----:B--2---:R-:W-:Y:S05]  /*18230*/  RET.REL.NODEC R2 `(_ZN7cutlass13device_kernelIN5flash19enable_sm80_to_sm89INS1_16FlashAttnFwdSm80INS1_25CollectiveMainloopFwdSm80ILi4ELi1ELb0EN4cute5tupleIJNS5_1CILi128EEENS7_ILi80EEENS7_ILi64EEEEEELi64ENS_6half_tEfNS_4arch4Sm80ELb0ELb0ELb0ELb1ELb0ELb1ELb1ELb1EEENS1_21CollectiveEpilogueFwdINS6_IJS8_SA_S9_EEENS6_IJNS7_ILi1EEESI_SI_EEESC_SE_Li128ELb1ELb1ELb1ELb0EEENS1_36VarlenDynamicPersistentTileSchedulerILi128ELi80ELi128ELi128ELb1ELb1ELb0ELb0ELb1ELb1EEEEEEEEEvNT_6ParamsE) ;  /* 0xfffe7dc002007950 */ /* 0x004fea0003c3ffff */
        .weak           $__internal_32_$__cuda_sm70_shflsync_up_p
        .type           $__internal_32_$__cuda_sm70_shflsync_up_p,@function
        .size           $__internal_32_$__cuda_sm70_shflsync_up_p,($__internal_33_$__cuda_sm70_votesync_ballot - $__internal_32_$__cuda_sm70_shflsync_up_p)
$__internal_32_$__cuda_sm70_shflsync_up_p:
[----:B------:R-:W-:Y:S02]  /*18240*/  IMAD.MOV.U32 R4, RZ, RZ, RZ ;  /* 0x000000ffff047224 */ /* 0x000fe400078e00ff */
[----:B------:R-:W-:-:S04]  /*18250*/  IMAD.MOV.U32 R10, RZ, RZ, -0x1 ;  /* 0xffffffffff0a7424 */ /* 0x000fc800078e00ff */
[----:B------:R-:W-:Y:S04]  /*18260*/  WARPSYNC R10 ;  /* 0x0000000a00007348 */ /* 0x000fe80003800000 */
[----:B------:R1:W2:Y:S02]  /*18270*/  SHFL.UP PT, R4, R0, R2, R4 ;  /* 0x0400000200047389 */ /* 0x0002a400000e0004 */
[----:B-1----:R-:W-:Y:S02]  /*18280*/  MOV R2, R3 ;  /* 0x0000000300027202 */ /* 0x002fe40000000f00 */
[----:B------:R-:W-:-:S04]  /*18290*/  MOV R3, 0x0 ;  /* 0x0000000000037802 */ /* 0x000fc80000000f00 */
[----:B--2---:R-:W-:Y:S05]  /*182a0*/  RET.REL.NODEC R2 `(_ZN7cutlass13device_kernelIN5flash19enable_sm80_to_sm89INS1_16FlashAttnFwdSm80INS1_25CollectiveMainloopFwdSm80ILi4ELi1ELb0EN4cute5tupleIJNS5_1CILi128EEENS7_ILi80EEENS7_ILi64EEEEEELi64ENS_6half_tEfNS_4arch4Sm80ELb0ELb0ELb0ELb1ELb0ELb1ELb1ELb1EEENS1_21CollectiveEpilogueFwdINS6_IJS8_SA_S9_EEENS6_IJNS7_ILi1EEESI_SI_EEESC_SE_Li128ELb1ELb1ELb1ELb0EEENS1_36VarlenDynamicPersistentTileSchedulerILi128ELi80ELi128ELi128ELb1ELb1ELb0ELb0ELb1ELb1EEEEEEEEEvNT_6ParamsE) ;  /* 0xfffe7d5002007950 */ /* 0x004fea0003c3ffff */
        .weak           $__internal_33_$__cuda_sm70_votesync_ballot
        .type           $__internal_33_$__cuda_sm70_votesync_ballot,@function
        .size           $__internal_33_$__cuda_sm70_votesync_ballot,(.L_x_3269 - $__internal_33_$__cuda_sm70_votesync_ballot)
$__internal_33_$__cuda_sm70_votesync_ballot:
[----:B------:R-:W-:Y:S01]  /*182b0*/  ISETP.NE.U32.AND P0, PT, R0, 0x1, PT ;  /* 0x000000010000780c */ /* 0x000fe20003f05070 */
[----:B------:R-:W-:-:S04]  /*182c0*/  IMAD.MOV.U32 R3, RZ, RZ, -0x1 ;  /* 0xffffffffff037424 */ /* 0x000fc800078e00ff */
[----:B------:R-:W-:Y:S08]  /*182d0*/  WARPSYNC R3 ;  /* 0x0000000300007348 */ /* 0x000ff00003800000 */
[----:B------:R-:W-:-:S04]  /*182e0*/  VOTE.ANY R0, PT, !P0 ;  /* 0x0000000000007806 */ /* 0x000fc800040e0100 */
[----:B------:R-:W-:Y:S01]  /*182f0*/  LOP3.LUT R0, R0, R3, RZ, 0xc0, !PT ;  /* 0x0000000300007212 */ /* 0x000fe200078ec0ff */
[----:B------:R-:W-:-:S04]  /*18300*/  IMAD.MOV.U32 R3, RZ, RZ, 0x0 ;  /* 0x00000000ff037424 */ /* 0x000fc800078e00ff */
[----:B------:R-:W-:Y:S05]  /*18310*/  RET.REL.NODEC R2 `(_ZN7cutlass13device_kernelIN5flash19enable_sm80_to_sm89INS1_16FlashAttnFwdSm80INS1_25CollectiveMainloopFwdSm80ILi4ELi1ELb0EN4cute5tupleIJNS5_1CILi128EEENS7_ILi80EEENS7_ILi64EEEEEELi64ENS_6half_tEfNS_4arch4Sm80ELb0ELb0ELb0ELb1ELb0ELb1ELb1ELb1EEENS1_21CollectiveEpilogueFwdINS6_IJS8_SA_S9_EEENS6_IJNS7_ILi1EEESI_SI_EEESC_SE_Li128ELb1ELb1ELb1ELb0EEENS1_36VarlenDynamicPersistentTileSchedulerILi128ELi80ELi128ELi128ELb1ELb1ELb0ELb0ELb1ELb1EEEEEEEEEvNT_6ParamsE) ;  /* 0xfffe7ce002007950 */ /* 0x000fea0003c3ffff */
.L_x_2050:
        /* <DEDUP_REMOVED lines=14> */
.L_x_3269:


//--------------------- .text._ZN7cutlass13device_kernelIN5flash19enable_sm80_to_sm89INS1_16FlashAttnFwdSm80INS1_25CollectiveMainloopFwdSm80ILi4ELi1ELb0EN4cute5tupleIJNS5_1CILi128EEENS7_ILi96EEENS7_ILi64EEEEEELi64ENS_6half_tEfNS_4arch4Sm80ELb0ELb1ELb0ELb0ELb0ELb0ELb1ELb1EEENS1_21CollectiveEpilogueFwdINS6_IJS8_SA_S9_EEENS6_IJNS7_ILi1EEESI_SI_EEESC_SE_Li128ELb0ELb1ELb1ELb0EEENS1_19SingleTileSchedulerILb0ELb1ELb1ELi128EEEEEEEEEvNT_6ParamsE --------------------------
	.section	.text._ZN7cutlass13device_kernelIN5flash19enable_sm80_to_sm89INS1_16FlashAttnFwdSm80INS1_25CollectiveMainloopFwdSm80ILi4ELi1ELb0EN4cute5tupleIJNS5_1CILi128EEENS7_ILi96EEENS7_ILi64EEEEEELi64ENS_6half_tEfNS_4arch4Sm80ELb0ELb1ELb0ELb0ELb0ELb0ELb1ELb1EEENS1_21CollectiveEpilogueFwdINS6_IJS8_SA_S9_EEENS6_IJNS7_ILi1EEESI_SI_EEESC_SE_Li128ELb0ELb1ELb1ELb0EEENS1_19SingleTileSchedulerILb0ELb1ELb1ELi128EEEEEEEEEvNT_6ParamsE,"ax",@progbits
	.sectioninfo	@"SHI_REGISTERS=255"
	.align	128
.text._ZN7cutlass13device_kernelIN5flash19enable_sm80_to_sm89INS1_16FlashAttnFwdSm80INS1_25CollectiveMainloopFwdSm80ILi4ELi1ELb0EN4cute5tupleIJNS5_1CILi128EEENS7_ILi96EEENS7_ILi64EEEEEELi64ENS_6half_tEfNS_4arch4Sm80ELb0ELb1ELb0ELb0ELb0ELb0ELb1ELb1EEENS1_21CollectiveEpilogueFwdINS6_IJS8_SA_S9_EEENS6_IJNS7_ILi1EEESI_SI_EEESC_SE_Li128ELb0ELb1ELb1ELb0EEENS1_19SingleTileSchedulerILb0ELb1ELb1ELi128EEEEEEEEEvNT_6ParamsE:
        .type           _ZN7cutlass13device_kernelIN5flash19enable_sm80_to_sm89INS1_16FlashAttnFwdSm80INS1_25CollectiveMainloopFwdSm80ILi4ELi1ELb0EN4cute5tupleIJNS5_1CILi128EEENS7_ILi96EEENS7_ILi64EEEEEELi64ENS_6half_tEfNS_4arch4Sm80ELb0ELb1ELb0ELb0ELb0ELb0ELb1ELb1EEENS1_21CollectiveEpilogueFwdINS6_IJS8_SA_S9_EEENS6_IJNS7_ILi1EEESI_SI_EEESC_SE_Li128ELb0ELb1ELb1ELb0EEENS1_19SingleTileSchedulerILb0ELb1ELb1ELi128EEEEEEEEEvNT_6ParamsE,@function
        .size           _ZN7cutlass13device_kernelIN5flash19enable_sm80_to_sm89INS1_16FlashAttnFwdSm80INS1_25CollectiveMainloopFwdSm80ILi4ELi1ELb0EN4cute5tupleIJNS5_1CILi128EEENS7_ILi96EEENS7_ILi64EEEEEELi64ENS_6half_tEfNS_4arch4Sm80ELb0ELb1ELb0ELb0ELb0ELb0ELb1ELb1EEENS1_21CollectiveEpilogueFwdINS6_IJS8_SA_S9_EEENS6_IJNS7_ILi1EEESI_SI_EEESC_SE_Li128ELb0ELb1ELb1ELb0EEENS1_19SingleTileSchedulerILb0ELb1ELb1ELi128EEEEEEEEEvNT_6ParamsE,(.L_x_3274 - _ZN7cutlass13device_kernelIN5flash19enable_sm80_to_sm89INS1_16FlashAttnFwdSm80INS1_25CollectiveMainloopFwdSm80ILi4ELi1ELb0EN4cute5tupleIJNS5_1CILi128EEENS7_ILi96EEENS7_ILi64EEEEEELi64ENS_6half_tEfNS_4arch4Sm80ELb0ELb1ELb0ELb0ELb0ELb0ELb1ELb1EEENS1_21CollectiveEpilogueFwdINS6_IJS8_SA_S9_EEENS6_IJNS7_ILi1EEESI_SI_EEESC_SE_Li128ELb0ELb1ELb1ELb0EEENS1_19SingleTileSchedulerILb0ELb1ELb1ELi128EEEEEEEEEvNT_6ParamsE)
        .other          _ZN7cutlass13device_kernelIN5flash19enable_sm80_to_sm89INS1_16FlashAttnFwdSm80INS1_25CollectiveMainloopFwdSm80ILi4ELi1ELb0EN4cute5tupleIJNS5_1CILi128EEENS7_ILi96EEENS7_ILi64EEEEEELi64ENS_6half_tEfNS_4arch4Sm80ELb0ELb1ELb0ELb0ELb0ELb0ELb1ELb1EEENS1_21CollectiveEpilogueFwdINS6_IJS8_SA_S9_EEENS6_IJNS7_ILi1EEESI_SI_EEESC_SE_Li128ELb0ELb1ELb1ELb0EEENS1_19SingleTileSchedulerILb0ELb1ELb1ELi128EEEEEEEEEvNT_6ParamsE,@"STO_CUDA_ENTRY STV_DEFAULT"
_ZN7cutlass13device_kernelIN5flash19enable_sm80_to_sm89INS1_16FlashAttnFwdSm80INS1_25CollectiveMainloopFwdSm80ILi4ELi1ELb0EN4cute5tupleIJNS5_1CILi128EEENS7_ILi96EEENS7_ILi64EEEEEELi64ENS_6half_tEfNS_4arch4Sm80ELb0ELb1ELb0ELb0ELb0ELb0ELb1ELb1EEENS1_21CollectiveEpilogueFwdINS6_IJS8_SA_S9_EEENS6_IJNS7_ILi1EEESI_SI_EEESC_SE_Li128ELb0ELb1ELb1ELb0EEENS1_19SingleTileSchedulerILb0ELb1ELb1ELi128EEEEEEEEEvNT_6ParamsE:
        /* <DEDUP_REMOVED lines=18> */
.L_x_2051:
[----:B---3--:R-:W-:Y:S02]  /*0120*/  ULDC.64 UR4, c[0x0][0x550] ;  /* 0x0001540000047ab9 */ /* 0x008fe40000000a00 */
[----:B------:R-:W-:Y:S02]  /*0130*/  UISETP.NE.AND UP0, UPT, UR4, 0x1, UPT ;  /* 0x000000010400788c */ /* 0x000fe4000bf05270 */
[----:B------:R-:W-:-:S02]  /*0140*/  UIMAD.WIDE.U32 UR8, UR6, UR5, URZ ;  /* 0x00000005060872a5 */ /* 0x000fc4000f8e003f */
[----:B------:R-:W-:Y:S02]  /*0150*/  ULDC UR4, c[0x0][0x558] ;  /* 0x0001560000047ab9 */ /* 0x000fe40000000800 */
[----:B------:R-:W-:-:S05]  /*0160*/  UMOV UR11, UR6 ;  /* 0x00000006000b7c82 */ /* 0x000fca0008000000 */
[----:B------:R-:W-:-:S03]  /*0170*/  @UP0 USHF.R.U32.HI UR11, URZ, UR4, UR9 ;  /* 0x000000043f0b0299 */ /* 0x000fc60008011609 */
.L_x_2052:
        /* <DEDUP_REMOVED lines=35> */
.L_x_2054:
[----:B------:R-:W-:Y:S02]  /*03b0*/  ULDC UR4, c[0x0][0x32c] ;  /* 0x0000cb0000047ab9 */ /* 0x000fe40000000800 */
[----:B------:R-:W-:-:S03]  /*03c0*/  UISETP.NE.AND UP0, UPT, UR6, UR4, UPT ;  /* 0x000000040600728c */ /* 0x000fc6000bf05270 */
[----:B------:R-:W-:Y:S02]  /*03d0*/  ULDC.64 UR4, c[0x0][0x330] ;  /* 0x0000cc0000047ab9 */ /* 0x000fe40000000a00 */
[----:B------:R-:W-:-:S06]  /*03e0*/  UIMAD.WIDE.U32 UR12, UR9, UR4, URZ ;  /* 0x00000004090c72a5 */ /* 0x000fcc000f8e003f */
[----:B------:R-:W-:Y:S02]  /*03f0*/  @UP0 USHF.R.U32.HI UR9, URZ, UR5, UR13 ;  /* 0x000000053f090299 */ /* 0x000fe4000801160d */
.L_x_2055:
[----:B------:R-:W-:Y:S02]  /*0400*/  ULDC UR4, c[0x0][0x32c] ;  /* 0x0000cb0000047ab9 */ /* 0x000fe40000000800 */
[----:B------:R-:W-:-:S04]  /*0410*/  UIMAD UR4, UR9, UR4, UR4 ;  /* 0x00000004090472a4 */ /* 0x000fc8000f8e0204 */
[----:B------:R-:W-:-:S04]  /*0420*/  UISETP.LT.AND UP0, UPT, UR8, UR4, UPT ;  /* 0x000000040800728c */ /* 0x000fc8000bf01270 */
[----:B------:R-:W-:-:S03]  /*0430*/  USEL UR8, UR8, UR4, UP0 ;  /* 0x0000000408087287 */ /* 0x000fc60008000000 */
.L_x_2053:
        /* <DEDUP_REMOVED lines=34> */
.L_x_2057:
[----:B------:R-:W-:-:S04]  /*0660*/  MOV R2, c[0x0][0x32c] ;  /* 0x0000cb0000027a02 */ /* 0x000fc80000000f00 */
[----:B------:R-:W-:-:S13]  /*0670*/  ISETP.NE.AND P0, PT, R2, 0x1, PT ;  /* 0x000000010200780c */ /* 0x000fda0003f05270 */
[----:B------:R-:W-:-:S05]  /*0680*/  @P0 IMAD.HI.U32 R2, R0, c[0x0][0x330], RZ ;  /* 0x0000cc0000020a27 */ /* 0x000fca00078e00ff */
[----:B------:R-:W-:-:S05]  /*0690*/  @P0 SHF.R.U32.HI R0, RZ, c[0x0][0x334], R2 ;  /* 0x0000cd00ff000a19 */ /* 0x000fca0000011602 */
.L_x_2058:
[----:B------:R-:W-:-:S05]  /*06a0*/  IMAD R0, R0, c[0x0][0x32c], RZ ;  /* 0x0000cb0000007a24 */ /* 0x000fca00078e02ff */
[----:B------:R-:W-:-:S05]  /*06b0*/  IMNMX R3, R3, R0, !PT ;  /* 0x0000000003037217 */ /* 0x000fca0007800200 */
.L_x_2056:
        /* <DEDUP_REMOVED lines=42> */
.L_x_2059:
        /* <DEDUP_REMOVED lines=162> */
.L_x_2062:
[----:B--23--:R-:W-:Y:S05]  /*1380*/  BSYNC B0 ;  /* 0x0000000000007941 */ /* 0x00cfea0003800000 */
.L_x_2061:
        /* <DEDUP_REMOVED lines=11> */
.L_x_2064:
[----:B------:R-:W-:Y:S05]  /*1440*/  BSYNC B0 ;  /* 0x0000000000007941 */ /* 0x000fea0003800000 */
.L_x_2063:
        /* <DEDUP_REMOVED lines=11> */
.L_x_2066:
[----:B------:R-:W-:Y:S05]  /*1500*/  BSYNC B0 ;  /* 0x0000000000007941 */ /* 0x000fea0003800000 */
.L_x_2065:
        /* <DEDUP_REMOVED lines=11> */
.L_x_2068:
[----:B------:R-:W-:Y:S05]  /*15c0*/  BSYNC B0 ;  /* 0x0000000000007941 */ /* 0x000fea0003800000 */
.L_x_2067:
        /* <DEDUP_REMOVED lines=11> */
.L_x_2070:
[----:B------:R-:W-:Y:S05]  /*1680*/  BSYNC B0 ;  /* 0x0000000000007941 */ /* 0x000fea0003800000 */
.L_x_2069:
        /* <DEDUP_REMOVED lines=11> */
.L_x_2072:
[----:B------:R-:W-:Y:S05]  /*1740*/  BSYNC B0 ;  /* 0x0000000000007941 */ /* 0x000fea0003800000 */
.L_x_2071:
        /* <DEDUP_REMOVED lines=11> */
.L_x_2074:
[----:B------:R-:W-:Y:S05]  /*1800*/  BSYNC B0 ;  /* 0x0000000000007941 */ /* 0x000fea0003800000 */
.L_x_2073:
        /* <DEDUP_REMOVED lines=130> */
[----:B------:R-:W-:Y:S01]  /*2030*/  IADD3 R226, R223, 0x1800, RZ ;  /* 0x00001800dfe27810 */ /* 0x000fe20007ffe0ff */
[----:B------:R-:W-:Y:S01]  /*2040*/  IMAD.IADD R0, R7, 0x1, R0 ;  /* 0x0000000107007824 */ /* 0x000fe200078e0200 */
[C---:B------:R-:W-:Y:S02]  /*2050*/  IADD3 R225, R223.reuse, 0x2000, RZ ;  /* 0x00002000dfe17810 */ /* 0x040fe40007ffe0ff */
[----:B------:R-:W-:Y:S01]  /*2060*/  IADD3 R224, R223, 0x2800, RZ ;  /* 0x00002800dfe07810 */ /* 0x000fe20007ffe0ff */
        /* <DEDUP_REMOVED lines=60> */
[----:B------:R-:W-:Y:S01]  /*2430*/  HMMA.16816.F32 R92, R20, R70, R92 ;  /* 0x00000046145c723c */ /* 0x000fe2000000185c */
        /* <DEDUP_REMOVED lines=8> */
[----:B-1----:R-:W-:Y:S01]  /*24c0*/  HMMA.16816.F32 R80, R20, R32, R80 ;  /* 0x000000201450723c */ /* 0x002fe20000001850 */
[----:B------:R-:W-:-:S07]  /*24d0*/  IMAD.IADD R217, R0, 0x1, R223 ;  /* 0x0000000100d97824 */ /* 0x000fce00078e02df */
[----:B------:R-:W-:Y:S01]  /*24e0*/  HMMA.16816.F32 R76, R20, R44, R76 ;  /* 0x0000002c144c723c */ /* 0x000fe2000000184c */
[----:B-----5:R-:W-:-:S04]  /*24f0*/  IADD3 R6, P0, R14, UR9, RZ ;  /* 0x000000090e067c10 */ /* 0x020fc8000ff1e0ff */
[----:B------:R-:W-:Y:S02]  /*2500*/  IADD3.X R7, R15, UR8, RZ, P0, !PT ;  /* 0x000000080f077c10 */ /* 0x000fe400087fe4ff */
[----:B----4-:R-:W-:Y:S01]  /*2510*/  IADD3 R12, P0, R6, UR9, RZ ;  /* 0x00000009060c7c10 */ /* 0x010fe2000ff1e0ff */
[----:B---3--:R-:W-:Y:S02]  /*2520*/  HMMA.16816.F32 R16, R20, R40, R60 ;  /* 0x000000281410723c */ /* 0x008fe4000000183c */
[----:B------:R1:W-:Y:S01]  /*2530*/  LDGSTS.E.BYPASS.LTC128B.128 [R231+0x2100], [R6.64], !P2 ;  /* 0x0210000006e77fae */ /* 0x0003e2000d101d4c */
[----:B------:R-:W-:Y:S02]  /*2540*/  IADD3.X R13, R7, UR8, RZ, P0, !PT ;  /* 0x00000008070d7c10 */ /* 0x000fe400087fe4ff */
[----:B------:R-:W-:-:S03]  /*2550*/  ISETP.GT.AND P0, PT, R205, R216, PT ;  /* 0x000000d8cd00720c */ /* 0x000fc60003f04270 */
[----:B------:R3:W-:Y:S01]  /*2560*/  LDGSTS.E.BYPASS.LTC128B.128 [R231+0x2900], [R12.64], !P1 ;  /* 0x029000000ce77fae */ /* 0x0007e2000c901d4c */
[C---:B--2---:R-:W-:Y:S03]  /*2570*/  HMMA.16816.F32 R180, R8.reuse, R48, R144 ;  /* 0x0000003008b4723c */ /* 0x044fe60000001890 */
[----:B------:R-:W-:Y:S04]  /*2580*/  LDSM.16.M88.4 R28, [R220+0x8100] ;  /* 0x00810000dc1c783b */ /* 0x000fe80000000200 */
[----:B------:R-:W2:Y:S01]  /*2590*/  LDSM.16.M88.4 R52, [R218+0x4900] ;  /* 0x00490000da34783b */ /* 0x000ea20000000200 */
[C---:B------:R-:W-:Y:S03]  /*25a0*/  HMMA.16816.F32 R176, R8.reuse, R68, R176 ;  /* 0x0000004408b0723c */ /* 0x040fe600000018b0 */
[----:B------:R-:W4:Y:S04]  /*25b0*/  LDSM.16.M88.4 R72, [R218+0x5100] ;  /* 0x00510000da48783b */ /* 0x000f280000000200 */
[----:B------:R-:W-:Y:S01]  /*25c0*/  LDSM.16.M88.4 R56, [R218+0x4100] ;  /* 0x00410000da38783b */ /* 0x000fe20000000200 */
[C---:B------:R-:W-:Y:S03]  /*25d0*/  HMMA.16816.F32 R68, R8.reuse, R70, R156 ;  /* 0x000000460844723c */ /* 0x040fe6000000189c */
[----:B------:R-:W-:Y:S04]  /*25e0*/  LDSM.16.M88.4 R60, [R218+0x3900] ;  /* 0x00390000da3c783b */ /* 0x000fe80000000200 */
[----:B------:R-:W-:Y:S01]  /*25f0*/  LDSM.16.M88.4 R84, [R218+0x5900] ;  /* 0x00590000da54783b */ /* 0x000fe20000000200 */
[----:B------:R-:W-:Y:S03]  /*2600*/  HMMA.16816.F32 R184, R8, R44, R140 ;  /* 0x0000002c08b8723c */ /* 0x000fe6000000188c */
[----:B------:R-:W0:Y:S05]  /*2610*/  LDGDEPBAR ;  /* 0x00000000000079af */ /* 0x000e2a0000000000 */
[----:B---3--:R-:W-:Y:S01]  /*2620*/  HMMA.16816.F32 R12, R20, R36, R64 ;  /* 0x00000024140c723c */ /* 0x008fe20000001840 */
[----:B------:R-:W3:Y:S07]  /*2630*/  LDSM.16.M88.4 R64, [R218+0x3100] ;  /* 0x00310000da40783b */ /* 0x000eee0000000200 */
[----:B------:R-:W-:Y:S01]  /*2640*/  HMMA.16816.F32 R148, R8, R46, R148 ;  /* 0x0000002e0894723c */ /* 0x000fe20000001894 */
[----:B------:R-:W-:Y:S07]  /*2650*/  LDSM.16.M88.4 R44, [R217+0x800] ;  /* 0x00080000d92c783b */ /* 0x000fee0000000200 */
[----:B--2---:R-:W-:Y:S01]  /*2660*/  HMMA.16816.F32 R144, R28, R52, R16 ;  /* 0x000000341c90723c */ /* 0x004fe20000001810 */
[----:B------:R-:W2:Y:S07]  /*2670*/  LDSM.16.M88.4 R16, [R220+0x6100] ;  /* 0x00610000dc10783b */ /* 0x000eae0000000200 */
[----:B------:R-:W-:Y:S08]  /*2680*/  HMMA.16816.F32 R100, R20, R50, R100 ;  /* 0x000000321464723c */ /* 0x000ff00000001864 */
[C---:B------:R-:W-:Y:S08]  /*2690*/  HMMA.16816.F32 R192, R8.reuse, R40, R132 ;  /* 0x0000002808c0723c */ /* 0x040ff00000001884 */
[C---:B------:R-:W-:Y:S01]  /*26a0*/  HMMA.16816.F32 R140, R8.reuse, R50, R152 ;  /* 0x00000032088c723c */ /* 0x040fe20000001898 */
[----:B------:R-:W-:Y:S07]  /*26b0*/  LDSM.16.M88.4 R48, [R217] ;  /* 0x00000000d930783b */ /* 0x000fee0000000200 */
[-C--:B------:R-:W-:Y:S08]  /*26c0*/  HMMA.16816.F32 R160, R8, R42.reuse, R160 ;  /* 0x0000002a08a0723c */ /* 0x080ff000000018a0 */
[C---:B------:R-:W-:Y:S01]  /*26d0*/  HMMA.16816.F32 R128, R20.reuse, R42, R128 ;  /* 0x0000002a1480723c */ /* 0x040fe20000001880 */
[----:B------:R-:W-:Y:S07]  /*26e0*/  LDSM.16.M88.4 R40, [R217+0x1000] ;  /* 0x00100000d928783b */ /* 0x000fee0000000200 */
[C---:B------:R-:W-:Y:S08]  /*26f0*/  HMMA.16816.F32 R188, R20.reuse, R38, R116 ;  /* 0x0000002614bc723c */ /* 0x040ff00000001874 */
[----:B------:R-:W-:Y:S01]  /*2700*/  HMMA.16816.F32 R136, R20, R34, R112 ;  /* 0x000000221488723c */ /* 0x000fe20000001870 */
        /* <DEDUP_REMOVED lines=11> */
[C---:B---3--:R-:W-:Y:S08]  /*27c0*/  HMMA.16816.F32 R120, R28.reuse, R66, R92 ;  /* 0x000000421c78723c */ /* 0x048ff0000000185c */
[----:B------:R-:W-:Y:S08]  /*27d0*/  HMMA.16816.F32 R112, R28, R58, R96 ;  /* 0x0000003a1c70723c */ /* 0x000ff00000001860 */
[----:B--2---:R-:W-:Y:S08]  /*27e0*/  HMMA.16816.F32 R92, R16, R66, R68 ;  /* 0x00000042105c723c */ /* 0x004ff00000001844 */
[C---:B------:R-:W-:Y:S08]  /*27f0*/  HMMA.16816.F32 R164, R28.reuse, R64, R104 ;  /* 0x000000401ca4723c */ /* 0x040ff00000001868 */
[C---:B------:R-:W-:Y:S08]  /*2800*/  HMMA.16816.F32 R156, R28.reuse, R60, R88 ;  /* 0x0000003c1c9c723c */ /* 0x040ff00000001858 */
        /* <DEDUP_REMOVED lines=8> */
[C---:B------:R-:W-:Y:S08]  /*2890*/  HMMA.16816.F32 R76, R16.reuse, R56, R184 ;  /* 0x00000038104c723c */ /* 0x040ff000000018b8 */
[-C--:B------:R-:W-:Y:S08]  /*28a0*/  HMMA.16816.F32 R60, R16, R54.reuse, R160 ;  /* 0x00000036103c723c */ /* 0x080ff000000018a0 */
[C---:B------:R-:W-:Y:S08]  /*28b0*/  HMMA.16816.F32 R108, R28.reuse, R54, R128 ;  /* 0x000000361c6c723c */ /* 0x040ff00000001880 */
[C---:B------:R-:W-:Y:S08]  /*28c0*/  HMMA.16816.F32 R104, R28.reuse, R74, R188 ;  /* 0x0000004a1c68723c */ /* 0x040ff000000018bc */
[----:B------:R-:W-:Y:S08]  /*28d0*/  HMMA.16816.F32 R100, R28, R86, R136 ;  /* 0x000000561c64723c */ /* 0x000ff00000001888 */
[C---:B------:R-:W-:Y:S08]  /*28e0*/  HMMA.16816.F32 R56, R16.reuse, R72, R196 ;  /* 0x000000481038723c */ /* 0x040ff000000018c4 */
[C---:B------:R-:W-:Y:S08]  /*28f0*/  HMMA.16816.F32 R52, R16.reuse, R74, R172 ;  /* 0x0000004a1034723c */ /* 0x040ff000000018ac */
[C---:B------:R-:W-:Y:S08]  /*2900*/  HMMA.16816.F32 R28, R16.reuse, R84, R200 ;  /* 0x00000054101c723c */ /* 0x040ff000000018c8 */
[----:B------:R-:W-:Y:S08]  /*2910*/  HMMA.16816.F32 R16, R16, R86, R168 ;  /* 0x000000561010723c */ /* 0x000ff000000018a8 */
[C---:B----4-:R-:W-:Y:S08]  /*2920*/  HMMA.16816.F32 R72, R12.reuse, R42, R68 ;  /* 0x0000002a0c48723c */ /* 0x050ff00000001844 */
        /* <DEDUP_REMOVED lines=22> */
[----:B------:R-:W-:Y:S01]  /*2a90*/  HMMA.16816.F32 R48, R12, R22, R16 ;  /* 0x000000160c30723c */ /* 0x000fe20000001810 */
[----:B------:R-:W-:Y:S06]  /*2aa0*/  BAR.SYNC.DEFER_BLOCKING 0x0 ;  /* 0x0000000000007b1d */ /* 0x000fec0000010000 */
[----:B------:R-:W-:Y:S05]  /*2ab0*/  @!P0 BRA `(.L_x_2075) ;  /* 0x000001d000008947 */ /* 0x000fea0003800000 */
[----:B-1----:R-:W-:-:S04]  /*2ac0*/  IADD3 R0, R229, -0x2, RZ ;  /* 0xfffffffee5007810 */ /* 0x002fc80007ffe0ff */
[----:B------:R-:W-:Y:S01]  /*2ad0*/  SHF.R.S32.HI R5, RZ, 0x1f, R0 ;  /* 0x0000001fff057819 */ /* 0x000fe20000011400 */
[----:B------:R-:W-:Y:S02]  /*2ae0*/  IMAD R3, R208, R0, RZ ;  /* 0x00000000d0037224 */ /* 0x000fe400078e02ff */
[----:B------:R-:W-:Y:S01]  /*2af0*/  IMAD.WIDE.U32 R6, R0, R214, R232 ;  /* 0x000000d600067225 */ /* 0x000fe200078e00e8 */
[----:B------:R-:W-:-:S03]  /*2b00*/  SHF.L.U64.HI R0, R211, 0x5, R213 ;  /* 0x00000005d3007819 */ /* 0x000fc600000102d5 */
[----:B------:R-:W-:Y:S01]  /*2b10*/  IMAD R3, R5, R214, R3 ;  /* 0x000000d605037224 */ /* 0x000fe200078e0203 */
[----:B------:R-:W-:Y:S01]  /*2b20*/  LEA R14, P0, R6, c[0x0][0x1c8], 0x1 ;  /* 0x00007200060e7a11 */ /* 0x000fe200078008ff */
[----:B------:R-:W-:Y:S02]  /*2b30*/  IMAD.SHL.U32 R5, R211, 0x20, RZ ;  /* 0x00000020d3057824 */ /* 0x000fe400078e00ff */
[----:B------:R-:W-:-:S03]  /*2b40*/  IMAD.IADD R3, R7, 0x1, R3 ;  /* 0x0000000107037824 */ /* 0x000fc600078e0203 */
        /* <DEDUP_REMOVED lines=20> */
.L_x_2075:
[----:B-1----:R-:W-:Y:S01]  /*2c90*/  LOP3.LUT R0, R207, 0xffffffe0, RZ, 0xc0, !PT ;  /* 0xffffffe0cf007812 */ /* 0x002fe200078ec0ff */
[----:B------:R-:W-:Y:S01]  /*2ca0*/  ULDC UR10, c[0x0][0x324] ;  /* 0x0000c900000a7ab9 */ /* 0x000fe20000000800 */
[----:B------:R-:W-:Y:S01]  /*2cb0*/  LEA.HI R3, R209, R210, RZ, 0x2 ;  /* 0x000000d2d1037211 */ /* 0x000fe200078f10ff */
[----:B------:R-:W-:Y:S01]  /*2cc0*/  ULOP3.LUT UR10, URZ, UR10, URZ, 0x33, !UPT ;  /* 0x0000000a3f0a7292 */ /* 0x000fe2000f8e333f */
[----:B--2---:R-:W-:Y:S01]  /*2cd0*/  SHF.R.S32.HI R6, RZ, 0x1f, R206 ;  /* 0x0000001fff067819 */ /* 0x004fe200000114ce */
[----:B------:R-:W-:Y:S01]  /*2ce0*/  IMAD.IADD R0, R210, 0x1, -R0 ;  /* 0x00000001d2007824 */ /* 0x000fe200078e0a00 */
[----:B------:R-:W-:Y:S01]  /*2cf0*/  LOP3.LUT R3, R3, 0xfffffffc, RZ, 0xc0, !PT ;  /* 0xfffffffc03037812 */ /* 0x000fe200078ec0ff */
[----:B------:R-:W0:Y:S01]  /*2d00*/  LDGDEPBAR ;  /* 0x00000000000079af */ /* 0x000e220000000000 */
[----:B------:R-:W-:Y:S02]  /*2d10*/  LEA.HI R6, R6, R206, RZ, 0x2 ;  /* 0x000000ce06067211 */ /* 0x000fe400078f10ff */
[----:B------:R-:W-:Y:S01]  /*2d20*/  SHF.R.S32.HI R7, RZ, 0x1f, R0 ;  /* 0x0000001fff077819 */ /* 0x000fe20000011400 */
[----:B------:R-:W-:Y:S01]  /*2d30*/  IMAD.IADD R5, R210, 0x1, -R3 ;  /* 0x00000001d2057824 */ /* 0x000fe200078e0a03 */
[----:B------:R-:W-:-:S02]  /*2d40*/  LOP3.LUT R6, R6, 0xffffffc, RZ, 0xc0, !PT ;  /* 0x0ffffffc06067812 */ /* 0x000fc400078ec0ff */
[----:B------:R-:W-:Y:S02]  /*2d50*/  LEA.HI R7, R7, R0, RZ, 0x2 ;  /* 0x0000000007077211 */ /* 0x000fe400078f10ff */
[----:B------:R-:W-:Y:S01]  /*2d60*/  LEA.HI R3, R5, R5, RZ, 0x1 ;  /* 0x0000000505037211 */ /* 0x000fe200078f08ff */
[----:B------:R-:W-:Y:S01]  /*2d70*/  IMAD.IADD R8, R206, 0x1, -R6 ;  /* 0x00000001ce087824 */ /* 0x000fe200078e0a06 */
[----:B------:R-:W-:Y:S02]  /*2d80*/  LEA.HI.SX32 R6, R7, UR7, 0x1e ;  /* 0x0000000707067c11 */ /* 0x000fe4000f8ff2ff */
[----:B------:R-:W-:Y:S01]  /*2d90*/  PLOP3.LUT P1, PT, PT, PT, UP2, 0x80, 0x0 ;  /* 0x000000000000781c */ /* 0x000fe20003f2f028 */
[C---:B------:R-:W-:Y:S01]  /*2da0*/  IMAD.SHL.U32 R9, R3.reuse, 0x20, RZ ;  /* 0x0000002003097824 */ /* 0x040fe200078e00ff */
[----:B------:R-:W-:Y:S01]  /*2db0*/  LOP3.LUT R3, R3, 0x1ffffffe, RZ, 0xc0, !PT ;  /* 0x1ffffffe03037812 */ /* 0x000fe200078ec0ff */
[----:B------:R-:W-:Y:S01]  /*2dc0*/  IMAD R8, R8, 0x10, R6 ;  /* 0x0000001008087824 */ /* 0x000fe200078e0206 */
[----:B------:R-:W-:-:S02]  /*2dd0*/  PLOP3.LUT P0, PT, PT, PT, UP2, 0x80, 0x0 ;  /* 0x000000000000781c */ /* 0x000fc40003f0f028 */
[----:B------:R-:W-:Y:S01]  /*2de0*/  LOP3.LUT R6, R9, 0xffffffc0, RZ, 0xc0, !PT ;  /* 0xffffffc009067812 */ /* 0x000fe200078ec0ff */
[----:B------:R-:W-:-:S04]  /*2df0*/  IMAD.IADD R5, R5, 0x1, -R3 ;  /* 0x0000000105057824 */ /* 0x000fc800078e0a03 */
[----:B------:R-:W-:-:S04]  /*2e00*/  IMAD.IADD R3, R6, 0x1, R8 ;  /* 0x0000000106037824 */ /* 0x000fc800078e0208 */
[----:B------:R-:W-:-:S04]  /*2e10*/  IMAD R10, R5, 0x8, R3 ;  /* 0x00000008050a7824 */ /* 0x000fc800078e0203 */
[----:B------:R-:W-:Y:S01]  /*2e20*/  @P1 IMAD.HI.U32 R3, R10, c[0x0][0x2c8], RZ ;  /* 0x0000b2000a031a27 */ /* 0x000fe200078e00ff */
[----:B------:R1:W-:Y:S03]  /*2e30*/  STL [R1+0x30], R10 ;  /* 0x0000300a01007387 */ /* 0x0003e60000100800 */
[----:B------:R-:W-:Y:S01]  /*2e40*/  IMAD.MOV.U32 R9, RZ, RZ, R10 ;  /* 0x000000ffff097224 */ /* 0x000fe200078e000a */
[----:B------:R-:W-:Y:S02]  /*2e50*/  @P0 SHF.R.U32.HI R9, RZ, c[0x0][0x2cc], R3 ;  /* 0x0000b300ff090a19 */ /* 0x000fe40000011603 */
[----:B------:R-:W-:Y:S02]  /*2e60*/  LOP3.LUT R3, R7, 0x7ffffffc, RZ, 0xc0, !PT ;  /* 0x7ffffffc07037812 */ /* 0x000fe400078ec0ff */
[----:B------:R-:W-:Y:S01]  /*2e70*/  PLOP3.LUT P0, PT, PT, PT, UP1, 0x40, 0x0 ;  /* 0x000000000000781c */ /* 0x000fe20003f0e818 */
[----:B------:R-:W2:Y:S02]  /*2e80*/  SHFL.IDX PT, R6, R9, RZ, 0x1c1f ;  /* 0x001c1fff09067589 */ /* 0x000ea400000e0000 */
[----:B------:R-:W-:Y:S01]  /*2e90*/  IMAD.IADD R3, R0, 0x1, -R3 ;  /* 0x0000000100037824 */ /* 0x000fe200078e0a03 */
[----:B------:R-:W-:-:S03]  /*2ea0*/  IADD3.X R0, R24, c[0x0][0x1d0], RZ, PT, !PT ;  /* 0x0000740018007a10 */ /* 0x000fc60003ffe4ff */
[----:B------:R-:W-:-:S04]  /*2eb0*/  IMAD.SHL.U32 R8, R3, 0x2, RZ ;  /* 0x0000000203087824 */ /* 0x000fc800078e00ff */
[--C-:B------:R-:W-:Y:S01]  /*2ec0*/  IMAD.IADD R13, R24, 0x1, -R8.reuse ;  /* 0x00000001180d7824 */ /* 0x100fe200078e0a08 */
[----:B------:R3:W-:Y:S01]  /*2ed0*/  STL [R1+0x20], R8 ;  /* 0x0000200801007387 */ /* 0x0007e20000100800 */
[----:B------:R-:W-:Y:S02]  /*2ee0*/  IADD3 R0, R0, -c[0x0][0x168], -R8 ;  /* 0x80005a0000007a10 */ /* 0x000fe40007ffe808 */
[----:B------:R-:W-:Y:S02]  /*2ef0*/  IADD3 R11, -R8, c[0x0][0x1d0], R24 ;  /* 0x00007400080b7a10 */ /* 0x000fe40007ffe118 */
[C---:B-1----:R-:W-:Y:S02]  /*2f00*/  IADD3 R10, R0.reuse, c[0x0][0x328], RZ ;  /* 0x0000ca00000a7a10 */ /* 0x042fe40007ffe0ff */
[----:B------:R-:W-:Y:S01]  /*2f10*/  IADD3 R12, R0, UR10, RZ ;  /* 0x0000000a000c7c10 */ /* 0x000fe2000fffe0ff */
[----:B------:R-:W-:Y:S02]  /*2f20*/  IMAD.IADD R0, R204, 0x1, R27 ;  /* 0x00000001cc007824 */ /* 0x000fe400078e021b */
[----:B--2---:R-:W-:-:S02]  /*2f30*/  IMAD.IADD R5, R10, 0x1, R6 ;  /* 0x000000010a057824 */ /* 0x004fc400078e0206 */
[----:B------:R-:W-:-:S03]  /*2f40*/  IMAD.IADD R3, R12, 0x1, R6 ;  /* 0x000000010c037824 */ /* 0x000fc600078e0206 */
[----:B------:R-:W-:Y:S01]  /*2f50*/  IMNMX R5, R5, R11, PT ;  /* 0x0000000b05057217 */ /* 0x000fe20003800200 */
[----:B------:R-:W-:Y:S05]  /*2f60*/  @P0 BRA `(.L_x_2076) ;  /* 0x0000015000000947 */ /* 0x000fea0003800000 */
[----:B------:R-:W-:Y:S01]  /*2f70*/  IADD3 R6, R6, c[0x0][0x1d0], RZ ;  /* 0x0000740006067a10 */ /* 0x000fe20007ffe0ff */
        /* <DEDUP_REMOVED lines=11> */
.L_x_2078:
[----:B------:R-:W-:-:S04]  /*3030*/  MOV R7, c[0x0][0x32c] ;  /* 0x0000cb0000077a02 */ /* 0x000fc80000000f00 */
[----:B------:R-:W-:-:S13]  /*3040*/  ISETP.NE.AND P0, PT, R7, 0x1, PT ;  /* 0x000000010700780c */ /* 0x000fda0003f05270 */
[----:B------:R-:W-:-:S05]  /*3050*/  @P0 IMAD.HI.U32 R7, R6, c[0x0][0x330], RZ ;  /* 0x0000cc0006070a27 */ /* 0x000fca00078e00ff */
[----:B------:R-:W-:Y:S02]  /*3060*/  @P0 SHF.R.U32.HI R6, RZ, c[0x0][0x334], R7 ;  /* 0x0000cd00ff060a19 */ /* 0x000fe40000011607 */
.L_x_2079:
[----:B------:R-:W-:Y:S05]  /*3070*/  BSYNC B0 ;  /* 0x0000000000007941 */ /* 0x000fea0003800000 */
.L_x_2077:
[----:B------:R-:W-:-:S05]  /*3080*/  IMAD R6, R6, c[0x0][0x32c], R13 ;  /* 0x0000cb0006067a24 */ /* 0x000fca00078e020d */
[----:B------:R-:W-:Y:S02]  /*3090*/  IADD3 R7, R6, c[0x0][0x32c], RZ ;  /* 0x0000cb0006077a10 */ /* 0x000fe40007ffe0ff */
[----:B------:R-:W-:Y:S02]  /*30a0*/  IMNMX R3, R3, R6, !PT ;  /* 0x0000000603037217 */ /* 0x000fe40007800200 */
[----:B------:R-:W-:Y:S02]  /*30b0*/  IMNMX R5, R5, R7, PT ;  /* 0x0000000705057217 */ /* 0x000fe40003800200 */
.L_x_2076:
[----:B---3--:R-:W1:Y:S01]  /*30c0*/  SHFL.IDX PT, R8, R9, 0x1, 0x1c1f ;  /* 0x003c1f0009087f89 */ /* 0x008e6200000e0000 */
[----:B------:R-:W-:Y:S01]  /*30d0*/  PLOP3.LUT P0, PT, PT, PT, UP1, 0x40, 0x0 ;  /* 0x000000000000781c */ /* 0x000fe20003f0e818 */
[--C-:B-1----:R-:W-:Y:S02]  /*30e0*/  IMAD.IADD R7, R10, 0x1, R8.reuse ;  /* 0x000000010a077824 */ /* 0x102fe400078e0208 */
[----:B------:R-:W-:-:S03]  /*30f0*/  IMAD.IADD R6, R12, 0x1, R8 ;  /* 0x000000010c067824 */ /* 0x000fc600078e0208 */
[----:B------:R-:W-:-:S07]  /*3100*/  IMNMX R7, R7, R11, PT ;  /* 0x0000000b07077217 */ /* 0x000fce0003800200 */
        /* <DEDUP_REMOVED lines=13> */
.L_x_2082:
[----:B------:R-:W-:-:S04]  /*31e0*/  MOV R14, c[0x0][0x32c] ;  /* 0x0000cb00000e7a02 */ /* 0x000fc80000000f00 */
[----:B------:R-:W-:-:S13]  /*31f0*/  ISETP.NE.AND P0, PT, R14, 0x1, PT ;  /* 0x000000010e00780c */ /* 0x000fda0003f05270 */
[----:B------:R-:W-:-:S05]  /*3200*/  @P0 IMAD.HI.U32 R14, R8, c[0x0][0x330], RZ ;  /* 0x0000cc00080e0a27 */ /* 0x000fca00078e00ff */
[----:B------:R-:W-:Y:S02]  /*3210*/  @P0 SHF.R.U32.HI R8, RZ, c[0x0][0x334], R14 ;  /* 0x0000cd00ff080a19 */ /* 0x000fe4000001160e */
.L_x_2083:
[----:B------:R-:W-:Y:S05]  /*3220*/  BSYNC B0 ;  /* 0x0000000000007941 */ /* 0x000fea0003800000 */
.L_x_2081:
[----:B------:R-:W-:-:S05]  /*3230*/  IMAD R8, R8, c[0x0][0x32c], R13 ;  /* 0x0000cb0008087a24 */ /* 0x000fca00078e020d */
[----:B------:R-:W-:Y:S02]  /*3240*/  IADD3 R14, R8, c[0x0][0x32c], RZ ;  /* 0x0000cb00080e7a10 */ /* 0x000fe40007ffe0ff */
[----:B------:R-:W-:Y:S02]  /*3250*/  IMNMX R6, R6, R8, !PT ;  /* 0x0000000806067217 */ /* 0x000fe40007800200 */
[----:B------:R-:W-:Y:S02]  /*3260*/  IMNMX R7, R7, R14, PT ;  /* 0x0000000e07077217 */ /* 0x000fe40003800200 */
.L_x_2080:
        /* <DEDUP_REMOVED lines=61> */
[C---:B------:R-:W-:Y:S02]  /*3640*/  ISETP.GE.AND P5, PT, R24.reuse, 0x39, PT ;  /* 0x000000391800780c */ /* 0x040fe40003fa6270 */
        /* <DEDUP_REMOVED lines=56> */
[----:B------:R-:W-:Y:S02]  /*39d0*/  PLOP3.LUT P0, PT, PT, PT, UP1, 0x40, 0x0 ;  /* 0x000000000000781c */ /* 0x000fe40003f0e818 */
[----:B------:R-:W-:-:S11]  /*39e0*/  IMNMX R5, R5, R11, PT ;  /* 0x0000000b05057217 */ /* 0x000fd60003800200 */
        /* <DEDUP_REMOVED lines=13> */
.L_x_2086:
[----:B------:R-:W-:-:S04]  /*3ac0*/  MOV R33, c[0x0][0x32c] ;  /* 0x0000cb0000217a02 */ /* 0x000fc80000000f00 */
[----:B------:R-:W-:-:S13]  /*3ad0*/  ISETP.NE.AND P0, PT, R33, 0x1, PT ;  /* 0x000000012100780c */ /* 0x000fda0003f05270 */
[----:B------:R-:W-:-:S05]  /*3ae0*/  @P0 IMAD.HI.U32 R33, R8, c[0x0][0x330], RZ ;  /* 0x0000cc0008210a27 */ /* 0x000fca00078e00ff */
[----:B------:R-:W-:Y:S02]  /*3af0*/  @P0 SHF.R.U32.HI R8, RZ, c[0x0][0x334], R33 ;  /* 0x0000cd00ff080a19 */ /* 0x000fe40000011621 */
.L_x_2087:
[----:B------:R-:W-:Y:S05]  /*3b00*/  BSYNC B0 ;  /* 0x0000000000007941 */ /* 0x000fea0003800000 */
.L_x_2085:
[----:B------:R-:W-:-:S05]  /*3b10*/  IMAD R8, R8, c[0x0][0x32c], R13 ;  /* 0x0000cb0008087a24 */ /* 0x000fca00078e020d */
[----:B------:R-:W-:Y:S02]  /*3b20*/  IADD3 R33, R8, c[0x0][0x32c], RZ ;  /* 0x0000cb0008217a10 */ /* 0x000fe40007ffe0ff */
[----:B------:R-:W-:Y:S02]  /*3b30*/  IMNMX R3, R3, R8, !PT ;  /* 0x0000000803037217 */ /* 0x000fe40007800200 */
[----:B------:R-:W-:Y:S02]  /*3b40*/  IMNMX R5, R5, R33, PT ;  /* 0x0000002105057217 */ /* 0x000fe40003800200 */
.L_x_2084:
[----:B------:R-:W-:Y:S02]  /*3b50*/  ISETP.NE.AND P0, PT, R31, RZ, PT ;  /* 0x000000ff1f00720c */ /* 0x000fe40003f05270 */
[----:B------:R-:W-:Y:S02]  /*3b60*/  P2R R33, PR, RZ, 0x20 ;  /* 0x00000020ff217803 */ /* 0x000fe40000000000 */
[----:B------:R-:W-:Y:S02]  /*3b70*/  ISETP.GT.AND P0, PT, R6, 0x8, !P0 ;  /* 0x000000080600780c */ /* 0x000fe40004704270 */
[----:B------:R-:W-:-:S02]  /*3b80*/  P2R R8, PR, RZ, 0x40 ;  /* 0x00000040ff087803 */ /* 0x000fc40000000000 */
[----:B------:R-:W-:Y:S02]  /*3b90*/  ISETP.LT.OR P0, PT, R7, 0x9, P0 ;  /* 0x000000090700780c */ /* 0x000fe40000701670 */
[----:B------:R-:W-:Y:S02]  /*3ba0*/  ISETP.NE.AND P6, PT, R24, RZ, PT ;  /* 0x000000ff1800720c */ /* 0x000fe40003fc5270 */
        /* <DEDUP_REMOVED lines=81> */
[----:B------:R-:W-:-:S04]  /*40c0*/  ISETP.GT.AND P0, PT, R6, 0x58, !P0 ;  /* 0x000000580600780c */ /* 0x000fc80004704270 */
[----:B------:R-:W-:-:S04]  /*40d0*/  ISETP.LT.OR P0, PT, R7, 0x59, P0 ;  /* 0x000000590700780c */ /* 0x000fc80000701670 */
[----:B------:R-:W-:Y:S02]  /*40e0*/  FSEL R191, R50, -INF , !P0 ;  /* 0xff80000032bf7808 */ /* 0x000fe40004000000 */
[----:B------:R-:W-:Y:S02]  /*40f0*/  ISETP.GT.AND P0, PT, R6, 0x59, !P6 ;  /* 0x000000590600780c */ /* 0x000fe40007704270 */
[----:B------:R-:W1:Y:S02]  /*4100*/  SHFL.IDX PT, R6, R9, 0x3, 0x1c1f ;  /* 0x007c1f0009067f89 */ /* 0x000e6400000e0000 */
[----:B------:R-:W-:-:S04]  /*4110*/  ISETP.LT.OR P0, PT, R7, 0x5a, P0 ;  /* 0x0000005a0700780c */ /* 0x000fc80000701670 */
[----:B------:R-:W-:Y:S02]  /*4120*/  FSEL R193, R51, -INF , !P0 ;  /* 0xff80000033c17808 */ /* 0x000fe40004000000 */
[----:B------:R-:W-:-:S04]  /*4130*/  ISETP.GT.AND P0, PT, R3, RZ, !P1 ;  /* 0x000000ff0300720c */ /* 0x000fc80004f04270 */
[----:B------:R-:W-:-:S04]  /*4140*/  ISETP.LT.OR P0, PT, R5, 0x1, P0 ;  /* 0x000000010500780c */ /* 0x000fc80000701670 */
[----:B------:R-:W-:Y:S02]  /*4150*/  FSEL R102, R164, -INF , !P0 ;  /* 0xff800000a4667808 */ /* 0x000fe40004000000 */
[----:B------:R-:W-:Y:S02]  /*4160*/  ISETP.GT.AND P0, PT, R3, 0x1, !P5 ;  /* 0x000000010300780c */ /* 0x000fe40006f04270 */
[----:B------:R-:W-:Y:S02]  /*4170*/  ISETP.NE.AND P5, PT, R33, RZ, PT ;  /* 0x000000ff2100720c */ /* 0x000fe40003fa5270 */
        /* <DEDUP_REMOVED lines=82> */
[----:B------:R-:W-:Y:S01]  /*46a0*/  ISETP.GT.AND P0, PT, R3, 0x59, !P6 ;  /* 0x000000590300780c */ /* 0x000fe20007704270 */
[--C-:B-1----:R-:W-:Y:S01]  /*46b0*/  IMAD.IADD R3, R12, 0x1, R6.reuse ;  /* 0x000000010c037824 */ /* 0x102fe200078e0206 */
[----:B------:R-:W-:Y:S02]  /*46c0*/  ISETP.NE.AND P6, PT, R8, RZ, PT ;  /* 0x000000ff0800720c */ /* 0x000fe40003fc5270 */
        /* <DEDUP_REMOVED lines=18> */
.L_x_2090:
[----:B------:R-:W-:-:S04]  /*47f0*/  MOV R7, c[0x0][0x32c] ;  /* 0x0000cb0000077a02 */ /* 0x000fc80000000f00 */
[----:B------:R-:W-:-:S13]  /*4800*/  ISETP.NE.AND P0, PT, R7, 0x1, PT ;  /* 0x000000010700780c */ /* 0x000fda0003f05270 */
[----:B------:R-:W-:-:S05]  /*4810*/  @P0 IMAD.HI.U32 R7, R6, c[0x0][0x330], RZ ;  /* 0x0000cc0006070a27 */ /* 0x000fca00078e00ff */
[----:B------:R-:W-:Y:S02]  /*4820*/  @P0 SHF.R.U32.HI R6, RZ, c[0x0][0x334], R7 ;  /* 0x0000cd00ff060a19 */ /* 0x000fe40000011607 */
.L_x_2091:
[----:B------:R-:W-:Y:S05]  /*4830*/  BSYNC B0 ;  /* 0x0000000000007941 */ /* 0x000fea0003800000 */
.L_x_2089:
[----:B------:R-:W-:-:S05]  /*4840*/  IMAD R6, R6, c[0x0][0x32c], R13 ;  /* 0x0000cb0006067a24 */ /* 0x000fca00078e020d */
[----:B------:R-:W-:Y:S02]  /*4850*/  IADD3 R7, R6, c[0x0][0x32c], RZ ;  /* 0x0000cb0006077a10 */ /* 0x000fe40007ffe0ff */
[----:B------:R-:W-:Y:S02]  /*4860*/  IMNMX R3, R3, R6, !PT ;  /* 0x0000000603037217 */ /* 0x000fe40007800200 */
[----:B------:R-:W-:Y:S02]  /*4870*/  IMNMX R5, R5, R7, PT ;  /* 0x0000000705057217 */ /* 0x000fe40003800200 */
.L_x_2088:
[----:B------:R-:W-:Y:S01]  /*4880*/  ISETP.NE.AND P0, PT, R31, RZ, PT ;  /* 0x000000ff1f00720c */ /* 0x000fe20003f05270 */
        /* <DEDUP_REMOVED lines=17> */
[----:B------:R-:W-:Y:S01]  /*49a0*/  ISETP.GT.AND P0, PT, R3, 0x9, !P0 ;  /* 0x000000090300780c */ /* 0x000fe20004704270 */
[----:B------:R-:W-:Y:S01]  /*49b0*/  LDSM.16.MT88.4 R76, [R214+0x100] ;  /* 0x00010000d64c783b */ /* 0x000fe20000004200 */
[----:B------:R-:W-:Y:S01]  /*49c0*/  FMNMX.FTZ R133, R41, R133, !PT ;  /* 0x0000008529857209 */ /* 0x000fe20007810000 */
[----:B------:R-:W-:Y:S01]  /*49d0*/  UIADD3 UR4, UR6, UR7, URZ ;  /* 0x0000000706047290 */ /* 0x000fe2000fffe03f */
[----:B------:R-:W-:Y:S01]  /*49e0*/  ISETP.LT.OR P0, PT, R5, 0xa, P0 ;  /* 0x0000000a0500780c */ /* 0x000fe20000701670 */
[----:B------:R-:W-:Y:S01]  /*49f0*/  LDSM.16.MT88.4 R80, [R215+0x100] ;  /* 0x00010000d750783b */ /* 0x000fe20000004200 */
[----:B------:R-:W-:Y:S01]  /*4a00*/  FMNMX.FTZ R133, R45, R133, !PT ;  /* 0x000000852d857209 */ /* 0x000fe20007810000 */
[----:B------:R-:W-:Y:S01]  /*4a10*/  ULDC UR7, c[0x0][0x328] ;  /* 0x0000ca0000077ab9 */ /* 0x000fe20000000800 */
[----:B------:R-:W-:Y:S01]  /*4a20*/  FSEL R105, R143, -INF , !P0 ;  /* 0xff8000008f697808 */ /* 0x000fe20004000000 */
[----:B------:R-:W-:Y:S01]  /*4a30*/  LDSM.16.MT88.4 R56, [R213+0x900] ;  /* 0x00090000d538783b */ /* 0x000fe20000004200 */
[----:B------:R-:W-:Y:S01]  /*4a40*/  ISETP.NE.AND P0, PT, R29, RZ, PT ;  /* 0x000000ff1d00720c */ /* 0x000fe20003f05270 */
[----:B------:R-:W-:Y:S01]  /*4a50*/  UIADD3 UR7, UR4, UR7, URZ ;  /* 0x0000000704077290 */ /* 0x000fe2000fffe03f */
        /* <DEDUP_REMOVED lines=48> */
[----:B------:R-:W-:Y:S02]  /*4d60*/  ISETP.NE.AND P6, PT, R32, RZ, PT ;  /* 0x000000ff2000720c */ /* 0x000fe40003fc5270 */
[----:B------:R-:W-:Y:S02]  /*4d70*/  FSEL R130, R130, -INF , !P0 ;  /* 0xff80000082827808 */ /* 0x000fe40004000000 */
[----:B------:R-:W-:Y:S02]  /*4d80*/  ISETP.NE.AND P0, PT, R21, RZ, PT ;  /* 0x000000ff1500720c */ /* 0x000fe40003f05270 */
[----:B------:R-:W-:Y:S02]  /*4d90*/  IADD3 R229, R229, -0x2, RZ ;  /* 0xfffffffee5e57810 */ /* 0x000fe40007ffe0ff */
        /* <DEDUP_REMOVED lines=21> */
[----:B------:R-:W-:Y:S02]  /*4ef0*/  ISETP.LT.OR P0, PT, R5, 0x41, P0 ;  /* 0x000000410500780c */ /* 0x000fe40000701670 */
[----:B------:R-:W-:Y:S02]  /*4f00*/  ISETP.GT.AND P3, PT, R3, 0x48, !P3 ;  /* 0x000000480300780c */ /* 0x000fe40005f64270 */
[----:B------:R-:W-:-:S02]  /*4f10*/  FSEL R180, R134, -INF , !P0 ;  /* 0xff80000086b47808 */ /* 0x000fc40004000000 */
[----:B------:R-:W-:Y:S02]  /*4f20*/  FMNMX.FTZ R134, R35, R36, !PT ;  /* 0x0000002423867209 */ /* 0x000fe40007810000 */
[----:B------:R-:W-:Y:S02]  /*4f30*/  ISETP.GT.AND P0, PT, R3, 0x41, !P2 ;  /* 0x000000410300780c */ /* 0x000fe40005704270 */
[----:B------:R-:W-:Y:S02]  /*4f40*/  FMNMX.FTZ R134, R38, R134, !PT ;  /* 0x0000008626867209 */ /* 0x000fe40007810000 */
[----:B------:R-:W-:Y:S02]  /*4f50*/  ISETP.LT.OR P0, PT, R5, 0x42, P0 ;  /* 0x000000420500780c */ /* 0x000fe40000701670 */
[----:B------:R-:W-:Y:S02]  /*4f60*/  FMNMX.FTZ R134, R39, R134, !PT ;  /* 0x0000008627867209 */ /* 0x000fe40007810000 */
        /* <DEDUP_REMOVED lines=8> */
[----:B------:R-:W-:Y:S02]  /*4ff0*/  ISETP.GT.AND P0, PT, R3, RZ, !P1 ;  /* 0x000000ff0300720c */ /* 0x000fe40004f04270 */
[----:B------:R-:W-:Y:S02]  /*5000*/  FMNMX.FTZ R134, R84, R134, !PT ;  /* 0x0000008654867209 */ /* 0x000fe40007810000 */
[----:B------:R-:W-:Y:S02]  /*5010*/  ISETP.LT.OR P0, PT, R5, 0x1, P0 ;  /* 0x000000010500780c */ /* 0x000fe40000701670 */
[----:B------:R-:W-:Y:S02]  /*5020*/  FMNMX.FTZ R134, R86, R134, !PT ;  /* 0x0000008656867209 */ /* 0x000fe40007810000 */
[----:B------:R-:W-:-:S02]  /*5030*/  FSEL R100, R166, -INF , !P0 ;  /* 0xff800000a6647808 */ /* 0x000fc40004000000 */
[----:B------:R-:W-:Y:S02]  /*5040*/  FMNMX.FTZ R134, R89, R134, !PT ;  /* 0x0000008659867209 */ /* 0x000fe40007810000 */
[----:B------:R-:W-:Y:S02]  /*5050*/  ISETP.NE.AND P2, PT, R17, RZ, PT ;  /* 0x000000ff1100720c */ /* 0x000fe40003f45270 */
[----:B------:R-:W-:Y:S02]  /*5060*/  FMNMX.FTZ R134, R92, R134, !PT ;  /* 0x000000865c867209 */ /* 0x000fe40007810000 */
[----:B------:R-:W-:Y:S02]  /*5070*/  ISETP.NE.AND P6, PT, R24, RZ, PT ;  /* 0x000000ff1800720c */ /* 0x000fe40003fc5270 */
[----:B------:R-:W-:Y:S02]  /*5080*/  FMNMX.FTZ R134, R148, R134, !PT ;  /* 0x0000008694867209 */ /* 0x000fe40007810000 */
[----:B------:R-:W-:-:S02]  /*5090*/  ISETP.NE.AND P1, PT, R16, RZ, PT ;  /* 0x000000ff1000720c */ /* 0x000fc40003f25270 */
[----:B------:R-:W-:Y:S02]  /*50a0*/  FMNMX.FTZ R134, R149, R134, !PT ;  /* 0x0000008695867209 */ /* 0x000fe40007810000 */
[C---:B------:R-:W-:Y:S02]  /*50b0*/  ISETP.GT.AND P2, PT, R3.reuse, 0x49, !P2 ;  /* 0x000000490300780c */ /* 0x040fe40005744270 */
        /* <DEDUP_REMOVED lines=14> */
[----:B-1----:R-:W-:Y:S02]  /*51a0*/  FMNMX.FTZ R134, R134, R6, !PT ;  /* 0x0000000686867209 */ /* 0x002fe40007810000 */
[----:B------:R-:W1:Y:S02]  /*51b0*/  SHFL.BFLY PT, R6, R133, 0x2, 0x1f ;  /* 0x0c401f0085067f89 */ /* 0x000e6400000e0000 */
[C---:B------:R-:W-:Y:S01]  /*51c0*/  FSETP.NEU.FTZ.AND P0, PT, R134.reuse, -INF , PT ;  /* 0xff8000008600780b */ /* 0x040fe20003f1d000 */
[----:B------:R-:W-:-:S05]  /*51d0*/  FMUL.FTZ R7, R134, c[0x0][0x2d0] ;  /* 0x0000b40086077a20 */ /* 0x000fca0000410000 */
[----:B------:R-:W-:-:S05]  /*51e0*/  FSEL R7, R7, RZ, P0 ;  /* 0x000000ff07077208 */ /* 0x000fca0000000000 */
[--C-:B------:R-:W-:Y:S02]  /*51f0*/  FFMA.FTZ R8, R35, c[0x0][0x2d0], -R7.reuse ;  /* 0x0000b40023087a23 */ /* 0x100fe40000010807 */
[----:B------:R-:W-:Y:S02]  /*5200*/  FFMA.FTZ R9, R38, c[0x0][0x2d0], -R7 ;  /* 0x0000b40026097a23 */ /* 0x000fe40000010807 */
[----:B------:R2:W-:Y:S01]  /*5210*/  MUFU.EX2 R113, R8 ;  /* 0x0000000800717308 */ /* 0x0005e20000000800 */
[----:B-1----:R-:W-:-:S07]  /*5220*/  FMNMX.FTZ R133, R133, R6, !PT ;  /* 0x0000000685857209 */ /* 0x002fce0007810000 */
[----:B------:R1:W-:Y:S01]  /*5230*/  MUFU.EX2 R234, R9 ;  /* 0x0000000900ea7308 */ /* 0x0003e20000000800 */
[----:B------:R-:W3:Y:S01]  /*5240*/  SHFL.BFLY PT, R6, R133, 0x1, 0x1f ;  /* 0x0c201f0085067f89 */ /* 0x000ee200000e0000 */
[----:B--2---:R-:W-:-:S06]  /*5250*/  FFMA.FTZ R8, R36, c[0x0][0x2d0], -R7 ;  /* 0x0000b40024087a23 */ /* 0x004fcc0000010807 */
[----:B------:R2:W-:Y:S01]  /*5260*/  MUFU.EX2 R124, R8 ;  /* 0x00000008007c7308 */ /* 0x0005e20000000800 */
[----:B-1----:R-:W-:-:S07]  /*5270*/  FFMA.FTZ R9, R39, c[0x0][0x2d0], -R7 ;  /* 0x0000b40027097a23 */ /* 0x002fce0000010807 */
[----:B------:R-:W1:Y:S01]  /*5280*/  MUFU.EX2 R211, R9 ;  /* 0x0000000900d37308 */ /* 0x000e620000000800 */
[----:B---3--:R-:W-:Y:S02]  /*5290*/  FMNMX.FTZ R133, R133, R6, !PT ;  /* 0x0000000685857209 */ /* 0x008fe40007810000 */
[----:B--2---:R-:W-:Y:S02]  /*52a0*/  FMNMX.FTZ R8, R102, R103, !PT ;  /* 0x0000006766087209 */ /* 0x004fe40007810000 */
[C---:B------:R-:W-:Y:S01]  /*52b0*/  FSETP.NEU.FTZ.AND P0, PT, R133.reuse, -INF , PT ;  /* 0xff8000008500780b */ /* 0x040fe20003f1d000 */
[----:B------:R-:W-:Y:S01]  /*52c0*/  FMUL.FTZ R6, R133, c[0x0][0x2d0] ;  /* 0x0000b40085067a20 */ /* 0x000fe20000410000 */
[----:B------:R-:W-:Y:S02]  /*52d0*/  FMNMX.FTZ R8, R106, R8, !PT ;  /* 0x000000086a087209 */ /* 0x000fe40007810000 */
[----:B-1----:R-:W-:Y:S02]  /*52e0*/  F2FP.PACK_AB R10, R211, R234 ;  /* 0x000000ead30a723e */ /* 0x002fe400000000ff */
[----:B------:R-:W-:-:S02]  /*52f0*/  FSEL R6, R6, RZ, P0 ;  /* 0x000000ff06067208 */ /* 0x000fc40000000000 */
[----:B------:R-:W-:Y:S02]  /*5300*/  FMNMX.FTZ R8, R107, R8, !PT ;  /* 0x000000086b087209 */ /* 0x000fe40007810000 */
[C---:B------:R-:W-:Y:S02]  /*5310*/  ISETP.GT.AND P0, PT, R3.reuse, 0x51, !P4 ;  /* 0x000000510300780c */ /* 0x040fe40006704270 */
[C---:B------:R-:W-:Y:S02]  /*5320*/  ISETP.GT.AND P4, PT, R3.reuse, 0x58, !P5 ;  /* 0x000000580300780c */ /* 0x040fe40006f84270 */
[----:B------:R-:W-:Y:S02]  /*5330*/  ISETP.GT.AND P5, PT, R3, 0x59, !P6 ;  /* 0x000000590300780c */ /* 0x000fe400077a4270 */
[----:B------:R-:W-:Y:S02]  /*5340*/  FMNMX.FTZ R3, R108, R8, !PT ;  /* 0x000000086c037209 */ /* 0x000fe40007810000 */
[----:B------:R-:W-:-:S02]  /*5350*/  FMNMX.FTZ R8, R100, R101, !PT ;  /* 0x0000006564087209 */ /* 0x000fc40007810000 */
[----:B------:R-:W-:Y:S01]  /*5360*/  FMNMX.FTZ R0, R109, R3, !PT ;  /* 0x000000036d007209 */ /* 0x000fe20007810000 */
[----:B------:R-:W-:Y:S01]  /*5370*/  FFMA.FTZ R3, R34, c[0x0][0x2d0], -R6 ;  /* 0x0000b40022037a23 */ /* 0x000fe20000010806 */
[----:B------:R-:W-:Y:S02]  /*5380*/  ISETP.LT.OR P6, PT, R5, 0x49, P3 ;  /* 0x000000490500780c */ /* 0x000fe40001fc1670 */
[----:B------:R-:W-:Y:S01]  /*5390*/  FMNMX.FTZ R0, R119, R0, !PT ;  /* 0x0000000077007209 */ /* 0x000fe20007810000 */
[----:B------:R1:W-:Y:S01]  /*53a0*/  MUFU.EX2 R111, R3 ;  /* 0x00000003006f7308 */ /* 0x0003e20000000800 */
[----:B------:R-:W-:Y:S02]  /*53b0*/  P2R R9, PR, RZ, 0x20 ;  /* 0x00000020ff097803 */ /* 0x000fe40000000000 */
[----:B------:R-:W-:Y:S02]  /*53c0*/  FMNMX.FTZ R0, R121, R0, !PT ;  /* 0x0000000079007209 */ /* 0x000fe40007810000 */
[----:B------:R-:W-:-:S02]  /*53d0*/  ISETP.LT.OR P5, PT, R5, 0x4a, P2 ;  /* 0x0000004a0500780c */ /* 0x000fc400017a1670 */
[----:B------:R-:W-:Y:S02]  /*53e0*/  FMNMX.FTZ R0, R137, R0, !PT ;  /* 0x0000000089007209 */ /* 0x000fe40007810000 */
[----:B------:R-:W-:Y:S02]  /*53f0*/  FSEL R172, R174, -INF , !P6 ;  /* 0xff800000aeac7808 */ /* 0x000fe40007000000 */
[----:B------:R-:W-:Y:S02]  /*5400*/  FMNMX.FTZ R0, R136, R0, !PT ;  /* 0x0000000088007209 */ /* 0x000fe40007810000 */
[----:B------:R-:W-:Y:S02]  /*5410*/  ISETP.LT.OR P3, PT, R5, 0x51, P1 ;  /* 0x000000510500780c */ /* 0x000fe40000f61670 */
[----:B------:R-:W-:Y:S02]  /*5420*/  FMNMX.FTZ R0, R163, R0, !PT ;  /* 0x00000000a3007209 */ /* 0x000fe40007810000 */
[----:B-1----:R-:W-:Y:S01]  /*5430*/  FMNMX.FTZ R3, R104, R8, !PT ;  /* 0x0000000868037209 */ /* 0x002fe20007810000 */
[----:B------:R-:W-:Y:S01]  /*5440*/  FFMA.FTZ R8, R37, c[0x0][0x2d0], -R6 ;  /* 0x0000b40025087a23 */ /* 0x000fe20000010806 */
[----:B------:R-:W-:-:S02]  /*5450*/  FMNMX.FTZ R0, R129, R0, !PT ;  /* 0x0000000081007209 */ /* 0x000fc40007810000 */
[----:B------:R-:W-:Y:S01]  /*5460*/  FMNMX.FTZ R3, R105, R3, !PT ;  /* 0x0000000369037209 */ /* 0x000fe20007810000 */
[----:B------:R1:W2:Y:S01]  /*5470*/  MUFU.EX2 R112, R8 ;  /* 0x0000000800707308 */ /* 0x0002a20000000800 */
[----:B------:R-:W-:Y:S02]  /*5480*/  FMNMX.FTZ R0, R188, R0, !PT ;  /* 0x00000000bc007209 */ /* 0x000fe40007810000 */
[----:B------:R-:W-:Y:S02]  /*5490*/  FMNMX.FTZ R3, R116, R3, !PT ;  /* 0x0000000374037209 */ /* 0x000fe40007810000 */
[----:B------:R-:W-:Y:S02]  /*54a0*/  FMNMX.FTZ R0, R189, R0, !PT ;  /* 0x00000000bd007209 */ /* 0x000fe40007810000 */
[----:B------:R-:W-:Y:S02]  /*54b0*/  FMNMX.FTZ R3, R117, R3, !PT ;  /* 0x0000000375037209 */ /* 0x000fe40007810000 */
[----:B------:R-:W-:-:S02]  /*54c0*/  FMNMX.FTZ R0, R192, R0, !PT ;  /* 0x00000000c0007209 */ /* 0x000fc40007810000 */
[----:B------:R-:W-:Y:S01]  /*54d0*/  FMNMX.FTZ R4, R118, R3, !PT ;  /* 0x0000000376047209 */ /* 0x000fe20007810000 */
[--C-:B------:R-:W-:Y:S01]  /*54e0*/  FFMA.FTZ R3, R41, c[0x0][0x2d0], -R6.reuse ;  /* 0x0000b40029037a23 */ /* 0x100fe20000010806 */
[----:B------:R-:W-:Y:S02]  /*54f0*/  FSEL R139, R175, -INF , !P5 ;  /* 0xff800000af8b7808 */ /* 0x000fe40006800000 */
[----:B------:R-:W-:Y:S01]  /*5500*/  FMNMX.FTZ R2, R120, R4, !PT ;  /* 0x0000000478027209 */ /* 0x000fe20007810000 */
[----:B------:R3:W-:Y:S01]  /*5510*/  MUFU.EX2 R208, R3 ;  /* 0x0000000300d07308 */ /* 0x0007e20000000800 */
[----:B------:R-:W-:Y:S01]  /*5520*/  ISETP.LT.OR P2, PT, R5, 0x52, P0 ;  /* 0x000000520500780c */ /* 0x000fe20000741670 */
[----:B-1----:R-:W-:Y:S01]  /*5530*/  FFMA.FTZ R8, R40, c[0x0][0x2d0], -R6 ;  /* 0x0000b40028087a23 */ /* 0x002fe20000010806 */
[----:B------:R-:W-:Y:S02]  /*5540*/  FMNMX.FTZ R2, R123, R2, !PT ;  /* 0x000000027b027209 */ /* 0x000fe40007810000 */
[----:B------:R-:W-:-:S02]  /*5550*/  FSEL R173, R126, -INF , !P3 ;  /* 0xff8000007ead7808 */ /* 0x000fc40005800000 */
[----:B------:R-:W-:Y:S01]  /*5560*/  FMNMX.FTZ R2, R128, R2, !PT ;  /* 0x0000000280027209 */ /* 0x000fe20007810000 */
[----:B------:R1:W4:Y:S01]  /*5570*/  MUFU.EX2 R125, R8 ;  /* 0x00000008007d7308 */ /* 0x0003220000000800 */
[----:B------:R-:W-:Y:S02]  /*5580*/  ISETP.NE.AND P0, PT, R9, RZ, PT ;  /* 0x000000ff0900720c */ /* 0x000fe40003f05270 */
[----:B------:R-:W-:Y:S02]  /*5590*/  ISETP.LT.OR P1, PT, R5, 0x59, P4 ;  /* 0x000000590500780c */ /* 0x000fe40002721670 */
[----:B------:R-:W-:Y:S02]  /*55a0*/  FSEL R174, R127, -INF , !P2 ;  /* 0xff8000007fae7808 */ /* 0x000fe40005000000 */
[----:B------:R-:W-:Y:S01]  /*55b0*/  ISETP.LT.OR P0, PT, R5, 0x5a, P0 ;  /* 0x0000005a0500780c */ /* 0x000fe20000701670 */
[----:B---3--:R-:W-:Y:S01]  /*55c0*/  FFMA.FTZ R3, R42, c[0x0][0x2d0], -R7 ;  /* 0x0000b4002a037a23 */ /* 0x008fe20000010807 */
[----:B------:R-:W-:-:S02]  /*55d0*/  FSEL R175, R182, -INF , !P1 ;  /* 0xff800000b6af7808 */ /* 0x000fc40004800000 */
[----:B------:R-:W-:Y:S01]  /*55e0*/  FSEL R176, R183, -INF , !P0 ;  /* 0xff800000b7b07808 */ /* 0x000fe20004000000 */
[----:B------:R3:W-:Y:S01]  /*55f0*/  MUFU.EX2 R237, R3 ;  /* 0x0000000300ed7308 */ /* 0x0007e20000000800 */
[----:B--2---:R-:W-:Y:S02]  /*5600*/  F2FP.PACK_AB R9, R112, R111 ;  /* 0x0000006f7009723e */ /* 0x004fe400000000ff */
[----:B------:R-:W-:Y:S02]  /*5610*/  ISETP.NE.AND P6, PT, R12, RZ, PT ;  /* 0x000000ff0c00720c */ /* 0x000fe40003fc5270 */
[----:B-1----:R-:W-:Y:S02]  /*5620*/  F2FP.PACK_AB R8, R124, R113 ;  /* 0x000000717c08723e */ /* 0x002fe400000000ff */
[----:B----4-:R-:W-:-:S07]  /*5630*/  F2FP.PACK_AB R11, R208, R125 ;  /* 0x0000007dd00b723e */ /* 0x010fce00000000ff */
[C---:B------:R-:W-:Y:S01]  /*5640*/  HMMA.16816.F32 R32, R8.reuse, R64, RZ ;  /* 0x000000400820723c */ /* 0x040fe200000018ff */
[----:B---3--:R-:W-:Y:S02]  /*5650*/  FMNMX.FTZ R3, R130, R2, !PT ;  /* 0x0000000282037209 */ /* 0x008fe40007810000 */
[----:B------:R-:W-:Y:S01]  /*5660*/  FMNMX.FTZ R2, R195, R0, !PT ;  /* 0x00000000c3027209 */ /* 0x000fe20007810000 */
[----:B------:R-:W-:Y:S01]  /*5670*/  FFMA.FTZ R0, R43, c[0x0][0x2d0], -R7 ;  /* 0x0000b4002b007a23 */ /* 0x000fe20000010807 */
[----:B------:R-:W-:Y:S02]  /*5680*/  FMNMX.FTZ R4, R131, R3, !PT ;  /* 0x0000000383047209 */ /* 0x000fe40007810000 */
[----:B------:R-:W-:Y:S01]  /*5690*/  FMNMX.FTZ R2, R197, R2, !PT ;  /* 0x00000002c5027209 */ /* 0x000fe20007810000 */
[----:B------:R1:W2:Y:S01]  /*56a0*/  MUFU.EX2 R236, R0 ;  /* 0x0000000000ec7308 */ /* 0x0002a20000000800 */
[----:B------:R-:W-:Y:S02]  /*56b0*/  HMMA.16816.F32 R28, R8, R68, RZ ;  /* 0x00000044081c723c */ /* 0x000fe400000018ff */
[----:B------:R-:W-:-:S02]  /*56c0*/  FMNMX.FTZ R3, R198, R2, !PT ;  /* 0x00000002c6037209 */ /* 0x000fc40007810000 */
[----:B------:R-:W-:-:S04]  /*56d0*/  FMNMX.FTZ R2, R146, R4, !PT ;  /* 0x0000000492027209 */ /* 0x000fc80007810000 */
[----:B------:R-:W-:Y:S01]  /*56e0*/  FMNMX.FTZ R2, R147, R2, !PT ;  /* 0x0000000293027209 */ /* 0x000fe20007810000 */
[----:B------:R-:W-:Y:S01]  /*56f0*/  HMMA.16816.F32 R24, R8, R76, RZ ;  /* 0x0000004c0818723c */ /* 0x000fe200000018ff */
[----:B-1----:R-:W-:Y:S01]  /*5700*/  FFMA.FTZ R0, R44, c[0x0][0x2d0], -R7 ;  /* 0x0000b4002c007a23 */ /* 0x002fe20000010807 */
[----:B--2---:R-:W-:-:S06]  /*5710*/  F2FP.PACK_AB R12, R236, R237 ;  /* 0x000000edec0c723e */ /* 0x004fcc00000000ff */
[C---:B------:R-:W-:Y:S01]  /*5720*/  HMMA.16816.F32 R16, R8.reuse, R80, RZ ;  /* 0x000000500810723c */ /* 0x040fe200000018ff */
[----:B------:R1:W-:Y:S07]  /*5730*/  MUFU.EX2 R110, R0 ;  /* 0x00000000006e7308 */ /* 0x0003ee0000000800 */
[C---:B------:R-:W-:Y:S08]  /*5740*/  HMMA.16816.F32 R20, R8.reuse, R66, RZ ;  /* 0x000000420814723c */ /* 0x040ff000000018ff */
[----:B------:R-:W-:Y:S01]  /*5750*/  HMMA.16816.F32 R36, R8, R70, RZ ;  /* 0x000000460824723c */ /* 0x000fe200000018ff */
[----:B-1----:R-:W-:Y:S01]  /*5760*/  FMNMX.FTZ R0, R199, R3, !PT ;  /* 0x00000003c7007209 */ /* 0x002fe20007810000 */
[----:B------:R-:W-:-:S03]  /*5770*/  FFMA.FTZ R3, R46, c[0x0][0x2d0], -R7 ;  /* 0x0000b4002e037a23 */ /* 0x000fc60000010807 */
[----:B------:R-:W-:Y:S01]  /*5780*/  FMNMX.FTZ R0, R200, R0, !PT ;  /* 0x00000000c8007209 */ /* 0x000fe20007810000 */
[----:B------:R-:W1:Y:S02]  /*5790*/  MUFU.EX2 R13, R3 ;  /* 0x00000003000d7308 */ /* 0x000e640000000800 */
[----:B------:R-:W-:Y:S01]  /*57a0*/  HMMA.16816.F32 R40, R8, R78, RZ ;  /* 0x0000004e0828723c */ /* 0x000fe200000018ff */
[----:B------:R-:W-:-:S04]  /*57b0*/  FMNMX.FTZ R0, R201, R0, !PT ;  /* 0x00000000c9007209 */ /* 0x000fc80007810000 */
[----:B------:R-:W-:-:S03]  /*57c0*/  FMNMX.FTZ R0, R202, R0, !PT ;  /* 0x00000000ca007209 */ /* 0x000fc60007810000 */
[----:B------:R-:W-:Y:S01]  /*57d0*/  HMMA.16816.F32 R8, R8, R82, RZ ;  /* 0x000000520808723c */ /* 0x000fe200000018ff */
[----:B------:R-:W-:-:S04]  /*57e0*/  FMNMX.FTZ R0, R204, R0, !PT ;  /* 0x00000000cc007209 */ /* 0x000fc80007810000 */
[----:B------:R-:W-:Y:S01]  /*57f0*/  FMNMX.FTZ R0, R203, R0, !PT ;  /* 0x00000000cb007209 */ /* 0x000fe20007810000 */
[----:B-1----:R-:W-:Y:S01]  /*5800*/  IMAD.MOV.U32 R183, RZ, RZ, R13 ;  /* 0x000000ffffb77224 */ /* 0x002fe200078e000d */
[----:B------:R-:W-:Y:S01]  /*5810*/  FMNMX.FTZ R3, R144, R2, !PT ;  /* 0x0000000290037209 */ /* 0x000fe20007810000 */
[----:B------:R-:W-:Y:S02]  /*5820*/  FFMA.FTZ R2, R45, c[0x0][0x2d0], -R6 ;  /* 0x0000b4002d027a23 */ /* 0x000fe40000010806 */
[----:B------:R-:W1:Y:S01]  /*5830*/  SHFL.BFLY PT, R4, R0, 0x2, 0x1f ;  /* 0x0c401f0000047f89 */ /* 0x000e6200000e0000 */
[----:B------:R-:W-:Y:S01]  /*5840*/  FMNMX.FTZ R3, R145, R3, !PT ;  /* 0x0000000391037209 */ /* 0x000fe20007810000 */
[----:B------:R2:W-:Y:S01]  /*5850*/  MUFU.EX2 R230, R2 ;  /* 0x0000000200e67308 */ /* 0x0005e20000000800 */
[----:B------:R-:W-:Y:S02]  /*5860*/  F2FP.PACK_AB R14, R183, R110 ;  /* 0x0000006eb70e723e */ /* 0x000fe400000000ff */
        /* <DEDUP_REMOVED lines=15> */
[----:B------:R3:W-:Y:S01]  /*5960*/  MUFU.EX2 R205, R2 ;  /* 0x0000000200cd7308 */ /* 0x0007e20000000800 */
[----:B-1----:R-:W-:Y:S01]  /*5970*/  FMNMX.FTZ R132, R0, R4, !PT ;  /* 0x0000000400847209 */ /* 0x002fe20007810000 */
[----:B------:R-:W-:-:S03]  /*5980*/  FFMA.FTZ R0, R88, c[0x0][0x2d0], -R6 ;  /* 0x0000b40058007a23 */ /* 0x000fc60000010806 */
[----:B------:R-:W-:Y:S01]  /*5990*/  FSETP.NEU.FTZ.AND P0, PT, R132, -INF , PT ;  /* 0xff8000008400780b */ /* 0x000fe20003f1d000 */
[----:B---3--:R-:W-:Y:S02]  /*59a0*/  FFMA.FTZ R2, R49, c[0x0][0x2d0], -R6 ;  /* 0x0000b40031027a23 */ /* 0x008fe40000010806 */
[----:B------:R1:W-:Y:S01]  /*59b0*/  MUFU.EX2 R233, R0 ;  /* 0x0000000000e97308 */ /* 0x0003e20000000800 */
[----:B--2---:R-:W-:-:S07]  /*59c0*/  FMNMX.FTZ R3, R3, R5, !PT ;  /* 0x0000000503037209 */ /* 0x004fce0007810000 */
[----:B------:R2:W3:Y:S01]  /*59d0*/  MUFU.EX2 R182, R2 ;  /* 0x0000000200b67308 */ /* 0x0004e20000000800 */
[----:B------:R-:W4:Y:S01]  /*59e0*/  SHFL.BFLY PT, R5, R3, 0x1, 0x1f ;  /* 0x0c201f0003057f89 */ /* 0x000f2200000e0000 */
[----:B-1----:R-:W-:-:S06]  /*59f0*/  FFMA.FTZ R0, R90, c[0x0][0x2d0], -R6 ;  /* 0x0000b4005a007a23 */ /* 0x002fcc0000010806 */
[----:B------:R-:W-:Y:S01]  /*5a00*/  MUFU.EX2 R251, R0 ;  /* 0x0000000000fb7308 */ /* 0x000fe20000000800 */
[----:B--2---:R-:W-:Y:S01]  /*5a10*/  FFMA.FTZ R2, R84, c[0x0][0x2d0], -R7 ;  /* 0x0000b40054027a23 */ /* 0x004fe20000010807 */
[----:B---3--:R-:W-:-:S06]  /*5a20*/  F2FP.PACK_AB R15, R182, R205 ;  /* 0x000000cdb60f723e */ /* 0x008fcc00000000ff */
[----:B------:R1:W2:Y:S01]  /*5a30*/  MUFU.EX2 R114, R2 ;  /* 0x0000000200727308 */ /* 0x0002a20000000800 */
[----:B------:R-:W-:Y:S01]  /*5a40*/  HMMA.16816.F32 R48, R12, R56, R32 ;  /* 0x000000380c30723c */ /* 0x000fe20000001820 */
[----:B----4-:R-:W-:-:S07]  /*5a50*/  FMNMX.FTZ R3, R3, R5, !PT ;  /* 0x0000000503037209 */ /* 0x010fce0007810000 */
[C---:B------:R-:W-:Y:S01]  /*5a60*/  HMMA.16816.F32 R44, R12.reuse, R52, R28 ;  /* 0x000000340c2c723c */ /* 0x040fe2000000181c */
[--C-:B-1----:R-:W-:Y:S02]  /*5a70*/  FFMA.FTZ R2, R86, c[0x0][0x2d0], -R7.reuse ;  /* 0x0000b40056027a23 */ /* 0x102fe40000010807 */
[----:B--2---:R-:W-:Y:S02]  /*5a80*/  IMAD.MOV.U32 R5, RZ, RZ, R114 ;  /* 0x000000ffff057224 */ /* 0x004fe400078e0072 */
[----:B------:R1:W2:Y:S03]  /*5a90*/  MUFU.EX2 R209, R2 ;  /* 0x0000000200d17308 */ /* 0x0002a60000000800 */
        /* <DEDUP_REMOVED lines=8> */
[----:B-1----:R-:W-:-:S02]  /*5b20*/  FFMA.FTZ R2, R92, c[0x0][0x2d0], -R7 ;  /* 0x0000b4005c027a23 */ /* 0x002fc40000010807 */
[----:B------:R-:W1:Y:S02]  /*5b30*/  LDSM.16.MT88.4 R92, [R214+0x1100] ;  /* 0x00110000d65c783b */ /* 0x000e640000004200 */
        /* <DEDUP_REMOVED lines=14> */
[C---:B------:R-:W-:Y:S02]  /*5c20*/  HMMA.16816.F32 R140, R8.reuse, R96, R48 ;  /* 0x00000060088c723c */ /* 0x040fe40000001830 */
[--C-:B------:R-:W-:Y:S02]  /*5c30*/  FFMA.FTZ R0, R102, c[0x0][0x2d0], -R2.reuse ;  /* 0x0000b40066007a23 */ /* 0x100fe40000010802 */
[----:B------:R-:W-:Y:S02]  /*5c40*/  FFMA.FTZ R4, R107, c[0x0][0x2d0], -R2 ;  /* 0x0000b4006b047a23 */ /* 0x000fe40000010802 */
[----:B------:R3:W-:Y:S01]  /*5c50*/  MUFU.EX2 R250, R0 ;  /* 0x0000000000fa7308 */ /* 0x0007e20000000800 */
[----:B------:R-:W-:Y:S01]  /*5c60*/  IMAD.MOV.U32 R51, RZ, RZ, R124 ;  /* 0x000000ffff337224 */ /* 0x000fe200078e007c */
[----:B-1----:R-:W-:Y:S01]  /*5c70*/  HMMA.16816.F32 R164, R8, R92, R32 ;  /* 0x0000005c08a4723c */ /* 0x002fe20000001820 */
[----:B------:R-:W-:-:S02]  /*5c80*/  IMAD.MOV.U32 R50, RZ, RZ, R113 ;  /* 0x000000ffff327224 */ /* 0x000fc400078e0071 */
[----:B------:R-:W-:Y:S02]  /*5c90*/  IMAD.MOV.U32 R49, RZ, RZ, R112 ;  /* 0x000000ffff317224 */ /* 0x000fe400078e0070 */
[----:B------:R-:W-:Y:S01]  /*5ca0*/  IMAD.MOV.U32 R48, RZ, RZ, R111 ;  /* 0x000000ffff307224 */ /* 0x000fe200078e006f */
[----:B------:R-:W-:Y:S01]  /*5cb0*/  MUFU.EX2 R247, R4 ;  /* 0x0000000400f77308 */ /* 0x000fe20000000800 */
[----:B------:R-:W-:Y:S01]  /*5cc0*/  IMAD.MOV.U32 R102, RZ, RZ, R236 ;  /* 0x000000ffff667224 */ /* 0x000fe200078e00ec */
[----:B--2---:R-:W-:Y:S01]  /*5cd0*/  HMMA.16816.F32 R156, R8, R84, R44 ;  /* 0x00000054089c723c */ /* 0x004fe2000000182c */
[----:B---3--:R-:W-:Y:S02]  /*5ce0*/  FFMA.FTZ R0, R103, c[0x0][0x2d0], -R2 ;  /* 0x0000b40067007a23 */ /* 0x008fe40000010802 */
[----:B------:R-:W-:-:S05]  /*5cf0*/  IMAD.MOV.U32 R103, RZ, RZ, R125 ;  /* 0x000000ffff677224 */ /* 0x000fca00078e007d */
[C---:B------:R-:W-:Y:S01]  /*5d00*/  HMMA.16816.F32 R152, R8.reuse, R98, R24 ;  /* 0x000000620898723c */ /* 0x040fe20000001818 */
[----:B------:R1:W2:Y:S07]  /*5d10*/  MUFU.EX2 R248, R0 ;  /* 0x0000000000f87308 */ /* 0x0002ae0000000800 */
[C---:B------:R-:W-:Y:S08]  /*5d20*/  HMMA.16816.F32 R124, R8.reuse, R88, R28 ;  /* 0x00000058087c723c */ /* 0x040ff0000000181c */
[----:B------:R-:W-:Y:S01]  /*5d30*/  HMMA.16816.F32 R112, R8, R94, R16 ;  /* 0x0000005e0870723c */ /* 0x000fe20000001810 */
[----:B-1----:R-:W-:-:S04]  /*5d40*/  FFMA.FTZ R0, R106, c[0x0][0x2d0], -R2 ;  /* 0x0000b4006a007a23 */ /* 0x002fc80000010802 */
[----:B------:R1:W3:Y:S02]  /*5d50*/  MUFU.EX2 R249, R0 ;  /* 0x0000000000f97308 */ /* 0x0002e40000000800 */
[----:B-1----:R-:W-:-:S05]  /*5d60*/  FMUL.FTZ R0, R3, c[0x0][0x2d0] ;  /* 0x0000b40003007a20 */ /* 0x002fca0000410000 */
[----:B------:R-:W-:Y:S02]  /*5d70*/  FSEL R0, R0, RZ, P0 ;  /* 0x000000ff00007208 */ /* 0x000fe40000000000 */
[----:B------:R-:W-:-:S03]  /*5d80*/  PLOP3.LUT P0, PT, PT, PT, UP1, 0x40, 0x0 ;  /* 0x000000000000781c */ /* 0x000fc60003f0e818 */
[----:B------:R-:W-:Y:S02]  /*5d90*/  FFMA.FTZ R4, R100, c[0x0][0x2d0], -R0 ;  /* 0x0000b40064047a23 */ /* 0x000fe40000010800 */
[----:B------:R-:W-:Y:S02]  /*5da0*/  IMAD.MOV.U32 R100, RZ, RZ, R110 ;  /* 0x000000ffff647224 */ /* 0x000fe400078e006e */
[----:B------:R1:W-:Y:S02]  /*5db0*/  MUFU.EX2 R138, R4 ;  /* 0x00000004008a7308 */ /* 0x0003e40000000800 */
[----:B-1----:R-:W-:-:S06]  /*5dc0*/  FFMA.FTZ R4, R101, c[0x0][0x2d0], -R0 ;  /* 0x0000b40065047a23 */ /* 0x002fcc0000010800 */
[----:B------:R1:W4:Y:S02]  /*5dd0*/  MUFU.EX2 R135, R4 ;  /* 0x0000000400877308 */ /* 0x0003240000000800 */
[----:B-1----:R-:W-:-:S06]  /*5de0*/  FFMA.FTZ R4, R104, c[0x0][0x2d0], -R0 ;  /* 0x0000b40068047a23 */ /* 0x002fcc0000010800 */
[----:B------:R1:W-:Y:S02]  /*5df0*/  MUFU.EX2 R246, R4 ;  /* 0x0000000400f67308 */ /* 0x0003e40000000800 */
[----:B-1----:R-:W-:Y:S02]  /*5e00*/  FFMA.FTZ R4, R105, c[0x0][0x2d0], -R0 ;  /* 0x0000b40069047a23 */ /* 0x002fe40000010800 */
[----:B------:R-:W-:Y:S04]  /*5e10*/  HMMA.16816.F32 R104, R8, R86, R20 ;  /* 0x000000560868723c */ /* 0x000fe80000001814 */
        /* <DEDUP_REMOVED lines=15> */
[----:B------:R-:W-:-:S06]  /*5f10*/  MOV R77, R49 ;  /* 0x00000031004d7202 */ /* 0x000fcc0000000f00 */
[----:B------:R-:W-:Y:S01]  /*5f20*/  IMAD.MOV.U32 R65, RZ, RZ, R51 ;  /* 0x000000ffff417224 */ /* 0x000fe200078e0033 */
[----:B------:R-:W-:Y:S01]  /*5f30*/  HMMA.16816.F32 R24, R8, R68, RZ ;  /* 0x000000440818723c */ /* 0x000fe200000018ff */
[----:B-1----:R-:W-:-:S04]  /*5f40*/  FFMA.FTZ R4, R121, c[0x0][0x2d0], -R2 ;  /* 0x0000b40079047a23 */ /* 0x002fc80000010802 */
[----:B------:R1:W2:Y:S02]  /*5f50*/  MUFU.EX2 R241, R4 ;  /* 0x0000000400f17308 */ /* 0x0002a40000000800 */
[----:B------:R-:W-:Y:S01]  /*5f60*/  IMAD.MOV.U32 R69, RZ, RZ, R183 ;  /* 0x000000ffff457224 */ /* 0x000fe200078e00b7 */
[----:B------:R-:W-:Y:S01]  /*5f70*/  HMMA.16816.F32 R40, R8, R66, RZ ;  /* 0x000000420828723c */ /* 0x000fe200000018ff */
[----:B------:R-:W-:-:S06]  /*5f80*/  IMAD.MOV.U32 R68, RZ, RZ, R48 ;  /* 0x000000ffff447224 */ /* 0x000fcc00078e0030 */
[----:B------:R-:W-:Y:S01]  /*5f90*/  IMAD.MOV.U32 R67, RZ, RZ, R182 ;  /* 0x000000ffff437224 */ /* 0x000fe200078e00b6 */
[----:B------:R-:W-:Y:S01]  /*5fa0*/  HMMA.16816.F32 R36, R8, R70, RZ ;  /* 0x000000460824723c */ /* 0x000fe200000018ff */
[----:B------:R-:W-:Y:S02]  /*5fb0*/  IMAD.MOV.U32 R66, RZ, RZ, R50 ;  /* 0x000000ffff427224 */ /* 0x000fe400078e0032 */
[----:B------:R-:W-:Y:S01]  /*5fc0*/  LDSM.16.MT88.4 R48, [R214+0x1900] ;  /* 0x00190000d630783b */ /* 0x000fe20000004200 */
[----:B-1----:R-:W-:-:S03]  /*5fd0*/  FFMA.FTZ R4, R116, c[0x0][0x2d0], -R0 ;  /* 0x0000b40074047a23 */ /* 0x002fc60000010800 */
[----:B------:R-:W-:Y:S01]  /*5fe0*/  MOV R70, R210 ;  /* 0x000000d200467202 */ /* 0x000fe20000000f00 */
[C---:B------:R-:W-:Y:S01]  /*5ff0*/  HMMA.16816.F32 R32, R8.reuse, R78, RZ ;  /* 0x0000004e0820723c */ /* 0x040fe200000018ff */
[----:B------:R-:W-:Y:S01]  /*6000*/  IMAD.MOV.U32 R71, RZ, RZ, R209 ;  /* 0x000000ffff477224 */ /* 0x000fe200078e00d1 */
        /* <DEDUP_REMOVED lines=11> */
[----:B------:R-:W-:-:S04]  /*60c0*/  IMAD.MOV.U32 R120, RZ, RZ, R5 ;  /* 0x000000ffff787224 */ /* 0x000fc800078e0005 */
[----:B------:R1:W2:Y:S01]  /*60d0*/  MUFU.EX2 R64, R4 ;  /* 0x0000000400407308 */ /* 0x0002a20000000800 */
[----:B------:R-:W-:Y:S02]  /*60e0*/  IMAD.MOV.U32 R5, RZ, RZ, R234 ;  /* 0x000000ffff057224 */ /* 0x000fe400078e00ea */
[----:B-1----:R-:W-:Y:S01]  /*60f0*/  FFMA.FTZ R4, R148, c[0x0][0x2d0], -R7 ;  /* 0x0000b40094047a23 */ /* 0x002fe20000010807 */
[----:B--2---:R-:W-:-:S04]  /*6100*/  F2FP.PACK_AB R11, R64, R237 ;  /* 0x000000ed400b723e */ /* 0x004fc800000000ff */
[----:B------:R1:W-:Y:S03]  /*6110*/  MUFU.EX2 R243, R4 ;  /* 0x0000000400f37308 */ /* 0x0003e60000000800 */
[C---:B------:R-:W-:Y:S08]  /*6120*/  HMMA.16816.F32 R44, R8.reuse, R56, R28 ;  /* 0x00000038082c723c */ /* 0x040ff0000000181c */
[----:B------:R-:W-:Y:S01]  /*6130*/  HMMA.16816.F32 R28, R8, R52, R24 ;  /* 0x00000034081c723c */ /* 0x000fe20000001818 */
[----:B-1----:R-:W-:-:S06]  /*6140*/  FFMA.FTZ R4, R149, c[0x0][0x2d0], -R7 ;  /* 0x0000b40095047a23 */ /* 0x002fcc0000010807 */
[----:B------:R-:W-:Y:S01]  /*6150*/  IMAD.MOV.U32 R52, RZ, RZ, R233 ;  /* 0x000000ffff347224 */ /* 0x000fe200078e00e9 */
[----:B------:R1:W2:Y:S01]  /*6160*/  MUFU.EX2 R244, R4 ;  /* 0x0000000400f47308 */ /* 0x0002a20000000800 */
[----:B------:R-:W-:Y:S01]  /*6170*/  HMMA.16816.F32 R16, R8, R60, R16 ;  /* 0x0000003c0810723c */ /* 0x000fe20000001810 */
[----:B------:R-:W-:-:S06]  /*6180*/  IMAD.MOV.U32 R53, RZ, RZ, R103 ;  /* 0x000000ffff357224 */ /* 0x000fcc00078e0067 */
[----:B------:R-:W-:Y:S01]  /*6190*/  IMAD.MOV.U32 R61, RZ, RZ, R211 ;  /* 0x000000ffff3d7224 */ /* 0x000fe200078e00d3 */
[----:B------:R-:W-:Y:S01]  /*61a0*/  HMMA.16816.F32 R12, R8, R72, R12 ;  /* 0x00000048080c723c */ /* 0x000fe2000000180c */
[----:B------:R-:W-:Y:S02]  /*61b0*/  IMAD.MOV.U32 R60, RZ, RZ, R208 ;  /* 0x000000ffff3c7224 */ /* 0x000fe400078e00d0 */
[----:B-1----:R-:W-:-:S05]  /*61c0*/  FFMA.FTZ R4, R150, c[0x0][0x2d0], -R7 ;  /* 0x0000b40096047a23 */ /* 0x002fca0000010807 */
[----:B------:R-:W-:Y:S01]  /*61d0*/  HMMA.16816.F32 R36, R8, R54, R36 ;  /* 0x000000360824723c */ /* 0x000fe20000001824 */
[----:B------:R-:W-:Y:S01]  /*61e0*/  IMAD.MOV.U32 R72, RZ, RZ, R230 ;  /* 0x000000ffff487224 */ /* 0x000fe200078e00e6 */
[----:B------:R1:W-:Y:S01]  /*61f0*/  MUFU.EX2 R240, R4 ;  /* 0x0000000400f07308 */ /* 0x0003e20000000800 */
[----:B------:R-:W-:-:S04]  /*6200*/  IMAD.MOV.U32 R73, RZ, RZ, R206 ;  /* 0x000000ffff497224 */ /* 0x000fc800078e00ce */
[----:B------:R-:W-:Y:S01]  /*6210*/  IMAD.MOV.U32 R54, RZ, RZ, R207 ;  /* 0x000000ffff367224 */ /* 0x000fe200078e00cf */
[----:B------:R-:W-:Y:S01]  /*6220*/  HMMA.16816.F32 R32, R8, R62, R32 ;  /* 0x0000003e0820723c */ /* 0x000fe20000001820 */
[----:B------:R-:W-:-:S06]  /*6230*/  IMAD.MOV.U32 R55, RZ, RZ, R102 ;  /* 0x000000ffff377224 */ /* 0x000fcc00078e0066 */
[----:B------:R-:W-:Y:S01]  /*6240*/  IMAD.MOV.U32 R63, RZ, RZ, R205 ;  /* 0x000000ffff3f7224 */ /* 0x000fe200078e00cd */
[C---:B------:R-:W-:Y:S01]  /*6250*/  HMMA.16816.F32 R40, R8.reuse, R58, R40 ;  /* 0x0000003a0828723c */ /* 0x040fe20000001828 */
[----:B------:R-:W-:Y:S01]  /*6260*/  LDSM.16.MT88.4 R56, [R215+0x1900] ;  /* 0x00190000d738783b */ /* 0x000fe20000004200 */
[----:B------:R-:W-:Y:S02]  /*6270*/  IMAD.MOV.U32 R62, RZ, RZ, R68 ;  /* 0x000000ffff3e7224 */ /* 0x000fe400078e0044 */
[--C-:B-1----:R-:W-:Y:S02]  /*6280*/  FFMA.FTZ R4, R151, c[0x0][0x2d0], -R7.reuse ;  /* 0x0000b40097047a23 */ /* 0x102fe40000010807 */
[----:B------:R-:W1:Y:S02]  /*6290*/  LDSM.16.MT88.4 R148, [R213+0x1900] ;  /* 0x00190000d594783b */ /* 0x000e640000004200 */
[----:B------:R3:W4:Y:S01]  /*62a0*/  MUFU.EX2 R236, R4 ;  /* 0x0000000400ec7308 */ /* 0x0007220000000800 */
[----:B------:R-:W-:Y:S07]  /*62b0*/  HMMA.16816.F32 R20, R8, R74, R20 ;  /* 0x0000004a0814723c */ /* 0x000fee0000001814 */
[----:B--2---:R-:W-:Y:S01]  /*62c0*/  F2FP.PACK_AB R8, R244, R243 ;  /* 0x000000f3f408723e */ /* 0x004fe200000000ff */
[----:B---3--:R-:W-:Y:S01]  /*62d0*/  FFMA.FTZ R4, R168, c[0x0][0x2d0], -R7 ;  /* 0x0000b400a8047a23 */ /* 0x008fe20000010807 */
[----:B----4-:R-:W-:Y:S01]  /*62e0*/  F2FP.PACK_AB R10, R236, R240 ;  /* 0x000000f0ec0a723e */ /* 0x010fe200000000ff */
[----:B------:R-:W-:-:S02]  /*62f0*/  IMAD.MOV.U32 R168, RZ, RZ, R100 ;  /* 0x000000ffffa87224 */ /* 0x000fc400078e0064 */
[----:B------:R2:W-:Y:S01]  /*6300*/  MUFU.EX2 R234, R4 ;  /* 0x0000000400ea7308 */ /* 0x0005e20000000800 */
[----:B------:R-:W3:Y:S01]  /*6310*/  LDSM.16.MT88.4 R100, [R216+0x1900] ;  /* 0x00190000d864783b */ /* 0x000ee20000004200 */
[----:B--2---:R-:W-:Y:S02]  /*6320*/  FFMA.FTZ R4, R122, c[0x0][0x2d0], -R6 ;  /* 0x0000b4007a047a23 */ /* 0x004fe40000010806 */
[----:B------:R-:W-:-:S04]  /*6330*/  IMAD.MOV.U32 R122, RZ, RZ, R232 ;  /* 0x000000ffff7a7224 */ /* 0x000fc800078e00e8 */
[----:B------:R2:W-:Y:S02]  /*6340*/  MUFU.EX2 R233, R4 ;  /* 0x0000000400e97308 */ /* 0x0005e40000000800 */
[----:B--2---:R-:W-:-:S06]  /*6350*/  FFMA.FTZ R4, R161, c[0x0][0x2d0], -R6 ;  /* 0x0000b400a1047a23 */ /* 0x004fcc0000010806 */
        /* <DEDUP_REMOVED lines=22> */
[----:B------:R-:W-:Y:S01]  /*64c0*/  HMMA.16816.F32 R24, R8, R58, R108 ;  /* 0x0000003a0818723c */ /* 0x000fe2000000186c */
[----:B------:R-:W-:-:S06]  /*64d0*/  IMAD.MOV.U32 R127, RZ, RZ, R5 ;  /* 0x000000ffff7f7224 */ /* 0x000fcc00078e0005 */
[----:B--2---:R-:W-:Y:S01]  /*64e0*/  F2FP.PACK_AB R8, R208, R210 ;  /* 0x000000d2d008723e */ /* 0x004fe200000000ff */
[--C-:B-1----:R-:W-:Y:S01]  /*64f0*/  FFMA.FTZ R4, R123, c[0x0][0x2d0], -R0.reuse ;  /* 0x0000b4007b047a23 */ /* 0x102fe20000010800 */
[----:B---3--:R-:W-:Y:S01]  /*6500*/  F2FP.PACK_AB R10, R207, R209 ;  /* 0x000000d1cf0a723e */ /* 0x008fe200000000ff */
[----:B------:R-:W-:Y:S02]  /*6510*/  IMAD.MOV.U32 R123, RZ, RZ, R69 ;  /* 0x000000ffff7b7224 */ /* 0x000fe400078e0045 */
        /* <DEDUP_REMOVED lines=14> */
[----:B-1----:R-:W-:-:S04]  /*6600*/  FFMA.FTZ R4, R178, c[0x0][0x2d0], -R7 ;  /* 0x0000b400b2047a23 */ /* 0x002fc80000010807 */
[----:B------:R1:W-:Y:S02]  /*6610*/  MUFU.EX2 R178, R4 ;  /* 0x0000000400b27308 */ /* 0x0003e40000000800 */
[C---:B------:R-:W-:Y:S01]  /*6620*/  HMMA.16816.F32 R108, R8.reuse, R92, R16 ;  /* 0x0000005c086c723c */ /* 0x040fe20000001810 */
[----:B------:R-:W-:Y:S07]  /*6630*/  LDSM.16.MT88.4 R16, [R213+0x2900] ;  /* 0x00290000d510783b */ /* 0x000fee0000004200 */
[----:B------:R-:W-:Y:S01]  /*6640*/  HMMA.16816.F32 R96, R8, R98, R40 ;  /* 0x000000620860723c */ /* 0x000fe20000001828 */
[----:B------:R-:W3:Y:S01]  /*6650*/  LDSM.16.MT88.4 R40, [R213+0x2100] ;  /* 0x00210000d528783b */ /* 0x000ee20000004200 */
[----:B-1----:R-:W-:-:S06]  /*6660*/  FFMA.FTZ R4, R184, c[0x0][0x2d0], -R7 ;  /* 0x0000b400b8047a23 */ /* 0x002fcc0000010807 */
[C---:B------:R-:W-:Y:S01]  /*6670*/  HMMA.16816.F32 R84, R8.reuse, R86, R36 ;  /* 0x000000560854723c */ /* 0x040fe20000001824 */
[----:B------:R-:W1:Y:S01]  /*6680*/  LDSM.16.MT88.4 R36, [R216+0x2100] ;  /* 0x00210000d824783b */ /* 0x000e620000004200 */
[----:B------:R4:W5:Y:S06]  /*6690*/  MUFU.EX2 R184, R4 ;  /* 0x0000000400b87308 */ /* 0x00096c0000000800 */
[C---:B------:R-:W-:Y:S01]  /*66a0*/  HMMA.16816.F32 R92, R8.reuse, R94, R32 ;  /* 0x0000005e085c723c */ /* 0x040fe20000001820 */
[----:B------:R-:W1:Y:S07]  /*66b0*/  LDSM.16.MT88.4 R32, [R214+0x2100] ;  /* 0x00210000d620783b */ /* 0x000e6e0000004200 */
[----:B------:R-:W-:Y:S01]  /*66c0*/  HMMA.16816.F32 R12, R8, R88, R12 ;  /* 0x00000058080c723c */ /* 0x000fe2000000180c */
[----:B----4-:R-:W-:-:S04]  /*66d0*/  FFMA.FTZ R4, R185, c[0x0][0x2d0], -R7 ;  /* 0x0000b400b9047a23 */ /* 0x010fc80000010807 */
[----:B------:R4:W-:Y:S03]  /*66e0*/  MUFU.EX2 R137, R4 ;  /* 0x0000000400897308 */ /* 0x0009e60000000800 */
[----:B------:R-:W-:Y:S01]  /*66f0*/  HMMA.16816.F32 R88, R8, R90, R20 ;  /* 0x0000005a0858723c */ /* 0x000fe20000001814 */
[----:B------:R-:W1:Y:S06]  /*6700*/  LDSM.16.MT88.4 R20, [R216+0x2900] ;  /* 0x00290000d814783b */ /* 0x000e6c0000004200 */
[----:B--2---:R-:W-:-:S02]  /*6710*/  F2FP.PACK_AB R8, R206, R234 ;  /* 0x000000eace08723e */ /* 0x004fc400000000ff */
[----:B-----5:R-:W-:Y:S01]  /*6720*/  F2FP.PACK_AB R10, R184, R178 ;  /* 0x000000b2b80a723e */ /* 0x020fe200000000ff */
[----:B----4-:R-:W-:-:S04]  /*6730*/  FFMA.FTZ R4, R186, c[0x0][0x2d0], -R7 ;  /* 0x0000b400ba047a23 */ /* 0x010fc80000010807 */
[----:B------:R2:W4:Y:S02]  /*6740*/  MUFU.EX2 R83, R4 ;  /* 0x0000000400537308 */ /* 0x0005240000000800 */
[----:B--2---:R-:W-:Y:S01]  /*6750*/  FFMA.FTZ R4, R169, c[0x0][0x2d0], -R6 ;  /* 0x0000b400a9047a23 */ /* 0x004fe20000010806 */
[----:B----4-:R-:W-:-:S05]  /*6760*/  F2FP.PACK_AB R128, R83, R137 ;  /* 0x000000895380723e */ /* 0x010fca00000000ff */
[----:B------:R2:W-:Y:S02]  /*6770*/  MUFU.EX2 R82, R4 ;  /* 0x0000000400527308 */ /* 0x0005e40000000800 */
[----:B--2---:R-:W-:Y:S02]  /*6780*/  FFMA.FTZ R4, R177, c[0x0][0x2d0], -R6 ;  /* 0x0000b400b1047a23 */ /* 0x004fe40000010806 */
[----:B------:R-:W-:-:S04]  /*6790*/  IMAD.MOV.U32 R177, RZ, RZ, R73 ;  /* 0x000000ffffb17224 */ /* 0x000fc800078e0049 */
[----:B------:R2:W4:Y:S02]  /*67a0*/  MUFU.EX2 R81, R4 ;  /* 0x0000000400517308 */ /* 0x0005240000000800 */
[----:B--2---:R-:W-:Y:S01]  /*67b0*/  FFMA.FTZ R4, R171, c[0x0][0x2d0], -R6 ;  /* 0x0000b400ab047a23 */ /* 0x004fe20000010806 */
[----:B----4-:R-:W-:-:S05]  /*67c0*/  F2FP.PACK_AB R9, R81, R82 ;  /* 0x000000525109723e */ /* 0x010fca00000000ff */
[----:B------:R2:W-:Y:S02]  /*67d0*/  MUFU.EX2 R80, R4 ;  /* 0x0000000400507308 */ /* 0x0005e40000000800 */
[----:B--2---:R-:W-:Y:S02]  /*67e0*/  FFMA.FTZ R4, R179, c[0x0][0x2d0], -R6 ;  /* 0x0000b400b3047a23 */ /* 0x004fe40000010806 */
[----:B------:R-:W-:-:S04]  /*67f0*/  IMAD.MOV.U32 R179, RZ, RZ, R71 ;  /* 0x000000ffffb37224 */ /* 0x000fc800078e0047 */
[----:B------:R2:W4:Y:S02]  /*6800*/  MUFU.EX2 R78, R4 ;  /* 0x00000004004e7308 */ /* 0x0005240000000800 */
[--C-:B--2---:R-:W-:Y:S01]  /*6810*/  FFMA.FTZ R4, R194, c[0x0][0x2d0], -R7.reuse ;  /* 0x0000b400c2047a23 */ /* 0x104fe20000010807 */
[----:B----4-:R-:W-:Y:S01]  /*6820*/  F2FP.PACK_AB R11, R78, R80 ;  /* 0x000000504e0b723e */ /* 0x010fe200000000ff */
[----:B------:R-:W-:-:S04]  /*6830*/  FFMA.FTZ R7, R196, c[0x0][0x2d0], -R7 ;  /* 0x0000b400c4077a23 */ /* 0x000fc80000010807 */
[----:B------:R2:W-:Y:S01]  /*6840*/  MUFU.EX2 R79, R4 ;  /* 0x00000004004f7308 */ /* 0x0005e20000000800 */
[----:B------:R-:W-:Y:S02]  /*6850*/  IMAD.MOV.U32 R196, RZ, RZ, R63 ;  /* 0x000000ffffc47224 */ /* 0x000fe400078e003f */
[----:B------:R-:W-:Y:S01]  /*6860*/  IMAD.MOV.U32 R63, RZ, RZ, R54 ;  /* 0x000000ffff3f7224 */ /* 0x000fe200078e0036 */
[C---:B---3--:R-:W-:Y:S01]  /*6870*/  HMMA.16816.F32 R140, R8.reuse, R40, R140 ;  /* 0x00000028088c723c */ /* 0x048fe2000000188c */
[----:B------:R-:W-:Y:S02]  /*6880*/  IMAD.MOV.U32 R54, RZ, RZ, R55 ;  /* 0x000000ffff367224 */ /* 0x000fe400078e0037 */
[----:B------:R-:W-:Y:S02]  /*6890*/  IMAD.MOV.U32 R55, RZ, RZ, R122 ;  /* 0x000000ffff377224 */ /* 0x000fe400078e007a */
[----:B------:R-:W-:Y:S02]  /*68a0*/  IMAD.MOV.U32 R122, RZ, RZ, R52 ;  /* 0x000000ffff7a7224 */ /* 0x000fe400078e0034 */
[----:B------:R-:W-:Y:S01]  /*68b0*/  IMAD.MOV.U32 R52, RZ, RZ, R53 ;  /* 0x000000ffff347224 */ /* 0x000fe200078e0035 */
[----:B------:R-:W-:Y:S01]  /*68c0*/  HMMA.16816.F32 R152, R8, R42, R152 ;  /* 0x0000002a0898723c */ /* 0x000fe20000001898 */
[----:B------:R-:W-:-:S02]  /*68d0*/  IMAD.MOV.U32 R53, RZ, RZ, R77 ;  /* 0x000000ffff357224 */ /* 0x000fc400078e004d */
[----:B------:R-:W-:Y:S01]  /*68e0*/  IMAD.MOV.U32 R194, RZ, RZ, R70 ;  /* 0x000000ffffc27224 */ /* 0x000fe200078e0046 */
[----:B------:R-:W3:Y:S01]  /*68f0*/  MUFU.EX2 R77, R7 ;  /* 0x00000007004d7308 */ /* 0x000ee20000000800 */
[----:B--2---:R-:W-:Y:S01]  /*6900*/  FFMA.FTZ R4, R187, c[0x0][0x2d0], -R6 ;  /* 0x0000b400bb047a23 */ /* 0x004fe20000010806 */
[----:B------:R-:W-:Y:S01]  /*6910*/  MOV R187, R168 ;  /* 0x000000a800bb7202 */ /* 0x000fe20000000f00 */
[----:B------:R-:W-:Y:S01]  /*6920*/  IMAD.MOV.U32 R168, RZ, RZ, R76 ;  /* 0x000000ffffa87224 */ /* 0x000fe200078e004c */
[----:B-1----:R-:W-:Y:S01]  /*6930*/  HMMA.16816.F32 R156, R8, R36, R156 ;  /* 0x00000024089c723c */ /* 0x002fe2000000189c */
[----:B------:R-:W-:Y:S02]  /*6940*/  IMAD.MOV.U32 R185, RZ, RZ, R55 ;  /* 0x000000ffffb97224 */ /* 0x000fe400078e0037 */
[----:B------:R-:W-:Y:S01]  /*6950*/  IMAD.MOV.U32 R186, RZ, RZ, R122 ;  /* 0x000000ffffba7224 */ /* 0x000fe200078e007a */
[----:B------:R1:W-:Y:S01]  /*6960*/  MUFU.EX2 R76, R4 ;  /* 0x00000004004c7308 */ /* 0x0003e20000000800 */
[----:B------:R-:W-:-:S03]  /*6970*/  IMAD.MOV.U32 R122, RZ, RZ, R67 ;  /* 0x000000ffff7a7224 */ /* 0x000fc600078e0043 */
[----:B------:R-:W-:Y:S01]  /*6980*/  HMMA.16816.F32 R104, R8, R38, R104 ;  /* 0x000000260868723c */ /* 0x000fe20000001868 */
[----:B---3--:R-:W-:-:S07]  /*6990*/  F2FP.PACK_AB R130, R77, R79 ;  /* 0x0000004f4d82723e */ /* 0x008fce00000000ff */
[C---:B------:R-:W-:Y:S01]  /*69a0*/  HMMA.16816.F32 R164, R8.reuse, R32, R164 ;  /* 0x0000002008a4723c */ /* 0x040fe200000018a4 */
[--C-:B-1----:R-:W-:Y:S02]  /*69b0*/  FFMA.FTZ R4, R190, c[0x0][0x2d0], -R6.reuse ;  /* 0x0000b400be047a23 */ /* 0x102fe40000010806 */
[----:B------:R-:W-:Y:S02]  /*69c0*/  IMAD.MOV.U32 R190, RZ, RZ, R63 ;  /* 0x000000ffffbe7224 */ /* 0x000fe400078e003f */
[----:B------:R1:W2:Y:S01]  /*69d0*/  MUFU.EX2 R75, R4 ;  /* 0x00000004004b7308 */ /* 0x0002a20000000800 */
[----:B------:R-:W-:Y:S02]  /*69e0*/  IMAD.MOV.U32 R63, RZ, RZ, R53 ;  /* 0x000000ffff3f7224 */ /* 0x000fe400078e0035 */
[C---:B------:R-:W-:Y:S08]  /*69f0*/  HMMA.16816.F32 R112, R8.reuse, R34, R112 ;  /* 0x000000220870723c */ /* 0x040ff00000001870 */
[----:B------:R-:W-:Y:S01]  /*6a00*/  HMMA.16816.F32 R116, R8, R28, R116 ;  /* 0x0000001c0874723c */ /* 0x000fe20000001874 */
[--C-:B-1----:R-:W-:Y:S01]  /*6a10*/  FFMA.FTZ R4, R191, c[0x0][0x2d0], -R6.reuse ;  /* 0x0000b400bf047a23 */ /* 0x102fe20000010806 */
[----:B--2---:R-:W-:Y:S01]  /*6a20*/  F2FP.PACK_AB R129, R75, R76 ;  /* 0x0000004c4b81723e */ /* 0x004fe200000000ff */
[----:B------:R-:W-:-:S05]  /*6a30*/  FFMA.FTZ R6, R193, c[0x0][0x2d0], -R6 ;  /* 0x0000b400c1067a23 */ /* 0x000fca0000010806 */
[----:B------:R-:W-:Y:S01]  /*6a40*/  HMMA.16816.F32 R8, R8, R30, R24 ;  /* 0x0000001e0808723c */ /* 0x000fe20000001818 */
[----:B------:R1:W-:Y:S01]  /*6a50*/  MUFU.EX2 R74, R4 ;  /* 0x00000004004a7308 */ /* 0x0003e20000000800 */
[----:B------:R-:W-:Y:S02]  /*6a60*/  IMAD.MOV.U32 R193, RZ, RZ, R72 ;  /* 0x000000ffffc17224 */ /* 0x000fe400078e0048 */
[----:B------:R-:W-:-:S05]  /*6a70*/  IMAD.MOV.U32 R191, RZ, RZ, R54 ;  /* 0x000000ffffbf7224 */ /* 0x000fca00078e0036 */
[----:B------:R-:W2:Y:S01]  /*6a80*/  MUFU.EX2 R73, R6 ;  /* 0x0000000600497308 */ /* 0x000ea20000000800 */
[----:B-1----:R-:W-:Y:S02]  /*6a90*/  FFMA.FTZ R4, R188, c[0x0][0x2d0], -R2 ;  /* 0x0000b400bc047a23 */ /* 0x002fe40000010802 */
[----:B------:R-:W-:-:S05]  /*6aa0*/  IMAD.MOV.U32 R188, RZ, RZ, R168 ;  /* 0x000000ffffbc7224 */ /* 0x000fca00078e00a8 */
[----:B------:R1:W-:Y:S01]  /*6ab0*/  MUFU.EX2 R72, R4 ;  /* 0x0000000400487308 */ /* 0x0003e20000000800 */
[----:B------:R-:W3:Y:S01]  /*6ac0*/  LDSM.16.MT88.4 R168, [R214+0x2900] ;  /* 0x00290000d6a8783b */ /* 0x000ee20000004200 */
[----:B--2---:R-:W-:-:S07]  /*6ad0*/  F2FP.PACK_AB R131, R73, R74 ;  /* 0x0000004a4983723e */ /* 0x004fce00000000ff */
[----:B------:R-:W-:Y:S01]  /*6ae0*/  HMMA.16816.F32 R140, R128, R16, R140 ;  /* 0x00000010808c723c */ /* 0x000fe2000000188c */
[----:B-1----:R-:W-:Y:S02]  /*6af0*/  FFMA.FTZ R4, R189, c[0x0][0x2d0], -R2 ;  /* 0x0000b400bd047a23 */ /* 0x002fe40000010802 */
[----:B------:R-:W-:-:S05]  /*6b00*/  IMAD.MOV.U32 R189, RZ, RZ, R60 ;  /* 0x000000ffffbd7224 */ /* 0x000fca00078e003c */
[C---:B------:R-:W-:Y:S01]  /*6b10*/  HMMA.16816.F32 R152, R128.reuse, R18, R152 ;  /* 0x000000128098723c */ /* 0x040fe20000001898 */
[----:B------:R1:W-:Y:S07]  /*6b20*/  MUFU.EX2 R71, R4 ;  /* 0x0000000400477308 */ /* 0x0003ee0000000800 */
[C---:B------:R-:W-:Y:S08]  /*6b30*/  HMMA.16816.F32 R156, R128.reuse, R20, R156 ;  /* 0x00000014809c723c */ /* 0x040ff0000000189c */
[----:B------:R-:W-:Y:S01]  /*6b40*/  HMMA.16816.F32 R104, R128, R22, R104 ;  /* 0x000000168068723c */ /* 0x000fe20000001868 */
[----:B-1----:R-:W-:-:S02]  /*6b50*/  FFMA.FTZ R4, R192, c[0x0][0x2d0], -R2 ;  /* 0x0000b400c0047a23 */ /* 0x002fc40000010802 */
[----:B------:R-:W-:Y:S02]  /*6b60*/  IMAD.MOV.U32 R192, RZ, RZ, R61 ;  /* 0x000000ffffc07224 */ /* 0x000fe400078e003d */
[----:B------:R1:W-:Y:S03]  /*6b70*/  MUFU.EX2 R70, R4 ;  /* 0x0000000400467308 */ /* 0x0003e60000000800 */
[C---:B---3--:R-:W-:Y:S08]  /*6b80*/  HMMA.16816.F32 R164, R128.reuse, R168, R164 ;  /* 0x000000a880a4723c */ /* 0x048ff000000018a4 */
[----:B------:R-:W-:Y:S01]  /*6b90*/  HMMA.16816.F32 R112, R128, R170, R112 ;  /* 0x000000aa8070723c */ /* 0x000fe20000001870 */
[----:B-1----:R-:W-:Y:S01]  /*6ba0*/  FFMA.FTZ R4, R195, c[0x0][0x2d0], -R2 ;  /* 0x0000b400c3047a23 */ /* 0x002fe20000010802 */
[----:B------:R-:W-:-:S02]  /*6bb0*/  MOV R195, R52 ;  /* 0x0000003400c37202 */ /* 0x000fc40000000f00 */
[----:B------:R-:W1:Y:S01]  /*6bc0*/  LDSM.16.MT88.4 R52, [R215+0x2900] ;  /* 0x00290000d734783b */ /* 0x000e620000004200 */
[----:B------:R2:W3:Y:S02]  /*6bd0*/  MUFU.EX2 R69, R4 ;  /* 0x0000000400457308 */ /* 0x0004e40000000800 */
[----:B--2---:R-:W-:Y:S01]  /*6be0*/  FFMA.FTZ R4, R146, c[0x0][0x2d0], -R0 ;  /* 0x0000b40092047a23 */ /* 0x004fe20000010800 */
[----:B---3--:R-:W-:-:S05]  /*6bf0*/  F2FP.PACK_AB R6, R69, R70 ;  /* 0x000000464506723e */ /* 0x008fca00000000ff */
[----:B------:R2:W-:Y:S02]  /*6c00*/  MUFU.EX2 R67, R4 ;  /* 0x0000000400437308 */ /* 0x0005e40000000800 */
[----:B--2---:R-:W-:Y:S01]  /*6c10*/  FFMA.FTZ R4, R147, c[0x0][0x2d0], -R0 ;  /* 0x0000b40093047a23 */ /* 0x004fe20000010800 */
[C---:B-1----:R-:W-:Y:S05]  /*6c20*/  HMMA.16816.F32 R116, R128.reuse, R52, R116 ;  /* 0x000000348074723c */ /* 0x042fea0000001874 */
[----:B------:R1:W2:Y:S03]  /*6c30*/  MUFU.EX2 R68, R4 ;  /* 0x0000000400447308 */ /* 0x0002a60000000800 */
[----:B------:R-:W-:Y:S07]  /*6c40*/  HMMA.16816.F32 R128, R128, R54, R8 ;  /* 0x000000368080723c */ /* 0x000fee0000001808 */
[----:B------:R-:W-:-:S02]  /*6c50*/  FFMA.FTZ R8, R197, c[0x0][0x2d0], -R2 ;  /* 0x0000b400c5087a23 */ /* 0x000fc40000010802 */
[----:B-1----:R-:W-:Y:S01]  /*6c60*/  FFMA.FTZ R4, R144, c[0x0][0x2d0], -R0 ;  /* 0x0000b40090047a23 */ /* 0x002fe20000010800 */
[----:B--2---:R-:W-:-:S03]  /*6c70*/  F2FP.PACK_AB R5, R68, R67 ;  /* 0x000000434405723e */ /* 0x004fc600000000ff */
[----:B------:R1:W-:Y:S02]  /*6c80*/  MUFU.EX2 R61, R4 ;  /* 0x00000004003d7308 */ /* 0x0003e40000000800 */
[----:B-1----:R-:W-:-:S06]  /*6c90*/  FFMA.FTZ R4, R145, c[0x0][0x2d0], -R0 ;  /* 0x0000b40091047a23 */ /* 0x002fcc0000010800 */
[----:B------:R1:W2:Y:S02]  /*6ca0*/  MUFU.EX2 R60, R4 ;  /* 0x00000004003c7308 */ /* 0x0002a40000000800 */
[----:B-1----:R-:W-:Y:S02]  /*6cb0*/  F2FP.PACK_AB R4, R71, R72 ;  /* 0x000000484704723e */ /* 0x002fe400000000ff */
[----:B--2---:R-:W-:-:S07]  /*6cc0*/  F2FP.PACK_AB R7, R60, R61 ;  /* 0x0000003d3c07723e */ /* 0x004fce00000000ff */
[C---:B------:R-:W-:Y:S01]  /*6cd0*/  HMMA.16816.F32 R108, R4.reuse, R48, R108 ;  /* 0x00000030046c723c */ /* 0x040fe2000000186c */
[----:B------:R1:W-:Y:S07]  /*6ce0*/  MUFU.EX2 R49, R8 ;  /* 0x0000000800317308 */ /* 0x0003ee0000000800 */
[C---:B------:R-:W-:Y:S08]  /*6cf0*/  HMMA.16816.F32 R24, R4.reuse, R50, R92 ;  /* 0x000000320418723c */ /* 0x040ff0000000185c */
[----:B------:R-:W-:Y:S01]  /*6d00*/  HMMA.16816.F32 R144, R4, R148, R44 ;  /* 0x000000940490723c */ /* 0x000fe2000000182c */
[----:B-1----:R-:W-:-:S04]  /*6d10*/  FFMA.FTZ R8, R198, c[0x0][0x2d0], -R2 ;  /* 0x0000b400c6087a23 */ /* 0x002fc80000010802 */
[----:B------:R1:W-:Y:S03]  /*6d20*/  MUFU.EX2 R50, R8 ;  /* 0x0000000800327308 */ /* 0x0003e60000000800 */
[C---:B------:R-:W-:Y:S07]  /*6d30*/  HMMA.16816.F32 R148, R4.reuse, R150, R96 ;  /* 0x000000960494723c */ /* 0x040fee0000001860 */
[----:B------:R-:W-:Y:S01]  /*6d40*/  IMAD.MOV.U32 R98, RZ, RZ, R62 ;  /* 0x000000ffff627224 */ /* 0x000fe200078e003e */
[----:B------:R-:W-:Y:S01]  /*6d50*/  HMMA.16816.F32 R160, R4, R100, R160 ;  /* 0x0000006404a0723c */ /* 0x000fe200000018a0 */
[----:B------:R-:W-:-:S02]  /*6d60*/  IMAD.MOV.U32 R97, RZ, RZ, R63 ;  /* 0x000000ffff617224 */ /* 0x000fc400078e003f */
[----:B------:R-:W-:Y:S02]  /*6d70*/  IMAD.MOV.U32 R96, RZ, RZ, R66 ;  /* 0x000000ffff607224 */ /* 0x000fe400078e0042 */
[--C-:B-1----:R-:W-:Y:S02]  /*6d80*/  FFMA.FTZ R8, R199, c[0x0][0x2d0], -R2.reuse ;  /* 0x0000b400c7087a23 */ /* 0x102fe40000010802 */
[----:B------:R-:W-:Y:S01]  /*6d90*/  IMAD.MOV.U32 R99, RZ, RZ, R127 ;  /* 0x000000ffff637224 */ /* 0x000fe200078e007f */
[C---:B------:R-:W-:Y:S01]  /*6da0*/  HMMA.16816.F32 R100, R4.reuse, R102, R84 ;  /* 0x000000660464723c */ /* 0x040fe20000001854 */
[----:B------:R1:W-:Y:S06]  /*6db0*/  MUFU.EX2 R62, R8 ;  /* 0x00000008003e7308 */ /* 0x0003ec0000000800 */
[----:B------:R-:W-:Y:S01]  /*6dc0*/  IMAD.MOV.U32 R87, RZ, RZ, R65 ;  /* 0x000000ffff577224 */ /* 0x000fe200078e0041 */
[----:B------:R-:W-:Y:S01]  /*6dd0*/  HMMA.16816.F32 R12, R4, R56, R12 ;  /* 0x00000038040c723c */ /* 0x000fe2000000180c */
[----:B-1----:R-:W-:-:S04]  /*6de0*/  FFMA.FTZ R8, R200, c[0x0][0x2d0], -R2 ;  /* 0x0000b400c8087a23 */ /* 0x002fc80000010802 */
[----:B------:R1:W-:Y:S02]  /*6df0*/  MUFU.EX2 R63, R8 ;  /* 0x00000008003f7308 */ /* 0x0003e40000000800 */
[----:B-1----:R-:W-:-:S06]  /*6e00*/  FFMA.FTZ R8, R201, c[0x0][0x2d0], -R2 ;  /* 0x0000b400c9087a23 */ /* 0x002fcc0000010802 */
        /* <DEDUP_REMOVED lines=8> */
[----:B-1----:R-:W-:-:S06]  /*6e90*/  FFMA.FTZ R8, R172, c[0x0][0x2d0], -R0 ;  /* 0x0000b400ac087a23 */ /* 0x002fcc0000010800 */
[----:B------:R1:W-:Y:S02]  /*6ea0*/  MUFU.EX2 R51, R8 ;  /* 0x0000000800337308 */ /* 0x0003e40000000800 */
[----:B-1----:R-:W-:-:S06]  /*6eb0*/  FFMA.FTZ R8, R139, c[0x0][0x2d0], -R0 ;  /* 0x0000b4008b087a23 */ /* 0x002fcc0000010800 */
[----:B------:R1:W3:Y:S02]  /*6ec0*/  MUFU.EX2 R47, R8 ;  /* 0x00000008002f7308 */ /* 0x0002e40000000800 */
[--C-:B-1----:R-:W-:Y:S02]  /*6ed0*/  FFMA.FTZ R8, R204, c[0x0][0x2d0], -R2.reuse ;  /* 0x0000b400cc087a23 */ /* 0x102fe40000010802 */
[----:B------:R-:W-:-:S04]  /*6ee0*/  FFMA.FTZ R2, R203, c[0x0][0x2d0], -R2 ;  /* 0x0000b400cb027a23 */ /* 0x000fc80000010802 */
[----:B------:R1:W-:Y:S08]  /*6ef0*/  MUFU.EX2 R56, R8 ;  /* 0x0000000800387308 */ /* 0x0003f00000000800 */
[----:B------:R4:W5:Y:S01]  /*6f00*/  MUFU.EX2 R48, R2 ;  /* 0x0000000200307308 */ /* 0x0009620000000800 */
[----:B-1----:R-:W-:Y:S07]  /*6f10*/  HMMA.16816.F32 R8, R4, R58, R88 ;  /* 0x0000003a0408723c */ /* 0x002fee0000001858 */
[----:B------:R-:W-:Y:S01]  /*6f20*/  F2FP.PACK_AB R4, R50, R49 ;  /* 0x000000313204723e */ /* 0x000fe200000000ff */
[----:B----4-:R-:W-:Y:S01]  /*6f30*/  FFMA.FTZ R2, R173, c[0x0][0x2d0], -R0 ;  /* 0x0000b400ad027a23 */ /* 0x010fe20000010800 */
[----:B------:R-:W-:-:S02]  /*6f40*/  F2FP.PACK_AB R6, R63, R62 ;  /* 0x0000003e3f06723e */ /* 0x000fc400000000ff */
[----:B--2---:R-:W-:Y:S01]  /*6f50*/  F2FP.PACK_AB R5, R45, R44 ;  /* 0x0000002c2d05723e */ /* 0x004fe200000000ff */
[----:B------:R1:W-:Y:S01]  /*6f60*/  MUFU.EX2 R46, R2 ;  /* 0x00000002002e7308 */ /* 0x0003e20000000800 */
[----:B---3--:R-:W-:Y:S02]  /*6f70*/  F2FP.PACK_AB R7, R47, R51 ;  /* 0x000000332f07723e */ /* 0x008fe400000000ff */
[----:B-----5:R-:W-:-:S05]  /*6f80*/  F2FP.PACK_AB R126, R48, R56 ;  /* 0x00000038307e723e */ /* 0x020fca00000000ff */
[----:B------:R-:W-:Y:S01]  /*6f90*/  HMMA.16816.F32 R144, R4, R40, R144 ;  /* 0x000000280490723c */ /* 0x000fe20000001890 */
[----:B-1----:R-:W-:-:S07]  /*6fa0*/  FFMA.FTZ R2, R174, c[0x0][0x2d0], -R0 ;  /* 0x0000b400ae027a23 */ /* 0x002fce0000010800 */
[C---:B------:R-:W-:Y:S01]  /*6fb0*/  HMMA.16816.F32 R160, R4.reuse, R36, R160 ;  /* 0x0000002404a0723c */ /* 0x040fe200000018a0 */
[----:B------:R1:W2:Y:S07]  /*6fc0*/  MUFU.EX2 R41, R2 ;  /* 0x0000000200297308 */ /* 0x0002ae0000000800 */
[C---:B------:R-:W-:Y:S08]  /*6fd0*/  HMMA.16816.F32 R148, R4.reuse, R42, R148 ;  /* 0x0000002a0494723c */ /* 0x040ff00000001894 */
[----:B------:R-:W-:Y:S01]  /*6fe0*/  HMMA.16816.F32 R100, R4, R38, R100 ;  /* 0x000000260464723c */ /* 0x000fe20000001864 */
[--C-:B-1----:R-:W-:Y:S01]  /*6ff0*/  FFMA.FTZ R2, R175, c[0x0][0x2d0], -R0.reuse ;  /* 0x0000b400af027a23 */ /* 0x102fe20000010800 */
[----:B--2---:R-:W-:Y:S01]  /*7000*/  F2FP.PACK_AB R125, R41, R46 ;  /* 0x0000002e297d723e */ /* 0x004fe200000000ff */
[----:B------:R-:W-:-:S02]  /*7010*/  FFMA.FTZ R0, R176, c[0x0][0x2d0], -R0 ;  /* 0x0000b400b0007a23 */ /* 0x000fc40000010800 */
        /* <DEDUP_REMOVED lines=124> */
.L_x_2093:
[----:B------:R-:W-:Y:S02]  /*77e0*/  UISETP.NE.AND UP0, UPT, UR6, 0x1, UPT ;  /* 0x000000010600788c */ /* 0x000fe4000bf05270 */
[----:B------:R-:W-:Y:S02]  /*77f0*/  ULDC.64 UR4, c[0x0][0x330] ;  /* 0x0000cc0000047ab9 */ /* 0x000fe40000000a00 */
[----:B------:R-:W-:-:S07]  /*7800*/  UIMAD.WIDE.U32 UR16, UR14, UR4, URZ ;  /* 0x000000040e1072a5 */ /* 0x000fce000f8e003f */
[----:B------:R-:W-:Y:S02]  /*7810*/  @UP0 UMOV UR15, UR17 ;  /* 0x00000011000f0c82 */ /* 0x000fe40008000000 */
[----:B------:R-:W-:Y:S02]  /*7820*/  @UP0 USHF.R.U32.HI UR14, URZ, UR5, UR15 ;  /* 0x000000053f0e0299 */ /* 0x000fe4000801160f */
.L_x_2094:
[----:B------:R-:W-:Y:S02]  /*7830*/  ULDC UR4, c[0x0][0x32c] ;  /* 0x0000cb0000047ab9 */ /* 0x000fe40000000800 */
[----:B------:R-:W-:-:S04]  /*7840*/  UIMAD UR4, UR14, UR6, UR4 ;  /* 0x000000060e0472a4 */ /* 0x000fc8000f8e0204 */
[----:B------:R-:W-:-:S04]  /*7850*/  UISETP.LT.AND UP0, UPT, UR7, UR4, UPT ;  /* 0x000000040700728c */ /* 0x000fc8000bf01270 */
[----:B------:R-:W-:-:S03]  /*7860*/  USEL UR7, UR7, UR4, UP0 ;  /* 0x0000000407077287 */ /* 0x000fc60008000000 */
.L_x_2092:
        /* <DEDUP_REMOVED lines=19> */
.L_x_2112:
[----:B------:R-:W-:Y:S04]  /*79a0*/  DEPBAR.LE SB0, 0x0 ;  /* 0x000080000000791a */ /* 0x000fe80000000000 */
[----:B------:R-:W-:Y:S01]  /*79b0*/  BAR.SYNC.DEFER_BLOCKING 0x0 ;  /* 0x0000000000007b1d */ /* 0x000fe20000010000 */
[----:B------:R-:W-:Y:S05]  /*79c0*/  IMAD.MOV.U32 R230, RZ, RZ, c[0x0][0x1e0] ;  /* 0x00007800ffe67624 */ /* 0x000fea00078e00ff */
[----:B------:R-:W-:Y:S06]  /*79d0*/  LDSM.16.M88.4 R96, [R219+0x6100] ;  /* 0x00610000db60783b */ /* 0x000fec0000000200 */
[----:B------:R-:W2:Y:S06]  /*79e0*/  LDL R134, [R1] ;  /* 0x0000000001867983 */ /* 0x000eac0000100800 */
[----:B------:R-:W3:Y:S06]  /*79f0*/  LDSM.16.M88.4 R16, [R212+0x3100] ;  /* 0x00310000d410783b */ /* 0x000eec0000000200 */
[----:B------:R-:W4:Y:S06]  /*7a00*/  LDSM.16.M88.4 R92, [R219+0x8100] ;  /* 0x00810000db5c783b */ /* 0x000f2c0000000200 */
[----:B------:R-:W5:Y:S06]  /*7a10*/  LDL.64 R192, [R1+0x40] ;  /* 0x0000400001c07983 */ /* 0x000f6c0000100a00 */
[----:B------:R-:W5:Y:S06]  /*7a20*/  LDL.64 R132, [R1+0x48] ;  /* 0x0000480001847983 */ /* 0x000f6c0000100a00 */
[----:B-1----:R-:W1:Y:S06]  /*7a30*/  LDSM.16.M88.4 R32, [R212+0x3900] ;  /* 0x00390000d420783b */ /* 0x002e6c0000000200 */
[----:B------:R-:W5:Y:S06]  /*7a40*/  LDL.64 R234, [R1+0x28] ;  /* 0x0000280001ea7983 */ /* 0x000f6c0000100a00 */
[----:B------:R-:W1:Y:S01]  /*7a50*/  LDSM.16.M88.4 R48, [R212+0x4100] ;  /* 0x00410000d430783b */ /* 0x000e620000000200 */
[-C--:B---3--:R-:W-:Y:S05]  /*7a60*/  HMMA.16816.F32 R4, R96, R16.reuse, RZ ;  /* 0x000000106004723c */ /* 0x088fea00000018ff */
[----:B------:R-:W3:Y:S03]  /*7a70*/  LDL.64 R232, [R1+0x38] ;  /* 0x0000380001e87983 */ /* 0x000ee60000100a00 */
[C---:B----4-:R-:W-:Y:S03]  /*7a80*/  HMMA.16816.F32 R8, R92.reuse, R16, RZ ;  /* 0x000000105c08723c */ /* 0x050fe600000018ff */
[----:B------:R-:W4:Y:S06]  /*7a90*/  LDSM.16.M88.4 R64, [R212+0x4900] ;  /* 0x00490000d440783b */ /* 0x000f2c0000000200 */
[----:B------:R-:W3:Y:S01]  /*7aa0*/  LDL R139, [R1+0x24] ;  /* 0x00002400018b7983 */ /* 0x000ee20000100800 */
[-C--:B------:R-:W-:Y:S05]  /*7ab0*/  HMMA.16816.F32 R12, R92, R18.reuse, RZ ;  /* 0x000000125c0c723c */ /* 0x080fea00000018ff */
[----:B------:R-:W4:Y:S03]  /*7ac0*/  LDSM.16.M88.4 R80, [R212+0x5100] ;  /* 0x00510000d450783b */ /* 0x000f260000000200 */
[C---:B------:R-:W-:Y:S03]  /*7ad0*/  HMMA.16816.F32 R16, R96.reuse, R18, RZ ;  /* 0x000000126010723c */ /* 0x040fe600000018ff */
[----:B------:R-:W4:Y:S05]  /*7ae0*/  LDSM.16.M88.4 R172, [R212+0x5900] ;  /* 0x00590000d4ac783b */ /* 0x000f2a0000000200 */
[-C--:B-1----:R-:W-:Y:S01]  /*7af0*/  HMMA.16816.F32 R20, R96, R32.reuse, RZ ;  /* 0x000000206014723c */ /* 0x082fe200000018ff */
[----:B------:R-:W-:Y:S06]  /*7b00*/  LDSM.16.M88.4 R176, [R222+0x6100] ;  /* 0x00610000deb0783b */ /* 0x000fec0000000200 */
[----:B------:R-:W1:Y:S01]  /*7b10*/  LDSM.16.M88.4 R180, [R223] ;  /* 0x00000000dfb4783b */ /* 0x000e620000000200 */
[C---:B------:R-:W-:Y:S05]  /*7b20*/  HMMA.16816.F32 R24, R92.reuse, R32, RZ ;  /* 0x000000205c18723c */ /* 0x040fea00000018ff */
[----:B------:R-:W1:Y:S03]  /*7b30*/  LDSM.16.M88.4 R184, [R222+0x8100] ;  /* 0x00810000deb8783b */ /* 0x000e660000000200 */
[-C--:B------:R-:W-:Y:S03]  /*7b40*/  HMMA.16816.F32 R28, R92, R34.reuse, RZ ;  /* 0x000000225c1c723c */ /* 0x080fe600000018ff */
[----:B------:R-:W1:Y:S05]  /*7b50*/  LDSM.16.M88.4 R188, [R228] ;  /* 0x00000000e4bc783b */ /* 0x000e6a0000000200 */
[C---:B------:R-:W-:Y:S08]  /*7b60*/  HMMA.16816.F32 R32, R96.reuse, R34, RZ ;  /* 0x000000226020723c */ /* 0x040ff000000018ff */
[-C--:B------:R-:W-:Y:S08]  /*7b70*/  HMMA.16816.F32 R36, R96, R48.reuse, RZ ;  /* 0x000000306024723c */ /* 0x080ff000000018ff */
[C---:B------:R-:W-:Y:S08]  /*7b80*/  HMMA.16816.F32 R40, R92.reuse, R48, RZ ;  /* 0x000000305c28723c */ /* 0x040ff000000018ff */
        /* <DEDUP_REMOVED lines=14> */
[----:B------:R-:W4:Y:S07]  /*7c70*/  LDSM.16.M88.4 R172, [R227] ;  /* 0x00000000e3ac783b */ /* 0x000f2e0000000200 */
[-C--:B-1----:R-:W-:Y:S08]  /*7c80*/  HMMA.16816.F32 R4, R176, R180.reuse, R4 ;  /* 0x000000b4b004723c */ /* 0x082ff00000001804 */
        /* <DEDUP_REMOVED lines=8> */
[----:B------:R-:W3:Y:S03]  /*7d10*/  LDSM.16.M88.4 R188, [R225] ;  /* 0x00000000e1bc783b */ /* 0x000ee60000000200 */
[----:B--2---:R-:W-:Y:S04]  /*7d20*/  ISETP.GT.AND P0, PT, R134, R229, PT ;  /* 0x000000e58600720c */ /* 0x004fe80003f04270 */
[-C--:B----4-:R-:W-:Y:S08]  /*7d30*/  HMMA.16816.F32 R36, R176, R172.reuse, R36 ;  /* 0x000000acb024723c */ /* 0x090ff00000001824 */
[C---:B------:R-:W-:Y:S04]  /*7d40*/  HMMA.16816.F32 R40, R184.reuse, R172, R40 ;  /* 0x000000acb828723c */ /* 0x040fe80000001828 */
[----:B------:R-:W-:Y:S01]  /*7d50*/  @!P0 SHF.R.S32.HI R0, RZ, 0x1f, R229 ;  /* 0x0000001fff008819 */ /* 0x000fe200000114e5 */
[C---:B------:R-:W-:Y:S03]  /*7d60*/  @!P0 IMAD.WIDE.U32 R2, R229.reuse, c[0x0][0x208], RZ ;  /* 0x00008200e5028a25 */ /* 0x040fe600078e00ff */
[-C--:B------:R-:W-:Y:S04]  /*7d70*/  HMMA.16816.F32 R44, R184, R174.reuse, R44 ;  /* 0x000000aeb82c723c */ /* 0x080fe8000000182c */
[----:B------:R-:W-:Y:S02]  /*7d80*/  @!P0 IMAD R0, R0, c[0x0][0x208], RZ ;  /* 0x0000820000008a24 */ /* 0x000fe400078e02ff */
[----:B-----5:R-:W-:Y:S02]  /*7d90*/  @!P0 IMAD.MOV.U32 R133, RZ, RZ, R193 ;  /* 0x000000ffff858224 */ /* 0x020fe400078e00c1 */
[C---:B------:R-:W-:Y:S01]  /*7da0*/  HMMA.16816.F32 R48, R176.reuse, R174, R48 ;  /* 0x000000aeb030723c */ /* 0x040fe20000001830 */
[----:B------:R-:W2:Y:S03]  /*7db0*/  LDSM.16.M88.4 R192, [R224] ;  /* 0x00000000e0c0783b */ /* 0x000ea60000000200 */
[----:B------:R-:W-:Y:S02]  /*7dc0*/  @!P0 IMAD R0, R229, c[0x0][0x20c], R0 ;  /* 0x00008300e5008a24 */ /* 0x000fe400078e0200 */
[----:B------:R-:W-:Y:S02]  /*7dd0*/  @!P0 IMAD.WIDE.U32 R132, R2, 0x60, R132 ;  /* 0x0000006002848825 */ /* 0x000fe400078e0084 */
[-C--:B-1----:R-:W-:Y:S04]  /*7de0*/  HMMA.16816.F32 R52, R176, R180.reuse, R52 ;  /* 0x000000b4b034723c */ /* 0x082fe80000001834 */
[----:B------:R-:W-:Y:S01]  /*7df0*/  @!P0 IMAD.IADD R0, R3, 0x1, R0 ;  /* 0x0000000103008824 */ /* 0x000fe200078e0200 */
[----:B------:R-:W-:Y:S03]  /*7e00*/  @!P0 LEA R2, P1, R132, c[0x0][0x1f8], 0x1 ;  /* 0x00007e0084028a11 */ /* 0x000fe600078208ff */
[C---:B------:R-:W-:Y:S04]  /*7e10*/  HMMA.16816.F32 R56, R184.reuse, R180, R56 ;  /* 0x000000b4b838723c */ /* 0x040fe80000001838 */
[----:B------:R-:W-:Y:S01]  /*7e20*/  @!P0 IMAD R0, R0, 0x60, RZ ;  /* 0x0000006000008824 */ /* 0x000fe200078e02ff */
[----:B------:R-:W-:Y:S03]  /*7e30*/  @!P0 IADD3 R198, P2, R2, UR9, RZ ;  /* 0x0000000902c68c10 */ /* 0x000fe6000ff5e0ff */
[-C--:B------:R-:W-:Y:S04]  /*7e40*/  HMMA.16816.F32 R60, R184, R182.reuse, R60 ;  /* 0x000000b6b83c723c */ /* 0x080fe8000000183c */
[----:B------:R-:W-:Y:S04]  /*7e50*/  @!P0 IMAD.IADD R0, R133, 0x1, R0 ;  /* 0x0000000185008824 */ /* 0x000fe800078e0200 */
[C---:B------:R-:W-:Y:S04]  /*7e60*/  HMMA.16816.F32 R64, R176.reuse, R182, R64 ;  /* 0x000000b6b040723c */ /* 0x040fe80000001840 */
[----:B------:R-:W-:Y:S02]  /*7e70*/  @!P0 LEA.HI.X R3, R132, c[0x0][0x1fc], R0, 0x1, P1 ;  /* 0x00007f0084038a11 */ /* 0x000fe400008f0c00 */
[----:B------:R-:W-:Y:S02]  /*7e80*/  @!P0 IADD3 R196, P1, R198, UR9, RZ ;  /* 0x00000009c6c48c10 */ /* 0x000fe4000ff3e0ff */
[-C--:B---3--:R-:W-:Y:S01]  /*7e90*/  HMMA.16816.F32 R68, R176, R188.reuse, R68 ;  /* 0x000000bcb044723c */ /* 0x088fe20000001844 */
[----:B------:R-:W-:Y:S01]  /*7ea0*/  @!PT LDS RZ, [RZ] ;  /* 0x00000000fffff984 */ /* 0x000fe20000000800 */
[----:B------:R-:W-:Y:S01]  /*7eb0*/  @!PT LDS RZ, [RZ] ;  /* 0x00000000fffff984 */ /* 0x000fe20000000800 */
[----:B------:R-:W-:Y:S01]  /*7ec0*/  @!PT LDS RZ, [RZ] ;  /* 0x00000000fffff984 */ /* 0x000fe20000000800 */
[----:B------:R1:W-:Y:S03]  /*7ed0*/  @!P0 LDGSTS.E.BYPASS.LTC128B.128 [R231+0x100], [R2.64], !P6 ;  /* 0x0010000002e78fae */ /* 0x0003e6000f101d4c */
[----:B------:R-:W-:Y:S02]  /*7ee0*/  @!P0 IADD3.X R199, R3, UR8, RZ, P2, !PT ;  /* 0x0000000803c78c10 */ /* 0x000fe400097fe4ff */
[----:B------:R-:W-:Y:S02]  /*7ef0*/  @!P0 IADD3 R132, P3, R196, UR9, RZ ;  /* 0x00000009c4848c10 */ /* 0x000fe4000ff7e0ff */
[C---:B------:R-:W-:Y:S01]  /*7f00*/  HMMA.16816.F32 R72, R184.reuse, R188, R72 ;  /* 0x000000bcb848723c */ /* 0x040fe20000001848 */
[----:B------:R3:W-:Y:S03]  /*7f10*/  @!P0 LDGSTS.E.BYPASS.LTC128B.128 [R231+0x900], [R198.64], !P6 ;  /* 0x00900000c6e78fae */ /* 0x0007e6000f101d4c */
[----:B------:R-:W-:Y:S04]  /*7f20*/  @!P0 IADD3.X R197, R199, UR8, RZ, P1, !PT ;  /* 0x00000008c7c58c10 */ /* 0x000fe80008ffe4ff */
[-C--:B------:R-:W-:Y:S01]  /*7f30*/  HMMA.16816.F32 R76, R184, R190.reuse, R76 ;  /* 0x000000beb84c723c */ /* 0x080fe2000000184c */
[----:B------:R3:W-:Y:S03]  /*7f40*/  @!P0 LDGSTS.E.BYPASS.LTC128B.128 [R231+0x1100], [R196.64], !P6 ;  /* 0x01100000c4e78fae */ /* 0x0007e6000f101d4c */
[----:B------:R-:W-:Y:S02]  /*7f50*/  @!P0 IADD3.X R133, R197, UR8, RZ, P3, !PT ;  /* 0x00000008c5858c10 */ /* 0x000fe40009ffe4ff */
[----:B------:R-:W-:Y:S02]  /*7f60*/  PLOP3.LUT P3, PT, PT, PT, UP2, 0x80, 0x0 ;  /* 0x000000000000781c */ /* 0x000fe40003f6f028 */
[C---:B------:R-:W-:Y:S01]  /*7f70*/  HMMA.16816.F32 R80, R176.reuse, R190, R80 ;  /* 0x000000beb050723c */ /* 0x040fe20000001850 */
[----:B------:R4:W-:Y:S03]  /*7f80*/  @!P0 LDGSTS.E.BYPASS.LTC128B.128 [R231+0x1900], [R132.64], !P6 ;  /* 0x0190000084e78fae */ /* 0x0009e6000f101d4c */
[----:B-1----:R-:W-:Y:S04]  /*7f90*/  @!P0 IADD3 R2, P2, R132, UR9, RZ ;  /* 0x0000000984028c10 */ /* 0x002fe8000ff5e0ff */
[-C--:B--2---:R-:W-:Y:S04]  /*7fa0*/  HMMA.16816.F32 R84, R176, R192.reuse, R84 ;  /* 0x000000c0b054723c */ /* 0x084fe80000001854 */
[----:B------:R-:W-:Y:S02]  /*7fb0*/  @!P0 IADD3.X R3, R133, UR8, RZ, P2, !PT ;  /* 0x0000000885038c10 */ /* 0x000fe400097fe4ff */
[----:B------:R-:W-:Y:S02]  /*7fc0*/  @!P0 IADD3 R172, P1, R2, UR9, RZ ;  /* 0x0000000902ac8c10 */ /* 0x000fe4000ff3e0ff */
[C---:B------:R-:W-:Y:S01]  /*7fd0*/  HMMA.16816.F32 R88, R184.reuse, R192, R88 ;  /* 0x000000c0b858723c */ /* 0x040fe20000001858 */
[----:B------:R1:W-:Y:S03]  /*7fe0*/  @!P0 LDGSTS.E.BYPASS.LTC128B.128 [R231+0x2100], [R2.64], !P6 ;  /* 0x0210000002e78fae */ /* 0x0003e6000f101d4c */
[----:B------:R-:W-:Y:S04]  /*7ff0*/  @!P0 IADD3.X R173, R3, UR8, RZ, P1, !PT ;  /* 0x0000000803ad8c10 */ /* 0x000fe80008ffe4ff */
[-C--:B------:R-:W-:Y:S01]  /*8000*/  HMMA.16816.F32 R92, R184, R194.reuse, R92 ;  /* 0x000000c2b85c723c */ /* 0x080fe2000000185c */
[----:B------:R2:W-:Y:S02]  /*8010*/  @!P0 LDGSTS.E.BYPASS.LTC128B.128 [R231+0x2900], [R172.64], !P6 ;  /* 0x02900000ace78fae */ /* 0x0005e4000f101d4c */
[C---:B------:R-:W-:Y:S04]  /*8020*/  ISETP.GT.AND P0, PT, R229.reuse, R134, PT ;  /* 0x00000086e500720c */ /* 0x040fe80003f04270 */
[----:B---3--:R-:W-:Y:S01]  /*8030*/  LDSM.16.M88.4 R196, [R220+0x6100] ;  /* 0x00610000dcc4783b */ /* 0x008fe20000000200 */
[----:B------:R-:W-:Y:S05]  /*8040*/  HMMA.16816.F32 R96, R176, R194, R96 ;  /* 0x000000c2b060723c */ /* 0x000fea0000001860 */
[----:B------:R-:W3:Y:S03]  /*8050*/  LDSM.16.M88.4 R200, [R218+0x3100] ;  /* 0x00310000dac8783b */ /* 0x000ee60000000200 */
[----:B------:R-:W-:Y:S01]  /*8060*/  @P0 IMAD.SHL.U32 R134, R230, 0x20, RZ ;  /* 0x00000020e6860824 */ /* 0x000fe200078e00ff */
[----:B------:R-:W-:Y:S02]  /*8070*/  @P0 IADD3 R0, R229, -0x1, RZ ;  /* 0xffffffffe5000810 */ /* 0x000fe40007ffe0ff */
[----:B------:R-:W5:Y:S01]  /*8080*/  LDSM.16.M88.4 R204, [R220+0x8100] ;  /* 0x00810000dccc783b */ /* 0x000f620000000200 */
[----:B-1----:R-:W-:Y:S01]  /*8090*/  @P0 IMAD.MOV.U32 R3, RZ, RZ, R235 ;  /* 0x000000ffff030224 */ /* 0x002fe200078e00eb */
[----:B------:R-:W-:Y:S01]  /*80a0*/  @P0 SHF.R.S32.HI R2, RZ, 0x1f, R0 ;  /* 0x0000001fff020819 */ /* 0x000fe20000011400 */
[----:B----4-:R-:W-:Y:S03]  /*80b0*/  @P0 IMAD.WIDE.U32 R132, R0, c[0x0][0x1e0], RZ ;  /* 0x0000780000840a25 */ /* 0x010fe600078e00ff */
[----:B------:R-:W0:Y:S01]  /*80c0*/  LDGDEPBAR ;  /* 0x00000000000079af */ /* 0x000e220000000000 */
[----:B------:R-:W-:Y:S04]  /*80d0*/  @P0 IMAD R2, R2, c[0x0][0x1e0], RZ ;  /* 0x0000780002020a24 */ /* 0x000fe800078e02ff */
[----:B------:R-:W-:Y:S01]  /*80e0*/  @P0 IMAD R2, R0, c[0x0][0x1e4], R2 ;  /* 0x0000790000020a24 */ /* 0x000fe200078e0202 */
[----:B--2---:R-:W1:Y:S03]  /*80f0*/  LDSM.16.M88.4 R172, [R218+0x3900] ;  /* 0x00390000daac783b */ /* 0x004e660000000200 */
[----:B------:R-:W-:Y:S02]  /*8100*/  @P0 IMAD.IADD R0, R133, 0x1, R2 ;  /* 0x0000000185000824 */ /* 0x000fe400078e0202 */
[----:B------:R-:W-:Y:S01]  /*8110*/  @P0 IMAD.MOV.U32 R2, RZ, RZ, R232 ;  /* 0x000000ffff020224 */ /* 0x000fe200078e00e8 */
[----:B------:R-:W2:Y:S01]  /*8120*/  LDSM.16.M88.4 R180, [R218+0x4100] ;  /* 0x00410000dab4783b */ /* 0x000ea20000000200 */
[----:B------:R-:W-:Y:S02]  /*8130*/  @P0 IMAD R0, R0, 0x60, RZ ;  /* 0x0000006000000824 */ /* 0x000fe400078e02ff */
[----:B------:R-:W-:Y:S03]  /*8140*/  @P0 IMAD.WIDE.U32 R2, R132, 0x60, R2 ;  /* 0x0000006084020825 */ /* 0x000fe600078e0002 */
[----:B------:R-:W4:Y:S01]  /*8150*/  LDSM.16.M88.4 R184, [R218+0x4900] ;  /* 0x00490000dab8783b */ /* 0x000f220000000200 */
[----:B------:R-:W-:Y:S01]  /*8160*/  @P0 IMAD.IADD R0, R3, 0x1, R0 ;  /* 0x0000000103000824 */ /* 0x000fe200078e0200 */
[C---:B------:R-:W-:Y:S01]  /*8170*/  @P0 LEA R132, P1, R2.reuse, c[0x0][0x1c8], 0x1 ;  /* 0x0000720002840a11 */ /* 0x040fe200078208ff */
[----:B------:R-:W-:Y:S03]  /*8180*/  IMAD.MOV.U32 R232, RZ, RZ, c[0x0][0x1e4] ;  /* 0x00007900ffe87624 */ /* 0x000fe600078e00ff */
[----:B------:R-:W2:Y:S01]  /*8190*/  LDSM.16.M88.4 R176, [R218+0x5100] ;  /* 0x00510000dab0783b */ /* 0x000ea20000000200 */
[----:B------:R-:W-:Y:S02]  /*81a0*/  @P0 LEA.HI.X R133, R2, c[0x0][0x1cc], R0, 0x1, P1 ;  /* 0x0000730002850a11 */ /* 0x000fe400008f0c00 */
[-C--:B------:R-:W-:Y:S01]  /*81b0*/  @P0 IADD3 R2, P1, R132, R134.reuse, RZ ;  /* 0x0000008684020210 */ /* 0x080fe20007f3e0ff */
[-C--:B---3--:R-:W-:Y:S02]  /*81c0*/  HMMA.16816.F32 R4, R196, R200.reuse, R4 ;  /* 0x000000c8c404723c */ /* 0x088fe40000001804 */
[----:B------:R-:W-:Y:S03]  /*81d0*/  LDSM.16.M88.4 R188, [R221+0x6100] ;  /* 0x00610000ddbc783b */ /* 0x000fe60000000200 */
[----:B------:R-:W-:Y:S03]  /*81e0*/  @P0 SHF.L.U64.HI R0, R230, 0x5, R232 ;  /* 0x00000005e6000819 */ /* 0x000fe600000102e8 */
[C---:B-----5:R-:W-:Y:S01]  /*81f0*/  HMMA.16816.F32 R8, R204.reuse, R200, R8 ;  /* 0x000000c8cc08723c */ /* 0x060fe20000001808 */
[----:B------:R-:W-:Y:S03]  /*8200*/  LDSM.16.M88.4 R192, [R217] ;  /* 0x00000000d9c0783b */ /* 0x000fe60000000200 */
[--C-:B------:R-:W-:Y:S03]  /*8210*/  @P0 IMAD.X R3, R133, 0x1, R0.reuse, P1 ;  /* 0x0000000185030824 */ /* 0x100fe600008e0600 */
[----:B------:R-:W-:Y:S01]  /*8220*/  LDSM.16.M88.4 R208, [R217+0x1000] ;  /* 0x00100000d9d0783b */ /* 0x000fe20000000200 */
[-C--:B------:R-:W-:Y:S08]  /*8230*/  HMMA.16816.F32 R12, R204, R202.reuse, R12 ;  /* 0x000000cacc0c723c */ /* 0x080ff0000000180c */
[C---:B------:R-:W-:Y:S01]  /*8240*/  HMMA.16816.F32 R16, R196.reuse, R202, R16 ;  /* 0x000000cac410723c */ /* 0x040fe20000001810 */
[----:B------:R-:W-:Y:S07]  /*8250*/  LDSM.16.M88.4 R200, [R221+0x8100] ;  /* 0x00810000ddc8783b */ /* 0x000fee0000000200 */
[-C--:B-1----:R-:W-:Y:S08]  /*8260*/  HMMA.16816.F32 R20, R196, R172.reuse, R20 ;  /* 0x000000acc414723c */ /* 0x082ff00000001814 */
[C---:B------:R-:W-:Y:S08]  /*8270*/  HMMA.16816.F32 R24, R204.reuse, R172, R24 ;  /* 0x000000accc18723c */ /* 0x040ff00000001818 */
[-C--:B------:R-:W-:Y:S08]  /*8280*/  HMMA.16816.F32 R28, R204, R174.reuse, R28 ;  /* 0x000000aecc1c723c */ /* 0x080ff0000000181c */
[C---:B------:R-:W-:Y:S01]  /*8290*/  HMMA.16816.F32 R32, R196.reuse, R174, R32 ;  /* 0x000000aec420723c */ /* 0x040fe20000001820 */
[----:B------:R-:W1:Y:S07]  /*82a0*/  LDSM.16.M88.4 R172, [R218+0x5900] ;  /* 0x00590000daac783b */ /* 0x000e6e0000000200 */
[-C--:B--2---:R-:W-:Y:S08]  /*82b0*/  HMMA.16816.F32 R36, R196, R180.reuse, R36 ;  /* 0x000000b4c424723c */ /* 0x084ff00000001824 */
        /* <DEDUP_REMOVED lines=14> */
[-C--:B-1----:R-:W-:Y:S08]  /*83a0*/  HMMA.16816.F32 R84, R196, R172.reuse, R84 ;  /* 0x000000acc454723c */ /* 0x082ff00000001854 */
[C---:B------:R-:W-:Y:S08]  /*83b0*/  HMMA.16816.F32 R88, R204.reuse, R172, R88 ;  /* 0x000000accc58723c */ /* 0x040ff00000001858 */
[-C--:B------:R-:W-:Y:S08]  /*83c0*/  HMMA.16816.F32 R92, R204, R174.reuse, R92 ;  /* 0x000000aecc5c723c */ /* 0x080ff0000000185c */
[----:B------:R-:W-:Y:S01]  /*83d0*/  HMMA.16816.F32 R96, R196, R174, R96 ;  /* 0x000000aec460723c */ /* 0x000fe20000001860 */
[----:B------:R-:W1:Y:S01]  /*83e0*/  LDSM.16.M88.4 R172, [R217+0x2000] ;  /* 0x00200000d9ac783b */ /* 0x000e620000000200 */
[----:B------:R-:W-:Y:S05]  /*83f0*/  DEPBAR.LE SB0, 0x0 ;  /* 0x000080000000791a */ /* 0x000fea0000000000 */
[----:B------:R-:W-:Y:S01]  /*8400*/  BAR.SYNC.DEFER_BLOCKING 0x0 ;  /* 0x0000000000007b1d */ /* 0x000fe20000010000 */
[-C--:B------:R-:W-:Y:S08]  /*8410*/  HMMA.16816.F32 R4, R188, R192.reuse, R4 ;  /* 0x000000c0bc04723c */ /* 0x080ff00000001804 */
[C---:B------:R-:W-:Y:S08]  /*8420*/  HMMA.16816.F32 R8, R200.reuse, R192, R8 ;  /* 0x000000c0c808723c */ /* 0x040ff00000001808 */
[-C--:B------:R-:W-:Y:S08]  /*8430*/  HMMA.16816.F32 R12, R200, R194.reuse, R12 ;  /* 0x000000c2c80c723c */ /* 0x080ff0000000180c */
[C---:B------:R-:W-:Y:S08]  /*8440*/  HMMA.16816.F32 R16, R188.reuse, R194, R16 ;  /* 0x000000c2bc10723c */ /* 0x040ff00000001810 */
[-C--:B--2---:R-:W-:Y:S08]  /*8450*/  HMMA.16816.F32 R20, R188, R180.reuse, R20 ;  /* 0x000000b4bc14723c */ /* 0x084ff00000001814 */
[C---:B------:R-:W-:Y:S07]  /*8460*/  HMMA.16816.F32 R24, R200.reuse, R180, R24 ;  /* 0x000000b4c818723c */ /* 0x040fee0000001818 */
[-C--:B------:R-:W-:Y:S01]  /*8470*/  @P0 IADD3 R180, P2, R2, R134.reuse, RZ ;  /* 0x0000008602b40210 */ /* 0x080fe20007f5e0ff */
[-C--:B------:R-:W-:Y:S04]  /*8480*/  HMMA.16816.F32 R28, R200, R182.reuse, R28 ;  /* 0x000000b6c81c723c */ /* 0x080fe8000000181c */
[--C-:B------:R-:W-:Y:S04]  /*8490*/  @P0 IMAD.X R181, R3, 0x1, R0.reuse, P2 ;  /* 0x0000000103b50824 */ /* 0x100fe800010e0600 */
[C---:B------:R-:W-:Y:S01]  /*84a0*/  HMMA.16816.F32 R32, R188.reuse, R182, R32 ;  /* 0x000000b6bc20723c */ /* 0x040fe20000001820 */
[----:B------:R-:W2:Y:S06]  /*84b0*/  LDL R183, [R1+0x20] ;  /* 0x0000200001b77983 */ /* 0x000eac0000100800 */
[----:B------:R-:W-:Y:S01]  /*84c0*/  @!PT LDS RZ, [RZ] ;  /* 0x00000000fffff984 */ /* 0x000fe20000000800 */
[----:B------:R-:W-:Y:S01]  /*84d0*/  @!PT LDS RZ, [RZ] ;  /* 0x00000000fffff984 */ /* 0x000fe20000000800 */
[----:B------:R-:W-:Y:S01]  /*84e0*/  @!PT LDS RZ, [RZ] ;  /* 0x00000000fffff984 */ /* 0x000fe20000000800 */
[----:B------:R4:W-:Y:S01]  /*84f0*/  @P0 LDGSTS.E.BYPASS.LTC128B.128 [R231+0x3100], [R132.64], !P6 ;  /* 0x0310000084e70fae */ /* 0x0009e2000f101d4c */
[-C--:B------:R-:W-:Y:S05]  /*8500*/  HMMA.16816.F32 R36, R188, R208.reuse, R36 ;  /* 0x000000d0bc24723c */ /* 0x080fea0000001824 */
[----:B------:R5:W-:Y:S03]  /*8510*/  @P0 LDGSTS.E.BYPASS.LTC128B.128 [R231+0x3900], [R2.64], !P6 ;  /* 0x0390000002e70fae */ /* 0x000be6000f101d4c */
[C---:B------:R-:W-:Y:S03]  /*8520*/  HMMA.16816.F32 R40, R200.reuse, R208, R40 ;  /* 0x000000d0c828723c */ /* 0x040fe60000001828 */
[----:B------:R1:W-:Y:S05]  /*8530*/  @P0 LDGSTS.E.BYPASS.LTC128B.128 [R231+0x4100], [R180.64], !P6 ;  /* 0x04100000b4e70fae */ /* 0x0003ea000f101d4c */
[-C--:B------:R-:W-:Y:S08]  /*8540*/  HMMA.16816.F32 R44, R200, R210.reuse, R44 ;  /* 0x000000d2c82c723c */ /* 0x080ff0000000182c */
[C---:B------:R-:W-:Y:S08]  /*8550*/  HMMA.16816.F32 R48, R188.reuse, R210, R48 ;  /* 0x000000d2bc30723c */ /* 0x040ff00000001830 */
[-C--:B---3--:R-:W-:Y:S04]  /*8560*/  HMMA.16816.F32 R52, R188, R184.reuse, R52 ;  /* 0x000000b8bc34723c */ /* 0x088fe80000001834 */
[----:B-----5:R-:W-:Y:S04]  /*8570*/  IMAD R2, R229, -0x60, RZ ;  /* 0xffffffa0e5027824 */ /* 0x020fe800078e02ff */
[C---:B------:R-:W-:Y:S08]  /*8580*/  HMMA.16816.F32 R56, R200.reuse, R184, R56 ;  /* 0x000000b8c838723c */ /* 0x040ff00000001838 */
[-C--:B------:R-:W-:Y:S08]  /*8590*/  HMMA.16816.F32 R60, R200, R186.reuse, R60 ;  /* 0x000000bac83c723c */ /* 0x080ff0000000183c */
[C---:B------:R-:W-:Y:S08]  /*85a0*/  HMMA.16816.F32 R64, R188.reuse, R186, R64 ;  /* 0x000000babc40723c */ /* 0x040ff00000001840 */
[-C--:B-1----:R-:W-:Y:S08]  /*85b0*/  HMMA.16816.F32 R68, R188, R172.reuse, R68 ;  /* 0x000000acbc44723c */ /* 0x082ff00000001844 */
[C---:B------:R-:W-:Y:S01]  /*85c0*/  HMMA.16816.F32 R72, R200.reuse, R172, R72 ;  /* 0x000000acc848723c */ /* 0x040fe20000001848 */
[----:B------:R1:W3:Y:S07]  /*85d0*/  LDL R173, [R1+0x30] ;  /* 0x0000300001ad7983 */ /* 0x0002ee0000100800 */
[-C--:B------:R-:W-:Y:S08]  /*85e0*/  HMMA.16816.F32 R76, R200, R174.reuse, R76 ;  /* 0x000000aec84c723c */ /* 0x080ff0000000184c */
[C---:B------:R-:W-:Y:S07]  /*85f0*/  HMMA.16816.F32 R80, R188.reuse, R174, R80 ;  /* 0x000000aebc50723c */ /* 0x040fee0000001850 */
[-C--:B------:R-:W-:Y:S01]  /*8600*/  @P0 IADD3 R174, P1, R180, R134.reuse, RZ ;  /* 0x00000086b4ae0210 */ /* 0x080fe20007f3e0ff */
[-C--:B------:R-:W-:Y:S04]  /*8610*/  HMMA.16816.F32 R84, R188, R176.reuse, R84 ;  /* 0x000000b0bc54723c */ /* 0x080fe80000001854 */
[--C-:B------:R-:W-:Y:S01]  /*8620*/  @P0 IMAD.X R175, R181, 0x1, R0.reuse, P1 ;  /* 0x00000001b5af0824 */ /* 0x100fe200008e0600 */
[-C--:B----4-:R-:W-:Y:S03]  /*8630*/  @P0 IADD3 R132, P2, R174, R134.reuse, RZ ;  /* 0x00000086ae840210 */ /* 0x090fe60007f5e0ff */
[C---:B------:R-:W-:Y:S01]  /*8640*/  HMMA.16816.F32 R88, R200.reuse, R176, R88 ;  /* 0x000000b0c858723c */ /* 0x040fe20000001858 */
[----:B------:R4:W-:Y:S03]  /*8650*/  @P0 LDGSTS.E.BYPASS.LTC128B.128 [R231+0x4900], [R174.64], !P6 ;  /* 0x04900000aee70fae */ /* 0x0009e6000f101d4c */
[--C-:B------:R-:W-:Y:S03]  /*8660*/  @P0 IMAD.X R133, R175, 0x1, R0.reuse, P2 ;  /* 0x00000001af850824 */ /* 0x100fe600010e0600 */
[----:B------:R-:W-:Y:S01]  /*8670*/  @P0 IADD3 R176, P1, R132, R134, RZ ;  /* 0x0000008684b00210 */ /* 0x000fe20007f3e0ff */
[-C--:B------:R-:W-:Y:S01]  /*8680*/  HMMA.16816.F32 R92, R200, R178.reuse, R92 ;  /* 0x000000b2c85c723c */ /* 0x080fe2000000185c */
[----:B------:R1:W-:Y:S03]  /*8690*/  @P0 LDGSTS.E.BYPASS.LTC128B.128 [R231+0x5100], [R132.64], !P6 ;  /* 0x0510000084e70fae */ /* 0x0003e6000f101d4c */
[----:B------:R-:W-:Y:S04]  /*86a0*/  @P0 IMAD.X R177, R133, 0x1, R0, P1 ;  /* 0x0000000185b10824 */ /* 0x000fe800008e0600 */
[----:B------:R-:W-:Y:S01]  /*86b0*/  HMMA.16816.F32 R96, R188, R178, R96 ;  /* 0x000000b2bc60723c */ /* 0x000fe20000001860 */
[----:B------:R5:W-:Y:S01]  /*86c0*/  @P0 LDGSTS.E.BYPASS.LTC128B.128 [R231+0x5900], [R176.64], !P6 ;  /* 0x05900000b0e70fae */ /* 0x000be2000f101d4c */
[----:B------:R-:W-:Y:S05]  /*86d0*/  PLOP3.LUT P0, PT, PT, PT, UP1, 0x40, 0x0 ;  /* 0x000000000000781c */ /* 0x000fea0003f0e818 */
[----:B------:R-:W0:Y:S01]  /*86e0*/  LDGDEPBAR ;  /* 0x00000000000079af */ /* 0x000e220000000000 */
[----:B--2---:R-:W-:Y:S04]  /*86f0*/  IADD3 R182, -R183, 0x1, R2 ;  /* 0x00000001b7b67810 */ /* 0x004fe80007ffe102 */
[----:B-----5:R-:W-:Y:S04]  /*8700*/  IADD3 R176, R182, c[0x0][0x1d0], RZ ;  /* 0x00007400b6b07a10 */ /* 0x020fe80007ffe0ff */
[----:B------:R-:W-:Y:S04]  /*8710*/  IADD3 R176, R176, -c[0x0][0x168], RZ ;  /* 0x80005a00b0b07a10 */ /* 0x000fe80007ffe0ff */
[C---:B----4-:R-:W-:Y:S02]  /*8720*/  IADD3 R174, R176.reuse, c[0x0][0x328], RZ ;  /* 0x0000ca00b0ae7a10 */ /* 0x050fe40007ffe0ff */
[----:B------:R-:W-:Y:S01]  /*8730*/  IADD3 R175, R176, UR10, RZ ;  /* 0x0000000ab0af7c10 */ /* 0x000fe2000fffe0ff */
[----:B---3--:R-:W-:Y:S05]  /*8740*/  @P3 IMAD.MOV.U32 R173, RZ, RZ, R139 ;  /* 0x000000ffffad3224 */ /* 0x008fea00078e008b */
[----:B------:R-:W2:Y:S02]  /*8750*/  SHFL.IDX PT, R3, R173, RZ, 0x1c1f ;  /* 0x001c1fffad037589 */ /* 0x000ea400000e0000 */
[----:B--2---:R-:W-:Y:S02]  /*8760*/  IMAD.IADD R139, R174, 0x1, R3 ;  /* 0x00000001ae8b7824 */ /* 0x004fe400078e0203 */
[----:B------:R-:W-:Y:S01]  /*8770*/  IMAD.IADD R0, R3, 0x1, R175 ;  /* 0x0000000103007824 */ /* 0x000fe200078e02af */
[----:B------:R-:W-:-:S05]  /*8780*/  @P0 BRA `(.L_x_2096) ;  /* 0x0000019000000947 */ /* 0x000fca0003800000 */
[----:B-1----:R-:W-:Y:S01]  /*8790*/  IADD3 R3, R3, c[0x0][0x1d0], RZ ;  /* 0x0000740003037a10 */ /* 0x002fe20007ffe0ff */
        /* <DEDUP_REMOVED lines=13> */
.L_x_2098:
[----:B------:R-:W-:Y:S04]  /*8870*/  MOV R132, c[0x0][0x32c] ;  /* 0x0000cb0000847a02 */ /* 0x000fe80000000f00 */
[----:B------:R-:W-:Y:S11]  /*8880*/  ISETP.NE.AND P0, PT, R132, 0x1, PT ;  /* 0x000000018400780c */ /* 0x000ff60003f05270 */
[----:B------:R-:W-:Y:S02]  /*8890*/  @!UPT UIADD3 URZ, URZ, URZ, URZ ;  /* 0x0000003f3f3ff290 */ /* 0x000fe4000fffe03f */
[----:B------:R-:W-:Y:S05]  /*88a0*/  @P0 IMAD.HI.U32 R132, R3, c[0x0][0x330], RZ ;  /* 0x0000cc0003840a27 */ /* 0x000fea00078e00ff */
[----:B------:R-:W-:Y:S02]  /*88b0*/  @P0 SHF.R.U32.HI R3, RZ, c[0x0][0x334], R132 ;  /* 0x0000cd00ff030a19 */ /* 0x000fe40000011684 */
.L_x_2099:
[----:B------:R-:W-:Y:S05]  /*88c0*/  BSYNC B0 ;  /* 0x0000000000007941 */ /* 0x000fea0003800000 */
.L_x_2097:
[----:B------:R-:W-:Y:S04]  /*88d0*/  IMAD.IADD R132, R2, 0x1, -R183 ;  /* 0x0000000102847824 */ /* 0x000fe800078e0ab7 */
[----:B------:R-:W-:Y:S05]  /*88e0*/  IMAD R3, R3, c[0x0][0x32c], R132 ;  /* 0x0000cb0003037a24 */ /* 0x000fea00078e0284 */
[----:B------:R-:W-:Y:S02]  /*88f0*/  IADD3 R132, R3, c[0x0][0x32c], RZ ;  /* 0x0000cb0003847a10 */ /* 0x000fe40007ffe0ff */
[----:B------:R-:W-:Y:S02]  /*8900*/  IMNMX R0, R0, R3, !PT ;  /* 0x0000000300007217 */ /* 0x000fe40007800200 */
[----:B------:R-:W-:Y:S02]  /*8910*/  IMNMX R139, R139, R132, PT ;  /* 0x000000848b8b7217 */ /* 0x000fe40003800200 */
.L_x_2096:
[----:B-1----:R-:W-:Y:S01]  /*8920*/  PLOP3.LUT P0, PT, PT, PT, UP1, 0x40, 0x0 ;  /* 0x000000000000781c */ /* 0x002fe20003f0e818 */
[----:B------:R-:W1:Y:S02]  /*8930*/  SHFL.IDX PT, R3, R173, 0x1, 0x1c1f ;  /* 0x003c1f00ad037f89 */ /* 0x000e6400000e0000 */
[----:B-1----:R-:W-:Y:S01]  /*8940*/  IADD3 R132, R175, R3, RZ ;  /* 0x00000003af847210 */ /* 0x002fe20007ffe0ff */
[----:B------:R-:W-:Y:S09]  /*8950*/  IMAD.IADD R134, R174, 0x1, R3 ;  /* 0x00000001ae867824 */ /* 0x000ff200078e0203 */
        /* <DEDUP_REMOVED lines=15> */
.L_x_2102:
[----:B------:R-:W-:Y:S04]  /*8a50*/  MOV R133, c[0x0][0x32c] ;  /* 0x0000cb0000857a02 */ /* 0x000fe80000000f00 */
[----:B------:R-:W-:Y:S11]  /*8a60*/  ISETP.NE.AND P0, PT, R133, 0x1, PT ;  /* 0x000000018500780c */ /* 0x000ff60003f05270 */
[----:B------:R-:W-:Y:S02]  /*8a70*/  @!UPT UIADD3 URZ, URZ, URZ, URZ ;  /* 0x0000003f3f3ff290 */ /* 0x000fe4000fffe03f */
[----:B------:R-:W-:Y:S05]  /*8a80*/  @P0 IMAD.HI.U32 R133, R3, c[0x0][0x330], RZ ;  /* 0x0000cc0003850a27 */ /* 0x000fea00078e00ff */
[----:B------:R-:W-:Y:S02]  /*8a90*/  @P0 SHF.R.U32.HI R3, RZ, c[0x0][0x334], R133 ;  /* 0x0000cd00ff030a19 */ /* 0x000fe40000011685 */
.L_x_2103:
[----:B------:R-:W-:Y:S05]  /*8aa0*/  BSYNC B0 ;  /* 0x0000000000007941 */ /* 0x000fea0003800000 */
.L_x_2101:
[----:B------:R-:W-:Y:S04]  /*8ab0*/  IMAD.IADD R133, R2, 0x1, -R183 ;  /* 0x0000000102857824 */ /* 0x000fe800078e0ab7 */
[----:B------:R-:W-:Y:S05]  /*8ac0*/  IMAD R3, R3, c[0x0][0x32c], R133 ;  /* 0x0000cb0003037a24 */ /* 0x000fea00078e0285 */
[----:B------:R-:W-:Y:S02]  /*8ad0*/  IADD3 R133, R3, c[0x0][0x32c], RZ ;  /* 0x0000cb0003857a10 */ /* 0x000fe40007ffe0ff */
[----:B------:R-:W-:Y:S02]  /*8ae0*/  IMNMX R132, R132, R3, !PT ;  /* 0x0000000384847217 */ /* 0x000fe40007800200 */
[----:B------:R-:W-:Y:S02]  /*8af0*/  IMNMX R134, R134, R133, PT ;  /* 0x0000008586867217 */ /* 0x000fe40003800200 */
.L_x_2100:
[----:B------:R-:W-:Y:S01]  /*8b00*/  PLOP3.LUT P0, PT, PT, PT, UP1, 0x40, 0x0 ;  /* 0x000000000000781c */ /* 0x000fe20003f0e818 */
        /* <DEDUP_REMOVED lines=18> */
.L_x_2106:
[----:B------:R-:W-:Y:S04]  /*8c30*/  MOV R177, c[0x0][0x32c] ;  /* 0x0000cb0000b17a02 */ /* 0x000fe80000000f00 */
[----:B------:R-:W-:Y:S11]  /*8c40*/  ISETP.NE.AND P0, PT, R177, 0x1, PT ;  /* 0x00000001b100780c */ /* 0x000ff60003f05270 */
[----:B------:R-:W-:Y:S02]  /*8c50*/  @!UPT UIADD3 URZ, URZ, URZ, URZ ;  /* 0x0000003f3f3ff290 */ /* 0x000fe4000fffe03f */
[----:B------:R-:W-:Y:S05]  /*8c60*/  @P0 IMAD.HI.U32 R177, R172, c[0x0][0x330], RZ ;  /* 0x0000cc00acb10a27 */ /* 0x000fea00078e00ff */
[----:B------:R-:W-:Y:S02]  /*8c70*/  @P0 SHF.R.U32.HI R172, RZ, c[0x0][0x334], R177 ;  /* 0x0000cd00ffac0a19 */ /* 0x000fe400000116b1 */
.L_x_2107:
[----:B------:R-:W-:Y:S05]  /*8c80*/  BSYNC B0 ;  /* 0x0000000000007941 */ /* 0x000fea0003800000 */
.L_x_2105:
[----:B------:R-:W-:Y:S04]  /*8c90*/  IMAD.IADD R177, R2, 0x1, -R183 ;  /* 0x0000000102b17824 */ /* 0x000fe800078e0ab7 */
[----:B------:R-:W-:Y:S05]  /*8ca0*/  IMAD R172, R172, c[0x0][0x32c], R177 ;  /* 0x0000cb00acac7a24 */ /* 0x000fea00078e02b1 */
[----:B------:R-:W-:Y:S02]  /*8cb0*/  IADD3 R177, R172, c[0x0][0x32c], RZ ;  /* 0x0000cb00acb17a10 */ /* 0x000fe40007ffe0ff */
[----:B------:R-:W-:Y:S02]  /*8cc0*/  IMNMX R3, R3, R172, !PT ;  /* 0x000000ac03037217 */ /* 0x000fe40007800200 */
[----:B------:R-:W-:Y:S02]  /*8cd0*/  IMNMX R133, R133, R177, PT ;  /* 0x000000b185857217 */ /* 0x000fe40003800200 */
.L_x_2104:
[C---:B------:R-:W-:Y:S02]  /*8ce0*/  ISETP.GE.AND P1, PT, R2.reuse, 0x9, PT ;  /* 0x000000090200780c */ /* 0x040fe40003f26270 */
[----:B------:R-:W-:Y:S02]  /*8cf0*/  ISETP.GE.AND P3, PT, R2, 0xa, PT ;  /* 0x0000000a0200780c */ /* 0x000fe40003f66270 */
[C---:B------:R-:W-:Y:S02]  /*8d00*/  ISETP.GT.AND P0, PT, R0.reuse, 0x8, !P1 ;  /* 0x000000080000780c */ /* 0x040fe40004f04270 */
[----:B------:R-:W-:Y:S02]  /*8d10*/  P2R R180, PR, RZ, 0x8 ;  /* 0x00000008ffb47803 */ /* 0x000fe40000000000 */
[----:B------:R-:W-:Y:S02]  /*8d20*/  ISETP.LT.OR P0, PT, R139, 0x9, P0 ;  /* 0x000000098b00780c */ /* 0x000fe40000701670 */
[----:B------:R-:W-:Y:S02]  /*8d30*/  ISETP.GT.AND P2, PT, R0, 0x9, !P3 ;  /* 0x000000090000780c */ /* 0x000fe40005f44270 */
[----:B------:R-:W-:Y:S02]  /*8d40*/  FSEL R184, R16, -INF , !P0 ;  /* 0xff80000010b87808 */ /* 0x000fe40004000000 */
[----:B------:R-:W-:Y:S02]  /*8d50*/  ISETP.GT.AND P0, PT, R132, 0x9, !P3 ;  /* 0x000000098400780c */ /* 0x000fe40005f04270 */
[----:B------:R-:W-:Y:S02]  /*8d60*/  ISETP.GE.AND P3, PT, R2, 0x12, PT ;  /* 0x000000120200780c */ /* 0x000fe40003f66270 */
[----:B------:R-:W-:Y:S02]  /*8d70*/  ISETP.LT.OR P0, PT, R134, 0xa, P0 ;  /* 0x0000000a8600780c */ /* 0x000fe40000701670 */
[----:B------:R-:W-:Y:S02]  /*8d80*/  P2R R178, PR, RZ, 0x8 ;  /* 0x00000008ffb27803 */ /* 0x000fe40000000000 */
[----:B------:R-:W-:Y:S02]  /*8d90*/  FSEL R187, R19, -INF , !P0 ;  /* 0xff80000013bb7808 */ /* 0x000fe40004000000 */
[----:B------:R-:W-:Y:S02]  /*8da0*/  ISETP.GT.AND P0, PT, R0, 0x11, !P3 ;  /* 0x000000110000780c */ /* 0x000fe40005f04270 */
[C---:B------:R-:W-:Y:S02]  /*8db0*/  ISETP.LT.OR P2, PT, R139.reuse, 0xa, P2 ;  /* 0x0000000a8b00780c */ /* 0x040fe40001741670 */
[----:B------:R-:W-:Y:S02]  /*8dc0*/  ISETP.LT.OR P0, PT, R139, 0x12, P0 ;  /* 0x000000128b00780c */ /* 0x000fe40000701670 */
[----:B------:R-:W-:Y:S02]  /*8dd0*/  FSEL R185, R17, -INF , !P2 ;  /* 0xff80000011b97808 */ /* 0x000fe40005000000 */
[----:B------:R-:W-:Y:S02]  /*8de0*/  FSEL R190, R21, -INF , !P0 ;  /* 0xff80000015be7808 */ /* 0x000fe40004000000 */
[----:B------:R-:W-:Y:S02]  /*8df0*/  ISETP.GT.AND P0, PT, R132, 0x11, !P3 ;  /* 0x000000118400780c */ /* 0x000fe40005f04270 */
[----:B------:R-:W-:Y:S02]  /*8e00*/  ISETP.GE.AND P3, PT, R2, 0x19, PT ;  /* 0x000000190200780c */ /* 0x000fe40003f66270 */
[----:B------:R-:W-:Y:S02]  /*8e10*/  ISETP.LT.OR P0, PT, R134, 0x12, P0 ;  /* 0x000000128600780c */ /* 0x000fe40000701670 */
[----:B------:R-:W-:Y:S02]  /*8e20*/  ISETP.GE.AND P2, PT, R2, 0x1a, PT ;  /* 0x0000001a0200780c */ /* 0x000fe40003f46270 */
[----:B------:R-:W-:Y:S02]  /*8e30*/  FSEL R191, R23, -INF , !P0 ;  /* 0xff80000017bf7808 */ /* 0x000fe40004000000 */
[----:B------:R-:W-:Y:S02]  /*8e40*/  ISETP.GT.AND P0, PT, R0, 0x18, !P3 ;  /* 0x000000180000780c */ /* 0x000fe40005f04270 */
[----:B------:R-:W-:Y:S02]  /*8e50*/  P2R R181, PR, RZ, 0x2 ;  /* 0x00000002ffb57803 */ /* 0x000fe40000000000 */
[C---:B------:R-:W-:Y:S02]  /*8e60*/  ISETP.LT.OR P0, PT, R139.reuse, 0x19, P0 ;  /* 0x000000198b00780c */ /* 0x040fe40000701670 */
[----:B------:R-:W-:Y:S02]  /*8e70*/  ISETP.GT.AND P1, PT, R132, 0x8, !P1 ;  /* 0x000000088400780c */ /* 0x000fe40004f24270 */
[----:B------:R-:W-:Y:S02]  /*8e80*/  FSEL R192, R32, -INF , !P0 ;  /* 0xff80000020c07808 */ /* 0x000fe40004000000 */
[----:B------:R-:W-:Y:S02]  /*8e90*/  ISETP.GT.AND P0, PT, R0, 0x19, !P2 ;  /* 0x000000190000780c */ /* 0x000fe40005704270 */
[----:B------:R-:W-:Y:S02]  /*8ea0*/  ISETP.GE.AND P4, PT, R2, 0x11, PT ;  /* 0x000000110200780c */ /* 0x000fe40003f86270 */
[----:B------:R-:W-:Y:S02]  /*8eb0*/  ISETP.LT.OR P0, PT, R139, 0x1a, P0 ;  /* 0x0000001a8b00780c */ /* 0x000fe40000701670 */
[----:B------:R-:W-:Y:S02]  /*8ec0*/  ISETP.LT.OR P1, PT, R134, 0x9, P1 ;  /* 0x000000098600780c */ /* 0x000fe40000f21670 */
[----:B------:R-:W-:Y:S02]  /*8ed0*/  FSEL R193, R33, -INF , !P0 ;  /* 0xff80000021c17808 */ /* 0x000fe40004000000 */
[----:B------:R-:W-:Y:S02]  /*8ee0*/  ISETP.GT.AND P0, PT, R132, 0x18, !P3 ;  /* 0x000000188400780c */ /* 0x000fe40005f04270 */
[----:B------:R-:W-:Y:S02]  /*8ef0*/  FSEL R186, R18, -INF , !P1 ;  /* 0xff80000012ba7808 */ /* 0x000fe40004800000 */
[----:B------:R-:W-:Y:S02]  /*8f00*/  ISETP.GT.AND P1, PT, R0, 0x10, !P4 ;  /* 0x000000100000780c */ /* 0x000fe40006724270 */
[----:B------:R-:W-:Y:S02]  /*8f10*/  ISETP.LT.OR P0, PT, R134, 0x19, P0 ;  /* 0x000000198600780c */ /* 0x000fe40000701670 */
[----:B------:R-:W-:Y:S02]  /*8f20*/  ISETP.LT.OR P1, PT, R139, 0x11, P1 ;  /* 0x000000118b00780c */ /* 0x000fe40000f21670 */
[----:B------:R-:W-:Y:S02]  /*8f30*/  FSEL R194, R34, -INF , !P0 ;  /* 0xff80000022c27808 */ /* 0x000fe40004000000 */
[----:B------:R-:W-:Y:S02]  /*8f40*/  ISETP.GT.AND P0, PT, R132, 0x19, !P2 ;  /* 0x000000198400780c */ /* 0x000fe40005704270 */
[----:B------:R-:W-:Y:S02]  /*8f50*/  FSEL R188, R20, -INF , !P1 ;  /* 0xff80000014bc7808 */ /* 0x000fe40004800000 */
[----:B------:R-:W-:Y:S02]  /*8f60*/  ISETP.GT.AND P1, PT, R132, 0x10, !P4 ;  /* 0x000000108400780c */ /* 0x000fe40006724270 */
[----:B------:R-:W-:Y:S02]  /*8f70*/  P2R R172, PR, RZ, 0x4 ;  /* 0x00000004ffac7803 */ /* 0x000fe40000000000 */
[----:B------:R-:W-:Y:S02]  /*8f80*/  ISETP.LT.OR P0, PT, R134, 0x1a, P0 ;  /* 0x0000001a8600780c */ /* 0x000fe40000701670 */
[----:B------:R-:W-:Y:S02]  /*8f90*/  ISETP.GE.AND P2, PT, R2, 0x21, PT ;  /* 0x000000210200780c */ /* 0x000fe40003f46270 */
[----:B------:R-:W-:Y:S02]  /*8fa0*/  ISETP.LT.OR P1, PT, R134, 0x11, P1 ;  /* 0x000000118600780c */ /* 0x000fe40000f21670 */
[----:B------:R-:W-:Y:S02]  /*8fb0*/  FSEL R195, R35, -INF , !P0 ;  /* 0xff80000023c37808 */ /* 0x000fe40004000000 */
[----:B------:R-:W-:Y:S02]  /*8fc0*/  ISETP.GT.AND P0, PT, R0, 0x20, !P2 ;  /* 0x000000200000780c */ /* 0x000fe40005704270 */
[----:B------:R-:W-:Y:S02]  /*8fd0*/  FSEL R189, R22, -INF , !P1 ;  /* 0xff80000016bd7808 */ /* 0x000fe40004800000 */
[C---:B------:R-:W-:Y:S02]  /*8fe0*/  ISETP.LT.OR P0, PT, R139.reuse, 0x21, P0 ;  /* 0x000000218b00780c */ /* 0x040fe40000701670 */
[----:B------:R-:W-:Y:S02]  /*8ff0*/  ISETP.GE.AND P1, PT, R2, 0x22, PT ;  /* 0x000000220200780c */ /* 0x000fe40003f26270 */
[----:B------:R-:W-:Y:S02]  /*9000*/  FSEL R196, R36, -INF , !P0 ;  /* 0xff80000024c47808 */ /* 0x000fe40004000000 */
[----:B------:R-:W-:Y:S02]  /*9010*/  ISETP.GT.AND P0, PT, R0, 0x21, !P1 ;  /* 0x000000210000780c */ /* 0x000fe40004f04270 */
[----:B------:R-:W-:Y:S02]  /*9020*/  P2R R35, PR, RZ, 0x4 ;  /* 0x00000004ff237803 */ /* 0x000fe40000000000 */
        /* <DEDUP_REMOVED lines=53> */
[----:B------:R-:W-:Y:S04]  /*9380*/  ISETP.GT.AND P0, PT, R0, 0x38, !P2 ;  /* 0x000000380000780c */ /* 0x000fe80005704270 */
[C---:B------:R-:W-:Y:S04]  /*9390*/  ISETP.LT.OR P0, PT, R139.reuse, 0x39, P0 ;  /* 0x000000398b00780c */ /* 0x040fe80000701670 */
[----:B------:R-:W-:Y:S02]  /*93a0*/  FSEL R234, R64, -INF , !P0 ;  /* 0xff80000040ea7808 */ /* 0x000fe40004000000 */
[----:B------:R-:W-:Y:S04]  /*93b0*/  ISETP.GT.AND P0, PT, R0, 0x39, !P1 ;  /* 0x000000390000780c */ /* 0x000fe80004f04270 */
[----:B------:R-:W-:Y:S04]  /*93c0*/  ISETP.LT.OR P0, PT, R139, 0x3a, P0 ;  /* 0x0000003a8b00780c */ /* 0x000fe80000701670 */
        /* <DEDUP_REMOVED lines=35> */
[----:B------:R-:W-:Y:S04]  /*9600*/  ISETP.LT.OR P0, PT, R134, 0x49, P0 ;  /* 0x000000498600780c */ /* 0x000fe80000701670 */
[----:B------:R-:W-:Y:S02]  /*9610*/  FSEL R248, R82, -INF , !P0 ;  /* 0xff80000052f87808 */ /* 0x000fe40004000000 */
[----:B------:R-:W-:Y:S02]  /*9620*/  ISETP.GT.AND P0, PT, R132, 0x49, !P1 ;  /* 0x000000498400780c */ /* 0x000fe40004f04270 */
[----:B------:R-:W-:Y:S02]  /*9630*/  ISETP.GE.AND P1, PT, R2, 0x1, PT ;  /* 0x000000010200780c */ /* 0x000fe40003f26270 */
        /* <DEDUP_REMOVED lines=14> */
[C---:B------:R-:W-:Y:S04]  /*9720*/  ISETP.GT.AND P0, PT, R0.reuse, 0x1, !P2 ;  /* 0x000000010000780c */ /* 0x040fe80005704270 */
[----:B------:R-:W-:Y:S04]  /*9730*/  ISETP.LT.OR P0, PT, R139, 0x2, P0 ;  /* 0x000000028b00780c */ /* 0x000fe80000701670 */
[----:B------:R-:W-:Y:S02]  /*9740*/  FSEL R37, R5, -INF , !P0 ;  /* 0xff80000005257808 */ /* 0x000fe40004000000 */
[----:B------:R-:W-:Y:S04]  /*9750*/  ISETP.GT.AND P0, PT, R0, RZ, !P1 ;  /* 0x000000ff0000720c */ /* 0x000fe80004f04270 */
        /* <DEDUP_REMOVED lines=107> */
[----:B------:R-:W-:Y:S02]  /*9e10*/  ISETP.GT.AND P0, PT, R3, 0x59, !P6 ;  /* 0x000000590300780c */ /* 0x000fe40007704270 */
[----:B------:R-:W1:Y:S01]  /*9e20*/  SHFL.IDX PT, R3, R173, 0x3, 0x1c1f ;  /* 0x007c1f00ad037f89 */ /* 0x000e6200000e0000 */
[----:B------:R-:W-:Y:S02]  /*9e30*/  ISETP.NE.AND P6, PT, R183, RZ, PT ;  /* 0x000000ffb700720c */ /* 0x000fe40003fc5270 */
        /* <DEDUP_REMOVED lines=20> */
.L_x_2110:
[----:B------:R-:W-:Y:S04]  /*9f80*/  MOV R2, c[0x0][0x32c] ;  /* 0x0000cb0000027a02 */ /* 0x000fe80000000f00 */
[----:B------:R-:W-:Y:S11]  /*9f90*/  ISETP.NE.AND P0, PT, R2, 0x1, PT ;  /* 0x000000010200780c */ /* 0x000ff60003f05270 */
[----:B------:R-:W-:Y:S02]  /*9fa0*/  @!UPT UIADD3 URZ, URZ, URZ, URZ ;  /* 0x0000003f3f3ff290 */ /* 0x000fe4000fffe03f */
[----:B------:R-:W-:Y:S05]  /*9fb0*/  @P0 IMAD.HI.U32 R2, R0, c[0x0][0x330], RZ ;  /* 0x0000cc0000020a27 */ /* 0x000fea00078e00ff */
[----:B------:R-:W-:Y:S02]  /*9fc0*/  @P0 SHF.R.U32.HI R0, RZ, c[0x0][0x334], R2 ;  /* 0x0000cd00ff000a19 */ /* 0x000fe40000011602 */
.L_x_2111:
[----:B------:R-:W-:Y:S05]  /*9fd0*/  BSYNC B0 ;  /* 0x0000000000007941 */ /* 0x000fea0003800000 */
.L_x_2109:
[----:B------:R-:W-:Y:S02]  /*9fe0*/  IADD3 R2, R182, -0x1, RZ ;  /* 0xffffffffb6027810 */ /* 0x000fe40007ffe0ff */
[C-C-:B------:R-:W-:Y:S02]  /*9ff0*/  IADD3 R4, R3.reuse, UR10, R176.reuse ;  /* 0x0000000a03047c10 */ /* 0x140fe4000fffe0b0 */
[----:B------:R-:W-:Y:S01]  /*a000*/  IADD3 R3, R3, c[0x0][0x328], R176 ;  /* 0x0000ca0003037a10 */ /* 0x000fe20007ffe0b0 */
[----:B------:R-:W-:Y:S05]  /*a010*/  IMAD R0, R0, c[0x0][0x32c], R2 ;  /* 0x0000cb0000007a24 */ /* 0x000fea00078e0202 */
[----:B------:R-:W-:Y:S02]  /*a020*/  IADD3 R2, R0, c[0x0][0x32c], RZ ;  /* 0x0000cb0000027a10 */ /* 0x000fe40007ffe0ff */
[----:B------:R-:W-:Y:S02]  /*a030*/  IMNMX R0, R4, R0, !PT ;  /* 0x0000000004007217 */ /* 0x000fe40007800200 */
[----:B------:R-:W-:Y:S02]  /*a040*/  IMNMX R2, R3, R2, PT ;  /* 0x0000000203027217 */ /* 0x000fe40003800200 */
.L_x_2108:
[----:B------:R-:W-:Y:S02]  /*a050*/  ISETP.GT.AND P0, PT, R0, RZ, !P1 ;  /* 0x000000ff0000720c */ /* 0x000fe40004f04270 */
[----:B------:R-:W-:Y:S02]  /*a060*/  FMNMX.FTZ R134, R36, R135, !PT ;  /* 0x0000008724867209 */ /* 0x000fe40007810000 */
[----:B------:R-:W-:Y:S02]  /*a070*/  ISETP.LT.OR P0, PT, R2, 0x1, P0 ;  /* 0x000000010200780c */ /* 0x000fe40000701670 */
[----:B------:R-:W-:Y:S02]  /*a080*/  FMNMX.FTZ R134, R37, R134, !PT ;  /* 0x0000008625867209 */ /* 0x000fe40007810000 */
[----:B------:R-:W-:Y:S02]  /*a090*/  FSEL R10, R10, -INF , !P0 ;  /* 0xff8000000a0a7808 */ /* 0x000fe40004000000 */
[----:B------:R-:W-:Y:S02]  /*a0a0*/  ISETP.GT.AND P0, PT, R0, 0x1, !P2 ;  /* 0x000000010000780c */ /* 0x000fe40005704270 */
[----:B------:R-:W-:Y:S02]  /*a0b0*/  FMNMX.FTZ R134, R184, R134, !PT ;  /* 0x00000086b8867209 */ /* 0x000fe40007810000 */
[----:B------:R-:W-:Y:S02]  /*a0c0*/  ISETP.LT.OR P0, PT, R2, 0x2, P0 ;  /* 0x000000020200780c */ /* 0x000fe40000701670 */
[----:B------:R-:W-:Y:S02]  /*a0d0*/  ISETP.NE.AND P2, PT, R178, RZ, PT ;  /* 0x000000ffb200720c */ /* 0x000fe40003f45270 */
[----:B------:R-:W-:Y:S02]  /*a0e0*/  FSEL R11, R11, -INF , !P0 ;  /* 0xff8000000b0b7808 */ /* 0x000fe40004000000 */
[----:B------:R-:W-:Y:S02]  /*a0f0*/  ISETP.NE.AND P0, PT, R181, RZ, PT ;  /* 0x000000ffb500720c */ /* 0x000fe40003f05270 */
[----:B------:R-:W-:Y:S02]  /*a100*/  FMNMX.FTZ R134, R185, R134, !PT ;  /* 0x00000086b9867209 */ /* 0x000fe40007810000 */
        /* <DEDUP_REMOVED lines=65> */
[----:B------:R-:W-:Y:S02]  /*a520*/  FMNMX.FTZ R4, R8, R137, !PT ;  /* 0x0000008908047209 */ /* 0x000fe40007810000 */
[----:B------:R-:W-:Y:S02]  /*a530*/  FMNMX.FTZ R134, R80, R134, !PT ;  /* 0x0000008650867209 */ /* 0x000fe40007810000 */
[----:B------:R-:W-:Y:S02]  /*a540*/  ISETP.LT.OR P0, PT, R2, 0x2a, P0 ;  /* 0x0000002a0200780c */ /* 0x000fe40000701670 */
[----:B------:R-:W-:Y:S02]  /*a550*/  FMNMX.FTZ R3, R206, R3, !PT ;  /* 0x00000003ce037209 */ /* 0x000fe40007810000 */
[----:B------:R-:W-:Y:S02]  /*a560*/  FMNMX.FTZ R4, R9, R4, !PT ;  /* 0x0000000409047209 */ /* 0x000fe40007810000 */
[----:B------:R-:W-:Y:S02]  /*a570*/  FMNMX.FTZ R134, R82, R134, !PT ;  /* 0x0000008652867209 */ /* 0x000fe40007810000 */
[----:B------:R-:W-:Y:S02]  /*a580*/  FSEL R99, R47, -INF , !P0 ;  /* 0xff8000002f637808 */ /* 0x000fe40004000000 */
[----:B------:R-:W-:Y:S01]  /*a590*/  ISETP.NE.AND P0, PT, R23, RZ, PT ;  /* 0x000000ff1700720c */ /* 0x000fe20003f05270 */
[----:B------:R-:W1:Y:S01]  /*a5a0*/  SHFL.BFLY PT, R5, R134, 0x2, 0x1f ;  /* 0x0c401f0086057f89 */ /* 0x000e6200000e0000 */
        /* <DEDUP_REMOVED lines=25> */
[----:B-1----:R-:W-:Y:S02]  /*a740*/  FMNMX.FTZ R134, R134, R5, !PT ;  /* 0x0000000586867209 */ /* 0x002fe40007810000 */
[----:B------:R-:W-:Y:S02]  /*a750*/  ISETP.LT.OR P0, PT, R2, 0x39, P0 ;  /* 0x000000390200780c */ /* 0x000fe40000701670 */
[----:B------:R-:W-:Y:S01]  /*a760*/  FMNMX.FTZ R3, R252, R3, !PT ;  /* 0x00000003fc037209 */ /* 0x000fe20007810000 */
[----:B------:R-:W1:Y:S01]  /*a770*/  SHFL.BFLY PT, R6, R134, 0x1, 0x1f ;  /* 0x0c201f0086067f89 */ /* 0x000e6200000e0000 */
[----:B------:R-:W-:Y:S02]  /*a780*/  FMNMX.FTZ R4, R200, R4, !PT ;  /* 0x00000004c8047209 */ /* 0x000fe40007810000 */
[----:B------:R-:W-:Y:S02]  /*a790*/  FMNMX.FTZ R3, R87, R3, !PT ;  /* 0x0000000357037209 */ /* 0x000fe40007810000 */
[----:B------:R-:W-:Y:S02]  /*a7a0*/  FSEL R174, R62, -INF , !P0 ;  /* 0xff8000003eae7808 */ /* 0x000fe40004000000 */
[----:B------:R-:W-:Y:S02]  /*a7b0*/  MOV R62, R53 ;  /* 0x00000035003e7202 */ /* 0x000fe40000000f00 */
[----:B------:R-:W-:Y:S02]  /*a7c0*/  ISETP.NE.AND P0, PT, R20, RZ, PT ;  /* 0x000000ff1400720c */ /* 0x000fe40003f05270 */
[----:B------:R-:W-:Y:S02]  /*a7d0*/  FMNMX.FTZ R4, R201, R4, !PT ;  /* 0x00000004c9047209 */ /* 0x000fe40007810000 */
[----:B------:R-:W-:Y:S02]  /*a7e0*/  ISETP.GT.AND P0, PT, R0, 0x39, !P0 ;  /* 0x000000390000780c */ /* 0x000fe40004704270 */
[----:B------:R-:W-:Y:S02]  /*a7f0*/  FMNMX.FTZ R3, R62, R3, !PT ;  /* 0x000000033e037209 */ /* 0x000fe40007810000 */
[----:B------:R-:W-:Y:S02]  /*a800*/  FMNMX.FTZ R4, R209, R4, !PT ;  /* 0x00000004d1047209 */ /* 0x000fe40007810000 */
[----:B------:R-:W-:Y:S02]  /*a810*/  FMNMX.FTZ R3, R85, R3, !PT ;  /* 0x0000000355037209 */ /* 0x000fe40007810000 */
[----:B------:R-:W-:Y:S02]  /*a820*/  ISETP.NE.AND P2, PT, R19, RZ, PT ;  /* 0x000000ff1300720c */ /* 0x000fe40003f45270 */
[----:B------:R-:W-:Y:S01]  /*a830*/  ISETP.LT.OR P0, PT, R2, 0x3a, P0 ;  /* 0x0000003a0200780c */ /* 0x000fe20000701670 */
[----:B------:R-:W2:Y:S01]  /*a840*/  SHFL.BFLY PT, R133, R3, 0x2, 0x1f ;  /* 0x0c401f0003857f89 */ /* 0x000ea200000e0000 */
[----:B------:R-:W-:Y:S02]  /*a850*/  FMNMX.FTZ R4, R211, R4, !PT ;  /* 0x00000004d3047209 */ /* 0x000fe40007810000 */
[----:B------:R-:W-:Y:S02]  /*a860*/  FSEL R175, R63, -INF , !P0 ;  /* 0xff8000003faf7808 */ /* 0x000fe40004000000 */
[----:B------:R-:W-:Y:S02]  /*a870*/  ISETP.GT.AND P0, PT, R0, 0x40, !P2 ;  /* 0x000000400000780c */ /* 0x000fe40005704270 */
[----:B------:R-:W-:Y:S02]  /*a880*/  FMNMX.FTZ R4, R230, R4, !PT ;  /* 0x00000004e6047209 */ /* 0x000fe40007810000 */
[----:B------:R-:W-:Y:S02]  /*a890*/  ISETP.NE.AND P1, PT, R18, RZ, PT ;  /* 0x000000ff1200720c */ /* 0x000fe40003f25270 */
[----:B------:R-:W-:Y:S02]  /*a8a0*/  ISETP.LT.OR P0, PT, R2, 0x41, P0 ;  /* 0x000000410200780c */ /* 0x000fe40000701670 */
[----:B------:R-:W-:Y:S02]  /*a8b0*/  FMNMX.FTZ R4, R233, R4, !PT ;  /* 0x00000004e9047209 */ /* 0x000fe40007810000 */
[----:B------:R-:W-:Y:S02]  /*a8c0*/  FSEL R181, R74, -INF , !P0 ;  /* 0xff8000004ab57808 */ /* 0x000fe40004000000 */
[----:B------:R-:W-:Y:S02]  /*a8d0*/  ISETP.GT.AND P0, PT, R0, 0x41, !P1 ;  /* 0x000000410000780c */ /* 0x000fe40004f04270 */
[----:B------:R-:W-:Y:S02]  /*a8e0*/  FMNMX.FTZ R4, R241, R4, !PT ;  /* 0x00000004f1047209 */ /* 0x000fe40007810000 */
[----:B-1----:R-:W-:Y:S02]  /*a8f0*/  FMNMX.FTZ R134, R134, R6, !PT ;  /* 0x0000000686867209 */ /* 0x002fe40007810000 */
[----:B------:R-:W-:Y:S02]  /*a900*/  ISETP.NE.AND P2, PT, R17, RZ, PT ;  /* 0x000000ff1100720c */ /* 0x000fe40003f45270 */
        /* <DEDUP_REMOVED lines=11> */
[----:B------:R-:W-:Y:S02]  /*a9c0*/  FMNMX.FTZ R5, R14, R5, !PT ;  /* 0x000000050e057209 */ /* 0x000fe40007810000 */
[----:B--2---:R-:W-:Y:S02]  /*a9d0*/  FMNMX.FTZ R133, R3, R133, !PT ;  /* 0x0000008503857209 */ /* 0x004fe40007810000 */
[----:B------:R-:W-:Y:S01]  /*a9e0*/  FMNMX.FTZ R3, R88, R4, !PT ;  /* 0x0000000458037209 */ /* 0x000fe20007810000 */
[--C-:B------:R-:W-:Y:S01]  /*a9f0*/  FFMA.FTZ R4, R36, c[0x0][0x2d0], -R71.reuse ;  /* 0x0000b40024047a23 */ /* 0x100fe20000010847 */
[----:B------:R-:W-:Y:S01]  /*aa00*/  FMNMX.FTZ R5, R15, R5, !PT ;  /* 0x000000050f057209 */ /* 0x000fe20007810000 */
[----:B------:R-:W1:Y:S01]  /*aa10*/  SHFL.BFLY PT, R6, R133, 0x1, 0x1f ;  /* 0x0c201f0085067f89 */ /* 0x000e6200000e0000 */
[----:B------:R-:W-:Y:S01]  /*aa20*/  FMNMX.FTZ R3, R89, R3, !PT ;  /* 0x0000000359037209 */ /* 0x000fe20007810000 */
[----:B------:R2:W-:Y:S01]  /*aa30*/  MUFU.EX2 R63, R4 ;  /* 0x00000004003f7308 */ /* 0x0005e20000000800 */
[----:B------:R-:W-:Y:S02]  /*aa40*/  FMNMX.FTZ R5, R56, R5, !PT ;  /* 0x0000000538057209 */ /* 0x000fe40007810000 */
[----:B------:R-:W-:Y:S02]  /*aa50*/  FMNMX.FTZ R3, R81, R3, !PT ;  /* 0x0000000351037209 */ /* 0x000fe40007810000 */
[----:B------:R-:W-:Y:S02]  /*aa60*/  FMNMX.FTZ R5, R57, R5, !PT ;  /* 0x0000000539057209 */ /* 0x000fe40007810000 */
[----:B------:R-:W-:Y:S02]  /*aa70*/  FMNMX.FTZ R3, R183, R3, !PT ;  /* 0x00000003b7037209 */ /* 0x000fe40007810000 */
[----:B------:R-:W-:Y:S02]  /*aa80*/  FMNMX.FTZ R5, R60, R5, !PT ;  /* 0x000000053c057209 */ /* 0x000fe40007810000 */
[----:B------:R-:W-:Y:S01]  /*aa90*/  ISETP.LT.OR P0, PT, R2, 0x49, P0 ;  /* 0x000000490200780c */ /* 0x000fe20000701670 */
[----:B------:R-:W3:Y:S01]  /*aaa0*/  SHFL.BFLY PT, R7, R3, 0x2, 0x1f ;  /* 0x0c401f0003077f89 */ /* 0x000ee200000e0000 */
[----:B------:R-:W-:Y:S02]  /*aab0*/  FMNMX.FTZ R5, R84, R5, !PT ;  /* 0x0000000554057209 */ /* 0x000fe40007810000 */
[----:B------:R-:W-:Y:S01]  /*aac0*/  ISETP.NE.AND P1, PT, R16, RZ, PT ;  /* 0x000000ff1000720c */ /* 0x000fe20003f25270 */
[--C-:B------:R-:W-:Y:S01]  /*aad0*/  FFMA.FTZ R16, R192, c[0x0][0x2d0], -R71.reuse ;  /* 0x0000b400c0107a23 */ /* 0x100fe20000010847 */
[----:B------:R-:W-:Y:S02]  /*aae0*/  FMNMX.FTZ R5, R96, R5, !PT ;  /* 0x0000000560057209 */ /* 0x000fe40007810000 */
[----:B------:R-:W-:Y:S01]  /*aaf0*/  FSEL R177, R78, -INF , !P0 ;  /* 0xff8000004eb17808 */ /* 0x000fe20004000000 */
[----:B------:R-:W-:Y:S01]  /*ab00*/  MUFU.EX2 R35, R16 ;  /* 0x0000001000237308 */ /* 0x000fe20000000800 */
[----:B------:R-:W-:Y:S02]  /*ab10*/  FMNMX.FTZ R5, R97, R5, !PT ;  /* 0x0000000561057209 */ /* 0x000fe40007810000 */
[----:B-1----:R-:W-:Y:S02]  /*ab20*/  FMNMX.FTZ R133, R133, R6, !PT ;  /* 0x0000000685857209 */ /* 0x002fe40007810000 */
[----:B--2---:R-:W-:Y:S01]  /*ab30*/  FMNMX.FTZ R4, R98, R5, !PT ;  /* 0x0000000562047209 */ /* 0x004fe20007810000 */
[--C-:B------:R-:W-:Y:S01]  /*ab40*/  FFMA.FTZ R5, R37, c[0x0][0x2d0], -R71.reuse ;  /* 0x0000b40025057a23 */ /* 0x100fe20000010847 */
[C---:B------:R-:W-:Y:S01]  /*ab50*/  ISETP.GT.AND P0, PT, R0.reuse, 0x49, !P1 ;  /* 0x000000490000780c */ /* 0x040fe20004f04270 */
[----:B------:R-:W-:Y:S01]  /*ab60*/  FMUL.FTZ R92, R133, c[0x0][0x2d0] ;  /* 0x0000b400855c7a20 */ /* 0x000fe20000410000 */
[----:B------:R-:W-:Y:S01]  /*ab70*/  ISETP.GT.AND P3, PT, R0, 0x50, !P3 ;  /* 0x000000500000780c */ /* 0x000fe20005f64270 */
[----:B------:R1:W-:Y:S01]  /*ab80*/  MUFU.EX2 R24, R5 ;  /* 0x0000000500187308 */ /* 0x0003e20000000800 */
[----:B------:R-:W-:Y:S02]  /*ab90*/  FMNMX.FTZ R4, R99, R4, !PT ;  /* 0x0000000463047209 */ /* 0x000fe40007810000 */
[----:B------:R-:W-:Y:S02]  /*aba0*/  FSETP.NEU.FTZ.AND P1, PT, R133, -INF , PT ;  /* 0xff8000008500780b */ /* 0x000fe40003f3d000 */
[----:B------:R-:W-:Y:S02]  /*abb0*/  ISETP.LT.OR P0, PT, R2, 0x4a, P0 ;  /* 0x0000004a0200780c */ /* 0x000fe40000701670 */
[----:B---3--:R-:W-:Y:S02]  /*abc0*/  FMNMX.FTZ R3, R3, R7, !PT ;  /* 0x0000000703037209 */ /* 0x008fe40007810000 */
[----:B------:R-:W-:Y:S02]  /*abd0*/  FSEL R92, R92, RZ, P1 ;  /* 0x000000ff5c5c7208 */ /* 0x000fe40000800000 */
[----:B------:R-:W-:Y:S01]  /*abe0*/  FSEL R176, R79, -INF , !P0 ;  /* 0xff8000004fb07808 */ /* 0x000fe20004000000 */
[----:B------:R-:W2:Y:S01]  /*abf0*/  SHFL.BFLY PT, R132, R3, 0x1, 0x1f ;  /* 0x0c201f0003847f89 */ /* 0x000ea200000e0000 */
[----:B------:R-:W-:Y:S01]  /*ac00*/  ISETP.GT.AND P0, PT, R0, 0x51, !P4 ;  /* 0x000000510000780c */ /* 0x000fe20006704270 */
[--C-:B------:R-:W-:Y:S01]  /*ac10*/  FFMA.FTZ R28, R195, c[0x0][0x2d0], -R92.reuse ;  /* 0x0000b400c31c7a23 */ /* 0x100fe2000001085c */
[----:B------:R-:W-:Y:S02]  /*ac20*/  ISETP.NE.AND P4, PT, R52, RZ, PT ;  /* 0x000000ff3400720c */ /* 0x000fe40003f85270 */
[----:B------:R-:W-:Y:S02]  /*ac30*/  ISETP.LT.OR P0, PT, R2, 0x52, P0 ;  /* 0x000000520200780c */ /* 0x000fe40000701670 */
[----:B------:R-:W-:Y:S01]  /*ac40*/  ISETP.GT.AND P4, PT, R0, 0x59, !P4 ;  /* 0x000000590000780c */ /* 0x000fe20006784270 */
[----:B------:R-:W-:Y:S01]  /*ac50*/  LDSM.16.MT88.4 R52, [R214+0x100] ;  /* 0x00010000d634783b */ /* 0x000fe20000004200 */
[----:B------:R-:W-:Y:S02]  /*ac60*/  FSEL R179, R91, -INF , !P0 ;  /* 0xff8000005bb37808 */ /* 0x000fe40004000000 */
[----:B------:R-:W-:Y:S02]  /*ac70*/  ISETP.LT.OR P0, PT, R2, 0x5a, P4 ;  /* 0x0000005a0200780c */ /* 0x000fe40002701670 */
[----:B-1----:R-:W-:Y:S01]  /*ac80*/  FMNMX.FTZ R5, R172, R4, !PT ;  /* 0x00000004ac057209 */ /* 0x002fe20007810000 */
[----:B------:R-:W-:Y:S01]  /*ac90*/  FFMA.FTZ R4, R184, c[0x0][0x2d0], -R71 ;  /* 0x0000b400b8047a23 */ /* 0x000fe20000010847 */
[----:B------:R-:W-:Y:S01]  /*aca0*/  FSEL R70, R95, -INF , !P0 ;  /* 0xff8000005f467808 */ /* 0x000fe20004000000 */
[----:B------:R-:W-:Y:S01]  /*acb0*/  LDSM.16.MT88.4 R76, [R215+0x100] ;  /* 0x00010000d74c783b */ /* 0x000fe20000004200 */
[----:B------:R-:W-:Y:S01]  /*acc0*/  MUFU.EX2 R95, R28 ;  /* 0x0000001c005f7308 */ /* 0x000fe20000000800 */
[----:B------:R-:W-:Y:S02]  /*acd0*/  FMNMX.FTZ R5, R173, R5, !PT ;  /* 0x00000005ad057209 */ /* 0x000fe40007810000 */
[----:B------:R-:W-:Y:S01]  /*ace0*/  ISETP.GT.AND P5, PT, R0, 0x58, !P5 ;  /* 0x000000580000780c */ /* 0x000fe20006fa4270 */
[--C-:B------:R-:W-:Y:S01]  /*acf0*/  FFMA.FTZ R0, R39, c[0x0][0x2d0], -R92.reuse ;  /* 0x0000b40027007a23 */ /* 0x100fe2000001085c */
[----:B------:R-:W-:Y:S02]  /*ad00*/  ISETP.LT.OR P3, PT, R2, 0x51, P3 ;  /* 0x000000510200780c */ /* 0x000fe40001f61670 */
[----:B--2---:R-:W-:Y:S01]  /*ad10*/  FMNMX.FTZ R132, R3, R132, !PT ;  /* 0x0000008403847209 */ /* 0x004fe20007810000 */
[--C-:B------:R-:W-:Y:S01]  /*ad20*/  FFMA.FTZ R3, R187, c[0x0][0x2d0], -R92.reuse ;  /* 0x0000b400bb037a23 */ /* 0x100fe2000001085c */
[----:B------:R-:W-:Y:S01]  /*ad30*/  MOV R187, R82 ;  /* 0x0000005200bb7202 */ /* 0x000fe20000000f00 */
[----:B------:R1:W-:Y:S01]  /*ad40*/  MUFU.EX2 R86, R4 ;  /* 0x0000000400567308 */ /* 0x0003e20000000800 */
[----:B------:R-:W-:Y:S01]  /*ad50*/  FSEL R178, R90, -INF , !P3 ;  /* 0xff8000005ab27808 */ /* 0x000fe20005800000 */
[C---:B------:R-:W-:Y:S01]  /*ad60*/  FMUL.FTZ R93, R132.reuse, c[0x0][0x2d0] ;  /* 0x0000b400845d7a20 */ /* 0x040fe20000410000 */
[----:B------:R-:W-:Y:S02]  /*ad70*/  FSETP.NEU.FTZ.AND P0, PT, R132, -INF , PT ;  /* 0xff8000008400780b */ /* 0x000fe40003f1d000 */
[----:B------:R-:W-:Y:S01]  /*ad80*/  ISETP.LT.OR P3, PT, R2, 0x59, P5 ;  /* 0x000000590200780c */ /* 0x000fe20002f61670 */
[--C-:B------:R-:W-:Y:S01]  /*ad90*/  FFMA.FTZ R2, R186, c[0x0][0x2d0], -R92.reuse ;  /* 0x0000b400ba027a23 */ /* 0x100fe2000001085c */
[----:B------:R-:W-:Y:S01]  /*ada0*/  FSEL R93, R93, RZ, P0 ;  /* 0x000000ff5d5d7208 */ /* 0x000fe20000000000 */
[----:B------:R-:W-:Y:S01]  /*adb0*/  IMAD.MOV.U32 R186, RZ, RZ, R81 ;  /* 0x000000ffffba7224 */ /* 0x000fe200078e0051 */
[----:B------:R-:W-:Y:S01]  /*adc0*/  FSEL R180, R94, -INF , !P3 ;  /* 0xff8000005eb47808 */ /* 0x000fe20005800000 */
[----:B------:R2:W3:Y:S01]  /*add0*/  MUFU.EX2 R19, R3 ;  /* 0x0000000300137308 */ /* 0x0004e20000000800 */
[----:B------:R-:W-:Y:S01]  /*ade0*/  FMNMX.FTZ R5, R174, R5, !PT ;  /* 0x00000005ae057209 */ /* 0x000fe20007810000 */
[----:B------:R-:W-:Y:S02]  /*adf0*/  FFMA.FTZ R32, R48, c[0x0][0x2d0], -R93 ;  /* 0x0000b40030207a23 */ /* 0x000fe4000001085d */
[----:B------:R-:W-:Y:S01]  /*ae00*/  FFMA.FTZ R48, R196, c[0x0][0x2d0], -R71 ;  /* 0x0000b400c4307a23 */ /* 0x000fe20000010847 */
[----:B------:R-:W-:Y:S01]  /*ae10*/  FMNMX.FTZ R5, R175, R5, !PT ;  /* 0x00000005af057209 */ /* 0x000fe20007810000 */
[--C-:B------:R-:W-:Y:S02]  /*ae20*/  FFMA.FTZ R40, R50, c[0x0][0x2d0], -R93.reuse ;  /* 0x0000b40032287a23 */ /* 0x100fe4000001085d */
[----:B------:R-:W-:Y:S01]  /*ae30*/  FFMA.FTZ R44, R51, c[0x0][0x2d0], -R93 ;  /* 0x0000b400332c7a23 */ /* 0x000fe2000001085d */
[----:B------:R-:W-:Y:S01]  /*ae40*/  FMNMX.FTZ R5, R181, R5, !PT ;  /* 0x00000005b5057209 */ /* 0x000fe20007810000 */
[----:B------:R-:W-:Y:S03]  /*ae50*/  MUFU.EX2 R21, R0 ;  /* 0x0000000000157308 */ /* 0x000fe60000000800 */
[----:B------:R-:W-:Y:S01]  /*ae60*/  FMNMX.FTZ R5, R182, R5, !PT ;  /* 0x00000005b6057209 */ /* 0x000fe20007810000 */
[----:B-1----:R-:W-:Y:S06]  /*ae70*/  FFMA.FTZ R4, R185, c[0x0][0x2d0], -R71 ;  /* 0x0000b400b9047a23 */ /* 0x002fec0000010847 */
[----:B------:R1:W4:Y:S01]  /*ae80*/  MUFU.EX2 R83, R4 ;  /* 0x0000000400537308 */ /* 0x0003220000000800 */
[--C-:B--2---:R-:W-:Y:S02]  /*ae90*/  FFMA.FTZ R3, R8, c[0x0][0x2d0], -R93.reuse ;  /* 0x0000b40008037a23 */ /* 0x104fe4000001085d */
[--C-:B------:R-:W-:Y:S01]  /*aea0*/  FFMA.FTZ R8, R189, c[0x0][0x2d0], -R92.reuse ;  /* 0x0000b400bd087a23 */ /* 0x100fe2000001085c */
[----:B---3--:R-:W-:Y:S06]  /*aeb0*/  MOV R189, R19 ;  /* 0x0000001300bd7202 */ /* 0x008fec0000000f00 */
[----:B------:R2:W-:Y:S10]  /*aec0*/  MUFU.EX2 R185, R3 ;  /* 0x0000000300b97308 */ /* 0x0005f40000000800 */
[----:B------:R-:W-:Y:S01]  /*aed0*/  MUFU.EX2 R25, R2 ;  /* 0x0000000200197308 */ /* 0x000fe20000000800 */
[--C-:B-1----:R-:W-:Y:S01]  /*aee0*/  FFMA.FTZ R4, R38, c[0x0][0x2d0], -R92.reuse ;  /* 0x0000b40026047a23 */ /* 0x102fe2000001085c */
[----:B----4-:R-:W-:Y:S01]  /*aef0*/  F2FP.PACK_AB R74, R83, R86 ;  /* 0x00000056534a723e */ /* 0x010fe200000000ff */
[----:B------:R-:W-:Y:S07]  /*af00*/  LDSM.16.MT88.4 R36, [R216+0x100] ;  /* 0x00010000d824783b */ /* 0x000fee0000004200 */
[----:B------:R1:W3:Y:S01]  /*af10*/  MUFU.EX2 R184, R4 ;  /* 0x0000000400b87308 */ /* 0x0002e20000000800 */
[--C-:B--2---:R-:W-:Y:S09]  /*af20*/  FFMA.FTZ R3, R9, c[0x0][0x2d0], -R93.reuse ;  /* 0x0000b40009037a23 */ /* 0x104ff2000001085d */
[----:B------:R2:W4:Y:S10]  /*af30*/  MUFU.EX2 R59, R3 ;  /* 0x00000003003b7308 */ /* 0x0005340000000800 */
[----:B------:R-:W-:Y:S01]  /*af40*/  MUFU.EX2 R34, R8 ;  /* 0x0000000800227308 */ /* 0x000fe20000000800 */
[----:B-1----:R-:W-:Y:S02]  /*af50*/  FMNMX.FTZ R4, R177, R5, !PT ;  /* 0x00000005b1047209 */ /* 0x002fe40007810000 */
[----:B---3--:R-:W-:Y:S02]  /*af60*/  MOV R192, R184 ;  /* 0x000000b800c07202 */ /* 0x008fe40000000f00 */
[----:B------:R-:W-:Y:S04]  /*af70*/  FMNMX.FTZ R4, R176, R4, !PT ;  /* 0x00000004b0047209 */ /* 0x000fe80007810000 */
[----:B------:R-:W-:Y:S01]  /*af80*/  FMNMX.FTZ R4, R178, R4, !PT ;  /* 0x00000004b2047209 */ /* 0x000fe20007810000 */
[--C-:B--2---:R-:W-:Y:S01]  /*af90*/  FFMA.FTZ R3, R12, c[0x0][0x2d0], -R93.reuse ;  /* 0x0000b4000c037a23 */ /* 0x104fe2000001085d */
[----:B----4-:R-:W-:Y:S01]  /*afa0*/  F2FP.PACK_AB R64, R59, R185 ;  /* 0x000000b93b40723e */ /* 0x010fe200000000ff */
[----:B------:R-:W-:Y:S01]  /*afb0*/  FFMA.FTZ R12, R191, c[0x0][0x2d0], -R92 ;  /* 0x0000b400bf0c7a23 */ /* 0x000fe2000001085c */
[----:B------:R-:W-:Y:S01]  /*afc0*/  FMNMX.FTZ R0, R179, R4, !PT ;  /* 0x00000004b3007209 */ /* 0x000fe20007810000 */
[----:B------:R1:W-:Y:S01]  /*afd0*/  MUFU.EX2 R61, R3 ;  /* 0x00000003003d7308 */ /* 0x0003e20000000800 */
[----:B------:R-:W-:Y:S02]  /*afe0*/  FFMA.FTZ R4, R13, c[0x0][0x2d0], -R93 ;  /* 0x0000b4000d047a23 */ /* 0x000fe4000001085d */
[----:B------:R-:W-:Y:S01]  /*aff0*/  FMNMX.FTZ R0, R180, R0, !PT ;  /* 0x00000000b4007209 */ /* 0x000fe20007810000 */
[----:B------:R-:W-:Y:S02]  /*b000*/  IMAD.MOV.U32 R191, RZ, RZ, R185 ;  /* 0x000000ffffbf7224 */ /* 0x000fe400078e00b9 */
[----:B------:R-:W-:Y:S01]  /*b010*/  IMAD.MOV.U32 R185, RZ, RZ, R89 ;  /* 0x000000ffffb97224 */ /* 0x000fe200078e0059 */
[----:B------:R-:W-:Y:S03]  /*b020*/  FMNMX.FTZ R0, R70, R0, !PT ;  /* 0x0000000046007209 */ /* 0x000fe60007810000 */
[----:B------:R2:W-:Y:S02]  /*b030*/  MUFU.EX2 R18, R4 ;  /* 0x0000000400127308 */ /* 0x0005e40000000800 */
[----:B------:R-:W1:Y:S02]  /*b040*/  SHFL.BFLY PT, R2, R0, 0x2, 0x1f ;  /* 0x0c401f0000027f89 */ /* 0x000e6400000e0000 */
[----:B-1----:R-:W-:Y:S01]  /*b050*/  FMNMX.FTZ R3, R0, R2, !PT ;  /* 0x0000000200037209 */ /* 0x002fe20007810000 */
[----:B------:R-:W-:Y:S01]  /*b060*/  FFMA.FTZ R2, R188, c[0x0][0x2d0], -R71 ;  /* 0x0000b400bc027a23 */ /* 0x000fe20000010847 */
[----:B------:R-:W-:Y:S01]  /*b070*/  FSEL R0, R134, RZ, P2 ;  /* 0x000000ff86007208 */ /* 0x000fe20001000000 */
[----:B------:R-:W-:Y:S03]  /*b080*/  IMAD.MOV.U32 R188, RZ, RZ, R21 ;  /* 0x000000ffffbc7224 */ /* 0x000fe600078e0015 */
[----:B------:R1:W-:Y:S01]  /*b090*/  MUFU.EX2 R33, R2 ;  /* 0x0000000200217308 */ /* 0x0003e20000000800 */
[----:B--2---:R-:W2:Y:S01]  /*b0a0*/  SHFL.BFLY PT, R4, R3, 0x1, 0x1f ;  /* 0x0c201f0003047f89 */ /* 0x004ea200000e0000 */
[----:B------:R-:W-:Y:S01]  /*b0b0*/  FADD.FTZ R0, -R0, R135 ;  /* 0x0000008700007221 */ /* 0x000fe20000010100 */
[----:B------:R-:W-:Y:S02]  /*b0c0*/  F2FP.PACK_AB R73, R188, R184 ;  /* 0x000000b8bc49723e */ /* 0x000fe400000000ff */
[----:B------:R-:W-:Y:S01]  /*b0d0*/  MOV R184, R87 ;  /* 0x0000005700b87202 */ /* 0x000fe20000000f00 */
[----:B------:R-:W-:Y:S03]  /*b0e0*/  FMUL.FTZ R0, R0, c[0x0][0x2d0] ;  /* 0x0000b40000007a20 */ /* 0x000fe60000410000 */
[----:B------:R-:W3:Y:S01]  /*b0f0*/  LDSM.16.MT88.4 R20, [R213+0x100] ;  /* 0x00010000d514783b */ /* 0x000ee20000004200 */
[----:B------:R4:W5:Y:S01]  /*b100*/  MUFU.EX2 R69, R0 ;  /* 0x0000000000457308 */ /* 0x0009620000000800 */
[----:B-1----:R-:W-:Y:S02]  /*b110*/  FSEL R2, R133, RZ, P1 ;  /* 0x000000ff85027208 */ /* 0x002fe40000800000 */
[----:B--2---:R-:W-:Y:S03]  /*b120*/  FMNMX.FTZ R3, R3, R4, !PT ;  /* 0x0000000403037209 */ /* 0x004fe60007810000 */
[----:B------:R-:W-:Y:S02]  /*b130*/  FADD.FTZ R2, -R2, R136 ;  /* 0x0000008802027221 */ /* 0x000fe40000010100 */
[----:B------:R-:W-:Y:S02]  /*b140*/  FMUL.FTZ R94, R3, c[0x0][0x2d0] ;  /* 0x0000b400035e7a20 */ /* 0x000fe40000410000 */
[----:B------:R-:W-:Y:S01]  /*b150*/  FMUL.FTZ R2, R2, c[0x0][0x2d0] ;  /* 0x0000b40002027a20 */ /* 0x000fe20000410000 */
[----:B----4-:R-:W-:Y:S01]  /*b160*/  FSEL R0, R132, RZ, P0 ;  /* 0x000000ff84007208 */ /* 0x010fe20000000000 */
[----:B-----5:R-:W-:Y:S01]  /*b170*/  FMUL.FTZ R17, R69, R153 ;  /* 0x0000009945117220 */ /* 0x020fe20000410000 */
[----:B------:R-:W-:Y:S01]  /*b180*/  MOV R153, R192 ;  /* 0x000000c000997202 */ /* 0x000fe20000000f00 */
[----:B------:R-:W1:Y:S01]  /*b190*/  MUFU.EX2 R68, R2 ;  /* 0x0000000200447308 */ /* 0x000e620000000800 */
[----:B------:R-:W-:Y:S01]  /*b1a0*/  FSETP.NEU.FTZ.AND P0, PT, R3, -INF , PT ;  /* 0xff8000000300780b */ /* 0x000fe20003f1d000 */
[----:B------:R-:W-:Y:S02]  /*b1b0*/  FADD.FTZ R0, -R0, R137 ;  /* 0x0000008900007221 */ /* 0x000fe40000010100 */
[----:B------:R-:W-:Y:S01]  /*b1c0*/  FMUL.FTZ R16, R69, R152 ;  /* 0x0000009845107220 */ /* 0x000fe20000410000 */
[----:B------:R-:W-:Y:S01]  /*b1d0*/  FSEL R94, R94, RZ, P0 ;  /* 0x000000ff5e5e7208 */ /* 0x000fe20000000000 */
[----:B------:R-:W-:Y:S01]  /*b1e0*/  FMUL.FTZ R0, R0, c[0x0][0x2d0] ;  /* 0x0000b40000007a20 */ /* 0x000fe20000410000 */
[----:B------:R-:W-:Y:S01]  /*b1f0*/  MOV R152, R88 ;  /* 0x0000005800987202 */ /* 0x000fe20000000f00 */
[----:B------:R-:W-:Y:S02]  /*b200*/  FFMA.FTZ R88, R202, c[0x0][0x2d0], -R92 ;  /* 0x0000b400ca587a23 */ /* 0x000fe4000001085c */
[----:B------:R2:W4:Y:S01]  /*b210*/  MUFU.EX2 R2, R0 ;  /* 0x0000000000027308 */ /* 0x0005220000000800 */
[--C-:B------:R-:W-:Y:S09]  /*b220*/  FFMA.FTZ R4, R14, c[0x0][0x2d0], -R94.reuse ;  /* 0x0000b4000e047a23 */ /* 0x100ff2000001085e */
[----:B------:R5:W-:Y:S01]  /*b230*/  MUFU.EX2 R5, R4 ;  /* 0x0000000400057308 */ /* 0x000be20000000800 */
[C---:B-1----:R-:W-:Y:S02]  /*b240*/  FMUL.FTZ R6, R68.reuse, R142 ;  /* 0x0000008e44067220 */ /* 0x042fe40000410000 */
[C---:B------:R-:W-:Y:S01]  /*b250*/  FMUL.FTZ R7, R68.reuse, R143 ;  /* 0x0000008f44077220 */ /* 0x040fe20000410000 */
[----:B------:R-:W-:Y:S01]  /*b260*/  MOV R143, R18 ;  /* 0x00000012008f7202 */ /* 0x000fe20000000f00 */
[C---:B------:R-:W-:Y:S05]  /*b270*/  FMUL.FTZ R18, R68.reuse, R154 ;  /* 0x0000009a44127220 */ /* 0x040fea0000410000 */
[----:B------:R1:W-:Y:S01]  /*b280*/  MUFU.EX2 R142, R12 ;  /* 0x0000000c008e7308 */ /* 0x0003e20000000800 */
[----:B------:R-:W-:Y:S01]  /*b290*/  F2FP.PACK_AB R66, R143, R61 ;  /* 0x0000003d8f42723e */ /* 0x000fe200000000ff */
[----:B------:R-:W-:Y:S02]  /*b2a0*/  FMUL.FTZ R19, R68, R155 ;  /* 0x0000009b44137220 */ /* 0x000fe40000410000 */
[--C-:B--2---:R-:W-:Y:S02]  /*b2b0*/  FFMA.FTZ R0, R10, c[0x0][0x2d0], -R94.reuse ;  /* 0x0000b4000a007a23 */ /* 0x104fe4000001085e */
[----:B------:R-:W-:Y:S02]  /*b2c0*/  IMAD.MOV.U32 R154, RZ, RZ, R191 ;  /* 0x000000ffff9a7224 */ /* 0x000fe400078e00bf */
[C---:B----4-:R-:W-:Y:S02]  /*b2d0*/  FMUL.FTZ R8, R2.reuse, R144 ;  /* 0x0000009002087220 */ /* 0x050fe40000410000 */
[----:B------:R2:W-:Y:S01]  /*b2e0*/  MUFU.EX2 R135, R0 ;  /* 0x0000000000877308 */ /* 0x0005e20000000800 */
[C---:B------:R-:W-:Y:S02]  /*b2f0*/  FMUL.FTZ R9, R2.reuse, R145 ;  /* 0x0000009102097220 */ /* 0x040fe40000410000 */
[C---:B------:R-:W-:Y:S01]  /*b300*/  FMUL.FTZ R13, R2.reuse, R149 ;  /* 0x00000095020d7220 */ /* 0x040fe20000410000 */
[----:B------:R-:W-:Y:S01]  /*b310*/  MOV R149, R86 ;  /* 0x0000005600957202 */ /* 0x000fe20000000f00 */
[--C-:B-----5:R-:W-:Y:S02]  /*b320*/  FFMA.FTZ R4, R15, c[0x0][0x2d0], -R94.reuse ;  /* 0x0000b4000f047a23 */ /* 0x120fe4000001085e */
[----:B------:R-:W-:Y:S02]  /*b330*/  IMAD.MOV.U32 R144, RZ, RZ, R83 ;  /* 0x000000ffff907224 */ /* 0x000fe400078e0053 */
[C---:B------:R-:W-:Y:S01]  /*b340*/  FMUL.FTZ R41, R2.reuse, R109 ;  /* 0x0000006d02297220 */ /* 0x040fe20000410000 */
[----:B------:R4:W-:Y:S01]  /*b350*/  MUFU.EX2 R58, R4 ;  /* 0x00000004003a7308 */ /* 0x0009e20000000800 */
[C---:B------:R-:W-:Y:S02]  /*b360*/  FMUL.FTZ R29, R2.reuse, R101 ;  /* 0x00000065021d7220 */ /* 0x040fe40000410000 */
[C---:B------:R-:W-:Y:S02]  /*b370*/  FMUL.FTZ R45, R2.reuse, R169 ;  /* 0x000000a9022d7220 */ /* 0x040fe40000410000 */
[----:B-1----:R-:W-:Y:S02]  /*b380*/  FMUL.FTZ R12, R2, R148 ;  /* 0x00000094020c7220 */ /* 0x002fe40000410000 */
[C---:B------:R-:W-:Y:S01]  /*b390*/  FMUL.FTZ R50, R68.reuse, R114 ;  /* 0x0000007244327220 */ /* 0x040fe20000410000 */
[----:B------:R-:W-:Y:S01]  /*b3a0*/  MOV R114, R95 ;  /* 0x0000005f00727202 */ /* 0x000fe20000000f00 */
[----:B------:R-:W-:Y:S01]  /*b3b0*/  FMUL.FTZ R51, R68, R115 ;  /* 0x0000007344337220 */ /* 0x000fe20000410000 */
[----:B------:R1:W-:Y:S01]  /*b3c0*/  MUFU.EX2 R101, R32 ;  /* 0x0000002000657308 */ /* 0x0003e20000000800 */
[----:B------:R-:W-:Y:S01]  /*b3d0*/  FMUL.FTZ R28, R2, R100 ;  /* 0x00000064021c7220 */ /* 0x000fe20000410000 */
[----:B------:R-:W-:Y:S01]  /*b3e0*/  MOV R95, R80 ;  /* 0x00000050005f7202 */ /* 0x000fe20000000f00 */
[----:B------:R-:W-:Y:S01]  /*b3f0*/  IMAD.MOV.U32 R148, RZ, RZ, R63 ;  /* 0x000000ffff947224 */ /* 0x000fe200078e003f */
[----:B------:R-:W5:Y:S01]  /*b400*/  LDSM.16.MT88.4 R80, [R213+0x900] ;  /* 0x00090000d550783b */ /* 0x000f620000004200 */
[----:B--2---:R-:W-:Y:S05]  /*b410*/  FFMA.FTZ R0, R11, c[0x0][0x2d0], -R94 ;  /* 0x0000b4000b007a23 */ /* 0x004fea000001085e */
[----:B------:R2:W2:Y:S01]  /*b420*/  MUFU.EX2 R136, R0 ;  /* 0x0000000000887308 */ /* 0x0004a20000000800 */
[----:B----4-:R-:W-:Y:S02]  /*b430*/  FFMA.FTZ R4, R190, c[0x0][0x2d0], -R71 ;  /* 0x0000b400be047a23 */ /* 0x010fe40000010847 */
[----:B------:R-:W-:Y:S02]  /*b440*/  IMAD.MOV.U32 R190, RZ, RZ, R24 ;  /* 0x000000ffffbe7224 */ /* 0x000fe400078e0018 */
[----:B------:R-:W-:Y:S05]  /*b450*/  FFMA.FTZ R24, R194, c[0x0][0x2d0], -R92 ;  /* 0x0000b400c2187a23 */ /* 0x000fea000001085c */
[----:B------:R4:W3:Y:S01]  /*b460*/  MUFU.EX2 R90, R4 ;  /* 0x00000004005a7308 */ /* 0x0008e20000000800 */
[----:B------:R-:W-:Y:S02]  /*b470*/  F2FP.PACK_AB R72, R190, R63 ;  /* 0x0000003fbe48723e */ /* 0x000fe400000000ff */
[----:B------:R-:W-:Y:S01]  /*b480*/  MOV R155, R190 ;  /* 0x000000be009b7202 */ /* 0x000fe20000000f00 */
[----:B-1----:R-:W-:Y:S06]  /*b490*/  FMUL.FTZ R32, R69, R104 ;  /* 0x0000006845207220 */ /* 0x002fec0000410000 */
[----:B------:R1:W-:Y:S01]  /*b4a0*/  MUFU.EX2 R31, R24 ;  /* 0x00000018001f7308 */ /* 0x0003e20000000800 */
[----:B--2---:R-:W-:Y:S02]  /*b4b0*/  FSEL R0, R3, RZ, P0 ;  /* 0x000000ff03007208 */ /* 0x004fe40000000000 */
[----:B------:R-:W-:Y:S02]  /*b4c0*/  F2FP.PACK_AB R65, R136, R135 ;  /* 0x000000878841723e */ /* 0x000fe400000000ff */
[----:B------:R-:W-:Y:S01]  /*b4d0*/  ISETP.GT.AND P0, PT, R229, UR4, PT ;  /* 0x00000004e5007c0c */ /* 0x000fe2000bf04270 */
[----:B------:R-:W-:Y:S01]  /*b4e0*/  FADD.FTZ R0, -R0, R138 ;  /* 0x0000008a00007221 */ /* 0x000fe20000010100 */
[----:B------:R-:W-:Y:S01]  /*b4f0*/  MOV R138, R25 ;  /* 0x00000019008a7202 */ /* 0x000fe20000000f00 */
[----:B------:R-:W-:Y:S01]  /*b500*/  FMUL.FTZ R25, R2, R161 ;  /* 0x000000a102197220 */ /* 0x000fe20000410000 */
[----:B------:R-:W-:Y:S01]  /*b510*/  MOV R161, R33 ;  /* 0x0000002100a17202 */ /* 0x000fe20000000f00 */
[----:B------:R-:W-:Y:S01]  /*b520*/  FMUL.FTZ R0, R0, c[0x0][0x2d0] ;  /* 0x0000b40000007a20 */ /* 0x000fe20000410000 */
[----:B------:R-:W-:Y:S01]  /*b530*/  F2FP.PACK_AB R75, R189, R138 ;  /* 0x0000008abd4b723e */ /* 0x000fe200000000ff */
[----:B----4-:R-:W-:Y:S01]  /*b540*/  FMUL.FTZ R4, R69, R140 ;  /* 0x0000008c45047220 */ /* 0x010fe20000410000 */
[----:B------:R2:W-:Y:S01]  /*b550*/  MUFU.EX2 R137, R44 ;  /* 0x0000002c00897308 */ /* 0x0005e20000000800 */
[----:B------:R-:W-:Y:S01]  /*b560*/  IMAD.MOV.U32 R140, RZ, RZ, R5 ;  /* 0x000000ffff8c7224 */ /* 0x000fe200078e0005 */
[----:B------:R-:W-:Y:S01]  /*b570*/  IADD3 R229, R229, -0x1, RZ ;  /* 0xffffffffe5e57810 */ /* 0x000fe20007ffe0ff */
[C---:B------:R-:W-:Y:S01]  /*b580*/  FMUL.FTZ R5, R69.reuse, R141 ;  /* 0x0000008d45057220 */ /* 0x040fe20000410000 */
[----:B---3--:R-:W-:Y:S01]  /*b590*/  MOV R141, R90 ;  /* 0x0000005a008d7202 */ /* 0x008fe20000000f00 */
[----:B------:R-:W-:Y:S01]  /*b5a0*/  FMUL.FTZ R33, R69, R105 ;  /* 0x0000006945217220 */ /* 0x000fe20000410000 */
[----:B------:R-:W-:Y:S01]  /*b5b0*/  F2FP.PACK_AB R67, R58, R140 ;  /* 0x0000008c3a43723e */ /* 0x000fe200000000ff */
[----:B-1----:R-:W-:Y:S03]  /*b5c0*/  FMUL.FTZ R24, R2, R160 ;  /* 0x000000a002187220 */ /* 0x002fe60000410000 */
[-C--:B------:R-:W-:Y:S01]  /*b5d0*/  HMMA.16816.F32 R4, R72, R20.reuse, R4 ;  /* 0x000000144804723c */ /* 0x080fe20000001804 */
[----:B------:R-:W1:Y:S01]  /*b5e0*/  MUFU.EX2 R0, R0 ;  /* 0x0000000000007308 */ /* 0x000e620000000800 */
[----:B------:R-:W-:Y:S02]  /*b5f0*/  IMAD.MOV.U32 R160, RZ, RZ, R34 ;  /* 0x000000ffffa07224 */ /* 0x000fe400078e0022 */
[----:B------:R-:W-:Y:S02]  /*b600*/  FMUL.FTZ R34, R68, R106 ;  /* 0x0000006a44227220 */ /* 0x000fe40000410000 */
[----:B--2---:R-:W-:Y:S02]  /*b610*/  FMUL.FTZ R44, R2, R168 ;  /* 0x000000a8022c7220 */ /* 0x004fe40000410000 */
[C---:B-1----:R-:W-:Y:S01]  /*b620*/  FMUL.FTZ R10, R0.reuse, R146 ;  /* 0x00000092000a7220 */ /* 0x042fe20000410000 */
[----:B------:R-:W-:Y:S03]  /*b630*/  MOV R146, R58 ;  /* 0x0000003a00927202 */ /* 0x000fe60000000f00 */
[----:B------:R-:W-:Y:S02]  /*b640*/  FMUL.FTZ R11, R0, R147 ;  /* 0x00000093000b7220 */ /* 0x000fe40000410000 */
[--C-:B------:R-:W-:Y:S02]  /*b650*/  FFMA.FTZ R58, R57, c[0x0][0x2d0], -R94.reuse ;  /* 0x0000b400393a7a23 */ /* 0x100fe4000001085e */
[----:B------:R-:W-:Y:S02]  /*b660*/  IMAD.MOV.U32 R147, RZ, RZ, R61 ;  /* 0x000000ffff937224 */ /* 0x000fe400078e003d */
[----:B------:R-:W-:Y:S01]  /*b670*/  FMUL.FTZ R61, R2, R125 ;  /* 0x0000007d023d7220 */ /* 0x000fe20000410000 */
[C---:B------:R-:W-:Y:S01]  /*b680*/  HMMA.16816.F32 R8, R64.reuse, R20, R8 ;  /* 0x000000144008723c */ /* 0x040fe20000001808 */
[C---:B------:R-:W-:Y:S01]  /*b690*/  FMUL.FTZ R14, R0.reuse, R150 ;  /* 0x00000096000e7220 */ /* 0x040fe20000410000 */
[----:B------:R-:W2:Y:S01]  /*b6a0*/  LDL.LU R125, [R1+0x10] ;  /* 0x00001000017d7983 */ /* 0x000ea20000300800 */
[----:B------:R-:W-:Y:S01]  /*b6b0*/  FMUL.FTZ R15, R0, R151 ;  /* 0x00000097000f7220 */ /* 0x000fe20000410000 */
[----:B------:R-:W-:Y:S01]  /*b6c0*/  MOV R151, R62 ;  /* 0x0000003e00977202 */ /* 0x000fe20000000f00 */
[----:B------:R-:W-:Y:S02]  /*b6d0*/  FFMA.FTZ R62, R60, c[0x0][0x2d0], -R94 ;  /* 0x0000b4003c3e7a23 */ /* 0x000fe4000001085e */
[----:B------:R-:W-:Y:S02]  /*b6e0*/  FFMA.FTZ R20, R193, c[0x0][0x2d0], -R71 ;  /* 0x0000b400c1147a23 */ /* 0x000fe40000010847 */
[----:B------:R-:W-:Y:S01]  /*b6f0*/  FMUL.FTZ R60, R2, R124 ;  /* 0x0000007c023c7220 */ /* 0x000fe20000410000 */
[-C--:B------:R-:W-:Y:S01]  /*b700*/  HMMA.16816.F32 R12, R64, R22.reuse, R12 ;  /* 0x00000016400c723c */ /* 0x080fe2000000180c */
[----:B------:R1:W3:Y:S01]  /*b710*/  MUFU.EX2 R91, R20 ;  /* 0x00000014005b7308 */ /* 0x0002e20000000800 */
[----:B------:R-:W4:Y:S01]  /*b720*/  LDL.LU R124, [R1+0x14] ;  /* 0x00001400017c7983 */ /* 0x000f220000300800 */
[C---:B------:R-:W-:Y:S02]  /*b730*/  FMUL.FTZ R21, R69.reuse, R157 ;  /* 0x0000009d45157220 */ /* 0x040fe40000410000 */
[C---:B------:R-:W-:Y:S02]  /*b740*/  FMUL.FTZ R26, R0.reuse, R162 ;  /* 0x000000a2001a7220 */ /* 0x040fe40000410000 */
[C---:B------:R-:W-:Y:S01]  /*b750*/  FMUL.FTZ R27, R0.reuse, R163 ;  /* 0x000000a3001b7220 */ /* 0x040fe20000410000 */
[C---:B------:R-:W-:Y:S01]  /*b760*/  HMMA.16816.F32 R16, R72.reuse, R22, R16 ;  /* 0x000000164810723c */ /* 0x040fe20000001810 */
[C---:B------:R-:W-:Y:S02]  /*b770*/  FMUL.FTZ R30, R0.reuse, R102 ;  /* 0x00000066001e7220 */ /* 0x040fe40000410000 */
[----:B------:R5:W-:Y:S01]  /*b780*/  MUFU.EX2 R157, R48 ;  /* 0x00000030009d7308 */ /* 0x000be20000000800 */
[----:B------:R-:W-:Y:S01]  /*b790*/  IMAD.MOV.U32 R102, RZ, RZ, R31 ;  /* 0x000000ffff667224 */ /* 0x000fe200078e001f */
[----:B------:R-:W-:Y:S01]  /*b7a0*/  MOV R163, R152 ;  /* 0x0000009800a37202 */ /* 0x000fe20000000f00 */
[----:B------:R-:W-:Y:S01]  /*b7b0*/  FMUL.FTZ R31, R0, R103 ;  /* 0x00000067001f7220 */ /* 0x000fe20000410000 */
[----:B------:R-:W-:Y:S01]  /*b7c0*/  MOV R103, R35 ;  /* 0x0000002300677202 */ /* 0x000fe20000000f00 */
[C---:B------:R-:W-:Y:S04]  /*b7d0*/  FMUL.FTZ R22, R68.reuse, R158 ;  /* 0x0000009e44167220 */ /* 0x040fe80000410000 */
[C---:B------:R-:W-:Y:S01]  /*b7e0*/  FMUL.FTZ R23, R68.reuse, R159 ;  /* 0x0000009f44177220 */ /* 0x040fe20000410000 */
[----:B------:R5:W-:Y:S01]  /*b7f0*/  MUFU.EX2 R158, R40 ;  /* 0x00000028009e7308 */ /* 0x000be20000000800 */
[----:B------:R-:W-:Y:S02]  /*b800*/  FMUL.FTZ R35, R68, R107 ;  /* 0x0000006b44237220 */ /* 0x000fe40000410000 */
[C---:B------:R-:W-:Y:S02]  /*b810*/  FMUL.FTZ R42, R0.reuse, R110 ;  /* 0x0000006e002a7220 */ /* 0x040fe40000410000 */
[C---:B-1----:R-:W-:Y:S02]  /*b820*/  FMUL.FTZ R20, R69.reuse, R156 ;  /* 0x0000009c45147220 */ /* 0x042fe40000410000 */
[----:B---3--:R-:W-:Y:S02]  /*b830*/  IMAD.MOV.U32 R115, RZ, RZ, R91 ;  /* 0x000000ffff737224 */ /* 0x008fe400078e005b */
[----:B------:R-:W-:Y:S01]  /*b840*/  IMAD.MOV.U32 R152, RZ, RZ, R148 ;  /* 0x000000ffff987224 */ /* 0x000fe200078e0094 */
[----:B------:R-:W-:Y:S01]  /*b850*/  MOV R148, R147 ;  /* 0x0000009300947202 */ /* 0x000fe20000000f00 */
[----:B------:R-:W-:Y:S01]  /*b860*/  IMAD.MOV.U32 R156, RZ, RZ, R188 ;  /* 0x000000ffff9c7224 */ /* 0x000fe200078e00bc */
[-C--:B------:R-:W-:Y:S01]  /*b870*/  HMMA.16816.F32 R20, R72, R36.reuse, R20 ;  /* 0x000000244814723c */ /* 0x080fe20000001814 */
[C---:B------:R-:W-:Y:S02]  /*b880*/  FMUL.FTZ R43, R0.reuse, R111 ;  /* 0x0000006f002b7220 */ /* 0x040fe40000410000 */
[----:B-----5:R-:W-:Y:S02]  /*b890*/  FMUL.FTZ R48, R69, R112 ;  /* 0x0000007045307220 */ /* 0x020fe40000410000 */
[----:B------:R1:W-:Y:S01]  /*b8a0*/  MUFU.EX2 R112, R58 ;  /* 0x0000003a00707308 */ /* 0x0003e20000000800 */
[C---:B------:R-:W-:Y:S02]  /*b8b0*/  FMUL.FTZ R46, R0.reuse, R170 ;  /* 0x000000aa002e7220 */ /* 0x040fe40000410000 */
[C---:B------:R-:W-:Y:S01]  /*b8c0*/  HMMA.16816.F32 R24, R64.reuse, R36, R24 ;  /* 0x000000244018723c */ /* 0x040fe20000001818 */
[----:B------:R-:W-:Y:S03]  /*b8d0*/  FMUL.FTZ R47, R0, R171 ;  /* 0x000000ab002f7220 */ /* 0x000fe60000410000 */
[C---:B------:R-:W-:Y:S02]  /*b8e0*/  FMUL.FTZ R40, R2.reuse, R108 ;  /* 0x0000006c02287220 */ /* 0x040fe40000410000 */
[----:B------:R-:W-:Y:S01]  /*b8f0*/  FMUL.FTZ R57, R2, R121 ;  /* 0x0000007902397220 */ /* 0x000fe20000410000 */
[----:B------:R3:W-:Y:S01]  /*b900*/  MUFU.EX2 R108, R62 ;  /* 0x0000003e006c7308 */ /* 0x0007e20000000800 */
[-C--:B------:R-:W-:Y:S01]  /*b910*/  HMMA.16816.F32 R28, R64, R38.reuse, R28 ;  /* 0x00000026401c723c */ /* 0x080fe2000000181c */
[----:B------:R-:W-:Y:S03]  /*b920*/  FFMA.FTZ R36, R49, c[0x0][0x2d0], -R93 ;  /* 0x0000b40031247a23 */ /* 0x000fe6000001085d */
[C---:B------:R-:W-:Y:S02]  /*b930*/  FMUL.FTZ R37, R69.reuse, R165 ;  /* 0x000000a545257220 */ /* 0x040fe40000410000 */
[C---:B------:R-:W-:Y:S02]  /*b940*/  FMUL.FTZ R49, R69.reuse, R113 ;  /* 0x0000007145317220 */ /* 0x040fe40000410000 */
[C---:B------:R-:W-:Y:S01]  /*b950*/  HMMA.16816.F32 R32, R72.reuse, R38, R32 ;  /* 0x000000264820723c */ /* 0x040fe20000001820 */
[----:B------:R5:W-:Y:S03]  /*b960*/  MUFU.EX2 R100, R36 ;  /* 0x0000002400647308 */ /* 0x000be60000000800 */
[----:B------:R-:W-:Y:S02]  /*b970*/  IMAD.MOV.U32 R150, RZ, RZ, R59 ;  /* 0x000000ffff967224 */ /* 0x000fe400078e003b */
[----:B-1----:R-:W-:Y:S02]  /*b980*/  FMUL.FTZ R58, R0, R122 ;  /* 0x0000007a003a7220 */ /* 0x002fe40000410000 */
[C---:B------:R-:W-:Y:S03]  /*b990*/  FMUL.FTZ R38, R68.reuse, R166 ;  /* 0x000000a644267220 */ /* 0x040fe60000410000 */
[----:B------:R1:W-:Y:S01]  /*b9a0*/  MUFU.EX2 R166, R88 ;  /* 0x0000005800a67308 */ /* 0x0003e20000000800 */
[----:B------:R-:W-:Y:S02]  /*b9b0*/  FMUL.FTZ R39, R68, R167 ;  /* 0x000000a744277220 */ /* 0x000fe40000410000 */
[C---:B------:R-:W-:Y:S02]  /*b9c0*/  FMUL.FTZ R59, R0.reuse, R123 ;  /* 0x0000007b003b7220 */ /* 0x040fe40000410000 */
[C---:B---3--:R-:W-:Y:S02]  /*b9d0*/  FMUL.FTZ R62, R0.reuse, R126 ;  /* 0x0000007e003e7220 */ /* 0x048fe40000410000 */
[----:B------:R-:W-:Y:S02]  /*b9e0*/  FMUL.FTZ R63, R0, R127 ;  /* 0x0000007f003f7220 */ /* 0x000fe40000410000 */
[----:B------:R-:W-:Y:S02]  /*b9f0*/  IMAD.MOV.U32 R113, RZ, RZ, R137 ;  /* 0x000000ffff717224 */ /* 0x000fe400078e0089 */
[----:B------:R-:W-:Y:S02]  /*ba00*/  IMAD.MOV.U32 R137, RZ, RZ, R85 ;  /* 0x000000ffff897224 */ /* 0x000fe400078e0055 */
[----:B------:R-:W-:Y:S01]  /*ba10*/  IMAD.MOV.U32 R147, RZ, RZ, R146 ;  /* 0x000000ffff937224 */ /* 0x000fe200078e0092 */
[----:B------:R-:W-:Y:S01]  /*ba20*/  MOV R146, R144 ;  /* 0x0000009000927202 */ /* 0x000fe20000000f00 */
[C---:B-----5:R-:W-:Y:S02]  /*ba30*/  FMUL.FTZ R36, R69.reuse, R164 ;  /* 0x000000a445247220 */ /* 0x060fe40000410000 */
[----:B------:R-:W-:Y:S02]  /*ba40*/  IMAD.MOV.U32 R144, RZ, RZ, R189 ;  /* 0x000000ffff907224 */ /* 0x000fe400078e00bd */
[----:B------:R-:W-:Y:S02]  /*ba50*/  IMAD.MOV.U32 R159, RZ, RZ, R186 ;  /* 0x000000ffff9f7224 */ /* 0x000fe400078e00ba */
[----:B------:R-:W-:Y:S01]  /*ba60*/  IMAD.MOV.U32 R162, RZ, RZ, R185 ;  /* 0x000000ffffa27224 */ /* 0x000fe200078e00b9 */
[-C--:B------:R-:W-:Y:S01]  /*ba70*/  HMMA.16816.F32 R36, R72, R52.reuse, R36 ;  /* 0x000000344824723c */ /* 0x080fe20000001824 */
[----:B-1----:R-:W-:Y:S07]  /*ba80*/  LDSM.16.MT88.4 R88, [R214+0x900] ;  /* 0x00090000d658783b */ /* 0x002fee0000004200 */
[C---:B------:R-:W-:Y:S07]  /*ba90*/  HMMA.16816.F32 R40, R64.reuse, R52, R40 ;  /* 0x000000344028723c */ /* 0x040fee0000001828 */
[--C-:B------:R-:W-:Y:S01]  /*baa0*/  FFMA.FTZ R52, R56, c[0x0][0x2d0], -R94.reuse ;  /* 0x0000b40038347a23 */ /* 0x100fe2000001085e */
[-C--:B------:R-:W-:Y:S01]  /*bab0*/  HMMA.16816.F32 R44, R64, R54.reuse, R44 ;  /* 0x00000036402c723c */ /* 0x080fe2000000182c */
[----:B------:R-:W-:Y:S02]  /*bac0*/  FMUL.FTZ R56, R2, R120 ;  /* 0x0000007802387220 */ /* 0x000fe40000410000 */
[----:B------:R1:W3:Y:S01]  /*bad0*/  MUFU.EX2 R104, R52 ;  /* 0x0000003400687308 */ /* 0x0002e20000000800 */
[C---:B------:R-:W-:Y:S04]  /*bae0*/  FMUL.FTZ R53, R69.reuse, R117 ;  /* 0x0000007545357220 */ /* 0x040fe80000410000 */
[C---:B------:R-:W-:Y:S07]  /*baf0*/  HMMA.16816.F32 R48, R72.reuse, R54, R48 ;  /* 0x000000364830723c */ /* 0x040fee0000001830 */
[C---:B------:R-:W-:Y:S02]  /*bb00*/  FMUL.FTZ R54, R68.reuse, R118 ;  /* 0x0000007644367220 */ /* 0x040fe40000410000 */
[----:B------:R-:W-:Y:S03]  /*bb10*/  FMUL.FTZ R55, R68, R119 ;  /* 0x0000007744377220 */ /* 0x000fe60000410000 */
[C---:B-1----:R-:W-:Y:S07]  /*bb20*/  FMUL.FTZ R52, R69.reuse, R116 ;  /* 0x0000007445347220 */ /* 0x042fee0000410000 */
[-C--:B------:R-:W-:Y:S08]  /*bb30*/  HMMA.16816.F32 R52, R72, R76.reuse, R52 ;  /* 0x0000004c4834723c */ /* 0x080ff00000001834 */
[C---:B------:R-:W-:Y:S07]  /*bb40*/  HMMA.16816.F32 R56, R64.reuse, R76, R56 ;  /* 0x0000004c4038723c */ /* 0x040fee0000001838 */
[----:B------:R-:W-:Y:S01]  /*bb50*/  FFMA.FTZ R76, R84, c[0x0][0x2d0], -R94 ;  /* 0x0000b400544c7a23 */ /* 0x000fe2000001085e */
[-C--:B------:R-:W-:Y:S01]  /*bb60*/  HMMA.16816.F32 R60, R64, R78.reuse, R60 ;  /* 0x0000004e403c723c */ /* 0x080fe2000000183c */
[----:B---3--:R-:W-:Y:S01]  /*bb70*/  F2FP.PACK_AB R77, R112, R104 ;  /* 0x00000068704d723e */ /* 0x008fe200000000ff */
[----:B------:R-:W1:Y:S01]  /*bb80*/  LDSM.16.MT88.4 R84, [R216+0x900] ;  /* 0x00090000d854783b */ /* 0x000e620000004200 */
[----:B------:R3:W5:Y:S04]  /*bb90*/  MUFU.EX2 R145, R76 ;  /* 0x0000004c00917308 */ /* 0x0007680000000800 */
[C---:B------:R-:W-:Y:S02]  /*bba0*/  FMUL.FTZ R64, R69.reuse, R128 ;  /* 0x0000008045407220 */ /* 0x040fe40000410000 */
[----:B------:R-:W-:Y:S03]  /*bbb0*/  FMUL.FTZ R65, R69, R129 ;  /* 0x0000008145417220 */ /* 0x000fe60000410000 */
[C---:B------:R-:W-:Y:S02]  /*bbc0*/  FMUL.FTZ R66, R68.reuse, R130 ;  /* 0x0000008244427220 */ /* 0x040fe40000410000 */
[----:B------:R-:W-:Y:S07]  /*bbd0*/  FMUL.FTZ R67, R68, R131 ;  /* 0x0000008344437220 */ /* 0x000fee0000410000 */
[----:B------:R-:W-:Y:S01]  /*bbe0*/  HMMA.16816.F32 R64, R72, R78, R64 ;  /* 0x0000004e4840723c */ /* 0x000fe20000001840 */
[--C-:B---3--:R-:W-:Y:S06]  /*bbf0*/  FFMA.FTZ R76, R197, c[0x0][0x2d0], -R71.reuse ;  /* 0x0000b400c54c7a23 */ /* 0x108fec0000010847 */
[----:B------:R-:W-:Y:S02]  /*bc00*/  F2FP.PACK_AB R74, R115, R103 ;  /* 0x00000067734a723e */ /* 0x000fe400000000ff */
[----:B------:R-:W-:Y:S01]  /*bc10*/  F2FP.PACK_AB R75, R114, R102 ;  /* 0x00000066724b723e */ /* 0x000fe200000000ff */
[----:B------:R3:W-:Y:S02]  /*bc20*/  MUFU.EX2 R105, R76 ;  /* 0x0000004c00697308 */ /* 0x0007e40000000800 */
[----:B------:R-:W-:Y:S02]  /*bc30*/  F2FP.PACK_AB R72, R141, R161 ;  /* 0x000000a18d48723e */ /* 0x000fe400000000ff */
[----:B------:R-:W-:Y:S02]  /*bc40*/  F2FP.PACK_AB R73, R142, R160 ;  /* 0x000000a08e49723e */ /* 0x000fe400000000ff */
[----:B------:R-:W-:Y:S02]  /*bc50*/  F2FP.PACK_AB R78, R113, R158 ;  /* 0x0000009e714e723e */ /* 0x000fe400000000ff */
[----:B-----5:R-:W-:Y:S03]  /*bc60*/  F2FP.PACK_AB R79, R145, R108 ;  /* 0x0000006c914f723e */ /* 0x020fe600000000ff */
[-C--:B------:R-:W-:Y:S01]  /*bc70*/  HMMA.16816.F32 R4, R72, R80.reuse, R4 ;  /* 0x000000504804723c */ /* 0x080fe20000001804 */
[--C-:B---3--:R-:W-:Y:S04]  /*bc80*/  FFMA.FTZ R76, R198, c[0x0][0x2d0], -R92.reuse ;  /* 0x0000b400c64c7a23 */ /* 0x108fe8000001085c */
        /* <DEDUP_REMOVED lines=12> */
[----:B------:R1:W3:Y:S07]  /*bd50*/  MUFU.EX2 R107, R80 ;  /* 0x00000050006b7308 */ /* 0x0002ee0000000800 */
        /* <DEDUP_REMOVED lines=8> */
[----:B-----5:R-:W-:Y:S06]  /*bde0*/  FFMA.FTZ R84, R200, c[0x0][0x2d0], -R93 ;  /* 0x0000b400c8547a23 */ /* 0x020fec000001085d */
[----:B------:R5:W-:Y:S01]  /*bdf0*/  MUFU.EX2 R202, R88 ;  /* 0x0000005800ca7308 */ /* 0x000be20000000800 */
[C---:B------:R-:W-:Y:S09]  /*be00*/  HMMA.16816.F32 R48, R72.reuse, R90, R48 ;  /* 0x0000005a4830723c */ /* 0x040ff20000001830 */
[----:B------:R2:W-:Y:S03]  /*be10*/  MUFU.EX2 R111, R84 ;  /* 0x00000054006f7308 */ /* 0x0005e60000000800 */
[----:B-1----:R-:W-:Y:S02]  /*be20*/  FFMA.FTZ R80, R206, c[0x0][0x2d0], -R92 ;  /* 0x0000b400ce507a23 */ /* 0x002fe4000001085c */
[----:B---3--:R-:W-:Y:S01]  /*be30*/  IMAD.MOV.U32 R206, RZ, RZ, R107 ;  /* 0x000000ffffce7224 */ /* 0x008fe200078e006b */
[----:B------:R-:W-:Y:S04]  /*be40*/  MOV R107, R184 ;  /* 0x000000b8006b7202 */ /* 0x000fe80000000f00 */
[----:B------:R1:W-:Y:S01]  /*be50*/  MUFU.EX2 R204, R80 ;  /* 0x0000005000cc7308 */ /* 0x0003e20000000800 */
[----:B-----5:R-:W-:Y:S02]  /*be60*/  FFMA.FTZ R88, R98, c[0x0][0x2d0], -R94 ;  /* 0x0000b40062587a23 */ /* 0x020fe4000001085e */
[--C-:B--2---:R-:W-:Y:S07]  /*be70*/  FFMA.FTZ R84, R201, c[0x0][0x2d0], -R93.reuse ;  /* 0x0000b400c9547a23 */ /* 0x104fee000001085d */
[----:B------:R2:W-:Y:S01]  /*be80*/  MUFU.EX2 R201, R88 ;  /* 0x0000005800c97308 */ /* 0x0005e20000000800 */
[----:B-1----:R-:W-:Y:S09]  /*be90*/  FFMA.FTZ R80, R139, c[0x0][0x2d0], -R93 ;  /* 0x0000b4008b507a23 */ /* 0x002ff2000001085d */
[----:B------:R1:W3:Y:S10]  /*bea0*/  MUFU.EX2 R110, R84 ;  /* 0x00000054006e7308 */ /* 0x0002f40000000800 */
[----:B------:R5:W-:Y:S01]  /*beb0*/  MUFU.EX2 R165, R80 ;  /* 0x0000005000a57308 */ /* 0x000be20000000800 */
[----:B--2---:R-:W-:Y:S01]  /*bec0*/  FFMA.FTZ R88, R232, c[0x0][0x2d0], -R92 ;  /* 0x0000b400e8587a23 */ /* 0x004fe2000001085c */
[----:B------:R-:W-:Y:S08]  /*bed0*/  MOV R232, R157 ;  /* 0x0000009d00e87202 */ /* 0x000ff00000000f00 */
[----:B------:R2:W-:Y:S01]  /*bee0*/  MUFU.EX2 R169, R88 ;  /* 0x0000005800a97308 */ /* 0x0005e20000000800 */
[--C-:B-1----:R-:W-:Y:S01]  /*bef0*/  FFMA.FTZ R84, R207, c[0x0][0x2d0], -R71.reuse ;  /* 0x0000b400cf547a23 */ /* 0x102fe20000010847 */
[----:B------:R-:W-:Y:S02]  /*bf00*/  MOV R207, R106 ;  /* 0x0000006a00cf7202 */ /* 0x000fe40000000f00 */
[----:B------:R-:W-:Y:S06]  /*bf10*/  MOV R106, R95 ;  /* 0x0000005f006a7202 */ /* 0x000fec0000000f00 */
[----:B------:R1:W-:Y:S01]  /*bf20*/  MUFU.EX2 R203, R84 ;  /* 0x0000005400cb7308 */ /* 0x0003e20000000800 */
[----:B-----5:R-:W5:Y:S08]  /*bf30*/  LDSM.16.MT88.4 R80, [R215+0x900] ;  /* 0x00090000d750783b */ /* 0x020f700000004200 */
[----:B--2---:R-:W-:Y:S01]  /*bf40*/  LDSM.16.MT88.4 R88, [R214+0x1100] ;  /* 0x00110000d658783b */ /* 0x004fe20000004200 */
[--C-:B-1----:R-:W-:Y:S04]  /*bf50*/  FFMA.FTZ R84, R96, c[0x0][0x2d0], -R94.reuse ;  /* 0x0000b40060547a23 */ /* 0x102fe8000001085e */
[----:B------:R1:W2:Y:S01]  /*bf60*/  MUFU.EX2 R109, R84 ;  /* 0x00000054006d7308 */ /* 0x0002a20000000800 */
[-C--:B-----5:R-:W-:Y:S08]  /*bf70*/  HMMA.16816.F32 R52, R72, R80.reuse, R52 ;  /* 0x000000504834723c */ /* 0x0a0ff00000001834 */
[C---:B------:R-:W-:Y:S01]  /*bf80*/  HMMA.16816.F32 R56, R76.reuse, R80, R56 ;  /* 0x000000504c38723c */ /* 0x040fe20000001838 */
[----:B-1----:R-:W1:Y:S06]  /*bf90*/  LDSM.16.MT88.4 R84, [R213+0x1100] ;  /* 0x00110000d554783b */ /* 0x002e6c0000004200 */
[----:B------:R-:W-:Y:S01]  /*bfa0*/  FFMA.FTZ R80, R99, c[0x0][0x2d0], -R94 ;  /* 0x0000b40063507a23 */ /* 0x000fe2000001085e */
[-C--:B------:R-:W-:Y:S03]  /*bfb0*/  HMMA.16816.F32 R60, R76, R82.reuse, R60 ;  /* 0x000000524c3c723c */ /* 0x080fe6000000183c */
[----:B------:R5:W4:Y:S04]  /*bfc0*/  MUFU.EX2 R200, R80 ;  /* 0x0000005000c87308 */ /* 0x000b280000000800 */
[----:B------:R-:W-:Y:S01]  /*bfd0*/  FFMA.FTZ R76, R208, c[0x0][0x2d0], -R71 ;  /* 0x0000b400d04c7a23 */ /* 0x000fe20000010847 */
[----:B------:R-:W-:Y:S01]  /*bfe0*/  HMMA.16816.F32 R64, R72, R82, R64 ;  /* 0x000000524840723c */ /* 0x000fe20000001840 */
[----:B---3--:R-:W-:Y:S03]  /*bff0*/  F2FP.PACK_AB R78, R110, R111 ;  /* 0x0000006f6e4e723e */ /* 0x008fe600000000ff */
[----:B--2---:R-:W-:Y:S01]  /*c000*/  F2FP.PACK_AB R77, R202, R109 ;  /* 0x0000006dca4d723e */ /* 0x004fe200000000ff */
[----:B------:R2:W-:Y:S01]  /*c010*/  MUFU.EX2 R171, R76 ;  /* 0x0000004c00ab7308 */ /* 0x0005e20000000800 */
[----:B------:R-:W-:Y:S02]  /*c020*/  MOV R208, R145 ;  /* 0x0000009100d07202 */ /* 0x000fe40000000f00 */
[----:B------:R-:W-:Y:S04]  /*c030*/  F2FP.PACK_AB R73, R166, R167 ;  /* 0x000000a7a649723e */ /* 0x000fe800000000ff */
[----:B------:R-:W-:Y:S02]  /*c040*/  F2FP.PACK_AB R74, R206, R207 ;  /* 0x000000cfce4a723e */ /* 0x000fe400000000ff */
[----:B------:R-:W-:Y:S01]  /*c050*/  F2FP.PACK_AB R75, R204, R205 ;  /* 0x000000cdcc4b723e */ /* 0x000fe200000000ff */
[----:B-----5:R-:W3:Y:S01]  /*c060*/  LDSM.16.MT88.4 R80, [R216+0x1100] ;  /* 0x00110000d850783b */ /* 0x020ee20000004200 */
[----:B----4-:R-:W-:Y:S01]  /*c070*/  F2FP.PACK_AB R79, R200, R201 ;  /* 0x000000c9c84f723e */ /* 0x010fe200000000ff */
[----:B--2---:R-:W-:Y:S02]  /*c080*/  FFMA.FTZ R76, R210, c[0x0][0x2d0], -R92 ;  /* 0x0000b400d24c7a23 */ /* 0x004fe4000001085c */
[----:B------:R-:W-:Y:S01]  /*c090*/  IMAD.MOV.U32 R210, RZ, RZ, R105 ;  /* 0x000000ffffd27224 */ /* 0x000fe200078e0069 */
[----:B------:R-:W-:Y:S01]  /*c0a0*/  MOV R105, R187 ;  /* 0x000000bb00697202 */ /* 0x000fe20000000f00 */
[----:B------:R2:W-:Y:S03]  /*c0b0*/  MUFU.EX2 R170, R76 ;  /* 0x0000004c00aa7308 */ /* 0x0005e60000000800 */
[----:B------:R-:W-:Y:S01]  /*c0c0*/  F2FP.PACK_AB R72, R210, R157 ;  /* 0x0000009dd248723e */ /* 0x000fe200000000ff */
[----:B------:R-:W-:Y:S04]  /*c0d0*/  IMAD.MOV.U32 R157, RZ, RZ, R153 ;  /* 0x000000ffff9d7224 */ /* 0x000fe800078e0099 */
[----:B------:R-:W-:Y:S02]  /*c0e0*/  FFMA.FTZ R68, R68, R124, R157 ;  /* 0x0000007c44447223 */ /* 0x000fe4000001009d */
[-C--:B-1----:R-:W-:Y:S01]  /*c0f0*/  HMMA.16816.F32 R4, R72, R84.reuse, R4 ;  /* 0x000000544804723c */ /* 0x082fe20000001804 */
[----:B--2---:R-:W-:Y:S07]  /*c100*/  F2FP.PACK_AB R76, R164, R165 ;  /* 0x000000a5a44c723e */ /* 0x004fee00000000ff */
[C---:B------:R-:W-:Y:S07]  /*c110*/  HMMA.16816.F32 R8, R76.reuse, R84, R8 ;  /* 0x000000544c08723c */ /* 0x040fee0000001808 */
[--C-:B------:R-:W-:Y:S01]  /*c120*/  FFMA.FTZ R84, R234, c[0x0][0x2d0], -R71.reuse ;  /* 0x0000b400ea547a23 */ /* 0x100fe20000010847 */
[-C--:B------:R-:W-:Y:S01]  /*c130*/  HMMA.16816.F32 R12, R76, R86.reuse, R12 ;  /* 0x000000564c0c723c */ /* 0x080fe2000000180c */
[----:B------:R-:W-:Y:S02]  /*c140*/  IMAD.MOV.U32 R234, RZ, RZ, R104 ;  /* 0x000000ffffea7224 */ /* 0x000fe400078e0068 */
[----:B------:R1:W-:Y:S05]  /*c150*/  MUFU.EX2 R199, R84 ;  /* 0x0000005400c77308 */ /* 0x0003ea0000000800 */
[C---:B------:R-:W-:Y:S08]  /*c160*/  HMMA.16816.F32 R16, R72.reuse, R86, R16 ;  /* 0x000000564810723c */ /* 0x040ff00000001810 */
[-C--:B---3--:R-:W-:Y:S08]  /*c170*/  HMMA.16816.F32 R20, R72, R80.reuse, R20 ;  /* 0x000000504814723c */ /* 0x088ff00000001814 */
[C---:B------:R-:W-:Y:S01]  /*c180*/  HMMA.16816.F32 R24, R76.reuse, R80, R24 ;  /* 0x000000504c18723c */ /* 0x040fe20000001818 */
[----:B-1----:R-:W-:Y:S03]  /*c190*/  FFMA.FTZ R84, R235, c[0x0][0x2d0], -R71 ;  /* 0x0000b400eb547a23 */ /* 0x002fe60000010847 */
[----:B------:R-:W-:Y:S03]  /*c1a0*/  MOV R235, R158 ;  /* 0x0000009e00eb7202 */ /* 0x000fe60000000f00 */
[--C-:B------:R-:W-:Y:S01]  /*c1b0*/  FFMA.FTZ R80, R209, c[0x0][0x2d0], -R93.reuse ;  /* 0x0000b400d1507a23 */ /* 0x100fe2000001085d */
[-C--:B------:R-:W-:Y:S01]  /*c1c0*/  HMMA.16816.F32 R28, R76, R82.reuse, R28 ;  /* 0x000000524c1c723c */ /* 0x080fe2000000181c */
[----:B------:R1:W-:Y:S03]  /*c1d0*/  MUFU.EX2 R198, R84 ;  /* 0x0000005400c67308 */ /* 0x0003e60000000800 */
[----:B------:R-:W-:Y:S01]  /*c1e0*/  MOV R158, R152 ;  /* 0x00000098009e7202 */ /* 0x000fe20000000f00 */
[----:B------:R-:W-:Y:S01]  /*c1f0*/  IMAD.MOV.U32 R209, RZ, RZ, R234 ;  /* 0x000000ffffd17224 */ /* 0x000fe200078e00ea */
[----:B------:R-:W-:Y:S02]  /*c200*/  MOV R234, R112 ;  /* 0x0000007000ea7202 */ /* 0x000fe40000000f00 */
[C---:B------:R-:W-:Y:S01]  /*c210*/  HMMA.16816.F32 R32, R72.reuse, R82, R32 ;  /* 0x000000524820723c */ /* 0x040fe20000001820 */
[----:B------:R-:W-:Y:S02]  /*c220*/  FFMA.FTZ R69, R69, R125, R158 ;  /* 0x0000007d45457223 */ /* 0x000fe4000001009e */
        /* <DEDUP_REMOVED lines=9> */
[----:B--2---:R-:W-:Y:S03]  /*c2c0*/  FFMA.FTZ R80, R211, c[0x0][0x2d0], -R93 ;  /* 0x0000b400d3507a23 */ /* 0x004fe6000001085d */
[----:B------:R-:W-:Y:S01]  /*c2d0*/  MOV R211, R235 ;  /* 0x000000eb00d37202 */ /* 0x000fe20000000f00 */
[----:B------:R-:W-:Y:S02]  /*c2e0*/  IMAD.MOV.U32 R235, RZ, RZ, R113 ;  /* 0x000000ffffeb7224 */ /* 0x000fe400078e0071 */
[----:B------:R2:W-:Y:S01]  /*c2f0*/  MUFU.EX2 R119, R88 ;  /* 0x0000005800777308 */ /* 0x0005e20000000800 */
[C---:B------:R-:W-:Y:S09]  /*c300*/  HMMA.16816.F32 R48, R72.reuse, R90, R48 ;  /* 0x0000005a4830723c */ /* 0x040ff20000001830 */
[----:B------:R3:W-:Y:S03]  /*c310*/  MUFU.EX2 R195, R80 ;  /* 0x0000005000c37308 */ /* 0x0007e60000000800 */
[----:B-1----:R-:W-:Y:S01]  /*c320*/  FFMA.FTZ R84, R237, c[0x0][0x2d0], -R92 ;  /* 0x0000b400ed547a23 */ /* 0x002fe2000001085c */
[----:B------:R-:W-:Y:S02]  /*c330*/  MOV R237, R155 ;  /* 0x0000009b00ed7202 */ /* 0x000fe40000000f00 */
[----:B------:R-:W-:Y:S04]  /*c340*/  LDSM.16.MT88.4 R152, [R213+0x2900] ;  /* 0x00290000d598783b */ /* 0x000fe80000004200 */
[----:B------:R1:W-:Y:S01]  /*c350*/  MUFU.EX2 R197, R84 ;  /* 0x0000005400c57308 */ /* 0x0003e20000000800 */
[----:B--2---:R-:W-:Y:S09]  /*c360*/  FFMA.FTZ R88, R174, c[0x0][0x2d0], -R94 ;  /* 0x0000b400ae587a23 */ /* 0x004ff2000001085e */
[----:B------:R2:W-:Y:S01]  /*c370*/  MUFU.EX2 R118, R88 ;  /* 0x0000005800767308 */ /* 0x0005e20000000800 */
[----:B---3--:R-:W-:Y:S02]  /*c380*/  FFMA.FTZ R80, R230, c[0x0][0x2d0], -R93 ;  /* 0x0000b400e6507a23 */ /* 0x008fe4000001085d */
[----:B------:R-:W-:Y:S07]  /*c390*/  IMAD.MOV.U32 R230, RZ, RZ, R147 ;  /* 0x000000ffffe67224 */ /* 0x000fee00078e0093 */
[----:B------:R3:W-:Y:S01]  /*c3a0*/  MUFU.EX2 R193, R80 ;  /* 0x0000005000c17308 */ /* 0x0007e20000000800 */
[----:B-1----:R-:W1:Y:S01]  /*c3b0*/  LDSM.16.MT88.4 R84, [R215+0x1100] ;  /* 0x00110000d754783b */ /* 0x002e620000004200 */
[----:B--2---:R-:W-:Y:S08]  /*c3c0*/  FFMA.FTZ R88, R243, c[0x0][0x2d0], -R92 ;  /* 0x0000b400f3587a23 */ /* 0x004ff0000001085c */
        /* <DEDUP_REMOVED lines=8> */
[----:B------:R-:W-:Y:S01]  /*c450*/  IMAD.MOV.U32 R238, RZ, RZ, R141 ;  /* 0x000000ffffee7224 */ /* 0x000fe200078e008d */
[----:B------:R1:W-:Y:S02]  /*c460*/  MUFU.EX2 R192, R80 ;  /* 0x0000005000c07308 */ /* 0x0003e40000000800 */
[--C-:B------:R-:W-:Y:S01]  /*c470*/  FFMA.FTZ R84, R175, c[0x0][0x2d0], -R94.reuse ;  /* 0x0000b400af547a23 */ /* 0x100fe2000001085e */
[-C--:B------:R-:W-:Y:S07]  /*c480*/  HMMA.16816.F32 R60, R76, R86.reuse, R60 ;  /* 0x000000564c3c723c */ /* 0x080fee000000183c */
        /* <DEDUP_REMOVED lines=14> */
[--C-:B---3--:R-:W-:Y:S01]  /*c570*/  FFMA.FTZ R76, R240, c[0x0][0x2d0], -R92.reuse ;  /* 0x0000b400f04c7a23 */ /* 0x108fe2000001085c */
        /* <DEDUP_REMOVED lines=8> */
[-C--:B------:R-:W-:Y:S03]  /*c600*/  HMMA.16816.F32 R12, R76, R82.reuse, R12 ;  /* 0x000000524c0c723c */ /* 0x080fe6000000180c */
[----:B------:R1:W-:Y:S05]  /*c610*/  MUFU.EX2 R123, R80 ;  /* 0x00000050007b7308 */ /* 0x0003ea0000000800 */
[C---:B------:R-:W-:Y:S08]  /*c620*/  HMMA.16816.F32 R16, R72.reuse, R82, R16 ;  /* 0x000000524810723c */ /* 0x040ff00000001810 */
[-C--:B------:R-:W-:Y:S08]  /*c630*/  HMMA.16816.F32 R20, R72, R84.reuse, R20 ;  /* 0x000000544814723c */ /* 0x080ff00000001814 */
[C---:B------:R-:W-:Y:S01]  /*c640*/  HMMA.16816.F32 R24, R76.reuse, R84, R24 ;  /* 0x000000544c18723c */ /* 0x040fe20000001818 */
[----:B-1----:R-:W-:Y:S06]  /*c650*/  FFMA.FTZ R80, R247, c[0x0][0x2d0], -R71 ;  /* 0x0000b400f7507a23 */ /* 0x002fec0000010847 */
[--C-:B------:R-:W-:Y:S01]  /*c660*/  FFMA.FTZ R84, R242, c[0x0][0x2d0], -R93.reuse ;  /* 0x0000b400f2547a23 */ /* 0x100fe2000001085d */
[-C--:B------:R-:W-:Y:S01]  /*c670*/  HMMA.16816.F32 R28, R76, R86.reuse, R28 ;  /* 0x000000564c1c723c */ /* 0x080fe2000000181c */
[----:B------:R1:W-:Y:S07]  /*c680*/  MUFU.EX2 R188, R80 ;  /* 0x0000005000bc7308 */ /* 0x0003ee0000000800 */
        /* <DEDUP_REMOVED lines=63> */
[----:B---3--:R-:W-:Y:S03]  /*ca80*/  FFMA.FTZ R71, R151, c[0x0][0x2d0], -R92 ;  /* 0x0000b40097477a23 */ /* 0x008fe6000001085c */
[----:B----4-:R-:W-:Y:S01]  /*ca90*/  F2FP.PACK_AB R130, R139, R173 ;  /* 0x000000ad8b82723e */ /* 0x010fe200000000ff */
[----:B------:R-:W-:Y:S01]  /*caa0*/  IMAD.MOV.U32 R151, RZ, RZ, R150 ;  /* 0x000000ffff977224 */ /* 0x000fe200078e0096 */
[----:B------:R-:W-:Y:S02]  /*cab0*/  MOV R150, R149 ;  /* 0x0000009500967202 */ /* 0x000fe40000000f00 */
[C---:B------:R-:W-:Y:S01]  /*cac0*/  HMMA.16816.F32 R32, R72.reuse, R82, R32 ;  /* 0x000000524820723c */ /* 0x040fe20000001820 */
[----:B------:R-:W2:Y:S03]  /*cad0*/  LDL.LU R83, [R1+0x18] ;  /* 0x0000180001537983 */ /* 0x000ea60000300800 */
[----:B------:R-:W-:Y:S01]  /*cae0*/  FFMA.FTZ R92, R137, c[0x0][0x2d0], -R92 ;  /* 0x0000b400895c7a23 */ /* 0x000fe2000001085c */
[----:B------:R-:W-:Y:S01]  /*caf0*/  MOV R149, R138 ;  /* 0x0000008a00957202 */ /* 0x000fe20000000f00 */
[----:B------:R-:W-:Y:S01]  /*cb00*/  IMAD.MOV.U32 R158, RZ, RZ, R150 ;  /* 0x000000ffff9e7224 */ /* 0x000fe200078e0096 */
[----:B------:R3:W-:Y:S02]  /*cb10*/  MUFU.EX2 R138, R71 ;  /* 0x00000047008a7308 */ /* 0x0007e40000000800 */
[----:B------:R-:W-:Y:S01]  /*cb20*/  MOV R157, R149 ;  /* 0x00000095009d7202 */ /* 0x000fe20000000f00 */
[-C--:B------:R-:W-:Y:S07]  /*cb30*/  HMMA.16816.F32 R36, R72, R88.reuse, R36 ;  /* 0x000000584824723c */ /* 0x080fee0000001824 */
[----:B------:R-:W4:Y:S01]  /*cb40*/  MUFU.EX2 R137, R92 ;  /* 0x0000005c00897308 */ /* 0x000f220000000800 */
[C---:B------:R-:W-:Y:S08]  /*cb50*/  HMMA.16816.F32 R40, R76.reuse, R88, R40 ;  /* 0x000000584c28723c */ /* 0x040ff00000001828 */
[-C--:B------:R-:W-:Y:S01]  /*cb60*/  HMMA.16816.F32 R44, R76, R90.reuse, R44 ;  /* 0x0000005a4c2c723c */ /* 0x080fe2000000182c */
[--C-:B---3--:R-:W-:Y:S03]  /*cb70*/  FFMA.FTZ R71, R163, c[0x0][0x2d0], -R93.reuse ;  /* 0x0000b400a3477a23 */ /* 0x108fe6000001085d */
[----:B------:R-:W-:Y:S04]  /*cb80*/  IMAD.MOV.U32 R163, RZ, RZ, R144 ;  /* 0x000000ffffa37224 */ /* 0x000fe800078e0090 */
[C---:B------:R-:W-:Y:S01]  /*cb90*/  HMMA.16816.F32 R48, R72.reuse, R90, R48 ;  /* 0x0000005a4830723c */ /* 0x040fe20000001830 */
[----:B------:R3:W-:Y:S03]  /*cba0*/  MUFU.EX2 R99, R71 ;  /* 0x0000004700637308 */ /* 0x0007e60000000800 */
[----:B----4-:R-:W-:Y:S04]  /*cbb0*/  F2FP.PACK_AB R131, R137, R138 ;  /* 0x0000008a8983723e */ /* 0x010fe800000000ff */
[-C--:B-1----:R-:W-:Y:S08]  /*cbc0*/  HMMA.16816.F32 R52, R72, R84.reuse, R52 ;  /* 0x000000544834723c */ /* 0x082ff00000001834 */
[C---:B------:R-:W-:Y:S08]  /*cbd0*/  HMMA.16816.F32 R56, R76.reuse, R84, R56 ;  /* 0x000000544c38723c */ /* 0x040ff00000001838 */
[-C--:B------:R-:W-:Y:S01]  /*cbe0*/  HMMA.16816.F32 R60, R76, R86.reuse, R60 ;  /* 0x000000564c3c723c */ /* 0x080fe2000000183c */
[----:B---3--:R-:W-:Y:S03]  /*cbf0*/  FFMA.FTZ R71, R162, c[0x0][0x2d0], -R93 ;  /* 0x0000b400a2477a23 */ /* 0x008fe6000001085d */
[----:B------:R-:W-:Y:S01]  /*cc00*/  MOV R162, R143 ;  /* 0x0000008f00a27202 */ /* 0x000fe20000000f00 */
[----:B------:R1:W3:Y:S03]  /*cc10*/  MUFU.EX2 R92, R71 ;  /* 0x00000047005c7308 */ /* 0x0002e60000000800 */
[----:B------:R-:W-:Y:S08]  /*cc20*/  HMMA.16816.F32 R64, R72, R86, R64 ;  /* 0x000000564840723c */ /* 0x000ff00000001840 */
[-C--:B------:R-:W-:Y:S07]  /*cc30*/  HMMA.16816.F32 R140, R128, R152.reuse, R4 ;  /* 0x00000098808c723c */ /* 0x080fee0000001804 */
[----:B------:R-:W-:Y:S01]  /*cc40*/  FADD.FTZ R4, R237, R69 ;  /* 0x00000045ed047221 */ /* 0x000fe20000010000 */
[----:B------:R-:W-:Y:S01]  /*cc50*/  MOV R237, R115 ;  /* 0x0000007300ed7202 */ /* 0x000fe20000000f00 */
[----:B------:R-:W-:Y:S03]  /*cc60*/  FADD.FTZ R6, R236, R68 ;  /* 0x00000044ec067221 */ /* 0x000fe60000010000 */
[----:B------:R-:W-:Y:S01]  /*cc70*/  FADD.FTZ R4, R158, R4 ;  /* 0x000000049e047221 */ /* 0x000fe20000010000 */
[----:B------:R-:W-:Y:S01]  /*cc80*/  MOV R236, R114 ;  /* 0x0000007200ec7202 */ /* 0x000fe20000000f00 */
[--C-:B-1----:R-:W-:Y:S01]  /*cc90*/  FFMA.FTZ R71, R159, c[0x0][0x2d0], -R93.reuse ;  /* 0x0000b4009f477a23 */ /* 0x102fe2000001085d */
[----:B------:R-:W1:Y:S01]  /*cca0*/  LDSM.16.MT88.4 R112, [R214+0x2900] ;  /* 0x00290000d670783b */ /* 0x000e620000004200 */
[----:B------:R-:W-:Y:S01]  /*ccb0*/  FFMA.FTZ R93, R183, c[0x0][0x2d0], -R93 ;  /* 0x0000b400b75d7a23 */ /* 0x000fe2000001085d */
[----:B---3--:R-:W-:Y:S01]  /*ccc0*/  F2FP.PACK_AB R124, R92, R99 ;  /* 0x000000635c7c723e */ /* 0x008fe200000000ff */
[----:B------:R-:W-:Y:S01]  /*ccd0*/  FADD.FTZ R6, R157, R6 ;  /* 0x000000069d067221 */ /* 0x000fe20000010000 */
[----:B------:R3:W-:Y:S01]  /*cce0*/  MUFU.EX2 R82, R71 ;  /* 0x0000004700527308 */ /* 0x0007e20000000800 */
[----:B------:R-:W-:Y:S01]  /*ccf0*/  FADD.FTZ R4, R240, R4 ;  /* 0x00000004f0047221 */ /* 0x000fe20000010000 */
[----:B------:R-:W-:Y:S08]  /*cd00*/  MOV R159, R151 ;  /* 0x00000097009f7202 */ /* 0x000ff00000000f00 */
[----:B------:R-:W4:Y:S01]  /*cd10*/  MUFU.EX2 R93, R93 ;  /* 0x0000005d005d7308 */ /* 0x000f220000000800 */
[--C-:B---3--:R-:W-:Y:S09]  /*cd20*/  FFMA.FTZ R71, R178, c[0x0][0x2d0], -R94.reuse ;  /* 0x0000b400b2477a23 */ /* 0x108ff2000001085e */
[----:B------:R3:W-:Y:S01]  /*cd30*/  MUFU.EX2 R80, R71 ;  /* 0x0000004700507308 */ /* 0x0007e20000000800 */
[----:B----4-:R-:W-:Y:S01]  /*cd40*/  F2FP.PACK_AB R126, R93, R82 ;  /* 0x000000525d7e723e */ /* 0x010fe200000000ff */
[--C-:B---3--:R-:W-:Y:S08]  /*cd50*/  FFMA.FTZ R71, R179, c[0x0][0x2d0], -R94.reuse ;  /* 0x0000b400b3477a23 */ /* 0x108ff0000001085e */
[----:B------:R3:W4:Y:S02]  /*cd60*/  MUFU.EX2 R81, R71 ;  /* 0x0000004700517308 */ /* 0x0007240000000800 */
[--C-:B---3--:R-:W-:Y:S01]  /*cd70*/  FFMA.FTZ R71, R180, c[0x0][0x2d0], -R94.reuse ;  /* 0x0000b400b4477a23 */ /* 0x108fe2000001085e */
[----:B----4-:R-:W-:Y:S01]  /*cd80*/  F2FP.PACK_AB R125, R81, R80 ;  /* 0x00000050517d723e */ /* 0x010fe200000000ff */
[----:B------:R-:W-:Y:S02]  /*cd90*/  FFMA.FTZ R94, R70, c[0x0][0x2d0], -R94 ;  /* 0x0000b400465e7a23 */ /* 0x000fe4000001085e */
[----:B------:R-:W3:Y:S04]  /*cda0*/  LDL.LU R70, [R1+0x1c] ;  /* 0x00001c0001467983 */ /* 0x000ee80000300800 */
[----:B------:R-:W-:Y:S10]  /*cdb0*/  MUFU.EX2 R71, R71 ;  /* 0x0000004700477308 */ /* 0x000ff40000000800 */
[----:B------:R-:W4:Y:S02]  /*cdc0*/  MUFU.EX2 R94, R94 ;  /* 0x0000005e005e7308 */ /* 0x000f240000000800 */
[----:B----4-:R-:W-:Y:S07]  /*cdd0*/  F2FP.PACK_AB R127, R94, R71 ;  /* 0x000000475e7f723e */ /* 0x010fee00000000ff */
[C---:B------:R-:W-:Y:S01]  /*cde0*/  HMMA.16816.F32 R144, R124.reuse, R152, R8 ;  /* 0x000000987c90723c */ /* 0x040fe20000001808 */
[----:B--2---:R-:W-:Y:S01]  /*cdf0*/  FFMA.FTZ R2, R2, R83, R156 ;  /* 0x0000005302027223 */ /* 0x004fe2000001009c */
[----:B------:R-:W-:Y:S06]  /*ce00*/  MOV R156, R148 ;  /* 0x00000094009c7202 */ /* 0x000fec0000000f00 */
[-C--:B------:R-:W-:Y:S01]  /*ce10*/  HMMA.16816.F32 R148, R124, R154.reuse, R12 ;  /* 0x0000009a7c94723c */ /* 0x080fe2000000180c */
[----:B------:R-:W-:Y:S04]  /*ce20*/  FADD.FTZ R2, R159, R2 ;  /* 0x000000029f027221 */ /* 0x000fe80000010000 */
[----:B------:R-:W-:Y:S02]  /*ce30*/  FADD.FTZ R5, R156, R2 ;  /* 0x000000029c057221 */ /* 0x000fe40000010000 */
[----:B------:R-:W-:Y:S01]  /*ce40*/  FADD.FTZ R2, R163, R6 ;  /* 0x00000006a3027221 */ /* 0x000fe20000010000 */
[C---:B------:R-:W-:Y:S01]  /*ce50*/  HMMA.16816.F32 R152, R128.reuse, R154, R16 ;  /* 0x0000009a8098723c */ /* 0x040fe20000001810 */
[----:B------:R-:W-:Y:S07]  /*ce60*/  FADD.FTZ R6, R161, R4 ;  /* 0x00000004a1067221 */ /* 0x000fee0000010000 */
[-C--:B------:R-:W-:Y:S01]  /*ce70*/  HMMA.16816.F32 R156, R128, R104.reuse, R20 ;  /* 0x00000068809c723c */ /* 0x080fe20000001814 */
[----:B---3--:R-:W-:Y:S03]  /*ce80*/  FFMA.FTZ R8, R0, R70, R135 ;  /* 0x0000004600087223 */ /* 0x008fe60000010087 */
[----:B------:R-:W-:Y:S02]  /*ce90*/  FADD.FTZ R0, R162, R5 ;  /* 0x00000005a2007221 */ /* 0x000fe40000010000 */
[----:B------:R-:W-:Y:S01]  /*cea0*/  FADD.FTZ R8, R136, R8 ;  /* 0x0000000888087221 */ /* 0x000fe20000010000 */
[----:B------:R-:W-:Y:S01]  /*ceb0*/  MOV R136, R133 ;  /* 0x0000008500887202 */ /* 0x000fe20000000f00 */
[----:B------:R-:W-:Y:S04]  /*cec0*/  FADD.FTZ R5, R160, R2 ;  /* 0x00000002a0057221 */ /* 0x000fe80000010000 */
        /* <DEDUP_REMOVED lines=64> */
[----:B------:R-:W-:Y:S03]  /*d2d0*/  FADD.FTZ R8, R120, R8 ;  /* 0x0000000878087221 */ /* 0x000fe60000010000 */
[----:B------:R-:W-:Y:S02]  /*d2e0*/  FADD.FTZ R9, R122, R0 ;  /* 0x000000007a097221 */ /* 0x000fe40000010000 */
[----:B------:R-:W-:Y:S01]  /*d2f0*/  FADD.FTZ R2, R186, R10 ;  /* 0x0000000aba027221 */ /* 0x000fe20000010000 */
[C---:B------:R-:W-:Y:S01]  /*d300*/  HMMA.16816.F32 R120, R124.reuse, R4, R56 ;  /* 0x000000047c78723c */ /* 0x040fe20000001838 */
[----:B------:R-:W-:Y:S02]  /*d310*/  FADD.FTZ R0, R188, R11 ;  /* 0x0000000bbc007221 */ /* 0x000fe40000010000 */
[----:B------:R-:W-:Y:S04]  /*d320*/  IMAD.MOV.U32 R135, RZ, RZ, R134 ;  /* 0x000000ffff877224 */ /* 0x000fe800078e0086 */
[----:B------:R-:W-:Y:S01]  /*d330*/  FADD.FTZ R4, R97, R8 ;  /* 0x0000000861047221 */ /* 0x000fe20000010000 */
[-C--:B------:R-:W-:Y:S01]  /*d340*/  HMMA.16816.F32 R124, R124, R6.reuse, R60 ;  /* 0x000000067c7c723c */ /* 0x080fe2000000183c */
[----:B------:R-:W-:Y:S03]  /*d350*/  FADD.FTZ R8, R187, R9 ;  /* 0x00000009bb087221 */ /* 0x000fe60000010000 */
[----:B------:R-:W-:Y:S02]  /*d360*/  FADD.FTZ R9, R185, R2 ;  /* 0x00000002b9097221 */ /* 0x000fe40000010000 */
[----:B------:R-:W-:Y:S02]  /*d370*/  FADD.FTZ R4, R96, R4 ;  /* 0x0000000460047221 */ /* 0x000fe40000010000 */
[----:B------:R-:W-:Y:S01]  /*d380*/  FADD.FTZ R5, R184, R0 ;  /* 0x00000000b8057221 */ /* 0x000fe20000010000 */
[----:B------:R-:W-:Y:S03]  /*d390*/  HMMA.16816.F32 R128, R128, R6, R64 ;  /* 0x000000068080723c */ /* 0x000fe60000001840 */
[----:B------:R-:W-:Y:S02]  /*d3a0*/  FADD.FTZ R2, R174, R8 ;  /* 0x00000008ae027221 */ /* 0x000fe40000010000 */
[----:B------:R-:W-:Y:S02]  /*d3b0*/  FADD.FTZ R4, R95, R4 ;  /* 0x000000045f047221 */ /* 0x000fe40000010000 */
[----:B------:R-:W-:Y:S02]  /*d3c0*/  FADD.FTZ R0, R99, R9 ;  /* 0x0000000963007221 */ /* 0x000fe40000010000 */
[----:B------:R-:W-:Y:S03]  /*d3d0*/  FADD.FTZ R5, R175, R5 ;  /* 0x00000005af057221 */ /* 0x000fe60000010000 */
[----:B------:R-:W-:Y:S02]  /*d3e0*/  FADD.FTZ R8, R172, R2 ;  /* 0x00000002ac087221 */ /* 0x000fe40000010000 */
[----:B------:R-:W-:Y:S02]  /*d3f0*/  FADD.FTZ R2, R80, R4 ;  /* 0x0000000450027221 */ /* 0x000fe40000010000 */
[----:B------:R-:W-:Y:S02]  /*d400*/  FADD.FTZ R4, R92, R0 ;  /* 0x000000005c047221 */ /* 0x000fe40000010000 */
[----:B------:R-:W-:Y:S02]  /*d410*/  FADD.FTZ R0, R173, R5 ;  /* 0x00000005ad007221 */ /* 0x000fe40000010000 */
[----:B------:R-:W-:Y:S01]  /*d420*/  FADD.FTZ R5, R138, R8 ;  /* 0x000000088a057221 */ /* 0x000fe20000010000 */
[----:B------:R-:W-:Y:S01]  /*d430*/  MOV R138, R3 ;  /* 0x00000003008a7202 */ /* 0x000fe20000000f00 */
[----:B------:R-:W-:Y:S02]  /*d440*/  FADD.FTZ R6, R139, R0 ;  /* 0x000000008b067221 */ /* 0x000fe40000010000 */
[----:B------:R-:W-:Y:S01]  /*d450*/  FADD.FTZ R5, R137, R5 ;  /* 0x0000000589057221 */ /* 0x000fe20000010000 */
[----:B------:R-:W-:Y:S01]  /*d460*/  MOV R137, R132 ;  /* 0x0000008400897202 */ /* 0x000fe20000000f00 */
        /* <DEDUP_REMOVED lines=9> */
[----:B------:R-:W-:-:S05]  /*d500*/  @P0 BRA `(.L_x_2112) ;  /* 0xffffa49000000947 */ /* 0x000fca000383ffff */
.L_x_2095:
        /* <DEDUP_REMOVED lines=24> */
.L_x_2114:
[----:B------:R-:W-:-:S04]  /*d690*/  MOV R4, c[0x0][0x32c] ;  /* 0x0000cb0000047a02 */ /* 0x000fc80000000f00 */
[----:B------:R-:W-:-:S13]  /*d6a0*/  ISETP.NE.AND P0, PT, R4, 0x1, PT ;  /* 0x000000010400780c */ /* 0x000fda0003f05270 */
[----:B------:R-:W-:-:S05]  /*d6b0*/  @P0 IMAD.HI.U32 R4, R0, c[0x0][0x330], RZ ;  /* 0x0000cc0000040a27 */ /* 0x000fca00078e00ff */
[----:B------:R-:W-:-:S05]  /*d6c0*/  @P0 SHF.R.U32.HI R0, RZ, c[0x0][0x334], R4 ;  /* 0x0000cd00ff000a19 */ /* 0x000fca0000011604 */
.L_x_2115:
[----:B------:R-:W-:-:S05]  /*d6d0*/  IMAD R0, R0, c[0x0][0x32c], RZ ;  /* 0x0000cb0000007a24 */ /* 0x000fca00078e02ff */
[----:B------:R-:W-:-:S03]  /*d6e0*/  IMNMX R2, R2, R0, !PT ;  /* 0x0000000002027217 */ /* 0x000fc60007800200 */
.L_x_2113:
[----:B------:R-:W2:Y:S01]  /*d6f0*/  LDL R4, [R1] ;  /* 0x0000000001047983 */ /* 0x000ea20000100800 */
[----:B------:R-:W-:-:S05]  /*d700*/  IADD3 R2, R2, 0x5f, RZ ;  /* 0x0000005f02027810 */ /* 0x000fca0007ffe0ff */
[----:B------:R-:W-:-:S05]  /*d710*/  IMAD.HI R2, R2, 0x2aaaaaab, RZ ;  /* 0x2aaaaaab02027827 */ /* 0x000fca00078e02ff */
[----:B------:R-:W-:-:S04]  /*d720*/  SHF.R.U32.HI R0, RZ, 0x1f, R2 ;  /* 0x0000001fff007819 */ /* 0x000fc80000011602 */
[----:B------:R-:W-:-:S04]  /*d730*/  LEA.HI.SX32 R0, R2, R0, 0x1c ;  /* 0x0000000002007211 */ /* 0x000fc800078fe2ff */
[----:B--2---:R-:W-:-:S04]  /*d740*/  IMNMX R237, R4, R0, !PT ;  /* 0x0000000004ed7217 */ /* 0x004fc80007800200 */
[----:B------:R-:W-:-:S13]  /*d750*/  ISETP.GE.AND P0, PT, R229, R237, PT ;  /* 0x000000ede500720c */ /* 0x000fda0003f06270 */
[----:B------:R-:W-:Y:S05]  /*d760*/  @!P0 BRA `(.L_x_2116) ;  /* 0x0000369000008947 */ /* 0x000fea0003800000 */
[----:B------:R-:W-:Y:S01]  /*d770*/  MOV R135, R133 ;  /* 0x0000008500877202 */ /* 0x000fe20000000f00 */
[----:B------:R-:W-:Y:S01]  /*d780*/  IMAD.MOV.U32 R139, RZ, RZ, R3 ;  /* 0x000000ffff8b7224 */ /* 0x000fe200078e0003 */
[----:B------:R-:W-:Y:S01]  /*d790*/  MOV R0, R134 ;  /* 0x0000008600007202 */ /* 0x000fe20000000f00 */
[----:B------:R-:W-:Y:S01]  /*d7a0*/  IMAD.MOV.U32 R230, RZ, RZ, R229 ;  /* 0x000000ffffe67224 */ /* 0x000fe200078e00e5 */
[----:B------:R-:W-:Y:S01]  /*d7b0*/  MOV R138, R132 ;  /* 0x00000084008a7202 */ /* 0x000fe20000000f00 */
[----:B------:R-:W-:Y:S01]  /*d7c0*/  IMAD.MOV.U32 R239, RZ, RZ, c[0x0][0x1e4] ;  /* 0x00007900ffef7624 */ /* 0x000fe200078e00ff */
[----:B------:R-:W-:Y:S02]  /*d7d0*/  MOV R238, c[0x0][0x1e0] ;  /* 0x0000780000ee7a02 */ /* 0x000fe40000000f00 */
.L_x_2117:
[----:B------:R-:W2:Y:S01]  /*d7e0*/  LDL R229, [R1] ;  /* 0x0000000001e57983 */ /* 0x000ea20000100800 */
[----:B------:R-:W-:Y:S04]  /*d7f0*/  DEPBAR.LE SB0, 0x0 ;  /* 0x000080000000791a */ /* 0x000fe80000000000 */
[----:B------:R-:W-:Y:S08]  /*d800*/  BAR.SYNC.DEFER_BLOCKING 0x0 ;  /* 0x0000000000007b1d */ /* 0x000ff00000010000 */
[----:B------:R-:W-:Y:S08]  /*d810*/  LDSM.16.M88.4 R96, [R219+0x6100] ;  /* 0x00610000db60783b */ /* 0x000ff00000000200 */
[----:B------:R-:W3:Y:S06]  /*d820*/  LDL.64 R202, [R1+0x40] ;  /* 0x0000400001ca7983 */ /* 0x000eec0000100a00 */
[----:B------:R-:W4:Y:S06]  /*d830*/  LDL.64 R200, [R1+0x48] ;  /* 0x0000480001c87983 */ /* 0x000f2c0000100a00 */
[----:B------:R-:W1:Y:S08]  /*d840*/  LDSM.16.M88.4 R16, [R212+0x3100] ;  /* 0x00310000d410783b */ /* 0x000e700000000200 */
[----:B------:R-:W5:Y:S08]  /*d850*/  LDSM.16.M88.4 R92, [R219+0x8100] ;  /* 0x00810000db5c783b */ /* 0x000f700000000200 */
[----:B------:R-:W5:Y:S08]  /*d860*/  LDSM.16.M88.4 R32, [R212+0x3900] ;  /* 0x00390000d420783b */ /* 0x000f700000000200 */
[----:B------:R-:W4:Y:S06]  /*d870*/  LDL.64 R242, [R1+0x28] ;  /* 0x0000280001f27983 */ /* 0x000f2c0000100a00 */
[----:B------:R-:W5:Y:S08]  /*d880*/  LDSM.16.M88.4 R48, [R212+0x4100] ;  /* 0x00410000d430783b */ /* 0x000f700000000200 */
[----:B------:R-:W4:Y:S01]  /*d890*/  LDL.64 R240, [R1+0x38] ;  /* 0x0000380001f07983 */ /* 0x000f220000100a00 */
[-C--:B-1----:R-:W-:Y:S05]  /*d8a0*/  HMMA.16816.F32 R4, R96, R16.reuse, RZ ;  /* 0x000000106004723c */ /* 0x082fea00000018ff */
[----:B------:R-:W1:Y:S03]  /*d8b0*/  LDSM.16.M88.4 R64, [R212+0x4900] ;  /* 0x00490000d440783b */ /* 0x000e660000000200 */
[C---:B-----5:R-:W-:Y:S05]  /*d8c0*/  HMMA.16816.F32 R8, R92.reuse, R16, RZ ;  /* 0x000000105c08723c */ /* 0x060fea00000018ff */
[----:B------:R-:W5:Y:S03]  /*d8d0*/  LDSM.16.M88.4 R80, [R212+0x5100] ;  /* 0x00510000d450783b */ /* 0x000f660000000200 */
[-C--:B------:R-:W-:Y:S05]  /*d8e0*/  HMMA.16816.F32 R12, R92, R18.reuse, RZ ;  /* 0x000000125c0c723c */ /* 0x080fea00000018ff */
[----:B------:R-:W1:Y:S03]  /*d8f0*/  LDSM.16.M88.4 R172, [R212+0x5900] ;  /* 0x00590000d4ac783b */ /* 0x000e660000000200 */
[C---:B------:R-:W-:Y:S05]  /*d900*/  HMMA.16816.F32 R16, R96.reuse, R18, RZ ;  /* 0x000000126010723c */ /* 0x040fea00000018ff */
[----:B------:R-:W-:Y:S03]  /*d910*/  LDSM.16.M88.4 R176, [R222+0x6100] ;  /* 0x00610000deb0783b */ /* 0x000fe60000000200 */
[-C--:B------:R-:W-:Y:S05]  /*d920*/  HMMA.16816.F32 R20, R96, R32.reuse, RZ ;  /* 0x000000206014723c */ /* 0x080fea00000018ff */
[----:B------:R-:W1:Y:S03]  /*d930*/  LDSM.16.M88.4 R180, [R223] ;  /* 0x00000000dfb4783b */ /* 0x000e660000000200 */
[C---:B------:R-:W-:Y:S05]  /*d940*/  HMMA.16816.F32 R24, R92.reuse, R32, RZ ;  /* 0x000000205c18723c */ /* 0x040fea00000018ff */
[----:B------:R-:W1:Y:S03]  /*d950*/  LDSM.16.M88.4 R184, [R222+0x8100] ;  /* 0x00810000deb8783b */ /* 0x000e660000000200 */
[-C--:B------:R-:W-:Y:S05]  /*d960*/  HMMA.16816.F32 R28, R92, R34.reuse, RZ ;  /* 0x000000225c1c723c */ /* 0x080fea00000018ff */
[----:B------:R-:W1:Y:S03]  /*d970*/  LDSM.16.M88.4 R188, [R228] ;  /* 0x00000000e4bc783b */ /* 0x000e660000000200 */
[C---:B------:R-:W-:Y:S05]  /*d980*/  HMMA.16816.F32 R32, R96.reuse, R34, RZ ;  /* 0x000000226020723c */ /* 0x040fea00000018ff */
[----:B------:R-:W2:Y:S03]  /*d990*/  LDSM.16.M88.4 R192, [R227] ;  /* 0x00000000e3c0783b */ /* 0x000ea60000000200 */
        /* <DEDUP_REMOVED lines=19> */
[-C--:B------:R-:W-:Y:S03]  /*dad0*/  HMMA.16816.F32 R12, R184, R182.reuse, R12 ;  /* 0x000000b6b80c723c */ /* 0x080fe6000000180c */
[----:B--2---:R-:W-:Y:S05]  /*dae0*/  ISETP.GT.AND P0, PT, R229, R230, PT ;  /* 0x000000e6e500720c */ /* 0x004fea0003f04270 */
[C---:B------:R-:W-:Y:S01]  /*daf0*/  HMMA.16816.F32 R16, R176.reuse, R182, R16 ;  /* 0x000000b6b010723c */ /* 0x040fe20000001810 */
[----:B------:R-:W2:Y:S07]  /*db00*/  LDSM.16.M88.4 R180, [R225] ;  /* 0x00000000e1b4783b */ /* 0x000eae0000000200 */
[-C--:B------:R-:W-:Y:S04]  /*db10*/  HMMA.16816.F32 R20, R176, R188.reuse, R20 ;  /* 0x000000bcb014723c */ /* 0x080fe80000001814 */
[----:B------:R-:W-:Y:S01]  /*db20*/  @!P0 SHF.R.S32.HI R2, RZ, 0x1f, R230 ;  /* 0x0000001fff028819 */ /* 0x000fe200000114e6 */
[----:B------:R-:W-:Y:S03]  /*db30*/  @!P0 IMAD.WIDE.U32 R132, R230, c[0x0][0x208], RZ ;  /* 0x00008200e6848a25 */ /* 0x000fe600078e00ff */
[C---:B------:R-:W-:Y:S04]  /*db40*/  HMMA.16816.F32 R24, R184.reuse, R188, R24 ;  /* 0x000000bcb818723c */ /* 0x040fe80000001818 */
[----:B------:R-:W-:Y:S04]  /*db50*/  @!P0 IMAD R2, R2, c[0x0][0x208], RZ ;  /* 0x0000820002028a24 */ /* 0x000fe800078e02ff */
[-C--:B------:R-:W-:Y:S04]  /*db60*/  HMMA.16816.F32 R28, R184, R190.reuse, R28 ;  /* 0x000000beb81c723c */ /* 0x080fe8000000181c */
[----:B------:R-:W-:Y:S04]  /*db70*/  @!P0 IMAD R2, R230, c[0x0][0x20c], R2 ;  /* 0x00008300e6028a24 */ /* 0x000fe800078e0202 */
[C---:B------:R-:W-:Y:S01]  /*db80*/  HMMA.16816.F32 R32, R176.reuse, R190, R32 ;  /* 0x000000beb020723c */ /* 0x040fe20000001820 */
[----:B------:R-:W5:Y:S03]  /*db90*/  LDSM.16.M88.4 R188, [R224] ;  /* 0x00000000e0bc783b */ /* 0x000f660000000200 */
[----:B---3--:R-:W-:Y:S02]  /*dba0*/  @!P0 MOV R3, R203 ;  /* 0x000000cb00038202 */ /* 0x008fe40000000f00 */
[----:B------:R-:W-:Y:S02]  /*dbb0*/  @!P0 IADD3 R133, R133, R2, RZ ;  /* 0x0000000285858210 */ /* 0x000fe40007ffe0ff */
[-C--:B------:R-:W-:Y:S04]  /*dbc0*/  HMMA.16816.F32 R36, R176, R192.reuse, R36 ;  /* 0x000000c0b024723c */ /* 0x080fe80000001824 */
[----:B----4-:R-:W-:Y:S04]  /*dbd0*/  @!P0 MOV R2, R200 ;  /* 0x000000c800028202 */ /* 0x010fe80000000f00 */
[C---:B------:R-:W-:Y:S04]  /*dbe0*/  HMMA.16816.F32 R40, R184.reuse, R192, R40 ;  /* 0x000000c0b828723c */ /* 0x040fe80000001828 */
[----:B------:R-:W-:Y:S04]  /*dbf0*/  @!P0 IMAD.WIDE.U32 R2, R132, 0x60, R2 ;  /* 0x0000006084028825 */ /* 0x000fe800078e0002 */
[-C--:B------:R-:W-:Y:S04]  /*dc00*/  HMMA.16816.F32 R44, R184, R194.reuse, R44 ;  /* 0x000000c2b82c723c */ /* 0x080fe8000000182c */
[----:B------:R-:W-:Y:S01]  /*dc10*/  @!P0 IMAD R132, R133, 0x60, RZ ;  /* 0x0000006085848824 */ /* 0x000fe200078e02ff */
[----:B------:R-:W-:Y:S03]  /*dc20*/  @!P0 LEA R198, P1, R2, c[0x0][0x1f8], 0x1 ;  /* 0x00007e0002c68a11 */ /* 0x000fe600078208ff */
[C---:B------:R-:W-:Y:S04]  /*dc30*/  HMMA.16816.F32 R48, R176.reuse, R194, R48 ;  /* 0x000000c2b030723c */ /* 0x040fe80000001830 */
[----:B------:R-:W-:Y:S02]  /*dc40*/  @!P0 IADD3 R3, R3, R132, RZ ;  /* 0x0000008403038210 */ /* 0x000fe40007ffe0ff */
[----:B------:R-:W-:Y:S02]  /*dc50*/  @!P0 IADD3 R196, P2, R198, UR9, RZ ;  /* 0x00000009c6c48c10 */ /* 0x000fe4000ff5e0ff */
[-C--:B-1----:R-:W-:Y:S04]  /*dc60*/  HMMA.16816.F32 R52, R176, R172.reuse, R52 ;  /* 0x000000acb034723c */ /* 0x082fe80000001834 */
[----:B------:R-:W-:Y:S02]  /*dc70*/  @!P0 LEA.HI.X R199, R2, c[0x0][0x1fc], R3, 0x1, P1 ;  /* 0x00007f0002c78a11 */ /* 0x000fe400008f0c03 */
[----:B------:R-:W-:Y:S02]  /*dc80*/  @!P0 IADD3 R136, P1, R196, UR9, RZ ;  /* 0x00000009c4888c10 */ /* 0x000fe4000ff3e0ff */
[C---:B------:R-:W-:Y:S01]  /*dc90*/  HMMA.16816.F32 R56, R184.reuse, R172, R56 ;  /* 0x000000acb838723c */ /* 0x040fe20000001838 */
[----:B------:R-:W-:Y:S01]  /*dca0*/  @!PT LDS RZ, [RZ] ;  /* 0x00000000fffff984 */ /* 0x000fe20000000800 */
[----:B------:R-:W-:Y:S01]  /*dcb0*/  @!PT LDS RZ, [RZ] ;  /* 0x00000000fffff984 */ /* 0x000fe20000000800 */
[----:B------:R-:W-:Y:S01]  /*dcc0*/  @!PT LDS RZ, [RZ] ;  /* 0x00000000fffff984 */ /* 0x000fe20000000800 */
[----:B------:R1:W-:Y:S03]  /*dcd0*/  @!P0 LDGSTS.E.BYPASS.LTC128B.128 [R231+0x100], [R198.64], !P6 ;  /* 0x00100000c6e78fae */ /* 0x0003e6000f101d4c */
[----:B------:R-:W-:Y:S02]  /*dce0*/  @!P0 IADD3.X R197, R199, UR8, RZ, P2, !PT ;  /* 0x00000008c7c58c10 */ /* 0x000fe400097fe4ff */
[----:B------:R-:W-:Y:S02]  /*dcf0*/  @!P0 IADD3 R132, P3, R136, UR9, RZ ;  /* 0x0000000988848c10 */ /* 0x000fe4000ff7e0ff */
[-C--:B------:R-:W-:Y:S01]  /*dd00*/  HMMA.16816.F32 R60, R184, R174.reuse, R60 ;  /* 0x000000aeb83c723c */ /* 0x080fe2000000183c */
[----:B------:R1:W-:Y:S03]  /*dd10*/  @!P0 LDGSTS.E.BYPASS.LTC128B.128 [R231+0x900], [R196.64], !P6 ;  /* 0x00900000c4e78fae */ /* 0x0003e6000f101d4c */
[----:B------:R-:W-:Y:S02]  /*dd20*/  @!P0 IADD3.X R137, R197, UR8, RZ, P1, !PT ;  /* 0x00000008c5898c10 */ /* 0x000fe40008ffe4ff */
[----:B------:R-:W-:Y:S02]  /*dd30*/  @!P0 IADD3 R2, P2, R132, UR9, RZ ;  /* 0x0000000984028c10 */ /* 0x000fe4000ff5e0ff */
[C---:B------:R-:W-:Y:S01]  /*dd40*/  HMMA.16816.F32 R64, R176.reuse, R174, R64 ;  /* 0x000000aeb040723c */ /* 0x040fe20000001840 */
[----:B------:R3:W-:Y:S03]  /*dd50*/  @!P0 LDGSTS.E.BYPASS.LTC128B.128 [R231+0x1100], [R136.64], !P6 ;  /* 0x0110000088e78fae */ /* 0x0007e6000f101d4c */
[----:B------:R-:W-:Y:S02]  /*dd60*/  @!P0 IADD3.X R133, R137, UR8, RZ, P3, !PT ;  /* 0x0000000889858c10 */ /* 0x000fe40009ffe4ff */
[----:B------:R-:W-:Y:S02]  /*dd70*/  @!P0 IADD3 R192, P1, R2, UR9, RZ ;  /* 0x0000000902c08c10 */ /* 0x000fe4000ff3e0ff */
[-C--:B--2---:R-:W-:Y:S01]  /*dd80*/  HMMA.16816.F32 R68, R176, R180.reuse, R68 ;  /* 0x000000b4b044723c */ /* 0x084fe20000001844 */
[----:B------:R2:W-:Y:S03]  /*dd90*/  @!P0 LDGSTS.E.BYPASS.LTC128B.128 [R231+0x1900], [R132.64], !P6 ;  /* 0x0190000084e78fae */ /* 0x0005e6000f101d4c */
[----:B------:R-:W-:Y:S04]  /*dda0*/  @!P0 IADD3.X R3, R133, UR8, RZ, P2, !PT ;  /* 0x0000000885038c10 */ /* 0x000fe800097fe4ff */
[C---:B------:R-:W-:Y:S01]  /*ddb0*/  HMMA.16816.F32 R72, R184.reuse, R180, R72 ;  /* 0x000000b4b848723c */ /* 0x040fe20000001848 */
[----:B------:R4:W-:Y:S03]  /*ddc0*/  @!P0 LDGSTS.E.BYPASS.LTC128B.128 [R231+0x2100], [R2.64], !P6 ;  /* 0x0210000002e78fae */ /* 0x0009e6000f101d4c */
[----:B------:R-:W-:Y:S04]  /*ddd0*/  @!P0 IADD3.X R193, R3, UR8, RZ, P1, !PT ;  /* 0x0000000803c18c10 */ /* 0x000fe80008ffe4ff */
[-C--:B------:R-:W-:Y:S01]  /*dde0*/  HMMA.16816.F32 R76, R184, R182.reuse, R76 ;  /* 0x000000b6b84c723c */ /* 0x080fe2000000184c */
[----:B------:R2:W-:Y:S02]  /*ddf0*/  @!P0 LDGSTS.E.BYPASS.LTC128B.128 [R231+0x2900], [R192.64], !P6 ;  /* 0x02900000c0e78fae */ /* 0x0005e4000f101d4c */
[C---:B------:R-:W-:Y:S02]  /*de00*/  ISETP.GT.AND P0, PT, R230.reuse, R229, PT ;  /* 0x000000e5e600720c */ /* 0x040fe40003f04270 */
[----:B------:R-:W-:Y:S03]  /*de10*/  IADD3 R229, R230, -0x1, RZ ;  /* 0xffffffffe6e57810 */ /* 0x000fe60007ffe0ff */
[C---:B------:R-:W-:Y:S01]  /*de20*/  HMMA.16816.F32 R80, R176.reuse, R182, R80 ;  /* 0x000000b6b050723c */ /* 0x040fe20000001850 */
[----:B-1----:R-:W-:Y:S07]  /*de30*/  LDSM.16.M88.4 R196, [R218+0x3100] ;  /* 0x00310000dac4783b */ /* 0x002fee0000000200 */
[-C--:B-----5:R-:W-:Y:S01]  /*de40*/  HMMA.16816.F32 R84, R176, R188.reuse, R84 ;  /* 0x000000bcb054723c */ /* 0x0a0fe20000001854 */
[----:B------:R-:W-:Y:S07]  /*de50*/  LDSM.16.M88.4 R200, [R220+0x8100] ;  /* 0x00810000dcc8783b */ /* 0x000fee0000000200 */
[C---:B------:R-:W-:Y:S01]  /*de60*/  HMMA.16816.F32 R88, R184.reuse, R188, R88 ;  /* 0x000000bcb858723c */ /* 0x040fe20000001858 */
[----:B------:R-:W0:Y:S07]  /*de70*/  LDGDEPBAR ;  /* 0x00000000000079af */ /* 0x000e2e0000000000 */
[-C--:B------:R-:W-:Y:S01]  /*de80*/  HMMA.16816.F32 R92, R184, R190.reuse, R92 ;  /* 0x000000beb85c723c */ /* 0x080fe2000000185c */
[----:B--2---:R-:W1:Y:S07]  /*de90*/  LDSM.16.M88.4 R192, [R220+0x6100] ;  /* 0x00610000dcc0783b */ /* 0x004e6e0000000200 */
[----:B------:R-:W-:Y:S01]  /*dea0*/  HMMA.16816.F32 R96, R176, R190, R96 ;  /* 0x000000beb060723c */ /* 0x000fe20000001860 */
[----:B------:R-:W2:Y:S08]  /*deb0*/  LDSM.16.M88.4 R204, [R218+0x3900] ;  /* 0x00390000dacc783b */ /* 0x000eb00000000200 */
[----:B------:R-:W5:Y:S08]  /*dec0*/  LDSM.16.M88.4 R208, [R218+0x4100] ;  /* 0x00410000dad0783b */ /* 0x000f700000000200 */
[----:B------:R-:W2:Y:S08]  /*ded0*/  LDSM.16.M88.4 R172, [R218+0x4900] ;  /* 0x00490000daac783b */ /* 0x000eb00000000200 */
[----:B------:R-:W2:Y:S01]  /*dee0*/  LDSM.16.M88.4 R176, [R218+0x5100] ;  /* 0x00510000dab0783b */ /* 0x000ea20000000200 */
[-C--:B-1----:R-:W-:Y:S07]  /*def0*/  HMMA.16816.F32 R4, R192, R196.reuse, R4 ;  /* 0x000000c4c004723c */ /* 0x082fee0000001804 */
[----:B------:R-:W1:Y:S01]  /*df00*/  LDSM.16.M88.4 R180, [R218+0x5900] ;  /* 0x00590000dab4783b */ /* 0x000e620000000200 */
[C---:B------:R-:W-:Y:S07]  /*df10*/  HMMA.16816.F32 R8, R200.reuse, R196, R8 ;  /* 0x000000c4c808723c */ /* 0x040fee0000001808 */
[----:B------:R-:W-:Y:S01]  /*df20*/  LDSM.16.M88.4 R184, [R221+0x6100] ;  /* 0x00610000ddb8783b */ /* 0x000fe20000000200 */
[-C--:B------:R-:W-:Y:S07]  /*df30*/  HMMA.16816.F32 R12, R200, R198.reuse, R12 ;  /* 0x000000c6c80c723c */ /* 0x080fee000000180c */
[----:B------:R-:W1:Y:S01]  /*df40*/  LDSM.16.M88.4 R188, [R217] ;  /* 0x00000000d9bc783b */ /* 0x000e620000000200 */
[C---:B------:R-:W-:Y:S07]  /*df50*/  HMMA.16816.F32 R16, R192.reuse, R198, R16 ;  /* 0x000000c6c010723c */ /* 0x040fee0000001810 */
[----:B------:R-:W-:Y:S01]  /*df60*/  LDSM.16.M88.4 R196, [R217+0x800] ;  /* 0x00080000d9c4783b */ /* 0x000fe20000000200 */
[-C--:B--2---:R-:W-:Y:S08]  /*df70*/  HMMA.16816.F32 R20, R192, R204.reuse, R20 ;  /* 0x000000ccc014723c */ /* 0x084ff00000001814 */
[C---:B------:R-:W-:Y:S08]  /*df80*/  HMMA.16816.F32 R24, R200.reuse, R204, R24 ;  /* 0x000000ccc818723c */ /* 0x040ff00000001818 */
[-C--:B------:R-:W-:Y:S08]  /*df90*/  HMMA.16816.F32 R28, R200, R206.reuse, R28 ;  /* 0x000000cec81c723c */ /* 0x080ff0000000181c */
[C---:B------:R-:W-:Y:S01]  /*dfa0*/  HMMA.16816.F32 R32, R192.reuse, R206, R32 ;  /* 0x000000cec020723c */ /* 0x040fe20000001820 */
[----:B------:R-:W-:Y:S07]  /*dfb0*/  LDSM.16.M88.4 R204, [R217+0x1000] ;  /* 0x00100000d9cc783b */ /* 0x000fee0000000200 */
[-C--:B-----5:R-:W-:Y:S08]  /*dfc0*/  HMMA.16816.F32 R36, R192, R208.reuse, R36 ;  /* 0x000000d0c024723c */ /* 0x0a0ff00000001824 */
        /* <DEDUP_REMOVED lines=13> */
[----:B------:R-:W5:Y:S07]  /*e0a0*/  LDSM.16.M88.4 R176, [R217+0x2000] ;  /* 0x00200000d9b0783b */ /* 0x000f6e0000000200 */
[-C--:B-1----:R-:W-:Y:S08]  /*e0b0*/  HMMA.16816.F32 R84, R192, R180.reuse, R84 ;  /* 0x000000b4c054723c */ /* 0x082ff00000001854 */
[C---:B------:R-:W-:Y:S08]  /*e0c0*/  HMMA.16816.F32 R88, R200.reuse, R180, R88 ;  /* 0x000000b4c858723c */ /* 0x040ff00000001858 */
[-C--:B------:R-:W-:Y:S08]  /*e0d0*/  HMMA.16816.F32 R92, R200, R182.reuse, R92 ;  /* 0x000000b6c85c723c */ /* 0x080ff0000000185c */
[----:B------:R-:W-:Y:S01]  /*e0e0*/  HMMA.16816.F32 R96, R192, R182, R96 ;  /* 0x000000b6c060723c */ /* 0x000fe20000001860 */
[----:B------:R-:W1:Y:S01]  /*e0f0*/  LDSM.16.M88.4 R180, [R217+0x2800] ;  /* 0x00280000d9b4783b */ /* 0x000e620000000200 */
[----:B------:R-:W-:Y:S06]  /*e100*/  DEPBAR.LE SB0, 0x0 ;  /* 0x000080000000791a */ /* 0x000fec0000000000 */
[-C--:B------:R-:W-:Y:S01]  /*e110*/  HMMA.16816.F32 R4, R184, R188.reuse, R4 ;  /* 0x000000bcb804723c */ /* 0x080fe20000001804 */
[----:B------:R-:W-:Y:S07]  /*e120*/  BAR.SYNC.DEFER_BLOCKING 0x0 ;  /* 0x0000000000007b1d */ /* 0x000fee0000010000 */
[C---:B--2---:R-:W-:Y:S08]  /*e130*/  HMMA.16816.F32 R8, R172.reuse, R188, R8 ;  /* 0x000000bcac08723c */ /* 0x044ff00000001808 */
[-C--:B------:R-:W-:Y:S08]  /*e140*/  HMMA.16816.F32 R12, R172, R190.reuse, R12 ;  /* 0x000000beac0c723c */ /* 0x080ff0000000180c */
[C---:B------:R-:W-:Y:S04]  /*e150*/  HMMA.16816.F32 R16, R184.reuse, R190, R16 ;  /* 0x000000beb810723c */ /* 0x040fe80000001810 */
[----:B----4-:R-:W-:Y:S02]  /*e160*/  FMNMX.FTZ R2, R4, R0, !PT ;  /* 0x0000000004027209 */ /* 0x010fe40007810000 */
[----:B------:R-:W-:Y:S02]  /*e170*/  FMNMX.FTZ R3, R6, R135, !PT ;  /* 0x0000008706037209 */ /* 0x000fe40007810000 */
[-C--:B------:R-:W-:Y:S04]  /*e180*/  HMMA.16816.F32 R20, R184, R196.reuse, R20 ;  /* 0x000000c4b814723c */ /* 0x080fe80000001814 */
        /* <DEDUP_REMOVED lines=78> */
[----:B---3--:R-:W1:Y:S01]  /*e670*/  SHFL.BFLY PT, R137, R134, 0x2, 0x1f ;  /* 0x0c401f0086897f89 */ /* 0x008e6200000e0000 */
        /* <DEDUP_REMOVED lines=29> */
[C---:B------:R-:W-:Y:S01]  /*e850*/  FADD.FTZ R0, -R134.reuse, R0 ;  /* 0x0000000086007221 */ /* 0x040fe20000010100 */
[----:B------:R-:W-:Y:S01]  /*e860*/  FMNMX.FTZ R132, R47, R132, !PT ;  /* 0x000000842f847209 */ /* 0x000fe20007810000 */
[----:B------:R-:W-:Y:S01]  /*e870*/  FMUL.FTZ R180, R134, c[0x0][0x2d0] ;  /* 0x0000b40086b47a20 */ /* 0x000fe20000410000 */
[----:B--2---:R-:W-:Y:S03]  /*e880*/  FMNMX.FTZ R3, R3, R133, !PT ;  /* 0x0000008503037209 */ /* 0x004fe60007810000 */
[--C-:B------:R-:W-:Y:S01]  /*e890*/  FFMA.FTZ R49, R49, c[0x0][0x2d0], -R180.reuse ;  /* 0x0000b40031317a23 */ /* 0x100fe200000108b4 */
[----:B------:R-:W-:Y:S01]  /*e8a0*/  FMNMX.FTZ R132, R58, R132, !PT ;  /* 0x000000843a847209 */ /* 0x000fe20007810000 */
[--C-:B------:R-:W-:Y:S02]  /*e8b0*/  FFMA.FTZ R52, R52, c[0x0][0x2d0], -R180.reuse ;  /* 0x0000b40034347a23 */ /* 0x100fe400000108b4 */
[----:B------:R-:W-:Y:S01]  /*e8c0*/  MUFU.EX2 R190, R49 ;  /* 0x0000003100be7308 */ /* 0x000fe20000000800 */
[----:B------:R-:W-:Y:S01]  /*e8d0*/  FMNMX.FTZ R132, R59, R132, !PT ;  /* 0x000000843b847209 */ /* 0x000fe20007810000 */
[----:B------:R-:W1:Y:S01]  /*e8e0*/  SHFL.BFLY PT, R172, R3, 0x1, 0x1f ;  /* 0x0c201f0003ac7f89 */ /* 0x000e6200000e0000 */
[----:B---3--:R-:W-:Y:S01]  /*e8f0*/  FMNMX.FTZ R133, R2, R136, !PT ;  /* 0x0000008802857209 */ /* 0x008fe20007810000 */
[----:B------:R-:W-:Y:S01]  /*e900*/  FMUL.FTZ R2, R0, c[0x0][0x2d0] ;  /* 0x0000b40000027a20 */ /* 0x000fe20000410000 */
[----:B------:R-:W-:Y:S01]  /*e910*/  FMNMX.FTZ R132, R62, R132, !PT ;  /* 0x000000843e847209 */ /* 0x000fe20007810000 */
[--C-:B------:R-:W-:Y:S02]  /*e920*/  FFMA.FTZ R53, R53, c[0x0][0x2d0], -R180.reuse ;  /* 0x0000b40035357a23 */ /* 0x100fe400000108b4 */
[----:B------:R-:W-:Y:S01]  /*e930*/  FMUL.FTZ R181, R133, c[0x0][0x2d0] ;  /* 0x0000b40085b57a20 */ /* 0x000fe20000410000 */
[----:B------:R-:W-:Y:S01]  /*e940*/  FMNMX.FTZ R132, R63, R132, !PT ;  /* 0x000000843f847209 */ /* 0x000fe20007810000 */
[----:B------:R2:W3:Y:S01]  /*e950*/  MUFU.EX2 R137, R2 ;  /* 0x0000000200897308 */ /* 0x0004e20000000800 */
[--C-:B------:R-:W-:Y:S02]  /*e960*/  FFMA.FTZ R4, R4, c[0x0][0x2d0], -R180.reuse ;  /* 0x0000b40004047a23 */ /* 0x100fe400000108b4 */
[----:B------:R-:W-:Y:S01]  /*e970*/  FMNMX.FTZ R132, R74, R132, !PT ;  /* 0x000000844a847209 */ /* 0x000fe20007810000 */
[--C-:B------:R-:W-:Y:S02]  /*e980*/  FFMA.FTZ R6, R6, c[0x0][0x2d0], -R181.reuse ;  /* 0x0000b40006067a23 */ /* 0x100fe400000108b5 */
[--C-:B------:R-:W-:Y:S01]  /*e990*/  FFMA.FTZ R50, R50, c[0x0][0x2d0], -R181.reuse ;  /* 0x0000b40032327a23 */ /* 0x100fe200000108b5 */
[----:B------:R-:W-:Y:S01]  /*e9a0*/  FMNMX.FTZ R132, R75, R132, !PT ;  /* 0x000000844b847209 */ /* 0x000fe20007810000 */
[--C-:B------:R-:W-:Y:S02]  /*e9b0*/  FFMA.FTZ R51, R51, c[0x0][0x2d0], -R181.reuse ;  /* 0x0000b40033337a23 */ /* 0x100fe400000108b5 */
[----:B------:R-:W-:Y:S01]  /*e9c0*/  MUFU.EX2 R209, R4 ;  /* 0x0000000400d17308 */ /* 0x000fe20000000800 */
[----:B------:R-:W-:Y:S01]  /*e9d0*/  FMNMX.FTZ R132, R78, R132, !PT ;  /* 0x000000844e847209 */ /* 0x000fe20007810000 */
[--C-:B------:R-:W-:Y:S02]  /*e9e0*/  FFMA.FTZ R54, R54, c[0x0][0x2d0], -R181.reuse ;  /* 0x0000b40036367a23 */ /* 0x100fe400000108b5 */
[--C-:B------:R-:W-:Y:S01]  /*e9f0*/  FFMA.FTZ R55, R55, c[0x0][0x2d0], -R181.reuse ;  /* 0x0000b40037377a23 */ /* 0x100fe200000108b5 */
[----:B------:R-:W-:Y:S01]  /*ea00*/  FMNMX.FTZ R132, R79, R132, !PT ;  /* 0x000000844f847209 */ /* 0x000fe20007810000 */
[----:B------:R-:W-:Y:S02]  /*ea10*/  FFMA.FTZ R7, R7, c[0x0][0x2d0], -R181 ;  /* 0x0000b40007077a23 */ /* 0x000fe400000108b5 */
[--C-:B------:R-:W-:Y:S01]  /*ea20*/  FFMA.FTZ R16, R16, c[0x0][0x2d0], -R180.reuse ;  /* 0x0000b40010107a23 */ /* 0x100fe200000108b4 */
[----:B------:R-:W-:Y:S01]  /*ea30*/  FMNMX.FTZ R132, R90, R132, !PT ;  /* 0x000000845a847209 */ /* 0x000fe20007810000 */
[----:B------:R4:W-:Y:S01]  /*ea40*/  MUFU.EX2 R208, R6 ;  /* 0x0000000600d07308 */ /* 0x0009e20000000800 */
[--C-:B------:R-:W-:Y:S02]  /*ea50*/  FFMA.FTZ R5, R5, c[0x0][0x2d0], -R180.reuse ;  /* 0x0000b40005057a23 */ /* 0x100fe400000108b4 */
[----:B------:R-:W-:Y:S01]  /*ea60*/  FMNMX.FTZ R0, R91, R132, !PT ;  /* 0x000000845b007209 */ /* 0x000fe20007810000 */
[----:B--2---:R-:W-:Y:S01]  /*ea70*/  FADD.FTZ R2, -R133, R135 ;  /* 0x0000008785027221 */ /* 0x004fe20000010100 */
[----:B-1----:R-:W-:Y:S01]  /*ea80*/  FMNMX.FTZ R132, R3, R172, !PT ;  /* 0x000000ac03847209 */ /* 0x002fe20007810000 */
[--C-:B------:R-:W-:Y:S01]  /*ea90*/  FFMA.FTZ R17, R17, c[0x0][0x2d0], -R180.reuse ;  /* 0x0000b40011117a23 */ /* 0x100fe200000108b4 */
[----:B------:R-:W-:Y:S01]  /*eaa0*/  FMNMX.FTZ R0, R94, R0, !PT ;  /* 0x000000005e007209 */ /* 0x000fe20007810000 */
[----:B------:R-:W-:Y:S02]  /*eab0*/  FMUL.FTZ R2, R2, c[0x0][0x2d0] ;  /* 0x0000b40002027a20 */ /* 0x000fe40000410000 */
[----:B------:R1:W-:Y:S01]  /*eac0*/  MUFU.EX2 R235, R5 ;  /* 0x0000000500eb7308 */ /* 0x0003e20000000800 */
[--C-:B------:R-:W-:Y:S01]  /*ead0*/  FFMA.FTZ R18, R18, c[0x0][0x2d0], -R181.reuse ;  /* 0x0000b40012127a23 */ /* 0x100fe200000108b5 */
[----:B------:R-:W-:Y:S01]  /*eae0*/  FMNMX.FTZ R0, R95, R0, !PT ;  /* 0x000000005f007209 */ /* 0x000fe20007810000 */
[----:B------:R-:W-:Y:S02]  /*eaf0*/  FFMA.FTZ R19, R19, c[0x0][0x2d0], -R181 ;  /* 0x0000b40013137a23 */ /* 0x000fe400000108b5 */
[C---:B---3--:R-:W-:Y:S02]  /*eb00*/  FMUL.FTZ R112, R137.reuse, R112 ;  /* 0x0000007089707220 */ /* 0x048fe40000410000 */
[C---:B------:R-:W-:Y:S01]  /*eb10*/  FMUL.FTZ R113, R137.reuse, R113 ;  /* 0x0000007189717220 */ /* 0x040fe20000410000 */
[----:B------:R-:W2:Y:S01]  /*eb20*/  SHFL.BFLY PT, R3, R0, 0x2, 0x1f ;  /* 0x0c401f0000037f89 */ /* 0x000ea200000e0000 */
[C---:B------:R-:W-:Y:S01]  /*eb30*/  FMUL.FTZ R116, R137.reuse, R116 ;  /* 0x0000007489747220 */ /* 0x040fe20000410000 */
[----:B------:R3:W5:Y:S01]  /*eb40*/  MUFU.EX2 R136, R2 ;  /* 0x0000000200887308 */ /* 0x0007620000000800 */
[C---:B------:R-:W-:Y:S02]  /*eb50*/  FMUL.FTZ R117, R137.reuse, R117 ;  /* 0x0000007589757220 */ /* 0x040fe40000410000 */
[--C-:B------:R-:W-:Y:S01]  /*eb60*/  FFMA.FTZ R48, R48, c[0x0][0x2d0], -R180.reuse ;  /* 0x0000b40030307a23 */ /* 0x100fe200000108b4 */
[----:B----4-:R-:W-:Y:S01]  /*eb70*/  @P0 SHF.R.S32.HI R6, RZ, 0x1f, R229 ;  /* 0x0000001fff060819 */ /* 0x010fe200000114e5 */
[C---:B------:R-:W-:Y:S02]  /*eb80*/  FMUL.FTZ R128, R137.reuse, R128 ;  /* 0x0000008089807220 */ /* 0x040fe40000410000 */
[----:B------:R-:W-:Y:S02]  /*eb90*/  FMUL.FTZ R129, R137, R129 ;  /* 0x0000008189817220 */ /* 0x000fe40000410000 */
[--C-:B------:R-:W-:Y:S01]  /*eba0*/  FFMA.FTZ R64, R64, c[0x0][0x2d0], -R180.reuse ;  /* 0x0000b40040407a23 */ /* 0x100fe200000108b4 */
[----:B------:R4:W-:Y:S01]  /*ebb0*/  MUFU.EX2 R211, R7 ;  /* 0x0000000700d37308 */ /* 0x0009e20000000800 */
[----:B------:R-:W-:Y:S02]  /*ebc0*/  @P0 IMAD R6, R6, c[0x0][0x1e0], RZ ;  /* 0x0000780006060a24 */ /* 0x000fe400078e02ff */
[----:B------:R-:W-:Y:S02]  /*ebd0*/  FFMA.FTZ R65, R65, c[0x0][0x2d0], -R180 ;  /* 0x0000b40041417a23 */ /* 0x000fe400000108b4 */
[C---:B-1----:R-:W-:Y:S04]  /*ebe0*/  @P0 IMAD.WIDE.U32 R4, R229.reuse, c[0x0][0x1e0], RZ ;  /* 0x00007800e5040a25 */ /* 0x042fe800078e00ff */
[----:B------:R-:W-:Y:S01]  /*ebf0*/  @P0 IMAD R6, R229, c[0x0][0x1e4], R6 ;  /* 0x00007900e5060a24 */ /* 0x000fe200078e0206 */
[----:B------:R1:W-:Y:S01]  /*ec00*/  MUFU.EX2 R234, R16 ;  /* 0x0000001000ea7308 */ /* 0x0003e20000000800 */
[----:B------:R-:W-:Y:S01]  /*ec10*/  FFMA.FTZ R21, R21, c[0x0][0x2d0], -R180 ;  /* 0x0000b40015157a23 */ /* 0x000fe200000108b4 */
[----:B--2---:R-:W-:Y:S01]  /*ec20*/  FMNMX.FTZ R0, R0, R3, !PT ;  /* 0x0000000300007209 */ /* 0x004fe20007810000 */
[----:B------:R-:W-:Y:S01]  /*ec30*/  FFMA.FTZ R23, R23, c[0x0][0x2d0], -R181 ;  /* 0x0000b40017177a23 */ /* 0x000fe200000108b5 */
[----:B------:R-:W-:Y:S01]  /*ec40*/  @P0 IADD3 R5, R5, R6, RZ ;  /* 0x0000000605050210 */ /* 0x000fe20007ffe0ff */
[----:B---3--:R-:W-:Y:S01]  /*ec50*/  FADD.FTZ R2, -R132, R138 ;  /* 0x0000008a84027221 */ /* 0x008fe20000010100 */
[----:B------:R-:W-:Y:S01]  /*ec60*/  @P0 MOV R6, R240 ;  /* 0x000000f000060202 */ /* 0x000fe20000000f00 */
[----:B-----5:R-:W-:Y:S02]  /*ec70*/  FMUL.FTZ R114, R136, R114 ;  /* 0x0000007288727220 */ /* 0x020fe40000410000 */
[----:B------:R-:W-:Y:S01]  /*ec80*/  FMUL.FTZ R2, R2, c[0x0][0x2d0] ;  /* 0x0000b40002027a20 */ /* 0x000fe20000410000 */
[----:B------:R2:W-:Y:S01]  /*ec90*/  MUFU.EX2 R236, R17 ;  /* 0x0000001100ec7308 */ /* 0x0005e20000000800 */
[C---:B------:R-:W-:Y:S02]  /*eca0*/  FMUL.FTZ R115, R136.reuse, R115 ;  /* 0x0000007388737220 */ /* 0x040fe40000410000 */
[C---:B------:R-:W-:Y:S01]  /*ecb0*/  FMUL.FTZ R118, R136.reuse, R118 ;  /* 0x0000007688767220 */ /* 0x040fe20000410000 */
[----:B----4-:R-:W-:Y:S01]  /*ecc0*/  @P0 MOV R7, R243 ;  /* 0x000000f300070202 */ /* 0x010fe20000000f00 */
[C---:B------:R-:W-:Y:S01]  /*ecd0*/  FMUL.FTZ R119, R136.reuse, R119 ;  /* 0x0000007788777220 */ /* 0x040fe20000410000 */
[----:B------:R-:W3:Y:S01]  /*ece0*/  LDL.LU R243, [R1+0x10] ;  /* 0x0000100001f37983 */ /* 0x000ee20000300800 */
[----:B------:R-:W-:Y:S02]  /*ecf0*/  FMUL.FTZ R130, R136, R130 ;  /* 0x0000008288827220 */ /* 0x000fe40000410000 */
[----:B------:R-:W-:Y:S01]  /*ed00*/  @P0 IMAD.WIDE.U32 R6, R4, 0x60, R6 ;  /* 0x0000006004060825 */ /* 0x000fe200078e0006 */
[----:B------:R4:W5:Y:S01]  /*ed10*/  MUFU.EX2 R135, R2 ;  /* 0x0000000200877308 */ /* 0x0009620000000800 */
[----:B------:R-:W3:Y:S02]  /*ed20*/  LDL.LU R242, [R1+0x14] ;  /* 0x0000140001f27983 */ /* 0x000ee40000300800 */
[----:B------:R-:W-:Y:S01]  /*ed30*/  @P0 IMAD R5, R5, 0x60, RZ ;  /* 0x0000006005050824 */ /* 0x000fe200078e02ff */
[----:B------:R-:W-:Y:S01]  /*ed40*/  @P0 LEA R4, P1, R6, c[0x0][0x1c8], 0x1 ;  /* 0x0000720006040a11 */ /* 0x000fe200078208ff */
[----:B------:R-:W3:Y:S01]  /*ed50*/  LDL.LU R241, [R1+0x18] ;  /* 0x0000180001f17983 */ /* 0x000ee20000300800 */
[----:B-1----:R-:W-:Y:S02]  /*ed60*/  FMUL.FTZ R16, R137, R152 ;  /* 0x0000009889107220 */ /* 0x002fe40000410000 */
[----:B------:R-:W-:Y:S01]  /*ed70*/  @P0 IADD3 R5, R7, R5, RZ ;  /* 0x0000000507050210 */ /* 0x000fe20007ffe0ff */
[----:B------:R-:W3:Y:S01]  /*ed80*/  LDL.LU R240, [R1+0x1c] ;  /* 0x00001c0001f07983 */ /* 0x000ee20000300800 */
[----:B------:R1:W-:Y:S01]  /*ed90*/  MUFU.EX2 R233, R18 ;  /* 0x0000001200e97308 */ /* 0x0003e20000000800 */
[----:B------:R-:W-:Y:S01]  /*eda0*/  FMUL.FTZ R131, R136, R131 ;  /* 0x0000008388837220 */ /* 0x000fe20000410000 */
[----:B------:R-:W-:Y:S01]  /*edb0*/  @P0 LEA.HI.X R5, R6, c[0x0][0x1cc], R5, 0x1, P1 ;  /* 0x0000730006050a11 */ /* 0x000fe200008f0c05 */
[--C-:B------:R-:W-:Y:S02]  /*edc0*/  FFMA.FTZ R32, R32, c[0x0][0x2d0], -R180.reuse ;  /* 0x0000b40020207a23 */ /* 0x100fe400000108b4 */
[----:B--2---:R-:W-:Y:S02]  /*edd0*/  FMUL.FTZ R17, R137, R153 ;  /* 0x0000009989117220 */ /* 0x004fe40000410000 */
[----:B------:R2:W-:Y:S01]  /*ede0*/  @P0 LDGSTS.E.BYPASS.LTC128B.128 [R231+0x3100], [R4.64], !P6 ;  /* 0x0310000004e70fae */ /* 0x0005e2000f101d4c */
[----:B------:R-:W-:Y:S02]  /*edf0*/  FFMA.FTZ R33, R33, c[0x0][0x2d0], -R180 ;  /* 0x0000b40021217a23 */ /* 0x000fe400000108b4 */
[----:B------:R2:W-:Y:S01]  /*ee00*/  MUFU.EX2 R232, R19 ;  /* 0x0000001300e87308 */ /* 0x0005e20000000800 */
[--C-:B------:R-:W-:Y:S02]  /*ee10*/  FFMA.FTZ R34, R34, c[0x0][0x2d0], -R181.reuse ;  /* 0x0000b40022227a23 */ /* 0x100fe400000108b5 */
[----:B------:R-:W-:Y:S02]  /*ee20*/  FFMA.FTZ R35, R35, c[0x0][0x2d0], -R181 ;  /* 0x0000b40023237a23 */ /* 0x000fe400000108b5 */
[----:B----4-:R-:W4:Y:S01]  /*ee30*/  SHFL.BFLY PT, R2, R0, 0x1, 0x1f ;  /* 0x0c201f0000027f89 */ /* 0x010f2200000e0000 */
[C---:B-----5:R-:W-:Y:S02]  /*ee40*/  FMUL.FTZ R100, R135.reuse, R100 ;  /* 0x0000006487647220 */ /* 0x060fe40000410000 */
[C---:B------:R-:W-:Y:S02]  /*ee50*/  FMUL.FTZ R101, R135.reuse, R101 ;  /* 0x0000006587657220 */ /* 0x040fe40000410000 */
[----:B------:R-:W-:Y:S01]  /*ee60*/  MUFU.EX2 R201, R21 ;  /* 0x0000001500c97308 */ /* 0x000fe20000000800 */
[C---:B------:R-:W-:Y:S02]  /*ee70*/  FMUL.FTZ R108, R135.reuse, R108 ;  /* 0x0000006c876c7220 */ /* 0x040fe40000410000 */
[C---:B------:R-:W-:Y:S02]  /*ee80*/  FMUL.FTZ R109, R135.reuse, R109 ;  /* 0x0000006d876d7220 */ /* 0x040fe40000410000 */
[C---:B-1----:R-:W-:Y:S02]  /*ee90*/  FMUL.FTZ R18, R136.reuse, R154 ;  /* 0x0000009a88127220 */ /* 0x042fe40000410000 */
[C---:B------:R-:W-:Y:S02]  /*eea0*/  FMUL.FTZ R120, R135.reuse, R120 ;  /* 0x0000007887787220 */ /* 0x040fe40000410000 */
[C---:B------:R-:W-:Y:S01]  /*eeb0*/  FMUL.FTZ R121, R135.reuse, R121 ;  /* 0x0000007987797220 */ /* 0x040fe20000410000 */
[----:B------:R-:W-:Y:S01]  /*eec0*/  MUFU.EX2 R200, R23 ;  /* 0x0000001700c87308 */ /* 0x000fe20000000800 */
[C---:B------:R-:W-:Y:S02]  /*eed0*/  FMUL.FTZ R124, R135.reuse, R124 ;  /* 0x0000007c877c7220 */ /* 0x040fe40000410000 */
[----:B------:R-:W-:Y:S02]  /*eee0*/  FMUL.FTZ R125, R135, R125 ;  /* 0x0000007d877d7220 */ /* 0x000fe40000410000 */
[----:B--2---:R-:W-:Y:S02]  /*eef0*/  FMUL.FTZ R19, R136, R155 ;  /* 0x0000009b88137220 */ /* 0x004fe40000410000 */
[C---:B------:R-:W-:Y:S01]  /*ef00*/  FMUL.FTZ R104, R137.reuse, R104 ;  /* 0x0000006889687220 */ /* 0x040fe20000410000 */
[----:B----4-:R-:W-:Y:S02]  /*ef10*/  FMNMX.FTZ R3, R0, R2, !PT ;  /* 0x0000000200037209 */ /* 0x010fe40007810000 */
[----:B------:R1:W-:Y:S01]  /*ef20*/  MUFU.EX2 R202, R32 ;  /* 0x0000002000ca7308 */ /* 0x0003e20000000800 */
[----:B------:R-:W-:Y:S02]  /*ef30*/  FMUL.FTZ R105, R137, R105 ;  /* 0x0000006989697220 */ /* 0x000fe40000410000 */
[----:B------:R-:W-:Y:S02]  /*ef40*/  FMUL.FTZ R106, R136, R106 ;  /* 0x0000006a886a7220 */ /* 0x000fe40000410000 */
[C---:B------:R-:W-:Y:S02]  /*ef50*/  FADD.FTZ R0, -R3.reuse, R139 ;  /* 0x0000008b03007221 */ /* 0x040fe40000010100 */
[----:B------:R-:W-:Y:S02]  /*ef60*/  FMUL.FTZ R139, R132, c[0x0][0x2d0] ;  /* 0x0000b400848b7a20 */ /* 0x000fe40000410000 */
[----:B------:R-:W-:Y:S01]  /*ef70*/  FMUL.FTZ R2, R3, c[0x0][0x2d0] ;  /* 0x0000b40003027a20 */ /* 0x000fe20000410000 */
[----:B------:R2:W-:Y:S01]  /*ef80*/  MUFU.EX2 R203, R33 ;  /* 0x0000002100cb7308 */ /* 0x0005e20000000800 */
[--C-:B------:R-:W-:Y:S02]  /*ef90*/  FFMA.FTZ R13, R13, c[0x0][0x2d0], -R139.reuse ;  /* 0x0000b4000d0d7a23 */ /* 0x100fe4000001088b */
[--C-:B------:R-:W-:Y:S02]  /*efa0*/  FFMA.FTZ R40, R40, c[0x0][0x2d0], -R139.reuse ;  /* 0x0000b40028287a23 */ /* 0x100fe4000001088b */
[--C-:B------:R-:W-:Y:S02]  /*efb0*/  FFMA.FTZ R41, R41, c[0x0][0x2d0], -R139.reuse ;  /* 0x0000b40029297a23 */ /* 0x100fe4000001088b */
[--C-:B------:R-:W-:Y:S02]  /*efc0*/  FFMA.FTZ R42, R42, c[0x0][0x2d0], -R2.reuse ;  /* 0x0000b4002a2a7a23 */ /* 0x100fe40000010802 */
[--C-:B------:R-:W-:Y:S01]  /*efd0*/  FFMA.FTZ R43, R43, c[0x0][0x2d0], -R2.reuse ;  /* 0x0000b4002b2b7a23 */ /* 0x100fe20000010802 */
        /* <DEDUP_REMOVED lines=8> */
[----:B-1----:R-:W-:Y:S02]  /*f060*/  FMUL.FTZ R32, R135, R160 ;  /* 0x000000a087207220 */ /* 0x002fe40000410000 */
[--C-:B------:R-:W-:Y:S02]  /*f070*/  FFMA.FTZ R9, R9, c[0x0][0x2d0], -R139.reuse ;  /* 0x0000b40009097a23 */ /* 0x100fe4000001088b */
[----:B--2---:R-:W-:Y:S02]  /*f080*/  FMUL.FTZ R33, R135, R161 ;  /* 0x000000a187217220 */ /* 0x004fe40000410000 */
[--C-:B------:R-:W-:Y:S01]  /*f090*/  FFMA.FTZ R44, R44, c[0x0][0x2d0], -R139.reuse ;  /* 0x0000b4002c2c7a23 */ /* 0x100fe2000001088b */
[----:B------:R1:W-:Y:S01]  /*f0a0*/  MUFU.EX2 R207, R12 ;  /* 0x0000000c00cf7308 */ /* 0x0003e20000000800 */
[--C-:B------:R-:W-:Y:S02]  /*f0b0*/  FFMA.FTZ R45, R45, c[0x0][0x2d0], -R139.reuse ;  /* 0x0000b4002d2d7a23 */ /* 0x100fe4000001088b */
[--C-:B------:R-:W-:Y:S01]  /*f0c0*/  FFMA.FTZ R46, R46, c[0x0][0x2d0], -R2.reuse ;  /* 0x0000b4002e2e7a23 */ /* 0x100fe20000010802 */
[----:B----4-:R-:W-:Y:S01]  /*f0d0*/  @P0 SHF.L.U32 R13, R238, 0x5, RZ ;  /* 0x00000005ee0d0819 */ /* 0x010fe200000006ff */
[--C-:B------:R-:W-:Y:S02]  /*f0e0*/  FFMA.FTZ R47, R47, c[0x0][0x2d0], -R2.reuse ;  /* 0x0000b4002f2f7a23 */ /* 0x100fe40000010802 */
[----:B------:R-:W-:Y:S02]  /*f0f0*/  FMUL.FTZ R0, R0, c[0x0][0x2d0] ;  /* 0x0000b40000007a20 */ /* 0x000fe40000410000 */
[--C-:B------:R-:W-:Y:S01]  /*f100*/  FFMA.FTZ R28, R28, c[0x0][0x2d0], -R139.reuse ;  /* 0x0000b4001c1c7a23 */ /* 0x100fe2000001088b */
[----:B------:R2:W-:Y:S01]  /*f110*/  MUFU.EX2 R185, R11 ;  /* 0x0000000b00b97308 */ /* 0x0005e20000000800 */
[--C-:B------:R-:W-:Y:S02]  /*f120*/  FFMA.FTZ R26, R26, c[0x0][0x2d0], -R2.reuse ;  /* 0x0000b4001a1a7a23 */ /* 0x100fe40000010802 */
[----:B------:R-:W-:Y:S01]  /*f130*/  FMUL.FTZ R21, R137, R157 ;  /* 0x0000009d89157220 */ /* 0x000fe20000410000 */
[----:B-----5:R-:W-:Y:S01]  /*f140*/  @P0 IADD3 R10, P2, R4, R13, RZ ;  /* 0x0000000d040a0210 */ /* 0x020fe20007f5e0ff */
[----:B------:R-:W-:Y:S02]  /*f150*/  FMUL.FTZ R23, R136, R159 ;  /* 0x0000009f88177220 */ /* 0x000fe40000410000 */
[--C-:B------:R-:W-:Y:S02]  /*f160*/  FFMA.FTZ R24, R24, c[0x0][0x2d0], -R139.reuse ;  /* 0x0000b40018187a23 */ /* 0x100fe4000001088b */
[--C-:B------:R-:W-:Y:S01]  /*f170*/  FFMA.FTZ R25, R25, c[0x0][0x2d0], -R139.reuse ;  /* 0x0000b40019197a23 */ /* 0x100fe2000001088b */
[----:B------:R-:W4:Y:S01]  /*f180*/  MUFU.EX2 R0, R0 ;  /* 0x0000000000007308 */ /* 0x000f220000000800 */
[----:B------:R-:W-:Y:S02]  /*f190*/  FFMA.FTZ R29, R29, c[0x0][0x2d0], -R139 ;  /* 0x0000b4001d1d7a23 */ /* 0x000fe4000001088b */
[--C-:B------:R-:W-:Y:S01]  /*f1a0*/  FFMA.FTZ R30, R30, c[0x0][0x2d0], -R2.reuse ;  /* 0x0000b4001e1e7a23 */ /* 0x100fe20000010802 */
[----:B-1----:R-:W-:Y:S01]  /*f1b0*/  @P0 SHF.L.U64.HI R12, R238, 0x5, R239 ;  /* 0x00000005ee0c0819 */ /* 0x002fe200000102ef */
[----:B------:R-:W-:Y:S02]  /*f1c0*/  FMUL.FTZ R107, R136, R107 ;  /* 0x0000006b886b7220 */ /* 0x000fe40000410000 */
[----:B------:R-:W-:Y:S02]  /*f1d0*/  FFMA.FTZ R138, R31, c[0x0][0x2d0], -R2 ;  /* 0x0000b4001f8a7a23 */ /* 0x000fe40000010802 */
[--C-:B------:R-:W-:Y:S01]  /*f1e0*/  FFMA.FTZ R36, R36, c[0x0][0x2d0], -R180.reuse ;  /* 0x0000b40024247a23 */ /* 0x100fe200000108b4 */
[----:B------:R1:W-:Y:S01]  /*f1f0*/  MUFU.EX2 R205, R8 ;  /* 0x0000000800cd7308 */ /* 0x0003e20000000800 */
[--C-:B------:R-:W-:Y:S02]  /*f200*/  FFMA.FTZ R37, R37, c[0x0][0x2d0], -R180.reuse ;  /* 0x0000b40025257a23 */ /* 0x100fe400000108b4 */
[--C-:B------:R-:W-:Y:S01]  /*f210*/  FFMA.FTZ R38, R38, c[0x0][0x2d0], -R181.reuse ;  /* 0x0000b40026267a23 */ /* 0x100fe200000108b5 */
[----:B--2---:R-:W-:Y:S01]  /*f220*/  @P0 IADD3.X R11, R5, R12, RZ, P2, !PT ;  /* 0x0000000c050b0210 */ /* 0x004fe200017fe4ff */
[--C-:B------:R-:W-:Y:S02]  /*f230*/  FFMA.FTZ R97, R97, c[0x0][0x2d0], -R180.reuse ;  /* 0x0000b40061617a23 */ /* 0x100fe400000108b4 */
[----:B------:R-:W-:Y:S02]  /*f240*/  FFMA.FTZ R99, R99, c[0x0][0x2d0], -R181 ;  /* 0x0000b40063637a23 */ /* 0x000fe400000108b5 */
[----:B------:R2:W-:Y:S01]  /*f250*/  @P0 LDGSTS.E.BYPASS.LTC128B.128 [R231+0x3900], [R10.64], !P6 ;  /* 0x039000000ae70fae */ /* 0x0005e2000f101d4c */
[----:B------:R5:W-:Y:S01]  /*f260*/  MUFU.EX2 R183, R14 ;  /* 0x0000000e00b77308 */ /* 0x000be20000000800 */
[----:B------:R-:W-:Y:S02]  /*f270*/  FFMA.FTZ R93, R93, c[0x0][0x2d0], -R139 ;  /* 0x0000b4005d5d7a23 */ /* 0x000fe4000001088b */
[----:B------:R-:W-:Y:S02]  /*f280*/  FFMA.FTZ R20, R20, c[0x0][0x2d0], -R180 ;  /* 0x0000b40014147a23 */ /* 0x000fe400000108b4 */
[C---:B----4-:R-:W-:Y:S02]  /*f290*/  FMUL.FTZ R102, R0.reuse, R102 ;  /* 0x0000006600667220 */ /* 0x050fe40000410000 */
[C---:B------:R-:W-:Y:S02]  /*f2a0*/  FMUL.FTZ R103, R0.reuse, R103 ;  /* 0x0000006700677220 */ /* 0x040fe40000410000 */
[----:B------:R-:W-:Y:S01]  /*f2b0*/  FMUL.FTZ R110, R0, R110 ;  /* 0x0000006e006e7220 */ /* 0x000fe20000410000 */
[----:B------:R4:W2:Y:S01]  /*f2c0*/  MUFU.EX2 R206, R9 ;  /* 0x0000000900ce7308 */ /* 0x0008a20000000800 */
[--C-:B------:R-:W-:Y:S02]  /*f2d0*/  FFMA.FTZ R22, R22, c[0x0][0x2d0], -R181.reuse ;  /* 0x0000b40016167a23 */ /* 0x100fe400000108b5 */
[----:B------:R-:W-:Y:S01]  /*f2e0*/  FMUL.FTZ R111, R0, R111 ;  /* 0x0000006f006f7220 */ /* 0x000fe20000410000 */
[----:B-1----:R-:W-:Y:S01]  /*f2f0*/  @P0 IADD3 R8, P1, R10, R13, RZ ;  /* 0x0000000d0a080210 */ /* 0x002fe20007f3e0ff */
[C---:B------:R-:W-:Y:S02]  /*f300*/  FMUL.FTZ R31, R0.reuse, R171 ;  /* 0x000000ab001f7220 */ /* 0x040fe40000410000 */
[----:B------:R-:W-:Y:S01]  /*f310*/  FMUL.FTZ R122, R0, R122 ;  /* 0x0000007a007a7220 */ /* 0x000fe20000410000 */
[----:B------:R-:W-:Y:S01]  /*f320*/  @P0 IADD3 R6, P3, R8, R13, RZ ;  /* 0x0000000d08060210 */ /* 0x000fe20007f7e0ff */
[C---:B------:R-:W-:Y:S01]  /*f330*/  FMUL.FTZ R123, R0.reuse, R123 ;  /* 0x0000007b007b7220 */ /* 0x040fe20000410000 */
[----:B------:R1:W1:Y:S01]  /*f340*/  MUFU.EX2 R184, R15 ;  /* 0x0000000f00b87308 */ /* 0x0002620000000800 */
[----:B------:R-:W-:Y:S01]  /*f350*/  FMUL.FTZ R126, R0, R126 ;  /* 0x0000007e007e7220 */ /* 0x000fe20000410000 */
[----:B------:R-:W-:Y:S01]  /*f360*/  @P0 IADD3 R4, P2, R6, R13, RZ ;  /* 0x0000000d06040210 */ /* 0x000fe20007f5e0ff */
[C---:B------:R-:W-:Y:S02]  /*f370*/  FMUL.FTZ R127, R0.reuse, R127 ;  /* 0x0000007f007f7220 */ /* 0x040fe40000410000 */
[----:B-----5:R-:W-:Y:S02]  /*f380*/  FMUL.FTZ R14, R0, R150 ;  /* 0x00000096000e7220 */ /* 0x020fe40000410000 */
[--C-:B------:R-:W-:Y:S02]  /*f390*/  FFMA.FTZ R66, R66, c[0x0][0x2d0], -R181.reuse ;  /* 0x0000b40042427a23 */ /* 0x100fe400000108b5 */
[----:B------:R-:W-:Y:S01]  /*f3a0*/  FFMA.FTZ R67, R67, c[0x0][0x2d0], -R181 ;  /* 0x0000b40043437a23 */ /* 0x000fe200000108b5 */
[----:B------:R5:W-:Y:S01]  /*f3b0*/  MUFU.EX2 R204, R20 ;  /* 0x0000001400cc7308 */ /* 0x000be20000000800 */
[--C-:B------:R-:W-:Y:S02]  /*f3c0*/  FFMA.FTZ R56, R56, c[0x0][0x2d0], -R139.reuse ;  /* 0x0000b40038387a23 */ /* 0x100fe4000001088b */
[--C-:B------:R-:W-:Y:S01]  /*f3d0*/  FFMA.FTZ R57, R57, c[0x0][0x2d0], -R139.reuse ;  /* 0x0000b40039397a23 */ /* 0x100fe2000001088b */
[-C--:B----4-:R-:W-:Y:S01]  /*f3e0*/  @P0 IADD3.X R9, R11, R12.reuse, RZ, P1, !PT ;  /* 0x0000000c0b090210 */ /* 0x090fe20000ffe4ff */
[--C-:B------:R-:W-:Y:S01]  /*f3f0*/  FFMA.FTZ R60, R60, c[0x0][0x2d0], -R139.reuse ;  /* 0x0000b4003c3c7a23 */ /* 0x100fe2000001088b */
[----:B--2---:R-:W-:Y:S01]  /*f400*/  @P0 IADD3 R10, P1, R4, R13, RZ ;  /* 0x0000000d040a0210 */ /* 0x004fe20007f3e0ff */
[----:B------:R-:W-:Y:S01]  /*f410*/  FMUL.FTZ R13, R135, R149 ;  /* 0x00000095870d7220 */ /* 0x000fe20000410000 */
[-C--:B------:R-:W-:Y:S01]  /*f420*/  @P0 IADD3.X R7, R9, R12.reuse, RZ, P3, !PT ;  /* 0x0000000c09070210 */ /* 0x080fe20001ffe4ff */
[----:B------:R2:W-:Y:S01]  /*f430*/  @P0 LDGSTS.E.BYPASS.LTC128B.128 [R231+0x4100], [R8.64], !P6 ;  /* 0x0410000008e70fae */ /* 0x0005e2000f101d4c */
[----:B------:R4:W-:Y:S01]  /*f440*/  MUFU.EX2 R199, R22 ;  /* 0x0000001600c77308 */ /* 0x0009e20000000800 */
[----:B------:R-:W-:Y:S01]  /*f450*/  FFMA.FTZ R61, R61, c[0x0][0x2d0], -R139 ;  /* 0x0000b4003d3d7a23 */ /* 0x000fe2000001088b */
[-C--:B------:R-:W-:Y:S01]  /*f460*/  @P0 IADD3.X R5, R7, R12.reuse, RZ, P2, !PT ;  /* 0x0000000c07050210 */ /* 0x080fe200017fe4ff */
[--C-:B------:R-:W-:Y:S02]  /*f470*/  FFMA.FTZ R58, R58, c[0x0][0x2d0], -R2.reuse ;  /* 0x0000b4003a3a7a23 */ /* 0x100fe40000010802 */
[----:B-1----:R-:W-:Y:S01]  /*f480*/  FMUL.FTZ R15, R0, R151 ;  /* 0x00000097000f7220 */ /* 0x002fe20000410000 */
[----:B------:R-:W-:Y:S01]  /*f490*/  @P0 IADD3.X R11, R5, R12, RZ, P1, !PT ;  /* 0x0000000c050b0210 */ /* 0x000fe20000ffe4ff */
[----:B------:R1:W-:Y:S01]  /*f4a0*/  @P0 LDGSTS.E.BYPASS.LTC128B.128 [R231+0x4900], [R6.64], !P6 ;  /* 0x0490000006e70fae */ /* 0x0003e2000f101d4c */
[----:B------:R-:W-:Y:S02]  /*f4b0*/  FMUL.FTZ R12, R135, R148 ;  /* 0x00000094870c7220 */ /* 0x000fe40000410000 */
[----:B------:R1:W-:Y:S01]  /*f4c0*/  MUFU.EX2 R198, R34 ;  /* 0x0000002200c67308 */ /* 0x0003e20000000800 */
[--C-:B------:R-:W-:Y:S02]  /*f4d0*/  FFMA.FTZ R59, R59, c[0x0][0x2d0], -R2.reuse ;  /* 0x0000b4003b3b7a23 */ /* 0x100fe40000010802 */
[--C-:B------:R-:W-:Y:S02]  /*f4e0*/  FFMA.FTZ R62, R62, c[0x0][0x2d0], -R2.reuse ;  /* 0x0000b4003e3e7a23 */ /* 0x100fe40000010802 */
[----:B------:R1:W-:Y:S01]  /*f4f0*/  @P0 LDGSTS.E.BYPASS.LTC128B.128 [R231+0x5100], [R4.64], !P6 ;  /* 0x0510000004e70fae */ /* 0x0003e2000f101d4c */
[----:B-----5:R-:W-:Y:S02]  /*f500*/  FMUL.FTZ R20, R137, R156 ;  /* 0x0000009c89147220 */ /* 0x020fe40000410000 */
[----:B------:R-:W-:Y:S02]  /*f510*/  FFMA.FTZ R63, R63, c[0x0][0x2d0], -R2 ;  /* 0x0000b4003f3f7a23 */ /* 0x000fe40000010802 */
[----:B------:R5:W5:Y:S01]  /*f520*/  MUFU.EX2 R197, R35 ;  /* 0x0000002300c57308 */ /* 0x000b620000000800 */
[--C-:B------:R-:W-:Y:S02]  /*f530*/  FFMA.FTZ R68, R68, c[0x0][0x2d0], -R180.reuse ;  /* 0x0000b40044447a23 */ /* 0x100fe400000108b4 */
[----:B------:R5:W-:Y:S01]  /*f540*/  @P0 LDGSTS.E.BYPASS.LTC128B.128 [R231+0x5900], [R10.64], !P6 ;  /* 0x059000000ae70fae */ /* 0x000be2000f101d4c */
[----:B----4-:R-:W-:Y:S01]  /*f550*/  FMUL.FTZ R22, R136, R158 ;  /* 0x0000009e88167220 */ /* 0x010fe20000410000 */
[----:B------:R-:W-:Y:S01]  /*f560*/  ISETP.GT.AND P0, PT, R230, R237, PT ;  /* 0x000000ede600720c */ /* 0x000fe20003f04270 */
[C---:B--2---:R-:W-:Y:S01]  /*f570*/  FMUL.FTZ R8, R135.reuse, R144 ;  /* 0x0000009087087220 */ /* 0x044fe20000410000 */
[----:B------:R-:W-:Y:S01]  /*f580*/  F2FP.PACK_AB R144, R206, R205 ;  /* 0x000000cdce90723e */ /* 0x000fe200000000ff */
[----:B------:R-:W-:Y:S01]  /*f590*/  FMUL.FTZ R9, R135, R145 ;  /* 0x0000009187097220 */ /* 0x000fe20000410000 */
[----:B------:R-:W-:Y:S01]  /*f5a0*/  F2FP.PACK_AB R145, R185, R182 ;  /* 0x000000b6b991723e */ /* 0x000fe200000000ff */
[----:B------:R2:W-:Y:S01]  /*f5b0*/  MUFU.EX2 R194, R28 ;  /* 0x0000001c00c27308 */ /* 0x0005e20000000800 */
[----:B------:R-:W4:Y:S01]  /*f5c0*/  LDSM.16.MT88.4 R172, [R213+0x100] ;  /* 0x00010000d5ac783b */ /* 0x000f220000004200 */
[--C-:B------:R-:W-:Y:S01]  /*f5d0*/  FFMA.FTZ R69, R69, c[0x0][0x2d0], -R180.reuse ;  /* 0x0000b40045457a23 */ /* 0x100fe200000108b4 */
[----:B------:R-:W-:Y:S01]  /*f5e0*/  MOV R230, R229 ;  /* 0x000000e500e67202 */ /* 0x000fe20000000f00 */
[----:B-1----:R-:W-:Y:S01]  /*f5f0*/  FMUL.FTZ R6, R136, R142 ;  /* 0x0000008e88067220 */ /* 0x002fe20000410000 */
[----:B------:R-:W-:Y:S01]  /*f600*/  F2FP.PACK_AB R142, R236, R234 ;  /* 0x000000eaec8e723e */ /* 0x000fe200000000ff */
[----:B------:R-:W-:Y:S01]  /*f610*/  FMUL.FTZ R7, R136, R143 ;  /* 0x0000008f88077220 */ /* 0x000fe20000410000 */
[----:B------:R-:W-:Y:S01]  /*f620*/  F2FP.PACK_AB R143, R232, R233 ;  /* 0x000000e9e88f723e */ /* 0x000fe200000000ff */
[----:B------:R-:W-:Y:S01]  /*f630*/  FMUL.FTZ R34, R0, R162 ;  /* 0x000000a200227220 */ /* 0x000fe20000410000 */
[----:B------:R-:W1:Y:S01]  /*f640*/  LDSM.16.MT88.4 R176, [R216+0x100] ;  /* 0x00010000d8b0783b */ /* 0x000e620000004200 */
[----:B------:R4:W-:Y:S01]  /*f650*/  MUFU.EX2 R195, R25 ;  /* 0x0000001900c37308 */ /* 0x0009e20000000800 */
[----:B------:R-:W-:Y:S02]  /*f660*/  FFMA.FTZ R80, R80, c[0x0][0x2d0], -R180 ;  /* 0x0000b40050507a23 */ /* 0x000fe400000108b4 */
[----:B------:R-:W-:Y:S01]  /*f670*/  FMUL.FTZ R4, R137, R140 ;  /* 0x0000008c89047220 */ /* 0x000fe20000410000 */
[----:B------:R-:W-:Y:S01]  /*f680*/  F2FP.PACK_AB R140, R235, R209 ;  /* 0x000000d1eb8c723e */ /* 0x000fe200000000ff */
[----:B------:R-:W-:Y:S01]  /*f690*/  FMUL.FTZ R5, R137, R141 ;  /* 0x0000008d89057220 */ /* 0x000fe20000410000 */
[----:B------:R-:W-:Y:S01]  /*f6a0*/  F2FP.PACK_AB R141, R211, R208 ;  /* 0x000000d0d38d723e */ /* 0x000fe200000000ff */
[----:B------:R-:W1:Y:S01]  /*f6b0*/  LDSM.16.MT88.4 R148, [R214+0x100] ;  /* 0x00010000d694783b */ /* 0x000e620000004200 */
[C---:B-----5:R-:W-:Y:S02]  /*f6c0*/  FMUL.FTZ R35, R0.reuse, R163 ;  /* 0x000000a300237220 */ /* 0x060fe40000410000 */
[----:B------:R-:W-:Y:S01]  /*f6d0*/  MUFU.EX2 R186, R50 ;  /* 0x0000003200ba7308 */ /* 0x000fe20000000800 */
[----:B------:R-:W-:Y:S01]  /*f6e0*/  FMUL.FTZ R10, R0, R146 ;  /* 0x00000092000a7220 */ /* 0x000fe20000410000 */
[----:B------:R-:W-:Y:S01]  /*f6f0*/  F2FP.PACK_AB R146, R210, R207 ;  /* 0x000000cfd292723e */ /* 0x000fe200000000ff */
[----:B------:R-:W-:Y:S01]  /*f700*/  FMUL.FTZ R11, R0, R147 ;  /* 0x00000093000b7220 */ /* 0x000fe20000410000 */
[----:B------:R-:W-:Y:S01]  /*f710*/  F2FP.PACK_AB R147, R184, R183 ;  /* 0x000000b7b893723e */ /* 0x000fe200000000ff */
[----:B------:R-:W5:Y:S01]  /*f720*/  LDSM.16.MT88.4 R152, [R215+0x100] ;  /* 0x00010000d798783b */ /* 0x000f620000004200 */
[----:B--2---:R-:W-:Y:S02]  /*f730*/  FFMA.FTZ R28, R27, c[0x0][0x2d0], -R2 ;  /* 0x0000b4001b1c7a23 */ /* 0x004fe40000010802 */
[----:B------:R-:W-:Y:S02]  /*f740*/  FMUL.FTZ R27, R136, R167 ;  /* 0x000000a7881b7220 */ /* 0x000fe40000410000 */
[----:B------:R2:W-:Y:S01]  /*f750*/  MUFU.EX2 R167, R28 ;  /* 0x0000001c00a77308 */ /* 0x0005e20000000800 */
[----:B------:R-:W-:Y:S02]  /*f760*/  FFMA.FTZ R81, R81, c[0x0][0x2d0], -R180 ;  /* 0x0000b40051517a23 */ /* 0x000fe400000108b4 */
[----:B------:R-:W0:Y:S01]  /*f770*/  LDGDEPBAR ;  /* 0x00000000000079af */ /* 0x000e220000000000 */
[----:B----4-:R-:W-:Y:S02]  /*f780*/  FMUL.FTZ R25, R137, R165 ;  /* 0x000000a589197220 */ /* 0x010fe40000410000 */
[--C-:B------:R-:W-:Y:S02]  /*f790*/  FFMA.FTZ R70, R70, c[0x0][0x2d0], -R181.reuse ;  /* 0x0000b40046467a23 */ /* 0x100fe400000108b5 */
[--C-:B------:R-:W-:Y:S02]  /*f7a0*/  FFMA.FTZ R71, R71, c[0x0][0x2d0], -R181.reuse ;  /* 0x0000b40047477a23 */ /* 0x100fe400000108b5 */
[----:B------:R4:W-:Y:S01]  /*f7b0*/  MUFU.EX2 R189, R48 ;  /* 0x0000003000bd7308 */ /* 0x0009e20000000800 */
[-C--:B------:R-:W-:Y:S05]  /*f7c0*/  HMMA.16816.F32 R4, R140, R172.reuse, R4 ;  /* 0x000000ac8c04723c */ /* 0x080fea0000001804 */
[--C-:B------:R-:W-:Y:S02]  /*f7d0*/  FFMA.FTZ R82, R82, c[0x0][0x2d0], -R181.reuse ;  /* 0x0000b40052527a23 */ /* 0x100fe400000108b5 */
[----:B------:R-:W-:Y:S01]  /*f7e0*/  FFMA.FTZ R83, R83, c[0x0][0x2d0], -R181 ;  /* 0x0000b40053537a23 */ /* 0x000fe200000108b5 */
[C---:B------:R-:W-:Y:S01]  /*f7f0*/  HMMA.16816.F32 R8, R144.reuse, R172, R8 ;  /* 0x000000ac9008723c */ /* 0x040fe20000001808 */
[----:B------:R-:W-:Y:S03]  /*f800*/  MUFU.EX2 R171, R45 ;  /* 0x0000002d00ab7308 */ /* 0x000fe60000000800 */
[--C-:B------:R-:W-:Y:S02]  /*f810*/  FFMA.FTZ R72, R72, c[0x0][0x2d0], -R139.reuse ;  /* 0x0000b40048487a23 */ /* 0x100fe4000001088b */
[----:B--2---:R-:W-:Y:S02]  /*f820*/  FMUL.FTZ R28, R135, R168 ;  /* 0x000000a8871c7220 */ /* 0x004fe40000410000 */
[-C--:B------:R-:W-:Y:S03]  /*f830*/  HMMA.16816.F32 R12, R144, R174.reuse, R12 ;  /* 0x000000ae900c723c */ /* 0x080fe6000000180c */
[----:B------:R2:W-:Y:S01]  /*f840*/  MUFU.EX2 R172, R26 ;  /* 0x0000001a00ac7308 */ /* 0x0005e20000000800 */
[--C-:B------:R-:W-:Y:S02]  /*f850*/  FFMA.FTZ R73, R73, c[0x0][0x2d0], -R139.reuse ;  /* 0x0000b40049497a23 */ /* 0x100fe4000001088b */
[----:B------:R-:W-:Y:S02]  /*f860*/  FFMA.FTZ R76, R76, c[0x0][0x2d0], -R139 ;  /* 0x0000b4004c4c7a23 */ /* 0x000fe4000001088b */
[C---:B------:R-:W-:Y:S04]  /*f870*/  HMMA.16816.F32 R16, R140.reuse, R174, R16 ;  /* 0x000000ae8c10723c */ /* 0x040fe80000001810 */
[----:B----4-:R-:W-:Y:S01]  /*f880*/  FFMA.FTZ R48, R39, c[0x0][0x2d0], -R181 ;  /* 0x0000b40027307a23 */ /* 0x010fe200000108b5 */
[----:B------:R-:W-:Y:S01]  /*f890*/  MUFU.EX2 R175, R53 ;  /* 0x0000003500af7308 */ /* 0x000fe20000000800 */
[----:B------:R-:W-:Y:S01]  /*f8a0*/  F2FP.PACK_AB R39, R197, R198 ;  /* 0x000000c6c527723e */ /* 0x000fe200000000ff */
[----:B------:R-:W-:Y:S01]  /*f8b0*/  FFMA.FTZ R77, R77, c[0x0][0x2d0], -R139 ;  /* 0x0000b4004d4d7a23 */ /* 0x000fe2000001088b */
[-C--:B-1----:R-:W-:Y:S04]  /*f8c0*/  HMMA.16816.F32 R20, R140, R176.reuse, R20 ;  /* 0x000000b08c14723c */ /* 0x082fe80000001814 */
[--C-:B------:R-:W-:Y:S02]  /*f8d0*/  FFMA.FTZ R74, R74, c[0x0][0x2d0], -R2.reuse ;  /* 0x0000b4004a4a7a23 */ /* 0x100fe40000010802 */
[--C-:B------:R-:W-:Y:S01]  /*f8e0*/  FFMA.FTZ R75, R75, c[0x0][0x2d0], -R2.reuse ;  /* 0x0000b4004b4b7a23 */ /* 0x100fe20000010802 */
[----:B------:R1:W4:Y:S01]  /*f8f0*/  MUFU.EX2 R196, R24 ;  /* 0x0000001800c47308 */ /* 0x0003220000000800 */
[C---:B------:R-:W-:Y:S04]  /*f900*/  HMMA.16816.F32 R32, R144.reuse, R176, R32 ;  /* 0x000000b09020723c */ /* 0x040fe80000001820 */
[----:B--2---:R-:W-:Y:S02]  /*f910*/  FMUL.FTZ R26, R136, R166 ;  /* 0x000000a6881a7220 */ /* 0x004fe40000410000 */
[--C-:B------:R-:W-:Y:S02]  /*f920*/  FFMA.FTZ R78, R78, c[0x0][0x2d0], -R2.reuse ;  /* 0x0000b4004e4e7a23 */ /* 0x100fe40000010802 */
[-C--:B------:R-:W-:Y:S01]  /*f930*/  HMMA.16816.F32 R100, R144, R178.reuse, R100 ;  /* 0x000000b29064723c */ /* 0x080fe20000001864 */
[----:B------:R2:W-:Y:S03]  /*f940*/  MUFU.EX2 R166, R30 ;  /* 0x0000001e00a67308 */ /* 0x0005e60000000800 */
[----:B------:R-:W-:Y:S02]  /*f950*/  FFMA.FTZ R79, R79, c[0x0][0x2d0], -R2 ;  /* 0x0000b4004f4f7a23 */ /* 0x000fe40000010802 */
[--C-:B------:R-:W-:Y:S02]  /*f960*/  FFMA.FTZ R84, R84, c[0x0][0x2d0], -R180.reuse ;  /* 0x0000b40054547a23 */ /* 0x100fe400000108b4 */
[C---:B------:R-:W-:Y:S03]  /*f970*/  HMMA.16816.F32 R104, R140.reuse, R178, R104 ;  /* 0x000000b28c68723c */ /* 0x040fe60000001868 */
[----:B------:R3:W3:Y:S01]  /*f980*/  MUFU.EX2 R193, R29 ;  /* 0x0000001d00c17308 */ /* 0x0006e20000000800 */
[--C-:B------:R-:W-:Y:S02]  /*f990*/  FFMA.FTZ R85, R85, c[0x0][0x2d0], -R180.reuse ;  /* 0x0000b40055557a23 */ /* 0x100fe400000108b4 */
[----:B------:R-:W-:Y:S02]  /*f9a0*/  FFMA.FTZ R96, R96, c[0x0][0x2d0], -R180 ;  /* 0x0000b40060607a23 */ /* 0x000fe400000108b4 */
[----:B-1----:R-:W-:Y:S04]  /*f9b0*/  FMUL.FTZ R24, R137, R164 ;  /* 0x000000a489187220 */ /* 0x002fe80000410000 */
[--C-:B------:R-:W-:Y:S01]  /*f9c0*/  FFMA.FTZ R86, R86, c[0x0][0x2d0], -R181.reuse ;  /* 0x0000b40056567a23 */ /* 0x100fe200000108b5 */
[----:B------:R-:W-:Y:S01]  /*f9d0*/  MUFU.EX2 R187, R48 ;  /* 0x0000003000bb7308 */ /* 0x000fe20000000800 */
[--C-:B------:R-:W-:Y:S01]  /*f9e0*/  FFMA.FTZ R87, R87, c[0x0][0x2d0], -R181.reuse ;  /* 0x0000b40057577a23 */ /* 0x100fe200000108b5 */
[-C--:B------:R-:W-:Y:S03]  /*f9f0*/  HMMA.16816.F32 R24, R140, R148.reuse, R24 ;  /* 0x000000948c18723c */ /* 0x080fe60000001818 */
[----:B--2---:R-:W-:Y:S02]  /*fa00*/  FMUL.FTZ R30, R0, R170 ;  /* 0x000000aa001e7220 */ /* 0x004fe40000410000 */
[----:B------:R-:W-:Y:S02]  /*fa10*/  FFMA.FTZ R98, R98, c[0x0][0x2d0], -R181 ;  /* 0x0000b40062627a23 */ /* 0x000fe400000108b5 */
[--C-:B------:R-:W-:Y:S01]  /*fa20*/  FFMA.FTZ R92, R92, c[0x0][0x2d0], -R139.reuse ;  /* 0x0000b4005c5c7a23 */ /* 0x100fe2000001088b */
[C---:B------:R-:W-:Y:S01]  /*fa30*/  HMMA.16816.F32 R108, R144.reuse, R148, R108 ;  /* 0x00000094906c723c */ /* 0x040fe2000000186c */
[----:B------:R1:W-:Y:S03]  /*fa40*/  MUFU.EX2 R192, R36 ;  /* 0x0000002400c07308 */ /* 0x0003e60000000800 */
[----:B---3--:R-:W-:Y:S02]  /*fa50*/  FMUL.FTZ R29, R135, R169 ;  /* 0x000000a9871d7220 */ /* 0x008fe40000410000 */
[--C-:B------:R-:W-:Y:S02]  /*fa60*/  FFMA.FTZ R90, R90, c[0x0][0x2d0], -R2.reuse ;  /* 0x0000b4005a5a7a23 */ /* 0x100fe40000010802 */
[--C-:B------:R-:W-:Y:S03]  /*fa70*/  FFMA.FTZ R91, R91, c[0x0][0x2d0], -R2.reuse ;  /* 0x0000b4005b5b7a23 */ /* 0x100fe60000010802 */
[-C--:B------:R-:W-:Y:S01]  /*fa80*/  HMMA.16816.F32 R28, R144, R150.reuse, R28 ;  /* 0x00000096901c723c */ /* 0x080fe2000000181c */
[----:B------:R2:W-:Y:S02]  /*fa90*/  MUFU.EX2 R179, R51 ;  /* 0x0000003300b37308 */ /* 0x0005e40000000800 */
[--C-:B------:R-:W-:Y:S02]  /*faa0*/  FFMA.FTZ R94, R94, c[0x0][0x2d0], -R2.reuse ;  /* 0x0000b4005e5e7a23 */ /* 0x100fe40000010802 */
[----:B------:R-:W-:Y:S02]  /*fab0*/  FFMA.FTZ R2, R95, c[0x0][0x2d0], -R2 ;  /* 0x0000b4005f027a23 */ /* 0x000fe40000010802 */
[--C-:B------:R-:W-:Y:S01]  /*fac0*/  FFMA.FTZ R88, R88, c[0x0][0x2d0], -R139.reuse ;  /* 0x0000b40058587a23 */ /* 0x100fe2000001088b */
[C---:B------:R-:W-:Y:S01]  /*fad0*/  HMMA.16816.F32 R112, R140.reuse, R150, R112 ;  /* 0x000000968c70723c */ /* 0x040fe20000001870 */
[----:B------:R-:W3:Y:S02]  /*fae0*/  LDSM.16.MT88.4 R148, [R213+0x900] ;  /* 0x00090000d594783b */ /* 0x000ee40000004200 */
[----:B------:R-:W-:Y:S01]  /*faf0*/  MUFU.EX2 R178, R40 ;  /* 0x0000002800b27308 */ /* 0x000fe20000000800 */
[----:B------:R-:W-:Y:S01]  /*fb00*/  FFMA.FTZ R89, R89, c[0x0][0x2d0], -R139 ;  /* 0x0000b40059597a23 */ /* 0x000fe2000001088b */
[----:B------:R-:W-:Y:S01]  /*fb10*/  MOV R139, R3 ;  /* 0x00000003008b7202 */ /* 0x000fe20000000f00 */
[----:B------:R-:W-:Y:S01]  /*fb20*/  FFMA.FTZ R137, R137, R243, R209 ;  /* 0x000000f389897223 */ /* 0x000fe200000100d1 */
[----:B-1----:R-:W-:Y:S01]  /*fb30*/  F2FP.PACK_AB R36, R201, R204 ;  /* 0x000000ccc924723e */ /* 0x002fe200000000ff */
[-C--:B-----5:R-:W-:Y:S04]  /*fb40*/  HMMA.16816.F32 R116, R140, R152.reuse, R116 ;  /* 0x000000988c74723c */ /* 0x0a0fe80000001874 */
[----:B------:R-:W-:Y:S01]  /*fb50*/  FFMA.FTZ R0, R0, R240, R182 ;  /* 0x000000f000007223 */ /* 0x000fe200000100b6 */
[----:B------:R1:W-:Y:S01]  /*fb60*/  MUFU.EX2 R191, R37 ;  /* 0x0000002500bf7308 */ /* 0x0003e20000000800 */
[----:B------:R-:W-:Y:S02]  /*fb70*/  FFMA.FTZ R136, R136, R242, R208 ;  /* 0x000000f288887223 */ /* 0x000fe400000100d0 */
[C---:B------:R-:W-:Y:S01]  /*fb80*/  HMMA.16816.F32 R120, R144.reuse, R152, R120 ;  /* 0x000000989078723c */ /* 0x040fe20000001878 */
[----:B--2---:R-:W-:Y:S03]  /*fb90*/  LDSM.16.MT88.4 R48, [R214+0x900] ;  /* 0x00090000d630783b */ /* 0x004fe60000004200 */
[----:B------:R-:W-:Y:S02]  /*fba0*/  FADD.FTZ R0, R185, R0 ;  /* 0x00000000b9007221 */ /* 0x000fe40000010000 */
[----:B------:R-:W-:Y:S01]  /*fbb0*/  FFMA.FTZ R135, R135, R241, R205 ;  /* 0x000000f187877223 */ /* 0x000fe200000100cd */
[----:B------:R2:W-:Y:S01]  /*fbc0*/  MUFU.EX2 R188, R38 ;  /* 0x0000002600bc7308 */ /* 0x0005e20000000800 */
[-C--:B------:R-:W-:Y:S01]  /*fbd0*/  HMMA.16816.F32 R124, R144, R154.reuse, R124 ;  /* 0x0000009a907c723c */ /* 0x080fe2000000187c */
[----:B------:R-:W5:Y:S03]  /*fbe0*/  LDSM.16.MT88.4 R144, [R216+0x900] ;  /* 0x00090000d890783b */ /* 0x000f660000004200 */
[----:B------:R-:W-:Y:S04]  /*fbf0*/  FADD.FTZ R0, R183, R0 ;  /* 0x00000000b7007221 */ /* 0x000fe80000010000 */
[----:B------:R-:W-:Y:S01]  /*fc00*/  HMMA.16816.F32 R128, R140, R154, R128 ;  /* 0x0000009a8c80723c */ /* 0x000fe20000001880 */
[----:B------:R-:W3:Y:S01]  /*fc10*/  MUFU.EX2 R165, R138 ;  /* 0x0000008a00a57308 */ /* 0x000ee20000000800 */
[----:B------:R-:W-:Y:S02]  /*fc20*/  LDSM.16.MT88.4 R152, [R213+0x2900] ;  /* 0x00290000d598783b */ /* 0x000fe40000004200 */
[----:B-1----:R-:W-:Y:S03]  /*fc30*/  F2FP.PACK_AB R37, R200, R199 ;  /* 0x000000c7c825723e */ /* 0x002fe600000000ff */
[----:B----4-:R-:W-:Y:S02]  /*fc40*/  F2FP.PACK_AB R140, R195, R196 ;  /* 0x000000c4c38c723e */ /* 0x010fe400000000ff */
[----:B------:R-:W-:Y:S02]  /*fc50*/  F2FP.PACK_AB R142, R193, R194 ;  /* 0x000000c2c18e723e */ /* 0x000fe400000000ff */
[----:B------:R-:W-:Y:S01]  /*fc60*/  MUFU.EX2 R177, R41 ;  /* 0x0000002900b17308 */ /* 0x000fe20000000800 */
[----:B------:R-:W-:Y:S02]  /*fc70*/  F2FP.PACK_AB R141, R167, R172 ;  /* 0x000000aca78d723e */ /* 0x000fe400000000ff */
[----:B--2---:R-:W-:Y:S07]  /*fc80*/  F2FP.PACK_AB R38, R203, R202 ;  /* 0x000000cacb26723e */ /* 0x004fee00000000ff */
[----:B------:R-:W-:Y:S01]  /*fc90*/  MUFU.EX2 R164, R42 ;  /* 0x0000002a00a47308 */ /* 0x000fe20000000800 */
[-C--:B---3--:R-:W-:Y:S05]  /*fca0*/  HMMA.16816.F32 R4, R36, R148.reuse, R4 ;  /* 0x000000942404723c */ /* 0x088fea0000001804 */
[----:B------:R-:W-:Y:S04]  /*fcb0*/  F2FP.PACK_AB R143, R165, R166 ;  /* 0x000000a6a58f723e */ /* 0x000fe800000000ff */
[----:B------:R-:W1:Y:S03]  /*fcc0*/  MUFU.EX2 R169, R43 ;  /* 0x0000002b00a97308 */ /* 0x000e660000000800 */
[C---:B------:R-:W-:Y:S07]  /*fcd0*/  HMMA.16816.F32 R8, R140.reuse, R148, R8 ;  /* 0x000000948c08723c */ /* 0x040fee0000001808 */
[----:B------:R-:W-:Y:S01]  /*fce0*/  MUFU.EX2 R170, R52 ;  /* 0x0000003400aa7308 */ /* 0x000fe20000000800 */
[-C--:B------:R-:W-:Y:S08]  /*fcf0*/  HMMA.16816.F32 R12, R140, R150.reuse, R12 ;  /* 0x000000968c0c723c */ /* 0x080ff0000000180c */
[C---:B------:R-:W-:Y:S01]  /*fd00*/  HMMA.16816.F32 R16, R36.reuse, R150, R16 ;  /* 0x000000962410723c */ /* 0x040fe20000001810 */
[----:B------:R-:W2:Y:S01]  /*fd10*/  LDSM.16.MT88.4 R148, [R215+0x900] ;  /* 0x00090000d794783b */ /* 0x000ea20000004200 */
[----:B------:R3:W4:Y:S02]  /*fd20*/  MUFU.EX2 R176, R44 ;  /* 0x0000002c00b07308 */ /* 0x0007240000000800 */
[----:B-1----:R-:W-:Y:S04]  /*fd30*/  F2FP.PACK_AB R45, R169, R164 ;  /* 0x000000a4a92d723e */ /* 0x002fe800000000ff */
[-C--:B-----5:R-:W-:Y:S01]  /*fd40*/  HMMA.16816.F32 R20, R36, R144.reuse, R20 ;  /* 0x000000902414723c */ /* 0x0a0fe20000001814 */
[----:B------:R-:W1:Y:S03]  /*fd50*/  LDSM.16.MT88.4 R40, [R213+0x1100] ;  /* 0x00110000d528783b */ /* 0x000e660000004200 */
[----:B------:R4:W-:Y:S04]  /*fd60*/  MUFU.EX2 R168, R46 ;  /* 0x0000002e00a87308 */ /* 0x0009e80000000800 */
[C---:B------:R-:W-:Y:S06]  /*fd70*/  HMMA.16816.F32 R32, R140.reuse, R144, R32 ;  /* 0x000000908c20723c */ /* 0x040fec0000001820 */
[----:B------:R-:W5:Y:S02]  /*fd80*/  MUFU.EX2 R138, R47 ;  /* 0x0000002f008a7308 */ /* 0x000f640000000800 */
[-C--:B------:R-:W-:Y:S04]  /*fd90*/  HMMA.16816.F32 R100, R140, R146.reuse, R100 ;  /* 0x000000928c64723c */ /* 0x080fe80000001864 */
[----:B---3--:R-:W-:Y:S04]  /*fda0*/  F2FP.PACK_AB R44, R177, R178 ;  /* 0x000000b2b12c723e */ /* 0x008fe800000000ff */
[C---:B------:R-:W-:Y:S01]  /*fdb0*/  HMMA.16816.F32 R104, R36.reuse, R146, R104 ;  /* 0x000000922468723c */ /* 0x040fe20000001868 */
[----:B------:R-:W-:Y:S03]  /*fdc0*/  MUFU.EX2 R174, R64 ;  /* 0x0000004000ae7308 */ /* 0x000fe60000000800 */
[----:B----4-:R-:W-:Y:S04]  /*fdd0*/  F2FP.PACK_AB R46, R171, R176 ;  /* 0x000000b0ab2e723e */ /* 0x010fe800000000ff */
[-C--:B------:R-:W-:Y:S03]  /*fde0*/  HMMA.16816.F32 R24, R36, R48.reuse, R24 ;  /* 0x000000302418723c */ /* 0x080fe60000001818 */
[----:B------:R-:W-:Y:S01]  /*fdf0*/  MUFU.EX2 R64, R54 ;  /* 0x0000003600407308 */ /* 0x000fe20000000800 */
[----:B-----5:R-:W-:Y:S04]  /*fe00*/  F2FP.PACK_AB R47, R138, R168 ;  /* 0x000000a88a2f723e */ /* 0x020fe800000000ff */
[C---:B------:R-:W-:Y:S05]  /*fe10*/  HMMA.16816.F32 R108, R140.reuse, R48, R108 ;  /* 0x000000308c6c723c */ /* 0x040fea000000186c */
[----:B------:R-:W-:Y:S03]  /*fe20*/  MUFU.EX2 R173, R65 ;  /* 0x0000004100ad7308 */ /* 0x000fe60000000800 */
[-C--:B------:R-:W-:Y:S07]  /*fe30*/  HMMA.16816.F32 R28, R140, R50.reuse, R28 ;  /* 0x000000328c1c723c */ /* 0x080fee000000181c */
[----:B------:R3:W-:Y:S01]  /*fe40*/  MUFU.EX2 R65, R55 ;  /* 0x0000003700417308 */ /* 0x0007e20000000800 */
[C---:B------:R-:W-:Y:S01]  /*fe50*/  HMMA.16816.F32 R112, R36.reuse, R50, R112 ;  /* 0x000000322470723c */ /* 0x040fe20000001870 */
[----:B------:R-:W4:Y:S07]  /*fe60*/  LDSM.16.MT88.4 R48, [R216+0x1100] ;  /* 0x00110000d830783b */ /* 0x000f2e0000004200 */
[-C--:B--2---:R-:W-:Y:S01]  /*fe70*/  HMMA.16816.F32 R116, R36, R148.reuse, R116 ;  /* 0x000000942474723c */ /* 0x084fe20000001874 */
[----:B------:R-:W-:Y:S07]  /*fe80*/  MUFU.EX2 R97, R97 ;  /* 0x0000006100617308 */ /* 0x000fee0000000800 */
[C---:B------:R-:W-:Y:S03]  /*fe90*/  HMMA.16816.F32 R120, R140.reuse, R148, R120 ;  /* 0x000000948c78723c */ /* 0x040fe60000001878 */
[----:B------:R-:W-:Y:S01]  /*fea0*/  MUFU.EX2 R99, R99 ;  /* 0x0000006300637308 */ /* 0x000fe20000000800 */
[----:B---3--:R-:W2:Y:S04]  /*feb0*/  LDSM.16.MT88.4 R52, [R214+0x1100] ;  /* 0x00110000d634783b */ /* 0x008ea80000004200 */
[-C--:B------:R-:W-:Y:S05]  /*fec0*/  HMMA.16816.F32 R124, R140, R150.reuse, R124 ;  /* 0x000000968c7c723c */ /* 0x080fea000000187c */
[----:B------:R-:W-:Y:S03]  /*fed0*/  MUFU.EX2 R93, R93 ;  /* 0x0000005d005d7308 */ /* 0x000fe60000000800 */
[----:B------:R-:W-:Y:S07]  /*fee0*/  HMMA.16816.F32 R128, R36, R150, R128 ;  /* 0x000000962480723c */ /* 0x000fee0000001880 */
[----:B------:R-:W-:Y:S01]  /*fef0*/  F2FP.PACK_AB R36, R191, R192 ;  /* 0x000000c0bf24723e */ /* 0x000fe200000000ff */
[----:B------:R-:W-:Y:S01]  /*ff00*/  MUFU.EX2 R66, R66 ;  /* 0x0000004200427308 */ /* 0x000fe20000000800 */
[----:B------:R-:W-:Y:S03]  /*ff10*/  F2FP.PACK_AB R38, R190, R189 ;  /* 0x000000bdbe26723e */ /* 0x000fe600000000ff */
[----:B------:R-:W-:Y:S02]  /*ff20*/  F2FP.PACK_AB R37, R187, R188 ;  /* 0x000000bcbb25723e */ /* 0x000fe400000000ff */
[----:B------:R-:W-:Y:S04]  /*ff30*/  F2FP.PACK_AB R39, R179, R186 ;  /* 0x000000bab327723e */ /* 0x000fe800000000ff */
[----:B------:R-:W-:Y:S03]  /*ff40*/  MUFU.EX2 R67, R67 ;  /* 0x0000004300437308 */ /* 0x000fe60000000800 */
[-C--:B-1----:R-:W-:Y:S07]  /*ff50*/  HMMA.16816.F32 R4, R36, R40.reuse, R4 ;  /* 0x000000282404723c */ /* 0x082fee0000001804 */
[----:B------:R-:W-:Y:S01]  /*ff60*/  MUFU.EX2 R56, R56 ;  /* 0x0000003800387308 */ /* 0x000fe20000000800 */
[C---:B------:R-:W-:Y:S08]  /*ff70*/  HMMA.16816.F32 R8, R44.reuse, R40, R8 ;  /* 0x000000282c08723c */ /* 0x040ff00000001808 */
[-C--:B------:R-:W-:Y:S01]  /*ff80*/  HMMA.16816.F32 R12, R44, R42.reuse, R12 ;  /* 0x0000002a2c0c723c */ /* 0x080fe2000000180c */
[----:B------:R-:W1:Y:S07]  /*ff90*/  MUFU.EX2 R57, R57 ;  /* 0x0000003900397308 */ /* 0x000e6e0000000800 */
[C---:B------:R-:W-:Y:S01]  /*ffa0*/  HMMA.16816.F32 R16, R36.reuse, R42, R16 ;  /* 0x0000002a2410723c */ /* 0x040fe20000001810 */
[----:B------:R-:W3:Y:S02]  /*ffb0*/  LDSM.16.MT88.4 R40, [R215+0x1100] ;  /* 0x00110000d728783b */ /* 0x000ee40000004200 */
[----:B------:R-:W-:Y:S05]  /*ffc0*/  MUFU.EX2 R60, R60 ;  /* 0x0000003c003c7308 */ /* 0x000fea0000000800 */
[-C--:B----4-:R-:W-:Y:S05]  /*ffd0*/  HMMA.16816.F32 R20, R36, R48.reuse, R20 ;  /* 0x000000302414723c */ /* 0x090fea0000001814 */
[----:B------:R-:W-:Y:S03]  /*ffe0*/  MUFU.EX2 R61, R61 ;  /* 0x0000003d003d7308 */ /* 0x000fe60000000800 */
[C---:B------:R-:W-:Y:S07]  /*fff0*/  HMMA.16816.F32 R32, R44.reuse, R48, R32 ;  /* 0x000000302c20723c */ /* 0x040fee0000001820 */
[----:B------:R-:W-:Y:S01]  /*10000*/  MUFU.EX2 R58, R58 ;  /* 0x0000003a003a7308 */ /* 0x000fe20000000800 */
[-C--:B------:R-:W-:Y:S08]  /*10010*/  HMMA.16816.F32 R100, R44, R50.reuse, R100 ;  /* 0x000000322c64723c */ /* 0x080ff00000001864 */
[C---:B------:R-:W-:Y:S01]  /*10020*/  HMMA.16816.F32 R104, R36.reuse, R50, R104 ;  /* 0x000000322468723c */ /* 0x040fe20000001868 */
[----:B------:R-:W4:Y:S01]  /*10030*/  LDSM.16.MT88.4 R48, [R213+0x1900] ;  /* 0x00190000d530783b */ /* 0x000f220000004200 */
[----:B------:R-:W5:Y:S06]  /*10040*/  MUFU.EX2 R59, R59 ;  /* 0x0000003b003b7308 */ /* 0x000f6c0000000800 */
[-C--:B--2---:R-:W-:Y:S04]  /*10050*/  HMMA.16816.F32 R24, R36, R52.reuse, R24 ;  /* 0x000000342418723c */ /* 0x084fe80000001818 */
[----:B------:R-:W-:Y:S04]  /*10060*/  MUFU.EX2 R62, R62 ;  /* 0x0000003e003e7308 */ /* 0x000fe80000000800 */
[C---:B------:R-:W-:Y:S06]  /*10070*/  HMMA.16816.F32 R108, R44.reuse, R52, R108 ;  /* 0x000000342c6c723c */ /* 0x040fec000000186c */
[----:B------:R-:W2:Y:S02]  /*10080*/  MUFU.EX2 R63, R63 ;  /* 0x0000003f003f7308 */ /* 0x000ea40000000800 */
[-C--:B------:R-:W-:Y:S08]  /*10090*/  HMMA.16816.F32 R28, R44, R54.reuse, R28 ;  /* 0x000000362c1c723c */ /* 0x080ff0000000181c */
[C---:B------:R-:W-:Y:S01]  /*100a0*/  HMMA.16816.F32 R112, R36.reuse, R54, R112 ;  /* 0x000000362470723c */ /* 0x040fe20000001870 */
[----:B------:R-:W-:Y:S01]  /*100b0*/  LDSM.16.MT88.4 R52, [R214+0x1900] ;  /* 0x00190000d634783b */ /* 0x000fe20000004200 */
[----:B------:R-:W-:Y:S06]  /*100c0*/  MUFU.EX2 R68, R68 ;  /* 0x0000004400447308 */ /* 0x000fec0000000800 */
[-C--:B---3--:R-:W-:Y:S04]  /*100d0*/  HMMA.16816.F32 R116, R36, R40.reuse, R116 ;  /* 0x000000282474723c */ /* 0x088fe80000001874 */
[----:B------:R-:W-:Y:S04]  /*100e0*/  MUFU.EX2 R69, R69 ;  /* 0x0000004500457308 */ /* 0x000fe80000000800 */
[C---:B------:R-:W-:Y:S06]  /*100f0*/  HMMA.16816.F32 R120, R44.reuse, R40, R120 ;  /* 0x000000282c78723c */ /* 0x040fec0000001878 */
[----:B------:R-:W-:Y:S01]  /*10100*/  MUFU.EX2 R80, R80 ;  /* 0x0000005000507308 */ /* 0x000fe20000000800 */
[----:B-1----:R-:W-:Y:S01]  /*10110*/  F2FP.PACK_AB R40, R57, R56 ;  /* 0x000000383928723e */ /* 0x002fe200000000ff */
[-C--:B------:R-:W-:Y:S01]  /*10120*/  HMMA.16816.F32 R124, R44, R42.reuse, R124 ;  /* 0x0000002a2c7c723c */ /* 0x080fe2000000187c */
[----:B------:R-:W1:Y:S03]  /*10130*/  LDSM.16.MT88.4 R44, [R216+0x1900] ;  /* 0x00190000d82c783b */ /* 0x000e660000004200 */
[----:B-----5:R-:W-:Y:S04]  /*10140*/  F2FP.PACK_AB R41, R59, R58 ;  /* 0x0000003a3b29723e */ /* 0x020fe800000000ff */
[----:B------:R-:W-:Y:S01]  /*10150*/  HMMA.16816.F32 R128, R36, R42, R128 ;  /* 0x0000002a2480723c */ /* 0x000fe20000001880 */
[----:B------:R-:W-:Y:S06]  /*10160*/  MUFU.EX2 R81, R81 ;  /* 0x0000005100517308 */ /* 0x000fec0000000800 */
[----:B------:R-:W-:Y:S02]  /*10170*/  F2FP.PACK_AB R36, R175, R170 ;  /* 0x000000aaaf24723e */ /* 0x000fe400000000ff */
[----:B------:R-:W-:Y:S02]  /*10180*/  F2FP.PACK_AB R38, R173, R174 ;  /* 0x000000aead26723e */ /* 0x000fe400000000ff */
[----:B------:R-:W-:Y:S01]  /*10190*/  MUFU.EX2 R70, R70 ;  /* 0x0000004600467308 */ /* 0x000fe20000000800 */
[----:B------:R-:W-:Y:S02]  /*101a0*/  F2FP.PACK_AB R37, R65, R64 ;  /* 0x000000404125723e */ /* 0x000fe400000000ff */
[----:B------:R-:W-:Y:S02]  /*101b0*/  F2FP.PACK_AB R39, R67, R66 ;  /* 0x000000424327723e */ /* 0x000fe400000000ff */
[----:B------:R-:W-:Y:S02]  /*101c0*/  F2FP.PACK_AB R42, R61, R60 ;  /* 0x0000003c3d2a723e */ /* 0x000fe400000000ff */
[----:B--2---:R-:W-:Y:S03]  /*101d0*/  F2FP.PACK_AB R43, R63, R62 ;  /* 0x0000003e3f2b723e */ /* 0x004fe600000000ff */
[-C--:B----4-:R-:W-:Y:S01]  /*101e0*/  HMMA.16816.F32 R4, R36, R48.reuse, R4 ;  /* 0x000000302404723c */ /* 0x090fe20000001804 */
        /* <DEDUP_REMOVED lines=8> */
[-C--:B-1----:R-:W-:Y:S08]  /*10270*/  HMMA.16816.F32 R20, R36, R44.reuse, R20 ;  /* 0x0000002c2414723c */ /* 0x082ff00000001814 */
[C---:B------:R-:W-:Y:S01]  /*10280*/  HMMA.16816.F32 R32, R40.reuse, R44, R32 ;  /* 0x0000002c2820723c */ /* 0x040fe20000001820 */
[----:B------:R-:W1:Y:S07]  /*10290*/  MUFU.EX2 R73, R73 ;  /* 0x0000004900497308 */ /* 0x000e6e0000000800 */
        /* <DEDUP_REMOVED lines=9> */
[----:B------:R-:W5:Y:S07]  /*10330*/  MUFU.EX2 R75, R75 ;  /* 0x0000004b004b7308 */ /* 0x000f6e0000000800 */
[C---:B------:R-:W-:Y:S01]  /*10340*/  HMMA.16816.F32 R112, R36.reuse, R54, R112 ;  /* 0x000000362470723c */ /* 0x040fe20000001870 */
[----:B------:R-:W-:Y:S02]  /*10350*/  LDSM.16.MT88.4 R52, [R214+0x2100] ;  /* 0x00210000d634783b */ /* 0x000fe40000004200 */
[----:B------:R-:W-:Y:S05]  /*10360*/  MUFU.EX2 R78, R78 ;  /* 0x0000004e004e7308 */ /* 0x000fea0000000800 */
[-C--:B--2---:R-:W-:Y:S05]  /*10370*/  HMMA.16816.F32 R116, R36, R48.reuse, R116 ;  /* 0x000000302474723c */ /* 0x084fea0000001874 */
[----:B------:R-:W2:Y:S03]  /*10380*/  MUFU.EX2 R79, R79 ;  /* 0x0000004f004f7308 */ /* 0x000ea60000000800 */
[C---:B------:R-:W-:Y:S07]  /*10390*/  HMMA.16816.F32 R120, R40.reuse, R48, R120 ;  /* 0x000000302878723c */ /* 0x040fee0000001878 */
[----:B------:R-:W-:Y:S01]  /*103a0*/  MUFU.EX2 R84, R84 ;  /* 0x0000005400547308 */ /* 0x000fe20000000800 */
[-C--:B------:R-:W-:Y:S07]  /*103b0*/  HMMA.16816.F32 R124, R40, R50.reuse, R124 ;  /* 0x00000032287c723c */ /* 0x080fee000000187c */
[----:B-1----:R-:W-:Y:S01]  /*103c0*/  F2FP.PACK_AB R40, R73, R72 ;  /* 0x000000484928723e */ /* 0x002fe200000000ff */
[----:B------:R-:W-:Y:S01]  /*103d0*/  HMMA.16816.F32 R128, R36, R50, R128 ;  /* 0x000000322480723c */ /* 0x000fe20000001880 */
[----:B------:R-:W1:Y:S01]  /*103e0*/  LDSM.16.MT88.4 R48, [R216+0x2100] ;  /* 0x00210000d830783b */ /* 0x000e620000004200 */
[----:B------:R-:W-:Y:S02]  /*103f0*/  MUFU.EX2 R85, R85 ;  /* 0x0000005500557308 */ /* 0x000fe40000000800 */
[----:B----4-:R-:W-:Y:S02]  /*10400*/  F2FP.PACK_AB R42, R77, R76 ;  /* 0x0000004c4d2a723e */ /* 0x010fe400000000ff */
[----:B-----5:R-:W-:Y:S02]  /*10410*/  F2FP.PACK_AB R41, R75, R74 ;  /* 0x0000004a4b29723e */ /* 0x020fe400000000ff */
[----:B------:R-:W-:Y:S04]  /*10420*/  F2FP.PACK_AB R36, R69, R68 ;  /* 0x000000444524723e */ /* 0x000fe800000000ff */
[----:B------:R-:W-:Y:S01]  /*10430*/  F2FP.PACK_AB R38, R81, R80 ;  /* 0x000000505126723e */ /* 0x000fe200000000ff */
[----:B------:R-:W-:Y:S01]  /*10440*/  MUFU.EX2 R96, R96 ;  /* 0x0000006000607308 */ /* 0x000fe20000000800 */
[----:B------:R-:W-:Y:S02]  /*10450*/  F2FP.PACK_AB R37, R71, R70 ;  /* 0x000000464725723e */ /* 0x000fe400000000ff */
[----:B------:R-:W-:Y:S02]  /*10460*/  F2FP.PACK_AB R39, R83, R82 ;  /* 0x000000525327723e */ /* 0x000fe400000000ff */
[----:B--2---:R-:W-:Y:S05]  /*10470*/  F2FP.PACK_AB R43, R79, R78 ;  /* 0x0000004e4f2b723e */ /* 0x004fea00000000ff */
        /* <DEDUP_REMOVED lines=11> */
[----:B------:R-:W-:Y:S07]  /*10530*/  MUFU.EX2 R91, R91 ;  /* 0x0000005b005b7308 */ /* 0x000fee0000000800 */
[-C--:B------:R-:W-:Y:S03]  /*10540*/  HMMA.16816.F32 R100, R40, R50.reuse, R100 ;  /* 0x000000322864723c */ /* 0x080fe60000001864 */
[----:B------:R-:W-:Y:S05]  /*10550*/  MUFU.EX2 R94, R94 ;  /* 0x0000005e005e7308 */ /* 0x000fea0000000800 */
[C---:B------:R-:W-:Y:S01]  /*10560*/  HMMA.16816.F32 R104, R36.reuse, R50, R104 ;  /* 0x000000322468723c */ /* 0x040fe20000001868 */
[----:B------:R-:W1:Y:S04]  /*10570*/  LDSM.16.MT88.4 R48, [R216+0x2900] ;  /* 0x00290000d830783b */ /* 0x000e680000004200 */
[----:B------:R-:W-:Y:S03]  /*10580*/  MUFU.EX2 R88, R88 ;  /* 0x0000005800587308 */ /* 0x000fe60000000800 */
[-C--:B------:R-:W-:Y:S07]  /*10590*/  HMMA.16816.F32 R24, R36, R52.reuse, R24 ;  /* 0x000000342418723c */ /* 0x080fee0000001818 */
[----:B------:R-:W3:Y:S01]  /*105a0*/  MUFU.EX2 R89, R89 ;  /* 0x0000005900597308 */ /* 0x000ee20000000800 */
[C---:B------:R-:W-:Y:S08]  /*105b0*/  HMMA.16816.F32 R108, R40.reuse, R52, R108 ;  /* 0x00000034286c723c */ /* 0x040ff0000000186c */
[-C--:B------:R-:W-:Y:S01]  /*105c0*/  HMMA.16816.F32 R28, R40, R54.reuse, R28 ;  /* 0x00000036281c723c */ /* 0x080fe2000000181c */
[----:B------:R-:W4:Y:S07]  /*105d0*/  MUFU.EX2 R90, R90 ;  /* 0x0000005a005a7308 */ /* 0x000f2e0000000800 */
[C---:B------:R-:W-:Y:S08]  /*105e0*/  HMMA.16816.F32 R112, R36.reuse, R54, R112 ;  /* 0x000000362470723c */ /* 0x040ff00000001870 */
[-C--:B--2---:R-:W-:Y:S08]  /*105f0*/  HMMA.16816.F32 R116, R36, R44.reuse, R116 ;  /* 0x0000002c2474723c */ /* 0x084ff00000001874 */
[C---:B------:R-:W-:Y:S01]  /*10600*/  HMMA.16816.F32 R120, R40.reuse, R44, R120 ;  /* 0x0000002c2878723c */ /* 0x040fe20000001878 */
[----:B------:R2:W5:Y:S07]  /*10610*/  MUFU.EX2 R44, R2 ;  /* 0x00000002002c7308 */ /* 0x00056e0000000800 */
[-C--:B------:R-:W-:Y:S07]  /*10620*/  HMMA.16816.F32 R124, R40, R46.reuse, R124 ;  /* 0x0000002e287c723c */ /* 0x080fee000000187c */
[----:B---3--:R-:W-:Y:S01]  /*10630*/  F2FP.PACK_AB R40, R89, R88 ;  /* 0x000000585928723e */ /* 0x008fe200000000ff */
[----:B------:R-:W-:Y:S04]  /*10640*/  HMMA.16816.F32 R128, R36, R46, R128 ;  /* 0x0000002e2480723c */ /* 0x000fe80000001880 */
[----:B------:R-:W-:Y:S02]  /*10650*/  F2FP.PACK_AB R42, R93, R92 ;  /* 0x0000005c5d2a723e */ /* 0x000fe400000000ff */
[----:B----4-:R-:W-:Y:S02]  /*10660*/  F2FP.PACK_AB R41, R91, R90 ;  /* 0x0000005a5b29723e */ /* 0x010fe400000000ff */
[----:B------:R-:W-:Y:S01]  /*10670*/  F2FP.PACK_AB R36, R85, R84 ;  /* 0x000000545524723e */ /* 0x000fe200000000ff */
[----:B--2---:R-:W-:Y:S03]  /*10680*/  FADD.FTZ R2, R206, R135 ;  /* 0x00000087ce027221 */ /* 0x004fe60000010000 */
[----:B------:R-:W-:Y:S01]  /*10690*/  F2FP.PACK_AB R38, R97, R96 ;  /* 0x000000606126723e */ /* 0x000fe200000000ff */
[----:B------:R-:W-:Y:S01]  /*106a0*/  FADD.FTZ R2, R207, R2 ;  /* 0x00000002cf027221 */ /* 0x000fe20000010000 */
[----:B------:R-:W-:Y:S02]  /*106b0*/  F2FP.PACK_AB R37, R87, R86 ;  /* 0x000000565725723e */ /* 0x000fe400000000ff */
[----:B------:R-:W-:Y:S02]  /*106c0*/  F2FP.PACK_AB R39, R99, R98 ;  /* 0x000000626327723e */ /* 0x000fe400000000ff */
[----:B-----5:R-:W-:Y:S02]  /*106d0*/  F2FP.PACK_AB R43, R44, R94 ;  /* 0x0000005e2c2b723e */ /* 0x020fe400000000ff */
[----:B------:R-:W-:Y:S03]  /*106e0*/  MOV R135, R133 ;  /* 0x0000008500877202 */ /* 0x000fe60000000f00 */
[-C--:B------:R-:W-:Y:S01]  /*106f0*/  HMMA.16816.F32 R140, R36, R152.reuse, R4 ;  /* 0x00000098248c723c */ /* 0x080fe20000001804 */
[----:B------:R-:W2:Y:S07]  /*10700*/  LDSM.16.MT88.4 R4, [R214+0x2900] ;  /* 0x00290000d604783b */ /* 0x000eae0000004200 */
        /* <DEDUP_REMOVED lines=28> */
[----:B------:R-:W1:Y:S01]  /*108d0*/  LDSM.16.MT88.4 R8, [R215+0x2900] ;  /* 0x00290000d708783b */ /* 0x000e620000004200 */
        /* <DEDUP_REMOVED lines=77> */
[----:B------:R-:W-:Y:S04]  /*10db0*/  STL [R1+0x14], R4 ;  /* 0x0000140401007387 */ /* 0x000fe80000100800 */
[----:B------:R-:W-:Y:S04]  /*10dc0*/  STL [R1+0x18], R2 ;  /* 0x0000180201007387 */ /* 0x000fe80000100800 */
[----:B------:R1:W-:Y:S02]  /*10dd0*/  STL [R1+0x1c], R0 ;  /* 0x00001c0001007387 */ /* 0x0003e40000100800 */
[----:B-1----:R-:W-:Y:S01]  /*10de0*/  MOV R0, R134 ;  /* 0x0000008600007202 */ /* 0x002fe20000000f00 */
[----:B------:R-:W-:-:S05]  /*10df0*/  @P0 BRA `(.L_x_2117) ;  /* 0xffffc9e000000947 */ /* 0x000fca000383ffff */
.L_x_2116:
[----:B------:R-:W2:Y:S02]  /*10e00*/  LDL R2, [R1] ;  /* 0x0000000001027983 */ /* 0x000ea40000100800 */
[----:B--2---:R-:W-:-:S13]  /*10e10*/  ISETP.GE.AND P0, PT, R229, R2, PT ;  /* 0x00000002e500720c */ /* 0x004fda0003f06270 */
[----:B------:R-:W-:Y:S05]  /*10e20*/  @!P0 BRA `(.L_x_2118) ;  /* 0x00005a3000008947 */ /* 0x000fea0003800000 */
[----:B------:R-:W2:Y:S01]  /*10e30*/  LDL.LU.64 R6, [R1+0x40] ;  /* 0x0000400001067983 */ /* 0x000ea20000300a00 */
[----:B------:R-:W-:Y:S01]  /*10e40*/  MOV R138, R3 ;  /* 0x00000003008a7202 */ /* 0x000fe20000000f00 */
[----:B------:R-:W-:Y:S01]  /*10e50*/  UMOV UR14, 0x60 ;  /* 0x00000060000e7882 */ /* 0x000fe20000000000 */
[----:B------:R-:W-:Y:S01]  /*10e60*/  IMAD.MOV.U32 R136, RZ, RZ, R133 ;  /* 0x000000ffff887224 */ /* 0x000fe200078e0085 */
[----:B------:R-:W3:Y:S01]  /*10e70*/  LDL.LU.64 R4, [R1+0x48] ;  /* 0x0000480001047983 */ /* 0x000ee20000300a00 */
        /* <DEDUP_REMOVED lines=12> */
.L_x_2135:
[----:B------:R-:W-:Y:S04]  /*10f40*/  DEPBAR.LE SB0, 0x0 ;  /* 0x000080000000791a */ /* 0x000fe80000000000 */
[----:B------:R-:W-:Y:S01]  /*10f50*/  BAR.SYNC.DEFER_BLOCKING 0x0 ;  /* 0x0000000000007b1d */ /* 0x000fe20000010000 */
[----:B------:R-:W-:Y:S01]  /*10f60*/  SHF.R.S32.HI R132, RZ, 0x1f, R229 ;  /* 0x0000001fff847819 */ /* 0x000fe200000114e5 */
[C---:B------:R-:W-:Y:S01]  /*10f70*/  IMAD R0, R229.reuse, UR5, RZ ;  /* 0x00000005e5007c24 */ /* 0x040fe2000f8e02ff */
[----:B------:R-:W-:Y:S03]  /*10f80*/  PLOP3.LUT P3, PT, PT, PT, UP2, 0x80, 0x0 ;  /* 0x000000000000781c */ /* 0x000fe60003f6f028 */
[----:B------:R-:W-:Y:S01]  /*10f90*/  IMAD R0, R132, UR16, R0 ;  /* 0x0000001084007c24 */ /* 0x000fe2000f8e0200 */
[----:B------:R-:W-:Y:S06]  /*10fa0*/  LDSM.16.M88.4 R96, [R219+0x6100] ;  /* 0x00610000db60783b */ /* 0x000fec0000000200 */
[----:B--2---:R-:W2:Y:S06]  /*10fb0*/  LDSM.16.M88.4 R16, [R212+0x3100] ;  /* 0x00310000d410783b */ /* 0x004eac0000000200 */
[----:B------:R-:W3:Y:S06]  /*10fc0*/  LDSM.16.M88.4 R92, [R219+0x8100] ;  /* 0x00810000db5c783b */ /* 0x000eec0000000200 */
[----:B-1----:R-:W4:Y:S06]  /*10fd0*/  LDL.64 R2, [R1+0x8] ;  /* 0x0000080001027983 */ /* 0x002f2c0000100a00 */
[----:B------:R-:W1:Y:S06]  /*10fe0*/  LDSM.16.M88.4 R32, [R212+0x3900] ;  /* 0x00390000d420783b */ /* 0x000e6c0000000200 */
[----:B------:R-:W5:Y:S06]  /*10ff0*/  LDL R245, [R1] ;  /* 0x0000000001f57983 */ /* 0x000f6c0000100800 */
[----:B------:R-:W1:Y:S06]  /*11000*/  LDSM.16.M88.4 R48, [R212+0x4100] ;  /* 0x00410000d430783b */ /* 0x000e6c0000000200 */
[----:B------:R-:W5:Y:S01]  /*11010*/  LDL.64 R234, [R1+0x28] ;  /* 0x0000280001ea7983 */ /* 0x000f620000100a00 */
[-C--:B--2---:R-:W-:Y:S05]  /*11020*/  HMMA.16816.F32 R4, R96, R16.reuse, RZ ;  /* 0x000000106004723c */ /* 0x084fea00000018ff */
[----:B------:R-:W2:Y:S03]  /*11030*/  LDSM.16.M88.4 R64, [R212+0x4900] ;  /* 0x00490000d440783b */ /* 0x000ea60000000200 */
[C---:B---3--:R-:W-:Y:S03]  /*11040*/  HMMA.16816.F32 R8, R92.reuse, R16, RZ ;  /* 0x000000105c08723c */ /* 0x048fe600000018ff */
[----:B------:R-:W3:Y:S06]  /*11050*/  LDL.64 R232, [R1+0x38] ;  /* 0x0000380001e87983 */ /* 0x000eec0000100a00 */
[----:B------:R-:W2:Y:S01]  /*11060*/  LDSM.16.M88.4 R80, [R212+0x5100] ;  /* 0x00510000d450783b */ /* 0x000ea20000000200 */
[-C--:B------:R-:W-:Y:S05]  /*11070*/  HMMA.16816.F32 R12, R92, R18.reuse, RZ ;  /* 0x000000125c0c723c */ /* 0x080fea00000018ff */
[----:B------:R-:W3:Y:S03]  /*11080*/  LDL R139, [R1+0x30] ;  /* 0x00003000018b7983 */ /* 0x000ee60000100800 */
[C---:B------:R-:W-:Y:S03]  /*11090*/  HMMA.16816.F32 R16, R96.reuse, R18, RZ ;  /* 0x000000126010723c */ /* 0x040fe600000018ff */
[----:B------:R-:W2:Y:S05]  /*110a0*/  LDSM.16.M88.4 R172, [R212+0x5900] ;  /* 0x00590000d4ac783b */ /* 0x000eaa0000000200 */
[-C--:B-1----:R-:W-:Y:S01]  /*110b0*/  HMMA.16816.F32 R20, R96, R32.reuse, RZ ;  /* 0x000000206014723c */ /* 0x082fe200000018ff */
[----:B------:R-:W3:Y:S06]  /*110c0*/  LDL R134, [R1+0x20] ;  /* 0x0000200001867983 */ /* 0x000eec0000100800 */
[----:B------:R-:W-:Y:S01]  /*110d0*/  LDSM.16.M88.4 R176, [R222+0x6100] ;  /* 0x00610000deb0783b */ /* 0x000fe20000000200 */
[C---:B------:R-:W-:Y:S05]  /*110e0*/  HMMA.16816.F32 R24, R92.reuse, R32, RZ ;  /* 0x000000205c18723c */ /* 0x040fea00000018ff */
[----:B------:R-:W1:Y:S03]  /*110f0*/  LDSM.16.M88.4 R180, [R223] ;  /* 0x00000000dfb4783b */ /* 0x000e660000000200 */
[-C--:B------:R-:W-:Y:S03]  /*11100*/  HMMA.16816.F32 R28, R92, R34.reuse, RZ ;  /* 0x000000225c1c723c */ /* 0x080fe600000018ff */
[----:B------:R-:W1:Y:S05]  /*11110*/  LDSM.16.M88.4 R184, [R222+0x8100] ;  /* 0x00810000deb8783b */ /* 0x000e6a0000000200 */
[C---:B------:R-:W-:Y:S01]  /*11120*/  HMMA.16816.F32 R32, R96.reuse, R34, RZ ;  /* 0x000000226020723c */ /* 0x040fe200000018ff */
[----:B------:R-:W1:Y:S06]  /*11130*/  LDSM.16.M88.4 R188, [R228] ;  /* 0x00000000e4bc783b */ /* 0x000e6c0000000200 */
[----:B------:R-:W-:Y:S01]  /*11140*/  LDSM.16.M88.4 R192, [R225] ;  /* 0x00000000e1c0783b */ /* 0x000fe20000000200 */
[-C--:B------:R-:W-:Y:S05]  /*11150*/  HMMA.16816.F32 R36, R96, R48.reuse, RZ ;  /* 0x000000306024723c */ /* 0x080fea00000018ff */
[----:B------:R-:W-:Y:S03]  /*11160*/  LDSM.16.M88.4 R196, [R224] ;  /* 0x00000000e0c4783b */ /* 0x000fe60000000200 */
[C---:B------:R-:W-:Y:S08]  /*11170*/  HMMA.16816.F32 R40, R92.reuse, R48, RZ ;  /* 0x000000305c28723c */ /* 0x040ff000000018ff */
[-C--:B------:R-:W-:Y:S08]  /*11180*/  HMMA.16816.F32 R44, R92, R50.reuse, RZ ;  /* 0x000000325c2c723c */ /* 0x080ff000000018ff */
[C---:B------:R-:W-:Y:S08]  /*11190*/  HMMA.16816.F32 R48, R96.reuse, R50, RZ ;  /* 0x000000326030723c */ /* 0x040ff000000018ff */
[-C--:B--2---:R-:W-:Y:S08]  /*111a0*/  HMMA.16816.F32 R52, R96, R64.reuse, RZ ;  /* 0x000000406034723c */ /* 0x084ff000000018ff */
        /* <DEDUP_REMOVED lines=11> */
[----:B------:R-:W2:Y:S07]  /*11260*/  LDSM.16.M88.4 R172, [R227] ;  /* 0x00000000e3ac783b */ /* 0x000eae0000000200 */
        /* <DEDUP_REMOVED lines=8> */
[C---:B------:R-:W-:Y:S08]  /*112f0*/  HMMA.16816.F32 R32, R176.reuse, R190, R32 ;  /* 0x000000beb020723c */ /* 0x040ff00000001820 */
[-C--:B--2---:R-:W-:Y:S08]  /*11300*/  HMMA.16816.F32 R36, R176, R172.reuse, R36 ;  /* 0x000000acb024723c */ /* 0x084ff00000001824 */
[C---:B------:R-:W-:Y:S08]  /*11310*/  HMMA.16816.F32 R40, R184.reuse, R172, R40 ;  /* 0x000000acb828723c */ /* 0x040ff00000001828 */
[-C--:B------:R-:W-:Y:S04]  /*11320*/  HMMA.16816.F32 R44, R184, R174.reuse, R44 ;  /* 0x000000aeb82c723c */ /* 0x080fe8000000182c */
[----:B----4-:R-:W-:Y:S04]  /*11330*/  IMAD.WIDE.U32 R2, R229, UR16, R2 ;  /* 0x00000010e5027c25 */ /* 0x010fe8000f8e0002 */
[C---:B------:R-:W-:Y:S04]  /*11340*/  HMMA.16816.F32 R48, R176.reuse, R174, R48 ;  /* 0x000000aeb030723c */ /* 0x040fe80000001830 */
[----:B------:R-:W-:Y:S01]  /*11350*/  IMAD.IADD R0, R3, 0x1, R0 ;  /* 0x0000000103007824 */ /* 0x000fe200078e0200 */
[C---:B------:R-:W-:Y:S03]  /*11360*/  LEA R202, P0, R2.reuse, c[0x0][0x1f8], 0x1 ;  /* 0x00007e0002ca7a11 */ /* 0x040fe600078008ff */
[-C--:B-1----:R-:W-:Y:S04]  /*11370*/  HMMA.16816.F32 R52, R176, R180.reuse, R52 ;  /* 0x000000b4b034723c */ /* 0x082fe80000001834 */
[----:B------:R-:W-:Y:S02]  /*11380*/  LEA.HI.X R203, R2, c[0x0][0x1fc], R0, 0x1, P0 ;  /* 0x00007f0002cb7a11 */ /* 0x000fe400000f0c00 */
[----:B------:R-:W-:Y:S02]  /*11390*/  IADD3 R132, P0, R202, UR9, RZ ;  /* 0x00000009ca847c10 */ /* 0x000fe4000ff1e0ff */
[C---:B------:R-:W-:Y:S01]  /*113a0*/  HMMA.16816.F32 R56, R184.reuse, R180, R56 ;  /* 0x000000b4b838723c */ /* 0x040fe20000001838 */
[----:B------:R-:W-:Y:S01]  /*113b0*/  @!PT LDS RZ, [RZ] ;  /* 0x00000000fffff984 */ /* 0x000fe20000000800 */
[----:B------:R-:W-:Y:S01]  /*113c0*/  @!PT LDS RZ, [RZ] ;  /* 0x00000000fffff984 */ /* 0x000fe20000000800 */
[----:B------:R-:W-:Y:S01]  /*113d0*/  @!PT LDS RZ, [RZ] ;  /* 0x00000000fffff984 */ /* 0x000fe20000000800 */
[----:B------:R1:W-:Y:S03]  /*113e0*/  LDGSTS.E.BYPASS.LTC128B.128 [R231+0x100], [R202.64], !P6 ;  /* 0x00100000cae77fae */ /* 0x0003e6000f101d4c */
[----:B------:R-:W-:Y:S02]  /*113f0*/  IADD3.X R133, R203, UR8, RZ, P0, !PT ;  /* 0x00000008cb857c10 */ /* 0x000fe400087fe4ff */
[----:B------:R-:W-:Y:S02]  /*11400*/  IADD3 R200, P1, R132, UR9, RZ ;  /* 0x0000000984c87c10 */ /* 0x000fe4000ff3e0ff */
[-C--:B------:R-:W-:Y:S01]  /*11410*/  HMMA.16816.F32 R60, R184, R182.reuse, R60 ;  /* 0x000000b6b83c723c */ /* 0x080fe2000000183c */
[----:B------:R2:W-:Y:S03]  /*11420*/  LDGSTS.E.BYPASS.LTC128B.128 [R231+0x900], [R132.64], !P6 ;  /* 0x0090000084e77fae */ /* 0x0005e6000f101d4c */
        /* <DEDUP_REMOVED lines=9> */
[----:B------:R-:W-:Y:S02]  /*114c0*/  PLOP3.LUT P1, PT, PT, PT, UP2, 0x80, 0x0 ;  /* 0x000000000000781c */ /* 0x000fe40003f2f028 */
[C---:B------:R-:W-:Y:S01]  /*114d0*/  HMMA.16816.F32 R72, R184.reuse, R192, R72 ;  /* 0x000000c0b848723c */ /* 0x040fe20000001848 */
[----:B------:R3:W-:Y:S03]  /*114e0*/  LDGSTS.E.BYPASS.LTC128B.128 [R231+0x2100], [R188.64], !P6 ;  /* 0x02100000bce77fae */ /* 0x0007e6000f101d4c */
[----:B--2---:R-:W-:Y:S04]  /*114f0*/  IADD3 R132, P0, R188, UR9, RZ ;  /* 0x00000009bc847c10 */ /* 0x004fe8000ff1e0ff */
[-C--:B------:R-:W-:Y:S04]  /*11500*/  HMMA.16816.F32 R76, R184, R194.reuse, R76 ;  /* 0x000000c2b84c723c */ /* 0x080fe8000000184c */
[----:B------:R-:W-:Y:S02]  /*11510*/  IADD3.X R133, R189, UR8, RZ, P0, !PT ;  /* 0x00000008bd857c10 */ /* 0x000fe400087fe4ff */
[C---:B-----5:R-:W-:Y:S02]  /*11520*/  ISETP.GT.AND P0, PT, R229.reuse, R245, PT ;  /* 0x000000f5e500720c */ /* 0x060fe40003f04270 */
[C---:B------:R-:W-:Y:S01]  /*11530*/  HMMA.16816.F32 R80, R176.reuse, R194, R80 ;  /* 0x000000c2b050723c */ /* 0x040fe20000001850 */
[----:B------:R2:W-:Y:S06]  /*11540*/  LDGSTS.E.BYPASS.LTC128B.128 [R231+0x2900], [R132.64], !P6 ;  /* 0x0290000084e77fae */ /* 0x0005ec000f101d4c */
[----:B-1----:R-:W-:Y:S01]  /*11550*/  LDSM.16.M88.4 R200, [R218+0x3100] ;  /* 0x00310000dac8783b */ /* 0x002fe20000000200 */
[-C--:B------:R-:W-:Y:S04]  /*11560*/  HMMA.16816.F32 R84, R176, R196.reuse, R84 ;  /* 0x000000c4b054723c */ /* 0x080fe80000001854 */
[----:B------:R-:W-:Y:S01]  /*11570*/  @P0 IADD3 R0, R229, -0x1, RZ ;  /* 0xffffffffe5000810 */ /* 0x000fe20007ffe0ff */
[----:B---3--:R-:W1:Y:S01]  /*11580*/  LDSM.16.M88.4 R188, [R220+0x6100] ;  /* 0x00610000dcbc783b */ /* 0x008e620000000200 */
[----:B----4-:R-:W-:Y:S02]  /*11590*/  @P0 IMAD.MOV.U32 R3, RZ, RZ, R235 ;  /* 0x000000ffff030224 */ /* 0x010fe400078e00eb */
[C---:B------:R-:W-:Y:S03]  /*115a0*/  HMMA.16816.F32 R88, R184.reuse, R196, R88 ;  /* 0x000000c4b858723c */ /* 0x040fe60000001858 */
[----:B------:R-:W3:Y:S01]  /*115b0*/  LDSM.16.M88.4 R204, [R220+0x8100] ;  /* 0x00810000dccc783b */ /* 0x000ee20000000200 */
[----:B------:R-:W-:Y:S04]  /*115c0*/  @P0 SHF.R.S32.HI R2, RZ, 0x1f, R0 ;  /* 0x0000001fff020819 */ /* 0x000fe80000011400 */
[-C--:B------:R-:W-:Y:S01]  /*115d0*/  HMMA.16816.F32 R92, R184, R198.reuse, R92 ;  /* 0x000000c6b85c723c */ /* 0x080fe2000000185c */
[----:B------:R-:W0:Y:S03]  /*115e0*/  LDGDEPBAR ;  /* 0x00000000000079af */ /* 0x000e260000000000 */
[----:B--2---:R-:W-:Y:S03]  /*115f0*/  @P0 IMAD.WIDE.U32 R132, R0, c[0x0][0x1e0], RZ ;  /* 0x0000780000840a25 */ /* 0x004fe600078e00ff */
[----:B------:R-:W2:Y:S01]  /*11600*/  LDSM.16.M88.4 R208, [R218+0x3900] ;  /* 0x00390000dad0783b */ /* 0x000ea20000000200 */
[----:B------:R-:W-:Y:S04]  /*11610*/  HMMA.16816.F32 R96, R176, R198, R96 ;  /* 0x000000c6b060723c */ /* 0x000fe80000001860 */
[----:B------:R-:W-:Y:S01]  /*11620*/  @P0 IMAD R2, R2, c[0x0][0x1e0], RZ ;  /* 0x0000780002020a24 */ /* 0x000fe200078e02ff */
[----:B------:R-:W4:Y:S03]  /*11630*/  LDSM.16.M88.4 R172, [R218+0x4100] ;  /* 0x00410000daac783b */ /* 0x000f260000000200 */
[----:B------:R-:W-:Y:S03]  /*11640*/  @P0 IMAD R2, R0, c[0x0][0x1e4], R2 ;  /* 0x0000790000020a24 */ /* 0x000fe600078e0202 */
[----:B------:R-:W5:Y:S01]  /*11650*/  LDSM.16.M88.4 R180, [R218+0x4900] ;  /* 0x00490000dab4783b */ /* 0x000f620000000200 */
[----:B------:R-:W-:Y:S02]  /*11660*/  @P0 IMAD.IADD R0, R133, 0x1, R2 ;  /* 0x0000000185000824 */ /* 0x000fe400078e0202 */
[----:B------:R-:W-:Y:S02]  /*11670*/  @P0 IMAD.MOV.U32 R2, RZ, RZ, R232 ;  /* 0x000000ffff020224 */ /* 0x000fe400078e00e8 */
[----:B------:R-:W-:Y:S01]  /*11680*/  @P0 IMAD R0, R0, 0x60, RZ ;  /* 0x0000006000000824 */ /* 0x000fe200078e02ff */
[----:B------:R-:W4:Y:S01]  /*11690*/  LDSM.16.M88.4 R176, [R218+0x5100] ;  /* 0x00510000dab0783b */ /* 0x000f220000000200 */
[----:B------:R-:W-:Y:S01]  /*116a0*/  @P0 IMAD.WIDE.U32 R2, R132, 0x60, R2 ;  /* 0x0000006084020825 */ /* 0x000fe200078e0002 */
[-C--:B-1----:R-:W-:Y:S04]  /*116b0*/  HMMA.16816.F32 R4, R188, R200.reuse, R4 ;  /* 0x000000c8bc04723c */ /* 0x082fe80000001804 */
[----:B------:R-:W1:Y:S01]  /*116c0*/  LDSM.16.M88.4 R184, [R218+0x5900] ;  /* 0x00590000dab8783b */ /* 0x000e620000000200 */
[C---:B------:R-:W-:Y:S01]  /*116d0*/  @P0 LEA R132, P2, R2.reuse, c[0x0][0x1c8], 0x1 ;  /* 0x0000720002840a11 */ /* 0x040fe200078408ff */
[----:B------:R-:W-:Y:S02]  /*116e0*/  @P0 IMAD.IADD R0, R3, 0x1, R0 ;  /* 0x0000000103000824 */ /* 0x000fe400078e0200 */
[C---:B---3--:R-:W-:Y:S02]  /*116f0*/  HMMA.16816.F32 R8, R204.reuse, R200, R8 ;  /* 0x000000c8cc08723c */ /* 0x048fe40000001808 */
[----:B------:R-:W-:Y:S02]  /*11700*/  LDSM.16.M88.4 R192, [R217] ;  /* 0x00000000d9c0783b */ /* 0x000fe40000000200 */
[----:B------:R-:W-:Y:S01]  /*11710*/  @P0 LEA.HI.X R133, R2, c[0x0][0x1cc], R0, 0x1, P2 ;  /* 0x0000730002850a11 */ /* 0x000fe200010f0c00 */
[----:B------:R-:W-:Y:S01]  /*11720*/  @P1 IMAD.HI.U32 R0, R139, c[0x0][0x2c8], RZ ;  /* 0x0000b2008b001a27 */ /* 0x000fe200078e00ff */
[----:B------:R-:W-:Y:S02]  /*11730*/  @P0 IADD3 R2, P1, R132, UR6, RZ ;  /* 0x0000000684020c10 */ /* 0x000fe4000ff3e0ff */
[----:B------:R-:W-:Y:S01]  /*11740*/  LDSM.16.M88.4 R196, [R221+0x8100] ;  /* 0x00810000ddc4783b */ /* 0x000fe20000000200 */
[-C--:B------:R-:W-:Y:S03]  /*11750*/  HMMA.16816.F32 R12, R204, R202.reuse, R12 ;  /* 0x000000cacc0c723c */ /* 0x080fe6000000180c */
[----:B------:R-:W-:Y:S02]  /*11760*/  @P0 IADD3.X R3, R133, UR7, RZ, P1, !PT ;  /* 0x0000000785030c10 */ /* 0x000fe40008ffe4ff */
[----:B------:R-:W-:Y:S03]  /*11770*/  @P3 SHF.R.U32.HI R139, RZ, c[0x0][0x2cc], R0 ;  /* 0x0000b300ff8b3a19 */ /* 0x000fe60000011600 */
[C---:B------:R-:W-:Y:S01]  /*11780*/  HMMA.16816.F32 R16, R188.reuse, R202, R16 ;  /* 0x000000cabc10723c */ /* 0x040fe20000001810 */
[----:B------:R-:W-:Y:S07]  /*11790*/  LDSM.16.M88.4 R200, [R217+0x800] ;  /* 0x00080000d9c8783b */ /* 0x000fee0000000200 */
[-C--:B--2---:R-:W-:Y:S08]  /*117a0*/  HMMA.16816.F32 R20, R188, R208.reuse, R20 ;  /* 0x000000d0bc14723c */ /* 0x084ff00000001814 */
[C---:B------:R-:W-:Y:S08]  /*117b0*/  HMMA.16816.F32 R24, R204.reuse, R208, R24 ;  /* 0x000000d0cc18723c */ /* 0x040ff00000001818 */
[-C--:B------:R-:W-:Y:S08]  /*117c0*/  HMMA.16816.F32 R28, R204, R210.reuse, R28 ;  /* 0x000000d2cc1c723c */ /* 0x080ff0000000181c */
[C---:B------:R-:W-:Y:S08]  /*117d0*/  HMMA.16816.F32 R32, R188.reuse, R210, R32 ;  /* 0x000000d2bc20723c */ /* 0x040ff00000001820 */
[-C--:B----4-:R-:W-:Y:S08]  /*117e0*/  HMMA.16816.F32 R36, R188, R172.reuse, R36 ;  /* 0x000000acbc24723c */ /* 0x090ff00000001824 */
[C---:B------:R-:W-:Y:S08]  /*117f0*/  HMMA.16816.F32 R40, R204.reuse, R172, R40 ;  /* 0x000000accc28723c */ /* 0x040ff00000001828 */
[-C--:B------:R-:W-:Y:S08]  /*11800*/  HMMA.16816.F32 R44, R204, R174.reuse, R44 ;  /* 0x000000aecc2c723c */ /* 0x080ff0000000182c */
[C---:B------:R-:W-:Y:S01]  /*11810*/  HMMA.16816.F32 R48, R188.reuse, R174, R48 ;  /* 0x000000aebc30723c */ /* 0x040fe20000001830 */
[----:B------:R-:W2:Y:S07]  /*11820*/  LDSM.16.M88.4 R172, [R221+0x6100] ;  /* 0x00610000ddac783b */ /* 0x000eae0000000200 */
[-C--:B-----5:R-:W-:Y:S08]  /*11830*/  HMMA.16816.F32 R52, R188, R180.reuse, R52 ;  /* 0x000000b4bc34723c */ /* 0x0a0ff00000001834 */
        /* <DEDUP_REMOVED lines=9> */
[-C--:B-1----:R-:W-:Y:S08]  /*118d0*/  HMMA.16816.F32 R84, R188, R184.reuse, R84 ;  /* 0x000000b8bc54723c */ /* 0x082ff00000001854 */
[C---:B------:R-:W-:Y:S08]  /*118e0*/  HMMA.16816.F32 R88, R204.reuse, R184, R88 ;  /* 0x000000b8cc58723c */ /* 0x040ff00000001858 */
[-C--:B------:R-:W-:Y:S08]  /*118f0*/  HMMA.16816.F32 R92, R204, R186.reuse, R92 ;  /* 0x000000bacc5c723c */ /* 0x080ff0000000185c */
[----:B------:R-:W-:Y:S01]  /*11900*/  HMMA.16816.F32 R96, R188, R186, R96 ;  /* 0x000000babc60723c */ /* 0x000fe20000001860 */
[----:B------:R-:W1:Y:S07]  /*11910*/  LDSM.16.M88.4 R184, [R217+0x2000] ;  /* 0x00200000d9b8783b */ /* 0x000e6e0000000200 */
[-C--:B--2---:R-:W-:Y:S08]  /*11920*/  HMMA.16816.F32 R4, R172, R192.reuse, R4 ;  /* 0x000000c0ac04723c */ /* 0x084ff00000001804 */
[C---:B------:R-:W-:Y:S08]  /*11930*/  HMMA.16816.F32 R8, R196.reuse, R192, R8 ;  /* 0x000000c0c408723c */ /* 0x040ff00000001808 */
[-C--:B------:R-:W-:Y:S08]  /*11940*/  HMMA.16816.F32 R12, R196, R194.reuse, R12 ;  /* 0x000000c2c40c723c */ /* 0x080ff0000000180c */
[C---:B------:R-:W-:Y:S08]  /*11950*/  HMMA.16816.F32 R16, R172.reuse, R194, R16 ;  /* 0x000000c2ac10723c */ /* 0x040ff00000001810 */
[-C--:B------:R-:W-:Y:S08]  /*11960*/  HMMA.16816.F32 R20, R172, R200.reuse, R20 ;  /* 0x000000c8ac14723c */ /* 0x080ff00000001814 */
[C---:B------:R-:W-:Y:S08]  /*11970*/  HMMA.16816.F32 R24, R196.reuse, R200, R24 ;  /* 0x000000c8c418723c */ /* 0x040ff00000001818 */
[-C--:B------:R-:W-:Y:S08]  /*11980*/  HMMA.16816.F32 R28, R196, R202.reuse, R28 ;  /* 0x000000cac41c723c */ /* 0x080ff0000000181c */
[C---:B------:R-:W-:Y:S08]  /*11990*/  HMMA.16816.F32 R32, R172.reuse, R202, R32 ;  /* 0x000000caac20723c */ /* 0x040ff00000001820 */
[-C--:B---3--:R-:W-:Y:S08]  /*119a0*/  HMMA.16816.F32 R36, R172, R180.reuse, R36 ;  /* 0x000000b4ac24723c */ /* 0x088ff00000001824 */
[C---:B------:R-:W-:Y:S07]  /*119b0*/  HMMA.16816.F32 R40, R196.reuse, R180, R40 ;  /* 0x000000b4c428723c */ /* 0x040fee0000001828 */
[----:B------:R-:W-:Y:S01]  /*119c0*/  @P0 IADD3 R180, P2, R2, UR6, RZ ;  /* 0x0000000602b40c10 */ /* 0x000fe2000ff5e0ff */
[-C--:B------:R-:W-:Y:S04]  /*119d0*/  HMMA.16816.F32 R44, R196, R182.reuse, R44 ;  /* 0x000000b6c42c723c */ /* 0x080fe8000000182c */
[----:B------:R-:W-:Y:S04]  /*119e0*/  @P0 IADD3.X R181, R3, UR7, RZ, P2, !PT ;  /* 0x0000000703b50c10 */ /* 0x000fe800097fe4ff */
[C---:B------:R-:W-:Y:S08]  /*119f0*/  HMMA.16816.F32 R48, R172.reuse, R182, R48 ;  /* 0x000000b6ac30723c */ /* 0x040ff00000001830 */
[-C--:B----4-:R-:W-:Y:S08]  /*11a00*/  HMMA.16816.F32 R52, R172, R176.reuse, R52 ;  /* 0x000000b0ac34723c */ /* 0x090ff00000001834 */
[C---:B------:R-:W-:Y:S08]  /*11a10*/  HMMA.16816.F32 R56, R196.reuse, R176, R56 ;  /* 0x000000b0c438723c */ /* 0x040ff00000001838 */
[-C--:B------:R-:W-:Y:S08]  /*11a20*/  HMMA.16816.F32 R60, R196, R178.reuse, R60 ;  /* 0x000000b2c43c723c */ /* 0x080ff0000000183c */
[C---:B------:R-:W-:Y:S01]  /*11a30*/  HMMA.16816.F32 R64, R172.reuse, R178, R64 ;  /* 0x000000b2ac40723c */ /* 0x040fe20000001840 */
[----:B------:R-:W2:Y:S01]  /*11a40*/  LDSM.16.M88.4 R176, [R217+0x2800] ;  /* 0x00280000d9b0783b */ /* 0x000ea20000000200 */
[----:B------:R-:W-:Y:S05]  /*11a50*/  DEPBAR.LE SB0, 0x0 ;  /* 0x000080000000791a */ /* 0x000fea0000000000 */
[----:B------:R-:W-:Y:S01]  /*11a60*/  BAR.SYNC.DEFER_BLOCKING 0x0 ;  /* 0x0000000000007b1d */ /* 0x000fe20000010000 */
[-C--:B-1----:R-:W-:Y:S08]  /*11a70*/  HMMA.16816.F32 R68, R172, R184.reuse, R68 ;  /* 0x000000b8ac44723c */ /* 0x082ff00000001844 */
[C---:B------:R-:W-:Y:S08]  /*11a80*/  HMMA.16816.F32 R72, R196.reuse, R184, R72 ;  /* 0x000000b8c448723c */ /* 0x040ff00000001848 */
[-C--:B------:R-:W-:Y:S01]  /*11a90*/  HMMA.16816.F32 R76, R196, R186.reuse, R76 ;  /* 0x000000bac44c723c */ /* 0x080fe2000000184c */
[----:B------:R-:W-:Y:S01]  /*11aa0*/  @!PT LDS RZ, [RZ] ;  /* 0x00000000fffff984 */ /* 0x000fe20000000800 */
[----:B------:R-:W-:Y:S01]  /*11ab0*/  @!PT LDS RZ, [RZ] ;  /* 0x00000000fffff984 */ /* 0x000fe20000000800 */
[----:B------:R-:W-:Y:S01]  /*11ac0*/  @!PT LDS RZ, [RZ] ;  /* 0x00000000fffff984 */ /* 0x000fe20000000800 */
[----:B------:R1:W-:Y:S07]  /*11ad0*/  @P0 LDGSTS.E.BYPASS.LTC128B.128 [R231+0x3100], [R132.64], !P6 ;  /* 0x0310000084e70fae */ /* 0x0003ee000f101d4c */
[C---:B------:R-:W-:Y:S01]  /*11ae0*/  HMMA.16816.F32 R80, R172.reuse, R186, R80 ;  /* 0x000000baac50723c */ /* 0x040fe20000001850 */
[----:B------:R3:W-:Y:S07]  /*11af0*/  @P0 LDGSTS.E.BYPASS.LTC128B.128 [R231+0x3900], [R2.64], !P6 ;  /* 0x0390000002e70fae */ /* 0x0007ee000f101d4c */
[-C--:B--2---:R-:W-:Y:S01]  /*11b00*/  HMMA.16816.F32 R84, R172, R176.reuse, R84 ;  /* 0x000000b0ac54723c */ /* 0x084fe20000001854 */
[----:B------:R2:W-:Y:S07]  /*11b10*/  @P0 LDGSTS.E.BYPASS.LTC128B.128 [R231+0x4100], [R180.64], !P6 ;  /* 0x04100000b4e70fae */ /* 0x0005ee000f101d4c */
[C---:B------:R-:W-:Y:S08]  /*11b20*/  HMMA.16816.F32 R88, R196.reuse, R176, R88 ;  /* 0x000000b0c458723c */ /* 0x040ff00000001858 */
[-C--:B------:R-:W-:Y:S04]  /*11b30*/  HMMA.16816.F32 R92, R196, R178.reuse, R92 ;  /* 0x000000b2c45c723c */ /* 0x080fe8000000185c */
[----:B-1----:R-:W-:Y:S04]  /*11b40*/  @P0 IADD3 R132, P1, R180, UR6, RZ ;  /* 0x00000006b4840c10 */ /* 0x002fe8000ff3e0ff */
[----:B------:R-:W-:Y:S01]  /*11b50*/  @P0 IADD3.X R133, R181, UR7, RZ, P1, !PT ;  /* 0x00000007b5850c10 */ /* 0x000fe20008ffe4ff */
[----:B------:R-:W-:Y:S04]  /*11b60*/  HMMA.16816.F32 R96, R172, R178, R96 ;  /* 0x000000b2ac60723c */ /* 0x000fe80000001860 */
[----:B------:R1:W-:Y:S01]  /*11b70*/  @P0 LDGSTS.E.BYPASS.LTC128B.128 [R231+0x4900], [R132.64], !P6 ;  /* 0x0490000084e70fae */ /* 0x0003e2000f101d4c */
[----:B---3--:R-:W-:Y:S04]  /*11b80*/  @P0 IADD3 R2, P2, R132, UR6, RZ ;  /* 0x0000000684020c10 */ /* 0x008fe8000ff5e0ff */
[----:B------:R-:W-:Y:S03]  /*11b90*/  @P0 IADD3.X R3, R133, UR7, RZ, P2, !PT ;  /* 0x0000000785030c10 */ /* 0x000fe600097fe4ff */
[----:B------:R-:W-:Y:S02]  /*11ba0*/  @P0 IADD3 R176, P1, R2, UR6, RZ ;  /* 0x0000000602b00c10 */ /* 0x000fe4000ff3e0ff */
[----:B------:R3:W-:Y:S02]  /*11bb0*/  @P0 LDGSTS.E.BYPASS.LTC128B.128 [R231+0x5100], [R2.64], !P6 ;  /* 0x0510000002e70fae */ /* 0x0007e4000f101d4c */
[----:B------:R-:W-:Y:S05]  /*11bc0*/  @P0 IADD3.X R177, R3, UR7, RZ, P1, !PT ;  /* 0x0000000703b10c10 */ /* 0x000fea0008ffe4ff */
[----:B------:R2:W-:Y:S01]  /*11bd0*/  @P0 LDGSTS.E.BYPASS.LTC128B.128 [R231+0x5900], [R176.64], !P6 ;  /* 0x05900000b0e70fae */ /* 0x0005e2000f101d4c */
[----:B------:R-:W-:Y:S05]  /*11be0*/  PLOP3.LUT P0, PT, PT, PT, UP1, 0x40, 0x0 ;  /* 0x000000000000781c */ /* 0x000fea0003f0e818 */
[----:B------:R-:W0:Y:S01]  /*11bf0*/  LDGDEPBAR ;  /* 0x00000000000079af */ /* 0x000e220000000000 */
[----:B-1----:R-:W-:Y:S05]  /*11c00*/  IMAD R133, R229, -0x60, RZ ;  /* 0xffffffa0e5857824 */ /* 0x002fea00078e02ff */
[----:B------:R-:W3:Y:S01]  /*11c10*/  SHFL.IDX PT, R132, R139, RZ, 0x1c1f ;  /* 0x001c1fff8b847589 */ /* 0x000ee200000e0000 */
[----:B------:R-:W-:Y:S01]  /*11c20*/  IMAD.IADD R174, R133, 0x1, -R134 ;  /* 0x0000000185ae7824 */ /* 0x000fe200078e0a86 */
[----:B------:R-:W-:Y:S04]  /*11c30*/  IADD3 R173, -R134, 0x1, R133 ;  /* 0x0000000186ad7810 */ /* 0x000fe80007ffe185 */
[----:B------:R-:W-:Y:S04]  /*11c40*/  IADD3 R173, R173, c[0x0][0x1d0], RZ ;  /* 0x00007400adad7a10 */ /* 0x000fe80007ffe0ff */
[----:B------:R-:W-:Y:S04]  /*11c50*/  IADD3 R173, R173, -c[0x0][0x168], RZ ;  /* 0x80005a00adad7a10 */ /* 0x000fe80007ffe0ff */
[C---:B------:R-:W-:Y:S02]  /*11c60*/  IADD3 R172, R173.reuse, c[0x0][0x328], RZ ;  /* 0x0000ca00adac7a10 */ /* 0x040fe40007ffe0ff */
[----:B------:R-:W-:Y:S03]  /*11c70*/  IADD3 R173, R173, UR10, RZ ;  /* 0x0000000aadad7c10 */ /* 0x000fe6000fffe0ff */
[--C-:B---3--:R-:W-:Y:S02]  /*11c80*/  IMAD.IADD R2, R172, 0x1, R132.reuse ;  /* 0x00000001ac027824 */ /* 0x108fe400078e0284 */
[----:B------:R-:W-:Y:S01]  /*11c90*/  IMAD.IADD R0, R173, 0x1, R132 ;  /* 0x00000001ad007824 */ /* 0x000fe200078e0284 */
[----:B------:R-:W-:-:S05]  /*11ca0*/  @P0 BRA `(.L_x_2119) ;  /* 0x0000018000000947 */ /* 0x000fca0003800000 */
[----:B--2---:R-:W-:Y:S01]  /*11cb0*/  IADD3 R3, R132, c[0x0][0x1d0], RZ ;  /* 0x0000740084037a10 */ /* 0x004fe20007ffe0ff */
        /* <DEDUP_REMOVED lines=13> */
.L_x_2121:
[----:B------:R-:W-:Y:S04]  /*11d90*/  MOV R132, c[0x0][0x32c] ;  /* 0x0000cb0000847a02 */ /* 0x000fe80000000f00 */
[----:B------:R-:W-:Y:S11]  /*11da0*/  ISETP.NE.AND P0, PT, R132, 0x1, PT ;  /* 0x000000018400780c */ /* 0x000ff60003f05270 */
[----:B------:R-:W-:Y:S02]  /*11db0*/  @!UPT UIADD3 URZ, URZ, URZ, URZ ;  /* 0x0000003f3f3ff290 */ /* 0x000fe4000fffe03f */
[----:B------:R-:W-:Y:S05]  /*11dc0*/  @P0 IMAD.HI.U32 R132, R3, c[0x0][0x330], RZ ;  /* 0x0000cc0003840a27 */ /* 0x000fea00078e00ff */
[----:B------:R-:W-:Y:S02]  /*11dd0*/  @P0 SHF.R.U32.HI R3, RZ, c[0x0][0x334], R132 ;  /* 0x0000cd00ff030a19 */ /* 0x000fe40000011684 */
.L_x_2122:
[----:B------:R-:W-:Y:S05]  /*11de0*/  BSYNC B0 ;  /* 0x0000000000007941 */ /* 0x000fea0003800000 */
.L_x_2120:
[----:B------:R-:W-:Y:S05]  /*11df0*/  IMAD R3, R3, c[0x0][0x32c], R174 ;  /* 0x0000cb0003037a24 */ /* 0x000fea00078e02ae */
[----:B------:R-:W-:Y:S02]  /*11e00*/  IADD3 R132, R3, c[0x0][0x32c], RZ ;  /* 0x0000cb0003847a10 */ /* 0x000fe40007ffe0ff */
[----:B------:R-:W-:Y:S02]  /*11e10*/  IMNMX R0, R0, R3, !PT ;  /* 0x0000000300007217 */ /* 0x000fe40007800200 */
[----:B------:R-:W-:Y:S02]  /*11e20*/  IMNMX R2, R2, R132, PT ;  /* 0x0000008402027217 */ /* 0x000fe40003800200 */
.L_x_2119:
[----:B--2---:R-:W-:Y:S01]  /*11e30*/  PLOP3.LUT P0, PT, PT, PT, UP1, 0x40, 0x0 ;  /* 0x000000000000781c */ /* 0x004fe20003f0e818 */
        /* <DEDUP_REMOVED lines=18> */
.L_x_2125:
[----:B------:R-:W-:Y:S04]  /*11f60*/  MOV R175, c[0x0][0x32c] ;  /* 0x0000cb0000af7a02 */ /* 0x000fe80000000f00 */
[----:B------:R-:W-:Y:S11]  /*11f70*/  ISETP.NE.AND P0, PT, R175, 0x1, PT ;  /* 0x00000001af00780c */ /* 0x000ff60003f05270 */
[----:B------:R-:W-:Y:S02]  /*11f80*/  @!UPT UIADD3 URZ, URZ, URZ, URZ ;  /* 0x0000003f3f3ff290 */ /* 0x000fe4000fffe03f */
[----:B------:R-:W-:Y:S05]  /*11f90*/  @P0 IMAD.HI.U32 R175, R134, c[0x0][0x330], RZ ;  /* 0x0000cc0086af0a27 */ /* 0x000fea00078e00ff */
[----:B------:R-:W-:Y:S02]  /*11fa0*/  @P0 SHF.R.U32.HI R134, RZ, c[0x0][0x334], R175 ;  /* 0x0000cd00ff860a19 */ /* 0x000fe400000116af */
.L_x_2126:
[----:B------:R-:W-:Y:S05]  /*11fb0*/  BSYNC B0 ;  /* 0x0000000000007941 */ /* 0x000fea0003800000 */
.L_x_2124:
[----:B------:R-:W-:Y:S05]  /*11fc0*/  IMAD R134, R134, c[0x0][0x32c], R174 ;  /* 0x0000cb0086867a24 */ /* 0x000fea00078e02ae */
[----:B------:R-:W-:Y:S02]  /*11fd0*/  IADD3 R175, R134, c[0x0][0x32c], RZ ;  /* 0x0000cb0086af7a10 */ /* 0x000fe40007ffe0ff */
[----:B------:R-:W-:Y:S02]  /*11fe0*/  IMNMX R3, R3, R134, !PT ;  /* 0x0000008603037217 */ /* 0x000fe40007800200 */
[----:B------:R-:W-:Y:S02]  /*11ff0*/  IMNMX R132, R132, R175, PT ;  /* 0x000000af84847217 */ /* 0x000fe40003800200 */
.L_x_2123:
[C---:B------:R-:W-:Y:S02]  /*12000*/  ISETP.GE.AND P0, PT, R133.reuse, 0x9, PT ;  /* 0x000000098500780c */ /* 0x040fe40003f06270 */
        /* <DEDUP_REMOVED lines=8> */
[----:B------:R-:W-:Y:S02]  /*12090*/  ISETP.GE.AND P3, PT, R133, 0xa, PT ;  /* 0x0000000a8500780c */ /* 0x000fe40003f66270 */
[----:B------:R-:W-:Y:S02]  /*120a0*/  FSEL R184, R16, -INF , !P0 ;  /* 0xff80000010b87808 */ /* 0x000fe40004000000 */
[C---:B------:R-:W-:Y:S02]  /*120b0*/  ISETP.GT.AND P0, PT, R0.reuse, 0x10, !P2 ;  /* 0x000000100000780c */ /* 0x040fe40005704270 */
        /* <DEDUP_REMOVED lines=98> */
[----:B------:R-:W-:Y:S01]  /*126e0*/  ISETP.GE.AND P0, PT, R133, 0x5a, PT ;  /* 0x0000005a8500780c */ /* 0x000fe20003f06270 */
[----:B------:R-:W1:Y:S03]  /*126f0*/  SHFL.IDX PT, R4, R139, 0x2, 0x1c1f ;  /* 0x005c1f008b047f89 */ /* 0x000e6600000e0000 */
        /* <DEDUP_REMOVED lines=22> */
.L_x_2129:
[----:B------:R-:W-:Y:S04]  /*12860*/  MOV R49, c[0x0][0x32c] ;  /* 0x0000cb0000317a02 */ /* 0x000fe80000000f00 */
[----:B------:R-:W-:Y:S11]  /*12870*/  ISETP.NE.AND P0, PT, R49, 0x1, PT ;  /* 0x000000013100780c */ /* 0x000ff60003f05270 */
[----:B------:R-:W-:Y:S02]  /*12880*/  @!UPT UIADD3 URZ, URZ, URZ, URZ ;  /* 0x0000003f3f3ff290 */ /* 0x000fe4000fffe03f */
[----:B------:R-:W-:Y:S05]  /*12890*/  @P0 IMAD.HI.U32 R49, R4, c[0x0][0x330], RZ ;  /* 0x0000cc0004310a27 */ /* 0x000fea00078e00ff */
[----:B------:R-:W-:Y:S02]  /*128a0*/  @P0 SHF.R.U32.HI R4, RZ, c[0x0][0x334], R49 ;  /* 0x0000cd00ff040a19 */ /* 0x000fe40000011631 */
.L_x_2130:
[----:B------:R-:W-:Y:S05]  /*128b0*/  BSYNC B0 ;  /* 0x0000000000007941 */ /* 0x000fea0003800000 */
.L_x_2128:
[----:B------:R-:W-:Y:S05]  /*128c0*/  IMAD R4, R4, c[0x0][0x32c], R174 ;  /* 0x0000cb0004047a24 */ /* 0x000fea00078e02ae */
[----:B------:R-:W-:Y:S02]  /*128d0*/  IADD3 R49, R4, c[0x0][0x32c], RZ ;  /* 0x0000cb0004317a10 */ /* 0x000fe40007ffe0ff */
[----:B------:R-:W-:Y:S02]  /*128e0*/  IMNMX R0, R0, R4, !PT ;  /* 0x0000000400007217 */ /* 0x000fe40007800200 */
[----:B------:R-:W-:Y:S02]  /*128f0*/  IMNMX R2, R2, R49, PT ;  /* 0x0000003102027217 */ /* 0x000fe40003800200 */
.L_x_2127:
[----:B------:R-:W-:Y:S02]  /*12900*/  ISETP.NE.AND P0, PT, R181, RZ, PT ;  /* 0x000000ffb500720c */ /* 0x000fe40003f05270 */
[----:B------:R-:W-:Y:S02]  /*12910*/  P2R R4, PR, RZ, 0x10 ;  /* 0x00000010ff047803 */ /* 0x000fe40000000000 */
[----:B------:R-:W-:Y:S02]  /*12920*/  ISETP.GT.AND P0, PT, R3, 0x8, !P0 ;  /* 0x000000080300780c */ /* 0x000fe40004704270 */
[----:B------:R-:W-:Y:S02]  /*12930*/  P2R R49, PR, RZ, 0x40 ;  /* 0x00000040ff317803 */ /* 0x000fe40000000000 */
[----:B------:R-:W-:Y:S02]  /*12940*/  ISETP.LT.OR P0, PT, R132, 0x9, P0 ;  /* 0x000000098400780c */ /* 0x000fe40000701670 */
[----:B------:R-:W-:Y:S02]  /*12950*/  ISETP.NE.AND P6, PT, R37, RZ, PT ;  /* 0x000000ff2500720c */ /* 0x000fe40003fc5270 */
[----:B------:R-:W-:Y:S02]  /*12960*/  FSEL R53, R18, -INF , !P0 ;  /* 0xff80000012357808 */ /* 0x000fe40004000000 */
[----:B------:R-:W-:Y:S04]  /*12970*/  ISETP.NE.AND P0, PT, R180, RZ, PT ;  /* 0x000000ffb400720c */ /* 0x000fe80003f05270 */
[----:B------:R-:W-:Y:S04]  /*12980*/  ISETP.GT.AND P0, PT, R3, 0x9, !P0 ;  /* 0x000000090300780c */ /* 0x000fe80004704270 */
[C---:B------:R-:W-:Y:S04]  /*12990*/  ISETP.LT.OR P0, PT, R132.reuse, 0xa, P0 ;  /* 0x0000000a8400780c */ /* 0x040fe80000701670 */
        /* <DEDUP_REMOVED lines=49> */
[C---:B------:R-:W-:Y:S02]  /*12cb0*/  ISETP.GT.AND P0, PT, R3.reuse, 0x40, !P4 ;  /* 0x000000400300780c */ /* 0x040fe40006704270 */
[----:B------:R-:W-:Y:S02]  /*12cc0*/  ISETP.NE.AND P4, PT, R182, RZ, PT ;  /* 0x000000ffb600720c */ /* 0x000fe40003f85270 */
        /* <DEDUP_REMOVED lines=20> */
[----:B------:R-:W-:Y:S04]  /*12e10*/  ISETP.GT.AND P0, PT, R3, 0x1, !P4 ;  /* 0x000000010300780c */ /* 0x000fe80006704270 */
[C---:B------:R-:W-:Y:S04]  /*12e20*/  ISETP.LT.OR P0, PT, R132.reuse, 0x2, P0 ;  /* 0x000000028400780c */ /* 0x040fe80000701670 */
[----:B------:R-:W-:Y:S02]  /*12e30*/  FSEL R19, R7, -INF , !P0 ;  /* 0xff80000007137808 */ /* 0x000fe40004000000 */
[C---:B------:R-:W-:Y:S04]  /*12e40*/  ISETP.GT.AND P0, PT, R3.reuse, RZ, !P1 ;  /* 0x000000ff0300720c */ /* 0x040fe80004f04270 */
[----:B------:R-:W-:Y:S04]  /*12e50*/  ISETP.LT.OR P0, PT, R132, 0x1, P0 ;  /* 0x000000018400780c */ /* 0x000fe80000701670 */
[----:B------:R-:W-:Y:S02]  /*12e60*/  FSEL R18, R6, -INF , !P0 ;  /* 0xff80000006127808 */ /* 0x000fe40004000000 */
[C---:B------:R-:W-:Y:S04]  /*12e70*/  ISETP.GT.AND P0, PT, R3.reuse, 0x58, !P5 ;  /* 0x000000580300780c */ /* 0x040fe80006f04270 */
[----:B------:R-:W-:Y:S04]  /*12e80*/  ISETP.LT.OR P0, PT, R132, 0x59, P0 ;  /* 0x000000598400780c */ /* 0x000fe80000701670 */
[----:B------:R-:W-:Y:S02]  /*12e90*/  FSEL R241, R98, -INF , !P0 ;  /* 0xff80000062f17808 */ /* 0x000fe40004000000 */
[----:B------:R-:W-:Y:S02]  /*12ea0*/  ISETP.GT.AND P0, PT, R3, 0x59, !P6 ;  /* 0x000000590300780c */ /* 0x000fe40007704270 */
[----:B------:R-:W1:Y:S02]  /*12eb0*/  SHFL.IDX PT, R3, R139, 0x3, 0x1c1f ;  /* 0x007c1f008b037f89 */ /* 0x000e6400000e0000 */
[----:B------:R-:W-:Y:S04]  /*12ec0*/  ISETP.LT.OR P0, PT, R132, 0x5a, P0 ;  /* 0x0000005a8400780c */ /* 0x000fe80000701670 */
[----:B------:R-:W-:Y:S02]  /*12ed0*/  FSEL R242, R99, -INF , !P0 ;  /* 0xff80000063f27808 */ /* 0x000fe40004000000 */
[----:B------:R-:W-:Y:S04]  /*12ee0*/  ISETP.GT.AND P0, PT, R0, RZ, !P1 ;  /* 0x000000ff0000720c */ /* 0x000fe80004f04270 */
[----:B------:R-:W-:Y:S04]  /*12ef0*/  ISETP.LT.OR P0, PT, R2, 0x1, P0 ;  /* 0x000000010200780c */ /* 0x000fe80000701670 */
[----:B------:R-:W-:Y:S02]  /*12f00*/  FSEL R8, R8, -INF , !P0 ;  /* 0xff80000008087808 */ /* 0x000fe40004000000 */
[----:B------:R-:W-:Y:S02]  /*12f10*/  ISETP.GT.AND P0, PT, R0, 0x1, !P4 ;  /* 0x000000010000780c */ /* 0x000fe40006704270 */
[----:B------:R-:W-:Y:S02]  /*12f20*/  ISETP.NE.AND P4, PT, R4, RZ, PT ;  /* 0x000000ff0400720c */ /* 0x000fe40003f85270 */
        /* <DEDUP_REMOVED lines=82> */
[----:B------:R-:W-:Y:S01]  /*13450*/  ISETP.GT.AND P0, PT, R0, 0x59, !P6 ;  /* 0x000000590000780c */ /* 0x000fe20007704270 */
[--C-:B-1----:R-:W-:Y:S01]  /*13460*/  IMAD.IADD R0, R173, 0x1, R3.reuse ;  /* 0x00000001ad007824 */ /* 0x102fe200078e0203 */
[----:B------:R-:W-:Y:S02]  /*13470*/  ISETP.NE.AND P6, PT, R49, RZ, PT ;  /* 0x000000ff3100720c */ /* 0x000fe40003fc5270 */
        /* <DEDUP_REMOVED lines=20> */
.L_x_2133:
[----:B------:R-:W-:Y:S04]  /*135c0*/  MOV R4, c[0x0][0x32c] ;  /* 0x0000cb0000047a02 */ /* 0x000fe80000000f00 */
[----:B------:R-:W-:Y:S11]  /*135d0*/  ISETP.NE.AND P0, PT, R4, 0x1, PT ;  /* 0x000000010400780c */ /* 0x000ff60003f05270 */
[----:B------:R-:W-:Y:S02]  /*135e0*/  @!UPT UIADD3 URZ, URZ, URZ, URZ ;  /* 0x0000003f3f3ff290 */ /* 0x000fe4000fffe03f */
[----:B------:R-:W-:Y:S05]  /*135f0*/  @P0 IMAD.HI.U32 R4, R3, c[0x0][0x330], RZ ;  /* 0x0000cc0003040a27 */ /* 0x000fea00078e00ff */
[----:B------:R-:W-:Y:S02]  /*13600*/  @P0 SHF.R.U32.HI R3, RZ, c[0x0][0x334], R4 ;  /* 0x0000cd00ff030a19 */ /* 0x000fe40000011604 */
.L_x_2134:
[----:B------:R-:W-:Y:S05]  /*13610*/  BSYNC B0 ;  /* 0x0000000000007941 */ /* 0x000fea0003800000 */
.L_x_2132:
[----:B------:R-:W-:Y:S05]  /*13620*/  IMAD R3, R3, c[0x0][0x32c], R174 ;  /* 0x0000cb0003037a24 */ /* 0x000fea00078e02ae */
[----:B------:R-:W-:Y:S02]  /*13630*/  IADD3 R4, R3, c[0x0][0x32c], RZ ;  /* 0x0000cb0003047a10 */ /* 0x000fe40007ffe0ff */
[----:B------:R-:W-:Y:S02]  /*13640*/  IMNMX R0, R0, R3, !PT ;  /* 0x0000000300007217 */ /* 0x000fe40007800200 */
[----:B------:R-:W-:Y:S02]  /*13650*/  IMNMX R2, R2, R4, PT ;  /* 0x0000000402027217 */ /* 0x000fe40003800200 */
.L_x_2131:
        /* <DEDUP_REMOVED lines=53> */
[----:B------:R-:W-:Y:S01]  /*139b0*/  LDSM.16.MT88.4 R28, [R216+0x100] ;  /* 0x00010000d81c783b */ /* 0x000fe20000004200 */
        /* <DEDUP_REMOVED lines=61> */
[----:B------:R-:W-:Y:S02]  /*13d90*/  ISETP.NE.AND P3, PT, R5, RZ, PT ;  /* 0x000000ff0500720c */ /* 0x000fe40003f65270 */
        /* <DEDUP_REMOVED lines=18> */
[----:B------:R-:W-:Y:S02]  /*13ec0*/  ISETP.LT.OR P0, PT, R2, 0x42, P0 ;  /* 0x000000420200780c */ /* 0x000fe40000701670 */
[----:B------:R-:W-:Y:S02]  /*13ed0*/  FMNMX.FTZ R4, R198, R4, !PT ;  /* 0x00000004c6047209 */ /* 0x000fe40007810000 */
[----:B------:R-:W-:Y:S01]  /*13ee0*/  FMNMX.FTZ R5, R10, R138, !PT ;  /* 0x0000008a0a057209 */ /* 0x000fe20007810000 */
[----:B------:R-:W2:Y:S01]  /*13ef0*/  SHFL.BFLY PT, R133, R3, 0x2, 0x1f ;  /* 0x0c401f0003857f89 */ /* 0x000ea200000e0000 */
[----:B------:R-:W-:Y:S02]  /*13f00*/  FMNMX.FTZ R4, R199, R4, !PT ;  /* 0x00000004c7047209 */ /* 0x000fe40007810000 */
[----:B------:R-:W-:Y:S02]  /*13f10*/  FSEL R89, R75, -INF , !P0 ;  /* 0xff8000004b597808 */ /* 0x000fe40004000000 */
[----:B------:R-:W-:Y:S02]  /*13f20*/  FMNMX.FTZ R4, R207, R4, !PT ;  /* 0x00000004cf047209 */ /* 0x000fe40007810000 */
[----:B------:R-:W-:Y:S02]  /*13f30*/  ISETP.GT.AND P0, PT, R0, 0x48, !P2 ;  /* 0x000000480000780c */ /* 0x000fe40005704270 */
[----:B------:R-:W-:Y:S02]  /*13f40*/  FMNMX.FTZ R4, R208, R4, !PT ;  /* 0x00000004d0047209 */ /* 0x000fe40007810000 */
[----:B------:R-:W-:Y:S02]  /*13f50*/  FMNMX.FTZ R5, R11, R5, !PT ;  /* 0x000000050b057209 */ /* 0x000fe40007810000 */
[----:B------:R-:W-:Y:S02]  /*13f60*/  FMNMX.FTZ R4, R210, R4, !PT ;  /* 0x00000004d2047209 */ /* 0x000fe40007810000 */
[----:B------:R-:W-:Y:S02]  /*13f70*/  FMNMX.FTZ R5, R14, R5, !PT ;  /* 0x000000050e057209 */ /* 0x000fe40007810000 */
[----:B-1----:R-:W-:Y:S02]  /*13f80*/  FMNMX.FTZ R134, R134, R6, !PT ;  /* 0x0000000686867209 */ /* 0x002fe40007810000 */
[----:B------:R-:W-:Y:S02]  /*13f90*/  FMNMX.FTZ R4, R211, R4, !PT ;  /* 0x00000004d3047209 */ /* 0x000fe40007810000 */
[C---:B------:R-:W-:Y:S01]  /*13fa0*/  FSETP.NEU.FTZ.AND P2, PT, R134.reuse, -INF , PT ;  /* 0xff8000008600780b */ /* 0x040fe20003f5d000 */
[----:B------:R-:W-:Y:S01]  /*13fb0*/  FMUL.FTZ R39, R134, c[0x0][0x2d0] ;  /* 0x0000b40086277a20 */ /* 0x000fe20000410000 */
[----:B------:R-:W-:Y:S02]  /*13fc0*/  FMNMX.FTZ R5, R15, R5, !PT ;  /* 0x000000050f057209 */ /* 0x000fe40007810000 */
[----:B--2---:R-:W-:Y:S02]  /*13fd0*/  FMNMX.FTZ R133, R3, R133, !PT ;  /* 0x0000008503857209 */ /* 0x004fe40007810000 */
[----:B------:R-:W-:Y:S02]  /*13fe0*/  FSEL R39, R39, RZ, P2 ;  /* 0x000000ff27277208 */ /* 0x000fe40001000000 */
[----:B------:R-:W-:Y:S01]  /*13ff0*/  FMNMX.FTZ R3, R238, R4, !PT ;  /* 0x00000004ee037209 */ /* 0x000fe20007810000 */
[----:B------:R-:W1:Y:S01]  /*14000*/  SHFL.BFLY PT, R6, R133, 0x1, 0x1f ;  /* 0x0c201f0085067f89 */ /* 0x000e6200000e0000 */
[----:B------:R-:W-:Y:S01]  /*14010*/  FMNMX.FTZ R5, R56, R5, !PT ;  /* 0x0000000538057209 */ /* 0x000fe20007810000 */
[--C-:B------:R-:W-:Y:S01]  /*14020*/  FFMA.FTZ R4, R52, c[0x0][0x2d0], -R39.reuse ;  /* 0x0000b40034047a23 */ /* 0x100fe20000010827 */
[----:B------:R-:W-:Y:S02]  /*14030*/  ISETP.LT.OR P0, PT, R2, 0x49, P0 ;  /* 0x000000490200780c */ /* 0x000fe40000701670 */
[----:B------:R-:W-:Y:S01]  /*14040*/  FMNMX.FTZ R5, R57, R5, !PT ;  /* 0x0000000539057209 */ /* 0x000fe20007810000 */
[----:B------:R2:W3:Y:S01]  /*14050*/  MUFU.EX2 R23, R4 ;  /* 0x0000000400177308 */ /* 0x0004e20000000800 */
        /* <DEDUP_REMOVED lines=8> */
[----:B------:R-:W-:Y:S01]  /*140e0*/  FMNMX.FTZ R5, R72, R5, !PT ;  /* 0x0000000548057209 */ /* 0x000fe20007810000 */
[--C-:B------:R-:W-:Y:S01]  /*140f0*/  FFMA.FTZ R16, R188, c[0x0][0x2d0], -R39.reuse ;  /* 0x0000b400bc107a23 */ /* 0x100fe20000010827 */
[----:B------:R-:W-:Y:S02]  /*14100*/  FSEL R78, R78, -INF , !P0 ;  /* 0xff8000004e4e7808 */ /* 0x000fe40004000000 */
[----:B-1----:R-:W-:Y:S01]  /*14110*/  FMNMX.FTZ R133, R133, R6, !PT ;  /* 0x0000000685857209 */ /* 0x002fe20007810000 */
[----:B------:R-:W-:Y:S01]  /*14120*/  MUFU.EX2 R252, R16 ;  /* 0x0000001000fc7308 */ /* 0x000fe20000000800 */
[----:B------:R-:W-:Y:S02]  /*14130*/  ISETP.GT.AND P0, PT, R0, 0x49, !P1 ;  /* 0x000000490000780c */ /* 0x000fe40004f04270 */
[C---:B------:R-:W-:Y:S01]  /*14140*/  FSETP.NEU.FTZ.AND P1, PT, R133.reuse, -INF , PT ;  /* 0xff8000008500780b */ /* 0x040fe20003f3d000 */
[----:B------:R-:W-:Y:S01]  /*14150*/  FMUL.FTZ R60, R133, c[0x0][0x2d0] ;  /* 0x0000b400853c7a20 */ /* 0x000fe20000410000 */
[----:B--2---:R-:W-:Y:S01]  /*14160*/  FMNMX.FTZ R4, R73, R5, !PT ;  /* 0x0000000549047209 */ /* 0x004fe20007810000 */
[--C-:B------:R-:W-:Y:S01]  /*14170*/  FFMA.FTZ R5, R183, c[0x0][0x2d0], -R39.reuse ;  /* 0x0000b400b7057a23 */ /* 0x100fe20000010827 */
[----:B------:R-:W-:Y:S02]  /*14180*/  ISETP.LT.OR P0, PT, R2, 0x4a, P0 ;  /* 0x0000004a0200780c */ /* 0x000fe40000701670 */
[----:B------:R-:W-:Y:S01]  /*14190*/  FMNMX.FTZ R4, R76, R4, !PT ;  /* 0x000000044c047209 */ /* 0x000fe20007810000 */
[----:B------:R1:W2:Y:S01]  /*141a0*/  MUFU.EX2 R174, R5 ;  /* 0x0000000500ae7308 */ /* 0x0002a20000000800 */
[----:B------:R-:W-:Y:S02]  /*141b0*/  FSEL R60, R60, RZ, P1 ;  /* 0x000000ff3c3c7208 */ /* 0x000fe40000800000 */
[----:B------:R-:W-:Y:S02]  /*141c0*/  FSEL R79, R79, -INF , !P0 ;  /* 0xff8000004f4f7808 */ /* 0x000fe40004000000 */
[----:B------:R-:W-:Y:S02]  /*141d0*/  ISETP.NE.AND P0, PT, R48, RZ, PT ;  /* 0x000000ff3000720c */ /* 0x000fe40003f05270 */
[----:B------:R-:W-:Y:S01]  /*141e0*/  ISETP.NE.AND P4, PT, R37, RZ, PT ;  /* 0x000000ff2500720c */ /* 0x000fe20003f85270 */
[----:B------:R-:W-:Y:S01]  /*141f0*/  LDSM.16.MT88.4 R48, [R214+0x100] ;  /* 0x00010000d630783b */ /* 0x000fe20000004200 */
[----:B----4-:R-:W-:Y:S02]  /*14200*/  FMNMX.FTZ R3, R3, R7, !PT ;  /* 0x0000000703037209 */ /* 0x010fe40007810000 */
[C---:B------:R-:W-:Y:S02]  /*14210*/  ISETP.GT.AND P0, PT, R0.reuse, 0x51, !P0 ;  /* 0x000000510000780c */ /* 0x040fe40004704270 */
[----:B------:R-:W-:Y:S02]  /*14220*/  ISETP.GT.AND P4, PT, R0, 0x59, !P4 ;  /* 0x000000590000780c */ /* 0x000fe40006784270 */
[----:B------:R-:W-:Y:S01]  /*14230*/  ISETP.LT.OR P0, PT, R2, 0x52, P0 ;  /* 0x000000520200780c */ /* 0x000fe20000701670 */
[----:B------:R-:W4:Y:S01]  /*14240*/  SHFL.BFLY PT, R132, R3, 0x1, 0x1f ;  /* 0x0c201f0003847f89 */ /* 0x000f2200000e0000 */
[----:B------:R-:W-:Y:S02]  /*14250*/  ISETP.GT.AND P3, PT, R0, 0x50, !P3 ;  /* 0x000000500000780c */ /* 0x000fe40005f64270 */
[----:B------:R-:W-:Y:S02]  /*14260*/  FSEL R91, R91, -INF , !P0 ;  /* 0xff8000005b5b7808 */ /* 0x000fe40004000000 */
[C---:B------:R-:W-:Y:S02]  /*14270*/  ISETP.LT.OR P0, PT, R2.reuse, 0x5a, P4 ;  /* 0x0000005a0200780c */ /* 0x040fe40002701670 */
[----:B------:R-:W-:Y:S02]  /*14280*/  ISETP.LT.OR P3, PT, R2, 0x51, P3 ;  /* 0x000000510200780c */ /* 0x000fe40001f61670 */
[----:B-1----:R-:W-:Y:S01]  /*14290*/  FMNMX.FTZ R5, R77, R4, !PT ;  /* 0x000000044d057209 */ /* 0x002fe20007810000 */
[--C-:B------:R-:W-:Y:S01]  /*142a0*/  FFMA.FTZ R4, R184, c[0x0][0x2d0], -R39.reuse ;  /* 0x0000b400b8047a23 */ /* 0x100fe20000010827 */
[----:B------:R-:W-:Y:S02]  /*142b0*/  FSEL R38, R95, -INF , !P0 ;  /* 0xff8000005f267808 */ /* 0x000fe40004000000 */
[----:B---3--:R-:W-:Y:S01]  /*142c0*/  MOV R95, R23 ;  /* 0x00000017005f7202 */ /* 0x008fe20000000f00 */
[----:B------:R1:W-:Y:S01]  /*142d0*/  MUFU.EX2 R176, R4 ;  /* 0x0000000400b07308 */ /* 0x0003e20000000800 */
[----:B------:R-:W-:Y:S02]  /*142e0*/  FMNMX.FTZ R5, R87, R5, !PT ;  /* 0x0000000557057209 */ /* 0x000fe40007810000 */
[----:B------:R-:W-:Y:S02]  /*142f0*/  ISETP.GT.AND P5, PT, R0, 0x58, !P5 ;  /* 0x000000580000780c */ /* 0x000fe40006fa4270 */
[----:B------:R-:W-:Y:S02]  /*14300*/  FMNMX.FTZ R5, R88, R5, !PT ;  /* 0x0000000558057209 */ /* 0x000fe40007810000 */
[----:B------:R-:W-:Y:S02]  /*14310*/  FSEL R90, R90, -INF , !P3 ;  /* 0xff8000005a5a7808 */ /* 0x000fe40005800000 */
[----:B------:R-:W-:Y:S02]  /*14320*/  FMNMX.FTZ R5, R63, R5, !PT ;  /* 0x000000053f057209 */ /* 0x000fe40007810000 */
[----:B----4-:R-:W-:Y:S01]  /*14330*/  FMNMX.FTZ R132, R3, R132, !PT ;  /* 0x0000008403847209 */ /* 0x010fe20007810000 */
[--C-:B------:R-:W-:Y:S01]  /*14340*/  FFMA.FTZ R3, R64, c[0x0][0x2d0], -R60.reuse ;  /* 0x0000b40040037a23 */ /* 0x100fe2000001083c */
[----:B------:R-:W-:Y:S02]  /*14350*/  FMNMX.FTZ R5, R74, R5, !PT ;  /* 0x000000054a057209 */ /* 0x000fe40007810000 */
[C---:B------:R-:W-:Y:S01]  /*14360*/  FSETP.NEU.FTZ.AND P0, PT, R132.reuse, -INF , PT ;  /* 0xff8000008400780b */ /* 0x040fe20003f1d000 */
[----:B------:R-:W-:Y:S01]  /*14370*/  FMUL.FTZ R61, R132, c[0x0][0x2d0] ;  /* 0x0000b400843d7a20 */ /* 0x000fe20000410000 */
[----:B------:R-:W-:Y:S02]  /*14380*/  FMNMX.FTZ R5, R89, R5, !PT ;  /* 0x0000000559057209 */ /* 0x000fe40007810000 */
[----:B------:R-:W-:Y:S01]  /*14390*/  ISETP.LT.OR P3, PT, R2, 0x59, P5 ;  /* 0x000000590200780c */ /* 0x000fe20002f61670 */
[--C-:B------:R-:W-:Y:S01]  /*143a0*/  FFMA.FTZ R2, R53, c[0x0][0x2d0], -R60.reuse ;  /* 0x0000b40035027a23 */ /* 0x100fe2000001083c */
[----:B------:R-:W-:Y:S02]  /*143b0*/  FSEL R61, R61, RZ, P0 ;  /* 0x000000ff3d3d7208 */ /* 0x000fe40000000000 */
[----:B------:R-:W-:Y:S01]  /*143c0*/  FSEL R94, R94, -INF , !P3 ;  /* 0xff8000005e5e7808 */ /* 0x000fe20005800000 */
[----:B-1----:R-:W-:Y:S01]  /*143d0*/  FFMA.FTZ R4, R185, c[0x0][0x2d0], -R39 ;  /* 0x0000b400b9047a23 */ /* 0x002fe20000010827 */
[----:B--2---:R-:W-:Y:S02]  /*143e0*/  F2FP.PACK_AB R40, R174, R95 ;  /* 0x0000005fae28723e */ /* 0x004fe400000000ff */
[----:B------:R-:W-:Y:S01]  /*143f0*/  MOV R172, R245 ;  /* 0x000000f500ac7202 */ /* 0x000fe20000000f00 */
[----:B------:R1:W-:Y:S02]  /*14400*/  MUFU.EX2 R22, R4 ;  /* 0x0000000400167308 */ /* 0x0003e40000000800 */
[--C-:B-1----:R-:W-:Y:S08]  /*14410*/  FFMA.FTZ R4, R18, c[0x0][0x2d0], -R60.reuse ;  /* 0x0000b40012047a23 */ /* 0x102ff0000001083c */
[----:B------:R1:W2:Y:S02]  /*14420*/  MUFU.EX2 R24, R4 ;  /* 0x0000000400187308 */ /* 0x0002a40000000800 */
[----:B-1----:R-:W-:Y:S08]  /*14430*/  FMNMX.FTZ R4, R78, R5, !PT ;  /* 0x000000054e047209 */ /* 0x002ff00007810000 */
[----:B------:R1:W-:Y:S01]  /*14440*/  MUFU.EX2 R5, R3 ;  /* 0x0000000300057308 */ /* 0x0003e20000000800 */
[----:B------:R-:W-:Y:S01]  /*14450*/  FMNMX.FTZ R0, R79, R4, !PT ;  /* 0x000000044f007209 */ /* 0x000fe20007810000 */
[--C-:B------:R-:W-:Y:S03]  /*14460*/  FFMA.FTZ R4, R19, c[0x0][0x2d0], -R60.reuse ;  /* 0x0000b40013047a23 */ /* 0x100fe6000001083c */
[----:B------:R-:W-:Y:S05]  /*14470*/  FMNMX.FTZ R0, R90, R0, !PT ;  /* 0x000000005a007209 */ /* 0x000fea0007810000 */
[----:B------:R-:W3:Y:S01]  /*14480*/  MUFU.EX2 R173, R4 ;  /* 0x0000000400ad7308 */ /* 0x000ee20000000800 */
[----:B------:R-:W-:Y:S04]  /*14490*/  FMNMX.FTZ R0, R91, R0, !PT ;  /* 0x000000005b007209 */ /* 0x000fe80007810000 */
[----:B------:R-:W-:Y:S04]  /*144a0*/  FMNMX.FTZ R0, R94, R0, !PT ;  /* 0x000000005e007209 */ /* 0x000fe80007810000 */
[----:B------:R-:W-:Y:S01]  /*144b0*/  FMNMX.FTZ R0, R38, R0, !PT ;  /* 0x0000000026007209 */ /* 0x000fe20007810000 */
[----:B------:R4:W5:Y:S01]  /*144c0*/  MUFU.EX2 R4, R2 ;  /* 0x0000000200047308 */ /* 0x0009620000000800 */
[--C-:B-1----:R-:W-:Y:S02]  /*144d0*/  FFMA.FTZ R3, R8, c[0x0][0x2d0], -R61.reuse ;  /* 0x0000b40008037a23 */ /* 0x102fe4000001083d */
[--C-:B------:R-:W-:Y:S01]  /*144e0*/  FFMA.FTZ R8, R65, c[0x0][0x2d0], -R60.reuse ;  /* 0x0000b40041087a23 */ /* 0x100fe2000001083c */
[----:B--2---:R-:W-:Y:S01]  /*144f0*/  MOV R65, R24 ;  /* 0x0000001800417202 */ /* 0x004fe20000000f00 */
[----:B------:R-:W-:Y:S05]  /*14500*/  FFMA.FTZ R24, R69, c[0x0][0x2d0], -R60 ;  /* 0x0000b40045187a23 */ /* 0x000fea000001083c */
[----:B------:R1:W-:Y:S01]  /*14510*/  MUFU.EX2 R139, R3 ;  /* 0x00000003008b7308 */ /* 0x0003e20000000800 */
[----:B---3--:R-:W-:Y:S09]  /*14520*/  F2FP.PACK_AB R41, R173, R65 ;  /* 0x00000041ad29723e */ /* 0x008ff200000000ff */
[----:B------:R-:W-:Y:S01]  /*14530*/  MUFU.EX2 R26, R8 ;  /* 0x00000008001a7308 */ /* 0x000fe20000000800 */
[----:B----4-:R-:W2:Y:S01]  /*14540*/  SHFL.BFLY PT, R2, R0, 0x2, 0x1f ;  /* 0x0c401f0000027f89 */ /* 0x010ea200000e0000 */
[----:B-----5:R-:W-:Y:S02]  /*14550*/  IMAD.MOV.U32 R64, RZ, RZ, R4 ;  /* 0x000000ffff407224 */ /* 0x020fe400078e0004 */
[--C-:B------:R-:W-:Y:S06]  /*14560*/  FFMA.FTZ R4, R13, c[0x0][0x2d0], -R61.reuse ;  /* 0x0000b4000d047a23 */ /* 0x100fec000001083d */
[----:B------:R-:W-:Y:S01]  /*14570*/  MUFU.EX2 R250, R24 ;  /* 0x0000001800fa7308 */ /* 0x000fe20000000800 */
[--C-:B-1----:R-:W-:Y:S09]  /*14580*/  FFMA.FTZ R3, R9, c[0x0][0x2d0], -R61.reuse ;  /* 0x0000b40009037a23 */ /* 0x102ff2000001083d */
[----:B------:R1:W3:Y:S10]  /*14590*/  MUFU.EX2 R175, R3 ;  /* 0x0000000300af7308 */ /* 0x0002f40000000800 */
[----:B------:R-:W-:Y:S01]  /*145a0*/  MUFU.EX2 R6, R4 ;  /* 0x0000000400067308 */ /* 0x000fe20000000800 */
[----:B-1----:R-:W-:Y:S01]  /*145b0*/  FFMA.FTZ R3, R12, c[0x0][0x2d0], -R61 ;  /* 0x0000b4000c037a23 */ /* 0x002fe2000001083d */
[----:B---3--:R-:W-:Y:S01]  /*145c0*/  F2FP.PACK_AB R44, R175, R139 ;  /* 0x0000008baf2c723e */ /* 0x008fe200000000ff */
[----:B------:R-:W-:Y:S07]  /*145d0*/  FFMA.FTZ R12, R68, c[0x0][0x2d0], -R60 ;  /* 0x0000b400440c7a23 */ /* 0x000fee000001083c */
[----:B------:R2:W1:Y:S02]  /*145e0*/  MUFU.EX2 R7, R3 ;  /* 0x0000000300077308 */ /* 0x0004640000000800 */
[----:B--2---:R-:W-:Y:S01]  /*145f0*/  FMNMX.FTZ R3, R0, R2, !PT ;  /* 0x0000000200037209 */ /* 0x004fe20007810000 */
[----:B------:R-:W-:Y:S01]  /*14600*/  FFMA.FTZ R2, R186, c[0x0][0x2d0], -R39 ;  /* 0x0000b400ba027a23 */ /* 0x000fe20000010827 */
[----:B------:R-:W-:Y:S06]  /*14610*/  FSEL R0, R134, RZ, P2 ;  /* 0x000000ff86007208 */ /* 0x000fec0001000000 */
[----:B------:R2:W-:Y:S01]  /*14620*/  MUFU.EX2 R27, R2 ;  /* 0x00000002001b7308 */ /* 0x0005e20000000800 */
[----:B------:R-:W3:Y:S01]  /*14630*/  SHFL.BFLY PT, R4, R3, 0x1, 0x1f ;  /* 0x0c201f0003047f89 */ /* 0x000ee200000e0000 */
[----:B------:R-:W-:Y:S01]  /*14640*/  FADD.FTZ R0, -R0, R135 ;  /* 0x0000008700007221 */ /* 0x000fe20000010100 */
[----:B-1----:R-:W-:Y:S03]  /*14650*/  MOV R135, R7 ;  /* 0x0000000700877202 */ /* 0x002fe60000000f00 */
[----:B------:R-:W-:Y:S04]  /*14660*/  FMUL.FTZ R0, R0, c[0x0][0x2d0] ;  /* 0x0000b40000007a20 */ /* 0x000fe80000410000 */
[----:B------:R1:W4:Y:S01]  /*14670*/  MUFU.EX2 R37, R0 ;  /* 0x0000000000257308 */ /* 0x0003220000000800 */
[----:B--2---:R-:W-:Y:S02]  /*14680*/  FSEL R2, R133, RZ, P1 ;  /* 0x000000ff85027208 */ /* 0x004fe40000800000 */
[----:B---3--:R-:W-:Y:S03]  /*14690*/  FMNMX.FTZ R3, R3, R4, !PT ;  /* 0x0000000403037209 */ /* 0x008fe60007810000 */
[----:B------:R-:W-:Y:S02]  /*146a0*/  FADD.FTZ R2, -R2, R136 ;  /* 0x0000008802027221 */ /* 0x000fe40000010100 */
[C---:B------:R-:W-:Y:S02]  /*146b0*/  FMUL.FTZ R62, R3.reuse, c[0x0][0x2d0] ;  /* 0x0000b400033e7a20 */ /* 0x040fe40000410000 */
[----:B------:R-:W-:Y:S01]  /*146c0*/  FMUL.FTZ R2, R2, c[0x0][0x2d0] ;  /* 0x0000b40002027a20 */ /* 0x000fe20000410000 */
[----:B-1----:R-:W-:Y:S01]  /*146d0*/  FSEL R0, R132, RZ, P0 ;  /* 0x000000ff84007208 */ /* 0x002fe20000000000 */
[----:B------:R-:W-:Y:S01]  /*146e0*/  IMAD.MOV.U32 R136, RZ, RZ, R22 ;  /* 0x000000ffff887224 */ /* 0x000fe200078e0016 */
[----:B------:R-:W-:Y:S01]  /*146f0*/  FSETP.NEU.FTZ.AND P0, PT, R3, -INF , PT ;  /* 0xff8000000300780b */ /* 0x000fe20003f1d000 */
[----:B------:R-:W1:Y:S01]  /*14700*/  MUFU.EX2 R36, R2 ;  /* 0x0000000200247308 */ /* 0x000e620000000800 */
[----:B------:R-:W2:Y:S01]  /*14710*/  LDSM.16.MT88.4 R20, [R213+0x100] ;  /* 0x00010000d514783b */ /* 0x000ea20000004200 */
[----:B------:R-:W-:Y:S01]  /*14720*/  FADD.FTZ R0, -R0, R137 ;  /* 0x0000008900007221 */ /* 0x000fe20000010100 */
[----:B------:R-:W-:Y:S01]  /*14730*/  FSEL R62, R62, RZ, P0 ;  /* 0x000000ff3e3e7208 */ /* 0x000fe20000000000 */
[C---:B----4-:R-:W-:Y:S01]  /*14740*/  FMUL.FTZ R16, R37.reuse, R152 ;  /* 0x0000009825107220 */ /* 0x050fe20000410000 */
[----:B------:R-:W-:Y:S01]  /*14750*/  MOV R137, R5 ;  /* 0x0000000500897202 */ /* 0x000fe20000000f00 */
[----:B------:R-:W-:Y:S01]  /*14760*/  FMUL.FTZ R0, R0, c[0x0][0x2d0] ;  /* 0x0000b40000007a20 */ /* 0x000fe20000410000 */
[----:B------:R-:W-:Y:S01]  /*14770*/  F2FP.PACK_AB R42, R136, R176 ;  /* 0x000000b0882a723e */ /* 0x000fe200000000ff */
[----:B------:R-:W-:Y:S01]  /*14780*/  FMUL.FTZ R17, R37, R153 ;  /* 0x0000009925117220 */ /* 0x000fe20000410000 */
[----:B------:R-:W-:Y:S01]  /*14790*/  F2FP.PACK_AB R43, R137, R64 ;  /* 0x00000040892b723e */ /* 0x000fe200000000ff */
[----:B------:R3:W4:Y:S01]  /*147a0*/  MUFU.EX2 R2, R0 ;  /* 0x0000000000027308 */ /* 0x0007220000000800 */
[--C-:B------:R-:W-:Y:S02]  /*147b0*/  FFMA.FTZ R4, R14, c[0x0][0x2d0], -R62.reuse ;  /* 0x0000b4000e047a23 */ /* 0x100fe4000001083e */
[C---:B------:R-:W-:Y:S02]  /*147c0*/  FMUL.FTZ R112, R37.reuse, R112 ;  /* 0x0000007025707220 */ /* 0x040fe40000410000 */
[C---:B------:R-:W-:Y:S02]  /*147d0*/  FMUL.FTZ R113, R37.reuse, R113 ;  /* 0x0000007125717220 */ /* 0x040fe40000410000 */
[C---:B------:R-:W-:Y:S02]  /*147e0*/  FMUL.FTZ R116, R37.reuse, R116 ;  /* 0x0000007425747220 */ /* 0x040fe40000410000 */
[C---:B------:R-:W-:Y:S01]  /*147f0*/  FMUL.FTZ R117, R37.reuse, R117 ;  /* 0x0000007525757220 */ /* 0x040fe20000410000 */
[----:B------:R5:W2:Y:S01]  /*14800*/  MUFU.EX2 R9, R4 ;  /* 0x0000000400097308 */ /* 0x000aa20000000800 */
[C---:B------:R-:W-:Y:S02]  /*14810*/  FMUL.FTZ R104, R37.reuse, R104 ;  /* 0x0000006825687220 */ /* 0x040fe40000410000 */
[----:B------:R-:W-:Y:S02]  /*14820*/  FMUL.FTZ R105, R37, R105 ;  /* 0x0000006925697220 */ /* 0x000fe40000410000 */
[C---:B-1----:R-:W-:Y:S02]  /*14830*/  FMUL.FTZ R7, R36.reuse, R143 ;  /* 0x0000008f24077220 */ /* 0x042fe40000410000 */
[C---:B------:R-:W-:Y:S02]  /*14840*/  FMUL.FTZ R18, R36.reuse, R154 ;  /* 0x0000009a24127220 */ /* 0x040fe40000410000 */
[C---:B------:R-:W-:Y:S02]  /*14850*/  FMUL.FTZ R19, R36.reuse, R155 ;  /* 0x0000009b24137220 */ /* 0x040fe40000410000 */
[C---:B------:R-:W-:Y:S01]  /*14860*/  FMUL.FTZ R106, R36.reuse, R106 ;  /* 0x0000006a246a7220 */ /* 0x040fe20000410000 */
[----:B------:R-:W-:Y:S01]  /*14870*/  LDSM.16.MT88.4 R152, [R213+0x2900] ;  /* 0x00290000d598783b */ /* 0x000fe20000004200 */
[----:B------:R-:W-:Y:S02]  /*14880*/  FMUL.FTZ R107, R36, R107 ;  /* 0x0000006b246b7220 */ /* 0x000fe40000410000 */
[--C-:B---3--:R-:W-:Y:S02]  /*14890*/  FFMA.FTZ R0, R10, c[0x0][0x2d0], -R62.reuse ;  /* 0x0000b4000a007a23 */ /* 0x108fe4000001083e */
[C---:B----4-:R-:W-:Y:S02]  /*148a0*/  FMUL.FTZ R108, R2.reuse, R108 ;  /* 0x0000006c026c7220 */ /* 0x050fe40000410000 */
[----:B------:R1:W-:Y:S01]  /*148b0*/  MUFU.EX2 R75, R0 ;  /* 0x00000000004b7308 */ /* 0x0003e20000000800 */
[C---:B------:R-:W-:Y:S02]  /*148c0*/  FMUL.FTZ R8, R2.reuse, R144 ;  /* 0x0000009002087220 */ /* 0x040fe40000410000 */
[C---:B------:R-:W-:Y:S02]  /*148d0*/  FMUL.FTZ R13, R2.reuse, R149 ;  /* 0x00000095020d7220 */ /* 0x040fe40000410000 */
[--C-:B-----5:R-:W-:Y:S02]  /*148e0*/  FFMA.FTZ R4, R15, c[0x0][0x2d0], -R62.reuse ;  /* 0x0000b4000f047a23 */ /* 0x120fe4000001083e */
[----:B--2---:R-:W-:Y:S02]  /*148f0*/  IMAD.MOV.U32 R143, RZ, RZ, R9 ;  /* 0x000000ffff8f7224 */ /* 0x004fe400078e0009 */
[C---:B------:R-:W-:Y:S01]  /*14900*/  FMUL.FTZ R9, R2.reuse, R145 ;  /* 0x0000009102097220 */ /* 0x040fe20000410000 */
[----:B------:R2:W-:Y:S01]  /*14910*/  MUFU.EX2 R5, R4 ;  /* 0x0000000400057308 */ /* 0x0005e20000000800 */
[C---:B------:R-:W-:Y:S02]  /*14920*/  FMUL.FTZ R24, R2.reuse, R160 ;  /* 0x000000a002187220 */ /* 0x040fe40000410000 */
[C---:B------:R-:W-:Y:S01]  /*14930*/  FMUL.FTZ R25, R2.reuse, R161 ;  /* 0x000000a102197220 */ /* 0x040fe20000410000 */
[----:B------:R-:W-:Y:S01]  /*14940*/  MOV R161, R26 ;  /* 0x0000001a00a17202 */ /* 0x000fe20000000f00 */
[C---:B------:R-:W-:Y:S02]  /*14950*/  FMUL.FTZ R100, R2.reuse, R100 ;  /* 0x0000006402647220 */ /* 0x040fe40000410000 */
[C---:B------:R-:W-:Y:S02]  /*14960*/  FMUL.FTZ R101, R2.reuse, R101 ;  /* 0x0000006502657220 */ /* 0x040fe40000410000 */
[----:B------:R-:W-:Y:S02]  /*14970*/  FMUL.FTZ R109, R2, R109 ;  /* 0x0000006d026d7220 */ /* 0x000fe40000410000 */
[C---:B------:R-:W-:Y:S02]  /*14980*/  FMUL.FTZ R114, R36.reuse, R114 ;  /* 0x0000007224727220 */ /* 0x040fe40000410000 */
[C---:B------:R-:W-:Y:S02]  /*14990*/  FMUL.FTZ R115, R36.reuse, R115 ;  /* 0x0000007324737220 */ /* 0x040fe40000410000 */
[----:B-1----:R-:W-:Y:S02]  /*149a0*/  FFMA.FTZ R0, R11, c[0x0][0x2d0], -R62 ;  /* 0x0000b4000b007a23 */ /* 0x002fe4000001083e */
[C---:B------:R-:W-:Y:S02]  /*149b0*/  FMUL.FTZ R118, R36.reuse, R118 ;  /* 0x0000007624767220 */ /* 0x040fe40000410000 */
[----:B------:R1:W3:Y:S01]  /*149c0*/  MUFU.EX2 R33, R0 ;  /* 0x0000000000217308 */ /* 0x0002e20000000800 */
[----:B------:R-:W-:Y:S02]  /*149d0*/  FMUL.FTZ R119, R36, R119 ;  /* 0x0000007724777220 */ /* 0x000fe40000410000 */
[C---:B------:R-:W-:Y:S02]  /*149e0*/  FMUL.FTZ R120, R2.reuse, R120 ;  /* 0x0000007802787220 */ /* 0x040fe40000410000 */
[--C-:B--2---:R-:W-:Y:S02]  /*149f0*/  FFMA.FTZ R4, R187, c[0x0][0x2d0], -R39.reuse ;  /* 0x0000b400bb047a23 */ /* 0x104fe40000010827 */
[C---:B------:R-:W-:Y:S02]  /*14a00*/  FMUL.FTZ R121, R2.reuse, R121 ;  /* 0x0000007902797220 */ /* 0x040fe40000410000 */
[C---:B------:R-:W-:Y:S01]  /*14a10*/  FMUL.FTZ R124, R2.reuse, R124 ;  /* 0x0000007c027c7220 */ /* 0x040fe20000410000 */
[----:B------:R2:W4:Y:S01]  /*14a20*/  MUFU.EX2 R32, R4 ;  /* 0x0000000400207308 */ /* 0x0005220000000800 */
[----:B------:R-:W-:Y:S02]  /*14a30*/  FMUL.FTZ R125, R2, R125 ;  /* 0x0000007d027d7220 */ /* 0x000fe40000410000 */
[C---:B------:R-:W-:Y:S02]  /*14a40*/  FMUL.FTZ R128, R37.reuse, R128 ;  /* 0x0000008025807220 */ /* 0x040fe40000410000 */
[----:B------:R-:W-:Y:S02]  /*14a50*/  FMUL.FTZ R129, R37, R129 ;  /* 0x0000008125817220 */ /* 0x000fe40000410000 */
[C---:B------:R-:W-:Y:S02]  /*14a60*/  FMUL.FTZ R130, R36.reuse, R130 ;  /* 0x0000008224827220 */ /* 0x040fe40000410000 */
[----:B------:R-:W-:Y:S01]  /*14a70*/  FMUL.FTZ R131, R36, R131 ;  /* 0x0000008324837220 */ /* 0x000fe20000410000 */
[----:B-1----:R-:W-:Y:S02]  /*14a80*/  FSEL R0, R3, RZ, P0 ;  /* 0x000000ff03007208 */ /* 0x002fe40000000000 */
[----:B---3--:R-:W-:Y:S03]  /*14a90*/  F2FP.PACK_AB R45, R33, R75 ;  /* 0x0000004b212d723e */ /* 0x008fe600000000ff */
[----:B------:R-:W-:Y:S02]  /*14aa0*/  FADD.FTZ R0, -R0, R138 ;  /* 0x0000008a00007221 */ /* 0x000fe40000010100 */
[----:B------:R-:W-:Y:S02]  /*14ab0*/  IMAD.MOV.U32 R138, RZ, RZ, R6 ;  /* 0x000000ffff8a7224 */ /* 0x000fe400078e0006 */
[----:B------:R-:W-:Y:S02]  /*14ac0*/  FMUL.FTZ R0, R0, c[0x0][0x2d0] ;  /* 0x0000b40000007a20 */ /* 0x000fe40000410000 */
[C---:B--2---:R-:W-:Y:S01]  /*14ad0*/  FMUL.FTZ R4, R37.reuse, R140 ;  /* 0x0000008c25047220 */ /* 0x044fe20000410000 */
[----:B------:R-:W-:Y:S01]  /*14ae0*/  MOV R140, R5 ;  /* 0x00000005008c7202 */ /* 0x000fe20000000f00 */
[----:B------:R-:W-:Y:S01]  /*14af0*/  FMUL.FTZ R5, R37, R141 ;  /* 0x0000008d25057220 */ /* 0x000fe20000410000 */
[----:B------:R-:W-:Y:S01]  /*14b00*/  F2FP.PACK_AB R46, R138, R135 ;  /* 0x000000878a2e723e */ /* 0x000fe200000000ff */
[----:B------:R-:W1:Y:S01]  /*14b10*/  MUFU.EX2 R0, R0 ;  /* 0x0000000000007308 */ /* 0x000e620000000800 */
[----:B------:R-:W-:Y:S01]  /*14b20*/  FMUL.FTZ R6, R36, R142 ;  /* 0x0000008e24067220 */ /* 0x000fe20000410000 */
[----:B------:R-:W-:Y:S02]  /*14b30*/  F2FP.PACK_AB R47, R140, R143 ;  /* 0x0000008f8c2f723e */ /* 0x000fe400000000ff */
[----:B----4-:R-:W-:Y:S01]  /*14b40*/  MOV R142, R32 ;  /* 0x00000020008e7202 */ /* 0x010fe20000000f00 */
[----:B------:R-:W-:Y:S03]  /*14b50*/  FFMA.FTZ R32, R80, c[0x0][0x2d0], -R60 ;  /* 0x0000b40050207a23 */ /* 0x000fe6000001083c */
[-C--:B------:R-:W-:Y:S02]  /*14b60*/  HMMA.16816.F32 R4, R40, R20.reuse, R4 ;  /* 0x000000142804723c */ /* 0x080fe40000001804 */
[----:B------:R2:W-:Y:S10]  /*14b70*/  MUFU.EX2 R141, R12 ;  /* 0x0000000c008d7308 */ /* 0x0005f40000000800 */
[----:B------:R3:W-:Y:S01]  /*14b80*/  MUFU.EX2 R249, R32 ;  /* 0x0000002000f97308 */ /* 0x0007e20000000800 */
[C---:B-1----:R-:W-:Y:S01]  /*14b90*/  FMUL.FTZ R10, R0.reuse, R146 ;  /* 0x00000092000a7220 */ /* 0x042fe20000410000 */
[----:B------:R-:W-:Y:S01]  /*14ba0*/  MOV R146, R95 ;  /* 0x0000005f00927202 */ /* 0x000fe20000000f00 */
[C---:B------:R-:W-:Y:S02]  /*14bb0*/  FMUL.FTZ R11, R0.reuse, R147 ;  /* 0x00000093000b7220 */ /* 0x040fe40000410000 */
[C---:B------:R-:W-:Y:S02]  /*14bc0*/  FMUL.FTZ R110, R0.reuse, R110 ;  /* 0x0000006e006e7220 */ /* 0x040fe40000410000 */
[C---:B------:R-:W-:Y:S02]  /*14bd0*/  FMUL.FTZ R111, R0.reuse, R111 ;  /* 0x0000006f006f7220 */ /* 0x040fe40000410000 */
[----:B------:R-:W-:Y:S01]  /*14be0*/  FMUL.FTZ R122, R0, R122 ;  /* 0x0000007a007a7220 */ /* 0x000fe20000410000 */
[C---:B------:R-:W-:Y:S04]  /*14bf0*/  HMMA.16816.F32 R8, R44.reuse, R20, R8 ;  /* 0x000000142c08723c */ /* 0x040fe80000001808 */
[----:B--2---:R-:W-:Y:S02]  /*14c00*/  FMUL.FTZ R12, R2, R148 ;  /* 0x00000094020c7220 */ /* 0x004fe40000410000 */
[C---:B------:R-:W-:Y:S02]  /*14c10*/  FMUL.FTZ R14, R0.reuse, R150 ;  /* 0x00000096000e7220 */ /* 0x040fe40000410000 */
[----:B------:R-:W-:Y:S04]  /*14c20*/  FFMA.FTZ R20, R189, c[0x0][0x2d0], -R39 ;  /* 0x0000b400bd147a23 */ /* 0x000fe80000010827 */
[----:B------:R1:W-:Y:S01]  /*14c30*/  MUFU.EX2 R251, R20 ;  /* 0x0000001400fb7308 */ /* 0x0003e20000000800 */
[----:B------:R-:W-:Y:S02]  /*14c40*/  FMUL.FTZ R15, R0, R151 ;  /* 0x00000097000f7220 */ /* 0x000fe40000410000 */
[----:B---3--:R-:W-:Y:S02]  /*14c50*/  FFMA.FTZ R32, R54, c[0x0][0x2d0], -R61 ;  /* 0x0000b40036207a23 */ /* 0x008fe4000001083d */
[----:B------:R-:W2:Y:S01]  /*14c60*/  LDSM.16.MT88.4 R52, [R215+0x100] ;  /* 0x00010000d734783b */ /* 0x000ea20000004200 */
[C---:B------:R-:W-:Y:S02]  /*14c70*/  FMUL.FTZ R123, R0.reuse, R123 ;  /* 0x0000007b007b7220 */ /* 0x040fe40000410000 */
[-C--:B------:R-:W-:Y:S02]  /*14c80*/  HMMA.16816.F32 R12, R44, R22.reuse, R12 ;  /* 0x000000162c0c723c */ /* 0x080fe4000000180c */
[----:B------:R3:W-:Y:S01]  /*14c90*/  MUFU.EX2 R247, R32 ;  /* 0x0000002000f77308 */ /* 0x0007e20000000800 */
[C---:B------:R-:W-:Y:S02]  /*14ca0*/  FMUL.FTZ R126, R0.reuse, R126 ;  /* 0x0000007e007e7220 */ /* 0x040fe40000410000 */
[C---:B------:R-:W-:Y:S02]  /*14cb0*/  FMUL.FTZ R127, R0.reuse, R127 ;  /* 0x0000007f007f7220 */ /* 0x040fe40000410000 */
[C---:B------:R-:W-:Y:S01]  /*14cc0*/  FMUL.FTZ R21, R37.reuse, R157 ;  /* 0x0000009d25157220 */ /* 0x040fe20000410000 */
[C---:B------:R-:W-:Y:S04]  /*14cd0*/  HMMA.16816.F32 R16, R40.reuse, R22, R16 ;  /* 0x000000162810723c */ /* 0x040fe80000001810 */
[C---:B------:R-:W-:Y:S01]  /*14ce0*/  FMUL.FTZ R26, R0.reuse, R162 ;  /* 0x000000a2001a7220 */ /* 0x040fe20000410000 */
[----:B------:R-:W-:Y:S01]  /*14cf0*/  MOV R162, R27 ;  /* 0x0000001b00a27202 */ /* 0x000fe20000000f00 */
[----:B------:R-:W-:Y:S02]  /*14d00*/  FMUL.FTZ R27, R0, R163 ;  /* 0x000000a3001b7220 */ /* 0x000fe40000410000 */
[----:B-1----:R-:W-:Y:S02]  /*14d10*/  FMUL.FTZ R20, R37, R156 ;  /* 0x0000009c25147220 */ /* 0x002fe40000410000 */
[----:B------:R-:W4:Y:S02]  /*14d20*/  LDL.LU R156, [R1+0x1c] ;  /* 0x00001c00019c7983 */ /* 0x000f240000300800 */
[C---:B------:R-:W-:Y:S01]  /*14d30*/  FMUL.FTZ R22, R36.reuse, R158 ;  /* 0x0000009e24167220 */ /* 0x040fe20000410000 */
[----:B------:R-:W-:Y:S01]  /*14d40*/  MOV R158, R64 ;  /* 0x00000040009e7202 */ /* 0x000fe20000000f00 */
[----:B------:R-:W-:Y:S01]  /*14d50*/  FMUL.FTZ R23, R36, R159 ;  /* 0x0000009f24177220 */ /* 0x000fe20000410000 */
[----:B------:R-:W-:Y:S01]  /*14d60*/  MOV R159, R176 ;  /* 0x000000b0009f7202 */ /* 0x000fe20000000f00 */
[----:B------:R-:W-:Y:S02]  /*14d70*/  IMAD.MOV.U32 R157, RZ, RZ, R135 ;  /* 0x000000ffff9d7224 */ /* 0x000fe400078e0087 */
[----:B---3--:R-:W-:Y:S02]  /*14d80*/  FFMA.FTZ R32, R67, c[0x0][0x2d0], -R61 ;  /* 0x0000b40043207a23 */ /* 0x008fe4000001083d */
[C---:B------:R-:W-:Y:S01]  /*14d90*/  FMUL.FTZ R102, R0.reuse, R102 ;  /* 0x0000006600667220 */ /* 0x040fe20000410000 */
[-C--:B------:R-:W-:Y:S01]  /*14da0*/  HMMA.16816.F32 R20, R40, R28.reuse, R20 ;  /* 0x0000001c2814723c */ /* 0x080fe20000001814 */
[----:B------:R1:W3:Y:S02]  /*14db0*/  MUFU.EX2 R246, R32 ;  /* 0x0000002000f67308 */ /* 0x0002e40000000800 */
[----:B------:R-:W-:Y:S02]  /*14dc0*/  FMUL.FTZ R103, R0, R103 ;  /* 0x0000006700677220 */ /* 0x000fe40000410000 */
[----:B------:R-:W-:Y:S02]  /*14dd0*/  IMAD.MOV.U32 R163, RZ, RZ, R33 ;  /* 0x000000ffffa37224 */ /* 0x000fe400078e0021 */
[----:B------:R-:W-:Y:S01]  /*14de0*/  FMUL.FTZ R33, R2, R169 ;  /* 0x000000a902217220 */ /* 0x000fe20000410000 */
[C---:B------:R-:W-:Y:S04]  /*14df0*/  HMMA.16816.F32 R24, R44.reuse, R28, R24 ;  /* 0x0000001c2c18723c */ /* 0x040fe80000001818 */
[----:B------:R-:W-:Y:S03]  /*14e00*/  IMAD.MOV.U32 R64, RZ, RZ, R172 ;  /* 0x000000ffff407224 */ /* 0x000fe600078e00ac */
[--C-:B------:R-:W-:Y:S01]  /*14e10*/  FFMA.FTZ R28, R34, c[0x0][0x2d0], -R61.reuse ;  /* 0x0000b400221c7a23 */ /* 0x100fe2000001083d */
[-C--:B------:R-:W-:Y:S03]  /*14e20*/  HMMA.16816.F32 R100, R44, R30.reuse, R100 ;  /* 0x0000001e2c64723c */ /* 0x080fe60000001864 */
[----:B------:R5:W-:Y:S01]  /*14e30*/  MUFU.EX2 R160, R28 ;  /* 0x0000001c00a07308 */ /* 0x000be20000000800 */
[----:B------:R-:W-:Y:S02]  /*14e40*/  FMUL.FTZ R29, R37, R165 ;  /* 0x000000a5251d7220 */ /* 0x000fe40000410000 */
[----:B------:R-:W-:Y:S02]  /*14e50*/  FMUL.FTZ R34, R0, R170 ;  /* 0x000000aa00227220 */ /* 0x000fe40000410000 */
[C---:B------:R-:W-:Y:S04]  /*14e60*/  HMMA.16816.F32 R104, R40.reuse, R30, R104 ;  /* 0x0000001e2868723c */ /* 0x040fe80000001868 */
[----:B-1----:R-:W-:Y:S02]  /*14e70*/  FMUL.FTZ R32, R2, R168 ;  /* 0x000000a802207220 */ /* 0x002fe40000410000 */
[----:B------:R-:W-:Y:S02]  /*14e80*/  IMAD.MOV.U32 R144, RZ, RZ, R64 ;  /* 0x000000ffff907224 */ /* 0x000fe400078e0040 */
[C---:B------:R-:W-:Y:S04]  /*14e90*/  FMUL.FTZ R30, R36.reuse, R166 ;  /* 0x000000a6241e7220 */ /* 0x040fe80000410000 */
[----:B------:R-:W-:Y:S02]  /*14ea0*/  FMUL.FTZ R31, R36, R167 ;  /* 0x000000a7241f7220 */ /* 0x000fe40000410000 */
[----:B-----5:R-:W-:Y:S02]  /*14eb0*/  FFMA.FTZ R28, R35, c[0x0][0x2d0], -R61 ;  /* 0x0000b400231c7a23 */ /* 0x020fe4000001083d */
[----:B------:R-:W-:Y:S02]  /*14ec0*/  FMUL.FTZ R35, R0, R171 ;  /* 0x000000ab00237220 */ /* 0x000fe40000410000 */
[----:B------:R1:W-:Y:S02]  /*14ed0*/  MUFU.EX2 R248, R28 ;  /* 0x0000001c00f87308 */ /* 0x0003e40000000800 */
[----:B-1----:R-:W-:Y:S07]  /*14ee0*/  FMUL.FTZ R28, R37, R164 ;  /* 0x000000a4251c7220 */ /* 0x002fee0000410000 */
[-C--:B------:R-:W-:Y:S08]  /*14ef0*/  HMMA.16816.F32 R28, R40, R48.reuse, R28 ;  /* 0x00000030281c723c */ /* 0x080ff0000000181c */
[C---:B------:R-:W-:Y:S07]  /*14f00*/  HMMA.16816.F32 R108, R44.reuse, R48, R108 ;  /* 0x000000302c6c723c */ /* 0x040fee000000186c */
[--C-:B------:R-:W-:Y:S01]  /*14f10*/  FFMA.FTZ R48, R190, c[0x0][0x2d0], -R39.reuse ;  /* 0x0000b400be307a23 */ /* 0x100fe20000010827 */
[-C--:B------:R-:W-:Y:S03]  /*14f20*/  HMMA.16816.F32 R32, R44, R50.reuse, R32 ;  /* 0x000000322c20723c */ /* 0x080fe60000001820 */
[----:B------:R1:W-:Y:S05]  /*14f30*/  MUFU.EX2 R245, R48 ;  /* 0x0000003000f57308 */ /* 0x0003ea0000000800 */
[C---:B------:R-:W-:Y:S08]  /*14f40*/  HMMA.16816.F32 R112, R40.reuse, R50, R112 ;  /* 0x000000322870723c */ /* 0x040ff00000001870 */
[-C--:B--2---:R-:W-:Y:S08]  /*14f50*/  HMMA.16816.F32 R116, R40, R52.reuse, R116 ;  /* 0x000000342874723c */ /* 0x084ff00000001874 */
[C---:B------:R-:W-:Y:S04]  /*14f60*/  HMMA.16816.F32 R120, R44.reuse, R52, R120 ;  /* 0x000000342c78723c */ /* 0x040fe80000001878 */
[--C-:B-1----:R-:W-:Y:S02]  /*14f70*/  FFMA.FTZ R48, R56, c[0x0][0x2d0], -R62.reuse ;  /* 0x0000b40038307a23 */ /* 0x102fe4000001083e */
[--C-:B------:R-:W-:Y:S02]  /*14f80*/  FFMA.FTZ R56, R66, c[0x0][0x2d0], -R62.reuse ;  /* 0x0000b40042387a23 */ /* 0x100fe4000001083e */
[----:B------:R1:W-:Y:S01]  /*14f90*/  MUFU.EX2 R68, R48 ;  /* 0x0000003000447308 */ /* 0x0003e20000000800 */
[-C--:B------:R-:W-:Y:S03]  /*14fa0*/  HMMA.16816.F32 R124, R44, R54.reuse, R124 ;  /* 0x000000362c7c723c */ /* 0x080fe6000000187c */
[--C-:B------:R-:W-:Y:S04]  /*14fb0*/  FFMA.FTZ R52, R70, c[0x0][0x2d0], -R62.reuse ;  /* 0x0000b40046347a23 */ /* 0x100fe8000001083e */
[--C-:B------:R-:W-:Y:S01]  /*14fc0*/  FFMA.FTZ R44, R191, c[0x0][0x2d0], -R39.reuse ;  /* 0x0000b400bf2c7a23 */ /* 0x100fe20000010827 */
[----:B------:R-:W-:Y:S01]  /*14fd0*/  HMMA.16816.F32 R128, R40, R54, R128 ;  /* 0x000000362880723c */ /* 0x000fe20000001880 */
[----:B------:R2:W-:Y:S03]  /*14fe0*/  MUFU.EX2 R189, R56 ;  /* 0x0000003800bd7308 */ /* 0x0005e60000000800 */
[----:B---3--:R-:W-:Y:S02]  /*14ff0*/  F2FP.PACK_AB R46, R246, R247 ;  /* 0x000000f7f62e723e */ /* 0x008fe400000000ff */
[----:B------:R-:W-:Y:S02]  /*15000*/  MOV R191, R144 ;  /* 0x0000009000bf7202 */ /* 0x000fe40000000f00 */
[----:B------:R-:W-:Y:S02]  /*15010*/  F2FP.PACK_AB R40, R142, R162 ;  /* 0x000000a28e28723e */ /* 0x000fe400000000ff */
[----:B------:R-:W-:Y:S01]  /*15020*/  ISETP.GT.AND P0, PT, R229, R191, PT ;  /* 0x000000bfe500720c */ /* 0x000fe20003f04270 */
[----:B------:R3:W-:Y:S01]  /*15030*/  MUFU.EX2 R187, R44 ;  /* 0x0000002c00bb7308 */ /* 0x0007e20000000800 */
[----:B------:R-:W-:Y:S02]  /*15040*/  F2FP.PACK_AB R41, R141, R161 ;  /* 0x000000a18d29723e */ /* 0x000fe400000000ff */
[----:B------:R-:W-:Y:S01]  /*15050*/  F2FP.PACK_AB R42, R251, R252 ;  /* 0x000000fcfb2a723e */ /* 0x000fe200000000ff */
[----:B-1----:R-:W-:Y:S01]  /*15060*/  FFMA.FTZ R48, R57, c[0x0][0x2d0], -R62 ;  /* 0x0000b40039307a23 */ /* 0x002fe2000001083e */
[----:B------:R-:W-:Y:S05]  /*15070*/  F2FP.PACK_AB R43, R249, R250 ;  /* 0x000000faf92b723e */ /* 0x000fea00000000ff */
[----:B------:R1:W5:Y:S01]  /*15080*/  MUFU.EX2 R190, R48 ;  /* 0x0000003000be7308 */ /* 0x0003620000000800 */
[--C-:B--2---:R-:W-:Y:S09]  /*15090*/  FFMA.FTZ R56, R84, c[0x0][0x2d0], -R60.reuse ;  /* 0x0000b40054387a23 */ /* 0x104ff2000001083c */
[----:B------:R2:W2:Y:S01]  /*150a0*/  MUFU.EX2 R188, R52 ;  /* 0x0000003400bc7308 */ /* 0x0004a20000000800 */
[----:B---3--:R-:W-:Y:S09]  /*150b0*/  FFMA.FTZ R44, R81, c[0x0][0x2d0], -R60 ;  /* 0x0000b400512c7a23 */ /* 0x008ff2000001083c */
[----:B------:R3:W-:Y:S01]  /*150c0*/  MUFU.EX2 R167, R44 ;  /* 0x0000002c00a77308 */ /* 0x0007e20000000800 */
[----:B-1----:R-:W1:Y:S01]  /*150d0*/  LDSM.16.MT88.4 R48, [R213+0x900] ;  /* 0x00090000d530783b */ /* 0x002e620000004200 */
[----:B-----5:R-:W-:Y:S08]  /*150e0*/  F2FP.PACK_AB R45, R190, R68 ;  /* 0x00000044be2d723e */ /* 0x020ff000000000ff */
[----:B------:R5:W-:Y:S01]  /*150f0*/  MUFU.EX2 R166, R56 ;  /* 0x0000003800a67308 */ /* 0x000be20000000800 */
[----:B--2---:R-:W2:Y:S01]  /*15100*/  LDSM.16.MT88.4 R52, [R216+0x900] ;  /* 0x00090000d834783b */ /* 0x004ea20000004200 */
[----:B------:R-:W-:Y:S02]  /*15110*/  F2FP.PACK_AB R47, R188, R189 ;  /* 0x000000bdbc2f723e */ /* 0x000fe400000000ff */
[----:B---3--:R-:W-:Y:S05]  /*15120*/  F2FP.PACK_AB R44, R248, R160 ;  /* 0x000000a0f82c723e */ /* 0x008fea00000000ff */
[----:B-----5:R-:W3:Y:S01]  /*15130*/  LDSM.16.MT88.4 R56, [R214+0x900] ;  /* 0x00090000d638783b */ /* 0x020ee20000004200 */
[-C--:B-1----:R-:W-:Y:S08]  /*15140*/  HMMA.16816.F32 R4, R40, R48.reuse, R4 ;  /* 0x000000302804723c */ /* 0x082ff00000001804 */
[C---:B------:R-:W-:Y:S07]  /*15150*/  HMMA.16816.F32 R8, R44.reuse, R48, R8 ;  /* 0x000000302c08723c */ /* 0x040fee0000001808 */
[--C-:B------:R-:W-:Y:S01]  /*15160*/  FFMA.FTZ R48, R192, c[0x0][0x2d0], -R39.reuse ;  /* 0x0000b400c0307a23 */ /* 0x100fe20000010827 */
[-C--:B------:R-:W-:Y:S03]  /*15170*/  HMMA.16816.F32 R12, R44, R50.reuse, R12 ;  /* 0x000000322c0c723c */ /* 0x080fe6000000180c */
[----:B------:R1:W-:Y:S01]  /*15180*/  MUFU.EX2 R186, R48 ;  /* 0x0000003000ba7308 */ /* 0x0003e20000000800 */
[----:B------:R-:W-:Y:S04]  /*15190*/  IMAD.MOV.U32 R192, RZ, RZ, R140 ;  /* 0x000000ffffc07224 */ /* 0x000fe800078e008c */
[C---:B------:R-:W-:Y:S08]  /*151a0*/  HMMA.16816.F32 R16, R40.reuse, R50, R16 ;  /* 0x000000322810723c */ /* 0x040ff00000001810 */
[-C--:B--2---:R-:W-:Y:S08]  /*151b0*/  HMMA.16816.F32 R20, R40, R52.reuse, R20 ;  /* 0x000000342814723c */ /* 0x084ff00000001814 */
[C---:B------:R-:W-:Y:S04]  /*151c0*/  HMMA.16816.F32 R24, R44.reuse, R52, R24 ;  /* 0x000000342c18723c */ /* 0x040fe80000001818 */
[----:B-1----:R-:W-:Y:S01]  /*151d0*/  FFMA.FTZ R48, R193, c[0x0][0x2d0], -R39 ;  /* 0x0000b400c1307a23 */ /* 0x002fe20000010827 */
[----:B------:R-:W-:Y:S02]  /*151e0*/  MOV R193, R141 ;  /* 0x0000008d00c17202 */ /* 0x000fe40000000f00 */
[--C-:B------:R-:W-:Y:S01]  /*151f0*/  FFMA.FTZ R52, R83, c[0x0][0x2d0], -R61.reuse ;  /* 0x0000b40053347a23 */ /* 0x100fe2000001083d */
[-C--:B------:R-:W-:Y:S01]  /*15200*/  HMMA.16816.F32 R100, R44, R54.reuse, R100 ;  /* 0x000000362c64723c */ /* 0x080fe20000001864 */
[----:B------:R1:W-:Y:S07]  /*15210*/  MUFU.EX2 R185, R48 ;  /* 0x0000003000b97308 */ /* 0x0003ee0000000800 */
[C---:B------:R-:W-:Y:S03]  /*15220*/  HMMA.16816.F32 R104, R40.reuse, R54, R104 ;  /* 0x000000362868723c */ /* 0x040fe60000001868 */
[----:B------:R2:W-:Y:S05]  /*15230*/  MUFU.EX2 R164, R52 ;  /* 0x0000003400a47308 */ /* 0x0005ea0000000800 */
[-C--:B---3--:R-:W-:Y:S08]  /*15240*/  HMMA.16816.F32 R28, R40, R56.reuse, R28 ;  /* 0x00000038281c723c */ /* 0x088ff0000000181c */
[C---:B------:R-:W-:Y:S04]  /*15250*/  HMMA.16816.F32 R108, R44.reuse, R56, R108 ;  /* 0x000000382c6c723c */ /* 0x040fe8000000186c */
[----:B-1----:R-:W-:Y:S03]  /*15260*/  FFMA.FTZ R48, R96, c[0x0][0x2d0], -R60 ;  /* 0x0000b40060307a23 */ /* 0x002fe6000001083c */
[----:B------:R-:W-:Y:S01]  /*15270*/  FFMA.FTZ R56, R72, c[0x0][0x2d0], -R62 ;  /* 0x0000b40048387a23 */ /* 0x000fe2000001083e */
[----:B------:R1:W-:Y:S01]  /*15280*/  MUFU.EX2 R184, R48 ;  /* 0x0000003000b87308 */ /* 0x0003e20000000800 */
[-C--:B------:R-:W-:Y:S03]  /*15290*/  HMMA.16816.F32 R32, R44, R58.reuse, R32 ;  /* 0x0000003a2c20723c */ /* 0x080fe60000001820 */
[--C-:B--2---:R-:W-:Y:S05]  /*152a0*/  FFMA.FTZ R52, R85, c[0x0][0x2d0], -R61.reuse ;  /* 0x0000b40055347a23 */ /* 0x104fea000001083d */
[C---:B------:R-:W-:Y:S01]  /*152b0*/  HMMA.16816.F32 R112, R40.reuse, R58, R112 ;  /* 0x0000003a2870723c */ /* 0x040fe20000001870 */
[----:B------:R2:W-:Y:S10]  /*152c0*/  MUFU.EX2 R182, R52 ;  /* 0x0000003400b67308 */ /* 0x0005f40000000800 */
[----:B------:R3:W-:Y:S01]  /*152d0*/  MUFU.EX2 R178, R56 ;  /* 0x0000003800b27308 */ /* 0x0007e20000000800 */
[----:B-1----:R-:W-:Y:S09]  /*152e0*/  FFMA.FTZ R48, R97, c[0x0][0x2d0], -R60 ;  /* 0x0000b40061307a23 */ /* 0x002ff2000001083c */
[----:B------:R1:W-:Y:S01]  /*152f0*/  MUFU.EX2 R183, R48 ;  /* 0x0000003000b77308 */ /* 0x0003e20000000800 */
[--C-:B--2---:R-:W-:Y:S09]  /*15300*/  FFMA.FTZ R52, R86, c[0x0][0x2d0], -R61.reuse ;  /* 0x0000b40056347a23 */ /* 0x104ff2000001083d */
[----:B------:R2:W5:Y:S01]  /*15310*/  MUFU.EX2 R181, R52 ;  /* 0x0000003400b57308 */ /* 0x0005620000000800 */
[----:B---3--:R-:W-:Y:S09]  /*15320*/  FFMA.FTZ R56, R73, c[0x0][0x2d0], -R62 ;  /* 0x0000b40049387a23 */ /* 0x008ff2000001083e */
[----:B------:R3:W-:Y:S01]  /*15330*/  MUFU.EX2 R171, R56 ;  /* 0x0000003800ab7308 */ /* 0x0007e20000000800 */
[----:B-1----:R-:W-:Y:S09]  /*15340*/  FFMA.FTZ R48, R82, c[0x0][0x2d0], -R61 ;  /* 0x0000b40052307a23 */ /* 0x002ff2000001083d */
[----:B------:R1:W-:Y:S01]  /*15350*/  MUFU.EX2 R165, R48 ;  /* 0x0000003000a57308 */ /* 0x0003e20000000800 */
[--C-:B--2---:R-:W-:Y:S01]  /*15360*/  FFMA.FTZ R52, R194, c[0x0][0x2d0], -R39.reuse ;  /* 0x0000b400c2347a23 */ /* 0x104fe20000010827 */
[----:B------:R-:W-:Y:S08]  /*15370*/  MOV R194, R142 ;  /* 0x0000008e00c27202 */ /* 0x000ff00000000f00 */
[----:B------:R2:W-:Y:S01]  /*15380*/  MUFU.EX2 R180, R52 ;  /* 0x0000003400b47308 */ /* 0x0005e20000000800 */
[----:B---3--:R-:W-:Y:S01]  /*15390*/  FFMA.FTZ R56, R196, c[0x0][0x2d0], -R60 ;  /* 0x0000b400c4387a23 */ /* 0x008fe2000001083c */
[----:B------:R-:W-:Y:S08]  /*153a0*/  MOV R196, R137 ;  /* 0x0000008900c47202 */ /* 0x000ff00000000f00 */
[----:B------:R3:W-:Y:S01]  /*153b0*/  MUFU.EX2 R168, R56 ;  /* 0x0000003800a87308 */ /* 0x0007e20000000800 */
[----:B-1----:R-:W1:Y:S01]  /*153c0*/  LDSM.16.MT88.4 R48, [R215+0x900] ;  /* 0x00090000d730783b */ /* 0x002e620000004200 */
[--C-:B--2---:R-:W-:Y:S08]  /*153d0*/  FFMA.FTZ R52, R71, c[0x0][0x2d0], -R62.reuse ;  /* 0x0000b40047347a23 */ /* 0x104ff0000001083e */
[----:B------:R2:W1:Y:S01]  /*153e0*/  MUFU.EX2 R179, R52 ;  /* 0x0000003400b37308 */ /* 0x0004620000000800 */
[----:B---3--:R-:W-:Y:S08]  /*153f0*/  LDSM.16.MT88.4 R56, [R214+0x1100] ;  /* 0x00110000d638783b */ /* 0x008ff00000004200 */
[----:B--2---:R-:W2:Y:S01]  /*15400*/  LDSM.16.MT88.4 R52, [R213+0x1100] ;  /* 0x00110000d534783b */ /* 0x004ea20000004200 */
[-C--:B-1----:R-:W-:Y:S08]  /*15410*/  HMMA.16816.F32 R116, R40, R48.reuse, R116 ;  /* 0x000000302874723c */ /* 0x082ff00000001874 */
[C---:B------:R-:W-:Y:S07]  /*15420*/  HMMA.16816.F32 R120, R44.reuse, R48, R120 ;  /* 0x000000302c78723c */ /* 0x040fee0000001878 */
[----:B------:R-:W-:Y:S01]  /*15430*/  FFMA.FTZ R48, R76, c[0x0][0x2d0], -R62 ;  /* 0x0000b4004c307a23 */ /* 0x000fe2000001083e */
[-C--:B------:R-:W-:Y:S03]  /*15440*/  HMMA.16816.F32 R124, R44, R50.reuse, R124 ;  /* 0x000000322c7c723c */ /* 0x080fe6000000187c */
[----:B------:R1:W3:Y:S04]  /*15450*/  MUFU.EX2 R177, R48 ;  /* 0x0000003000b17308 */ /* 0x0002e80000000800 */
[----:B------:R-:W-:Y:S01]  /*15460*/  FFMA.FTZ R44, R197, c[0x0][0x2d0], -R39 ;  /* 0x0000b400c52c7a23 */ /* 0x000fe20000010827 */
[----:B------:R-:W-:Y:S04]  /*15470*/  HMMA.16816.F32 R128, R40, R50, R128 ;  /* 0x000000322880723c */ /* 0x000fe80000001880 */
[----:B-----5:R-:W-:Y:S01]  /*15480*/  F2FP.PACK_AB R46, R181, R182 ;  /* 0x000000b6b52e723e */ /* 0x020fe200000000ff */
[----:B------:R5:W-:Y:S01]  /*15490*/  MUFU.EX2 R170, R44 ;  /* 0x0000002c00aa7308 */ /* 0x000be20000000800 */
[----:B------:R-:W-:Y:S01]  /*154a0*/  F2FP.PACK_AB R45, R178, R179 ;  /* 0x000000b3b22d723e */ /* 0x000fe200000000ff */
[----:B------:R-:W-:Y:S01]  /*154b0*/  IMAD.MOV.U32 R197, RZ, RZ, R143 ;  /* 0x000000ffffc57224 */ /* 0x000fe200078e008f */
[----:B------:R-:W-:Y:S04]  /*154c0*/  F2FP.PACK_AB R40, R187, R245 ;  /* 0x000000f5bb28723e */ /* 0x000fe800000000ff */
[----:B------:R-:W-:Y:S02]  /*154d0*/  F2FP.PACK_AB R41, R166, R167 ;  /* 0x000000a7a629723e */ /* 0x000fe400000000ff */
[----:B------:R-:W-:Y:S02]  /*154e0*/  F2FP.PACK_AB R42, R185, R186 ;  /* 0x000000bab92a723e */ /* 0x000fe400000000ff */
[----:B------:R-:W-:Y:S01]  /*154f0*/  F2FP.PACK_AB R43, R183, R184 ;  /* 0x000000b8b72b723e */ /* 0x000fe200000000ff */
[----:B-1----:R-:W1:Y:S01]  /*15500*/  LDSM.16.MT88.4 R48, [R216+0x1100] ;  /* 0x00110000d830783b */ /* 0x002e620000004200 */
[----:B---3--:R-:W-:Y:S05]  /*15510*/  F2FP.PACK_AB R47, R177, R171 ;  /* 0x000000abb12f723e */ /* 0x008fea00000000ff */
[-C--:B--2---:R-:W-:Y:S03]  /*15520*/  HMMA.16816.F32 R4, R40, R52.reuse, R4 ;  /* 0x000000342804723c */ /* 0x084fe60000001804 */
[----:B-----5:R-:W-:Y:S02]  /*15530*/  FFMA.FTZ R44, R195, c[0x0][0x2d0], -R60 ;  /* 0x0000b400c32c7a23 */ /* 0x020fe4000001083c */
[----:B------:R-:W-:Y:S02]  /*15540*/  IMAD.MOV.U32 R195, RZ, RZ, R138 ;  /* 0x000000ffffc37224 */ /* 0x000fe400078e008a */
[----:B------:R2:W-:Y:S02]  /*15550*/  MUFU.EX2 R169, R44 ;  /* 0x0000002c00a97308 */ /* 0x0005e40000000800 */
[----:B--2---:R-:W-:Y:S07]  /*15560*/  F2FP.PACK_AB R44, R164, R165 ;  /* 0x000000a5a42c723e */ /* 0x004fee00000000ff */
[C---:B------:R-:W-:Y:S07]  /*15570*/  HMMA.16816.F32 R8, R44.reuse, R52, R8 ;  /* 0x000000342c08723c */ /* 0x040fee0000001808 */
[--C-:B------:R-:W-:Y:S01]  /*15580*/  FFMA.FTZ R52, R202, c[0x0][0x2d0], -R39.reuse ;  /* 0x0000b400ca347a23 */ /* 0x100fe20000010827 */
[-C--:B------:R-:W-:Y:S03]  /*15590*/  HMMA.16816.F32 R12, R44, R54.reuse, R12 ;  /* 0x000000362c0c723c */ /* 0x080fe6000000180c */
[----:B------:R2:W-:Y:S01]  /*155a0*/  MUFU.EX2 R176, R52 ;  /* 0x0000003400b07308 */ /* 0x0005e20000000800 */
[----:B------:R-:W-:Y:S04]  /*155b0*/  MOV R202, R136 ;  /* 0x0000008800ca7202 */ /* 0x000fe80000000f00 */
[C---:B------:R-:W-:Y:S08]  /*155c0*/  HMMA.16816.F32 R16, R40.reuse, R54, R16 ;  /* 0x000000362810723c */ /* 0x040ff00000001810 */
[-C--:B-1----:R-:W-:Y:S08]  /*155d0*/  HMMA.16816.F32 R20, R40, R48.reuse, R20 ;  /* 0x000000302814723c */ /* 0x082ff00000001814 */
[C---:B------:R-:W-:Y:S04]  /*155e0*/  HMMA.16816.F32 R24, R44.reuse, R48, R24 ;  /* 0x000000302c18723c */ /* 0x040fe80000001818 */
[----:B--2---:R-:W-:Y:S02]  /*155f0*/  FFMA.FTZ R52, R203, c[0x0][0x2d0], -R39 ;  /* 0x0000b400cb347a23 */ /* 0x004fe40000010827 */
[----:B------:R-:W-:Y:S02]  /*15600*/  IMAD.MOV.U32 R203, RZ, RZ, R175 ;  /* 0x000000ffffcb7224 */ /* 0x000fe400078e00af */
[-C--:B------:R-:W-:Y:S01]  /*15610*/  HMMA.16816.F32 R100, R44, R50.reuse, R100 ;  /* 0x000000322c64723c */ /* 0x080fe20000001864 */
[----:B------:R1:W-:Y:S03]  /*15620*/  MUFU.EX2 R175, R52 ;  /* 0x0000003400af7308 */ /* 0x0003e60000000800 */
[--C-:B------:R-:W-:Y:S04]  /*15630*/  FFMA.FTZ R48, R98, c[0x0][0x2d0], -R61.reuse ;  /* 0x0000b40062307a23 */ /* 0x100fe8000001083d */
        /* <DEDUP_REMOVED lines=9> */
[--C-:B--2---:R-:W-:Y:S04]  /*156d0*/  FFMA.FTZ R48, R99, c[0x0][0x2d0], -R61.reuse ;  /* 0x0000b40063307a23 */ /* 0x104fe8000001083d */
[C---:B------:R-:W-:Y:S03]  /*156e0*/  HMMA.16816.F32 R112, R40.reuse, R58, R112 ;  /* 0x0000003a2870723c */ /* 0x040fe60000001870 */
[----:B------:R2:W-:Y:S10]  /*156f0*/  MUFU.EX2 R172, R48 ;  /* 0x0000003000ac7308 */ /* 0x0005f40000000800 */
[----:B------:R3:W-:Y:S01]  /*15700*/  MUFU.EX2 R99, R56 ;  /* 0x0000003800637308 */ /* 0x0007e20000000800 */
[----:B-1----:R-:W-:Y:S01]  /*15710*/  FFMA.FTZ R52, R201, c[0x0][0x2d0], -R60 ;  /* 0x0000b400c9347a23 */ /* 0x002fe2000001083c */
[----:B------:R-:W-:Y:S08]  /*15720*/  MOV R201, R174 ;  /* 0x000000ae00c97202 */ /* 0x000ff00000000f00 */
[----:B------:R1:W-:Y:S01]  /*15730*/  MUFU.EX2 R174, R52 ;  /* 0x0000003400ae7308 */ /* 0x0003e20000000800 */
[--C-:B--2---:R-:W-:Y:S02]  /*15740*/  FFMA.FTZ R48, R198, c[0x0][0x2d0], -R61.reuse ;  /* 0x0000b400c6307a23 */ /* 0x104fe4000001083d */
[----:B------:R-:W2:Y:S07]  /*15750*/  LDL.LU R198, [R1+0x18] ;  /* 0x0000180001c67983 */ /* 0x000eae0000300800 */
[----:B------:R5:W-:Y:S01]  /*15760*/  MUFU.EX2 R137, R48 ;  /* 0x0000003000897308 */ /* 0x000be20000000800 */
[----:B---3--:R-:W-:Y:S09]  /*15770*/  FFMA.FTZ R56, R88, c[0x0][0x2d0], -R62 ;  /* 0x0000b40058387a23 */ /* 0x008ff2000001083e */
[----:B------:R3:W-:Y:S01]  /*15780*/  MUFU.EX2 R98, R56 ;  /* 0x0000003800627308 */ /* 0x0007e20000000800 */
[----:B-1----:R-:W1:Y:S01]  /*15790*/  LDSM.16.MT88.4 R52, [R215+0x1100] ;  /* 0x00110000d734783b */ /* 0x002e620000004200 */
[----:B-----5:R-:W-:Y:S01]  /*157a0*/  FFMA.FTZ R48, R199, c[0x0][0x2d0], -R61 ;  /* 0x0000b400c7307a23 */ /* 0x020fe2000001083d */
[----:B------:R-:W-:Y:S07]  /*157b0*/  MOV R199, R139 ;  /* 0x0000008b00c77202 */ /* 0x000fee0000000f00 */
[----:B------:R5:W1:Y:S01]  /*157c0*/  MUFU.EX2 R139, R48 ;  /* 0x00000030008b7308 */ /* 0x000a620000000800 */
[----:B---3--:R-:W-:Y:S09]  /*157d0*/  FFMA.FTZ R56, R206, c[0x0][0x2d0], -R60 ;  /* 0x0000b400ce387a23 */ /* 0x008ff2000001083c */
[----:B------:R3:W-:Y:S01]  /*157e0*/  MUFU.EX2 R96, R56 ;  /* 0x0000003800607308 */ /* 0x0007e20000000800 */
[--C-:B-----5:R-:W-:Y:S01]  /*157f0*/  FFMA.FTZ R48, R204, c[0x0][0x2d0], -R39.reuse ;  /* 0x0000b400cc307a23 */ /* 0x120fe20000010827 */
[-C--:B-1----:R-:W-:Y:S01]  /*15800*/  HMMA.16816.F32 R116, R40, R52.reuse, R116 ;  /* 0x000000342874723c */ /* 0x082fe20000001874 */
[----:B------:R-:W5:Y:S07]  /*15810*/  LDL.LU R204, [R1+0x14] ;  /* 0x0000140001cc7983 */ /* 0x000f6e0000300800 */
[----:B------:R1:W-:Y:S01]  /*15820*/  MUFU.EX2 R136, R48 ;  /* 0x0000003000887308 */ /* 0x0003e20000000800 */
[----:B------:R-:W4:Y:S01]  /*15830*/  LDL.LU R145, [R1+0x10] ;  /* 0x0000100001917983 */ /* 0x000f220000300800 */
[C---:B------:R-:W-:Y:S03]  /*15840*/  HMMA.16816.F32 R120, R44.reuse, R52, R120 ;  /* 0x000000342c78723c */ /* 0x040fe60000001878 */
[----:B---3--:R-:W-:Y:S04]  /*15850*/  LDSM.16.MT88.4 R56, [R214+0x1900] ;  /* 0x00190000d638783b */ /* 0x008fe80000004200 */
[--C-:B------:R-:W-:Y:S01]  /*15860*/  FFMA.FTZ R52, R63, c[0x0][0x2d0], -R62.reuse ;  /* 0x0000b4003f347a23 */ /* 0x100fe2000001083e */
[-C--:B------:R-:W-:Y:S03]  /*15870*/  HMMA.16816.F32 R124, R44, R54.reuse, R124 ;  /* 0x000000362c7c723c */ /* 0x080fe6000000187c */
[----:B------:R3:W3:Y:S04]  /*15880*/  MUFU.EX2 R67, R52 ;  /* 0x0000003400437308 */ /* 0x0006e80000000800 */
[--C-:B------:R-:W-:Y:S01]  /*15890*/  FFMA.FTZ R44, R209, c[0x0][0x2d0], -R39.reuse ;  /* 0x0000b400d12c7a23 */ /* 0x100fe20000010827 */
[----:B------:R-:W-:Y:S04]  /*158a0*/  HMMA.16816.F32 R128, R40, R54, R128 ;  /* 0x000000362880723c */ /* 0x000fe80000001880 */
[----:B-1----:R-:W-:Y:S01]  /*158b0*/  FFMA.FTZ R48, R77, c[0x0][0x2d0], -R62 ;  /* 0x0000b4004d307a23 */ /* 0x002fe2000001083e */
[----:B------:R1:W-:Y:S01]  /*158c0*/  MUFU.EX2 R97, R44 ;  /* 0x0000002c00617308 */ /* 0x0003e20000000800 */
[----:B------:R-:W-:Y:S02]  /*158d0*/  F2FP.PACK_AB R46, R139, R137 ;  /* 0x000000898b2e723e */ /* 0x000fe400000000ff */
[----:B------:R-:W-:Y:S04]  /*158e0*/  F2FP.PACK_AB R40, R170, R180 ;  /* 0x000000b4aa28723e */ /* 0x000fe800000000ff */
[----:B------:R-:W-:Y:S02]  /*158f0*/  F2FP.PACK_AB R41, R168, R169 ;  /* 0x000000a9a829723e */ /* 0x000fe400000000ff */
[----:B------:R-:W-:Y:S01]  /*15900*/  F2FP.PACK_AB R42, R175, R176 ;  /* 0x000000b0af2a723e */ /* 0x000fe200000000ff */
[----:B------:R1:W1:Y:S01]  /*15910*/  MUFU.EX2 R135, R48 ;  /* 0x0000003000877308 */ /* 0x0002620000000800 */
[----:B------:R-:W-:Y:S02]  /*15920*/  F2FP.PACK_AB R43, R174, R173 ;  /* 0x000000adae2b723e */ /* 0x000fe400000000ff */
[----:B------:R-:W-:Y:S01]  /*15930*/  MOV R209, R65 ;  /* 0x0000004100d17202 */ /* 0x000fe20000000f00 */
[----:B---3--:R-:W-:Y:S01]  /*15940*/  LDSM.16.MT88.4 R52, [R216+0x1900] ;  /* 0x00190000d834783b */ /* 0x008fe20000004200 */
[----:B------:R-:W-:Y:S01]  /*15950*/  F2FP.PACK_AB R47, R67, R98 ;  /* 0x00000062432f723e */ /* 0x000fe200000000ff */
[--C-:B-1----:R-:W-:Y:S04]  /*15960*/  FFMA.FTZ R44, R205, c[0x0][0x2d0], -R60.reuse ;  /* 0x0000b400cd2c7a23 */ /* 0x102fe8000001083c */
[----:B------:R1:W-:Y:S02]  /*15970*/  MUFU.EX2 R88, R44 ;  /* 0x0000002c00587308 */ /* 0x0003e40000000800 */
[----:B------:R-:W3:Y:S01]  /*15980*/  LDSM.16.MT88.4 R48, [R213+0x1900] ;  /* 0x00190000d530783b */ /* 0x000ee20000004200 */
[----:B------:R-:W-:Y:S02]  /*15990*/  F2FP.PACK_AB R45, R99, R135 ;  /* 0x00000087632d723e */ /* 0x000fe400000000ff */
[----:B-1----:R-:W-:Y:S01]  /*159a0*/  F2FP.PACK_AB R44, R172, R138 ;  /* 0x0000008aac2c723e */ /* 0x002fe200000000ff */
[-C--:B---3--:R-:W-:Y:S08]  /*159b0*/  HMMA.16816.F32 R4, R40, R48.reuse, R4 ;  /* 0x000000302804723c */ /* 0x088ff00000001804 */
        /* <DEDUP_REMOVED lines=19> */
[--C-:B---3--:R-:W-:Y:S04]  /*15af0*/  FFMA.FTZ R52, R210, c[0x0][0x2d0], -R61.reuse ;  /* 0x0000b400d2347a23 */ /* 0x108fe8000001083d */
[C---:B------:R-:W-:Y:S03]  /*15b00*/  HMMA.16816.F32 R112, R40.reuse, R58, R112 ;  /* 0x0000003a2870723c */ /* 0x040fe60000001870 */
[----:B------:R3:W-:Y:S10]  /*15b10*/  MUFU.EX2 R83, R52 ;  /* 0x0000003400537308 */ /* 0x0007f40000000800 */
[----:B------:R3:W-:Y:S01]  /*15b20*/  MUFU.EX2 R65, R56 ;  /* 0x0000003800417308 */ /* 0x0007e20000000800 */
[----:B-1----:R-:W-:Y:S09]  /*15b30*/  FFMA.FTZ R48, R232, c[0x0][0x2d0], -R60 ;  /* 0x0000b400e8307a23 */ /* 0x002ff2000001083c */
[----:B------:R1:W-:Y:S01]  /*15b40*/  MUFU.EX2 R86, R48 ;  /* 0x0000003000567308 */ /* 0x0003e20000000800 */
[--C-:B---3--:R-:W-:Y:S09]  /*15b50*/  FFMA.FTZ R52, R211, c[0x0][0x2d0], -R61.reuse ;  /* 0x0000b400d3347a23 */ /* 0x108ff2000001083d */
[----:B------:R3:W3:Y:S01]  /*15b60*/  MUFU.EX2 R81, R52 ;  /* 0x0000003400517308 */ /* 0x0006e20000000800 */
[----:B------:R-:W-:Y:S09]  /*15b70*/  FFMA.FTZ R56, R78, c[0x0][0x2d0], -R62 ;  /* 0x0000b4004e387a23 */ /* 0x000ff2000001083e */
[----:B------:R3:W-:Y:S01]  /*15b80*/  MUFU.EX2 R64, R56 ;  /* 0x0000003800407308 */ /* 0x0007e20000000800 */
[----:B-1----:R-:W-:Y:S02]  /*15b90*/  FFMA.FTZ R48, R207, c[0x0][0x2d0], -R61 ;  /* 0x0000b400cf307a23 */ /* 0x002fe4000001083d */
[----:B--2---:R-:W-:Y:S07]  /*15ba0*/  FFMA.FTZ R2, R2, R198, R199 ;  /* 0x000000c602027223 */ /* 0x004fee00000100c7 */
[----:B------:R1:W-:Y:S01]  /*15bb0*/  MUFU.EX2 R82, R48 ;  /* 0x0000003000527308 */ /* 0x0003e20000000800 */
[----:B------:R-:W-:Y:S02]  /*15bc0*/  FADD.FTZ R2, R203, R2 ;  /* 0x00000002cb027221 */ /* 0x000fe40000010000 */
[----:B---3--:R-:W-:Y:S07]  /*15bd0*/  FFMA.FTZ R52, R235, c[0x0][0x2d0], -R39 ;  /* 0x0000b400eb347a23 */ /* 0x008fee0000010827 */
[----:B------:R2:W-:Y:S01]  /*15be0*/  MUFU.EX2 R80, R52 ;  /* 0x0000003400507308 */ /* 0x0005e20000000800 */
[----:B------:R-:W-:Y:S01]  /*15bf0*/  FFMA.FTZ R56, R237, c[0x0][0x2d0], -R60 ;  /* 0x0000b400ed387a23 */ /* 0x000fe2000001083c */
[----:B-1----:R-:W1:Y:S01]  /*15c00*/  LDSM.16.MT88.4 R48, [R215+0x1900] ;  /* 0x00190000d730783b */ /* 0x002e620000004200 */
[----:B--2---:R-:W-:Y:S07]  /*15c10*/  FFMA.FTZ R52, R74, c[0x0][0x2d0], -R62 ;  /* 0x0000b4004a347a23 */ /* 0x004fee000001083e */
[----:B------:R2:W-:Y:S10]  /*15c20*/  MUFU.EX2 R74, R56 ;  /* 0x00000038004a7308 */ /* 0x0005f40000000800 */
[----:B------:R3:W3:Y:S01]  /*15c30*/  MUFU.EX2 R66, R52 ;  /* 0x0000003400427308 */ /* 0x0006e20000000800 */
[----:B-----5:R-:W-:Y:S01]  /*15c40*/  FFMA.FTZ R36, R36, R204, R209 ;  /* 0x000000cc24247223 */ /* 0x020fe200000100d1 */
[----:B--2---:R-:W-:Y:S01]  /*15c50*/  LDSM.16.MT88.4 R56, [R214+0x2100] ;  /* 0x00210000d638783b */ /* 0x004fe20000004200 */
[----:B----4-:R-:W-:Y:S01]  /*15c60*/  FFMA.FTZ R37, R37, R145, R146 ;  /* 0x0000009125257223 */ /* 0x010fe20000010092 */
[-C--:B-1----:R-:W-:Y:S06]  /*15c70*/  HMMA.16816.F32 R116, R40, R48.reuse, R116 ;  /* 0x000000302874723c */ /* 0x082fec0000001874 */
[----:B---3--:R-:W1:Y:S02]  /*15c80*/  LDSM.16.MT88.4 R52, [R213+0x2100] ;  /* 0x00210000d534783b */ /* 0x008e640000004200 */
[C---:B------:R-:W-:Y:S07]  /*15c90*/  HMMA.16816.F32 R120, R44.reuse, R48, R120 ;  /* 0x000000302c78723c */ /* 0x040fee0000001878 */
[----:B------:R-:W-:Y:S01]  /*15ca0*/  FFMA.FTZ R48, R79, c[0x0][0x2d0], -R62 ;  /* 0x0000b4004f307a23 */ /* 0x000fe2000001083e */
[-C--:B------:R-:W-:Y:S03]  /*15cb0*/  HMMA.16816.F32 R124, R44, R50.reuse, R124 ;  /* 0x000000322c7c723c */ /* 0x080fe6000000187c */
[----:B------:R2:W3:Y:S04]  /*15cc0*/  MUFU.EX2 R63, R48 ;  /* 0x00000030003f7308 */ /* 0x0004e80000000800 */
[--C-:B------:R-:W-:Y:S01]  /*15cd0*/  FFMA.FTZ R44, R239, c[0x0][0x2d0], -R39.reuse ;  /* 0x0000b400ef2c7a23 */ /* 0x100fe20000010827 */
[----:B------:R-:W-:Y:S04]  /*15ce0*/  HMMA.16816.F32 R128, R40, R50, R128 ;  /* 0x000000322880723c */ /* 0x000fe80000001880 */
[----:B------:R-:W-:Y:S01]  /*15cf0*/  F2FP.PACK_AB R46, R81, R83 ;  /* 0x00000053512e723e */ /* 0x000fe200000000ff */
[----:B------:R4:W5:Y:S01]  /*15d00*/  MUFU.EX2 R78, R44 ;  /* 0x0000002c004e7308 */ /* 0x0009620000000800 */
[----:B------:R-:W-:Y:S02]  /*15d10*/  F2FP.PACK_AB R45, R65, R66 ;  /* 0x00000042412d723e */ /* 0x000fe400000000ff */
[----:B------:R-:W-:Y:S04]  /*15d20*/  F2FP.PACK_AB R40, R97, R136 ;  /* 0x000000886128723e */ /* 0x000fe800000000ff */
[----:B------:R-:W-:Y:S02]  /*15d30*/  F2FP.PACK_AB R41, R96, R88 ;  /* 0x000000586029723e */ /* 0x000fe400000000ff */
[----:B------:R-:W-:Y:S02]  /*15d40*/  F2FP.PACK_AB R42, R95, R87 ;  /* 0x000000575f2a723e */ /* 0x000fe400000000ff */
[----:B------:R-:W-:Y:S01]  /*15d50*/  F2FP.PACK_AB R43, R86, R85 ;  /* 0x00000055562b723e */ /* 0x000fe200000000ff */
[----:B--2---:R-:W2:Y:S01]  /*15d60*/  LDSM.16.MT88.4 R48, [R216+0x2100] ;  /* 0x00210000d830783b */ /* 0x004ea20000004200 */
[----:B---3--:R-:W-:Y:S05]  /*15d70*/  F2FP.PACK_AB R47, R63, R64 ;  /* 0x000000403f2f723e */ /* 0x008fea00000000ff */
[-C--:B-1----:R-:W-:Y:S03]  /*15d80*/  HMMA.16816.F32 R4, R40, R52.reuse, R4 ;  /* 0x000000342804723c */ /* 0x082fe60000001804 */
[--C-:B----4-:R-:W-:Y:S04]  /*15d90*/  FFMA.FTZ R44, R236, c[0x0][0x2d0], -R60.reuse ;  /* 0x0000b400ec2c7a23 */ /* 0x110fe8000001083c */
[----:B------:R1:W3:Y:S02]  /*15da0*/  MUFU.EX2 R77, R44 ;  /* 0x0000002c004d7308 */ /* 0x0002e40000000800 */
[----:B-1----:R-:W-:Y:S07]  /*15db0*/  F2FP.PACK_AB R44, R84, R82 ;  /* 0x00000052542c723e */ /* 0x002fee00000000ff */
[C---:B------:R-:W-:Y:S07]  /*15dc0*/  HMMA.16816.F32 R8, R44.reuse, R52, R8 ;  /* 0x000000342c08723c */ /* 0x040fee0000001808 */
[--C-:B------:R-:W-:Y:S01]  /*15dd0*/  FFMA.FTZ R52, R243, c[0x0][0x2d0], -R39.reuse ;  /* 0x0000b400f3347a23 */ /* 0x100fe20000010827 */
[-C--:B------:R-:W-:Y:S03]  /*15de0*/  HMMA.16816.F32 R12, R44, R54.reuse, R12 ;  /* 0x000000362c0c723c */ /* 0x080fe6000000180c */
[----:B------:R1:W-:Y:S01]  /*15df0*/  MUFU.EX2 R76, R52 ;  /* 0x00000034004c7308 */ /* 0x0003e20000000800 */
[----:B------:R-:W-:Y:S04]  /*15e00*/  FFMA.FTZ R39, R244, c[0x0][0x2d0], -R39 ;  /* 0x0000b400f4277a23 */ /* 0x000fe80000010827 */
[C---:B------:R-:W-:Y:S05]  /*15e10*/  HMMA.16816.F32 R16, R40.reuse, R54, R16 ;  /* 0x000000362810723c */ /* 0x040fea0000001810 */
[----:B------:R4:W3:Y:S03]  /*15e20*/  MUFU.EX2 R73, R39 ;  /* 0x0000002700497308 */ /* 0x0008e60000000800 */
[-C--:B--2---:R-:W-:Y:S08]  /*15e30*/  HMMA.16816.F32 R20, R40, R48.reuse, R20 ;  /* 0x000000302814723c */ /* 0x084ff00000001814 */
[C---:B------:R-:W-:Y:S01]  /*15e40*/  HMMA.16816.F32 R24, R44.reuse, R48, R24 ;  /* 0x000000302c18723c */ /* 0x040fe20000001818 */
[----:B-1----:R-:W1:Y:S07]  /*15e50*/  LDSM.16.MT88.4 R52, [R215+0x2100] ;  /* 0x00210000d734783b */ /* 0x002e6e0000004200 */
[-C--:B------:R-:W-:Y:S04]  /*15e60*/  HMMA.16816.F32 R100, R44, R50.reuse, R100 ;  /* 0x000000322c64723c */ /* 0x080fe80000001864 */
[--C-:B----4-:R-:W-:Y:S02]  /*15e70*/  FFMA.FTZ R39, R241, c[0x0][0x2d0], -R60.reuse ;  /* 0x0000b400f1277a23 */ /* 0x110fe4000001083c */
[----:B------:R-:W-:Y:S02]  /*15e80*/  FFMA.FTZ R60, R242, c[0x0][0x2d0], -R60 ;  /* 0x0000b400f23c7a23 */ /* 0x000fe4000001083c */
[C---:B------:R-:W-:Y:S01]  /*15e90*/  HMMA.16816.F32 R104, R40.reuse, R50, R104 ;  /* 0x000000322868723c */ /* 0x040fe20000001868 */
[----:B------:R2:W-:Y:S01]  /*15ea0*/  MUFU.EX2 R72, R39 ;  /* 0x0000002700487308 */ /* 0x0005e20000000800 */
[----:B------:R-:W4:Y:S06]  /*15eb0*/  LDSM.16.MT88.4 R48, [R216+0x2900] ;  /* 0x00290000d830783b */ /* 0x000f2c0000004200 */
[-C--:B------:R-:W-:Y:S03]  /*15ec0*/  HMMA.16816.F32 R28, R40, R56.reuse, R28 ;  /* 0x00000038281c723c */ /* 0x080fe6000000181c */
[----:B------:R-:W1:Y:S05]  /*15ed0*/  MUFU.EX2 R71, R60 ;  /* 0x0000003c00477308 */ /* 0x000e6a0000000800 */
[C---:B------:R-:W-:Y:S08]  /*15ee0*/  HMMA.16816.F32 R108, R44.reuse, R56, R108 ;  /* 0x000000382c6c723c */ /* 0x040ff0000000186c */
[-C--:B------:R-:W-:Y:S04]  /*15ef0*/  HMMA.16816.F32 R32, R44, R58.reuse, R32 ;  /* 0x0000003a2c20723c */ /* 0x080fe80000001820 */
[--C-:B--2---:R-:W-:Y:S04]  /*15f00*/  FFMA.FTZ R39, R238, c[0x0][0x2d0], -R61.reuse ;  /* 0x0000b400ee277a23 */ /* 0x104fe8000001083d */
[----:B------:R2:W-:Y:S01]  /*15f10*/  MUFU.EX2 R70, R39 ;  /* 0x0000002700467308 */ /* 0x0005e20000000800 */
[C---:B------:R-:W-:Y:S08]  /*15f20*/  HMMA.16816.F32 R112, R40.reuse, R58, R112 ;  /* 0x0000003a2870723c */ /* 0x040ff00000001870 */
[-C--:B-1----:R-:W-:Y:S08]  /*15f30*/  HMMA.16816.F32 R116, R40, R52.reuse, R116 ;  /* 0x000000342874723c */ /* 0x082ff00000001874 */
[C---:B------:R-:W-:Y:S04]  /*15f40*/  HMMA.16816.F32 R120, R44.reuse, R52, R120 ;  /* 0x000000342c78723c */ /* 0x040fe80000001878 */
[--C-:B--2---:R-:W-:Y:S04]  /*15f50*/  FFMA.FTZ R39, R240, c[0x0][0x2d0], -R61.reuse ;  /* 0x0000b400f0277a23 */ /* 0x104fe8000001083d */
[-C--:B------:R-:W-:Y:S01]  /*15f60*/  HMMA.16816.F32 R124, R44, R54.reuse, R124 ;  /* 0x000000362c7c723c */ /* 0x080fe2000000187c */
[----:B------:R1:W2:Y:S07]  /*15f70*/  MUFU.EX2 R60, R39 ;  /* 0x00000027003c7308 */ /* 0x0002ae0000000800 */
[----:B------:R-:W-:Y:S07]  /*15f80*/  HMMA.16816.F32 R128, R40, R54, R128 ;  /* 0x000000362880723c */ /* 0x000fee0000001880 */
[----:B-----5:R-:W-:Y:S02]  /*15f90*/  F2FP.PACK_AB R40, R78, R80 ;  /* 0x000000504e28723e */ /* 0x020fe400000000ff */
[----:B---3--:R-:W-:Y:S03]  /*15fa0*/  F2FP.PACK_AB R41, R74, R77 ;  /* 0x0000004d4a29723e */ /* 0x008fe600000000ff */
[----:B------:R-:W-:Y:S02]  /*15fb0*/  F2FP.PACK_AB R42, R73, R76 ;  /* 0x0000004c492a723e */ /* 0x000fe400000000ff */
[----:B------:R-:W-:Y:S01]  /*15fc0*/  F2FP.PACK_AB R43, R71, R72 ;  /* 0x00000048472b723e */ /* 0x000fe200000000ff */
[--C-:B-1----:R-:W-:Y:S01]  /*15fd0*/  FFMA.FTZ R39, R92, c[0x0][0x2d0], -R61.reuse ;  /* 0x0000b4005c277a23 */ /* 0x102fe2000001083d */
[----:B--2---:R-:W-:Y:S01]  /*15fe0*/  F2FP.PACK_AB R44, R60, R70 ;  /* 0x000000463c2c723e */ /* 0x004fe200000000ff */
[----:B------:R-:W-:Y:S04]  /*15ff0*/  FFMA.FTZ R61, R93, c[0x0][0x2d0], -R61 ;  /* 0x0000b4005d3d7a23 */ /* 0x000fe8000001083d */
[-C--:B------:R-:W-:Y:S01]  /*16000*/  HMMA.16816.F32 R140, R40, R152.reuse, R4 ;  /* 0x00000098288c723c */ /* 0x080fe20000001804 */
[----:B------:R1:W-:Y:S01]  /*16010*/  MUFU.EX2 R69, R39 ;  /* 0x0000002700457308 */ /* 0x0003e20000000800 */
[----:B------:R-:W2:Y:S09]  /*16020*/  LDSM.16.MT88.4 R4, [R214+0x2900] ;  /* 0x00290000d604783b */ /* 0x000eb20000004200 */
        /* <DEDUP_REMOVED lines=9> */
[----:B------:R-:W-:Y:S10]  /*160c0*/  MUFU.EX2 R39, R39 ;  /* 0x0000002700277308 */ /* 0x000ff40000000800 */
[----:B------:R-:W1:Y:S02]  /*160d0*/  MUFU.EX2 R62, R62 ;  /* 0x0000003e003e7308 */ /* 0x000e640000000800 */
[----:B-1----:R-:W-:Y:S07]  /*160e0*/  F2FP.PACK_AB R47, R62, R39 ;  /* 0x000000273e2f723e */ /* 0x002fee00000000ff */
        /* <DEDUP_REMOVED lines=8> */
[----:B------:R-:W-:Y:S02]  /*16170*/  FFMA.FTZ R12, R0, R156, R75 ;  /* 0x0000009c000c7223 */ /* 0x000fe4000001004b */
[----:B------:R-:W-:Y:S01]  /*16180*/  FADD.FTZ R8, R202, R8 ;  /* 0x00000008ca087221 */ /* 0x000fe20000010000 */
[-C--:B----4-:R-:W-:Y:S03]  /*16190*/  HMMA.16816.F32 R156, R40, R48.reuse, R20 ;  /* 0x00000030289c723c */ /* 0x090fe60000001814 */
        /* <DEDUP_REMOVED lines=57> */
[----:B------:R-:W-:Y:S01]  /*16530*/  FADD.FTZ R5, R175, R0 ;  /* 0x00000000af057221 */ /* 0x000fe20000010000 */
[----:B------:R-:W-:Y:S01]  /*16540*/  MOV R137, R132 ;  /* 0x0000008400897202 */ /* 0x000fe20000000f00 */
[----:B------:R-:W-:Y:S02]  /*16550*/  FADD.FTZ R4, R99, R4 ;  /* 0x0000000463047221 */ /* 0x000fe40000010000 */
[----:B------:R-:W-:Y:S01]  /*16560*/  FADD.FTZ R2, R174, R12 ;  /* 0x0000000cae027221 */ /* 0x000fe20000010000 */
[C---:B------:R-:W-:Y:S04]  /*16570*/  HMMA.16816.F32 R120, R44.reuse, R8, R120 ;  /* 0x000000082c78723c */ /* 0x040fe80000001878 */
[----:B------:R-:W-:Y:S02]  /*16580*/  FADD.FTZ R0, R139, R13 ;  /* 0x0000000d8b007221 */ /* 0x000fe40000010000 */
[----:B------:R-:W-:Y:S01]  /*16590*/  FADD.FTZ R6, R136, R5 ;  /* 0x0000000588067221 */ /* 0x000fe20000010000 */
[----:B------:R-:W-:Y:S01]  /*165a0*/  MOV R136, R133 ;  /* 0x0000008500887202 */ /* 0x000fe20000000f00 */
        /* <DEDUP_REMOVED lines=43> */
.L_x_2118:
[----:B------:R-:W3:Y:S04]  /*16860*/  LDL.LU R0, [R1+0x10] ;  /* 0x0000100001007983 */ /* 0x000ee80000300800 */
[----:B--2---:R-:W2:Y:S04]  /*16870*/  LDL.LU R4, [R1+0x14] ;  /* 0x0000140001047983 */ /* 0x004ea80000300800 */
[----:B------:R-:W4:Y:S04]  /*16880*/  LDL.LU R8, [R1+0x18] ;  /* 0x0000180001087983 */ /* 0x000f280000300800 */
[----:B------:R-:W5:Y:S01]  /*16890*/  LDL.LU R2, [R1+0x1c] ;  /* 0x00001c0001027983 */ /* 0x000f620000300800 */
        /* <DEDUP_REMOVED lines=8> */
[----:B-----5:R-:W4:Y:S01]  /*16920*/  SHFL.BFLY PT, R6, R2, 0x2, 0x1f ;  /* 0x0c401f0002067f89 */ /* 0x020f2200000e0000 */
        /* <DEDUP_REMOVED lines=108> */
.L_x_2060:
        /* <DEDUP_REMOVED lines=118> */
[----:B------:R4:W5:Y:S04]  /*17750*/  SHFL.IDX PT, R7, R0, 0x3, 0x1c1f ;  /* 0x007c1f0000077f89 */ /* 0x00096800000e0000 */
        /* <DEDUP_REMOVED lines=12> */
[----:B-----5:R2:W-:Y:S01]  /*17820*/  @!P0 ST.E [R6.64], R23 ;  /* 0x0000001706008985 */ /* 0x0205e2000c10190c */
        /* <DEDUP_REMOVED lines=47> */
.L_x_2138:
[----:B-1----:R-:W-:Y:S05]  /*17b20*/  BSYNC B0 ;  /* 0x0000000000007941 */ /* 0x002fea0003800000 */
.L_x_2137:
        /* <DEDUP_REMOVED lines=49> */
.L_x_2140:
[----:B------:R-:W-:Y:S05]  /*17e40*/  BSYNC B0 ;  /* 0x0000000000007941 */ /* 0x000fea0003800000 */
.L_x_2139:
        /* <DEDUP_REMOVED lines=49> */
.L_x_2142:
[----:B------:R-:W-:Y:S05]  /*18160*/  BSYNC B0 ;  /* 0x0000000000007941 */ /* 0x000fea0003800000 */
.L_x_2141:
        /* <DEDUP_REMOVED lines=50> */
.L_x_2136:
        /* <DEDUP_REMOVED lines=50> */
.L_x_2143:
        /* <DEDUP_REMOVED lines=13> */
.L_x_3274:


//--------------------- .text._ZN7cutlass13device_kernelIN5flash19enable_sm80_to_sm89INS1_16FlashAttnFwdSm80INS1_25CollectiveMainloopFwdSm80ILi4ELi1ELb0EN4cute5tupleIJNS5_1CILi128EEENS7_ILi80EEENS7_ILi64EEEEEELi64ENS_6half_tEfNS_4arch4Sm80ELb0ELb1ELb0ELb1ELb0ELb0ELb1ELb1EEENS1_21CollectiveEpilogueFwdINS6_IJS8_SA_S9_EEENS6_IJNS7_ILi1EEESI_SI_EEESC_SE_Li128ELb1ELb1ELb1ELb0EEENS1_36VarlenDynamicPersistentTileSchedulerILi128ELi80ELi128ELi128ELb1ELb1ELb0ELb1ELb0ELb1EEEEEEEEEvNT_6ParamsE --------------------------
	.section	.text._ZN7cutlass13device_kernelIN5flash19enable_sm80_to_sm89INS1_16FlashAttnFwdSm80INS1_25CollectiveMainloopFwdSm80ILi4ELi1ELb0EN4cute5tupleIJNS5_1CILi128EEENS7_ILi80EEENS7_ILi64EEEEEELi64ENS_6half_tEfNS_4arch4Sm80ELb0ELb1ELb0ELb1ELb0ELb0ELb1ELb1EEENS1_21CollectiveEpilogueFwdINS6_IJS8_SA_S9_EEENS6_IJNS7_ILi1EEESI_SI_EEESC_SE_Li128ELb1ELb1ELb1ELb0EEENS1_36VarlenDynamicPersistentTileSchedulerILi128ELi80ELi128ELi128ELb1ELb1ELb0ELb1ELb0ELb1EEEEEEEEEvNT_6ParamsE,"ax",@progbits
	.sectioninfo	@"SHI_REGISTERS=255"
	.align	128
.text._ZN7cutlass13device_kernelIN5flash19enable_sm80_to_sm89INS1_16FlashAttnFwdSm80INS1_25CollectiveMainloopFwdSm80ILi4ELi1ELb0EN4cute5tupleIJNS5_1CILi128EEENS7_ILi80EEENS7_ILi64EEEEEELi64ENS_6half_tEfNS_4arch4Sm80ELb0ELb1ELb0ELb1ELb0ELb0ELb1ELb1EEENS1_21CollectiveEpilogueFwdINS6_IJS8_SA_S9_EEENS6_IJNS7_ILi1EEESI_SI_EEESC_SE_Li128ELb1ELb1ELb1ELb0EEENS1_36VarlenDynamicPersistentTileSchedulerILi128ELi80ELi128ELi128ELb1ELb1ELb0ELb1ELb0ELb1EEEEEEEEEvNT_6ParamsE:
        .type           _ZN7cutlass13device_kernelIN5flash19enable_sm80_to_sm89INS1_16FlashAttnFwdSm80INS1_25CollectiveMainloopFwdSm80ILi4ELi1ELb0EN4cute5tupleIJNS5_1CILi128EEENS7_ILi80EEENS7_ILi64EEEEEELi64ENS_6half_tEfNS_4arch4Sm80ELb0ELb1ELb0ELb1ELb0ELb0ELb1ELb1EEENS1_21CollectiveEpilogueFwdINS6_IJS8_SA_S9_EEENS6_IJNS7_ILi1EEESI_SI_EEESC_SE_Li128ELb1ELb1ELb1ELb0EEENS1_36VarlenDynamicPersistentTileSchedulerILi128ELi80ELi128ELi128ELb1ELb1ELb0ELb1ELb0ELb1EEEEEEEEEvNT_6ParamsE,@function
        .size           _ZN7cutlass13device_kernelIN5flash19enable_sm80_to_sm89INS1_16FlashAttnFwdSm80INS1_25CollectiveMainloopFwdSm80ILi4ELi1ELb0EN4cute5tupleIJNS5_1CILi128EEENS7_ILi80EEENS7_ILi64EEEEEELi64ENS_6half_tEfNS_4arch4Sm80ELb0ELb1ELb0ELb1ELb0ELb0ELb1ELb1EEENS1_21CollectiveEpilogueFwdINS6_IJS8_SA_S9_EEENS6_IJNS7_ILi1EEESI_SI_EEESC_SE_Li128ELb1ELb1ELb1ELb0EEENS1_36VarlenDynamicPersistentTileSchedulerILi128ELi80ELi128ELi128ELb1ELb1ELb0ELb1ELb0ELb1EEEEEEEEEvNT_6ParamsE,(.L_x_3275 - _ZN7cutlass13device_kernelIN5flash19enable_sm80_to_sm89INS1_16FlashAttnFwdSm80INS1_25CollectiveMainloopFwdSm80ILi4ELi1ELb0EN4cute5tupleIJNS5_1CILi128EEENS7_ILi80EEENS7_ILi64EEEEEELi64ENS_6half_tEfNS_4arch4Sm80ELb0ELb1ELb0ELb1ELb0ELb0ELb1ELb1EEENS1_21CollectiveEpilogueFwdINS6_IJS8_SA_S9_EEENS6_IJNS7_ILi1EEESI_SI_EEESC_SE_Li128ELb1ELb1ELb1ELb0EEENS1_36VarlenDynamicPersistentTileSchedulerILi128ELi80ELi128ELi128ELb1ELb1ELb0ELb1ELb0ELb1EEEEEEEEEvNT_6ParamsE)
        .other          _ZN7cutlass13device_kernelIN5flash19enable_sm80_to_sm89INS1_16FlashAttnFwdSm80INS1_25CollectiveMainloopFwdSm80ILi4ELi1ELb0EN4cute5tupleIJNS5_1CILi128EEENS7_ILi80EEENS7_ILi64EEEEEELi64ENS_6half_tEfNS_4arch4Sm80ELb0ELb1ELb0ELb1ELb0ELb0ELb1ELb1EEENS1_21CollectiveEpilogueFwdINS6_IJS8_SA_S9_EEENS6_IJNS7_ILi1EEESI_SI_EEESC_SE_Li128ELb1ELb1ELb1ELb0EEENS1_36VarlenDynamicPersistentTileSchedulerILi128ELi80ELi128ELi128ELb1ELb1ELb0ELb1ELb0ELb1EEEEEEEEEvNT_6ParamsE,@"STO_CUDA_ENTRY STV_DEFAULT"
_ZN7cutlass13device_kernelIN5flash19enable_sm80_to_sm89INS1_16FlashAttnFwdSm80INS1_25CollectiveMainloopFwdSm80ILi4ELi1ELb0EN4cute5tupleIJNS5_1CILi128EEENS7_ILi80EEENS7_ILi64EEEEEELi64ENS_6half_tEfNS_4arch4Sm80ELb0ELb1ELb0ELb1ELb0ELb0ELb1ELb1EEENS1_21CollectiveEpilogueFwdINS6_IJS8_SA_S9_EEENS6_IJNS7_ILi1EEESI_SI_EEESC_SE_Li128ELb1ELb1ELb1ELb0EEENS1_36VarlenDynamicPersistentTileSchedulerILi128ELi80ELi128ELi128ELb1ELb1ELb0ELb1ELb0ELb1EEEEEEEEEvNT_6ParamsE:
        /* <DEDUP_REMOVED lines=55> */
.L_x_2149:
        /* <DEDUP_REMOVED lines=17> */
.L_x_2333:
        /* <DEDUP_REMOVED lines=16> */
.L_x_2334:
[----:B--2---:R-:W-:-:S05]  /*0580*/  IMAD R0, R0, c[0x0][0x538], RZ ;  /* 0x00014e0000007a24 */ /* 0x004fca00078e02ff */
[----:B------:R-:W-:-:S04]  /*0590*/  IADD3 R6, R0, R6, RZ ;  /* 0x0000000600067210 */ /* 0x000fc80007ffe0ff */
[----:B------:R-:W-:-:S13]  /*05a0*/  ISETP.GT.AND P0, PT, R6, UR4, PT ;  /* 0x0000000406007c0c */ /* 0x000fda000bf04270 */
[----:B-1----:R-:W-:Y:S05]  /*05b0*/  @!P0 BRA `(.L_x_2149) ;  /* 0xfffffdb000008947 */ /* 0x002fea000383ffff */
.L_x_2145:
[----:B------:R-:W-:-:S05]  /*05c0*/  IADD3 R12, -R0, R6, RZ ;  /* 0x00000006000c7210 */ /* 0x000fca0007ffe1ff */
[----:B------:R-:W-:-:S05]  /*05d0*/  IMAD R0, R4, c[0x0][0x538], R12 ;  /* 0x00014e0004007a24 */ /* 0x000fca00078e020c */
[----:B------:R-:W-:Y:S01]  /*05e0*/  ISETP.GT.AND P0, PT, R0, UR4, PT ;  /* 0x0000000400007c0c */ /* 0x000fe2000bf04270 */
[----:B------:R-:W-:-:S12]  /*05f0*/  BRA.DIV ~URZ, `(.L_x_2150) ;  /* 0x00018d327f007947 */ /* 0x000fd8000b800000 */
[----:B------:R-:W-:-:S04]  /*0600*/  VOTE.ANY R11, PT, !P0 ;  /* 0x00000000000b7806 */ /* 0x000fc800040e0100 */
.L_x_2335:
[----:B------:R-:W1:Y:S02]  /*0610*/  POPC R0, R11 ;  /* 0x0000000b00007309 */ /* 0x000e640000000000 */
[----:B-1----:R-:W-:-:S05]  /*0620*/  IADD3 R2, R0, R7, RZ ;  /* 0x0000000700027210 */ /* 0x002fca0007ffe0ff */
[----:B------:R1:W-:Y:S01]  /*0630*/  STL [R1+0x54], R2 ;  /* 0x0000540201007387 */ /* 0x0003e20000100800 */
[----:B------:R-:W-:Y:S05]  /*0640*/  BRA.DIV ~URZ, `(.L_x_2151) ;  /* 0x00018d327f007947 */ /* 0x000fea000b800000 */
[----:B------:R2:W3:Y:S01]  /*0650*/  SHFL.IDX PT, R13, R10, R0, 0x1f ;  /* 0x00001f000a0d7589 */ /* 0x0004e200000e0000 */
[----:B------:R-:W-:-:S03]  /*0660*/  MOV R6, RZ ;  /* 0x000000ff00067202 */ /* 0x000fc60000000f00 */
[----:B------:R2:W4:Y:S04]  /*0670*/  SHFL.IDX PT, R10, R8, R0, 0x1f ;  /* 0x00001f00080a7589 */ /* 0x00052800000e0000 */
.L_x_2336:
[----:B------:R-:W-:Y:S01]  /*0680*/  ISETP.NE.AND P0, PT, R11, RZ, PT ;  /* 0x000000ff0b00720c */ /* 0x000fe20003f05270 */
[----:B------:R-:W-:-:S12]  /*0690*/  BSSY B0, `(.L_x_2152) ;  /* 0x0000005000007945 */ /* 0x000fd80003800000 */
[----:B------:R-:W-:Y:S05]  /*06a0*/  @!P0 BRA `(.L_x_2153) ;  /* 0x0000003000008947 */ /* 0x000fea0003800000 */
[----:B------:R-:W-:Y:S01]  /*06b0*/  IADD3 R5, R0, -0x1, RZ ;  /* 0xffffffff00057810 */ /* 0x000fe20007ffe0ff */
[----:B------:R-:W-:Y:S05]  /*06c0*/  BRA.DIV ~URZ, `(.L_x_2154) ;  /* 0x00018d927f007947 */ /* 0x000fea000b800000 */
[----:B------:R1:W2:Y:S02]  /*06d0*/  SHFL.IDX PT, R6, R4, R5, 0x1f ;  /* 0x00001f0504067589 */ /* 0x0002a400000e0000 */
.L_x_2153:
[----:B------:R-:W-:Y:S05]  /*06e0*/  BSYNC B0 ;  /* 0x0000000000007941 */ /* 0x000fea0003800000 */
.L_x_2152:
        /* <DEDUP_REMOVED lines=69> */
.L_x_2156:
        /* <DEDUP_REMOVED lines=70> */
.L_x_2157:
[----:B------:R-:W-:Y:S05]  /*0fa0*/  BSYNC B0 ;  /* 0x0000000000007941 */ /* 0x000fea0003800000 */
.L_x_2155:
[----:B------:R-:W-:-:S04]  /*0fb0*/  LOP3.LUT R0, RZ, R0, RZ, 0x33, !PT ;  /* 0x00000000ff007212 */ /* 0x000fc800078e33ff */
[----:B------:R-:W-:-:S05]  /*0fc0*/  IADD3 R0, R0, R13, RZ ;  /* 0x0000000d00007210 */ /* 0x000fca0007ffe0ff */
[----:B------:R2:W-:Y:S01]  /*0fd0*/  STL [R1+0x4c], R0 ;  /* 0x00004c0001007387 */ /* 0x0005e20000100800 */
[----:B------:R-:W-:Y:S05]  /*0fe0*/  BRA `(.L_x_2158) ;  /* 0x0000006000007947 */ /* 0x000fea0003800000 */
.L_x_2146:
[----:B------:R-:W-:Y:S01]  /*0ff0*/  MOV R0, UR4 ;  /* 0x0000000400007c02 */ /* 0x000fe20008000f00 */
[----:B------:R-:W-:Y:S04]  /*1000*/  STL [R1+0x4c], RZ ;  /* 0x00004cff01007387 */ /* 0x000fe80000100800 */
[----:B------:R-:W-:Y:S04]  /*1010*/  STL [R1+0x50], RZ ;  /* 0x000050ff01007387 */ /* 0x000fe80000100800 */
[----:B------:R1:W-:Y:S02]  /*1020*/  STL [R1+0x48], R0 ;  /* 0x0000480001007387 */ /* 0x0003e40000100800 */
[----:B-1----:R-:W-:-:S05]  /*1030*/  MOV R0, c[0x0][0x53c] ;  /* 0x00014f0000007a02 */ /* 0x002fca0000000f00 */
[----:B------:R1:W-:Y:S02]  /*1040*/  STL [R1+0x54], R0 ;  /* 0x0000540001007387 */ /* 0x0003e40000100800 */
.L_x_2158:
        /* <DEDUP_REMOVED lines=8> */
.L_x_2144:
        /* <DEDUP_REMOVED lines=84> */
[----:B------:R-:W-:Y:S01]  /*1610*/  IADD3 R4, R2, R3, R6 ;  /* 0x0000000302047210 */ /* 0x000fe20007ffe006 */
[C---:B------:R-:W-:Y:S01]  /*1620*/  IMAD R6, R9.reuse, 0x10, R18 ;  /* 0x0000001009067824 */ /* 0x040fe200078e0212 */
[----:B------:R-:W-:Y:S01]  /*1630*/  LOP3.LUT P5, RZ, R10, 0x4, RZ, 0xc0, !PT ;  /* 0x000000040aff7812 */ /* 0x000fe200078ac0ff */
[----:B------:R-:W-:Y:S01]  /*1640*/  IMAD.MOV.U32 R10, RZ, RZ, 0x20 ;  /* 0x00000020ff0a7424 */ /* 0x000fe200078e00ff */
[----:B------:R-:W-:Y:S01]  /*1650*/  LEA R119, R0, 0x2900, 0x1 ;  /* 0x0000290000777811 */ /* 0x000fe200078e08ff */
[----:B------:R-:W-:Y:S01]  /*1660*/  STL [R1+0x84], R16 ;  /* 0x0000841001007387 */ /* 0x000fe20000100800 */
[----:B------:R-:W-:Y:S01]  /*1670*/  LOP3.LUT P3, RZ, R9, 0x4, RZ, 0xc0, !PT ;  /* 0x0000000409ff7812 */ /* 0x000fe2000786c0ff */
[----:B------:R-:W-:Y:S01]  /*1680*/  IMAD.IADD R9, R16, 0x1, R13 ;  /* 0x0000000110097824 */ /* 0x000fe200078e020d */
[----:B------:R-:W-:Y:S01]  /*1690*/  SEL R7, R7, 0x10, !P0 ;  /* 0x0000001007077807 */ /* 0x000fe20004000000 */
[----:B------:R1:W-:Y:S01]  /*16a0*/  STL [R1+0x74], R6 ;  /* 0x0000740601007387 */ /* 0x0003e20000100800 */
[----:B------:R-:W-:-:S02]  /*16b0*/  LEA R8, R8, 0x80, 0x1 ;  /* 0x0000008008087811 */ /* 0x000fc400078e08ff */
[----:B------:R-:W-:Y:S01]  /*16c0*/  LOP3.LUT R5, R2, R3, RZ, 0xfc, !PT ;  /* 0x0000000302057212 */ /* 0x000fe200078efcff */
[----:B------:R2:W-:Y:S01]  /*16d0*/  STL [R1+0x3c], R9 ;  /* 0x00003c0901007387 */ /* 0x0005e20000100800 */
[C---:B------:R-:W-:Y:S02]  /*16e0*/  IADD3 R206, R119.reuse, 0x20, RZ ;  /* 0x0000002077ce7810 */ /* 0x040fe40007ffe0ff */
[----:B------:R-:W-:Y:S01]  /*16f0*/  SEL R2, R12, 0xffffffc0, !P3 ;  /* 0xffffffc00c027807 */ /* 0x000fe20005800000 */
[----:B------:R3:W-:Y:S01]  /*1700*/  STL [R1+0x58], R8 ;  /* 0x0000580801007387 */ /* 0x0007e20000100800 */
[----:B------:R-:W-:Y:S02]  /*1710*/  @P4 IADD3 R206, R119, -0x20, RZ ;  /* 0xffffffe077ce4810 */ /* 0x000fe40007ffe0ff */
[----:B------:R-:W-:Y:S01]  /*1720*/  LOP3.LUT R3, R11, 0x7ffffffc, RZ, 0xc0, !PT ;  /* 0x7ffffffc0b037812 */ /* 0x000fe200078ec0ff */
[----:B------:R-:W-:Y:S01]  /*1730*/  IMAD.IADD R11, R8, 0x1, R7 ;  /* 0x00000001080b7824 */ /* 0x000fe200078e0207 */
[----:B------:R-:W-:Y:S01]  /*1740*/  SEL R0, R10, 0xffffffe0, !P6 ;  /* 0xffffffe00a007807 */ /* 0x000fe20007000000 */
[----:B------:R-:W-:Y:S01]  /*1750*/  IMAD.IADD R201, R119, 0x1, R2 ;  /* 0x0000000177c97824 */ /* 0x000fe200078e0202 */
[----:B------:R-:W-:Y:S01]  /*1760*/  LEA R202, R4, 0x5100, 0x1 ;  /* 0x0000510004ca7811 */ /* 0x000fe200078e08ff */
[----:B------:R-:W-:Y:S01]  /*1770*/  IMAD.IADD R198, R2, 0x1, R206 ;  /* 0x0000000102c67824 */ /* 0x000fe200078e02ce */
[----:B------:R-:W-:Y:S01]  /*1780*/  LEA R196, R5, 0x100, 0x1 ;  /* 0x0000010005c47811 */ /* 0x000fe200078e08ff */
[----:B------:R-:W-:Y:S01]  /*1790*/  IMAD.IADD R3, R17, 0x1, -R3 ;  /* 0x0000000111037824 */ /* 0x000fe200078e0a03 */
[----:B------:R-:W-:Y:S01]  /*17a0*/  IADD3 R210, R206, 0x800, RZ ;  /* 0x00000800ced27810 */ /* 0x000fe20007ffe0ff */
[----:B------:R-:W-:Y:S01]  /*17b0*/  IMAD.IADD R205, R202, 0x1, R0 ;  /* 0x00000001cacd7824 */ /* 0x000fe200078e0200 */
[----:B------:R-:W-:Y:S01]  /*17c0*/  IADD3 R209, R206, 0x1000, RZ ;  /* 0x00001000ced17810 */ /* 0x000fe20007ffe0ff */
[----:B------:R-:W-:Y:S01]  /*17d0*/  IMAD.SHL.U32 R242, R3, 0x2, RZ ;  /* 0x0000000203f27824 */ /* 0x000fe200078e00ff */
[----:B------:R-:W-:Y:S01]  /*17e0*/  SEL R3, R12, 0xffffffc0, !P5 ;  /* 0xffffffc00c037807 */ /* 0x000fe20006800000 */
[----:B------:R-:W-:Y:S01]  /*17f0*/  IMAD.IADD R200, R0, 0x1, R196 ;  /* 0x0000000100c87824 */ /* 0x000fe200078e02c4 */
[----:B-1----:R-:W-:-:S02]  /*1800*/  SEL R6, R10, 0xffffffe0, !P1 ;  /* 0xffffffe00a067807 */ /* 0x002fc40004800000 */
[----:B------:R-:W-:Y:S01]  /*1810*/  IADD3 R208, R206, 0x1800, RZ ;  /* 0x00001800ced07810 */ /* 0x000fe20007ffe0ff */
[----:B------:R-:W-:Y:S01]  /*1820*/  IMAD.IADD R203, R202, 0x1, R3 ;  /* 0x00000001cacb7824 */ /* 0x000fe200078e0203 */
[C---:B--2---:R-:W-:Y:S01]  /*1830*/  IADD3 R9, R8.reuse, 0x40, RZ ;  /* 0x0000004008097810 */ /* 0x044fe20007ffe0ff */
[C-C-:B------:R-:W-:Y:S01]  /*1840*/  IMAD.IADD R10, R8.reuse, 0x1, R6.reuse ;  /* 0x00000001080a7824 */ /* 0x140fe200078e0206 */
[----:B------:R-:W-:Y:S01]  /*1850*/  @P2 IADD3 R9, R8, -0x40, RZ ;  /* 0xffffffc008092810 */ /* 0x000fe20007ffe0ff */
[----:B------:R-:W-:Y:S01]  /*1860*/  IMAD.IADD R2, R11, 0x1, R6 ;  /* 0x000000010b027824 */ /* 0x000fe200078e0206 */
[----:B------:R-:W-:Y:S01]  /*1870*/  IADD3 R207, R206, 0x2000, RZ ;  /* 0x00002000cecf7810 */ /* 0x000fe20007ffe0ff */
[----:B------:R-:W-:Y:S01]  /*1880*/  IMAD.IADD R197, R3, 0x1, R196 ;  /* 0x0000000103c57824 */ /* 0x000fe200078e02c4 */
[----:B------:R-:W-:Y:S01]  /*1890*/  STL [R1+0x70], R10 ;  /* 0x0000700a01007387 */ /* 0x000fe20000100800 */
[----:B---3--:R-:W-:Y:S02]  /*18a0*/  IMAD.IADD R8, R6, 0x1, R9 ;  /* 0x0000000106087824 */ /* 0x008fe400078e0209 */
[----:B------:R-:W-:Y:S01]  /*18b0*/  IMAD.IADD R204, R0, 0x1, R203 ;  /* 0x0000000100cc7824 */ /* 0x000fe200078e02cb */
[----:B------:R-:W-:Y:S01]  /*18c0*/  STL [R1+0x68], R11 ;  /* 0x0000680b01007387 */ /* 0x000fe20000100800 */
[----:B------:R-:W-:-:S02]  /*18d0*/  IMAD.IADD R3, R7, 0x1, R8 ;  /* 0x0000000107037824 */ /* 0x000fc400078e0208 */
[----:B------:R-:W-:Y:S01]  /*18e0*/  IMAD.IADD R199, R0, 0x1, R197 ;  /* 0x0000000100c77824 */ /* 0x000fe200078e02c5 */
[----:B------:R1:W-:Y:S04]  /*18f0*/  STL [R1+0x6c], R2 ;  /* 0x00006c0201007387 */ /* 0x0003e80000100800 */
[----:B------:R-:W-:Y:S04]  /*1900*/  STL [R1+0x5c], R9 ;  /* 0x00005c0901007387 */ /* 0x000fe80000100800 */
[----:B------:R-:W-:Y:S01]  /*1910*/  STL [R1+0x60], R8 ;  /* 0x0000600801007387 */ /* 0x000fe20000100800 */
[----:B-1----:R-:W-:-:S05]  /*1920*/  IMAD.IADD R2, R7, 0x1, R9 ;  /* 0x0000000107027824 */ /* 0x002fca00078e0209 */
[----:B------:R1:W-:Y:S04]  /*1930*/  STL [R1+0x64], R2 ;  /* 0x0000640201007387 */ /* 0x0003e80000100800 */
[----:B------:R2:W-:Y:S01]  /*1940*/  STL [R1+0x7c], R3 ;  /* 0x00007c0301007387 */ /* 0x0005e20000100800 */
[----:B-1----:R-:W-:-:S05]  /*1950*/  IMAD.IADD R2, R6, 0x1, R2 ;  /* 0x0000000106027824 */ /* 0x002fca00078e0202 */
[----:B------:R2:W-:Y:S02]  /*1960*/  STL [R1+0x78], R2 ;  /* 0x0000780201007387 */ /* 0x0005e40000100800 */
.L_x_2332:
        /* <DEDUP_REMOVED lines=30> */
.L_x_2159:
[----:B------:R-:W-:-:S04]  /*1b50*/  ISETP.NE.U32.AND P0, PT, RZ, c[0x0][0x368], PT ;  /* 0x0000da00ff007a0c */ /* 0x000fc80003f05070 */
[----:B------:R-:W-:-:S13]  /*1b60*/  ISETP.NE.AND.EX P0, PT, RZ, c[0x0][0x36c], PT, P0 ;  /* 0x0000db00ff007a0c */ /* 0x000fda0003f05300 */
[----:B------:R-:W-:Y:S05]  /*1b70*/  @!P0 BRA `(.L_x_2160) ;  /* 0x0000003000008947 */ /* 0x000fea0003800000 */
[----:B-1----:R-:W-:-:S05]  /*1b80*/  IMAD.WIDE R2, R25, R15, c[0x0][0x368] ;  /* 0x0000da0019027625 */ /* 0x002fca00078e020f */
[----:B------:R1:W5:Y:S01]  /*1b90*/  LDG.E R0, [R2.64] ;  /* 0x0000000802007981 */ /* 0x000362000c1e1900 */
[----:B------:R-:W-:Y:S05]  /*1ba0*/  BRA `(.L_x_2161) ;  /* 0x0000005000007947 */ /* 0x000fea0003800000 */
.L_x_2160:
[----:B------:R-:W-:Y:S01]  /*1bb0*/  MOV R0, c[0x0][0x1d0] ;  /* 0x0000740000007a02 */ /* 0x000fe20000000f00 */
[----:B------:R-:W-:Y:S05]  /*1bc0*/  @!P3 BRA `(.L_x_2161) ;  /* 0x000000300000b947 */ /* 0x000fea0003800000 */
[----:B------:R-:W2:Y:S04]  /*1bd0*/  LDG.E R5, [R2.64] ;  /* 0x0000000802057981 */ /* 0x000ea8000c1e1900 */
[----:B------:R-:W2:Y:S02]  /*1be0*/  LDG.E R0, [R2.64+0x4] ;  /* 0x0000040802007981 */ /* 0x000ea4000c1e1900 */
[----:B--2---:R-:W-:Y:S02]  /*1bf0*/  IADD3 R0, -R5, R0, RZ ;  /* 0x0000000005007210 */ /* 0x004fe40007ffe1ff */
.L_x_2161:
[----:B-1----:R-:W2:Y:S04]  /*1c00*/  LDL.LU R2, [R1+0x4c] ;  /* 0x00004c0001027983 */ /* 0x002ea80000300800 */
[----:B------:R-:W3:Y:S01]  /*1c10*/  LDL.LU R5, [R1+0x14] ;  /* 0x0000140001057983 */ /* 0x000ee20000300800 */
[----:B------:R-:W-:-:S02]  /*1c20*/  IMAD.MOV.U32 R3, RZ, RZ, c[0x0][0x2c4] ;  /* 0x0000b100ff037624 */ /* 0x000fc400078e00ff */
[----:B------:R-:W-:Y:S02]  /*1c30*/  IMAD.MOV.U32 R6, RZ, RZ, c[0x0][0x32c] ;  /* 0x0000cb00ff067624 */ /* 0x000fe400078e00ff */
[--C-:B-----5:R-:W-:Y:S01]  /*1c40*/  IMAD.IADD R236, R0, 0x1, -R4.reuse ;  /* 0x0000000100ec7824 */ /* 0x120fe200078e0a04 */
[----:B------:R-:W-:Y:S01]  /*1c50*/  ISETP.NE.AND P5, PT, R3, 0x1, PT ;  /* 0x000000010300780c */ /* 0x000fe20003fa5270 */
[----:B------:R-:W-:Y:S01]  /*1c60*/  IMAD.IADD R14, R12, 0x1, R4 ;  /* 0x000000010c0e7824 */ /* 0x000fe200078e0204 */
[----:B------:R-:W-:Y:S01]  /*1c70*/  ISETP.GE.AND P1, PT, R6, 0x1, PT ;  /* 0x000000010600780c */ /* 0x000fe20003f26270 */
[----:B--2---:R-:W-:Y:S01]  /*1c80*/  IMAD.SHL.U32 R18, R2, 0x80, RZ ;  /* 0x0000008002127824 */ /* 0x004fe200078e00ff */
[----:B---3--:R-:W-:-:S04]  /*1c90*/  LOP3.LUT R5, R5, 0xfffeffff, RZ, 0xc0, !PT ;  /* 0xfffeffff05057812 */ /* 0x008fc800078ec0ff */
[----:B------:R1:W-:Y:S01]  /*1ca0*/  STL [R1+0x38], R18 ;  /* 0x0000381201007387 */ /* 0x0003e20000100800 */
[----:B------:R-:W-:-:S04]  /*1cb0*/  IADD3 R2, R18, 0x7f, RZ ;  /* 0x0000007f12027810 */ /* 0x000fc80007ffe0ff */
[----:B------:R-:W-:Y:S01]  /*1cc0*/  @P5 LOP3.LUT R5, R5, 0x10000, RZ, 0xfc, !PT ;  /* 0x0001000005055812 */ /* 0x000fe200078efcff */
[----:B------:R-:W-:-:S03]  /*1cd0*/  @P5 IMAD.HI.U32 R3, R2, c[0x0][0x2c8], RZ ;  /* 0x0000b20002035a27 */ /* 0x000fc600078e00ff */
[----:B------:R-:W-:Y:S01]  /*1ce0*/  LOP3.LUT R5, R5, 0xffff7fff, RZ, 0xc0, !PT ;  /* 0xffff7fff05057812 */ /* 0x000fe200078ec0ff */
[----:B------:R-:W-:-:S03]  /*1cf0*/  IMAD.MOV.U32 R0, RZ, RZ, R2 ;  /* 0x000000ffff007224 */ /* 0x000fc600078e0002 */
[----:B------:R-:W-:Y:S02]  /*1d00*/  @P1 LOP3.LUT R5, R5, 0x8000, RZ, 0xfc, !PT ;  /* 0x0000800005051812 */ /* 0x000fe400078efcff */
[----:B------:R-:W-:Y:S02]  /*1d10*/  IADD3 R2, R236, 0x1, -R235 ;  /* 0x00000001ec027810 */ /* 0x000fe40007ffe8eb */
[----:B------:R-:W-:Y:S01]  /*1d20*/  @P5 SHF.R.U32.HI R0, RZ, c[0x0][0x2cc], R3 ;  /* 0x0000b300ff005a19 */ /* 0x000fe20000011603 */
[----:B------:R1:W-:Y:S04]  /*1d30*/  STL [R1+0x14], R5 ;  /* 0x0000140501007387 */ /* 0x0003e80000100800 */
        /* <DEDUP_REMOVED lines=13> */
.L_x_2164:
[----:B------:R-:W-:-:S13]  /*1e10*/  ISETP.NE.AND P0, PT, R6, 0x1, PT ;  /* 0x000000010600780c */ /* 0x000fda0003f05270 */
[----:B------:R-:W-:-:S05]  /*1e20*/  @P0 IMAD.HI.U32 R0, R2, c[0x0][0x330], RZ ;  /* 0x0000cc0002000a27 */ /* 0x000fca00078e00ff */
[----:B------:R-:W-:Y:S02]  /*1e30*/  @P0 SHF.R.U32.HI R2, RZ, c[0x0][0x334], R0 ;  /* 0x0000cd00ff020a19 */ /* 0x000fe40000011600 */
.L_x_2165:
[----:B------:R-:W-:Y:S05]  /*1e40*/  BSYNC B0 ;  /* 0x0000000000007941 */ /* 0x000fea0003800000 */
.L_x_2163:
[----:B------:R-:W-:-:S05]  /*1e50*/  IMAD R2, R2, R6, c[0x0][0x32c] ;  /* 0x0000cb0002027624 */ /* 0x000fca00078e0206 */
[----:B------:R-:W-:-:S04]  /*1e60*/  IMNMX R3, R3, R2, PT ;  /* 0x0000000203037217 */ /* 0x000fc80003800200 */
.L_x_2162:
[----:B------:R-:W-:Y:S01]  /*1e70*/  IADD3 R3, R3, 0x4f, RZ ;  /* 0x0000004f03037810 */ /* 0x000fe20007ffe0ff */
[----:B------:R-:W-:Y:S01]  /*1e80*/  @P5 IMAD.HI.U32 R4, R18, c[0x0][0x2c8], RZ ;  /* 0x0000b20012045a27 */ /* 0x000fe200078e00ff */
[----:B------:R-:W-:-:S03]  /*1e90*/  IADD3 R2, R236, 0x4f, RZ ;  /* 0x0000004fec027810 */ /* 0x000fc60007ffe0ff */
[----:B-1----:R-:W-:-:S04]  /*1ea0*/  IMAD.HI R5, R3, 0x66666667, RZ ;  /* 0x6666666703057827 */ /* 0x002fc800078e02ff */
[----:B------:R-:W-:-:S04]  /*1eb0*/  IMAD.HI R2, R2, 0x66666667, RZ ;  /* 0x6666666702027827 */ /* 0x000fc800078e02ff */
[----:B------:R-:W-:Y:S01]  /*1ec0*/  IMAD.MOV.U32 R0, RZ, RZ, R18 ;  /* 0x000000ffff007224 */ /* 0x000fe200078e0012 */
[----:B------:R-:W-:Y:S01]  /*1ed0*/  @P5 SHF.R.U32.HI R0, RZ, c[0x0][0x2cc], R4 ;  /* 0x0000b300ff005a19 */ /* 0x000fe20000011604 */
[----:B------:R-:W-:Y:S01]  /*1ee0*/  IMAD.IADD R231, R236, 0x1, -R235 ;  /* 0x00000001ece77824 */ /* 0x000fe200078e0aeb */
        /* <DEDUP_REMOVED lines=17> */
.L_x_2168:
[----:B------:R-:W-:-:S13]  /*2000*/  ISETP.NE.AND P0, PT, R6, 0x1, PT ;  /* 0x000000010600780c */ /* 0x000fda0003f05270 */
[----:B------:R-:W-:-:S05]  /*2010*/  @P0 IMAD.HI.U32 R3, R0, c[0x0][0x330], RZ ;  /* 0x0000cc0000030a27 */ /* 0x000fca00078e00ff */
[----:B------:R-:W-:Y:S02]  /*2020*/  @P0 SHF.R.U32.HI R0, RZ, c[0x0][0x334], R3 ;  /* 0x0000cd00ff000a19 */ /* 0x000fe40000011603 */
.L_x_2169:
[----:B------:R-:W-:Y:S05]  /*2030*/  BSYNC B0 ;  /* 0x0000000000007941 */ /* 0x000fea0003800000 */
.L_x_2167:
[----:B------:R-:W-:-:S05]  /*2040*/  IMAD R0, R0, c[0x0][0x32c], RZ ;  /* 0x0000cb0000007a24 */ /* 0x000fca00078e02ff */
[----:B------:R-:W-:-:S05]  /*2050*/  IMNMX R2, R2, R0, !PT ;  /* 0x0000000002027217 */ /* 0x000fca0007800200 */
.L_x_2166:
        /* <DEDUP_REMOVED lines=20> */
[----:B------:R-:W2:Y:S03]  /*21a0*/  I2F.RP R2, R3 ;  /* 0x0000000300027306 */ /* 0x000ea60000209400 */
[----:B------:R-:W-:-:S05]  /*21b0*/  IMAD.IADD R7, R7, 0x1, -R6 ;  /* 0x0000000107077824 */ /* 0x000fca00078e0a06 */
[----:B------:R-:W-:Y:S01]  /*21c0*/  IABS R11, R7 ;  /* 0x00000007000b7213 */ /* 0x000fe20000000000 */
        /* <DEDUP_REMOVED lines=24> */
.L_x_2171:
[----:B------:R-:W-:Y:S05]  /*2350*/  BSYNC B0 ;  /* 0x0000000000007941 */ /* 0x000fea0003800000 */
.L_x_2170:
        /* <DEDUP_REMOVED lines=41> */
[----:B------:R-:W2:Y:S04]  /*25f0*/  LDL R4, [R1+0x74] ;  /* 0x0000740001047983 */ /* 0x000ea80000100800 */
[----:B------:R-:W3:Y:S04]  /*2600*/  LDL.64 R10, [R1+0x30] ;  /* 0x00003000010a7983 */ /* 0x000ee80000100a00 */
[----:B------:R4:W3:Y:S01]  /*2610*/  LDL.64 R20, [R1+0x30] ;  /* 0x0000300001147983 */ /* 0x0008e20000100a00 */
[----:B------:R-:W-:-:S04]  /*2620*/  ISETP.NE.U32.AND P0, PT, RZ, c[0x0][0x340], PT ;  /* 0x0000d000ff007a0c */ /* 0x000fc80003f05070 */
[----:B------:R-:W-:-:S13]  /*2630*/  ISETP.NE.AND.EX P0, PT, RZ, c[0x0][0x344], PT, P0 ;  /* 0x0000d100ff007a0c */ /* 0x000fda0003f05300 */
[----:B------:R-:W-:-:S05]  /*2640*/  @P0 IMAD.WIDE R2, R25, R15, c[0x0][0x340] ;  /* 0x0000d00019020625 */ /* 0x000fca00078e020f */
[----:B------:R5:W4:Y:S01]  /*2650*/  @P0 LDG.E R16, [R2.64] ;  /* 0x0000000802100981 */ /* 0x000b22000c1e1900 */
[----:B------:R-:W-:Y:S02]  /*2660*/  SHF.R.S32.HI R0, RZ, 0x1f, R13 ;  /* 0x0000001fff007819 */ /* 0x000fe4000001140d */
[----:B------:R-:W-:Y:S01]  /*2670*/  SHF.R.S32.HI R15, RZ, 0x1f, R25 ;  /* 0x0000001fff0f7819 */ /* 0x000fe20000011419 */
[----:B------:R-:W1:Y:S01]  /*2680*/  S2R R7, SR_TID.X ;  /* 0x0000000000077919 */ /* 0x000e620000002100 */
[----:B------:R-:W-:Y:S01]  /*2690*/  IADD3 R60, R211, -0x1, RZ ;  /* 0xffffffffd33c7810 */ /* 0x000fe20007ffe0ff */
[----:B------:R-:W-:Y:S01]  /*26a0*/  IMAD R0, R0, c[0x0][0x178], RZ ;  /* 0x00005e0000007a24 */ /* 0x000fe200078e02ff */
[----:B------:R-:W-:-:S03]  /*26b0*/  SEL R6, R15, RZ, !P4 ;  /* 0x000000ff0f067207 */ /* 0x000fc60006000000 */
[----:B-----5:R-:W-:Y:S01]  /*26c0*/  IMAD R2, R13, c[0x0][0x17c], R0 ;  /* 0x00005f000d027a24 */ /* 0x020fe200078e0200 */
[----:B-1----:R-:W-:-:S04]  /*26d0*/  SHF.R.S32.HI R17, RZ, 0x1f, R7 ;  /* 0x0000001fff117819 */ /* 0x002fc80000011407 */
[----:B------:R-:W-:-:S04]  /*26e0*/  LEA.HI R17, R17, R7, RZ, 0x3 ;  /* 0x0000000711117211 */ /* 0x000fc800078f18ff */
[----:B------:R-:W-:Y:S02]  /*26f0*/  SHF.R.S32.HI R17, RZ, 0x3, R17 ;  /* 0x00000003ff117819 */ /* 0x000fe40000011411 */
[----:B--2---:R-:W-:Y:S01]  /*2700*/  IADD3 R12, R4, R18, RZ ;  /* 0x00000012040c7210 */ /* 0x004fe20007ffe0ff */
[----:B------:R-:W-:-:S03]  /*2710*/  IMAD.WIDE.U32 R4, R13, c[0x0][0x178], RZ ;  /* 0x00005e000d047a25 */ /* 0x000fc600078e00ff */
[----:B------:R-:W-:Y:S01]  /*2720*/  MOV R0, R12 ;  /* 0x0000000c00007202 */ /* 0x000fe20000000f00 */
[----:B------:R-:W-:Y:S01]  /*2730*/  @P5 IMAD.HI.U32 R3, R12, c[0x0][0x2c8], RZ ;  /* 0x0000b2000c035a27 */ /* 0x000fe200078e00ff */
[----:B------:R-:W-:Y:S02]  /*2740*/  IADD3 R5, R5, R2, RZ ;  /* 0x0000000205057210 */ /* 0x000fe40007ffe0ff */
[C---:B------:R-:W-:Y:S01]  /*2750*/  IADD3 R2, P1, R17.reuse, R14, RZ ;  /* 0x0000000e11027210 */ /* 0x040fe20007f3e0ff */
[----:B---3--:R-:W-:Y:S01]  /*2760*/  IMAD.MOV.U32 R20, RZ, RZ, R10 ;  /* 0x000000ffff147224 */ /* 0x008fe200078e000a */
        /* <DEDUP_REMOVED lines=33> */
[----:B----4-:R-:W-:Y:S01]  /*2980*/  @P0 SHF.R.S32.HI R3, RZ, 0x1f, R16 ;  /* 0x0000001fff030819 */ /* 0x010fe20000011410 */
        /* <DEDUP_REMOVED lines=30> */
.L_x_2337:
[----:B------:R-:W-:Y:S05]  /*2b70*/  BRA.DIV ~URZ, `(.L_x_2174) ;  /* 0x000169b27f007947 */ /* 0x000fea000b800000 */
[----:B------:R3:W4:Y:S02]  /*2b80*/  SHFL.IDX PT, R2, R7, RZ, 0x181f ;  /* 0x00181fff07027589 */ /* 0x00072400000e0000 */
.L_x_2338:
        /* <DEDUP_REMOVED lines=11> */
.L_x_2176:
[----:B------:R-:W-:Y:S05]  /*2c40*/  BSYNC B0 ;  /* 0x0000000000007941 */ /* 0x000fea0003800000 */
.L_x_2175:
[----:B------:R-:W-:Y:S05]  /*2c50*/  BRA.DIV ~URZ, `(.L_x_2177) ;  /* 0x000169427f007947 */ /* 0x000fea000b800000 */
[----:B--2---:R2:W1:Y:S04]  /*2c60*/  SHFL.IDX PT, R8, R6, 0x1, 0x181f ;  /* 0x00381f0006087f89 */ /* 0x00446800000e0000 */
[----:B----4-:R2:W4:Y:S02]  /*2c70*/  SHFL.IDX PT, R2, R7, 0x1, 0x181f ;  /* 0x00381f0007027f89 */ /* 0x01052400000e0000 */
.L_x_2339:
        /* <DEDUP_REMOVED lines=11> */
.L_x_2179:
[----:B------:R-:W-:Y:S05]  /*2d30*/  BSYNC B0 ;  /* 0x0000000000007941 */ /* 0x000fea0003800000 */
.L_x_2178:
[----:B------:R-:W-:Y:S05]  /*2d40*/  BRA.DIV ~URZ, `(.L_x_2180) ;  /* 0x000169227f007947 */ /* 0x000fea000b800000 */
[----:B-1----:R1:W2:Y:S02]  /*2d50*/  SHFL.IDX PT, R8, R6, 0x2, 0x181f ;  /* 0x00581f0006087f89 */ /* 0x0022a400000e0000 */
.L_x_2340:
[----:B------:R-:W-:Y:S05]  /*2d60*/  BRA.DIV ~URZ, `(.L_x_2181) ;  /* 0x000169727f007947 */ /* 0x000fea000b800000 */
[----:B----4-:R4:W1:Y:S02]  /*2d70*/  SHFL.IDX PT, R2, R7, 0x2, 0x181f ;  /* 0x00581f0007027f89 */ /* 0x01086400000e0000 */
.L_x_2341:
        /* <DEDUP_REMOVED lines=11> */
.L_x_2183:
[----:B------:R-:W-:Y:S05]  /*2e30*/  BSYNC B0 ;  /* 0x0000000000007941 */ /* 0x000fea0003800000 */
.L_x_2182:
[----:B------:R-:W-:Y:S05]  /*2e40*/  BRA.DIV ~URZ, `(.L_x_2184) ;  /* 0x000169027f007947 */ /* 0x000fea000b800000 */
[----:B--2---:R2:W3:Y:S04]  /*2e50*/  SHFL.IDX PT, R8, R6, 0x3, 0x181f ;  /* 0x00781f0006087f89 */ /* 0x0044e800000e0000 */
[----:B-1----:R2:W1:Y:S02]  /*2e60*/  SHFL.IDX PT, R2, R7, 0x3, 0x181f ;  /* 0x00781f0007027f89 */ /* 0x00246400000e0000 */
.L_x_2342:
        /* <DEDUP_REMOVED lines=11> */
.L_x_2186:
[----:B------:R-:W-:Y:S05]  /*2f20*/  BSYNC B0 ;  /* 0x0000000000007941 */ /* 0x000fea0003800000 */
.L_x_2185:
[----:B------:R-:W-:Y:S05]  /*2f30*/  BRA.DIV ~URZ, `(.L_x_2187) ;  /* 0x000168e27f007947 */ /* 0x000fea000b800000 */
[----:B---3--:R3:W2:Y:S02]  /*2f40*/  SHFL.IDX PT, R8, R6, 0x4, 0x181f ;  /* 0x00981f0006087f89 */ /* 0x0086a400000e0000 */
.L_x_2343:
[----:B------:R-:W-:Y:S05]  /*2f50*/  BRA.DIV ~URZ, `(.L_x_2188) ;  /* 0x000169327f007947 */ /* 0x000fea000b800000 */
[----:B-1----:R1:W3:Y:S02]  /*2f60*/  SHFL.IDX PT, R2, R7, 0x4, 0x181f ;  /* 0x00981f0007027f89 */ /* 0x0022e400000e0000 */
.L_x_2344:
        /* <DEDUP_REMOVED lines=11> */
.L_x_2190:
[----:B------:R-:W-:Y:S05]  /*3020*/  BSYNC B0 ;  /* 0x0000000000007941 */ /* 0x000fea0003800000 */
.L_x_2189:
[----:B------:R-:W-:Y:S05]  /*3030*/  BRA.DIV ~URZ, `(.L_x_2191) ;  /* 0x000168c27f007947 */ /* 0x000fea000b800000 */
[----:B--2---:R2:W1:Y:S04]  /*3040*/  SHFL.IDX PT, R8, R6, 0x5, 0x181f ;  /* 0x00b81f0006087f89 */ /* 0x00446800000e0000 */
[----:B---3--:R2:W3:Y:S02]  /*3050*/  SHFL.IDX PT, R2, R7, 0x5, 0x181f ;  /* 0x00b81f0007027f89 */ /* 0x0084e400000e0000 */
.L_x_2345:
        /* <DEDUP_REMOVED lines=11> */
.L_x_2193:
[----:B------:R-:W-:Y:S05]  /*3110*/  BSYNC B0 ;  /* 0x0000000000007941 */ /* 0x000fea0003800000 */
.L_x_2192:
[----:B------:R-:W-:Y:S05]  /*3120*/  BRA.DIV ~URZ, `(.L_x_2194) ;  /* 0x000168a27f007947 */ /* 0x000fea000b800000 */
[----:B-1----:R1:W2:Y:S02]  /*3130*/  SHFL.IDX PT, R8, R6, 0x6, 0x181f ;  /* 0x00d81f0006087f89 */ /* 0x0022a400000e0000 */
.L_x_2346:
[----:B------:R-:W-:Y:S05]  /*3140*/  BRA.DIV ~URZ, `(.L_x_2195) ;  /* 0x000168f27f007947 */ /* 0x000fea000b800000 */
[----:B---3--:R3:W1:Y:S02]  /*3150*/  SHFL.IDX PT, R2, R7, 0x6, 0x181f ;  /* 0x00d81f0007027f89 */ /* 0x00866400000e0000 */
.L_x_2347:
        /* <DEDUP_REMOVED lines=11> */
.L_x_2197:
[----:B------:R-:W-:Y:S05]  /*3210*/  BSYNC B0 ;  /* 0x0000000000007941 */ /* 0x000fea0003800000 */
.L_x_2196:
[----:B------:R-:W-:Y:S05]  /*3220*/  BRA.DIV ~URZ, `(.L_x_2198) ;  /* 0x000168827f007947 */ /* 0x000fea000b800000 */
[----:B-12---:R-:W1:Y:S04]  /*3230*/  SHFL.IDX PT, R6, R6, 0x7, 0x181f ;  /* 0x00f81f0006067f89 */ /* 0x006e6800000e0000 */
[----:B------:R2:W3:Y:S02]  /*3240*/  SHFL.IDX PT, R2, R7, 0x7, 0x181f ;  /* 0x00f81f0007027f89 */ /* 0x0004e400000e0000 */
.L_x_2348:
[----:B------:R-:W5:Y:S04]  /*3250*/  LDL.LU R5, [R1+0x14] ;  /* 0x0000140001057983 */ /* 0x000f680000300800 */
[----:B--2---:R-:W2:Y:S01]  /*3260*/  LDL.64 R30, [R1+0x30] ;  /* 0x00003000011e7983 */ /* 0x004ea20000100a00 */
[----:B------:R-:W-:-:S04]  /*3270*/  IADD3 R0, R0, 0x70, RZ ;  /* 0x0000007000007810 */ /* 0x000fc80007ffe0ff */
[----:B------:R-:W-:Y:S02]  /*3280*/  ISETP.GE.AND P0, PT, R0, R4, PT ;  /* 0x000000040000720c */ /* 0x000fe40003f06270 */
[----:B-----5:R-:W-:Y:S02]  /*3290*/  LOP3.LUT R5, R5, 0xfffffff7, RZ, 0xc0, !PT ;  /* 0xfffffff705057812 */ /* 0x020fe400078ec0ff */
[----:B--2---:R-:W-:-:S09]  /*32a0*/  ISETP.GE.AND P5, PT, R30, c[0x0][0x1d4], PT ;  /* 0x000075001e007a0c */ /* 0x004fd20003fa6270 */
[----:B---3--:R-:W-:-:S04]  /*32b0*/  @!P0 LEA R2, P1, R30, R2, 0x1 ;  /* 0x000000021e028211 */ /* 0x008fc800078208ff */
[----:B-1----:R-:W-:-:S05]  /*32c0*/  @!P0 LEA.HI.X R3, R30, R6, R31, 0x1, P1 ;  /* 0x000000061e038211 */ /* 0x002fca00008f0c1f */
[----:B------:R-:W-:Y:S01]  /*32d0*/  @!PT LDS RZ, [RZ] ;  /* 0x00000000fffff984 */ /* 0x000fe20000000800 */
[----:B------:R-:W-:Y:S01]  /*32e0*/  @!PT LDS RZ, [RZ] ;  /* 0x00000000fffff984 */ /* 0x000fe20000000800 */
[----:B------:R-:W-:Y:S01]  /*32f0*/  @!PT LDS RZ, [RZ] ;  /* 0x00000000fffff984 */ /* 0x000fe20000000800 */
[----:B------:R1:W-:Y:S01]  /*3300*/  @!P0 LDGSTS.E.BYPASS.LTC128B.128 [R213+0x8900], [R2.64], !P2 ;  /* 0x0890000002d58fae */ /* 0x0003e2000d101d48 */
[----:B------:R-:W-:-:S03]  /*3310*/  @P5 LOP3.LUT R5, R5, 0x8, RZ, 0xfc, !PT ;  /* 0x0000000805055812 */ /* 0x000fc600078efcff */
[----:B------:R-:W0:Y:S01]  /*3320*/  LDGDEPBAR ;  /* 0x00000000000079af */ /* 0x000e220000000000 */
[----:B------:R-:W-:Y:S03]  /*3330*/  WARPSYNC 0xffffffff ;  /* 0xffffffff00007948 */ /* 0x000fe60003800000 */
[----:B------:R1:W-:Y:S02]  /*3340*/  STL [R1+0x14], R5 ;  /* 0x0000140501007387 */ /* 0x0003e40000100800 */
[----:B-1----:R-:W2:Y:S04]  /*3350*/  LDL R5, [R1+0x28] ;  /* 0x0000280001057983 */ /* 0x002ea80000100800 */
[----:B------:R-:W3:Y:S04]  /*3360*/  LDL.64 R8, [R1+0x18] ;  /* 0x0000180001087983 */ /* 0x000ee80000100a00 */
[----:B------:R-:W5:Y:S04]  /*3370*/  LDL R74, [R1+0x2c] ;  /* 0x00002c00014a7983 */ /* 0x000f680000100800 */
[----:B----4-:R-:W4:Y:S04]  /*3380*/  LDL.64 R72, [R1+0x20] ;  /* 0x0000200001487983 */ /* 0x010f280000100a00 */
[----:B------:R-:W1:Y:S01]  /*3390*/  S2R R10, SR_TID.X ;  /* 0x00000000000a7919 */ /* 0x000e620000002100 */
[----:B------:R-:W-:Y:S01]  /*33a0*/  IMAD.MOV.U32 R0, RZ, RZ, -0x50 ;  /* 0xffffffb0ff007424 */ /* 0x000fe200078e00ff */
[----:B------:R-:W-:Y:S01]  /*33b0*/  SHF.R.S32.HI R29, RZ, 0x1f, R60 ;  /* 0x0000001fff1d7819 */ /* 0x000fe2000001143c */
[----:B------:R-:W-:Y:S01]  /*33c0*/  IMAD.WIDE.U32 R2, R60, c[0x0][0x1e0], RZ ;  /* 0x000078003c027a25 */ /* 0x000fe200078e00ff */
[----:B------:R-:W-:-:S03]  /*33d0*/  ULDC.64 UR4, c[0x0][0x208] ;  /* 0x0000820000047ab9 */ /* 0x000fc60000000a00 */
[----:B------:R-:W-:Y:S02]  /*33e0*/  IMAD R0, R211, R0, 0x50 ;  /* 0x00000050d3007424 */ /* 0x000fe400078e0200 */
[----:B------:R-:W-:Y:S01]  /*33f0*/  IMAD R4, R29, c[0x0][0x1e0], RZ ;  /* 0x000078001d047a24 */ /* 0x000fe200078e02ff */
[----:B-1----:R-:W-:-:S04]  /*3400*/  SHF.R.S32.HI R7, RZ, 0x1f, R10 ;  /* 0x0000001fff077819 */ /* 0x002fc8000001140a */
[----:B------:R-:W-:-:S04]  /*3410*/  LEA.HI R7, R7, R10, RZ, 0x3 ;  /* 0x0000000a07077211 */ /* 0x000fc800078f18ff */
[----:B------:R-:W-:-:S04]  /*3420*/  SHF.R.S32.HI R7, RZ, 0x3, R7 ;  /* 0x00000003ff077819 */ /* 0x000fc80000011407 */
[----:B------:R-:W-:Y:S01]  /*3430*/  IADD3 R28, R0, R236, -R7 ;  /* 0x000000ec001c7210 */ /* 0x000fe20007ffe807 */
[----:B------:R-:W-:-:S03]  /*3440*/  IMAD R4, R60, c[0x0][0x1e4], R4 ;  /* 0x000079003c047a24 */ /* 0x000fc600078e0204 */
[C---:B------:R-:W-:Y:S01]  /*3450*/  ISETP.GE.AND P0, PT, R28.reuse, 0x1, PT ;  /* 0x000000011c00780c */ /* 0x040fe20003f06270 */
[----:B------:R-:W-:Y:S01]  /*3460*/  IMAD.IADD R4, R3, 0x1, R4 ;  /* 0x0000000103047824 */ /* 0x000fe200078e0204 */
[----:B------:R-:W-:Y:S01]  /*3470*/  ISETP.GE.AND P1, PT, R28, 0x11, PT ;  /* 0x000000111c00780c */ /* 0x000fe20003f26270 */
[----:B------:R-:W-:Y:S02]  /*3480*/  IMAD.MOV.U32 R61, RZ, RZ, c[0x0][0x1e0] ;  /* 0x00007800ff3d7624 */ /* 0x000fe400078e00ff */
[----:B------:R-:W-:-:S04]  /*3490*/  IMAD.MOV.U32 R116, RZ, RZ, c[0x0][0x1e4] ;  /* 0x00007900ff747624 */ /* 0x000fc800078e00ff */
[----:B------:R-:W-:Y:S01]  /*34a0*/  IMAD.SHL.U32 R7, R116, 0x20, RZ ;  /* 0x0000002074077824 */ /* 0x000fe200078e00ff */
[----:B------:R-:W-:Y:S02]  /*34b0*/  USHF.L.U32 UR7, UR4, 0x5, URZ ;  /* 0x0000000504077899 */ /* 0x000fe4000800063f */
[----:B------:R-:W-:Y:S02]  /*34c0*/  UMOV UR6, 0x5 ;  /* 0x0000000500067882 */ /* 0x000fe40000000000 */
[----:B------:R-:W-:Y:S01]  /*34d0*/  USHF.L.U64.HI UR5, UR4, UR6, UR5 ;  /* 0x0000000604057299 */ /* 0x000fe20008010205 */
[----:B------:R-:W-:Y:S01]  /*34e0*/  BAR.SYNC.DEFER_BLOCKING 0x0 ;  /* 0x0000000000007b1d */ /* 0x000fe20000010000 */
[----:B--2---:R-:W-:Y:S02]  /*34f0*/  IMAD.MOV.U32 R63, RZ, RZ, R5 ;  /* 0x000000ffff3f7224 */ /* 0x004fe400078e0005 */
[----:B---3--:R-:W-:Y:S02]  /*3500*/  IMAD.MOV.U32 R62, RZ, RZ, R8 ;  /* 0x000000ffff3e7224 */ /* 0x008fe400078e0008 */
[----:B------:R-:W-:-:S02]  /*3510*/  IMAD R5, R4, 0x50, RZ ;  /* 0x0000005004057824 */ /* 0x000fc400078e02ff */
[----:B------:R-:W-:-:S04]  /*3520*/  IMAD.WIDE.U32 R2, R2, 0x50, R62 ;  /* 0x0000005002027825 */ /* 0x000fc800078e003e */
[----:B------:R-:W-:Y:S01]  /*3530*/  IMAD.IADD R3, R3, 0x1, R5 ;  /* 0x0000000103037824 */ /* 0x000fe200078e0205 */
[C---:B------:R-:W-:Y:S02]  /*3540*/  @P0 LEA R4, P2, R2.reuse, c[0x0][0x1c8], 0x1 ;  /* 0x0000720002040a11 */ /* 0x040fe400078408ff */
        /* <DEDUP_REMOVED lines=20> */
[----:B-1----:R-:W-:-:S04]  /*3690*/  @P0 IMAD.WIDE.U32 R4, R61, 0x30, R2 ;  /* 0x000000303d040825 */ /* 0x002fc800078e0002 */
[----:B------:R-:W-:Y:S01]  /*36a0*/  @P0 IMAD.IADD R5, R5, 0x1, R10 ;  /* 0x0000000105050824 */ /* 0x000fe200078e020a */
        /* <DEDUP_REMOVED lines=9> */
[----:B------:R-:W-:-:S04]  /*3740*/  DEPBAR.LE SB0, 0x1 ;  /* 0x000080400000791a */ /* 0x000fc80000000000 */
[----:B------:R-:W-:-:S04]  /*3750*/  DEPBAR.LE SB0, 0x0 ;  /* 0x000080000000791a */ /* 0x000fc80000000000 */
[----:B------:R-:W-:Y:S06]  /*3760*/  BAR.SYNC.DEFER_BLOCKING 0x0 ;  /* 0x0000000000007b1d */ /* 0x000fec0000010000 */
[----:B-1----:R-:W-:Y:S04]  /*3770*/  LDSM.16.M88.4 R4, [R202+0x2000] ;  /* 0x00200000ca04783b */ /* 0x002fe80000000200 */
[----:B------:R-:W1:Y:S04]  /*3780*/  LDSM.16.M88.4 R12, [R119+0x800] ;  /* 0x00080000770c783b */ /* 0x000e680000000200 */
[----:B--2---:R-:W2:Y:S04]  /*3790*/  LDSM.16.M88.4 R8, [R202] ;  /* 0x00000000ca08783b */ /* 0x004ea80000000200 */
[----:B------:R-:W2:Y:S04]  /*37a0*/  LDSM.16.M88.4 R16, [R119] ;  /* 0x000000007710783b */ /* 0x000ea80000000200 */
[----:B------:R-:W4:Y:S04]  /*37b0*/  LDSM.16.M88.4 R20, [R119+0x1000] ;  /* 0x001000007714783b */ /* 0x000f280000000200 */
[----:B------:R-:W4:Y:S04]  /*37c0*/  LDSM.16.M88.4 R24, [R119+0x1800] ;  /* 0x001800007718783b */ /* 0x000f280000000200 */
[----:B------:R-:W4:Y:S01]  /*37d0*/  LDSM.16.M88.4 R32, [R119+0x2000] ;  /* 0x002000007720783b */ /* 0x000f220000000200 */
[----:B---3--:R-:W-:-:S03]  /*37e0*/  IMAD.WIDE.U32 R2, R60, c[0x0][0x208], RZ ;  /* 0x000082003c027a25 */ /* 0x008fc600078e00ff */
[----:B------:R-:W-:Y:S04]  /*37f0*/  LDSM.16.M88.4 R36, [R209] ;  /* 0x00000000d124783b */ /* 0x000fe80000000200 */
[----:B------:R-:W-:Y:S04]  /*3800*/  LDSM.16.M88.4 R68, [R206] ;  /* 0x00000000ce44783b */ /* 0x000fe80000000200 */
[----:B------:R-:W-:Y:S01]  /*3810*/  LDSM.16.M88.4 R64, [R210] ;  /* 0x00000000d240783b */ /* 0x000fe20000000200 */
[-C--:B-1----:R-:W-:Y:S08]  /*3820*/  HMMA.16816.F32 R44, R4, R12.reuse, RZ ;  /* 0x0000000c042c723c */ /* 0x082ff000000018ff */
[C---:B--2---:R-:W-:Y:S07]  /*3830*/  HMMA.16816.F32 R108, R8.reuse, R12, RZ ;  /* 0x0000000c086c723c */ /* 0x044fee00000018ff */
[----:B------:R-:W-:Y:S01]  /*3840*/  IMAD R12, R29, c[0x0][0x208], RZ ;  /* 0x000082001d0c7a24 */ /* 0x000fe200078e02ff */
[C---:B------:R-:W-:Y:S08]  /*3850*/  HMMA.16816.F32 R124, R8.reuse, R16, RZ ;  /* 0x00000010087c723c */ /* 0x040ff000000018ff */
[C---:B------:R-:W-:Y:S08]  /*3860*/  HMMA.16816.F32 R148, R8.reuse, R18, RZ ;  /* 0x000000120894723c */ /* 0x040ff000000018ff */
[C---:B------:R-:W-:Y:S08]  /*3870*/  HMMA.16816.F32 R144, R8.reuse, R14, RZ ;  /* 0x0000000e0890723c */ /* 0x040ff000000018ff */
[C---:B----4-:R-:W-:Y:S08]  /*3880*/  HMMA.16816.F32 R104, R8.reuse, R20, RZ ;  /* 0x000000140868723c */ /* 0x050ff000000018ff */
[C---:B------:R-:W-:Y:S08]  /*3890*/  HMMA.16816.F32 R128, R8.reuse, R22, RZ ;  /* 0x000000160880723c */ /* 0x040ff000000018ff */
[C---:B------:R-:W-:Y:S08]  /*38a0*/  HMMA.16816.F32 R96, R8.reuse, R24, RZ ;  /* 0x000000180860723c */ /* 0x040ff000000018ff */
[C---:B------:R-:W-:Y:S08]  /*38b0*/  HMMA.16816.F32 R132, R8.reuse, R26, RZ ;  /* 0x0000001a0884723c */ /* 0x040ff000000018ff */
[C---:B------:R-:W-:Y:S08]  /*38c0*/  HMMA.16816.F32 R88, R8.reuse, R32, RZ ;  /* 0x000000200858723c */ /* 0x040ff000000018ff */
[----:B------:R-:W-:Y:S07]  /*38d0*/  HMMA.16816.F32 R92, R8, R34, RZ ;  /* 0x00000022085c723c */ /* 0x000fee00000018ff */
[----:B------:R-:W-:-:S02]  /*38e0*/  IMAD R8, R60, c[0x0][0x20c], R12 ;  /* 0x000083003c087a24 */ /* 0x000fc400078e020c */
[----:B-----5:R-:W-:Y:S02]  /*38f0*/  IMAD.MOV.U32 R9, RZ, RZ, R74 ;  /* 0x000000ffff097224 */ /* 0x020fe400078e004a */
[----:B------:R-:W-:Y:S02]  /*3900*/  IMAD.IADD R10, R3, 0x1, R8 ;  /* 0x00000001030a7824 */ /* 0x000fe400078e0208 */
[----:B------:R-:W-:Y:S01]  /*3910*/  IMAD.MOV.U32 R8, RZ, RZ, R72 ;  /* 0x000000ffff087224 */ /* 0x000fe200078e0048 */
[----:B------:R-:W-:Y:S03]  /*3920*/  HMMA.16816.F32 R40, R4, R16, RZ ;  /* 0x000000100428723c */ /* 0x000fe600000018ff */
[----:B------:R-:W-:-:S04]  /*3930*/  IMAD.WIDE.U32 R2, R2, 0x50, R8 ;  /* 0x0000005002027825 */ /* 0x000fc800078e0008 */
[----:B------:R-:W-:Y:S01]  /*3940*/  IMAD R8, R10, 0x50, RZ ;  /* 0x000000500a087824 */ /* 0x000fe200078e02ff */
[C---:B------:R-:W-:Y:S01]  /*3950*/  HMMA.16816.F32 R48, R4.reuse, R20, RZ ;  /* 0x000000140430723c */ /* 0x040fe200000018ff */
[----:B------:R-:W-:Y:S02]  /*3960*/  LEA R16, P0, R2, c[0x0][0x1f8], 0x1 ;  /* 0x00007e0002107a11 */ /* 0x000fe400078008ff */
[----:B------:R-:W-:Y:S02]  /*3970*/  IMAD.IADD R3, R3, 0x1, R8 ;  /* 0x0000000103037824 */ /* 0x000fe400078e0208 */
[----:B------:R-:W-:Y:S03]  /*3980*/  LDSM.16.M88.4 R8, [R205] ;  /* 0x00000000cd08783b */ /* 0x000fe60000000200 */
[C---:B------:R-:W-:Y:S08]  /*3990*/  HMMA.16816.F32 R52, R4.reuse, R24, RZ ;  /* 0x000000180434723c */ /* 0x040ff000000018ff */
[C---:B------:R-:W-:Y:S08]  /*39a0*/  HMMA.16816.F32 R56, R4.reuse, R32, RZ ;  /* 0x000000200438723c */ /* 0x040ff000000018ff */
[C---:B------:R-:W-:Y:S08]  /*39b0*/  HMMA.16816.F32 R84, R4.reuse, R18, RZ ;  /* 0x000000120454723c */ /* 0x040ff000000018ff */
[C---:B------:R-:W-:Y:S08]  /*39c0*/  HMMA.16816.F32 R76, R4.reuse, R14, RZ ;  /* 0x0000000e044c723c */ /* 0x040ff000000018ff */
[C---:B------:R-:W-:Y:S08]  /*39d0*/  HMMA.16816.F32 R100, R4.reuse, R22, RZ ;  /* 0x000000160464723c */ /* 0x040ff000000018ff */
[C---:B------:R-:W-:Y:S08]  /*39e0*/  HMMA.16816.F32 R120, R4.reuse, R26, RZ ;  /* 0x0000001a0478723c */ /* 0x040ff000000018ff */
[----:B------:R-:W-:Y:S01]  /*39f0*/  HMMA.16816.F32 R112, R4, R34, RZ ;  /* 0x000000220470723c */ /* 0x000fe200000018ff */
[----:B------:R-:W1:Y:S01]  /*3a00*/  LDSM.16.M88.4 R4, [R205+0x2000] ;  /* 0x00200000cd04783b */ /* 0x000e620000000200 */
[----:B------:R-:W-:-:S02]  /*3a10*/  IADD3 R14, P2, R16, UR7, RZ ;  /* 0x00000007100e7c10 */ /* 0x000fc4000ff5e0ff */
[----:B------:R-:W-:Y:S01]  /*3a20*/  LEA.HI.X R17, R2, c[0x0][0x1fc], R3, 0x1, P0 ;  /* 0x00007f0002117a11 */ /* 0x000fe200000f0c03 */
[----:B------:R-:W2:Y:S01]  /*3a30*/  LDSM.16.M88.4 R24, [R208] ;  /* 0x00000000d018783b */ /* 0x000ea20000000200 */
[----:B------:R-:W-:Y:S02]  /*3a40*/  IADD3 R12, P1, R14, UR7, RZ ;  /* 0x000000070e0c7c10 */ /* 0x000fe4000ff3e0ff */
[----:B------:R-:W-:Y:S01]  /*3a50*/  IADD3.X R15, R17, UR5, RZ, P2, !PT ;  /* 0x00000005110f7c10 */ /* 0x000fe200097fe4ff */
[----:B------:R-:W3:Y:S01]  /*3a60*/  LDSM.16.M88.4 R20, [R207] ;  /* 0x00000000cf14783b */ /* 0x000ee20000000200 */
[----:B------:R-:W-:Y:S02]  /*3a70*/  IADD3 R2, P2, R12, UR7, RZ ;  /* 0x000000070c027c10 */ /* 0x000fe4000ff5e0ff */
[----:B------:R-:W-:Y:S02]  /*3a80*/  IADD3.X R13, R15, UR5, RZ, P1, !PT ;  /* 0x000000050f0d7c10 */ /* 0x000fe40008ffe4ff */
[----:B------:R-:W-:-:S02]  /*3a90*/  ISETP.GE.AND P0, PT, R30, c[0x0][0x1d4], PT ;  /* 0x000075001e007a0c */ /* 0x000fc40003f06270 */
[----:B------:R-:W-:Y:S02]  /*3aa0*/  IADD3 R18, P1, R2, UR7, RZ ;  /* 0x0000000702127c10 */ /* 0x000fe4000ff3e0ff */
[----:B------:R-:W-:Y:S02]  /*3ab0*/  IADD3.X R3, R13, UR5, RZ, P2, !PT ;  /* 0x000000050d037c10 */ /* 0x000fe400097fe4ff */
[C---:B------:R-:W-:Y:S02]  /*3ac0*/  ISETP.LT.OR P4, PT, R28.reuse, 0x1, P0 ;  /* 0x000000011c00780c */ /* 0x040fe40000781670 */
[C---:B------:R-:W-:Y:S02]  /*3ad0*/  ISETP.LT.OR P3, PT, R28.reuse, 0x11, P0 ;  /* 0x000000111c00780c */ /* 0x040fe40000761670 */
[----:B------:R-:W-:Y:S02]  /*3ae0*/  IADD3.X R19, R3, UR5, RZ, P1, !PT ;  /* 0x0000000503137c10 */ /* 0x000fe40008ffe4ff */
[----:B------:R-:W-:-:S02]  /*3af0*/  ISETP.LT.OR P2, PT, R28, 0x21, P0 ;  /* 0x000000211c00780c */ /* 0x000fc40000741670 */
[C---:B------:R-:W-:Y:S02]  /*3b00*/  ISETP.LT.OR P1, PT, R28.reuse, 0x31, P0 ;  /* 0x000000311c00780c */ /* 0x040fe40000721670 */
[----:B------:R-:W-:-:S03]  /*3b10*/  ISETP.LT.OR P0, PT, R28, 0x41, P0 ;  /* 0x000000411c00780c */ /* 0x000fc60000701670 */
[----:B------:R-:W-:Y:S01]  /*3b20*/  @!PT LDS RZ, [RZ] ;  /* 0x00000000fffff984 */ /* 0x000fe20000000800 */
[----:B------:R-:W-:Y:S01]  /*3b30*/  @!PT LDS RZ, [RZ] ;  /* 0x00000000fffff984 */ /* 0x000fe20000000800 */
[----:B------:R-:W-:Y:S01]  /*3b40*/  @!PT LDS RZ, [RZ] ;  /* 0x00000000fffff984 */ /* 0x000fe20000000800 */
[----:B------:R4:W-:Y:S04]  /*3b50*/  LDGSTS.E.BYPASS.LTC128B.128 [R213+0x100], [R16.64], !P4 ;  /* 0x0010000010d57fae */ /* 0x0009e8000e101d48 */
[----:B------:R5:W-:Y:S04]  /*3b60*/  LDGSTS.E.BYPASS.LTC128B.128 [R213+0x900], [R14.64], !P3 ;  /* 0x009000000ed57fae */ /* 0x000be8000d901d48 */
[----:B------:R5:W-:Y:S01]  /*3b70*/  LDGSTS.E.BYPASS.LTC128B.128 [R213+0x1100], [R12.64], !P2 ;  /* 0x011000000cd57fae */ /* 0x000be2000d101d48 */
[C---:B-1----:R-:W-:Y:S03]  /*3b80*/  HMMA.16816.F32 R32, R4.reuse, R36, R48 ;  /* 0x000000240420723c */ /* 0x042fe60000001830 */
[----:B------:R1:W-:Y:S04]  /*3b90*/  LDGSTS.E.BYPASS.LTC128B.128 [R213+0x1900], [R2.64], !P1 ;  /* 0x0190000002d57fae */ /* 0x0003e8000c901d48 */
[----:B------:R4:W-:Y:S04]  /*3ba0*/  LDGSTS.E.BYPASS.LTC128B.128 [R213+0x2100], [R18.64], !P0 ;  /* 0x0210000012d57fae */ /* 0x0009e8000c101d48 */
[----:B------:R-:W-:Y:S01]  /*3bb0*/  LDSM.16.M88.4 R48, [R201+0x1000] ;  /* 0x00100000c930783b */ /* 0x000fe20000000200 */
[C---:B--2---:R-:W-:Y:S03]  /*3bc0*/  HMMA.16816.F32 R140, R4.reuse, R24, R52 ;  /* 0x00000018048c723c */ /* 0x044fe60000001834 */
[----:B------:R-:W-:Y:S04]  /*3bd0*/  LDSM.16.M88.4 R52, [R201+0x800] ;  /* 0x00080000c934783b */ /* 0x000fe80000000200 */
[----:B------:R-:W-:Y:S01]  /*3be0*/  LDSM.16.M88.4 R28, [R198+0x1000] ;  /* 0x00100000c61c783b */ /* 0x000fe20000000200 */
[C---:B---3--:R-:W-:Y:S03]  /*3bf0*/  HMMA.16816.F32 R160, R4.reuse, R20, R56 ;  /* 0x0000001404a0723c */ /* 0x048fe60000001838 */
[----:B------:R-:W-:Y:S04]  /*3c00*/  LDSM.16.M88.4 R56, [R201] ;  /* 0x00000000c938783b */ /* 0x000fe80000000200 */
[----:B-----5:R-:W-:Y:S01]  /*3c10*/  LDSM.16.M88.4 R12, [R203] ;  /* 0x00000000cb0c783b */ /* 0x020fe20000000200 */
[C---:B------:R-:W-:Y:S03]  /*3c20*/  HMMA.16816.F32 R80, R4.reuse, R68, R40 ;  /* 0x000000440450723c */ /* 0x040fe60000001828 */
[----:B------:R-:W-:Y:S04]  /*3c30*/  LDSM.16.M88.4 R40, [R201+0x2000] ;  /* 0x00200000c928783b */ /* 0x000fe80000000200 */
[----:B----4-:R-:W2:Y:S01]  /*3c40*/  LDSM.16.M88.4 R16, [R203+0x2000] ;  /* 0x00200000cb10783b */ /* 0x010ea20000000200 */
[C---:B------:R-:W-:Y:S03]  /*3c50*/  HMMA.16816.F32 R72, R4.reuse, R64, R44 ;  /* 0x000000400448723c */ /* 0x040fe6000000182c */
[----:B------:R-:W3:Y:S04]  /*3c60*/  LDSM.16.M88.4 R44, [R201+0x1800] ;  /* 0x00180000c92c783b */ /* 0x000ee80000000200 */
[----:B------:R-:W0:Y:S01]  /*3c70*/  LDGDEPBAR ;  /* 0x00000000000079af */ /* 0x000e220000000000 */
[----:B------:R-:W-:Y:S08]  /*3c80*/  HMMA.16816.F32 R84, R4, R70, R84 ;  /* 0x000000460454723c */ /* 0x000ff00000001854 */
[----:B------:R-:W-:Y:S08]  /*3c90*/  HMMA.16816.F32 R136, R8, R68, R124 ;  /* 0x000000440888723c */ /* 0x000ff0000000187c */
[----:B------:R-:W-:Y:S08]  /*3ca0*/  HMMA.16816.F32 R76, R4, R66, R76 ;  /* 0x00000042044c723c */ /* 0x000ff0000000184c */
[C---:B------:R-:W-:Y:S08]  /*3cb0*/  HMMA.16816.F32 R156, R8.reuse, R64, R108 ;  /* 0x00000040089c723c */ /* 0x040ff0000000186c */
[----:B------:R-:W-:Y:S08]  /*3cc0*/  HMMA.16816.F32 R68, R8, R70, R148 ;  /* 0x000000460844723c */ /* 0x000ff00000001894 */
[----:B------:R-:W-:Y:S08]  /*3cd0*/  HMMA.16816.F32 R168, R4, R26, R120 ;  /* 0x0000001a04a8723c */ /* 0x000ff00000001878 */
[----:B------:R-:W-:Y:S08]  /*3ce0*/  HMMA.16816.F32 R64, R8, R66, R144 ;  /* 0x000000420840723c */ /* 0x000ff00000001890 */
[----:B------:R-:W-:Y:S08]  /*3cf0*/  HMMA.16816.F32 R176, R4, R38, R100 ;  /* 0x0000002604b0723c */ /* 0x000ff00000001864 */
[C---:B------:R-:W-:Y:S08]  /*3d00*/  HMMA.16816.F32 R164, R8.reuse, R36, R104 ;  /* 0x0000002408a4723c */ /* 0x040ff00000001868 */
[----:B------:R-:W-:Y:S01]  /*3d10*/  HMMA.16816.F32 R120, R8, R38, R128 ;  /* 0x000000260878723c */ /* 0x000fe20000001880 */
[----:B------:R-:W-:Y:S07]  /*3d20*/  LDSM.16.M88.4 R36, [R198] ;  /* 0x00000000c624783b */ /* 0x000fee0000000200 */
[----:B------:R-:W-:Y:S01]  /*3d30*/  HMMA.16816.F32 R152, R4, R22, R112 ;  /* 0x000000160498723c */ /* 0x000fe20000001870 */
[----:B------:R-:W4:Y:S07]  /*3d40*/  LDSM.16.M88.4 R4, [R204+0x2000] ;  /* 0x00200000cc04783b */ /* 0x000f2e0000000200 */
[C---:B------:R-:W-:Y:S08]  /*3d50*/  HMMA.16816.F32 R172, R8.reuse, R24, R96 ;  /* 0x0000001808ac723c */ /* 0x040ff00000001860 */
[C---:B------:R-:W-:Y:S08]  /*3d60*/  HMMA.16816.F32 R180, R8.reuse, R20, R88 ;  /* 0x0000001408b4723c */ /* 0x040ff00000001858 */
[C---:B------:R-:W-:Y:S01]  /*3d70*/  HMMA.16816.F32 R132, R8.reuse, R26, R132 ;  /* 0x0000001a0884723c */ /* 0x040fe20000001884 */
[----:B------:R-:W-:Y:S07]  /*3d80*/  LDSM.16.M88.4 R24, [R198+0x1800] ;  /* 0x00180000c618783b */ /* 0x000fee0000000200 */
[----:B------:R-:W-:Y:S01]  /*3d90*/  HMMA.16816.F32 R128, R8, R22, R92 ;  /* 0x000000160880723c */ /* 0x000fe2000000185c */
[----:B------:R-:W-:Y:S04]  /*3da0*/  LDSM.16.M88.4 R20, [R198+0x2000] ;  /* 0x00200000c614783b */ /* 0x000fe80000000200 */
[----:B------:R-:W-:Y:S03]  /*3db0*/  LDSM.16.M88.4 R8, [R204] ;  /* 0x00000000cc08783b */ /* 0x000fe60000000200 */
[----:B--2---:R-:W-:Y:S01]  /*3dc0*/  HMMA.16816.F32 R104, R16, R48, R32 ;  /* 0x000000301068723c */ /* 0x004fe20000001820 */
[----:B------:R-:W2:Y:S01]  /*3dd0*/  LDSM.16.M88.4 R32, [R198+0x800] ;  /* 0x00080000c620783b */ /* 0x000ea20000000200 */
[----:B------:R-:W-:Y:S01]  /*3de0*/  ISETP.GT.AND P0, PT, R60, R234, PT ;  /* 0x000000ea3c00720c */ /* 0x000fe20003f04270 */
[----:B------:R-:W-:-:S05]  /*3df0*/  DEPBAR.LE SB0, 0x0 ;  /* 0x000080000000791a */ /* 0x000fca0000000000 */
        /* <DEDUP_REMOVED lines=16> */
[C---:B------:R-:W-:Y:S08]  /*3f00*/  HMMA.16816.F32 R44, R12.reuse, R46, R132 ;  /* 0x0000002e0c2c723c */ /* 0x040ff00000001884 */
[C---:B------:R-:W-:Y:S08]  /*3f10*/  HMMA.16816.F32 R16, R12.reuse, R40, R180 ;  /* 0x000000280c10723c */ /* 0x040ff000000018b4 */
[----:B------:R-:W-:Y:S01]  /*3f20*/  HMMA.16816.F32 R12, R12, R42, R128 ;  /* 0x0000002a0c0c723c */ /* 0x000fe20000001880 */
[----:B------:R-:W-:Y:S07]  /*3f30*/  BSSY B0, `(.L_x_2199) ;  /* 0x0000035000007945 */ /* 0x000fee0003800000 */
[C---:B----4-:R-:W-:Y:S08]  /*3f40*/  HMMA.16816.F32 R140, R4.reuse, R36, R124 ;  /* 0x00000024048c723c */ /* 0x050ff0000000187c */
[C---:B------:R-:W-:Y:S08]  /*3f50*/  HMMA.16816.F32 R136, R4.reuse, R38, R108 ;  /* 0x000000260488723c */ /* 0x040ff0000000186c */
[C---:B--2---:R-:W-:Y:S08]  /*3f60*/  HMMA.16816.F32 R132, R4.reuse, R32, R112 ;  /* 0x000000200484723c */ /* 0x044ff00000001870 */
        /* <DEDUP_REMOVED lines=49> */
.L_x_2200:
[----:B-1----:R-:W-:Y:S05]  /*4280*/  BSYNC B0 ;  /* 0x0000000000007941 */ /* 0x002fea0003800000 */
.L_x_2199:
[----:B------:R-:W2:Y:S01]  /*4290*/  LDL R2, [R1+0x3c] ;  /* 0x00003c0001027983 */ /* 0x000ea20000100800 */
[----:B------:R-:W-:-:S03]  /*42a0*/  IMAD.MOV.U32 R3, RZ, RZ, c[0x0][0x2c4] ;  /* 0x0000b100ff037624 */ /* 0x000fc600078e00ff */
[----:B------:R-:W2:Y:S02]  /*42b0*/  LDL R63, [R1+0x38] ;  /* 0x00003800013f7983 */ /* 0x000ea40000100800 */
[----:B------:R-:W-:Y:S01]  /*42c0*/  ISETP.NE.AND P0, PT, R3, 0x1, PT ;  /* 0x000000010300780c */ /* 0x000fe20003f05270 */
[----:B------:R-:W-:Y:S01]  /*42d0*/  IMAD.MOV.U32 R80, RZ, RZ, c[0x0][0x32c] ;  /* 0x0000cb00ff507624 */ /* 0x000fe200078e00ff */
[----:B------:R-:W-:Y:S01]  /*42e0*/  ULDC UR4, c[0x0][0x324] ;  /* 0x0000c90000047ab9 */ /* 0x000fe20000000800 */
[----:B------:R-:W0:Y:S03]  /*42f0*/  LDGDEPBAR ;  /* 0x00000000000079af */ /* 0x000e260000000000 */
[----:B------:R-:W-:Y:S01]  /*4300*/  ISETP.GE.AND P1, PT, R80, 0x1, PT ;  /* 0x000000015000780c */ /* 0x000fe20003f26270 */
[----:B------:R-:W-:Y:S01]  /*4310*/  ULOP3.LUT UR4, URZ, UR4, URZ, 0x33, !UPT ;  /* 0x000000043f047292 */ /* 0x000fe2000f8e333f */
[----:B------:R-:W-:-:S02]  /*4320*/  IMAD.IADD R11, R0, 0x1, -R242 ;  /* 0x00000001000b7824 */ /* 0x000fc400078e0af2 */
[----:B--2---:R-:W-:-:S04]  /*4330*/  IMAD.IADD R2, R2, 0x1, R63 ;  /* 0x0000000102027824 */ /* 0x004fc800078e023f */
[----:B------:R-:W-:-:S04]  /*4340*/  @P0 IMAD.HI.U32 R3, R2, c[0x0][0x2c8], RZ ;  /* 0x0000b20002030a27 */ /* 0x000fc800078e00ff */
[----:B------:R-:W-:Y:S01]  /*4350*/  IMAD.MOV.U32 R7, RZ, RZ, R2 ;  /* 0x000000ffff077224 */ /* 0x000fe200078e0002 */
[----:B------:R-:W-:-:S05]  /*4360*/  @P0 SHF.R.U32.HI R7, RZ, c[0x0][0x2cc], R3 ;  /* 0x0000b300ff070a19 */ /* 0x000fca0000011603 */
[----:B------:R-:W1:Y:S01]  /*4370*/  SHFL.IDX PT, R4, R7, RZ, 0x1c1f ;  /* 0x001c1fff07047589 */ /* 0x000e6200000e0000 */
[----:B------:R-:W-:-:S04]  /*4380*/  IADD3 R2, R236, R0, RZ ;  /* 0x00000000ec027210 */ /* 0x000fc80007ffe0ff */
[----:B------:R-:W-:-:S05]  /*4390*/  IADD3 R3, -R242, 0x1, R2 ;  /* 0x00000001f2037810 */ /* 0x000fca0007ffe102 */
[----:B------:R-:W-:-:S05]  /*43a0*/  IMAD.IADD R3, R3, 0x1, -R235 ;  /* 0x0000000103037824 */ /* 0x000fca00078e0aeb */
[C---:B------:R-:W-:Y:S02]  /*43b0*/  IADD3 R8, R3.reuse, c[0x0][0x328], RZ ;  /* 0x0000ca0003087a10 */ /* 0x040fe40007ffe0ff */
[----:B------:R-:W-:Y:S02]  /*43c0*/  IADD3 R10, R3, UR4, RZ ;  /* 0x00000004030a7c10 */ /* 0x000fe4000fffe0ff */
[----:B------:R-:W-:Y:S01]  /*43d0*/  IADD3 R9, -R242, R2, RZ ;  /* 0x00000002f2097210 */ /* 0x000fe20007ffe1ff */
[----:B-1----:R-:W-:Y:S01]  /*43e0*/  IMAD.IADD R3, R8, 0x1, R4 ;  /* 0x0000000108037824 */ /* 0x002fe200078e0204 */
[----:B------:R-:W-:-:S04]  /*43f0*/  IADD3 R2, R10, R4, RZ ;  /* 0x000000040a027210 */ /* 0x000fc80007ffe0ff */
        /* <DEDUP_REMOVED lines=13> */
.L_x_2203:
[----:B------:R-:W-:-:S04]  /*44d0*/  MOV R5, c[0x0][0x32c] ;  /* 0x0000cb0000057a02 */ /* 0x000fc80000000f00 */
[----:B------:R-:W-:-:S13]  /*44e0*/  ISETP.NE.AND P0, PT, R5, 0x1, PT ;  /* 0x000000010500780c */ /* 0x000fda0003f05270 */
[----:B------:R-:W-:-:S05]  /*44f0*/  @P0 IMAD.HI.U32 R5, R4, c[0x0][0x330], RZ ;  /* 0x0000cc0004050a27 */ /* 0x000fca00078e00ff */
[----:B------:R-:W-:Y:S02]  /*4500*/  @P0 SHF.R.U32.HI R4, RZ, c[0x0][0x334], R5 ;  /* 0x0000cd00ff040a19 */ /* 0x000fe40000011605 */
.L_x_2204:
[----:B------:R-:W-:Y:S05]  /*4510*/  BSYNC B0 ;  /* 0x0000000000007941 */ /* 0x000fea0003800000 */
.L_x_2202:
[----:B------:R-:W-:-:S05]  /*4520*/  IMAD R4, R4, c[0x0][0x32c], R11 ;  /* 0x0000cb0004047a24 */ /* 0x000fca00078e020b */
[----:B------:R-:W-:Y:S02]  /*4530*/  IADD3 R5, R4, c[0x0][0x32c], RZ ;  /* 0x0000cb0004057a10 */ /* 0x000fe40007ffe0ff */
[----:B------:R-:W-:Y:S02]  /*4540*/  IMNMX R2, R2, R4, !PT ;  /* 0x0000000402027217 */ /* 0x000fe40007800200 */
[----:B------:R-:W-:Y:S02]  /*4550*/  IMNMX R3, R3, R5, PT ;  /* 0x0000000503037217 */ /* 0x000fe40003800200 */
.L_x_2201:
[----:B------:R-:W1:Y:S02]  /*4560*/  SHFL.IDX PT, R6, R7, 0x1, 0x1c1f ;  /* 0x003c1f0007067f89 */ /* 0x000e6400000e0000 */
        /* <DEDUP_REMOVED lines=15> */
.L_x_2207:
[----:B------:R-:W-:-:S04]  /*4660*/  MOV R12, c[0x0][0x32c] ;  /* 0x0000cb00000c7a02 */ /* 0x000fc80000000f00 */
[----:B------:R-:W-:-:S13]  /*4670*/  ISETP.NE.AND P0, PT, R12, 0x1, PT ;  /* 0x000000010c00780c */ /* 0x000fda0003f05270 */
[----:B------:R-:W-:-:S05]  /*4680*/  @P0 IMAD.HI.U32 R12, R6, c[0x0][0x330], RZ ;  /* 0x0000cc00060c0a27 */ /* 0x000fca00078e00ff */
[----:B------:R-:W-:Y:S02]  /*4690*/  @P0 SHF.R.U32.HI R6, RZ, c[0x0][0x334], R12 ;  /* 0x0000cd00ff060a19 */ /* 0x000fe4000001160c */
.L_x_2208:
[----:B------:R-:W-:Y:S05]  /*46a0*/  BSYNC B0 ;  /* 0x0000000000007941 */ /* 0x000fea0003800000 */
.L_x_2206:
[----:B------:R-:W-:-:S05]  /*46b0*/  IMAD R6, R6, c[0x0][0x32c], R11 ;  /* 0x0000cb0006067a24 */ /* 0x000fca00078e020b */
[----:B------:R-:W-:Y:S02]  /*46c0*/  IADD3 R12, R6, c[0x0][0x32c], RZ ;  /* 0x0000cb00060c7a10 */ /* 0x000fe40007ffe0ff */
[----:B------:R-:W-:Y:S02]  /*46d0*/  IMNMX R4, R4, R6, !PT ;  /* 0x0000000604047217 */ /* 0x000fe40007800200 */
[----:B------:R-:W-:Y:S02]  /*46e0*/  IMNMX R5, R5, R12, PT ;  /* 0x0000000c05057217 */ /* 0x000fe40003800200 */
.L_x_2205:
        /* <DEDUP_REMOVED lines=46> */
[C---:B------:R-:W-:Y:S02]  /*49d0*/  ISETP.GE.AND P6, PT, R0.reuse, 0x2a, PT ;  /* 0x0000002a0000780c */ /* 0x040fe40003fc6270 */
        /* <DEDUP_REMOVED lines=20> */
[----:B------:R-:W-:-:S04]  /*4b20*/  ISETP.LT.OR P0, PT, R3, 0x39, P0 ;  /* 0x000000390300780c */ /* 0x000fc80000701670 */
[----:B------:R-:W-:Y:S02]  /*4b30*/  FSEL R151, R44, -INF , !P0 ;  /* 0xff8000002c977808 */ /* 0x000fe40004000000 */
        /* <DEDUP_REMOVED lines=42> */
.L_x_2211:
[----:B------:R-:W-:-:S04]  /*4de0*/  MOV R25, c[0x0][0x32c] ;  /* 0x0000cb0000197a02 */ /* 0x000fc80000000f00 */
[----:B------:R-:W-:-:S13]  /*4df0*/  ISETP.NE.AND P0, PT, R25, 0x1, PT ;  /* 0x000000011900780c */ /* 0x000fda0003f05270 */
[----:B------:R-:W-:-:S05]  /*4e00*/  @P0 IMAD.HI.U32 R25, R3, c[0x0][0x330], RZ ;  /* 0x0000cc0003190a27 */ /* 0x000fca00078e00ff */
[----:B------:R-:W-:Y:S02]  /*4e10*/  @P0 SHF.R.U32.HI R3, RZ, c[0x0][0x334], R25 ;  /* 0x0000cd00ff030a19 */ /* 0x000fe40000011619 */
.L_x_2212:
[----:B------:R-:W-:Y:S05]  /*4e20*/  BSYNC B0 ;  /* 0x0000000000007941 */ /* 0x000fea0003800000 */
.L_x_2210:
[----:B------:R-:W-:-:S05]  /*4e30*/  IMAD R3, R3, c[0x0][0x32c], R11 ;  /* 0x0000cb0003037a24 */ /* 0x000fca00078e020b */
[----:B------:R-:W-:Y:S02]  /*4e40*/  IADD3 R25, R3, c[0x0][0x32c], RZ ;  /* 0x0000cb0003197a10 */ /* 0x000fe40007ffe0ff */
[----:B------:R-:W-:Y:S02]  /*4e50*/  IMNMX R0, R0, R3, !PT ;  /* 0x0000000300007217 */ /* 0x000fe40007800200 */
[----:B------:R-:W-:Y:S02]  /*4e60*/  IMNMX R2, R2, R25, PT ;  /* 0x0000001902027217 */ /* 0x000fe40003800200 */
.L_x_2209:
[----:B------:R-:W-:Y:S02]  /*4e70*/  ISETP.NE.AND P0, PT, R23, RZ, PT ;  /* 0x000000ff1700720c */ /* 0x000fe40003f05270 */
[----:B------:R-:W-:Y:S02]  /*4e80*/  P2R R3, PR, RZ, 0x40 ;  /* 0x00000040ff037803 */ /* 0x000fe40000000000 */
        /* <DEDUP_REMOVED lines=76> */
[----:B------:R-:W-:Y:S02]  /*5350*/  ISETP.GT.AND P0, PT, R0, 0x1, !P6 ;  /* 0x000000010000780c */ /* 0x000fe40007704270 */
[----:B------:R-:W-:Y:S02]  /*5360*/  ISETP.NE.AND P6, PT, R3, RZ, PT ;  /* 0x000000ff0300720c */ /* 0x000fe40003fc5270 */
[----:B------:R-:W-:Y:S01]  /*5370*/  ISETP.LT.OR P0, PT, R2, 0x2, P0 ;  /* 0x000000020200780c */ /* 0x000fe20000701670 */
[----:B------:R-:W1:Y:S03]  /*5380*/  SHFL.IDX PT, R3, R7, 0x3, 0x1c1f ;  /* 0x007c1f0007037f89 */ /* 0x000e6600000e0000 */
[----:B------:R-:W-:-:S02]  /*5390*/  FSEL R78, R141, -INF , !P0 ;  /* 0xff8000008d4e7808 */ /* 0x000fc40004000000 */
        /* <DEDUP_REMOVED lines=83> */
.L_x_2215:
[----:B------:R-:W-:-:S04]  /*58d0*/  MOV R4, c[0x0][0x32c] ;  /* 0x0000cb0000047a02 */ /* 0x000fc80000000f00 */
[----:B------:R-:W-:-:S13]  /*58e0*/  ISETP.NE.AND P0, PT, R4, 0x1, PT ;  /* 0x000000010400780c */ /* 0x000fda0003f05270 */
[----:B------:R-:W-:-:S05]  /*58f0*/  @P0 IMAD.HI.U32 R4, R3, c[0x0][0x330], RZ ;  /* 0x0000cc0003040a27 */ /* 0x000fca00078e00ff */
[----:B------:R-:W-:Y:S02]  /*5900*/  @P0 SHF.R.U32.HI R3, RZ, c[0x0][0x334], R4 ;  /* 0x0000cd00ff030a19 */ /* 0x000fe40000011604 */
.L_x_2216:
[----:B------:R-:W-:Y:S05]  /*5910*/  BSYNC B0 ;  /* 0x0000000000007941 */ /* 0x000fea0003800000 */
.L_x_2214:
[----:B------:R-:W-:-:S05]  /*5920*/  IMAD R3, R3, c[0x0][0x32c], R11 ;  /* 0x0000cb0003037a24 */ /* 0x000fca00078e020b */
[----:B------:R-:W-:Y:S02]  /*5930*/  IADD3 R4, R3, c[0x0][0x32c], RZ ;  /* 0x0000cb0003047a10 */ /* 0x000fe40007ffe0ff */
[----:B------:R-:W-:Y:S02]  /*5940*/  IMNMX R0, R0, R3, !PT ;  /* 0x0000000300007217 */ /* 0x000fe40007800200 */
[----:B------:R-:W-:Y:S02]  /*5950*/  IMNMX R2, R2, R4, PT ;  /* 0x0000000402027217 */ /* 0x000fe40003800200 */
.L_x_2213:
[----:B------:R-:W-:Y:S01]  /*5960*/  ISETP.NE.AND P0, PT, R23, RZ, PT ;  /* 0x000000ff1700720c */ /* 0x000fe20003f05270 */
[----:B------:R-:W-:Y:S01]  /*5970*/  LDSM.16.MT88.4 R32, [R196] ;  /* 0x00000000c420783b */ /* 0x000fe20000004200 */
[----:B------:R-:W-:Y:S01]  /*5980*/  FMNMX.FTZ R3, R26, R27, !PT ;  /* 0x0000001b1a037209 */ /* 0x000fe20007810000 */
[----:B------:R-:W-:Y:S01]  /*5990*/  IMAD.MOV.U32 R153, RZ, RZ, R63 ;  /* 0x000000ffff997224 */ /* 0x000fe200078e003f */
[----:B------:R-:W-:Y:S01]  /*59a0*/  ISETP.GT.AND P0, PT, R0, 0x8, !P0 ;  /* 0x000000080000780c */ /* 0x000fe20004704270 */
[----:B------:R-:W-:Y:S01]  /*59b0*/  LDSM.16.MT88.4 R40, [R200] ;  /* 0x00000000c828783b */ /* 0x000fe20000004200 */
[----:B------:R-:W-:-:S02]  /*59c0*/  FMNMX.FTZ R3, R28, R3, !PT ;  /* 0x000000031c037209 */ /* 0x000fc40007810000 */
[----:B------:R-:W-:Y:S01]  /*59d0*/  ISETP.LT.OR P0, PT, R2, 0x9, P0 ;  /* 0x000000090200780c */ /* 0x000fe20000701670 */
[----:B------:R-:W-:Y:S01]  /*59e0*/  LDSM.16.MT88.4 R56, [R199] ;  /* 0x00000000c738783b */ /* 0x000fe20000004200 */
[----:B------:R-:W-:Y:S02]  /*59f0*/  FMNMX.FTZ R3, R29, R3, !PT ;  /* 0x000000031d037209 */ /* 0x000fe40007810000 */
[----:B------:R-:W-:Y:S01]  /*5a00*/  FSEL R81, R138, -INF , !P0 ;  /* 0xff8000008a517808 */ /* 0x000fe20004000000 */
[----:B------:R-:W-:Y:S01]  /*5a10*/  LDSM.16.MT88.4 R64, [R196+0x800] ;  /* 0x00080000c440783b */ /* 0x000fe20000004200 */
        /* <DEDUP_REMOVED lines=38> */
[----:B------:R-:W-:Y:S02]  /*5c80*/  ISETP.GT.AND P0, PT, R0, 0x20, !P0 ;  /* 0x000000200000780c */ /* 0x000fe40004704270 */
[----:B------:R-:W-:Y:S01]  /*5c90*/  IADD3 R211, R211, -0x2, RZ ;  /* 0xfffffffed3d37810 */ /* 0x000fe20007ffe0ff */
        /* <DEDUP_REMOVED lines=23> */
[----:B------:R-:W-:Y:S01]  /*5e10*/  FMUL.FTZ R3, R114, c[0x0][0x2d0] ;  /* 0x0000b40072037a20 */ /* 0x000fe20000410000 */
[----:B------:R-:W-:Y:S02]  /*5e20*/  ISETP.NE.AND P4, PT, R13, RZ, PT ;  /* 0x000000ff0d00720c */ /* 0x000fe40003f85270 */
[----:B------:R-:W-:-:S04]  /*5e30*/  ISETP.LT.OR P0, PT, R2, 0x32, P0 ;  /* 0x000000320200780c */ /* 0x000fc80000701670 */
[----:B------:R-:W-:Y:S02]  /*5e40*/  FSEL R152, R103, -INF , !P0 ;  /* 0xff80000067987808 */ /* 0x000fe40004000000 */
[----:B------:R-:W-:Y:S02]  /*5e50*/  ISETP.GT.AND P0, PT, R0, 0x38, !P3 ;  /* 0x000000380000780c */ /* 0x000fe40005f04270 */
[----:B------:R-:W-:Y:S02]  /*5e60*/  ISETP.NE.AND P3, PT, R14, RZ, PT ;  /* 0x000000ff0e00720c */ /* 0x000fe40003f65270 */
[----:B------:R-:W-:-:S04]  /*5e70*/  ISETP.LT.OR P0, PT, R2, 0x39, P0 ;  /* 0x000000390200780c */ /* 0x000fc80000701670 */
[----:B------:R-:W-:Y:S02]  /*5e80*/  FSEL R162, R94, -INF , !P0 ;  /* 0xff8000005ea27808 */ /* 0x000fe40004000000 */
[C---:B------:R-:W-:Y:S02]  /*5e90*/  ISETP.GT.AND P0, PT, R0.reuse, 0x39, !P2 ;  /* 0x000000390000780c */ /* 0x040fe40005704270 */
[----:B------:R-:W-:Y:S02]  /*5ea0*/  ISETP.GT.AND P2, PT, R0, 0x40, !P3 ;  /* 0x000000400000780c */ /* 0x000fe40005f44270 */
[C---:B------:R-:W-:Y:S02]  /*5eb0*/  ISETP.LT.OR P0, PT, R2.reuse, 0x3a, P0 ;  /* 0x0000003a0200780c */ /* 0x040fe40000701670 */
[----:B------:R-:W-:Y:S02]  /*5ec0*/  ISETP.LT.OR P3, PT, R2, 0x41, P2 ;  /* 0x000000410200780c */ /* 0x000fe40001761670 */
[----:B------:R-:W-:-:S02]  /*5ed0*/  FSEL R165, R95, -INF , !P0 ;  /* 0xff8000005fa57808 */ /* 0x000fc40004000000 */
[----:B------:R-:W-:Y:S02]  /*5ee0*/  ISETP.GT.AND P0, PT, R0, 0x1, !P6 ;  /* 0x000000010000780c */ /* 0x000fe40007704270 */
[----:B------:R-:W-:Y:S02]  /*5ef0*/  ISETP.NE.AND P6, PT, R6, RZ, PT ;  /* 0x000000ff0600720c */ /* 0x000fe40003fc5270 */
[----:B------:R-:W-:Y:S02]  /*5f00*/  ISETP.LT.OR P0, PT, R2, 0x2, P0 ;  /* 0x000000020200780c */ /* 0x000fe40000701670 */
[----:B------:R-:W-:Y:S02]  /*5f10*/  FSEL R161, R154, -INF , !P3 ;  /* 0xff8000009aa17808 */ /* 0x000fe40005800000 */
[----:B------:R-:W-:Y:S02]  /*5f20*/  FSEL R77, R143, -INF , !P0 ;  /* 0xff8000008f4d7808 */ /* 0x000fe40004000000 */
[----:B------:R-:W-:-:S02]  /*5f30*/  ISETP.GT.AND P0, PT, R0, RZ, !P1 ;  /* 0x000000ff0000720c */ /* 0x000fc40004f04270 */
[----:B------:R-:W-:Y:S02]  /*5f40*/  ISETP.GT.AND P1, PT, R0, 0x41, !P4 ;  /* 0x000000410000780c */ /* 0x000fe40006724270 */
[----:B------:R-:W-:Y:S02]  /*5f50*/  ISETP.LT.OR P0, PT, R2, 0x1, P0 ;  /* 0x000000010200780c */ /* 0x000fe40000701670 */
[----:B------:R-:W-:Y:S02]  /*5f60*/  ISETP.GT.AND P4, PT, R0, 0x49, !P6 ;  /* 0x000000490000780c */ /* 0x000fe40007784270 */
[----:B------:R-:W-:Y:S02]  /*5f70*/  FSEL R76, R142, -INF , !P0 ;  /* 0xff8000008e4c7808 */ /* 0x000fe40004000000 */
[----:B------:R-:W-:Y:S02]  /*5f80*/  FSETP.NEU.FTZ.AND P0, PT, R114, -INF , PT ;  /* 0xff8000007200780b */ /* 0x000fe40003f1d000 */
[----:B------:R-:W-:-:S02]  /*5f90*/  FMNMX.FTZ R7, R76, R77, !PT ;  /* 0x0000004d4c077209 */ /* 0x000fc40007810000 */
[----:B------:R-:W-:Y:S02]  /*5fa0*/  FSEL R4, R3, RZ, P0 ;  /* 0x000000ff03047208 */ /* 0x000fe40000000000 */
[----:B------:R-:W-:Y:S02]  /*5fb0*/  FMNMX.FTZ R3, R25, R30, !PT ;  /* 0x0000001e19037209 */ /* 0x000fe40007810000 */
[----:B------:R-:W-:Y:S01]  /*5fc0*/  ISETP.LT.OR P2, PT, R2, 0x42, P1 ;  /* 0x000000420200780c */ /* 0x000fe20000f41670 */
[----:B------:R-:W-:Y:S01]  /*5fd0*/  FFMA.FTZ R6, R26, c[0x0][0x2d0], -R4 ;  /* 0x0000b4001a067a23 */ /* 0x000fe20000010804 */
[----:B------:R-:W-:Y:S02]  /*5fe0*/  FMNMX.FTZ R3, R36, R3, !PT ;  /* 0x0000000324037209 */ /* 0x000fe40007810000 */
[----:B------:R-:W-:Y:S01]  /*5ff0*/  FSEL R160, R155, -INF , !P2 ;  /* 0xff8000009ba07808 */ /* 0x000fe20005000000 */
        /* <DEDUP_REMOVED lines=35> */
[----:B--2---:R-:W-:-:S03]  /*6230*/  F2FP.PACK_AB R14, R249, R248 ;  /* 0x000000f8f90e723e */ /* 0x004fc600000000ff */
        /* <DEDUP_REMOVED lines=13> */
[----:B------:R-:W-:Y:S01]  /*6310*/  ISETP.GT.AND P0, PT, R0, 0x48, !P5 ;  /* 0x000000480000780c */ /* 0x000fe20006f04270 */
[----:B------:R-:W-:Y:S01]  /*6320*/  FFMA.FTZ R6, R25, c[0x0][0x2d0], -R3 ;  /* 0x0000b40019067a23 */ /* 0x000fe20000010803 */
[----:B------:R-:W-:Y:S02]  /*6330*/  FMNMX.FTZ R5, R86, R5, !PT ;  /* 0x0000000556057209 */ /* 0x000fe40007810000 */
[----:B------:R-:W-:Y:S01]  /*6340*/  ISETP.LT.OR P1, PT, R2, 0x49, P0 ;  /* 0x000000490200780c */ /* 0x000fe20000721670 */
[----:B------:R1:W-:Y:S01]  /*6350*/  MUFU.EX2 R243, R6 ;  /* 0x0000000600f37308 */ /* 0x0003e20000000800 */
[----:B------:R-:W-:-:S02]  /*6360*/  FMNMX.FTZ R5, R88, R5, !PT ;  /* 0x0000000558057209 */ /* 0x000fc40007810000 */
[----:B------:R-:W-:Y:S01]  /*6370*/  ISETP.LT.OR P0, PT, R2, 0x4a, P4 ;  /* 0x0000004a0200780c */ /* 0x000fe20002701670 */
[----:B------:R-:W-:Y:S01]  /*6380*/  FFMA.FTZ R2, R37, c[0x0][0x2d0], -R3 ;  /* 0x0000b40025027a23 */ /* 0x000fe20000010803 */
[----:B------:R-:W-:Y:S02]  /*6390*/  FMNMX.FTZ R5, R91, R5, !PT ;  /* 0x000000055b057209 */ /* 0x000fe40007810000 */
[----:B------:R-:W-:Y:S01]  /*63a0*/  FSEL R159, R98, -INF , !P1 ;  /* 0xff800000629f7808 */ /* 0x000fe20004800000 */
[----:B------:R-:W-:Y:S01]  /*63b0*/  MUFU.EX2 R239, R2 ;  /* 0x0000000200ef7308 */ /* 0x000fe20000000800 */
[----:B------:R-:W-:Y:S02]  /*63c0*/  FMNMX.FTZ R5, R136, R5, !PT ;  /* 0x0000000588057209 */ /* 0x000fe40007810000 */
[----:B------:R-:W-:Y:S02]  /*63d0*/  FSEL R158, R99, -INF , !P0 ;  /* 0xff800000639e7808 */ /* 0x000fe40004000000 */
[----:B------:R-:W-:-:S02]  /*63e0*/  FMNMX.FTZ R5, R144, R5, !PT ;  /* 0x0000000590057209 */ /* 0x000fc40007810000 */
[----:B-1----:R-:W-:Y:S02]  /*63f0*/  FMNMX.FTZ R6, R139, R7, !PT ;  /* 0x000000078b067209 */ /* 0x002fe40007810000 */
[----:B------:R-:W-:Y:S02]  /*6400*/  FMNMX.FTZ R5, R146, R5, !PT ;  /* 0x0000000592057209 */ /* 0x000fe40007810000 */
[----:B------:R-:W-:Y:S02]  /*6410*/  FMNMX.FTZ R6, R152, R6, !PT ;  /* 0x0000000698067209 */ /* 0x000fe40007810000 */
[----:B------:R-:W-:Y:S02]  /*6420*/  FMNMX.FTZ R5, R149, R5, !PT ;  /* 0x0000000595057209 */ /* 0x000fe40007810000 */
[----:B------:R-:W-:Y:S02]  /*6430*/  FMNMX.FTZ R6, R162, R6, !PT ;  /* 0x00000006a2067209 */ /* 0x000fe40007810000 */
[----:B------:R-:W-:-:S04]  /*6440*/  FMNMX.FTZ R5, R164, R5, !PT ;  /* 0x00000005a4057209 */ /* 0x000fc80007810000 */
        /* <DEDUP_REMOVED lines=17> */
[----:B------:R-:W-:Y:S01]  /*6560*/  FFMA.FTZ R6, R60, c[0x0][0x2d0], -R3 ;  /* 0x0000b4003c067a23 */ /* 0x000fe20000010803 */
[----:B--2---:R-:W-:Y:S02]  /*6570*/  F2FP.PACK_AB R15, R239, R241 ;  /* 0x000000f1ef0f723e */ /* 0x004fe400000000ff */
[----:B------:R-:W-:Y:S01]  /*6580*/  FMNMX.FTZ R5, R161, R5, !PT ;  /* 0x00000005a1057209 */ /* 0x000fe20007810000 */
[----:B------:R-:W-:Y:S03]  /*6590*/  MUFU.EX2 R232, R6 ;  /* 0x0000000600e87308 */ /* 0x000fe60000000800 */
[----:B------:R-:W-:Y:S01]  /*65a0*/  FMNMX.FTZ R2, R160, R5, !PT ;  /* 0x00000005a0027209 */ /* 0x000fe20007810000 */
[----:B------:R-:W-:Y:S01]  /*65b0*/  FFMA.FTZ R5, R48, c[0x0][0x2d0], -R4 ;  /* 0x0000b40030057a23 */ /* 0x000fe20000010804 */
[----:B------:R-:W-:Y:S02]  /*65c0*/  HMMA.16816.F32 R44, R12, R32, RZ ;  /* 0x000000200c2c723c */ /* 0x000fe400000018ff */
[----:B------:R-:W-:Y:S01]  /*65d0*/  FMNMX.FTZ R2, R159, R2, !PT ;  /* 0x000000029f027209 */ /* 0x000fe20007810000 */
[----:B------:R2:W3:Y:S03]  /*65e0*/  MUFU.EX2 R244, R5 ;  /* 0x0000000500f47308 */ /* 0x0004e60000000800 */
[----:B------:R-:W-:-:S02]  /*65f0*/  FMNMX.FTZ R2, R158, R2, !PT ;  /* 0x000000029e027209 */ /* 0x000fc40007810000 */
[----:B------:R-:W-:Y:S03]  /*6600*/  HMMA.16816.F32 R52, R12, R40, RZ ;  /* 0x000000280c34723c */ /* 0x000fe600000018ff */
[----:B------:R-:W4:Y:S01]  /*6610*/  SHFL.BFLY PT, R7, R2, 0x2, 0x1f ;  /* 0x0c401f0002077f89 */ /* 0x000f2200000e0000 */
[----:B-1----:R-:W-:Y:S01]  /*6620*/  FMNMX.FTZ R112, R0, R8, !PT ;  /* 0x0000000800707209 */ /* 0x002fe20007810000 */
[----:B------:R-:W-:-:S03]  /*6630*/  FFMA.FTZ R0, R62, c[0x0][0x2d0], -R3 ;  /* 0x0000b4003e007a23 */ /* 0x000fc60000010803 */
[----:B------:R-:W-:Y:S01]  /*6640*/  HMMA.16816.F32 R24, R12, R56, RZ ;  /* 0x000000380c18723c */ /* 0x000fe200000018ff */
[----:B------:R-:W-:Y:S01]  /*6650*/  FSETP.NEU.FTZ.AND P0, PT, R112, -INF , PT ;  /* 0xff8000007000780b */ /* 0x000fe20003f1d000 */
[----:B--2---:R-:W-:Y:S01]  /*6660*/  FFMA.FTZ R5, R50, c[0x0][0x2d0], -R4 ;  /* 0x0000b40032057a23 */ /* 0x004fe20000010804 */
[----:B------:R1:W-:Y:S01]  /*6670*/  MUFU.EX2 R237, R0 ;  /* 0x0000000000ed7308 */ /* 0x0003e20000000800 */
[----:B---3--:R-:W-:-:S04]  /*6680*/  F2FP.PACK_AB R8, R244, R251 ;  /* 0x000000fbf408723e */ /* 0x008fc800000000ff */
[C---:B------:R-:W-:Y:S03]  /*6690*/  HMMA.16816.F32 R28, R12.reuse, R34, RZ ;  /* 0x000000220c1c723c */ /* 0x040fe600000018ff */
[----:B------:R2:W-:Y:S05]  /*66a0*/  MUFU.EX2 R245, R5 ;  /* 0x0000000500f57308 */ /* 0x0005ea0000000800 */
[C---:B------:R-:W-:Y:S01]  /*66b0*/  HMMA.16816.F32 R20, R12.reuse, R42, RZ ;  /* 0x0000002a0c14723c */ /* 0x040fe200000018ff */
[----:B-1----:R-:W-:Y:S02]  /*66c0*/  FFMA.FTZ R0, R68, c[0x0][0x2d0], -R3 ;  /* 0x0000b40044007a23 */ /* 0x002fe40000010803 */
[----:B------:R-:W-:Y:S02]  /*66d0*/  LDSM.16.MT88.4 R68, [R199+0x800] ;  /* 0x00080000c744783b */ /* 0x000fe40000004200 */
[----:B------:R-:W1:Y:S03]  /*66e0*/  MUFU.EX2 R240, R0 ;  /* 0x0000000000f07308 */ /* 0x000e660000000800 */
[----:B------:R-:W-:Y:S01]  /*66f0*/  HMMA.16816.F32 R16, R12, R38, RZ ;  /* 0x000000260c10723c */ /* 0x000fe200000018ff */
[----:B--2---:R-:W-:-:S04]  /*6700*/  FFMA.FTZ R5, R51, c[0x0][0x2d0], -R4 ;  /* 0x0000b40033057a23 */ /* 0x004fc80000010804 */
[----:B------:R2:W3:Y:S01]  /*6710*/  MUFU.EX2 R246, R5 ;  /* 0x0000000500f67308 */ /* 0x0004e20000000800 */
[----:B-1----:R-:W-:Y:S01]  /*6720*/  F2FP.PACK_AB R11, R240, R237 ;  /* 0x000000edf00b723e */ /* 0x002fe200000000ff */
[----:B--2---:R-:W-:Y:S01]  /*6730*/  FFMA.FTZ R5, R61, c[0x0][0x2d0], -R4 ;  /* 0x0000b4003d057a23 */ /* 0x004fe20000010804 */
[----:B---3--:R-:W-:Y:S01]  /*6740*/  F2FP.PACK_AB R10, R246, R245 ;  /* 0x000000f5f60a723e */ /* 0x008fe200000000ff */
[----:B------:R-:W1:Y:S04]  /*6750*/  LDSM.16.MT88.4 R60, [R200+0x800] ;  /* 0x00080000c83c783b */ /* 0x000e680000004200 */
[----:B------:R2:W-:Y:S02]  /*6760*/  MUFU.EX2 R247, R5 ;  /* 0x0000000500f77308 */ /* 0x0005e40000000800 */
[----:B--2---:R-:W-:-:S02]  /*6770*/  FFMA.FTZ R5, R49, c[0x0][0x2d0], -R3 ;  /* 0x0000b40031057a23 */ /* 0x004fc40000010803 */
[C---:B------:R-:W-:Y:S04]  /*6780*/  HMMA.16816.F32 R48, R12.reuse, R36, RZ ;  /* 0x000000240c30723c */ /* 0x040fe800000018ff */
[----:B------:R4:W2:Y:S04]  /*6790*/  MUFU.EX2 R233, R5 ;  /* 0x0000000500e97308 */ /* 0x0008a80000000800 */
[----:B------:R-:W-:Y:S01]  /*67a0*/  HMMA.16816.F32 R12, R12, R58, RZ ;  /* 0x0000003a0c0c723c */ /* 0x000fe200000018ff */
[----:B----4-:R-:W-:Y:S01]  /*67b0*/  FMNMX.FTZ R5, R2, R7, !PT ;  /* 0x0000000702057209 */ /* 0x010fe20007810000 */
[----:B------:R-:W-:Y:S01]  /*67c0*/  FMUL.FTZ R2, R112, c[0x0][0x2d0] ;  /* 0x0000b40070027a20 */ /* 0x000fe20000410000 */
[----:B--2---:R-:W-:-:S03]  /*67d0*/  F2FP.PACK_AB R9, R232, R233 ;  /* 0x000000e9e809723e */ /* 0x004fc600000000ff */
[----:B------:R-:W2:Y:S01]  /*67e0*/  SHFL.BFLY PT, R6, R5, 0x1, 0x1f ;  /* 0x0c201f0005067f89 */ /* 0x000ea200000e0000 */
[----:B------:R-:W-:-:S03]  /*67f0*/  FSEL R2, R2, RZ, P0 ;  /* 0x000000ff02027208 */ /* 0x000fc60000000000 */
[----:B------:R-:W-:Y:S02]  /*6800*/  HMMA.16816.F32 R108, R8, R64, R44 ;  /* 0x00000040086c723c */ /* 0x000fe4000000182c */
[----:B------:R-:W-:-:S04]  /*6810*/  FFMA.FTZ R0, R79, c[0x0][0x2d0], -R2 ;  /* 0x0000b4004f007a23 */ /* 0x000fc80000010802 */
[----:B------:R3:W-:Y:S02]  /*6820*/  MUFU.EX2 R230, R0 ;  /* 0x0000000000e67308 */ /* 0x0007e40000000800 */
[C---:B-1----:R-:W-:Y:S08]  /*6830*/  HMMA.16816.F32 R52, R8.reuse, R60, R52 ;  /* 0x0000003c0834723c */ /* 0x042ff00000001834 */
[----:B------:R-:W-:Y:S01]  /*6840*/  HMMA.16816.F32 R48, R8, R72, R48 ;  /* 0x000000480830723c */ /* 0x000fe20000001830 */
[----:B--2---:R-:W-:Y:S01]  /*6850*/  FMNMX.FTZ R5, R5, R6, !PT ;  /* 0x0000000605057209 */ /* 0x004fe20007810000 */
[----:B------:R-:W-:-:S02]  /*6860*/  FFMA.FTZ R6, R83, c[0x0][0x2d0], -R2 ;  /* 0x0000b40053067a23 */ /* 0x000fc40000010802 */
[--C-:B---3--:R-:W-:Y:S01]  /*6870*/  FFMA.FTZ R0, R78, c[0x0][0x2d0], -R2.reuse ;  /* 0x0000b4004e007a23 */ /* 0x108fe20000010802 */
[----:B------:R-:W-:Y:S01]  /*6880*/  FSETP.NEU.FTZ.AND P0, PT, R5, -INF , PT ;  /* 0xff8000000500780b */ /* 0x000fe20003f1d000 */
[----:B------:R-:W-:Y:S02]  /*6890*/  MUFU.EX2 R228, R6 ;  /* 0x0000000600e47308 */ /* 0x000fe40000000800 */
[C---:B------:R-:W-:Y:S06]  /*68a0*/  HMMA.16816.F32 R44, R8.reuse, R68, R24 ;  /* 0x00000044082c723c */ /* 0x040fec0000001818 */
[----:B------:R1:W2:Y:S02]  /*68b0*/  MUFU.EX2 R7, R0 ;  /* 0x0000000000077308 */ /* 0x0002a40000000800 */
[C---:B------:R-:W-:Y:S08]  /*68c0*/  HMMA.16816.F32 R100, R8.reuse, R66, R28 ;  /* 0x000000420864723c */ /* 0x040ff0000000181c */
[----:B------:R-:W-:Y:S01]  /*68d0*/  HMMA.16816.F32 R96, R8, R62, R20 ;  /* 0x0000003e0860723c */ /* 0x000fe20000001814 */
[----:B-1----:R-:W-:-:S07]  /*68e0*/  FFMA.FTZ R0, R82, c[0x0][0x2d0], -R2 ;  /* 0x0000b40052007a23 */ /* 0x002fce0000010802 */
[C---:B------:R-:W-:Y:S01]  /*68f0*/  HMMA.16816.F32 R104, R8.reuse, R74, R16 ;  /* 0x0000004a0868723c */ /* 0x040fe20000001810 */
[----:B------:R1:W3:Y:S07]  /*6900*/  MUFU.EX2 R229, R0 ;  /* 0x0000000000e57308 */ /* 0x0002ee0000000800 */
[----:B------:R-:W-:Y:S07]  /*6910*/  HMMA.16816.F32 R92, R8, R70, R12 ;  /* 0x00000046085c723c */ /* 0x000fee000000180c */
[----:B--2---:R-:W-:Y:S01]  /*6920*/  F2FP.PACK_AB R8, R7, R230 ;  /* 0x000000e60708723e */ /* 0x004fe200000000ff */
[----:B------:R-:W-:-:S02]  /*6930*/  FADD.FTZ R7, R230, R7 ;  /* 0x00000007e6077221 */ /* 0x000fc40000010000 */
[----:B-1----:R-:W-:Y:S01]  /*6940*/  FMUL.FTZ R0, R5, c[0x0][0x2d0] ;  /* 0x0000b40005007a20 */ /* 0x002fe20000410000 */
[----:B---3--:R-:W-:Y:S01]  /*6950*/  F2FP.PACK_AB R10, R228, R229 ;  /* 0x000000e5e40a723e */ /* 0x008fe200000000ff */
[----:B------:R-:W-:-:S03]  /*6960*/  FADD.FTZ R7, R229, R7 ;  /* 0x00000007e5077221 */ /* 0x000fc60000010000 */
[----:B------:R-:W-:Y:S01]  /*6970*/  FSEL R0, R0, RZ, P0 ;  /* 0x000000ff00007208 */ /* 0x000fe20000000000 */
[----:B------:R-:W-:-:S04]  /*6980*/  FADD.FTZ R7, R228, R7 ;  /* 0x00000007e4077221 */ /* 0x000fc80000010000 */
        /* <DEDUP_REMOVED lines=44> */
[----:B-1----:R-:W-:-:S03]  /*6c50*/  FFMA.FTZ R6, R118, c[0x0][0x2d0], -R4 ;  /* 0x0000b40076067a23 */ /* 0x002fc60000010804 */
[----:B------:R-:W-:Y:S01]  /*6c60*/  LDSM.16.MT88.4 R64, [R200+0x1800] ;  /* 0x00180000c840783b */ /* 0x000fe20000004200 */
[----:B------:R1:W-:Y:S02]  /*6c70*/  MUFU.EX2 R219, R6 ;  /* 0x0000000600db7308 */ /* 0x0003e40000000800 */
[C---:B------:R-:W-:Y:S01]  /*6c80*/  HMMA.16816.F32 R140, R8.reuse, R60, R20 ;  /* 0x0000003c088c723c */ /* 0x040fe20000001814 */
[----:B------:R-:W-:Y:S07]  /*6c90*/  LDSM.16.MT88.4 R20, [R200+0x1000] ;  /* 0x00100000c814783b */ /* 0x000fee0000004200 */
[----:B------:R-:W-:Y:S01]  /*6ca0*/  HMMA.16816.F32 R88, R8, R72, R16 ;  /* 0x000000480858723c */ /* 0x000fe20000001810 */
[----:B------:R-:W5:Y:S01]  /*6cb0*/  LDSM.16.MT88.4 R16, [R196+0x1000] ;  /* 0x00100000c410783b */ /* 0x000f620000004200 */
[----:B-1----:R-:W-:-:S06]  /*6cc0*/  FFMA.FTZ R6, R121, c[0x0][0x2d0], -R4 ;  /* 0x0000b40079067a23 */ /* 0x002fcc0000010804 */
[C---:B------:R-:W-:Y:S01]  /*6cd0*/  HMMA.16816.F32 R132, R8.reuse, R68, R12 ;  /* 0x000000440884723c */ /* 0x040fe2000000180c */
[----:B------:R1:W-:Y:S07]  /*6ce0*/  MUFU.EX2 R220, R6 ;  /* 0x0000000600dc7308 */ /* 0x0003ee0000000800 */
[C---:B------:R-:W-:Y:S01]  /*6cf0*/  HMMA.16816.F32 R84, R8.reuse, R74, R36 ;  /* 0x0000004a0854723c */ /* 0x040fe20000001824 */
[----:B------:R-:W-:Y:S07]  /*6d00*/  LDSM.16.MT88.4 R72, [R199+0x1800] ;  /* 0x00180000c748783b */ /* 0x000fee0000004200 */
[----:B------:R-:W-:Y:S01]  /*6d10*/  HMMA.16816.F32 R80, R8, R62, R40 ;  /* 0x0000003e0850723c */ /* 0x000fe20000001828 */
[----:B------:R-:W-:Y:S01]  /*6d20*/  LDSM.16.MT88.4 R60, [R196+0x1800] ;  /* 0x00180000c43c783b */ /* 0x000fe20000004200 */
[----:B-1----:R-:W-:-:S04]  /*6d30*/  FFMA.FTZ R6, R122, c[0x0][0x2d0], -R4 ;  /* 0x0000b4007a067a23 */ /* 0x002fc80000010804 */
[----:B------:R1:W-:Y:S02]  /*6d40*/  MUFU.EX2 R216, R6 ;  /* 0x0000000600d87308 */ /* 0x0003e40000000800 */
[----:B-1----:R-:W-:-:S06]  /*6d50*/  FFMA.FTZ R6, R123, c[0x0][0x2d0], -R4 ;  /* 0x0000b4007b067a23 */ /* 0x002fcc0000010804 */
[----:B------:R1:W-:Y:S02]  /*6d60*/  MUFU.EX2 R212, R6 ;  /* 0x0000000600d47308 */ /* 0x0003e40000000800 */
[----:B-1----:R-:W-:-:S06]  /*6d70*/  FFMA.FTZ R6, R116, c[0x0][0x2d0], -R3 ;  /* 0x0000b40074067a23 */ /* 0x002fcc0000010803 */
[----:B------:R1:W-:Y:S02]  /*6d80*/  MUFU.EX2 R195, R6 ;  /* 0x0000000600c37308 */ /* 0x0003e40000000800 */
[----:B-1----:R-:W-:-:S06]  /*6d90*/  FFMA.FTZ R6, R115, c[0x0][0x2d0], -R3 ;  /* 0x0000b40073067a23 */ /* 0x002fcc0000010803 */
[----:B------:R1:W1:Y:S02]  /*6da0*/  MUFU.EX2 R194, R6 ;  /* 0x0000000600c27308 */ /* 0x0002640000000800 */
[----:B-1----:R-:W-:Y:S02]  /*6db0*/  FFMA.FTZ R6, R120, c[0x0][0x2d0], -R3 ;  /* 0x0000b40078067a23 */ /* 0x002fe40000010803 */
[----:B------:R-:W-:Y:S01]  /*6dc0*/  HMMA.16816.F32 R120, R8, R70, R32 ;  /* 0x000000460878723c */ /* 0x000fe20000001820 */
[----:B------:R-:W1:Y:S03]  /*6dd0*/  LDSM.16.MT88.4 R68, [R197+0x1800] ;  /* 0x00180000c544783b */ /* 0x000e660000004200 */
[----:B------:R3:W-:Y:S03]  /*6de0*/  MUFU.EX2 R193, R6 ;  /* 0x0000000600c17308 */ /* 0x0007e60000000800 */
[----:B--2---:R-:W-:-:S02]  /*6df0*/  F2FP.PACK_AB R8, R221, R247 ;  /* 0x000000f7dd08723e */ /* 0x004fc400000000ff */
[----:B------:R-:W-:Y:S02]  /*6e00*/  F2FP.PACK_AB R9, R194, R195 ;  /* 0x000000c3c209723e */ /* 0x000fe400000000ff */
[----:B------:R-:W-:Y:S01]  /*6e10*/  F2FP.PACK_AB R10, R220, R219 ;  /* 0x000000dbdc0a723e */ /* 0x000fe200000000ff */
[----:B---3--:R-:W-:-:S04]  /*6e20*/  FFMA.FTZ R6, R128, c[0x0][0x2d0], -R3 ;  /* 0x0000b40080067a23 */ /* 0x008fc80000010803 */
[----:B------:R2:W3:Y:S02]  /*6e30*/  MUFU.EX2 R191, R6 ;  /* 0x0000000600bf7308 */ /* 0x0004e40000000800 */
[----:B--2---:R-:W-:Y:S01]  /*6e40*/  FFMA.FTZ R6, R151, c[0x0][0x2d0], -R4 ;  /* 0x0000b40097067a23 */ /* 0x004fe20000010804 */
[----:B---3--:R-:W-:-:S05]  /*6e50*/  F2FP.PACK_AB R11, R191, R193 ;  /* 0x000000c1bf0b723e */ /* 0x008fca00000000ff */
[----:B------:R2:W-:Y:S02]  /*6e60*/  MUFU.EX2 R192, R6 ;  /* 0x0000000600c07308 */ /* 0x0005e40000000800 */
[C---:B------:R-:W-:Y:S08]  /*6e70*/  HMMA.16816.F32 R32, R8.reuse, R26, R104 ;  /* 0x0000001a0820723c */ /* 0x040ff00000001868 */
[----:B----4-:R-:W-:Y:S01]  /*6e80*/  HMMA.16816.F32 R12, R8, R30, R92 ;  /* 0x0000001e080c723c */ /* 0x010fe2000000185c */
[----:B------:R-:W-:Y:S01]  /*6e90*/  LDSM.16.MT88.4 R92, [R197+0x2000] ;  /* 0x00200000c55c783b */ /* 0x000fe20000004200 */
[----:B--2---:R-:W-:-:S04]  /*6ea0*/  FFMA.FTZ R6, R150, c[0x0][0x2d0], -R4 ;  /* 0x0000b40096067a23 */ /* 0x004fc80000010804 */
[----:B------:R2:W3:Y:S02]  /*6eb0*/  MUFU.EX2 R190, R6 ;  /* 0x0000000600be7308 */ /* 0x0004e40000000800 */
[C---:B-----5:R-:W-:Y:S08]  /*6ec0*/  HMMA.16816.F32 R56, R8.reuse, R16, R108 ;  /* 0x000000100838723c */ /* 0x060ff0000000186c */
[----:B------:R-:W-:Y:S01]  /*6ed0*/  HMMA.16816.F32 R52, R8, R20, R52 ;  /* 0x000000140834723c */ /* 0x000fe20000001834 */
[----:B--2---:R-:W-:-:S07]  /*6ee0*/  FFMA.FTZ R6, R130, c[0x0][0x2d0], -R3 ;  /* 0x0000b40082067a23 */ /* 0x004fce0000010803 */
[C---:B------:R-:W-:Y:S01]  /*6ef0*/  HMMA.16816.F32 R48, R8.reuse, R24, R48 ;  /* 0x000000180830723c */ /* 0x040fe20000001830 */
[----:B------:R2:W-:Y:S07]  /*6f00*/  MUFU.EX2 R189, R6 ;  /* 0x0000000600bd7308 */ /* 0x0005ee0000000800 */
[C---:B------:R-:W-:Y:S08]  /*6f10*/  HMMA.16816.F32 R44, R8.reuse, R28, R44 ;  /* 0x0000001c082c723c */ /* 0x040ff0000000182c */
[----:B------:R-:W-:Y:S01]  /*6f20*/  HMMA.16816.F32 R40, R8, R18, R100 ;  /* 0x000000120828723c */ /* 0x000fe20000001864 */
[----:B--2---:R-:W-:-:S04]  /*6f30*/  FFMA.FTZ R6, R145, c[0x0][0x2d0], -R3 ;  /* 0x0000b40091067a23 */ /* 0x004fc80000010803 */
[----:B------:R2:W4:Y:S03]  /*6f40*/  MUFU.EX2 R188, R6 ;  /* 0x0000000600bc7308 */ /* 0x0005260000000800 */
[----:B------:R-:W-:Y:S07]  /*6f50*/  HMMA.16816.F32 R36, R8, R22, R96 ;  /* 0x000000160824723c */ /* 0x000fee0000001860 */
[----:B------:R-:W-:-:S02]  /*6f60*/  F2FP.PACK_AB R8, R212, R216 ;  /* 0x000000d8d408723e */ /* 0x000fc400000000ff */
[----:B---3--:R-:W-:Y:S01]  /*6f70*/  F2FP.PACK_AB R10, R190, R192 ;  /* 0x000000c0be0a723e */ /* 0x008fe200000000ff */
[----:B--2---:R-:W-:Y:S01]  /*6f80*/  FFMA.FTZ R6, R147, c[0x0][0x2d0], -R3 ;  /* 0x0000b40093067a23 */ /* 0x004fe20000010803 */
[----:B----4-:R-:W-:-:S03]  /*6f90*/  F2FP.PACK_AB R9, R188, R189 ;  /* 0x000000bdbc09723e */ /* 0x010fc600000000ff */
[----:B------:R2:W-:Y:S02]  /*6fa0*/  MUFU.EX2 R187, R6 ;  /* 0x0000000600bb7308 */ /* 0x0005e40000000800 */
[----:B--2---:R-:W-:-:S06]  /*6fb0*/  FFMA.FTZ R6, R148, c[0x0][0x2d0], -R3 ;  /* 0x0000b40094067a23 */ /* 0x004fcc0000010803 */
[----:B------:R2:W3:Y:S02]  /*6fc0*/  MUFU.EX2 R186, R6 ;  /* 0x0000000600ba7308 */ /* 0x0004e40000000800 */
[----:B--2---:R-:W-:Y:S01]  /*6fd0*/  FFMA.FTZ R6, R136, c[0x0][0x2d0], -R2 ;  /* 0x0000b40088067a23 */ /* 0x004fe20000010802 */
[----:B---3--:R-:W-:-:S05]  /*6fe0*/  F2FP.PACK_AB R11, R186, R187 ;  /* 0x000000bbba0b723e */ /* 0x008fca00000000ff */
[----:B------:R2:W-:Y:S02]  /*6ff0*/  MUFU.EX2 R184, R6 ;  /* 0x0000000600b87308 */ /* 0x0005e40000000800 */
[C---:B-1----:R-:W-:Y:S08]  /*7000*/  HMMA.16816.F32 R96, R8.reuse, R70, R32 ;  /* 0x000000460860723c */ /* 0x042ff00000001820 */
[----:B------:R-:W-:Y:S01]  /*7010*/  HMMA.16816.F32 R32, R8, R74, R12 ;  /* 0x0000004a0820723c */ /* 0x000fe2000000180c */
[----:B------:R-:W-:Y:S01]  /*7020*/  LDSM.16.MT88.4 R12, [R199+0x2000] ;  /* 0x00200000c70c783b */ /* 0x000fe20000004200 */
[----:B--2---:R-:W-:-:S04]  /*7030*/  FFMA.FTZ R6, R144, c[0x0][0x2d0], -R2 ;  /* 0x0000b40090067a23 */ /* 0x004fc80000010802 */
[----:B------:R1:W2:Y:S02]  /*7040*/  MUFU.EX2 R185, R6 ;  /* 0x0000000600b97308 */ /* 0x0002a40000000800 */
        /* <DEDUP_REMOVED lines=15> */
[--C-:B-1----:R-:W-:Y:S02]  /*7140*/  FFMA.FTZ R6, R131, c[0x0][0x2d0], -R0.reuse ;  /* 0x0000b40083067a23 */ /* 0x102fe40000010800 */
[----:B------:R-:W1:Y:S04]  /*7150*/  LDSM.16.MT88.4 R128, [R196+0x2000] ;  /* 0x00200000c480783b */ /* 0x000e680000004200 */
[----:B------:R2:W3:Y:S02]  /*7160*/  MUFU.EX2 R181, R6 ;  /* 0x0000000600b57308 */ /* 0x0004e40000000800 */
[----:B--2---:R-:W-:Y:S01]  /*7170*/  FFMA.FTZ R6, R137, c[0x0][0x2d0], -R0 ;  /* 0x0000b40089067a23 */ /* 0x004fe20000010800 */
[----:B---3--:R-:W-:-:S05]  /*7180*/  F2FP.PACK_AB R9, R181, R180 ;  /* 0x000000b4b509723e */ /* 0x008fca00000000ff */
[----:B------:R2:W-:Y:S02]  /*7190*/  MUFU.EX2 R116, R6 ;  /* 0x0000000600747308 */ /* 0x0005e40000000800 */
[----:B--2---:R-:W-:-:S06]  /*71a0*/  FFMA.FTZ R6, R138, c[0x0][0x2d0], -R0 ;  /* 0x0000b4008a067a23 */ /* 0x004fcc0000010800 */
[----:B------:R2:W3:Y:S02]  /*71b0*/  MUFU.EX2 R115, R6 ;  /* 0x0000000600737308 */ /* 0x0004e40000000800 */
[----:B--2---:R-:W-:Y:S01]  /*71c0*/  FFMA.FTZ R6, R175, c[0x0][0x2d0], -R4 ;  /* 0x0000b400af067a23 */ /* 0x004fe20000010804 */
[----:B---3--:R-:W-:-:S05]  /*71d0*/  F2FP.PACK_AB R11, R115, R116 ;  /* 0x00000074730b723e */ /* 0x008fca00000000ff */
[----:B------:R2:W-:Y:S02]  /*71e0*/  MUFU.EX2 R175, R6 ;  /* 0x0000000600af7308 */ /* 0x0005e40000000800 */
[C---:B------:R-:W-:Y:S08]  /*71f0*/  HMMA.16816.F32 R104, R8.reuse, R28, R132 ;  /* 0x0000001c0868723c */ /* 0x040ff00000001884 */
[----:B------:R-:W-:Y:S01]  /*7200*/  HMMA.16816.F32 R124, R8, R16, R124 ;  /* 0x00000010087c723c */ /* 0x000fe2000000187c */
[----:B--2---:R-:W-:-:S04]  /*7210*/  FFMA.FTZ R6, R174, c[0x0][0x2d0], -R4 ;  /* 0x0000b400ae067a23 */ /* 0x004fc80000010804 */
[----:B------:R2:W-:Y:S03]  /*7220*/  MUFU.EX2 R174, R6 ;  /* 0x0000000600ae7308 */ /* 0x0005e60000000800 */
[C---:B------:R-:W-:Y:S08]  /*7230*/  HMMA.16816.F32 R16, R8.reuse, R18, R76 ;  /* 0x000000120810723c */ /* 0x040ff0000000184c */
[----:B------:R-:W-:Y:S01]  /*7240*/  HMMA.16816.F32 R76, R8, R30, R120 ;  /* 0x0000001e084c723c */ /* 0x000fe20000001878 */
[----:B--2---:R-:W-:-:S07]  /*7250*/  FFMA.FTZ R6, R173, c[0x0][0x2d0], -R4 ;  /* 0x0000b400ad067a23 */ /* 0x004fce0000010804 */
[C---:B------:R-:W-:Y:S01]  /*7260*/  HMMA.16816.F32 R140, R8.reuse, R20, R140 ;  /* 0x00000014088c723c */ /* 0x040fe2000000188c */
[----:B------:R-:W-:Y:S01]  /*7270*/  FFMA.FTZ R4, R172, c[0x0][0x2d0], -R4 ;  /* 0x0000b400ac047a23 */ /* 0x000fe20000010804 */
[----:B------:R2:W-:Y:S06]  /*7280*/  MUFU.EX2 R173, R6 ;  /* 0x0000000600ad7308 */ /* 0x0005ec0000000800 */
[C---:B------:R-:W-:Y:S02]  /*7290*/  HMMA.16816.F32 R20, R8.reuse, R22, R80 ;  /* 0x000000160814723c */ /* 0x040fe40000001850 */
[----:B------:R3:W4:Y:S06]  /*72a0*/  MUFU.EX2 R172, R4 ;  /* 0x0000000400ac7308 */ /* 0x00072c0000000800 */
[----:B------:R-:W-:Y:S01]  /*72b0*/  HMMA.16816.F32 R80, R8, R26, R84 ;  /* 0x0000001a0850723c */ /* 0x000fe20000001854 */
[----:B--2---:R-:W-:-:S07]  /*72c0*/  IMAD.MOV.U32 R6, RZ, RZ, R153 ;  /* 0x000000ffff067224 */ /* 0x004fce00078e0099 */
[----:B------:R-:W-:Y:S01]  /*72d0*/  HMMA.16816.F32 R88, R8, R24, R88 ;  /* 0x000000180858723c */ /* 0x000fe20000001858 */
[----:B---3--:R-:W-:Y:S01]  /*72e0*/  FFMA.FTZ R4, R171, c[0x0][0x2d0], -R3 ;  /* 0x0000b400ab047a23 */ /* 0x008fe20000010803 */
[----:B----4-:R-:W-:-:S03]  /*72f0*/  F2FP.PACK_AB R154, R172, R173 ;  /* 0x000000adac9a723e */ /* 0x010fc600000000ff */
[----:B------:R2:W-:Y:S02]  /*7300*/  MUFU.EX2 R171, R4 ;  /* 0x0000000400ab7308 */ /* 0x0005e40000000800 */
[----:B--2---:R-:W-:-:S06]  /*7310*/  FFMA.FTZ R4, R170, c[0x0][0x2d0], -R3 ;  /* 0x0000b400aa047a23 */ /* 0x004fcc0000010803 */
[----:B------:R2:W3:Y:S02]  /*7320*/  MUFU.EX2 R170, R4 ;  /* 0x0000000400aa7308 */ /* 0x0004e40000000800 */
[--C-:B--2---:R-:W-:Y:S01]  /*7330*/  FFMA.FTZ R4, R168, c[0x0][0x2d0], -R3.reuse ;  /* 0x0000b400a8047a23 */ /* 0x104fe20000010803 */
[----:B---3--:R-:W-:Y:S01]  /*7340*/  F2FP.PACK_AB R153, R170, R171 ;  /* 0x000000abaa99723e */ /* 0x008fe200000000ff */
[----:B------:R-:W-:-:S04]  /*7350*/  FFMA.FTZ R3, R167, c[0x0][0x2d0], -R3 ;  /* 0x0000b400a7037a23 */ /* 0x000fc80000010803 */
[----:B------:R2:W-:Y:S08]  /*7360*/  MUFU.EX2 R168, R4 ;  /* 0x0000000400a87308 */ /* 0x0005f00000000800 */
[----:B------:R3:W4:Y:S01]  /*7370*/  MUFU.EX2 R167, R3 ;  /* 0x0000000300a77308 */ /* 0x0007220000000800 */
[----:B--2---:R-:W-:-:S05]  /*7380*/  IMAD.MOV.U32 R4, RZ, RZ, c[0x0][0x2c4] ;  /* 0x0000b100ff047624 */ /* 0x004fca00078e00ff */
[----:B------:R-:W-:Y:S01]  /*7390*/  ISETP.NE.AND P6, PT, R4, 0x1, PT ;  /* 0x000000010400780c */ /* 0x000fe20003fc5270 */
[----:B---3--:R-:W-:Y:S01]  /*73a0*/  FFMA.FTZ R3, R164, c[0x0][0x2d0], -R2 ;  /* 0x0000b400a4037a23 */ /* 0x008fe20000010802 */
[----:B----4-:R-:W-:-:S03]  /*73b0*/  F2FP.PACK_AB R155, R167, R168 ;  /* 0x000000a8a79b723e */ /* 0x010fc600000000ff */
[----:B------:R2:W-:Y:S02]  /*73c0*/  MUFU.EX2 R164, R3 ;  /* 0x0000000300a47308 */ /* 0x0005e40000000800 */
[----:B--2---:R-:W-:-:S06]  /*73d0*/  FFMA.FTZ R3, R163, c[0x0][0x2d0], -R2 ;  /* 0x0000b400a3037a23 */ /* 0x004fcc0000010802 */
[----:B------:R2:W3:Y:S02]  /*73e0*/  MUFU.EX2 R163, R3 ;  /* 0x0000000300a37308 */ /* 0x0004e40000000800 */
[----:B--2---:R-:W-:Y:S01]  /*73f0*/  FFMA.FTZ R3, R166, c[0x0][0x2d0], -R2 ;  /* 0x0000b400a6037a23 */ /* 0x004fe20000010802 */
[----:B---3--:R-:W-:Y:S01]  /*7400*/  F2FP.PACK_AB R8, R163, R164 ;  /* 0x000000a4a308723e */ /* 0x008fe200000000ff */
[----:B------:R-:W-:-:S04]  /*7410*/  IMAD.MOV.U32 R166, RZ, RZ, c[0x0][0x32c] ;  /* 0x0000cb00ffa67624 */ /* 0x000fc800078e00ff */
[----:B------:R2:W-:Y:S02]  /*7420*/  MUFU.EX2 R117, R3 ;  /* 0x0000000300757308 */ /* 0x0005e40000000800 */
[----:B--2---:R-:W-:-:S06]  /*7430*/  FFMA.FTZ R3, R169, c[0x0][0x2d0], -R2 ;  /* 0x0000b400a9037a23 */ /* 0x004fcc0000010802 */
[----:B------:R2:W3:Y:S02]  /*7440*/  MUFU.EX2 R118, R3 ;  /* 0x0000000300767308 */ /* 0x0004e40000000800 */
[----:B--2---:R-:W-:Y:S01]  /*7450*/  FFMA.FTZ R3, R139, c[0x0][0x2d0], -R0 ;  /* 0x0000b4008b037a23 */ /* 0x004fe20000010800 */
[----:B---3--:R-:W-:-:S05]  /*7460*/  F2FP.PACK_AB R10, R118, R117 ;  /* 0x00000075760a723e */ /* 0x008fca00000000ff */
[----:B------:R2:W-:Y:S02]  /*7470*/  MUFU.EX2 R28, R3 ;  /* 0x00000003001c7308 */ /* 0x0005e40000000800 */
[----:B--2---:R-:W-:Y:S01]  /*7480*/  FFMA.FTZ R3, R152, c[0x0][0x2d0], -R0 ;  /* 0x0000b40098037a23 */ /* 0x004fe20000010800 */
[----:B------:R-:W-:-:S05]  /*7490*/  F2FP.PACK_AB R152, R174, R175 ;  /* 0x000000afae98723e */ /* 0x000fca00000000ff */
[----:B------:R2:W3:Y:S02]  /*74a0*/  MUFU.EX2 R31, R3 ;  /* 0x00000003001f7308 */ /* 0x0004e40000000800 */
[C---:B-1----:R-:W-:Y:S08]  /*74b0*/  HMMA.16816.F32 R120, R152.reuse, R128, R56 ;  /* 0x000000809878723c */ /* 0x042ff00000001838 */
[----:B------:R-:W-:Y:S01]  /*74c0*/  HMMA.16816.F32 R132, R152, R130, R40 ;  /* 0x000000829884723c */ /* 0x000fe20000001828 */
[----:B--2---:R-:W-:Y:S01]  /*74d0*/  FFMA.FTZ R3, R162, c[0x0][0x2d0], -R0 ;  /* 0x0000b400a2037a23 */ /* 0x004fe20000010800 */
[----:B---3--:R-:W-:-:S03]  /*74e0*/  F2FP.PACK_AB R9, R31, R28 ;  /* 0x0000001c1f09723e */ /* 0x008fc600000000ff */
        /* <DEDUP_REMOVED lines=8> */
[----:B-1----:R-:W-:Y:S01]  /*7570*/  FFMA.FTZ R3, R176, c[0x0][0x2d0], -R2 ;  /* 0x0000b400b0037a23 */ /* 0x002fe20000010802 */
[----:B--2---:R-:W-:-:S06]  /*7580*/  F2FP.PACK_AB R11, R29, R30 ;  /* 0x0000001e1d0b723e */ /* 0x004fcc00000000ff */
[----:B------:R-:W-:Y:S01]  /*7590*/  HMMA.16816.F32 R152, R152, R14, R32 ;  /* 0x0000000e9898723c */ /* 0x000fe20000001820 */
[----:B------:R1:W-:Y:S07]  /*75a0*/  MUFU.EX2 R32, R3 ;  /* 0x0000000300207308 */ /* 0x0003ee0000000800 */
[C---:B------:R-:W-:Y:S08]  /*75b0*/  HMMA.16816.F32 R88, R8.reuse, R68, R88 ;  /* 0x000000440858723c */ /* 0x040ff00000001858 */
[----:B------:R-:W-:Y:S01]  /*75c0*/  HMMA.16816.F32 R104, R8, R72, R104 ;  /* 0x000000480868723c */ /* 0x000fe20000001868 */
[----:B-1----:R-:W-:-:S04]  /*75d0*/  FFMA.FTZ R3, R178, c[0x0][0x2d0], -R2 ;  /* 0x0000b400b2037a23 */ /* 0x002fc80000010802 */
[----:B------:R1:W2:Y:S03]  /*75e0*/  MUFU.EX2 R34, R3 ;  /* 0x0000000300227308 */ /* 0x0002a60000000800 */
[C---:B------:R-:W-:Y:S08]  /*75f0*/  HMMA.16816.F32 R124, R8.reuse, R60, R124 ;  /* 0x0000003c087c723c */ /* 0x040ff0000000187c */
[----:B------:R-:W-:Y:S01]  /*7600*/  HMMA.16816.F32 R16, R8, R62, R16 ;  /* 0x0000003e0810723c */ /* 0x000fe20000001810 */
[--C-:B-1----:R-:W-:Y:S01]  /*7610*/  FFMA.FTZ R3, R179, c[0x0][0x2d0], -R2.reuse ;  /* 0x0000b400b3037a23 */ /* 0x102fe20000010802 */
[----:B--2---:R-:W-:Y:S01]  /*7620*/  F2FP.PACK_AB R108, R34, R32 ;  /* 0x00000020226c723e */ /* 0x004fe200000000ff */
[----:B------:R-:W-:-:S05]  /*7630*/  FFMA.FTZ R2, R177, c[0x0][0x2d0], -R2 ;  /* 0x0000b400b1027a23 */ /* 0x000fca0000010802 */
[C---:B------:R-:W-:Y:S01]  /*7640*/  HMMA.16816.F32 R140, R8.reuse, R64, R140 ;  /* 0x00000040088c723c */ /* 0x040fe2000000188c */
[----:B------:R1:W-:Y:S07]  /*7650*/  MUFU.EX2 R35, R3 ;  /* 0x0000000300237308 */ /* 0x0003ee0000000800 */
[C---:B------:R-:W-:Y:S01]  /*7660*/  HMMA.16816.F32 R20, R8.reuse, R66, R20 ;  /* 0x000000420814723c */ /* 0x040fe20000001814 */
[----:B------:R2:W3:Y:S07]  /*7670*/  MUFU.EX2 R33, R2 ;  /* 0x0000000200217308 */ /* 0x0004ee0000000800 */
[----:B------:R-:W-:Y:S01]  /*7680*/  HMMA.16816.F32 R68, R8, R70, R80 ;  /* 0x000000460844723c */ /* 0x000fe20000001850 */
[----:B-1----:R-:W-:-:S04]  /*7690*/  FADD.FTZ R3, R252, R250 ;  /* 0x000000fafc037221 */ /* 0x002fc80000010000 */
[----:B------:R-:W-:-:S03]  /*76a0*/  FADD.FTZ R3, R248, R3 ;  /* 0x00000003f8037221 */ /* 0x000fc60000010000 */
[----:B------:R-:W-:Y:S01]  /*76b0*/  HMMA.16816.F32 R72, R8, R74, R76 ;  /* 0x0000004a0848723c */ /* 0x000fe2000000184c */
[----:B--2---:R-:W-:Y:S01]  /*76c0*/  FFMA.FTZ R2, R161, c[0x0][0x2d0], -R0 ;  /* 0x0000b400a1027a23 */ /* 0x004fe20000010800 */
[----:B---3--:R-:W-:Y:S01]  /*76d0*/  F2FP.PACK_AB R110, R33, R35 ;  /* 0x00000023216e723e */ /* 0x008fe200000000ff */
[----:B------:R-:W-:Y:S02]  /*76e0*/  FADD.FTZ R3, R249, R3 ;  /* 0x00000003f9037221 */ /* 0x000fe40000010000 */
[----:B------:R1:W-:Y:S02]  /*76f0*/  MUFU.EX2 R24, R2 ;  /* 0x0000000200187308 */ /* 0x0003e40000000800 */
[----:B------:R-:W-:Y:S02]  /*7700*/  FADD.FTZ R4, R251, R3 ;  /* 0x00000003fb047221 */ /* 0x000fe40000010000 */
[----:B------:R-:W-:Y:S02]  /*7710*/  FADD.FTZ R8, R224, R7 ;  /* 0x00000007e0087221 */ /* 0x000fe40000010000 */
[----:B------:R-:W-:-:S02]  /*7720*/  FADD.FTZ R7, R244, R4 ;  /* 0x00000004f4077221 */ /* 0x000fc40000010000 */
[----:B-1----:R-:W-:-:S04]  /*7730*/  FFMA.FTZ R2, R160, c[0x0][0x2d0], -R0 ;  /* 0x0000b400a0027a23 */ /* 0x002fc80000010800 */
[----:B------:R1:W2:Y:S02]  /*7740*/  MUFU.EX2 R25, R2 ;  /* 0x0000000200197308 */ /* 0x0002a40000000800 */
[--C-:B-1----:R-:W-:Y:S01]  /*7750*/  FFMA.FTZ R2, R159, c[0x0][0x2d0], -R0.reuse ;  /* 0x0000b4009f027a23 */ /* 0x102fe20000010800 */
[----:B--2---:R-:W-:Y:S01]  /*7760*/  F2FP.PACK_AB R109, R25, R24 ;  /* 0x00000018196d723e */ /* 0x004fe200000000ff */
[----:B------:R-:W-:-:S04]  /*7770*/  FFMA.FTZ R0, R158, c[0x0][0x2d0], -R0 ;  /* 0x0000b4009e007a23 */ /* 0x000fc80000010800 */
[----:B------:R1:W-:Y:S08]  /*7780*/  MUFU.EX2 R27, R2 ;  /* 0x00000002001b7308 */ /* 0x0003f00000000800 */
[----:B------:R2:W3:Y:S01]  /*7790*/  MUFU.EX2 R26, R0 ;  /* 0x00000000001a7308 */ /* 0x0004e20000000800 */
[----:B-1----:R-:W-:-:S04]  /*77a0*/  @P6 IMAD.HI.U32 R2, R6, c[0x0][0x2c8], RZ ;  /* 0x0000b20006026a27 */ /* 0x002fc800078e00ff */
[----:B--2---:R-:W-:Y:S01]  /*77b0*/  IMAD.MOV.U32 R0, RZ, RZ, R6 ;  /* 0x000000ffff007224 */ /* 0x004fe200078e0006 */
[----:B------:R-:W-:Y:S01]  /*77c0*/  @P6 SHF.R.U32.HI R0, RZ, c[0x0][0x2cc], R2 ;  /* 0x0000b300ff006a19 */ /* 0x000fe20000011602 */
[----:B------:R-:W-:Y:S01]  /*77d0*/  FADD.FTZ R6, R243, R238 ;  /* 0x000000eef3067221 */ /* 0x000fe20000010000 */
[----:B------:R-:W-:Y:S02]  /*77e0*/  ISETP.GE.AND P6, PT, R166, 0x1, PT ;  /* 0x00000001a600780c */ /* 0x000fe40003fc6270 */
[----:B---3--:R-:W-:Y:S01]  /*77f0*/  F2FP.PACK_AB R111, R26, R27 ;  /* 0x0000001b1a6f723e */ /* 0x008fe200000000ff */
[----:B------:R-:W-:Y:S02]  /*7800*/  IMAD.IADD R2, R231, 0x1, R0 ;  /* 0x00000001e7027824 */ /* 0x000fe400078e0200 */
        /* <DEDUP_REMOVED lines=72> */
[----:B------:R-:W-:Y:S01]  /*7c90*/  STL [R1], R7 ;  /* 0x0000000701007387 */ /* 0x000fe20000100800 */
[----:B------:R-:W-:-:S03]  /*7ca0*/  FADD.FTZ R3, R33, R6 ;  /* 0x0000000621037221 */ /* 0x000fc60000010000 */
[----:B------:R1:W-:Y:S04]  /*7cb0*/  STL [R1+0x4], R0 ;  /* 0x0000040001007387 */ /* 0x0003e80000100800 */
[----:B------:R2:W-:Y:S01]  /*7cc0*/  STL [R1+0x8], R3 ;  /* 0x0000080301007387 */ /* 0x0005e20000100800 */
[----:B-1----:R-:W-:Y:S01]  /*7cd0*/  FADD.FTZ R0, R26, R4 ;  /* 0x000000041a007221 */ /* 0x002fe20000010000 */
[----:B--2---:R-:W-:-:S04]  /*7ce0*/  IADD3 R3, R2, c[0x0][0x328], RZ ;  /* 0x0000ca0002037a10 */ /* 0x004fc80007ffe0ff */
[----:B------:R1:W-:Y:S01]  /*7cf0*/  STL [R1+0xc], R0 ;  /* 0x00000c0001007387 */ /* 0x0003e20000100800 */
        /* <DEDUP_REMOVED lines=12> */
.L_x_2219:
[----:B------:R-:W-:-:S13]  /*7dc0*/  ISETP.NE.AND P0, PT, R4, 0x1, PT ;  /* 0x000000010400780c */ /* 0x000fda0003f05270 */
[----:B------:R-:W-:-:S05]  /*7dd0*/  @P0 IMAD.HI.U32 R2, R0, c[0x0][0x330], RZ ;  /* 0x0000cc0000020a27 */ /* 0x000fca00078e00ff */
[----:B------:R-:W-:Y:S02]  /*7de0*/  @P0 SHF.R.U32.HI R0, RZ, c[0x0][0x334], R2 ;  /* 0x0000cd00ff000a19 */ /* 0x000fe40000011602 */
.L_x_2220:
[----:B------:R-:W-:Y:S05]  /*7df0*/  BSYNC B0 ;  /* 0x0000000000007941 */ /* 0x000fea0003800000 */
.L_x_2218:
[----:B------:R-:W-:-:S05]  /*7e00*/  IMAD R0, R0, R4, c[0x0][0x32c] ;  /* 0x0000cb0000007624 */ /* 0x000fca00078e0204 */
[----:B------:R-:W-:-:S05]  /*7e10*/  IMNMX R3, R3, R0, PT ;  /* 0x0000000003037217 */ /* 0x000fca0003800200 */
.L_x_2217:
[----:B------:R-:W-:-:S05]  /*7e20*/  IMAD.HI R3, R3, 0x66666667, RZ ;  /* 0x6666666703037827 */ /* 0x000fca00078e02ff */
[----:B-1----:R-:W-:-:S04]  /*7e30*/  SHF.R.U32.HI R0, RZ, 0x1f, R3 ;  /* 0x0000001fff007819 */ /* 0x002fc80000011603 */
        /* <DEDUP_REMOVED lines=9> */
.L_x_2238:
[----:B--2---:R-:W2:Y:S01]  /*7ed0*/  LDL R0, [R1+0x14] ;  /* 0x0000140001007983 */ /* 0x004ea20000100800 */
[----:B------:R-:W-:Y:S04]  /*7ee0*/  DEPBAR.LE SB0, 0x0 ;  /* 0x000080000000791a */ /* 0x000fe80000000000 */
[----:B------:R-:W-:Y:S01]  /*7ef0*/  WARPSYNC 0xffffffff ;  /* 0xffffffff00007948 */ /* 0x000fe20003800000 */
[----:B------:R-:W3:Y:S01]  /*7f00*/  LDL R114, [R1+0x2c] ;  /* 0x00002c0001727983 */ /* 0x000ee20000100800 */
[----:B------:R-:W-:Y:S01]  /*7f10*/  ISETP.GT.AND P0, PT, R234, R211, PT ;  /* 0x000000d3ea00720c */ /* 0x000fe20003f04270 */
[----:B------:R-:W-:Y:S02]  /*7f20*/  ULDC UR4, c[0x0][0x324] ;  /* 0x0000c90000047ab9 */ /* 0x000fe40000000800 */
[----:B------:R-:W-:Y:S02]  /*7f30*/  ULOP3.LUT UR4, URZ, UR4, URZ, 0x33, !UPT ;  /* 0x000000043f047292 */ /* 0x000fe4000f8e333f */
[----:B-1----:R-:W3:Y:S06]  /*7f40*/  LDL.64 R2, [R1+0x20] ;  /* 0x0000200001027983 */ /* 0x002eec0000100a00 */
[----:B------:R-:W-:Y:S02]  /*7f50*/  BAR.SYNC.DEFER_BLOCKING 0x0 ;  /* 0x0000000000007b1d */ /* 0x000fe40000010000 */
[C---:B------:R-:W-:Y:S04]  /*7f60*/  @!P0 IMAD.WIDE.U32 R112, R211.reuse, c[0x0][0x208], RZ ;  /* 0x00008200d3708a25 */ /* 0x040fe800078e00ff */
[----:B------:R-:W-:Y:S06]  /*7f70*/  LDSM.16.M88.4 R80, [R202] ;  /* 0x00000000ca50783b */ /* 0x000fec0000000200 */
[----:B------:R-:W1:Y:S06]  /*7f80*/  LDSM.16.M88.4 R16, [R119] ;  /* 0x000000007710783b */ /* 0x000e6c0000000200 */
[----:B------:R-:W4:Y:S06]  /*7f90*/  LDSM.16.M88.4 R76, [R202+0x2000] ;  /* 0x00200000ca4c783b */ /* 0x000f2c0000000200 */
[----:B------:R-:W5:Y:S06]  /*7fa0*/  LDSM.16.M88.4 R32, [R119+0x800] ;  /* 0x000800007720783b */ /* 0x000f6c0000000200 */
[----:B------:R-:W3:Y:S06]  /*7fb0*/  LDL R212, [R1+0x28] ;  /* 0x0000280001d47983 */ /* 0x000eec0000100800 */
[----:B------:R-:W5:Y:S06]  /*7fc0*/  LDSM.16.M88.4 R48, [R119+0x1000] ;  /* 0x001000007730783b */ /* 0x000f6c0000000200 */
[----:B------:R-:W3:Y:S06]  /*7fd0*/  LDL.64 R216, [R1+0x18] ;  /* 0x0000180001d87983 */ /* 0x000eec0000100a00 */
[----:B------:R-:W5:Y:S01]  /*7fe0*/  LDSM.16.M88.4 R64, [R119+0x1800] ;  /* 0x001800007740783b */ /* 0x000f620000000200 */
[-C--:B-1----:R-:W-:Y:S05]  /*7ff0*/  HMMA.16816.F32 R4, R80, R16.reuse, RZ ;  /* 0x000000105004723c */ /* 0x082fea00000018ff */
[----:B------:R-:W3:Y:S03]  /*8000*/  LDL R215, [R1+0x38] ;  /* 0x0000380001d77983 */ /* 0x000ee60000100800 */
[C---:B----4-:R-:W-:Y:S03]  /*8010*/  HMMA.16816.F32 R8, R76.reuse, R16, RZ ;  /* 0x000000104c08723c */ /* 0x050fe600000018ff */
[----:B------:R-:W1:Y:S06]  /*8020*/  LDSM.16.M88.4 R156, [R119+0x2000] ;  /* 0x00200000779c783b */ /* 0x000e6c0000000200 */
[----:B------:R-:W4:Y:S01]  /*8030*/  LDL R214, [R1+0x3c] ;  /* 0x00003c0001d67983 */ /* 0x000f220000100800 */
[-C--:B------:R-:W-:Y:S05]  /*8040*/  HMMA.16816.F32 R12, R76, R18.reuse, RZ ;  /* 0x000000124c0c723c */ /* 0x080fea00000018ff */
[----:B------:R-:W-:Y:S03]  /*8050*/  LDSM.16.M88.4 R160, [R205] ;  /* 0x00000000cda0783b */ /* 0x000fe60000000200 */
[C---:B------:R-:W-:Y:S03]  /*8060*/  HMMA.16816.F32 R16, R80.reuse, R18, RZ ;  /* 0x000000125010723c */ /* 0x040fe600000018ff */
[----:B------:R-:W1:Y:S05]  /*8070*/  LDSM.16.M88.4 R164, [R206] ;  /* 0x00000000cea4783b */ /* 0x000e6a0000000200 */
[-C--:B-----5:R-:W-:Y:S01]  /*8080*/  HMMA.16816.F32 R20, R80, R32.reuse, RZ ;  /* 0x000000205014723c */ /* 0x0a0fe200000018ff */
[----:B------:R-:W5:Y:S06]  /*8090*/  LDSM.16.M88.4 R168, [R205+0x2000] ;  /* 0x00200000cda8783b */ /* 0x000f6c0000000200 */
[----:B------:R-:W-:Y:S01]  /*80a0*/  LDSM.16.M88.4 R172, [R209] ;  /* 0x00000000d1ac783b */ /* 0x000fe20000000200 */
[C---:B------:R-:W-:Y:S05]  /*80b0*/  HMMA.16816.F32 R24, R76.reuse, R32, RZ ;  /* 0x000000204c18723c */ /* 0x040fea00000018ff */
[----:B------:R-:W-:Y:S03]  /*80c0*/  LDSM.16.M88.4 R176, [R208] ;  /* 0x00000000d0b0783b */ /* 0x000fe60000000200 */
[-C--:B------:R-:W-:Y:S03]  /*80d0*/  HMMA.16816.F32 R28, R76, R34.reuse, RZ ;  /* 0x000000224c1c723c */ /* 0x080fe600000018ff */
[----:B------:R-:W-:Y:S05]  /*80e0*/  LDSM.16.M88.4 R180, [R207] ;  /* 0x00000000cfb4783b */ /* 0x000fea0000000200 */
        /* <DEDUP_REMOVED lines=12> */
[----:B------:R-:W-:Y:S01]  /*81b0*/  HMMA.16816.F32 R80, R80, R158, RZ ;  /* 0x0000009e5050723c */ /* 0x000fe200000018ff */
[----:B------:R-:W1:Y:S07]  /*81c0*/  LDSM.16.M88.4 R156, [R210] ;  /* 0x00000000d29c783b */ /* 0x000e6e0000000200 */
[-C--:B------:R-:W-:Y:S08]  /*81d0*/  HMMA.16816.F32 R4, R160, R164.reuse, R4 ;  /* 0x000000a4a004723c */ /* 0x080ff00000001804 */
[C---:B-----5:R-:W-:Y:S08]  /*81e0*/  HMMA.16816.F32 R8, R168.reuse, R164, R8 ;  /* 0x000000a4a808723c */ /* 0x060ff00000001808 */
[-C--:B------:R-:W-:Y:S08]  /*81f0*/  HMMA.16816.F32 R12, R168, R166.reuse, R12 ;  /* 0x000000a6a80c723c */ /* 0x080ff0000000180c */
[C---:B------:R-:W-:Y:S08]  /*8200*/  HMMA.16816.F32 R16, R160.reuse, R166, R16 ;  /* 0x000000a6a010723c */ /* 0x040ff00000001810 */
[-C--:B-1----:R-:W-:Y:S08]  /*8210*/  HMMA.16816.F32 R20, R160, R156.reuse, R20 ;  /* 0x0000009ca014723c */ /* 0x082ff00000001814 */
[C---:B------:R-:W-:Y:S08]  /*8220*/  HMMA.16816.F32 R24, R168.reuse, R156, R24 ;  /* 0x0000009ca818723c */ /* 0x040ff00000001818 */
[-C--:B------:R-:W-:Y:S03]  /*8230*/  HMMA.16816.F32 R28, R168, R158.reuse, R28 ;  /* 0x0000009ea81c723c */ /* 0x080fe6000000181c */
[----:B--2---:R-:W-:Y:S02]  /*8240*/  LOP3.LUT P4, RZ, R0, 0x8, RZ, 0xc0, !PT ;  /* 0x0000000800ff7812 */ /* 0x004fe4000788c0ff */
[----:B------:R-:W-:Y:S03]  /*8250*/  @!P0 SHF.R.S32.HI R0, RZ, 0x1f, R211 ;  /* 0x0000001fff008819 */ /* 0x000fe600000114d3 */
[C---:B------:R-:W-:Y:S04]  /*8260*/  HMMA.16816.F32 R32, R160.reuse, R158, R32 ;  /* 0x0000009ea020723c */ /* 0x040fe80000001820 */
[----:B------:R-:W-:Y:S02]  /*8270*/  @!P0 IMAD R0, R0, c[0x0][0x208], RZ ;  /* 0x0000820000008a24 */ /* 0x000fe400078e02ff */
[----:B---3--:R-:W-:Y:S02]  /*8280*/  @!P0 IMAD.MOV.U32 R3, RZ, RZ, R114 ;  /* 0x000000ffff038224 */ /* 0x008fe400078e0072 */
[-C--:B------:R-:W-:Y:S01]  /*8290*/  HMMA.16816.F32 R36, R160, R172.reuse, R36 ;  /* 0x000000aca024723c */ /* 0x080fe20000001824 */
[----:B------:R-:W-:Y:S03]  /*82a0*/  @!P0 MOV R114, 0x5 ;  /* 0x0000000500728802 */ /* 0x000fe60000000f00 */
[----:B------:R-:W-:Y:S02]  /*82b0*/  @!P0 IMAD R0, R211, c[0x0][0x20c], R0 ;  /* 0x00008300d3008a24 */ /* 0x000fe400078e0200 */
[----:B------:R-:W-:Y:S02]  /*82c0*/  @!P0 IMAD.WIDE.U32 R2, R112, 0x50, R2 ;  /* 0x0000005070028825 */ /* 0x000fe400078e0002 */
[C---:B------:R-:W-:Y:S04]  /*82d0*/  HMMA.16816.F32 R40, R168.reuse, R172, R40 ;  /* 0x000000aca828723c */ /* 0x040fe80000001828 */
[----:B------:R-:W-:Y:S01]  /*82e0*/  @!P0 IMAD.IADD R0, R113, 0x1, R0 ;  /* 0x0000000171008824 */ /* 0x000fe200078e0200 */
[----:B------:R-:W-:Y:S01]  /*82f0*/  @!P0 LEA R186, P1, R2, c[0x0][0x1f8], 0x1 ;  /* 0x00007e0002ba8a11 */ /* 0x000fe200078208ff */
[----:B------:R-:W-:Y:S02]  /*8300*/  @!P0 IMAD.MOV.U32 R113, RZ, RZ, c[0x0][0x208] ;  /* 0x00008200ff718624 */ /* 0x000fe400078e00ff */
[-C--:B------:R-:W-:Y:S04]  /*8310*/  HMMA.16816.F32 R44, R168, R174.reuse, R44 ;  /* 0x000000aea82c723c */ /* 0x080fe8000000182c */
[----:B------:R-:W-:Y:S04]  /*8320*/  @!P0 IMAD R0, R0, 0x50, RZ ;  /* 0x0000005000008824 */ /* 0x000fe800078e02ff */
[C---:B------:R-:W-:Y:S04]  /*8330*/  HMMA.16816.F32 R48, R160.reuse, R174, R48 ;  /* 0x000000aea030723c */ /* 0x040fe80000001830 */
[----:B------:R-:W-:Y:S01]  /*8340*/  @!P0 IMAD.IADD R112, R3, 0x1, R0 ;  /* 0x0000000103708824 */ /* 0x000fe200078e0200 */
[C---:B------:R-:W-:Y:S01]  /*8350*/  @!P0 SHF.L.U64.HI R0, R113.reuse, R114, c[0x0][0x20c] ;  /* 0x0000830071008619 */ /* 0x040fe20000010272 */
[----:B------:R-:W-:Y:S02]  /*8360*/  @!P0 IMAD.SHL.U32 R3, R113, 0x20, RZ ;  /* 0x0000002071038824 */ /* 0x000fe400078e00ff */
[-C--:B------:R-:W-:Y:S04]  /*8370*/  HMMA.16816.F32 R52, R160, R176.reuse, R52 ;  /* 0x000000b0a034723c */ /* 0x080fe80000001834 */
[----:B------:R-:W-:Y:S02]  /*8380*/  @!P0 LEA.HI.X R187, R2, c[0x0][0x1fc], R112, 0x1, P1 ;  /* 0x00007f0002bb8a11 */ /* 0x000fe400008f0c70 */
[-C--:B------:R-:W-:Y:S02]  /*8390*/  @!P0 IADD3 R184, P1, R186, R3.reuse, RZ ;  /* 0x00000003bab88210 */ /* 0x080fe40007f3e0ff */
[C---:B------:R-:W-:Y:S01]  /*83a0*/  HMMA.16816.F32 R56, R168.reuse, R176, R56 ;  /* 0x000000b0a838723c */ /* 0x040fe20000001838 */
[----:B------:R-:W-:Y:S01]  /*83b0*/  @!PT LDS RZ, [RZ] ;  /* 0x00000000fffff984 */ /* 0x000fe20000000800 */
[----:B------:R-:W-:Y:S01]  /*83c0*/  @!PT LDS RZ, [RZ] ;  /* 0x00000000fffff984 */ /* 0x000fe20000000800 */
[----:B------:R-:W-:Y:S01]  /*83d0*/  @!PT LDS RZ, [RZ] ;  /* 0x00000000fffff984 */ /* 0x000fe20000000800 */
[----:B------:R1:W-:Y:S03]  /*83e0*/  @!P0 LDGSTS.E.BYPASS.LTC128B.128 [R213+0x100], [R186.64], !P4 ;  /* 0x00100000bad58fae */ /* 0x0003e6000e101d48 */
[--C-:B------:R-:W-:Y:S01]  /*83f0*/  @!P0 IMAD.X R185, R187, 0x1, R0.reuse, P1 ;  /* 0x00000001bbb98824 */ /* 0x100fe200008e0600 */
[-C--:B------:R-:W-:Y:S03]  /*8400*/  @!P0 IADD3 R112, P3, R184, R3.reuse, RZ ;  /* 0x00000003b8708210 */ /* 0x080fe60007f7e0ff */
[-C--:B------:R-:W-:Y:S01]  /*8410*/  HMMA.16816.F32 R60, R168, R178.reuse, R60 ;  /* 0x000000b2a83c723c */ /* 0x080fe2000000183c */
[----:B------:R2:W-:Y:S03]  /*8420*/  @!P0 LDGSTS.E.BYPASS.LTC128B.128 [R213+0x900], [R184.64], !P4 ;  /* 0x00900000b8d58fae */ /* 0x0005e6000e101d48 */
[----:B------:R-:W-:Y:S02]  /*8430*/  @!P0 IADD3.X R113, R185, R0, RZ, P3, !PT ;  /* 0x00000000b9718210 */ /* 0x000fe40001ffe4ff */
[-C--:B------:R-:W-:Y:S02]  /*8440*/  @!P0 IADD3 R2, P2, R112, R3.reuse, RZ ;  /* 0x0000000370028210 */ /* 0x080fe40007f5e0ff */
[C---:B------:R-:W-:Y:S01]  /*8450*/  HMMA.16816.F32 R64, R160.reuse, R178, R64 ;  /* 0x000000b2a040723c */ /* 0x040fe20000001840 */
[----:B------:R3:W-:Y:S07]  /*8460*/  @!P0 LDGSTS.E.BYPASS.LTC128B.128 [R213+0x1100], [R112.64], !P4 ;  /* 0x0110000070d58fae */ /* 0x0007ee000e101d48 */
[-C--:B------:R-:W-:Y:S04]  /*8470*/  HMMA.16816.F32 R68, R160, R180.reuse, R68 ;  /* 0x000000b4a044723c */ /* 0x080fe80000001844 */
[----:B-1----:R-:W-:Y:S01]  /*8480*/  @!P0 IADD3 R186, P1, R2, R3, RZ ;  /* 0x0000000302ba8210 */ /* 0x002fe20007f3e0ff */
[--C-:B------:R-:W-:Y:S03]  /*8490*/  @!P0 IMAD.X R3, R113, 0x1, R0.reuse, P2 ;  /* 0x0000000171038824 */ /* 0x100fe600010e0600 */
[C---:B------:R-:W-:Y:S02]  /*84a0*/  HMMA.16816.F32 R72, R168.reuse, R180, R72 ;  /* 0x000000b4a848723c */ /* 0x040fe40000001848 */
[----:B------:R1:W-:Y:S02]  /*84b0*/  @!P0 LDGSTS.E.BYPASS.LTC128B.128 [R213+0x1900], [R2.64], !P4 ;  /* 0x0190000002d58fae */ /* 0x0003e4000e101d48 */
[----:B------:R-:W-:Y:S04]  /*84c0*/  @!P0 IMAD.X R187, R3, 0x1, R0, P1 ;  /* 0x0000000103bb8824 */ /* 0x000fe800008e0600 */
[-C--:B------:R-:W-:Y:S01]  /*84d0*/  HMMA.16816.F32 R76, R168, R182.reuse, R76 ;  /* 0x000000b6a84c723c */ /* 0x080fe2000000184c */
[----:B------:R2:W-:Y:S02]  /*84e0*/  @!P0 LDGSTS.E.BYPASS.LTC128B.128 [R213+0x2100], [R186.64], !P4 ;  /* 0x02100000bad58fae */ /* 0x0005e4000e101d48 */
[C---:B------:R-:W-:Y:S04]  /*84f0*/  ISETP.GT.AND P0, PT, R211.reuse, R234, PT ;  /* 0x000000ead300720c */ /* 0x040fe80003f04270 */
[----:B------:R-:W-:Y:S01]  /*8500*/  LDSM.16.M88.4 R188, [R201] ;  /* 0x00000000c9bc783b */ /* 0x000fe20000000200 */
[----:B------:R-:W-:Y:S05]  /*8510*/  HMMA.16816.F32 R80, R160, R182, R80 ;  /* 0x000000b6a050723c */ /* 0x000fea0000001850 */
[----:B------:R-:W-:Y:S03]  /*8520*/  LDSM.16.M88.4 R192, [R203+0x2000] ;  /* 0x00200000cbc0783b */ /* 0x000fe60000000200 */
[----:B------:R-:W-:Y:S01]  /*8530*/  @P0 IMAD.MOV.U32 R114, RZ, RZ, c[0x0][0x1e0] ;  /* 0x00007800ff720624 */ /* 0x000fe200078e00ff */
[----:B------:R-:W-:Y:S02]  /*8540*/  @P0 IADD3 R0, R211, -0x1, RZ ;  /* 0xffffffffd3000810 */ /* 0x000fe40007ffe0ff */
[----:B------:R-:W-:Y:S01]  /*8550*/  LDSM.16.M88.4 R164, [R201+0x800] ;  /* 0x00080000c9a4783b */ /* 0x000fe20000000200 */
[----:B-1----:R-:W-:Y:S02]  /*8560*/  @P0 MOV R3, R212 ;  /* 0x000000d400030202 */ /* 0x002fe40000000f00 */
[----:B---3--:R-:W-:Y:S01]  /*8570*/  @P0 IMAD.WIDE.U32 R112, R0, c[0x0][0x1e0], RZ ;  /* 0x0000780000700a25 */ /* 0x008fe200078e00ff */
[----:B------:R-:W-:Y:S02]  /*8580*/  MOV R212, c[0x0][0x2c4] ;  /* 0x0000b10000d47a02 */ /* 0x000fe40000000f00 */
[----:B------:R-:W-:Y:S01]  /*8590*/  LDSM.16.M88.4 R156, [R201+0x1000] ;  /* 0x00100000c99c783b */ /* 0x000fe20000000200 */
[----:B------:R-:W-:Y:S02]  /*85a0*/  @P0 SHF.R.S32.HI R2, RZ, 0x1f, R0 ;  /* 0x0000001fff020819 */ /* 0x000fe40000011400 */
[----:B------:R-:W-:Y:S03]  /*85b0*/  ISETP.NE.AND P5, PT, R212, 0x1, PT ;  /* 0x00000001d400780c */ /* 0x000fe60003fa5270 */
[----:B--2---:R-:W1:Y:S01]  /*85c0*/  LDSM.16.M88.4 R184, [R203] ;  /* 0x00000000cbb8783b */ /* 0x004e620000000200 */
[----:B------:R-:W-:Y:S04]  /*85d0*/  @P0 IMAD R2, R2, c[0x0][0x1e0], RZ ;  /* 0x0000780002020a24 */ /* 0x000fe800078e02ff */
[----:B------:R-:W-:Y:S01]  /*85e0*/  @P0 IMAD R0, R0, c[0x0][0x1e4], R2 ;  /* 0x0000790000000a24 */ /* 0x000fe200078e0202 */
[----:B------:R-:W0:Y:S01]  /*85f0*/  LDGDEPBAR ;  /* 0x00000000000079af */ /* 0x000e220000000000 */
[----:B------:R-:W-:Y:S02]  /*8600*/  @P0 IMAD.MOV.U32 R2, RZ, RZ, R216 ;  /* 0x000000ffff020224 */ /* 0x000fe400078e00d8 */
[----:B------:R-:W-:Y:S02]  /*8610*/  @P0 IMAD.IADD R0, R113, 0x1, R0 ;  /* 0x0000000171000824 */ /* 0x000fe400078e0200 */
[----:B------:R-:W-:Y:S01]  /*8620*/  @P0 IMAD.WIDE.U32 R2, R112, 0x50, R2 ;  /* 0x0000005070020825 */ /* 0x000fe200078e0002 */
[----:B------:R-:W2:Y:S03]  /*8630*/  LDSM.16.M88.4 R160, [R201+0x1800] ;  /* 0x00180000c9a0783b */ /* 0x000ea60000000200 */
[----:B------:R-:W-:Y:S02]  /*8640*/  @P0 IMAD R112, R0, 0x50, RZ ;  /* 0x0000005000700824 */ /* 0x000fe400078e02ff */
[----:B------:R-:W-:Y:S01]  /*8650*/  @P0 IMAD.MOV.U32 R113, RZ, RZ, 0x5 ;  /* 0x00000005ff710424 */ /* 0x000fe200078e00ff */
[----:B------:R-:W3:Y:S02]  /*8660*/  LDSM.16.M88.4 R168, [R201+0x2000] ;  /* 0x00200000c9a8783b */ /* 0x000ee40000000200 */
[----:B------:R-:W-:Y:S02]  /*8670*/  @P0 IADD3 R3, R3, R112, RZ ;  /* 0x0000007003030210 */ /* 0x000fe40007ffe0ff */
[C---:B------:R-:W-:Y:S01]  /*8680*/  @P0 SHF.L.U64.HI R0, R114.reuse, R113, c[0x0][0x1e4] ;  /* 0x0000790072000619 */ /* 0x040fe20000010271 */
[----:B------:R-:W-:Y:S01]  /*8690*/  @P0 IMAD.SHL.U32 R114, R114, 0x20, RZ ;  /* 0x0000002072720824 */ /* 0x000fe200078e00ff */
[----:B------:R-:W-:Y:S06]  /*86a0*/  LDSM.16.M88.4 R172, [R204] ;  /* 0x00000000ccac783b */ /* 0x000fec0000000200 */
[----:B------:R-:W5:Y:S06]  /*86b0*/  LDSM.16.M88.4 R176, [R198] ;  /* 0x00000000c6b0783b */ /* 0x000f6c0000000200 */
[----:B------:R-:W2:Y:S01]  /*86c0*/  LDSM.16.M88.4 R180, [R204+0x2000] ;  /* 0x00200000ccb4783b */ /* 0x000ea20000000200 */
        /* <DEDUP_REMOVED lines=19> */
[----:B------:R-:W2:Y:S01]  /*8800*/  LDSM.16.M88.4 R160, [R198+0x2000] ;  /* 0x00200000c6a0783b */ /* 0x000ea20000000200 */
[----:B------:R-:W-:Y:S05]  /*8810*/  DEPBAR.LE SB0, 0x0 ;  /* 0x000080000000791a */ /* 0x000fea0000000000 */
[----:B------:R-:W-:Y:S01]  /*8820*/  BAR.SYNC.DEFER_BLOCKING 0x0 ;  /* 0x0000000000007b1d */ /* 0x000fe20000010000 */
[-C--:B---3--:R-:W-:Y:S08]  /*8830*/  HMMA.16816.F32 R68, R184, R168.reuse, R68 ;  /* 0x000000a8b844723c */ /* 0x088ff00000001844 */
[C---:B------:R-:W-:Y:S08]  /*8840*/  HMMA.16816.F32 R72, R192.reuse, R168, R72 ;  /* 0x000000a8c048723c */ /* 0x040ff00000001848 */
[-C--:B------:R-:W-:Y:S08]  /*8850*/  HMMA.16816.F32 R76, R192, R170.reuse, R76 ;  /* 0x000000aac04c723c */ /* 0x080ff0000000184c */
[----:B------:R-:W-:Y:S08]  /*8860*/  HMMA.16816.F32 R80, R184, R170, R80 ;  /* 0x000000aab850723c */ /* 0x000ff00000001850 */
        /* <DEDUP_REMOVED lines=9> */
[C---:B------:R-:W-:Y:S07]  /*8900*/  HMMA.16816.F32 R40, R180.reuse, R164, R40 ;  /* 0x000000a4b428723c */ /* 0x040fee0000001828 */
[C---:B------:R-:W-:Y:S01]  /*8910*/  @P0 LEA R164, P1, R2.reuse, c[0x0][0x1c8], 0x1 ;  /* 0x0000720002a40a11 */ /* 0x040fe200078208ff */
[-C--:B------:R-:W-:Y:S04]  /*8920*/  HMMA.16816.F32 R44, R180, R166.reuse, R44 ;  /* 0x000000a6b42c723c */ /* 0x080fe8000000182c */
[----:B------:R-:W-:Y:S02]  /*8930*/  @P0 LEA.HI.X R165, R2, c[0x0][0x1cc], R3, 0x1, P1 ;  /* 0x0000730002a50a11 */ /* 0x000fe400008f0c03 */
[-C--:B------:R-:W-:Y:S02]  /*8940*/  @P0 IADD3 R112, P2, R164, R114.reuse, RZ ;  /* 0x00000072a4700210 */ /* 0x080fe40007f5e0ff */
[C---:B------:R-:W-:Y:S01]  /*8950*/  HMMA.16816.F32 R48, R172.reuse, R166, R48 ;  /* 0x000000a6ac30723c */ /* 0x040fe20000001830 */
[----:B------:R-:W-:Y:S01]  /*8960*/  @!PT LDS RZ, [RZ] ;  /* 0x00000000fffff984 */ /* 0x000fe20000000800 */
[----:B------:R-:W-:Y:S01]  /*8970*/  @!PT LDS RZ, [RZ] ;  /* 0x00000000fffff984 */ /* 0x000fe20000000800 */
[----:B------:R-:W-:Y:S01]  /*8980*/  @!PT LDS RZ, [RZ] ;  /* 0x00000000fffff984 */ /* 0x000fe20000000800 */
[----:B------:R1:W-:Y:S07]  /*8990*/  @P0 LDGSTS.E.BYPASS.LTC128B.128 [R213+0x2900], [R164.64], !P4 ;  /* 0x02900000a4d50fae */ /* 0x0003ee000e101d48 */
[-C--:B------:R-:W-:Y:S08]  /*89a0*/  HMMA.16816.F32 R52, R172, R156.reuse, R52 ;  /* 0x0000009cac34723c */ /* 0x080ff00000001834 */
[C---:B------:R-:W-:Y:S07]  /*89b0*/  HMMA.16816.F32 R56, R180.reuse, R156, R56 ;  /* 0x0000009cb438723c */ /* 0x040fee0000001838 */
[-C--:B------:R-:W-:Y:S01]  /*89c0*/  @P0 IADD3 R156, P1, R112, R114.reuse, RZ ;  /* 0x00000072709c0210 */ /* 0x080fe20007f3e0ff */
[-C--:B------:R-:W-:Y:S08]  /*89d0*/  HMMA.16816.F32 R60, R180, R158.reuse, R60 ;  /* 0x0000009eb43c723c */ /* 0x080ff0000000183c */
[C---:B------:R-:W-:Y:S07]  /*89e0*/  HMMA.16816.F32 R64, R172.reuse, R158, R64 ;  /* 0x0000009eac40723c */ /* 0x040fee0000001840 */
[----:B----4-:R-:W-:Y:S01]  /*89f0*/  IMAD.IADD R158, R214, 0x1, R215 ;  /* 0x00000001d69e7824 */ /* 0x010fe200078e02d7 */
[-C--:B--2---:R-:W-:Y:S01]  /*8a00*/  HMMA.16816.F32 R68, R172, R160.reuse, R68 ;  /* 0x000000a0ac44723c */ /* 0x084fe20000001844 */
[----:B------:R-:W-:Y:S03]  /*8a10*/  IMAD.MOV.U32 R215, RZ, RZ, c[0x0][0x32c] ;  /* 0x0000cb00ffd77624 */ /* 0x000fe600078e00ff */
[----:B------:R-:W-:Y:S04]  /*8a20*/  @P5 IMAD.HI.U32 R113, R158, c[0x0][0x2c8], RZ ;  /* 0x0000b2009e715a27 */ /* 0x000fe800078e00ff */
[C---:B------:R-:W-:Y:S04]  /*8a30*/  HMMA.16816.F32 R72, R180.reuse, R160, R72 ;  /* 0x000000a0b448723c */ /* 0x040fe80000001848 */
[----:B------:R-:W-:Y:S01]  /*8a40*/  @P5 SHF.R.U32.HI R158, RZ, c[0x0][0x2cc], R113 ;  /* 0x0000b300ff9e5a19 */ /* 0x000fe20000011671 */
[----:B------:R-:W-:Y:S01]  /*8a50*/  @P0 IMAD.X R113, R0, 0x1, R165, P2 ;  /* 0x0000000100710824 */ /* 0x000fe200010e06a5 */
[-C--:B------:R-:W-:Y:S02]  /*8a60*/  @P0 IADD3 R2, P2, R156, R114.reuse, RZ ;  /* 0x000000729c020210 */ /* 0x080fe40007f5e0ff */
[-C--:B------:R-:W-:Y:S02]  /*8a70*/  HMMA.16816.F32 R76, R180, R162.reuse, R76 ;  /* 0x000000a2b44c723c */ /* 0x080fe4000000184c */
[----:B------:R2:W-:Y:S02]  /*8a80*/  @P0 LDGSTS.E.BYPASS.LTC128B.128 [R213+0x3100], [R112.64], !P4 ;  /* 0x0310000070d50fae */ /* 0x0005e4000e101d48 */
[--C-:B------:R-:W-:Y:S01]  /*8a90*/  @P0 IMAD.X R157, R113, 0x1, R0.reuse, P1 ;  /* 0x00000001719d0824 */ /* 0x100fe200008e0600 */
[----:B------:R-:W-:Y:S03]  /*8aa0*/  @P0 IADD3 R160, P1, R2, R114, RZ ;  /* 0x0000007202a00210 */ /* 0x000fe60007f3e0ff */
[----:B------:R-:W-:Y:S01]  /*8ab0*/  HMMA.16816.F32 R80, R172, R162, R80 ;  /* 0x000000a2ac50723c */ /* 0x000fe20000001850 */
[----:B------:R3:W-:Y:S03]  /*8ac0*/  @P0 LDGSTS.E.BYPASS.LTC128B.128 [R213+0x3900], [R156.64], !P4 ;  /* 0x039000009cd50fae */ /* 0x0007e6000e101d48 */
[----:B------:R-:W-:Y:S05]  /*8ad0*/  @P0 IADD3.X R3, R157, R0, RZ, P2, !PT ;  /* 0x000000009d030210 */ /* 0x000fea00017fe4ff */
[----:B------:R4:W-:Y:S03]  /*8ae0*/  @P0 LDGSTS.E.BYPASS.LTC128B.128 [R213+0x4100], [R2.64], !P4 ;  /* 0x0410000002d50fae */ /* 0x0009e6000e101d48 */
[----:B------:R-:W-:Y:S05]  /*8af0*/  @P0 IMAD.X R161, R3, 0x1, R0, P1 ;  /* 0x0000000103a10824 */ /* 0x000fea00008e0600 */
[----:B------:R5:W-:Y:S01]  /*8b00*/  @P0 LDGSTS.E.BYPASS.LTC128B.128 [R213+0x4900], [R160.64], !P4 ;  /* 0x04900000a0d50fae */ /* 0x000be2000e101d48 */
[----:B------:R-:W-:Y:S05]  /*8b10*/  ISETP.GE.AND P4, PT, R215, 0x1, PT ;  /* 0x00000001d700780c */ /* 0x000fea0003f86270 */
[----:B--2---:R-:W2:Y:S06]  /*8b20*/  SHFL.IDX PT, R112, R158, RZ, 0x1c1f ;  /* 0x001c1fff9e707589 */ /* 0x004eac00000e0000 */
[----:B------:R-:W0:Y:S01]  /*8b30*/  LDGDEPBAR ;  /* 0x00000000000079af */ /* 0x000e220000000000 */
[----:B----4-:R-:W-:Y:S05]  /*8b40*/  IMAD R3, R211, -0x50, RZ ;  /* 0xffffffb0d3037824 */ /* 0x010fea00078e02ff */
[----:B------:R-:W-:Y:S04]  /*8b50*/  IADD3 R0, -R242, 0x1, R3 ;  /* 0x00000001f2007810 */ /* 0x000fe80007ffe103 */
[----:B------:R-:W-:Y:S04]  /*8b60*/  IADD3 R0, -R235, R0, R236 ;  /* 0x00000000eb007210 */ /* 0x000fe80007ffe1ec */
[C---:B-----5:R-:W-:Y:S02]  /*8b70*/  IADD3 R160, R0.reuse, UR4, RZ ;  /* 0x0000000400a07c10 */ /* 0x060fe4000fffe0ff */
[----:B------:R-:W-:Y:S03]  /*8b80*/  IADD3 R159, R0, c[0x0][0x328], RZ ;  /* 0x0000ca00009f7a10 */ /* 0x000fe60007ffe0ff */
[----:B--2---:R-:W-:Y:S01]  /*8b90*/  IMAD.IADD R0, R112, 0x1, R160 ;  /* 0x0000000170007824 */ /* 0x004fe200078e02a0 */
[----:B---3--:R-:W-:Y:S01]  /*8ba0*/  IADD3 R156, R159, R112, RZ ;  /* 0x000000709f9c7210 */ /* 0x008fe20007ffe0ff */
[----:B------:R-:W-:-:S05]  /*8bb0*/  @!P4 BRA `(.L_x_2222) ;  /* 0x000001800000c947 */ /* 0x000fca0003800000 */
[----:B-1----:R-:W-:Y:S01]  /*8bc0*/  IADD3 R2, -R235, R236, R112 ;  /* 0x000000eceb027210 */ /* 0x002fe20007ffe170 */
        /* <DEDUP_REMOVED lines=12> */
.L_x_2224:
[----:B------:R-:W-:Y:S04]  /*8c90*/  MOV R112, c[0x0][0x32c] ;  /* 0x0000cb0000707a02 */ /* 0x000fe80000000f00 */
[----:B------:R-:W-:Y:S11]  /*8ca0*/  ISETP.NE.AND P0, PT, R112, 0x1, PT ;  /* 0x000000017000780c */ /* 0x000ff60003f05270 */
[----:B------:R-:W-:Y:S02]  /*8cb0*/  @!UPT UIADD3 URZ, URZ, URZ, URZ ;  /* 0x0000003f3f3ff290 */ /* 0x000fe4000fffe03f */
[----:B------:R-:W-:Y:S05]  /*8cc0*/  @P0 IMAD.HI.U32 R112, R2, c[0x0][0x330], RZ ;  /* 0x0000cc0002700a27 */ /* 0x000fea00078e00ff */
[----:B------:R-:W-:Y:S02]  /*8cd0*/  @P0 SHF.R.U32.HI R2, RZ, c[0x0][0x334], R112 ;  /* 0x0000cd00ff020a19 */ /* 0x000fe40000011670 */
.L_x_2225:
[----:B------:R-:W-:Y:S05]  /*8ce0*/  BSYNC B0 ;  /* 0x0000000000007941 */ /* 0x000fea0003800000 */
.L_x_2223:
[----:B------:R-:W-:Y:S04]  /*8cf0*/  IMAD.IADD R112, R3, 0x1, -R242 ;  /* 0x0000000103707824 */ /* 0x000fe800078e0af2 */
[----:B------:R-:W-:Y:S05]  /*8d00*/  IMAD R2, R2, c[0x0][0x32c], R112 ;  /* 0x0000cb0002027a24 */ /* 0x000fea00078e0270 */
[----:B------:R-:W-:Y:S02]  /*8d10*/  IADD3 R112, R2, c[0x0][0x32c], RZ ;  /* 0x0000cb0002707a10 */ /* 0x000fe40007ffe0ff */
[----:B------:R-:W-:Y:S02]  /*8d20*/  IMNMX R0, R0, R2, !PT ;  /* 0x0000000200007217 */ /* 0x000fe40007800200 */
[----:B------:R-:W-:Y:S02]  /*8d30*/  IMNMX R156, R156, R112, PT ;  /* 0x000000709c9c7217 */ /* 0x000fe40003800200 */
.L_x_2222:
[----:B-1----:R-:W1:Y:S02]  /*8d40*/  SHFL.IDX PT, R2, R158, 0x1, 0x1c1f ;  /* 0x003c1f009e027f89 */ /* 0x002e6400000e0000 */
[-C--:B-1----:R-:W-:Y:S02]  /*8d50*/  IADD3 R114, R159, R2.reuse, RZ ;  /* 0x000000029f727210 */ /* 0x082fe40007ffe0ff */
[----:B------:R-:W-:Y:S01]  /*8d60*/  IADD3 R112, R160, R2, RZ ;  /* 0x00000002a0707210 */ /* 0x000fe20007ffe0ff */
        /* <DEDUP_REMOVED lines=14> */
.L_x_2228:
[----:B------:R-:W-:Y:S04]  /*8e50*/  MOV R113, c[0x0][0x32c] ;  /* 0x0000cb0000717a02 */ /* 0x000fe80000000f00 */
[----:B------:R-:W-:Y:S11]  /*8e60*/  ISETP.NE.AND P0, PT, R113, 0x1, PT ;  /* 0x000000017100780c */ /* 0x000ff60003f05270 */
[----:B------:R-:W-:Y:S02]  /*8e70*/  @!UPT UIADD3 URZ, URZ, URZ, URZ ;  /* 0x0000003f3f3ff290 */ /* 0x000fe4000fffe03f */
[----:B------:R-:W-:Y:S05]  /*8e80*/  @P0 IMAD.HI.U32 R113, R2, c[0x0][0x330], RZ ;  /* 0x0000cc0002710a27 */ /* 0x000fea00078e00ff */
[----:B------:R-:W-:Y:S02]  /*8e90*/  @P0 SHF.R.U32.HI R2, RZ, c[0x0][0x334], R113 ;  /* 0x0000cd00ff020a19 */ /* 0x000fe40000011671 */
.L_x_2229:
[----:B------:R-:W-:Y:S05]  /*8ea0*/  BSYNC B0 ;  /* 0x0000000000007941 */ /* 0x000fea0003800000 */
.L_x_2227:
[----:B------:R-:W-:Y:S04]  /*8eb0*/  IMAD.IADD R113, R3, 0x1, -R242 ;  /* 0x0000000103717824 */ /* 0x000fe800078e0af2 */
[----:B------:R-:W-:Y:S05]  /*8ec0*/  IMAD R2, R2, c[0x0][0x32c], R113 ;  /* 0x0000cb0002027a24 */ /* 0x000fea00078e0271 */
[----:B------:R-:W-:Y:S02]  /*8ed0*/  IADD3 R113, R2, c[0x0][0x32c], RZ ;  /* 0x0000cb0002717a10 */ /* 0x000fe40007ffe0ff */
[----:B------:R-:W-:Y:S02]  /*8ee0*/  IMNMX R112, R112, R2, !PT ;  /* 0x0000000270707217 */ /* 0x000fe40007800200 */
[----:B------:R-:W-:Y:S02]  /*8ef0*/  IMNMX R114, R114, R113, PT ;  /* 0x0000007172727217 */ /* 0x000fe40003800200 */
.L_x_2226:
[----:B------:R-:W1:Y:S02]  /*8f00*/  SHFL.IDX PT, R157, R158, 0x2, 0x1c1f ;  /* 0x005c1f009e9d7f89 */ /* 0x000e6400000e0000 */
        /* <DEDUP_REMOVED lines=16> */
.L_x_2232:
[----:B------:R-:W-:Y:S04]  /*9010*/  MOV R161, c[0x0][0x32c] ;  /* 0x0000cb0000a17a02 */ /* 0x000fe80000000f00 */
[----:B------:R-:W-:Y:S11]  /*9020*/  ISETP.NE.AND P0, PT, R161, 0x1, PT ;  /* 0x00000001a100780c */ /* 0x000ff60003f05270 */
[----:B------:R-:W-:Y:S02]  /*9030*/  @!UPT UIADD3 URZ, URZ, URZ, URZ ;  /* 0x0000003f3f3ff290 */ /* 0x000fe4000fffe03f */
[----:B------:R-:W-:Y:S05]  /*9040*/  @P0 IMAD.HI.U32 R161, R157, c[0x0][0x330], RZ ;  /* 0x0000cc009da10a27 */ /* 0x000fea00078e00ff */
[----:B------:R-:W-:Y:S02]  /*9050*/  @P0 SHF.R.U32.HI R157, RZ, c[0x0][0x334], R161 ;  /* 0x0000cd00ff9d0a19 */ /* 0x000fe400000116a1 */
.L_x_2233:
[----:B------:R-:W-:Y:S05]  /*9060*/  BSYNC B0 ;  /* 0x0000000000007941 */ /* 0x000fea0003800000 */
.L_x_2231:
[----:B------:R-:W-:Y:S04]  /*9070*/  IMAD.IADD R161, R3, 0x1, -R242 ;  /* 0x0000000103a17824 */ /* 0x000fe800078e0af2 */
[----:B------:R-:W-:Y:S05]  /*9080*/  IMAD R157, R157, c[0x0][0x32c], R161 ;  /* 0x0000cb009d9d7a24 */ /* 0x000fea00078e02a1 */
[----:B------:R-:W-:Y:S02]  /*9090*/  IADD3 R161, R157, c[0x0][0x32c], RZ ;  /* 0x0000cb009da17a10 */ /* 0x000fe40007ffe0ff */
[----:B------:R-:W-:Y:S02]  /*90a0*/  IMNMX R2, R2, R157, !PT ;  /* 0x0000009d02027217 */ /* 0x000fe40007800200 */
[----:B------:R-:W-:Y:S02]  /*90b0*/  IMNMX R113, R113, R161, PT ;  /* 0x000000a171717217 */ /* 0x000fe40003800200 */
.L_x_2230:
[C---:B------:R-:W-:Y:S02]  /*90c0*/  ISETP.GE.AND P2, PT, R3.reuse, 0xa, PT ;  /* 0x0000000a0300780c */ /* 0x040fe40003f46270 */
[----:B------:R-:W-:Y:S02]  /*90d0*/  ISETP.GE.AND P3, PT, R3, 0x9, PT ;  /* 0x000000090300780c */ /* 0x000fe40003f66270 */
[C---:B------:R-:W-:Y:S02]  /*90e0*/  ISETP.GT.AND P0, PT, R0.reuse, 0x9, !P2 ;  /* 0x000000090000780c */ /* 0x040fe40005704270 */
[----:B------:R-:W-:Y:S02]  /*90f0*/  ISETP.GT.AND P1, PT, R0, 0x8, !P3 ;  /* 0x000000080000780c */ /* 0x000fe40005f24270 */
[C---:B------:R-:W-:Y:S02]  /*9100*/  ISETP.LT.OR P0, PT, R156.reuse, 0xa, P0 ;  /* 0x0000000a9c00780c */ /* 0x040fe40000701670 */
[----:B------:R-:W-:Y:S02]  /*9110*/  ISETP.LT.OR P1, PT, R156, 0x9, P1 ;  /* 0x000000099c00780c */ /* 0x000fe40000f21670 */
[----:B------:R-:W-:Y:S02]  /*9120*/  FSEL R166, R17, -INF , !P0 ;  /* 0xff80000011a67808 */ /* 0x000fe40004000000 */
[----:B------:R-:W-:Y:S02]  /*9130*/  ISETP.GT.AND P0, PT, R112, 0x9, !P2 ;  /* 0x000000097000780c */ /* 0x000fe40005704270 */
[----:B------:R-:W-:Y:S02]  /*9140*/  P2R R164, PR, RZ, 0x8 ;  /* 0x00000008ffa47803 */ /* 0x000fe40000000000 */
[----:B------:R-:W-:Y:S02]  /*9150*/  FSEL R165, R16, -INF , !P1 ;  /* 0xff80000010a57808 */ /* 0x000fe40004800000 */
[----:B------:R-:W-:Y:S02]  /*9160*/  ISETP.GT.AND P1, PT, R112, 0x8, !P3 ;  /* 0x000000087000780c */ /* 0x000fe40005f24270 */
        /* <DEDUP_REMOVED lines=11> */
[----:B------:R-:W-:Y:S02]  /*9220*/  ISETP.LT.OR P1, PT, R114, 0x9, P1 ;  /* 0x000000097200780c */ /* 0x000fe40000f21670 */
[----:B------:R-:W-:Y:S02]  /*9230*/  FSEL R171, R21, -INF , !P0 ;  /* 0xff80000015ab7808 */ /* 0x000fe40004000000 */
[----:B------:R-:W-:Y:S02]  /*9240*/  ISETP.GT.AND P0, PT, R112, 0x10, !P3 ;  /* 0x000000107000780c */ /* 0x000fe40005f04270 */
[----:B------:R-:W-:Y:S02]  /*9250*/  FSEL R167, R18, -INF , !P1 ;  /* 0xff80000012a77808 */ /* 0x000fe40004800000 */
        /* <DEDUP_REMOVED lines=10> */
[----:B------:R-:W-:Y:S02]  /*9300*/  ISETP.LT.OR P0, PT, R156, 0x19, P0 ;  /* 0x000000199c00780c */ /* 0x000fe40000701670 */
[C---:B------:R-:W-:Y:S02]  /*9310*/  ISETP.GE.AND P6, PT, R3.reuse, 0x3a, PT ;  /* 0x0000003a0300780c */ /* 0x040fe40003fc6270 */
[----:B------:R-:W-:Y:S02]  /*9320*/  FSEL R173, R32, -INF , !P0 ;  /* 0xff80000020ad7808 */ /* 0x000fe40004000000 */
[----:B------:R-:W-:Y:S02]  /*9330*/  ISETP.GT.AND P0, PT, R0, 0x19, !P1 ;  /* 0x000000190000780c */ /* 0x000fe40004f04270 */
[C---:B------:R-:W-:Y:S02]  /*9340*/  ISETP.GE.AND P4, PT, R3.reuse, 0x41, PT ;  /* 0x000000410300780c */ /* 0x040fe40003f86270 */
[----:B------:R-:W-:Y:S02]  /*9350*/  ISETP.LT.OR P0, PT, R156, 0x1a, P0 ;  /* 0x0000001a9c00780c */ /* 0x000fe40000701670 */
[----:B------:R-:W-:Y:S02]  /*9360*/  ISETP.GE.AND P5, PT, R3, 0x42, PT ;  /* 0x000000420300780c */ /* 0x000fe40003fa6270 */
        /* <DEDUP_REMOVED lines=18> */
[----:B------:R-:W-:Y:S04]  /*9490*/  ISETP.LT.OR P0, PT, R156, 0x22, P0 ;  /* 0x000000229c00780c */ /* 0x000fe80000701670 */
        /* <DEDUP_REMOVED lines=12> */
[----:B------:R-:W-:Y:S04]  /*9560*/  ISETP.LT.OR P0, PT, R156, 0x29, P0 ;  /* 0x000000299c00780c */ /* 0x000fe80000701670 */
[----:B------:R-:W-:Y:S02]  /*9570*/  FSEL R48, R48, -INF , !P0 ;  /* 0xff80000030307808 */ /* 0x000fe40004000000 */
[----:B------:R-:W-:Y:S04]  /*9580*/  ISETP.GT.AND P0, PT, R0, 0x29, !P1 ;  /* 0x000000290000780c */ /* 0x000fe80004f04270 */
        /* <DEDUP_REMOVED lines=20> */
[----:B------:R-:W-:Y:S04]  /*96d0*/  ISETP.LT.OR P0, PT, R114, 0x31, P0 ;  /* 0x000000317200780c */ /* 0x000fe80000701670 */
        /* <DEDUP_REMOVED lines=35> */
[----:B------:R-:W-:Y:S01]  /*9910*/  ISETP.GT.AND P0, PT, R0, 0x1, !P1 ;  /* 0x000000010000780c */ /* 0x000fe20004f04270 */
[----:B------:R-:W1:Y:S03]  /*9920*/  SHFL.IDX PT, R4, R158, 0x3, 0x1c1f ;  /* 0x007c1f009e047f89 */ /* 0x000e6600000e0000 */
[----:B------:R-:W-:Y:S04]  /*9930*/  ISETP.LT.OR P0, PT, R156, 0x2, P0 ;  /* 0x000000029c00780c */ /* 0x000fe80000701670 */
[----:B------:R-:W-:Y:S02]  /*9940*/  FSEL R33, R5, -INF , !P0 ;  /* 0xff80000005217808 */ /* 0x000fe40004000000 */
[----:B------:R-:W-:Y:S02]  /*9950*/  ISETP.GT.AND P0, PT, R112, 0x1, !P1 ;  /* 0x000000017000780c */ /* 0x000fe40004f04270 */
[----:B------:R-:W-:Y:S02]  /*9960*/  P2R R5, PR, RZ, 0x40 ;  /* 0x00000040ff057803 */ /* 0x000fe40000000000 */
        /* <DEDUP_REMOVED lines=8> */
[----:B------:R-:W-:Y:S01]  /*99f0*/  ISETP.GT.AND P0, PT, R0, 0x49, !P6 ;  /* 0x000000490000780c */ /* 0x000fe20007704270 */
[--C-:B-1----:R-:W-:Y:S03]  /*9a00*/  IMAD.IADD R0, R160, 0x1, R4.reuse ;  /* 0x00000001a0007824 */ /* 0x102fe600078e0204 */
[----:B------:R-:W-:Y:S04]  /*9a10*/  ISETP.LT.OR P0, PT, R156, 0x4a, P0 ;  /* 0x0000004a9c00780c */ /* 0x000fe80000701670 */
[----:B------:R-:W-:Y:S02]  /*9a20*/  FSEL R227, R81, -INF , !P0 ;  /* 0xff80000051e37808 */ /* 0x000fe40004000000 */
[----:B------:R-:W-:Y:S04]  /*9a30*/  ISETP.GT.AND P0, PT, R112, 0x48, !P3 ;  /* 0x000000487000780c */ /* 0x000fe80005f04270 */
[----:B------:R-:W-:Y:S04]  /*9a40*/  ISETP.LT.OR P0, PT, R114, 0x49, P0 ;  /* 0x000000497200780c */ /* 0x000fe80000701670 */
[----:B------:R-:W-:Y:S02]  /*9a50*/  FSEL R228, R82, -INF , !P0 ;  /* 0xff80000052e47808 */ /* 0x000fe40004000000 */
[----:B------:R-:W-:Y:S02]  /*9a60*/  ISETP.GT.AND P0, PT, R112, 0x49, !P6 ;  /* 0x000000497000780c */ /* 0x000fe40007704270 */
[----:B------:R-:W-:Y:S02]  /*9a70*/  ISETP.NE.AND P6, PT, R35, RZ, PT ;  /* 0x000000ff2300720c */ /* 0x000fe40003fc5270 */
        /* <DEDUP_REMOVED lines=69> */
[----:B------:R-:W-:Y:S04]  /*9ed0*/  ISETP.GT.AND P0, PT, R2, RZ, !P2 ;  /* 0x000000ff0200720c */ /* 0x000fe80005704270 */
[----:B------:R-:W-:Y:S04]  /*9ee0*/  ISETP.LT.OR P0, PT, R113, 0x1, P0 ;  /* 0x000000017100780c */ /* 0x000fe80000701670 */
[----:B------:R-:W-:Y:S02]  /*9ef0*/  FSEL R9, R8, -INF , !P0 ;  /* 0xff80000008097808 */ /* 0x000fe40004000000 */
[----:B------:R-:W-:Y:S04]  /*9f00*/  ISETP.NE.AND P0, PT, R5, RZ, PT ;  /* 0x000000ff0500720c */ /* 0x000fe80003f05270 */
[----:B------:R-:W-:Y:S01]  /*9f10*/  ISETP.GT.AND P0, PT, R2, 0x49, !P0 ;  /* 0x000000490200780c */ /* 0x000fe20004704270 */
[----:B------:R-:W-:Y:S03]  /*9f20*/  IMAD.IADD R2, R159, 0x1, R4 ;  /* 0x000000019f027824 */ /* 0x000fe600078e0204 */
[----:B------:R-:W-:Y:S04]  /*9f30*/  ISETP.LT.OR P0, PT, R113, 0x4a, P0 ;  /* 0x0000004a7100780c */ /* 0x000fe80000701670 */
        /* <DEDUP_REMOVED lines=17> */
.L_x_2236:
[----:B------:R-:W-:Y:S04]  /*a050*/  MOV R6, c[0x0][0x32c] ;  /* 0x0000cb0000067a02 */ /* 0x000fe80000000f00 */
[----:B------:R-:W-:Y:S11]  /*a060*/  ISETP.NE.AND P0, PT, R6, 0x1, PT ;  /* 0x000000010600780c */ /* 0x000ff60003f05270 */
[----:B------:R-:W-:Y:S02]  /*a070*/  @!UPT UIADD3 URZ, URZ, URZ, URZ ;  /* 0x0000003f3f3ff290 */ /* 0x000fe4000fffe03f */
[----:B------:R-:W-:Y:S05]  /*a080*/  @P0 IMAD.HI.U32 R6, R4, c[0x0][0x330], RZ ;  /* 0x0000cc0004060a27 */ /* 0x000fea00078e00ff */
[----:B------:R-:W-:Y:S02]  /*a090*/  @P0 SHF.R.U32.HI R4, RZ, c[0x0][0x334], R6 ;  /* 0x0000cd00ff040a19 */ /* 0x000fe40000011606 */
.L_x_2237:
[----:B------:R-:W-:Y:S05]  /*a0a0*/  BSYNC B0 ;  /* 0x0000000000007941 */ /* 0x000fea0003800000 */
.L_x_2235:
[----:B------:R-:W-:Y:S04]  /*a0b0*/  IMAD.IADD R3, R3, 0x1, -R242 ;  /* 0x0000000103037824 */ /* 0x000fe800078e0af2 */
[----:B------:R-:W-:Y:S05]  /*a0c0*/  IMAD R3, R4, c[0x0][0x32c], R3 ;  /* 0x0000cb0004037a24 */ /* 0x000fea00078e0203 */
[----:B------:R-:W-:Y:S02]  /*a0d0*/  IADD3 R4, R3, c[0x0][0x32c], RZ ;  /* 0x0000cb0003047a10 */ /* 0x000fe40007ffe0ff */
[----:B------:R-:W-:Y:S02]  /*a0e0*/  IMNMX R0, R0, R3, !PT ;  /* 0x0000000300007217 */ /* 0x000fe40007800200 */
[----:B------:R-:W-:Y:S02]  /*a0f0*/  IMNMX R2, R2, R4, PT ;  /* 0x0000000402027217 */ /* 0x000fe40003800200 */
.L_x_2234:
[----:B------:R-:W-:Y:S01]  /*a100*/  ISETP.GT.AND P0, PT, R0, RZ, !P2 ;  /* 0x000000ff0000720c */ /* 0x000fe20005704270 */
[----:B------:R-:W-:Y:S01]  /*a110*/  LDSM.16.MT88.4 R52, [R197] ;  /* 0x00000000c534783b */ /* 0x000fe20000004200 */
[----:B------:R-:W-:Y:S02]  /*a120*/  ISETP.NE.AND P2, PT, R163, RZ, PT ;  /* 0x000000ffa300720c */ /* 0x000fe40003f45270 */
        /* <DEDUP_REMOVED lines=56> */
[----:B------:R-:W-:Y:S02]  /*a4b0*/  ISETP.NE.AND P1, PT, R17, RZ, PT ;  /* 0x000000ff1100720c */ /* 0x000fe40003f25270 */
[----:B------:R-:W-:Y:S02]  /*a4c0*/  ISETP.LT.OR P0, PT, R2, 0x22, P0 ;  /* 0x000000220200780c */ /* 0x000fe40000701670 */
[----:B------:R-:W-:Y:S02]  /*a4d0*/  FMNMX.FTZ R3, R194, R3, !PT ;  /* 0x00000003c2037209 */ /* 0x000fe40007810000 */
[----:B------:R-:W-:Y:S02]  /*a4e0*/  FSEL R160, R43, -INF , !P0 ;  /* 0xff8000002ba07808 */ /* 0x000fe40004000000 */
[----:B------:R-:W-:Y:S02]  /*a4f0*/  ISETP.NE.AND P0, PT, R20, RZ, PT ;  /* 0x000000ff1400720c */ /* 0x000fe40003f05270 */
[----:B------:R-:W-:Y:S01]  /*a500*/  FMNMX.FTZ R4, R176, R4, !PT ;  /* 0x00000004b0047209 */ /* 0x000fe20007810000 */
[----:B------:R-:W-:Y:S01]  /*a510*/  LDSM.16.MT88.4 R20, [R196] ;  /* 0x00000000c414783b */ /* 0x000fe20000004200 */
[----:B------:R-:W-:Y:S02]  /*a520*/  ISETP.GT.AND P0, PT, R0, 0x28, !P0 ;  /* 0x000000280000780c */ /* 0x000fe40004704270 */
[----:B------:R-:W-:Y:S02]  /*a530*/  FMNMX.FTZ R3, R222, R3, !PT ;  /* 0x00000003de037209 */ /* 0x000fe40007810000 */
[----:B------:R-:W-:Y:S02]  /*a540*/  ISETP.LT.OR P0, PT, R2, 0x29, P0 ;  /* 0x000000290200780c */ /* 0x000fe40000701670 */
[----:B------:R-:W-:Y:S02]  /*a550*/  FMNMX.FTZ R4, R179, R4, !PT ;  /* 0x00000004b3047209 */ /* 0x000fe40007810000 */
[----:B------:R-:W-:Y:S02]  /*a560*/  FSEL R161, R46, -INF , !P0 ;  /* 0xff8000002ea17808 */ /* 0x000fe40004000000 */
[----:B------:R-:W-:Y:S02]  /*a570*/  ISETP.NE.AND P0, PT, R19, RZ, PT ;  /* 0x000000ff1300720c */ /* 0x000fe40003f05270 */
[----:B------:R-:W-:Y:S02]  /*a580*/  ISETP.NE.AND P2, PT, R16, RZ, PT ;  /* 0x000000ff1000720c */ /* 0x000fe40003f45270 */
        /* <DEDUP_REMOVED lines=12> */
[----:B------:R-:W-:Y:S01]  /*a650*/  ISETP.GT.AND P0, PT, R0, 0x31, !P1 ;  /* 0x000000310000780c */ /* 0x000fe20004f04270 */
[----:B------:R-:W1:Y:S01]  /*a660*/  SHFL.BFLY PT, R6, R3, 0x2, 0x1f ;  /* 0x0c401f0003067f89 */ /* 0x000e6200000e0000 */
        /* <DEDUP_REMOVED lines=32> */
[----:B------:R-:W-:Y:S02]  /*a870*/  ISETP.LT.OR P0, PT, R2, 0x41, P0 ;  /* 0x000000410200780c */ /* 0x000fe40000701670 */
[----:B------:R-:W-:Y:S02]  /*a880*/  FMNMX.FTZ R5, R184, R5, !PT ;  /* 0x00000005b8057209 */ /* 0x000fe40007810000 */
[----:B------:R-:W-:Y:S02]  /*a890*/  FSEL R220, R74, -INF , !P0 ;  /* 0xff8000004adc7808 */ /* 0x000fe40004000000 */
[----:B------:R-:W-:Y:S02]  /*a8a0*/  FMNMX.FTZ R5, R185, R5, !PT ;  /* 0x00000005b9057209 */ /* 0x000fe40007810000 */
[----:B-1----:R-:W-:Y:S02]  /*a8b0*/  FMNMX.FTZ R114, R3, R6, !PT ;  /* 0x0000000603727209 */ /* 0x002fe40007810000 */
[----:B------:R-:W-:Y:S02]  /*a8c0*/  FMNMX.FTZ R5, R193, R5, !PT ;  /* 0x00000005c1057209 */ /* 0x000fe40007810000 */
[----:B------:R-:W-:Y:S02]  /*a8d0*/  FSETP.NEU.FTZ.AND P2, PT, R114, -INF , PT ;  /* 0xff8000007200780b */ /* 0x000fe40003f5d000 */
[----:B------:R-:W-:Y:S02]  /*a8e0*/  FMNMX.FTZ R5, R195, R5, !PT ;  /* 0x00000005c3057209 */ /* 0x000fe40007810000 */
[----:B--2---:R-:W-:Y:S01]  /*a8f0*/  FMNMX.FTZ R3, R4, R7, !PT ;  /* 0x0000000704037209 */ /* 0x004fe20007810000 */
[----:B------:R-:W-:Y:S01]  /*a900*/  FMUL.FTZ R4, R114, c[0x0][0x2d0] ;  /* 0x0000b40072047a20 */ /* 0x000fe20000410000 */
[----:B------:R-:W-:Y:S02]  /*a910*/  FMNMX.FTZ R5, R212, R5, !PT ;  /* 0x00000005d4057209 */ /* 0x000fe40007810000 */
[----:B------:R-:W-:Y:S01]  /*a920*/  ISETP.GT.AND P0, PT, R0, 0x41, !P5 ;  /* 0x000000410000780c */ /* 0x000fe20006f04270 */
[----:B------:R-:W1:Y:S01]  /*a930*/  SHFL.BFLY PT, R8, R3, 0x1, 0x1f ;  /* 0x0c201f0003087f89 */ /* 0x000e6200000e0000 */
        /* <DEDUP_REMOVED lines=9> */
[----:B------:R-:W-:Y:S01]  /*a9d0*/  FMNMX.FTZ R5, R232, R5, !PT ;  /* 0x00000005e8057209 */ /* 0x000fe20007810000 */
[--C-:B------:R-:W-:Y:S01]  /*a9e0*/  FFMA.FTZ R32, R177, c[0x0][0x2d0], -R71.reuse ;  /* 0x0000b400b1207a23 */ /* 0x100fe20000010847 */
[----:B------:R-:W-:Y:S01]  /*a9f0*/  ISETP.GT.AND P0, PT, R0, 0x48, !P3 ;  /* 0x000000480000780c */ /* 0x000fe20005f04270 */
[--C-:B------:R-:W-:Y:S01]  /*aa00*/  FFMA.FTZ R48, R48, c[0x0][0x2d0], -R71.reuse ;  /* 0x0000b40030307a23 */ /* 0x100fe20000010847 */
[----:B------:R-:W-:Y:S02]  /*aa10*/  FMNMX.FTZ R5, R233, R5, !PT ;  /* 0x00000005e9057209 */ /* 0x000fe40007810000 */
[----:B------:R-:W-:Y:S02]  /*aa20*/  ISETP.LT.OR P0, PT, R2, 0x49, P0 ;  /* 0x000000490200780c */ /* 0x000fe40000701670 */
[----:B------:R-:W-:Y:S01]  /*aa30*/  ISETP.GT.AND P3, PT, R0, 0x49, !P6 ;  /* 0x000000490000780c */ /* 0x000fe20007764270 */
[----:B------:R3:W4:Y:S01]  /*aa40*/  MUFU.EX2 R76, R6 ;  /* 0x00000006004c7308 */ /* 0x0007220000000800 */
[----:B------:R-:W5:Y:S01]  /*aa50*/  SHFL.BFLY PT, R7, R5, 0x2, 0x1f ;  /* 0x0c401f0005077f89 */ /* 0x000f6200000e0000 */
[----:B-1----:R-:W-:Y:S02]  /*aa60*/  FMNMX.FTZ R113, R3, R8, !PT ;  /* 0x0000000803717209 */ /* 0x002fe40007810000 */
[----:B------:R-:W-:Y:S02]  /*aa70*/  FSEL R164, R78, -INF , !P0 ;  /* 0xff8000004ea47808 */ /* 0x000fe40004000000 */
[C---:B------:R-:W-:Y:S01]  /*aa80*/  FSETP.NEU.FTZ.AND P1, PT, R113.reuse, -INF , PT ;  /* 0xff8000007100780b */ /* 0x040fe20003f3d000 */
[----:B------:R-:W-:Y:S01]  /*aa90*/  FMUL.FTZ R3, R113, c[0x0][0x2d0] ;  /* 0x0000b40071037a20 */ /* 0x000fe20000410000 */
[----:B------:R-:W-:Y:S02]  /*aaa0*/  ISETP.LT.OR P3, PT, R2, 0x4a, P3 ;  /* 0x0000004a0200780c */ /* 0x000fe40001f61670 */
[----:B------:R-:W-:Y:S02]  /*aab0*/  MUFU.EX2 R245, R32 ;  /* 0x0000002000f57308 */ /* 0x000fe40000000800 */
[----:B------:R-:W-:Y:S02]  /*aac0*/  FSEL R156, R3, RZ, P1 ;  /* 0x000000ff039c7208 */ /* 0x000fe40000800000 */
[----:B--2---:R-:W-:Y:S02]  /*aad0*/  FMNMX.FTZ R4, R10, R118, !PT ;  /* 0x000000760a047209 */ /* 0x004fe40007810000 */
[----:B------:R-:W-:Y:S01]  /*aae0*/  FSEL R70, R79, -INF , !P3 ;  /* 0xff8000004f467808 */ /* 0x000fe20005800000 */
[--C-:B------:R-:W-:Y:S01]  /*aaf0*/  FFMA.FTZ R8, R174, c[0x0][0x2d0], -R156.reuse ;  /* 0x0000b400ae087a23 */ /* 0x100fe2000001089c */
[----:B------:R-:W-:Y:S01]  /*ab00*/  FMNMX.FTZ R4, R11, R4, !PT ;  /* 0x000000040b047209 */ /* 0x000fe20007810000 */
[--C-:B------:R-:W-:Y:S02]  /*ab10*/  FFMA.FTZ R40, R179, c[0x0][0x2d0], -R156.reuse ;  /* 0x0000b400b3287a23 */ /* 0x100fe4000001089c */
[----:B------:R-:W-:Y:S01]  /*ab20*/  MUFU.EX2 R251, R8 ;  /* 0x0000000800fb7308 */ /* 0x000fe20000000800 */
[----:B---3--:R-:W-:Y:S02]  /*ab30*/  FMNMX.FTZ R6, R14, R4, !PT ;  /* 0x000000040e067209 */ /* 0x008fe40007810000 */
[----:B-----5:R-:W-:Y:S01]  /*ab40*/  FMNMX.FTZ R4, R5, R7, !PT ;  /* 0x0000000705047209 */ /* 0x020fe20007810000 */
[--C-:B------:R-:W-:Y:S01]  /*ab50*/  FFMA.FTZ R5, R165, c[0x0][0x2d0], -R71.reuse ;  /* 0x0000b400a5057a23 */ /* 0x100fe20000010847 */
[----:B----4-:R-:W-:Y:S02]  /*ab60*/  F2FP.PACK_AB R72, R76, R41 ;  /* 0x000000294c48723e */ /* 0x010fe400000000ff */
[----:B------:R-:W-:Y:S03]  /*ab70*/  FMNMX.FTZ R6, R15, R6, !PT ;  /* 0x000000060f067209 */ /* 0x000fe60007810000 */
[----:B------:R1:W-:Y:S01]  /*ab80*/  MUFU.EX2 R83, R5 ;  /* 0x0000000500537308 */ /* 0x0003e20000000800 */
[----:B------:R-:W2:Y:S01]  /*ab90*/  SHFL.BFLY PT, R7, R4, 0x1, 0x1f ;  /* 0x0c201f0004077f89 */ /* 0x000ea200000e0000 */
[----:B------:R-:W-:Y:S04]  /*aba0*/  FMNMX.FTZ R6, R56, R6, !PT ;  /* 0x0000000638067209 */ /* 0x000fe80007810000 */
[----:B------:R-:W-:Y:S04]  /*abb0*/  FMNMX.FTZ R6, R57, R6, !PT ;  /* 0x0000000639067209 */ /* 0x000fe80007810000 */
[----:B------:R-:W-:Y:S01]  /*abc0*/  MUFU.EX2 R243, R40 ;  /* 0x0000002800f37308 */ /* 0x000fe20000000800 */
[----:B------:R-:W-:Y:S04]  /*abd0*/  FMNMX.FTZ R3, R60, R6, !PT ;  /* 0x000000063c037209 */ /* 0x000fe80007810000 */
[----:B------:R-:W-:Y:S04]  /*abe0*/  FMNMX.FTZ R3, R158, R3, !PT ;  /* 0x000000039e037209 */ /* 0x000fe80007810000 */
[----:B------:R-:W-:Y:S04]  /*abf0*/  FMNMX.FTZ R3, R159, R3, !PT ;  /* 0x000000039f037209 */ /* 0x000fe80007810000 */
[----:B------:R-:W-:Y:S01]  /*ac00*/  FMNMX.FTZ R3, R160, R3, !PT ;  /* 0x00000003a0037209 */ /* 0x000fe20007810000 */
[----:B-1----:R-:W-:Y:S01]  /*ac10*/  FFMA.FTZ R5, R166, c[0x0][0x2d0], -R71 ;  /* 0x0000b400a6057a23 */ /* 0x002fe20000010847 */
[----:B--2---:R-:W-:Y:S03]  /*ac20*/  FMNMX.FTZ R112, R4, R7, !PT ;  /* 0x0000000704707209 */ /* 0x004fe60007810000 */
[----:B------:R1:W2:Y:S01]  /*ac30*/  MUFU.EX2 R45, R5 ;  /* 0x00000005002d7308 */ /* 0x0002a20000000800 */
[----:B------:R-:W-:Y:S01]  /*ac40*/  FSETP.NEU.FTZ.AND P0, PT, R112, -INF , PT ;  /* 0xff8000007000780b */ /* 0x000fe20003f1d000 */
[--C-:B-1----:R-:W-:Y:S01]  /*ac50*/  FFMA.FTZ R5, R34, c[0x0][0x2d0], -R156.reuse ;  /* 0x0000b40022057a23 */ /* 0x102fe2000001089c */
[----:B--2---:R-:W-:Y:S07]  /*ac60*/  F2FP.PACK_AB R74, R45, R83 ;  /* 0x000000532d4a723e */ /* 0x004fee00000000ff */
[----:B------:R1:W-:Y:S02]  /*ac70*/  MUFU.EX2 R51, R5 ;  /* 0x0000000500337308 */ /* 0x0003e40000000800 */
[--C-:B-1----:R-:W-:Y:S02]  /*ac80*/  FFMA.FTZ R5, R36, c[0x0][0x2d0], -R156.reuse ;  /* 0x0000b40024057a23 */ /* 0x102fe4000001089c */
[----:B------:R-:W-:Y:S06]  /*ac90*/  LDSM.16.MT88.4 R36, [R200] ;  /* 0x00000000c824783b */ /* 0x000fec0000004200 */
[----:B------:R1:W2:Y:S02]  /*aca0*/  MUFU.EX2 R81, R5 ;  /* 0x0000000500517308 */ /* 0x0002a40000000800 */
[----:B-1----:R-:W-:Y:S01]  /*acb0*/  FMNMX.FTZ R5, R161, R3, !PT ;  /* 0x00000003a1057209 */ /* 0x002fe20007810000 */
[--C-:B------:R-:W-:Y:S01]  /*acc0*/  FFMA.FTZ R3, R167, c[0x0][0x2d0], -R156.reuse ;  /* 0x0000b400a7037a23 */ /* 0x100fe2000001089c */
[----:B--2---:R-:W-:Y:S02]  /*acd0*/  F2FP.PACK_AB R73, R81, R51 ;  /* 0x000000335149723e */ /* 0x004fe400000000ff */
[----:B------:R-:W-:Y:S04]  /*ace0*/  FMNMX.FTZ R4, R162, R5, !PT ;  /* 0x00000005a2047209 */ /* 0x000fe80007810000 */
[----:B------:R1:W-:Y:S01]  /*acf0*/  MUFU.EX2 R237, R3 ;  /* 0x0000000300ed7308 */ /* 0x0003e20000000800 */
[----:B------:R-:W-:Y:S01]  /*ad00*/  FMNMX.FTZ R5, R163, R4, !PT ;  /* 0x00000004a3057209 */ /* 0x000fe20007810000 */
[--C-:B------:R-:W-:Y:S03]  /*ad10*/  FFMA.FTZ R4, R168, c[0x0][0x2d0], -R156.reuse ;  /* 0x0000b400a8047a23 */ /* 0x100fe6000001089c */
[----:B------:R-:W-:Y:S05]  /*ad20*/  FMNMX.FTZ R5, R215, R5, !PT ;  /* 0x00000005d7057209 */ /* 0x000fea0007810000 */
[----:B------:R-:W2:Y:S01]  /*ad30*/  MUFU.EX2 R49, R4 ;  /* 0x0000000400317308 */ /* 0x000ea20000000800 */
[----:B-1----:R-:W-:Y:S05]  /*ad40*/  FMUL.FTZ R3, R112, c[0x0][0x2d0] ;  /* 0x0000b40070037a20 */ /* 0x002fea0000410000 */
[----:B------:R-:W-:Y:S05]  /*ad50*/  FSEL R157, R3, RZ, P0 ;  /* 0x000000ff039d7208 */ /* 0x000fea0000000000 */
[--C-:B------:R-:W-:Y:S01]  /*ad60*/  FFMA.FTZ R3, R9, c[0x0][0x2d0], -R157.reuse ;  /* 0x0000b40009037a23 */ /* 0x100fe2000001089d */
[----:B--2---:R-:W-:Y:S01]  /*ad70*/  F2FP.PACK_AB R75, R49, R237 ;  /* 0x000000ed314b723e */ /* 0x004fe200000000ff */
[--C-:B------:R-:W-:Y:S01]  /*ad80*/  FFMA.FTZ R2, R35, c[0x0][0x2d0], -R157.reuse ;  /* 0x0000b40023027a23 */ /* 0x100fe2000001089d */
[----:B------:R-:W-:Y:S01]  /*ad90*/  FMNMX.FTZ R4, R218, R5, !PT ;  /* 0x00000005da047209 */ /* 0x000fe20007810000 */
[----:B------:R1:W-:Y:S01]  /*ada0*/  MUFU.EX2 R61, R3 ;  /* 0x00000003003d7308 */ /* 0x0003e20000000800 */
[--C-:B------:R-:W-:Y:S02]  /*adb0*/  FFMA.FTZ R16, R24, c[0x0][0x2d0], -R157.reuse ;  /* 0x0000b40018107a23 */ /* 0x100fe4000001089d */
[----:B------:R-:W-:Y:S01]  /*adc0*/  FMNMX.FTZ R4, R219, R4, !PT ;  /* 0x00000004db047209 */ /* 0x000fe20007810000 */
[--C-:B------:R-:W-:Y:S02]  /*add0*/  FFMA.FTZ R24, R28, c[0x0][0x2d0], -R157.reuse ;  /* 0x0000b4001c187a23 */ /* 0x100fe4000001089d */
[--C-:B------:R-:W-:Y:S01]  /*ade0*/  FFMA.FTZ R28, R29, c[0x0][0x2d0], -R157.reuse ;  /* 0x0000b4001d1c7a23 */ /* 0x100fe2000001089d */
[----:B------:R-:W-:Y:S01]  /*adf0*/  FMNMX.FTZ R0, R220, R4, !PT ;  /* 0x00000004dc007209 */ /* 0x000fe20007810000 */
[--C-:B------:R-:W-:Y:S02]  /*ae00*/  FFMA.FTZ R4, R169, c[0x0][0x2d0], -R156.reuse ;  /* 0x0000b400a9047a23 */ /* 0x100fe4000001089c */
[----:B------:R2:W3:Y:S01]  /*ae10*/  MUFU.EX2 R82, R2 ;  /* 0x0000000200527308 */ /* 0x0004e20000000800 */
[----:B------:R-:W-:Y:S04]  /*ae20*/  FMNMX.FTZ R0, R216, R0, !PT ;  /* 0x00000000d8007209 */ /* 0x000fe80007810000 */
[----:B------:R-:W-:Y:S04]  /*ae30*/  FMNMX.FTZ R0, R164, R0, !PT ;  /* 0x00000000a4007209 */ /* 0x000fe80007810000 */
[----:B------:R-:W-:Y:S01]  /*ae40*/  FMNMX.FTZ R0, R70, R0, !PT ;  /* 0x0000000046007209 */ /* 0x000fe20007810000 */
[----:B------:R-:W-:Y:S01]  /*ae50*/  MUFU.EX2 R241, R4 ;  /* 0x0000000400f17308 */ /* 0x000fe20000000800 */
[--C-:B-1----:R-:W-:Y:S09]  /*ae60*/  FFMA.FTZ R3, R13, c[0x0][0x2d0], -R157.reuse ;  /* 0x0000b4000d037a23 */ /* 0x102ff2000001089d */
[----:B------:R1:W-:Y:S01]  /*ae70*/  MUFU.EX2 R50, R3 ;  /* 0x0000000300327308 */ /* 0x0003e20000000800 */
[----:B--2---:R-:W-:Y:S01]  /*ae80*/  FFMA.FTZ R2, R12, c[0x0][0x2d0], -R157 ;  /* 0x0000b4000c027a23 */ /* 0x004fe2000001089d */
[----:B---3--:R-:W-:Y:S01]  /*ae90*/  F2FP.PACK_AB R64, R82, R61 ;  /* 0x0000003d5240723e */ /* 0x008fe200000000ff */
[--C-:B------:R-:W-:Y:S07]  /*aea0*/  FFMA.FTZ R12, R176, c[0x0][0x2d0], -R156.reuse ;  /* 0x0000b400b00c7a23 */ /* 0x100fee000001089c */
[----:B------:R2:W3:Y:S10]  /*aeb0*/  MUFU.EX2 R44, R2 ;  /* 0x00000002002c7308 */ /* 0x0004f40000000800 */
[----:B------:R-:W-:Y:S01]  /*aec0*/  MUFU.EX2 R250, R12 ;  /* 0x0000000c00fa7308 */ /* 0x000fe20000000800 */
[--C-:B-1----:R-:W-:Y:S09]  /*aed0*/  FFMA.FTZ R3, R172, c[0x0][0x2d0], -R71.reuse ;  /* 0x0000b400ac037a23 */ /* 0x102ff20000010847 */
[----:B------:R1:W-:Y:S01]  /*aee0*/  MUFU.EX2 R238, R3 ;  /* 0x0000000300ee7308 */ /* 0x0003e20000000800 */
[----:B--2---:R-:W2:Y:S01]  /*aef0*/  SHFL.BFLY PT, R2, R0, 0x2, 0x1f ;  /* 0x0c401f0000027f89 */ /* 0x004ea200000e0000 */
[----:B---3--:R-:W-:Y:S08]  /*af00*/  F2FP.PACK_AB R66, R50, R44 ;  /* 0x0000002c3242723e */ /* 0x008ff000000000ff */
[----:B------:R-:W-:Y:S10]  /*af10*/  MUFU.EX2 R249, R16 ;  /* 0x0000001000f97308 */ /* 0x000ff40000000800 */
[----:B------:R-:W-:Y:S01]  /*af20*/  MUFU.EX2 R247, R24 ;  /* 0x0000001800f77308 */ /* 0x000fe20000000800 */
[--C-:B-1----:R-:W-:Y:S09]  /*af30*/  FFMA.FTZ R3, R171, c[0x0][0x2d0], -R71.reuse ;  /* 0x0000b400ab037a23 */ /* 0x102ff20000010847 */
[----:B------:R1:W-:Y:S10]  /*af40*/  MUFU.EX2 R240, R3 ;  /* 0x0000000300f07308 */ /* 0x0003f40000000800 */
[----:B------:R-:W-:Y:S01]  /*af50*/  MUFU.EX2 R246, R28 ;  /* 0x0000001c00f67308 */ /* 0x000fe20000000800 */
[----:B-1----:R-:W-:Y:S09]  /*af60*/  FFMA.FTZ R3, R170, c[0x0][0x2d0], -R156 ;  /* 0x0000b400aa037a23 */ /* 0x002ff2000001089c */
[----:B------:R2:W-:Y:S02]  /*af70*/  MUFU.EX2 R239, R3 ;  /* 0x0000000300ef7308 */ /* 0x0005e40000000800 */
[----:B--2---:R-:W-:Y:S01]  /*af80*/  FMNMX.FTZ R3, R0, R2, !PT ;  /* 0x0000000200037209 */ /* 0x004fe20007810000 */
[----:B------:R-:W-:Y:S01]  /*af90*/  FFMA.FTZ R2, R173, c[0x0][0x2d0], -R71 ;  /* 0x0000b400ad027a23 */ /* 0x000fe20000010847 */
[----:B------:R-:W-:Y:S06]  /*afa0*/  FSEL R0, R114, RZ, P2 ;  /* 0x000000ff72007208 */ /* 0x000fec0001000000 */
        /* <DEDUP_REMOVED lines=14> */
[C---:B------:R-:W-:Y:S02]  /*b090*/  FMUL.FTZ R17, R69.reuse, R133 ;  /* 0x0000008545117220 */ /* 0x040fe40000410000 */
[----:B------:R-:W-:Y:S01]  /*b0a0*/  FADD.FTZ R0, -R0, R117 ;  /* 0x0000007500007221 */ /* 0x000fe20000010100 */
[----:B------:R-:W-:Y:S01]  /*b0b0*/  FSEL R115, R4, RZ, P0 ;  /* 0x000000ff04737208 */ /* 0x000fe20000000000 */
[----:B------:R-:W-:Y:S02]  /*b0c0*/  FMUL.FTZ R32, R69, R84 ;  /* 0x0000005445207220 */ /* 0x000fe40000410000 */
[----:B------:R-:W-:Y:S02]  /*b0d0*/  FMUL.FTZ R0, R0, c[0x0][0x2d0] ;  /* 0x0000b40000007a20 */ /* 0x000fe40000410000 */
[--C-:B------:R-:W-:Y:S02]  /*b0e0*/  FFMA.FTZ R4, R15, c[0x0][0x2d0], -R115.reuse ;  /* 0x0000b4000f047a23 */ /* 0x100fe40000010873 */
[----:B------:R2:W3:Y:S01]  /*b0f0*/  MUFU.EX2 R2, R0 ;  /* 0x0000000000027308 */ /* 0x0004e20000000800 */
[--C-:B------:R-:W-:Y:S02]  /*b100*/  FFMA.FTZ R5, R14, c[0x0][0x2d0], -R115.reuse ;  /* 0x0000b4000e057a23 */ /* 0x100fe40000010873 */
[----:B------:R-:W-:Y:S02]  /*b110*/  FMUL.FTZ R33, R69, R85 ;  /* 0x0000005545217220 */ /* 0x000fe40000410000 */
[--C-:B------:R-:W-:Y:S02]  /*b120*/  FFMA.FTZ R58, R57, c[0x0][0x2d0], -R115.reuse ;  /* 0x0000b400393a7a23 */ /* 0x100fe40000010873 */
[--C-:B------:R-:W-:Y:S03]  /*b130*/  FFMA.FTZ R62, R60, c[0x0][0x2d0], -R115.reuse ;  /* 0x0000b4003c3e7a23 */ /* 0x100fe60000010873 */
[----:B------:R4:W-:Y:S01]  /*b140*/  MUFU.EX2 R167, R4 ;  /* 0x0000000400a77308 */ /* 0x0009e20000000800 */
[C---:B-1----:R-:W-:Y:S02]  /*b150*/  FMUL.FTZ R7, R68.reuse, R123 ;  /* 0x0000007b44077220 */ /* 0x042fe40000410000 */
[C---:B------:R-:W-:Y:S01]  /*b160*/  FMUL.FTZ R6, R68.reuse, R122 ;  /* 0x0000007a44067220 */ /* 0x040fe20000410000 */
[----:B------:R-:W-:Y:S01]  /*b170*/  MOV R122, R76 ;  /* 0x0000004c007a7202 */ /* 0x000fe20000000f00 */
        /* <DEDUP_REMOVED lines=11> */
[----:B------:R-:W-:Y:S01]  /*b230*/  MOV R128, R49 ;  /* 0x0000003100807202 */ /* 0x000fe20000000f00 */
[C---:B------:R-:W-:Y:S01]  /*b240*/  FMUL.FTZ R13, R2.reuse, R129 ;  /* 0x00000081020d7220 */ /* 0x040fe20000410000 */
[----:B------:R-:W-:Y:S01]  /*b250*/  MOV R129, R45 ;  /* 0x0000002d00817202 */ /* 0x000fe20000000f00 */
[----:B----4-:R-:W-:Y:S01]  /*b260*/  FFMA.FTZ R4, R175, c[0x0][0x2d0], -R71 ;  /* 0x0000b400af047a23 */ /* 0x010fe20000010847 */
[----:B------:R-:W-:Y:S01]  /*b270*/  LDSM.16.MT88.4 R84, [R200+0x800] ;  /* 0x00080000c854783b */ /* 0x000fe20000004200 */
[C---:B------:R-:W-:Y:S02]  /*b280*/  FMUL.FTZ R24, R2.reuse, R140 ;  /* 0x0000008c02187220 */ /* 0x040fe40000410000 */
[C---:B------:R-:W-:Y:S01]  /*b290*/  FMUL.FTZ R29, R2.reuse, R145 ;  /* 0x00000091021d7220 */ /* 0x040fe20000410000 */
[----:B------:R3:W4:Y:S01]  /*b2a0*/  MUFU.EX2 R77, R4 ;  /* 0x00000004004d7308 */ /* 0x0007220000000800 */
[C---:B------:R-:W-:Y:S01]  /*b2b0*/  FMUL.FTZ R28, R2.reuse, R144 ;  /* 0x00000090021c7220 */ /* 0x040fe20000410000 */
[----:B------:R-:W-:Y:S01]  /*b2c0*/  MOV R145, R83 ;  /* 0x0000005300917202 */ /* 0x000fe20000000f00 */
[C---:B------:R-:W-:Y:S01]  /*b2d0*/  FMUL.FTZ R40, R2.reuse, R88 ;  /* 0x0000005802287220 */ /* 0x040fe20000410000 */
[----:B-1----:R-:W-:Y:S01]  /*b2e0*/  F2FP.PACK_AB R67, R167, R252 ;  /* 0x000000fca743723e */ /* 0x002fe200000000ff */
[C---:B------:R-:W-:Y:S01]  /*b2f0*/  FMUL.FTZ R5, R69.reuse, R121 ;  /* 0x0000007945057220 */ /* 0x040fe20000410000 */
[----:B------:R-:W-:Y:S01]  /*b300*/  MOV R144, R237 ;  /* 0x000000ed00907202 */ /* 0x000fe20000000f00 */
[C---:B------:R-:W-:Y:S02]  /*b310*/  FMUL.FTZ R45, R2.reuse, R93 ;  /* 0x0000005d022d7220 */ /* 0x040fe40000410000 */
[----:B------:R-:W-:Y:S01]  /*b320*/  FMUL.FTZ R49, R69, R97 ;  /* 0x0000006145317220 */ /* 0x000fe20000410000 */
[----:B------:R-:W-:Y:S01]  /*b330*/  MUFU.EX2 R93, R62 ;  /* 0x0000003e005d7308 */ /* 0x000fe20000000800 */
[C---:B------:R-:W-:Y:S02]  /*b340*/  FMUL.FTZ R57, R2.reuse, R105 ;  /* 0x0000006902397220 */ /* 0x040fe40000410000 */
[----:B------:R-:W-:Y:S02]  /*b350*/  IMAD.MOV.U32 R124, RZ, RZ, R61 ;  /* 0x000000ffff7c7224 */ /* 0x000fe400078e003d */
[----:B--2---:R-:W-:Y:S02]  /*b360*/  FFMA.FTZ R0, R11, c[0x0][0x2d0], -R115 ;  /* 0x0000b4000b007a23 */ /* 0x004fe40000010873 */
[C---:B------:R-:W-:Y:S02]  /*b370*/  FMUL.FTZ R60, R2.reuse, R108 ;  /* 0x0000006c023c7220 */ /* 0x040fe40000410000 */
[----:B------:R-:W-:Y:S01]  /*b380*/  FMUL.FTZ R61, R2, R109 ;  /* 0x0000006d023d7220 */ /* 0x000fe20000410000 */
[----:B------:R1:W2:Y:S01]  /*b390*/  MUFU.EX2 R166, R0 ;  /* 0x0000000000a67308 */ /* 0x0002a20000000800 */
[----:B------:R-:W-:Y:S02]  /*b3a0*/  FFMA.FTZ R88, R187, c[0x0][0x2d0], -R156 ;  /* 0x0000b400bb587a23 */ /* 0x000fe4000001089c */
[----:B---3--:R-:W-:Y:S01]  /*b3b0*/  FMUL.FTZ R4, R69, R120 ;  /* 0x0000007845047220 */ /* 0x008fe20000410000 */
[----:B----4-:R-:W-:Y:S02]  /*b3c0*/  MOV R121, R77 ;  /* 0x0000004d00797202 */ /* 0x010fe40000000f00 */
[----:B------:R-:W3:Y:S01]  /*b3d0*/  LDSM.16.MT88.4 R76, [R199] ;  /* 0x00000000c74c783b */ /* 0x000ee20000004200 */
[----:B------:R-:W-:Y:S03]  /*b3e0*/  MOV R120, R80 ;  /* 0x0000005000787202 */ /* 0x000fe60000000f00 */
[----:B------:R-:W-:Y:S01]  /*b3f0*/  MUFU.EX2 R187, R88 ;  /* 0x0000005800bb7308 */ /* 0x000fe20000000800 */
[-C--:B------:R-:W-:Y:S05]  /*b400*/  HMMA.16816.F32 R4, R72, R20.reuse, R4 ;  /* 0x000000144804723c */ /* 0x080fea0000001804 */
[----:B-1----:R-:W-:Y:S02]  /*b410*/  FSEL R0, R3, RZ, P0 ;  /* 0x000000ff03007208 */ /* 0x002fe40000000000 */
[----:B--2---:R-:W-:Y:S05]  /*b420*/  F2FP.PACK_AB R65, R166, R165 ;  /* 0x000000a5a641723e */ /* 0x004fea00000000ff */
[----:B------:R-:W-:Y:S04]  /*b430*/  FADD.FTZ R0, -R0, R118 ;  /* 0x0000007600007221 */ /* 0x000fe80000010100 */
[----:B------:R-:W-:Y:S06]  /*b440*/  FMUL.FTZ R0, R0, c[0x0][0x2d0] ;  /* 0x0000b40000007a20 */ /* 0x000fec0000410000 */
[----:B------:R-:W1:Y:S02]  /*b450*/  MUFU.EX2 R0, R0 ;  /* 0x0000000000007308 */ /* 0x000e640000000800 */
[C---:B-1----:R-:W-:Y:S01]  /*b460*/  FMUL.FTZ R10, R0.reuse, R126 ;  /* 0x0000007e000a7220 */ /* 0x042fe20000410000 */
[----:B------:R-:W-:Y:S01]  /*b470*/  MOV R126, R51 ;  /* 0x00000033007e7202 */ /* 0x000fe20000000f00 */
[C---:B------:R-:W-:Y:S01]  /*b480*/  FMUL.FTZ R11, R0.reuse, R127 ;  /* 0x0000007f000b7220 */ /* 0x040fe20000410000 */
[----:B------:R-:W-:Y:S01]  /*b490*/  MOV R127, R50 ;  /* 0x00000032007f7202 */ /* 0x000fe20000000f00 */
[C---:B------:R-:W-:Y:S02]  /*b4a0*/  FMUL.FTZ R15, R0.reuse, R131 ;  /* 0x00000083000f7220 */ /* 0x040fe40000410000 */
[----:B------:R-:W2:Y:S01]  /*b4b0*/  LDL.LU R131, [R1] ;  /* 0x0000000001837983 */ /* 0x000ea20000300800 */
[C---:B------:R-:W-:Y:S02]  /*b4c0*/  FMUL.FTZ R42, R0.reuse, R90 ;  /* 0x0000005a002a7220 */ /* 0x040fe40000410000 */
[C---:B------:R-:W-:Y:S01]  /*b4d0*/  HMMA.16816.F32 R8, R64.reuse, R20, R8 ;  /* 0x000000144008723c */ /* 0x040fe20000001808 */
[----:B------:R-:W4:Y:S03]  /*b4e0*/  LDL.LU R125, [R1+0x4] ;  /* 0x00000400017d7983 */ /* 0x000f260000300800 */
[C---:B------:R-:W-:Y:S01]  /*b4f0*/  FMUL.FTZ R14, R0.reuse, R130 ;  /* 0x00000082000e7220 */ /* 0x040fe20000410000 */
[----:B------:R-:W5:Y:S01]  /*b500*/  LDL.LU R123, [R1+0x8] ;  /* 0x00000800017b7983 */ /* 0x000f620000300800 */
[----:B------:R-:W-:Y:S01]  /*b510*/  FMUL.FTZ R43, R0, R91 ;  /* 0x0000005b002b7220 */ /* 0x000fe20000410000 */
[----:B------:R-:W-:Y:S01]  /*b520*/  MOV R130, R44 ;  /* 0x0000002c00827202 */ /* 0x000fe20000000f00 */
[----:B------:R-:W-:Y:S03]  /*b530*/  FFMA.FTZ R20, R25, c[0x0][0x2d0], -R157 ;  /* 0x0000b40019147a23 */ /* 0x000fe6000001089d */
[-C--:B------:R-:W-:Y:S01]  /*b540*/  HMMA.16816.F32 R12, R64, R22.reuse, R12 ;  /* 0x00000016400c723c */ /* 0x080fe2000000180c */
[----:B------:R1:W-:Y:S02]  /*b550*/  MUFU.EX2 R248, R20 ;  /* 0x0000001400f87308 */ /* 0x0003e40000000800 */
[C---:B------:R-:W-:Y:S02]  /*b560*/  FMUL.FTZ R50, R68.reuse, R98 ;  /* 0x0000006244327220 */ /* 0x040fe40000410000 */
[----:B------:R-:W-:Y:S02]  /*b570*/  FMUL.FTZ R51, R68, R99 ;  /* 0x0000006344337220 */ /* 0x000fe40000410000 */
[C---:B------:R-:W-:Y:S01]  /*b580*/  FMUL.FTZ R26, R0.reuse, R142 ;  /* 0x0000008e001a7220 */ /* 0x040fe20000410000 */
[C---:B------:R-:W-:Y:S04]  /*b590*/  HMMA.16816.F32 R16, R72.reuse, R22, R16 ;  /* 0x000000164810723c */ /* 0x040fe80000001810 */
[C---:B------:R-:W-:Y:S02]  /*b5a0*/  FMUL.FTZ R21, R69.reuse, R137 ;  /* 0x0000008945157220 */ /* 0x040fe40000410000 */
[----:B------:R-:W-:Y:S02]  /*b5b0*/  FMUL.FTZ R27, R0, R143 ;  /* 0x0000008f001b7220 */ /* 0x000fe40000410000 */
[C---:B------:R-:W-:Y:S04]  /*b5c0*/  FMUL.FTZ R22, R68.reuse, R138 ;  /* 0x0000008a44167220 */ /* 0x040fe80000410000 */
[----:B------:R-:W-:Y:S02]  /*b5d0*/  FMUL.FTZ R23, R68, R139 ;  /* 0x0000008b44177220 */ /* 0x000fe40000410000 */
[----:B------:R-:W-:Y:S02]  /*b5e0*/  FMUL.FTZ R25, R2, R141 ;  /* 0x0000008d02197220 */ /* 0x000fe40000410000 */
[C---:B------:R-:W-:Y:S02]  /*b5f0*/  FMUL.FTZ R30, R0.reuse, R146 ;  /* 0x00000092001e7220 */ /* 0x040fe40000410000 */
[C---:B-1----:R-:W-:Y:S02]  /*b600*/  FMUL.FTZ R20, R69.reuse, R136 ;  /* 0x0000008845147220 */ /* 0x042fe40000410000 */
[----:B------:R-:W-:Y:S02]  /*b610*/  IMAD.MOV.U32 R146, RZ, RZ, R82 ;  /* 0x000000ffff927224 */ /* 0x000fe400078e0052 */
[----:B------:R-:W-:Y:S01]  /*b620*/  FMUL.FTZ R31, R0, R147 ;  /* 0x00000093001f7220 */ /* 0x000fe20000410000 */
[----:B------:R-:W-:Y:S01]  /*b630*/  MOV R147, R81 ;  /* 0x0000005100937202 */ /* 0x000fe20000000f00 */
[----:B------:R-:W-:Y:S01]  /*b640*/  IMAD.MOV.U32 R136, RZ, RZ, R41 ;  /* 0x000000ffff887224 */ /* 0x000fe200078e0029 */
[-C--:B------:R-:W-:Y:S01]  /*b650*/  HMMA.16816.F32 R20, R72, R36.reuse, R20 ;  /* 0x000000244814723c */ /* 0x080fe20000001814 */
[----:B------:R-:W1:Y:S02]  /*b660*/  LDSM.16.MT88.4 R80, [R196+0x800] ;  /* 0x00080000c450783b */ /* 0x000e640000004200 */
[----:B------:R-:W-:Y:S02]  /*b670*/  FMUL.FTZ R41, R2, R89 ;  /* 0x0000005902297220 */ /* 0x000fe40000410000 */
[C---:B------:R-:W-:Y:S02]  /*b680*/  FMUL.FTZ R47, R0.reuse, R95 ;  /* 0x0000005f002f7220 */ /* 0x040fe40000410000 */
[C---:B------:R-:W-:Y:S01]  /*b690*/  FMUL.FTZ R46, R0.reuse, R94 ;  /* 0x0000005e002e7220 */ /* 0x040fe20000410000 */
[C---:B------:R-:W-:Y:S01]  /*b6a0*/  HMMA.16816.F32 R24, R64.reuse, R36, R24 ;  /* 0x000000244018723c */ /* 0x040fe20000001818 */
[----:B------:R-:W1:Y:S01]  /*b6b0*/  LDSM.16.MT88.4 R88, [R197+0x800] ;  /* 0x00080000c558783b */ /* 0x000e620000004200 */
[----:B------:R3:W-:Y:S02]  /*b6c0*/  MUFU.EX2 R94, R58 ;  /* 0x0000003a005e7308 */ /* 0x0007e40000000800 */
[C---:B------:R-:W-:Y:S02]  /*b6d0*/  FMUL.FTZ R59, R0.reuse, R107 ;  /* 0x0000006b003b7220 */ /* 0x040fe40000410000 */
[----:B------:R-:W-:Y:S02]  /*b6e0*/  FMUL.FTZ R62, R0, R110 ;  /* 0x0000006e003e7220 */ /* 0x000fe40000410000 */
[-C--:B------:R-:W-:Y:S04]  /*b6f0*/  HMMA.16816.F32 R28, R64, R38.reuse, R28 ;  /* 0x00000026401c723c */ /* 0x080fe8000000181c */
[----:B------:R-:W-:Y:S02]  /*b700*/  FFMA.FTZ R36, R178, c[0x0][0x2d0], -R71 ;  /* 0x0000b400b2247a23 */ /* 0x000fe40000010847 */
[----:B------:R-:W-:Y:S02]  /*b710*/  FMUL.FTZ R63, R0, R111 ;  /* 0x0000006f003f7220 */ /* 0x000fe40000410000 */
[C---:B------:R-:W-:Y:S01]  /*b720*/  HMMA.16816.F32 R32, R72.reuse, R38, R32 ;  /* 0x000000264820723c */ /* 0x040fe20000001820 */
[----:B------:R1:W-:Y:S03]  /*b730*/  MUFU.EX2 R244, R36 ;  /* 0x0000002400f47308 */ /* 0x0003e60000000800 */
[C---:B------:R-:W-:Y:S01]  /*b740*/  FMUL.FTZ R37, R69.reuse, R149 ;  /* 0x0000009545257220 */ /* 0x040fe20000410000 */
[----:B------:R-:W-:Y:S01]  /*b750*/  MOV R149, R240 ;  /* 0x000000f000957202 */ /* 0x000fe20000000f00 */
[--C-:B------:R-:W-:Y:S02]  /*b760*/  FFMA.FTZ R44, R180, c[0x0][0x2d0], -R156.reuse ;  /* 0x0000b400b42c7a23 */ /* 0x100fe4000001089c */
[C---:B------:R-:W-:Y:S01]  /*b770*/  FMUL.FTZ R38, R68.reuse, R150 ;  /* 0x0000009644267220 */ /* 0x040fe20000410000 */
[----:B------:R-:W-:Y:S02]  /*b780*/  MOV R150, R239 ;  /* 0x000000ef00967202 */ /* 0x000fe40000000f00 */
[----:B------:R1:W-:Y:S01]  /*b790*/  MUFU.EX2 R240, R48 ;  /* 0x0000003000f07308 */ /* 0x0003e20000000800 */
[----:B------:R-:W-:Y:S01]  /*b7a0*/  FMUL.FTZ R39, R68, R151 ;  /* 0x0000009744277220 */ /* 0x000fe20000410000 */
[----:B------:R-:W-:Y:S01]  /*b7b0*/  MOV R151, R238 ;  /* 0x000000ee00977202 */ /* 0x000fe20000000f00 */
[----:B---3--:R-:W-:Y:S02]  /*b7c0*/  FMUL.FTZ R58, R0, R106 ;  /* 0x0000006a003a7220 */ /* 0x008fe40000410000 */
[C---:B-1----:R-:W-:Y:S01]  /*b7d0*/  FMUL.FTZ R36, R69.reuse, R148 ;  /* 0x0000009445247220 */ /* 0x042fe20000410000 */
[----:B------:R-:W-:Y:S04]  /*b7e0*/  MOV R148, R241 ;  /* 0x000000f100947202 */ /* 0x000fe80000000f00 */
[----:B------:R1:W-:Y:S02]  /*b7f0*/  MUFU.EX2 R241, R44 ;  /* 0x0000002c00f17308 */ /* 0x0003e40000000800 */
[-C--:B------:R-:W-:Y:S03]  /*b800*/  HMMA.16816.F32 R36, R72, R52.reuse, R36 ;  /* 0x000000344824723c */ /* 0x080fe60000001824 */
[C---:B------:R-:W-:Y:S02]  /*b810*/  FMUL.FTZ R48, R69.reuse, R96 ;  /* 0x0000006045307220 */ /* 0x040fe40000410000 */
[----:B------:R-:W-:Y:S03]  /*b820*/  LDSM.16.MT88.4 R96, [R197+0x2000] ;  /* 0x00200000c560783b */ /* 0x000fe60000004200 */
[C---:B------:R-:W-:Y:S07]  /*b830*/  HMMA.16816.F32 R40, R64.reuse, R52, R40 ;  /* 0x000000344028723c */ /* 0x040fee0000001828 */
[--C-:B------:R-:W-:Y:S02]  /*b840*/  FFMA.FTZ R52, R56, c[0x0][0x2d0], -R115.reuse ;  /* 0x0000b40038347a23 */ /* 0x100fe40000010873 */
[C---:B------:R-:W-:Y:S02]  /*b850*/  FMUL.FTZ R53, R69.reuse, R101 ;  /* 0x0000006545357220 */ /* 0x040fe40000410000 */
[----:B------:R3:W3:Y:S01]  /*b860*/  MUFU.EX2 R95, R52 ;  /* 0x00000034005f7308 */ /* 0x0006e20000000800 */
[C---:B-1----:R-:W-:Y:S02]  /*b870*/  FMUL.FTZ R44, R2.reuse, R92 ;  /* 0x0000005c022c7220 */ /* 0x042fe40000410000 */
[----:B------:R-:W-:Y:S05]  /*b880*/  FMUL.FTZ R56, R2, R104 ;  /* 0x0000006802387220 */ /* 0x000fea0000410000 */
[-C--:B------:R-:W-:Y:S08]  /*b890*/  HMMA.16816.F32 R44, R64, R54.reuse, R44 ;  /* 0x00000036402c723c */ /* 0x080ff0000000182c */
[C---:B------:R-:W-:Y:S07]  /*b8a0*/  HMMA.16816.F32 R48, R72.reuse, R54, R48 ;  /* 0x000000364830723c */ /* 0x040fee0000001830 */
[C---:B------:R-:W-:Y:S02]  /*b8b0*/  FMUL.FTZ R55, R68.reuse, R103 ;  /* 0x0000006744377220 */ /* 0x040fe40000410000 */
[C---:B---3--:R-:W-:Y:S03]  /*b8c0*/  FMUL.FTZ R52, R69.reuse, R100 ;  /* 0x0000006445347220 */ /* 0x048fe60000410000 */
[----:B------:R-:W-:Y:S07]  /*b8d0*/  FMUL.FTZ R54, R68, R102 ;  /* 0x0000006644367220 */ /* 0x000fee0000410000 */
[-C--:B------:R-:W-:Y:S08]  /*b8e0*/  HMMA.16816.F32 R52, R72, R76.reuse, R52 ;  /* 0x0000004c4834723c */ /* 0x080ff00000001834 */
[C---:B------:R-:W-:Y:S07]  /*b8f0*/  HMMA.16816.F32 R56, R64.reuse, R76, R56 ;  /* 0x0000004c4038723c */ /* 0x040fee0000001838 */
[----:B------:R-:W-:Y:S01]  /*b900*/  FFMA.FTZ R76, R158, c[0x0][0x2d0], -R115 ;  /* 0x0000b4009e4c7a23 */ /* 0x000fe20000010873 */
        /* <DEDUP_REMOVED lines=15> */
[----:B---3--:R-:W-:Y:S03]  /*ba00*/  F2FP.PACK_AB R79, R239, R93 ;  /* 0x0000005def4f723e */ /* 0x008fe600000000ff */
        /* <DEDUP_REMOVED lines=12> */
[----:B--2---:R-:W-:Y:S02]  /*bad0*/  FFMA.FTZ R69, R69, R131, R136 ;  /* 0x0000008345457223 */ /* 0x004fe40000010088 */
[-C--:B------:R-:W-:Y:S01]  /*bae0*/  HMMA.16816.F32 R28, R76, R86.reuse, R28 ;  /* 0x000000564c1c723c */ /* 0x080fe2000000181c */
[----:B------:R1:W-:Y:S03]  /*baf0*/  MUFU.EX2 R186, R80 ;  /* 0x0000005000ba7308 */ /* 0x0003e60000000800 */
[----:B------:R-:W-:Y:S02]  /*bb00*/  FFMA.FTZ R84, R189, c[0x0][0x2d0], -R71 ;  /* 0x0000b400bd547a23 */ /* 0x000fe40000010847 */
[----:B------:R-:W-:Y:S02]  /*bb10*/  FADD.FTZ R69, R122, R69 ;  /* 0x000000457a457221 */ /* 0x000fe40000010000 */
[C---:B------:R-:W-:Y:S03]  /*bb20*/  HMMA.16816.F32 R32, R72.reuse, R86, R32 ;  /* 0x000000564820723c */ /* 0x040fe60000001820 */
[----:B------:R2:W-:Y:S01]  /*bb30*/  MUFU.EX2 R183, R84 ;  /* 0x0000005400b77308 */ /* 0x0005e20000000800 */
[----:B------:R-:W-:Y:S04]  /*bb40*/  IMAD.MOV.U32 R189, RZ, RZ, R120 ;  /* 0x000000ffffbd7224 */ /* 0x000fe800078e0078 */
[-C--:B------:R-:W-:Y:S08]  /*bb50*/  HMMA.16816.F32 R36, R72, R88.reuse, R36 ;  /* 0x000000584824723c */ /* 0x080ff00000001824 */
[C---:B------:R-:W-:Y:S04]  /*bb60*/  HMMA.16816.F32 R40, R76.reuse, R88, R40 ;  /* 0x000000584c28723c */ /* 0x040fe80000001828 */
[----:B-1----:R-:W-:Y:S03]  /*bb70*/  FFMA.FTZ R80, R184, c[0x0][0x2d0], -R157 ;  /* 0x0000b400b8507a23 */ /* 0x002fe6000001089d */
[----:B------:R-:W-:Y:S01]  /*bb80*/  FFMA.FTZ R88, R160, c[0x0][0x2d0], -R115 ;  /* 0x0000b400a0587a23 */ /* 0x000fe20000010873 */
[-C--:B------:R-:W-:Y:S01]  /*bb90*/  HMMA.16816.F32 R44, R76, R90.reuse, R44 ;  /* 0x0000005a4c2c723c */ /* 0x080fe2000000182c */
[----:B------:R1:W-:Y:S03]  /*bba0*/  MUFU.EX2 R184, R80 ;  /* 0x0000005000b87308 */ /* 0x0003e60000000800 */
[--C-:B--2---:R-:W-:Y:S01]  /*bbb0*/  FFMA.FTZ R84, R190, c[0x0][0x2d0], -R156.reuse ;  /* 0x0000b400be547a23 */ /* 0x104fe2000001089c */
[----:B------:R-:W-:Y:S03]  /*bbc0*/  MOV R190, R127 ;  /* 0x0000007f00be7202 */ /* 0x000fe60000000f00 */
[C---:B------:R-:W-:Y:S03]  /*bbd0*/  HMMA.16816.F32 R48, R72.reuse, R90, R48 ;  /* 0x0000005a4830723c */ /* 0x040fe60000001830 */
[----:B------:R2:W-:Y:S10]  /*bbe0*/  MUFU.EX2 R180, R84 ;  /* 0x0000005400b47308 */ /* 0x0005f40000000800 */
[----:B------:R3:W-:Y:S01]  /*bbf0*/  MUFU.EX2 R102, R88 ;  /* 0x0000005800667308 */ /* 0x0007e20000000800 */
[----:B-1----:R-:W-:Y:S09]  /*bc00*/  FFMA.FTZ R80, R185, c[0x0][0x2d0], -R157 ;  /* 0x0000b400b9507a23 */ /* 0x002ff2000001089d */
[----:B------:R1:W1:Y:S01]  /*bc10*/  MUFU.EX2 R185, R80 ;  /* 0x0000005000b97308 */ /* 0x0002620000000800 */
[--C-:B--2---:R-:W-:Y:S01]  /*bc20*/  FFMA.FTZ R84, R191, c[0x0][0x2d0], -R156.reuse ;  /* 0x0000b400bf547a23 */ /* 0x104fe2000001089c */
[----:B------:R-:W-:Y:S08]  /*bc30*/  MOV R191, R128 ;  /* 0x0000008000bf7202 */ /* 0x000ff00000000f00 */
[----:B------:R2:W-:Y:S01]  /*bc40*/  MUFU.EX2 R181, R84 ;  /* 0x0000005400b57308 */ /* 0x0005e20000000800 */
[----:B---3--:R-:W-:Y:S09]  /*bc50*/  FFMA.FTZ R88, R161, c[0x0][0x2d0], -R115 ;  /* 0x0000b400a1587a23 */ /* 0x008ff20000010873 */
[----:B------:R3:W-:Y:S01]  /*bc60*/  MUFU.EX2 R101, R88 ;  /* 0x0000005800657308 */ /* 0x0007e20000000800 */
[--C-:B-1----:R-:W-:Y:S01]  /*bc70*/  FFMA.FTZ R80, R188, c[0x0][0x2d0], -R71.reuse ;  /* 0x0000b400bc507a23 */ /* 0x102fe20000010847 */
[----:B------:R-:W-:Y:S08]  /*bc80*/  MOV R188, R121 ;  /* 0x0000007900bc7202 */ /* 0x000ff00000000f00 */
[----:B------:R1:W-:Y:S01]  /*bc90*/  MUFU.EX2 R182, R80 ;  /* 0x0000005000b67308 */ /* 0x0003e20000000800 */
[----:B--2---:R-:W-:Y:S01]  /*bca0*/  FFMA.FTZ R84, R192, c[0x0][0x2d0], -R71 ;  /* 0x0000b400c0547a23 */ /* 0x004fe20000010847 */
[----:B------:R-:W-:Y:S08]  /*bcb0*/  MOV R192, R129 ;  /* 0x0000008100c07202 */ /* 0x000ff00000000f00 */
[----:B------:R2:W-:Y:S01]  /*bcc0*/  MUFU.EX2 R179, R84 ;  /* 0x0000005400b37308 */ /* 0x0005e20000000800 */
[--C-:B---3--:R-:W-:Y:S09]  /*bcd0*/  FFMA.FTZ R88, R221, c[0x0][0x2d0], -R156.reuse ;  /* 0x0000b400dd587a23 */ /* 0x108ff2000001089c */
        /* <DEDUP_REMOVED lines=19> */
[----:B------:R-:W-:Y:S02]  /*be10*/  F2FP.PACK_AB R75, R187, R237 ;  /* 0x000000edbb4b723e */ /* 0x000fe400000000ff */
[----:B------:R-:W-:Y:S01]  /*be20*/  MOV R194, R130 ;  /* 0x0000008200c27202 */ /* 0x000fe20000000f00 */
[----:B-1----:R-:W1:Y:S01]  /*be30*/  LDSM.16.MT88.4 R80, [R200+0x1000] ;  /* 0x00100000c850783b */ /* 0x002e620000004200 */
[----:B---3--:R-:W-:Y:S03]  /*be40*/  F2FP.PACK_AB R79, R107, R101 ;  /* 0x000000656b4f723e */ /* 0x008fe600000000ff */
        /* <DEDUP_REMOVED lines=29> */
[--C-:B--2---:R-:W-:Y:S01]  /*c020*/  FFMA.FTZ R80, R224, c[0x0][0x2d0], -R156.reuse ;  /* 0x0000b400e0507a23 */ /* 0x104fe2000001089c */
[----:B---3--:R-:W-:Y:S08]  /*c030*/  F2FP.PACK_AB R152, R174, R173 ;  /* 0x000000adae98723e */ /* 0x008ff000000000ff */
[----:B------:R2:W-:Y:S01]  /*c040*/  MUFU.EX2 R172, R80 ;  /* 0x0000005000ac7308 */ /* 0x0005e20000000800 */
[----:B----4-:R-:W-:Y:S09]  /*c050*/  FFMA.FTZ R88, R218, c[0x0][0x2d0], -R115 ;  /* 0x0000b400da587a23 */ /* 0x010ff20000010873 */
[----:B------:R3:W-:Y:S01]  /*c060*/  MUFU.EX2 R159, R88 ;  /* 0x00000058009f7308 */ /* 0x0007e20000000800 */
[----:B-1----:R-:W1:Y:S01]  /*c070*/  LDSM.16.MT88.4 R84, [R199+0x1000] ;  /* 0x00100000c754783b */ /* 0x002e620000004200 */
[--C-:B--2---:R-:W-:Y:S08]  /*c080*/  FFMA.FTZ R80, R225, c[0x0][0x2d0], -R156.reuse ;  /* 0x0000b400e1507a23 */ /* 0x104ff0000001089c */
        /* <DEDUP_REMOVED lines=19> */
[----:B------:R-:W-:Y:S01]  /*c1c0*/  F2FP.PACK_AB R74, R178, R179 ;  /* 0x000000b3b24a723e */ /* 0x000fe200000000ff */
[--C-:B--2---:R-:W-:Y:S01]  /*c1d0*/  FFMA.FTZ R71, R228, c[0x0][0x2d0], -R156.reuse ;  /* 0x0000b400e4477a23 */ /* 0x104fe2000001089c */
[----:B------:R-:W-:Y:S01]  /*c1e0*/  F2FP.PACK_AB R75, R177, R106 ;  /* 0x0000006ab14b723e */ /* 0x000fe200000000ff */
[----:B------:R-:W-:Y:S01]  /*c1f0*/  FFMA.FTZ R156, R231, c[0x0][0x2d0], -R156 ;  /* 0x0000b400e79c7a23 */ /* 0x000fe2000001089c */
[----:B---3--:R-:W-:Y:S02]  /*c200*/  F2FP.PACK_AB R154, R169, R170 ;  /* 0x000000aaa99a723e */ /* 0x008fe400000000ff */
        /* <DEDUP_REMOVED lines=11> */
[----:B------:R-:W1:Y:S01]  /*c2c0*/  MUFU.EX2 R161, R71 ;  /* 0x0000004700a17308 */ /* 0x000e620000000800 */
[C---:B------:R-:W-:Y:S08]  /*c2d0*/  HMMA.16816.F32 R8, R76.reuse, R80, R8 ;  /* 0x000000504c08723c */ /* 0x040ff00000001808 */
[-C--:B------:R-:W-:Y:S08]  /*c2e0*/  HMMA.16816.F32 R12, R76, R82.reuse, R12 ;  /* 0x000000524c0c723c */ /* 0x080ff0000000180c */
[C---:B------:R-:W-:Y:S01]  /*c2f0*/  HMMA.16816.F32 R16, R72.reuse, R82, R16 ;  /* 0x000000524810723c */ /* 0x040fe20000001810 */
[----:B------:R-:W2:Y:S03]  /*c300*/  LDSM.16.MT88.4 R80, [R199+0x1800] ;  /* 0x00180000c750783b */ /* 0x000ea60000004200 */
[----:B-1----:R-:W-:Y:S01]  /*c310*/  F2FP.PACK_AB R108, R161, R162 ;  /* 0x000000a2a16c723e */ /* 0x002fe200000000ff */
[--C-:B------:R-:W-:Y:S02]  /*c320*/  FFMA.FTZ R71, R232, c[0x0][0x2d0], -R157.reuse ;  /* 0x0000b400e8477a23 */ /* 0x100fe4000001089d */
[----:B------:R-:W-:Y:S01]  /*c330*/  FFMA.FTZ R157, R233, c[0x0][0x2d0], -R157 ;  /* 0x0000b400e99d7a23 */ /* 0x000fe2000001089d */
[-C--:B------:R-:W-:Y:S01]  /*c340*/  HMMA.16816.F32 R20, R72, R84.reuse, R20 ;  /* 0x000000544814723c */ /* 0x080fe20000001814 */
[----:B------:R1:W-:Y:S07]  /*c350*/  MUFU.EX2 R156, R71 ;  /* 0x00000047009c7308 */ /* 0x0003ee0000000800 */
[C---:B------:R-:W-:Y:S03]  /*c360*/  HMMA.16816.F32 R24, R76.reuse, R84, R24 ;  /* 0x000000544c18723c */ /* 0x040fe60000001818 */
[----:B------:R-:W3:Y:S05]  /*c370*/  MUFU.EX2 R157, R157 ;  /* 0x0000009d009d7308 */ /* 0x000eea0000000800 */
[-C--:B------:R-:W-:Y:S08]  /*c380*/  HMMA.16816.F32 R28, R76, R86.reuse, R28 ;  /* 0x000000564c1c723c */ /* 0x080ff0000000181c */
[C---:B------:R-:W-:Y:S01]  /*c390*/  HMMA.16816.F32 R32, R72.reuse, R86, R32 ;  /* 0x000000564820723c */ /* 0x040fe20000001820 */
[----:B------:R-:W4:Y:S03]  /*c3a0*/  LDSM.16.MT88.4 R84, [R200+0x2000] ;  /* 0x00200000c854783b */ /* 0x000f260000004200 */
[--C-:B-1----:R-:W-:Y:S04]  /*c3b0*/  FFMA.FTZ R71, R220, c[0x0][0x2d0], -R115.reuse ;  /* 0x0000b400dc477a23 */ /* 0x102fe80000010873 */
[-C--:B------:R-:W-:Y:S01]  /*c3c0*/  HMMA.16816.F32 R36, R72, R88.reuse, R36 ;  /* 0x000000584824723c */ /* 0x080fe20000001824 */
[----:B------:R1:W-:Y:S03]  /*c3d0*/  MUFU.EX2 R118, R71 ;  /* 0x0000004700767308 */ /* 0x0003e60000000800 */
[----:B---3--:R-:W-:Y:S04]  /*c3e0*/  F2FP.PACK_AB R110, R157, R156 ;  /* 0x0000009c9d6e723e */ /* 0x008fe800000000ff */
[C---:B------:R-:W-:Y:S08]  /*c3f0*/  HMMA.16816.F32 R40, R76.reuse, R88, R40 ;  /* 0x000000584c28723c */ /* 0x040ff00000001828 */
[-C--:B------:R-:W-:Y:S08]  /*c400*/  HMMA.16816.F32 R44, R76, R90.reuse, R44 ;  /* 0x0000005a4c2c723c */ /* 0x080ff0000000182c */
[C---:B------:R-:W-:Y:S04]  /*c410*/  HMMA.16816.F32 R48, R72.reuse, R90, R48 ;  /* 0x0000005a4830723c */ /* 0x040fe80000001830 */
[--C-:B-1----:R-:W-:Y:S04]  /*c420*/  FFMA.FTZ R71, R216, c[0x0][0x2d0], -R115.reuse ;  /* 0x0000b400d8477a23 */ /* 0x102fe80000010873 */
[-C--:B--2---:R-:W-:Y:S01]  /*c430*/  HMMA.16816.F32 R52, R72, R80.reuse, R52 ;  /* 0x000000504834723c */ /* 0x084fe20000001834 */
[----:B------:R1:W2:Y:S07]  /*c440*/  MUFU.EX2 R117, R71 ;  /* 0x0000004700757308 */ /* 0x0002ae0000000800 */
[C---:B------:R-:W-:Y:S08]  /*c450*/  HMMA.16816.F32 R56, R76.reuse, R80, R56 ;  /* 0x000000504c38723c */ /* 0x040ff00000001838 */
[-C--:B------:R-:W-:Y:S01]  /*c460*/  HMMA.16816.F32 R60, R76, R82.reuse, R60 ;  /* 0x000000524c3c723c */ /* 0x080fe2000000183c */
[----:B------:R-:W3:Y:S07]  /*c470*/  LDL.LU R76, [R1+0xc] ;  /* 0x00000c00014c7983 */ /* 0x000eee0000300800 */
[----:B------:R-:W-:Y:S04]  /*c480*/  HMMA.16816.F32 R64, R72, R82, R64 ;  /* 0x000000524840723c */ /* 0x000fe80000001840 */
[--C-:B-1----:R-:W-:Y:S01]  /*c490*/  FFMA.FTZ R71, R164, c[0x0][0x2d0], -R115.reuse ;  /* 0x0000b400a4477a23 */ /* 0x102fe20000010873 */
[----:B--2---:R-:W-:Y:S01]  /*c4a0*/  F2FP.PACK_AB R109, R117, R118 ;  /* 0x00000076756d723e */ /* 0x004fe200000000ff */
[----:B------:R-:W-:Y:S02]  /*c4b0*/  FFMA.FTZ R115, R70, c[0x0][0x2d0], -R115 ;  /* 0x0000b40046737a23 */ /* 0x000fe40000010873 */
[----:B------:R-:W-:Y:S01]  /*c4c0*/  FFMA.FTZ R70, R68, R125, R126 ;  /* 0x0000007d44467223 */ /* 0x000fe2000001007e */
[----:B------:R-:W-:Y:S03]  /*c4d0*/  MUFU.EX2 R116, R71 ;  /* 0x0000004700747308 */ /* 0x000fe60000000800 */
[----:B-----5:R-:W-:Y:S02]  /*c4e0*/  FFMA.FTZ R68, R2, R123, R124 ;  /* 0x0000007b02447223 */ /* 0x020fe4000001007c */
[----:B------:R-:W-:Y:S01]  /*c4f0*/  FADD.FTZ R2, R147, R70 ;  /* 0x0000004693027221 */ /* 0x000fe20000010000 */
[-C--:B------:R-:W-:Y:S04]  /*c500*/  HMMA.16816.F32 R120, R152, R132.reuse, R4 ;  /* 0x000000849878723c */ /* 0x080fe80000001804 */
[----:B------:R-:W1:Y:S03]  /*c510*/  MUFU.EX2 R71, R115 ;  /* 0x0000007300477308 */ /* 0x000e660000000800 */
[----:B------:R-:W-:Y:S02]  /*c520*/  FADD.FTZ R4, R146, R68 ;  /* 0x0000004492047221 */ /* 0x000fe40000010000 */
[----:B------:R-:W-:Y:S03]  /*c530*/  FADD.FTZ R6, R145, R69 ;  /* 0x0000004591067221 */ /* 0x000fe60000010000 */
[----:B------:R-:W-:Y:S02]  /*c540*/  FADD.FTZ R5, R144, R2 ;  /* 0x0000000290057221 */ /* 0x000fe40000010000 */
[----:B------:R-:W-:Y:S01]  /*c550*/  FADD.FTZ R4, R194, R4 ;  /* 0x00000004c2047221 */ /* 0x000fe20000010000 */
[----:B-1----:R-:W-:Y:S02]  /*c560*/  F2FP.PACK_AB R111, R71, R116 ;  /* 0x00000074476f723e */ /* 0x002fe400000000ff */
[----:B------:R-:W-:Y:S05]  /*c570*/  MOV R115, R114 ;  /* 0x0000007200737202 */ /* 0x000fea0000000f00 */
[C---:B------:R-:W-:Y:S07]  /*c580*/  HMMA.16816.F32 R124, R108.reuse, R132, R8 ;  /* 0x000000846c7c723c */ /* 0x040fee0000001808 */
[----:B------:R-:W-:Y:S01]  /*c590*/  FADD.FTZ R10, R191, R5 ;  /* 0x00000005bf0a7221 */ /* 0x000fe20000010000 */
[-C--:B------:R-:W-:Y:S01]  /*c5a0*/  HMMA.16816.F32 R128, R108, R134.reuse, R12 ;  /* 0x000000866c80723c */ /* 0x080fe2000000180c */
[----:B------:R-:W2:Y:S03]  /*c5b0*/  LDL R13, [R1+0x10] ;  /* 0x00001000010d7983 */ /* 0x000ea60000100800 */
[----:B------:R-:W-:Y:S04]  /*c5c0*/  FADD.FTZ R8, R190, R4 ;  /* 0x00000004be087221 */ /* 0x000fe80000010000 */
[C---:B------:R-:W-:Y:S08]  /*c5d0*/  HMMA.16816.F32 R132, R152.reuse, R134, R16 ;  /* 0x000000869884723c */ /* 0x040ff00000001810 */
[-C--:B----4-:R-:W-:Y:S08]  /*c5e0*/  HMMA.16816.F32 R136, R152, R84.reuse, R20 ;  /* 0x000000549888723c */ /* 0x090ff00000001814 */
[C---:B------:R-:W-:Y:S08]  /*c5f0*/  HMMA.16816.F32 R140, R108.reuse, R84, R24 ;  /* 0x000000546c8c723c */ /* 0x040ff00000001818 */
[-C--:B------:R-:W-:Y:S08]  /*c600*/  HMMA.16816.F32 R144, R108, R86.reuse, R28 ;  /* 0x000000566c90723c */ /* 0x080ff0000000181c */
[C---:B------:R-:W-:Y:S04]  /*c610*/  HMMA.16816.F32 R84, R152.reuse, R86, R32 ;  /* 0x000000569854723c */ /* 0x040fe80000001820 */
[----:B---3--:R-:W-:Y:S02]  /*c620*/  FFMA.FTZ R2, R0, R76, R165 ;  /* 0x0000004c00027223 */ /* 0x008fe400000100a5 */
[----:B------:R-:W-:Y:S02]  /*c630*/  FADD.FTZ R0, R192, R6 ;  /* 0x00000006c0007221 */ /* 0x000fe40000010000 */
[----:B------:R-:W-:Y:S01]  /*c640*/  FADD.FTZ R11, R166, R2 ;  /* 0x00000002a60b7221 */ /* 0x000fe20000010000 */
[----:B------:R-:W1:Y:S03]  /*c650*/  LDSM.16.MT88.4 R4, [R199+0x2000] ;  /* 0x00200000c704783b */ /* 0x000e660000004200 */
        /* <DEDUP_REMOVED lines=29> */
[----:B--2---:R-:W-:Y:S01]  /*c830*/  ISETP.GT.AND P0, PT, R211, R13, PT ;  /* 0x0000000dd300720c */ /* 0x004fe20003f04270 */
[----:B------:R-:W-:Y:S01]  /*c840*/  FADD.FTZ R9, R237, R9 ;  /* 0x00000009ed097221 */ /* 0x000fe20000010000 */
[----:B------:R-:W-:Y:S01]  /*c850*/  IADD3 R211, R211, -0x1, RZ ;  /* 0xffffffffd3d37810 */ /* 0x000fe20007ffe0ff */
        /* <DEDUP_REMOVED lines=40> */
[----:B------:R-:W-:Y:S01]  /*cae0*/  FADD.FTZ R2, R117, R2 ;  /* 0x0000000275027221 */ /* 0x000fe20000010000 */
[----:B------:R-:W-:Y:S01]  /*caf0*/  STL [R1], R6 ;  /* 0x0000000601007387 */ /* 0x000fe20000100800 */
[----:B------:R-:W-:Y:S01]  /*cb00*/  FADD.FTZ R4, R156, R4 ;  /* 0x000000049c047221 */ /* 0x000fe20000010000 */
[----:B------:R-:W-:Y:S01]  /*cb10*/  MOV R117, R112 ;  /* 0x0000007000757202 */ /* 0x000fe20000000f00 */
[----:B------:R-:W-:Y:S01]  /*cb20*/  FADD.FTZ R0, R116, R2 ;  /* 0x0000000274007221 */ /* 0x000fe20000010000 */
[----:B------:R1:W-:Y:S01]  /*cb30*/  STL [R1+0x4], R5 ;  /* 0x0000040501007387 */ /* 0x0003e20000100800 */
[----:B------:R-:W-:Y:S01]  /*cb40*/  FADD.FTZ R2, R157, R4 ;  /* 0x000000049d027221 */ /* 0x000fe20000010000 */
[----:B------:R-:W-:Y:S01]  /*cb50*/  MOV R116, R113 ;  /* 0x0000007100747202 */ /* 0x000fe20000000f00 */
[----:B------:R-:W-:Y:S03]  /*cb60*/  FADD.FTZ R0, R71, R0 ;  /* 0x0000000047007221 */ /* 0x000fe60000010000 */
[----:B------:R2:W-:Y:S04]  /*cb70*/  STL [R1+0x8], R2 ;  /* 0x0000080201007387 */ /* 0x0005e80000100800 */
[----:B------:R2:W-:Y:S01]  /*cb80*/  STL [R1+0xc], R0 ;  /* 0x00000c0001007387 */ /* 0x0005e20000100800 */
[----:B-1----:R-:W-:Y:S01]  /*cb90*/  MOV R5, R3 ;  /* 0x0000000300057202 */ /* 0x002fe20000000f00 */
[----:B------:R-:W-:-:S05]  /*cba0*/  @P0 BRA `(.L_x_2238) ;  /* 0xffffb32000000947 */ /* 0x000fca000383ffff */
.L_x_2221:
[----:B--2---:R-:W2:Y:S01]  /*cbb0*/  LDL R0, [R1+0x38] ;  /* 0x0000380001007983 */ /* 0x004ea20000100800 */
[----:B-1----:R-:W-:-:S02]  /*cbc0*/  IMAD.MOV.U32 R2, RZ, RZ, c[0x0][0x2c4] ;  /* 0x0000b100ff027624 */ /* 0x002fc400078e00ff */
[----:B------:R-:W-:-:S03]  /*cbd0*/  IMAD.MOV.U32 R4, RZ, RZ, c[0x0][0x32c] ;  /* 0x0000cb00ff047624 */ /* 0x000fc600078e00ff */
        /* <DEDUP_REMOVED lines=19> */
.L_x_2241:
[----:B------:R-:W-:-:S04]  /*cd10*/  MOV R3, c[0x0][0x32c] ;  /* 0x0000cb0000037a02 */ /* 0x000fc80000000f00 */
[----:B------:R-:W-:-:S13]  /*cd20*/  ISETP.NE.AND P0, PT, R3, 0x1, PT ;  /* 0x000000010300780c */ /* 0x000fda0003f05270 */
[----:B------:R-:W-:-:S05]  /*cd30*/  @P0 IMAD.HI.U32 R3, R0, c[0x0][0x330], RZ ;  /* 0x0000cc0000030a27 */ /* 0x000fca00078e00ff */
[----:B------:R-:W-:Y:S02]  /*cd40*/  @P0 SHF.R.U32.HI R0, RZ, c[0x0][0x334], R3 ;  /* 0x0000cd00ff000a19 */ /* 0x000fe40000011603 */
.L_x_2242:
[----:B------:R-:W-:Y:S05]  /*cd50*/  BSYNC B0 ;  /* 0x0000000000007941 */ /* 0x000fea0003800000 */
.L_x_2240:
[----:B------:R-:W-:-:S05]  /*cd60*/  IMAD R0, R0, c[0x0][0x32c], RZ ;  /* 0x0000cb0000007a24 */ /* 0x000fca00078e02ff */
[----:B------:R-:W-:-:S04]  /*cd70*/  IMNMX R2, R2, R0, !PT ;  /* 0x0000000002027217 */ /* 0x000fc80007800200 */
.L_x_2239:
[----:B------:R-:W-:-:S05]  /*cd80*/  IADD3 R2, R2, 0x4f, RZ ;  /* 0x0000004f02027810 */ /* 0x000fca0007ffe0ff */
[----:B------:R-:W-:-:S05]  /*cd90*/  IMAD.HI R2, R2, 0x66666667, RZ ;  /* 0x6666666702027827 */ /* 0x000fca00078e02ff */
[----:B------:R-:W-:-:S04]  /*cda0*/  SHF.R.U32.HI R0, RZ, 0x1f, R2 ;  /* 0x0000001fff007819 */ /* 0x000fc80000011602 */
[----:B------:R-:W-:-:S04]  /*cdb0*/  LEA.HI.SX32 R0, R2, R0, 0x1b ;  /* 0x0000000002007211 */ /* 0x000fc800078fdaff */
[----:B------:R-:W-:-:S04]  /*cdc0*/  IMNMX R246, R234, R0, !PT ;  /* 0x00000000eaf67217 */ /* 0x000fc80007800200 */
[----:B------:R-:W-:-:S13]  /*cdd0*/  ISETP.GE.AND P0, PT, R211, R246, PT ;  /* 0x000000f6d300720c */ /* 0x000fda0003f06270 */
[----:B------:R-:W-:Y:S05]  /*cde0*/  @!P0 BRA `(.L_x_2243) ;  /* 0x00002fa000008947 */ /* 0x000fea0003800000 */
[----:B------:R-:W-:Y:S01]  /*cdf0*/  MOV R3, R113 ;  /* 0x0000007100037202 */ /* 0x000fe20000000f00 */
[----:B------:R-:W-:Y:S01]  /*ce00*/  IMAD.MOV.U32 R118, RZ, RZ, R5 ;  /* 0x000000ffff767224 */ /* 0x000fe200078e0005 */
[----:B------:R-:W-:Y:S01]  /*ce10*/  MOV R0, R114 ;  /* 0x0000007200007202 */ /* 0x000fe20000000f00 */
[----:B------:R-:W-:Y:S01]  /*ce20*/  IMAD.MOV.U32 R192, RZ, RZ, R211 ;  /* 0x000000ffffc07224 */ /* 0x000fe200078e00d3 */
[----:B------:R-:W-:Y:S02]  /*ce30*/  MOV R116, R112 ;  /* 0x0000007000747202 */ /* 0x000fe40000000f00 */
.L_x_2244:
[----:B------:R-:W2:Y:S01]  /*ce40*/  LDL R2, [R1+0x14] ;  /* 0x0000140001027983 */ /* 0x000ea20000100800 */
[----:B------:R-:W-:Y:S04]  /*ce50*/  DEPBAR.LE SB0, 0x0 ;  /* 0x000080000000791a */ /* 0x000fe80000000000 */
[----:B------:R-:W3:Y:S01]  /*ce60*/  LDL R117, [R1+0x2c] ;  /* 0x00002c0001757983 */ /* 0x000ee20000100800 */
[----:B------:R-:W-:Y:S03]  /*ce70*/  WARPSYNC 0xffffffff ;  /* 0xffffffff00007948 */ /* 0x000fe60003800000 */
[----:B------:R-:W-:Y:S01]  /*ce80*/  BAR.SYNC.DEFER_BLOCKING 0x0 ;  /* 0x0000000000007b1d */ /* 0x000fe20000010000 */
[----:B------:R-:W-:Y:S02]  /*ce90*/  ISETP.GT.AND P0, PT, R234, R192, PT ;  /* 0x000000c0ea00720c */ /* 0x000fe40003f04270 */
[C---:B------:R-:W-:Y:S11]  /*cea0*/  IADD3 R211, R192.reuse, -0x1, RZ ;  /* 0xffffffffc0d37810 */ /* 0x040ff60007ffe0ff */
[----:B------:R-:W-:Y:S01]  /*ceb0*/  @!P0 IMAD.WIDE.U32 R168, R192, c[0x0][0x208], RZ ;  /* 0x00008200c0a88a25 */ /* 0x000fe200078e00ff */
[----:B------:R-:W-:Y:S08]  /*cec0*/  LDSM.16.M88.4 R80, [R202] ;  /* 0x00000000ca50783b */ /* 0x000ff00000000200 */
[----:B------:R-:W4:Y:S06]  /*ced0*/  LDL.64 R170, [R1+0x20] ;  /* 0x0000200001aa7983 */ /* 0x000f2c0000100a00 */
[----:B------:R-:W1:Y:S08]  /*cee0*/  LDSM.16.M88.4 R16, [R119] ;  /* 0x000000007710783b */ /* 0x000e700000000200 */
[----:B------:R-:W5:Y:S08]  /*cef0*/  LDSM.16.M88.4 R76, [R202+0x2000] ;  /* 0x00200000ca4c783b */ /* 0x000f700000000200 */
[----:B------:R-:W5:Y:S08]  /*cf00*/  LDSM.16.M88.4 R32, [R119+0x800] ;  /* 0x000800007720783b */ /* 0x000f700000000200 */
[----:B------:R-:W4:Y:S04]  /*cf10*/  LDL R193, [R1+0x28] ;  /* 0x0000280001c17983 */ /* 0x000f280000100800 */
[----:B------:R-:W5:Y:S08]  /*cf20*/  LDSM.16.M88.4 R48, [R119+0x1000] ;  /* 0x001000007730783b */ /* 0x000f700000000200 */
[----:B------:R-:W4:Y:S01]  /*cf30*/  LDL.64 R194, [R1+0x18] ;  /* 0x0000180001c27983 */ /* 0x000f220000100a00 */
[-C--:B-1----:R-:W-:Y:S05]  /*cf40*/  HMMA.16816.F32 R4, R80, R16.reuse, RZ ;  /* 0x000000105004723c */ /* 0x082fea00000018ff */
[----:B------:R-:W1:Y:S03]  /*cf50*/  LDSM.16.M88.4 R64, [R119+0x1800] ;  /* 0x001800007740783b */ /* 0x000e660000000200 */
[C---:B-----5:R-:W-:Y:S05]  /*cf60*/  HMMA.16816.F32 R8, R76.reuse, R16, RZ ;  /* 0x000000104c08723c */ /* 0x060fea00000018ff */
[----:B------:R-:W5:Y:S03]  /*cf70*/  LDSM.16.M88.4 R112, [R119+0x2000] ;  /* 0x002000007770783b */ /* 0x000f660000000200 */
[-C--:B------:R-:W-:Y:S05]  /*cf80*/  HMMA.16816.F32 R12, R76, R18.reuse, RZ ;  /* 0x000000124c0c723c */ /* 0x080fea00000018ff */
[----:B------:R-:W-:Y:S03]  /*cf90*/  LDSM.16.M88.4 R156, [R205] ;  /* 0x00000000cd9c783b */ /* 0x000fe60000000200 */
[C---:B------:R-:W-:Y:S05]  /*cfa0*/  HMMA.16816.F32 R16, R80.reuse, R18, RZ ;  /* 0x000000125010723c */ /* 0x040fea00000018ff */
[----:B------:R-:W1:Y:S03]  /*cfb0*/  LDSM.16.M88.4 R160, [R206] ;  /* 0x00000000cea0783b */ /* 0x000e660000000200 */
[-C--:B------:R-:W-:Y:S05]  /*cfc0*/  HMMA.16816.F32 R20, R80, R32.reuse, RZ ;  /* 0x000000205014723c */ /* 0x080fea00000018ff */
[----:B------:R-:W1:Y:S03]  /*cfd0*/  LDSM.16.M88.4 R164, [R205+0x2000] ;  /* 0x00200000cda4783b */ /* 0x000e660000000200 */
[C---:B------:R-:W-:Y:S05]  /*cfe0*/  HMMA.16816.F32 R24, R76.reuse, R32, RZ ;  /* 0x000000204c18723c */ /* 0x040fea00000018ff */
[----:B------:R-:W-:Y:S03]  /*cff0*/  LDSM.16.M88.4 R172, [R208] ;  /* 0x00000000d0ac783b */ /* 0x000fe60000000200 */
[-C--:B------:R-:W-:Y:S05]  /*d000*/  HMMA.16816.F32 R28, R76, R34.reuse, RZ ;  /* 0x000000224c1c723c */ /* 0x080fea00000018ff */
[----:B------:R-:W-:Y:S03]  /*d010*/  LDSM.16.M88.4 R176, [R207] ;  /* 0x00000000cfb0783b */ /* 0x000fe60000000200 */
[C---:B------:R-:W-:Y:S05]  /*d020*/  HMMA.16816.F32 R32, R80.reuse, R34, RZ ;  /* 0x000000225020723c */ /* 0x040fea00000018ff */
[----:B------:R-:W4:Y:S04]  /*d030*/  LDL.LU R250, [R1] ;  /* 0x0000000001fa7983 */ /* 0x000f280000300800 */
[----:B------:R-:W4:Y:S01]  /*d040*/  LDL.LU R249, [R1+0x4] ;  /* 0x0000040001f97983 */ /* 0x000f220000300800 */
[-C--:B------:R-:W-:Y:S03]  /*d050*/  HMMA.16816.F32 R36, R80, R48.reuse, RZ ;  /* 0x000000305024723c */ /* 0x080fe600000018ff */
[----:B------:R-:W4:Y:S04]  /*d060*/  LDL.LU R248, [R1+0x8] ;  /* 0x0000080001f87983 */ /* 0x000f280000300800 */
[----:B------:R-:W4:Y:S01]  /*d070*/  LDL.LU R247, [R1+0xc] ;  /* 0x00000c0001f77983 */ /* 0x000f220000300800 */
        /* <DEDUP_REMOVED lines=10> */
[----:B------:R-:W-:Y:S07]  /*d120*/  HMMA.16816.F32 R80, R80, R114, RZ ;  /* 0x000000725050723c */ /* 0x000fee00000018ff */
[----:B------:R-:W-:Y:S01]  /*d130*/  @!P0 MOV R114, 0x5 ;  /* 0x0000000500728802 */ /* 0x000fe20000000f00 */
[-C--:B------:R-:W-:Y:S08]  /*d140*/  HMMA.16816.F32 R4, R156, R160.reuse, R4 ;  /* 0x000000a09c04723c */ /* 0x080ff00000001804 */
[C---:B------:R-:W-:Y:S08]  /*d150*/  HMMA.16816.F32 R8, R164.reuse, R160, R8 ;  /* 0x000000a0a408723c */ /* 0x040ff00000001808 */
[-C--:B------:R-:W-:Y:S08]  /*d160*/  HMMA.16816.F32 R12, R164, R162.reuse, R12 ;  /* 0x000000a2a40c723c */ /* 0x080ff0000000180c */
[C---:B------:R-:W-:Y:S04]  /*d170*/  HMMA.16816.F32 R16, R156.reuse, R162, R16 ;  /* 0x000000a29c10723c */ /* 0x040fe80000001810 */
[----:B--2---:R-:W-:Y:S02]  /*d180*/  LOP3.LUT P4, RZ, R2, 0x8, RZ, 0xc0, !PT ;  /* 0x0000000802ff7812 */ /* 0x004fe4000788c0ff */
[----:B------:R-:W-:Y:S02]  /*d190*/  @!P0 SHF.R.S32.HI R2, RZ, 0x1f, R192 ;  /* 0x0000001fff028819 */ /* 0x000fe400000114c0 */
[----:B---3--:R-:W-:Y:S04]  /*d1a0*/  @!P0 MOV R113, R117 ;  /* 0x0000007500718202 */ /* 0x008fe80000000f00 */
[----:B------:R-:W-:Y:S04]  /*d1b0*/  @!P0 IMAD R2, R2, c[0x0][0x208], RZ ;  /* 0x0000820002028a24 */ /* 0x000fe800078e02ff */
[----:B------:R-:W-:Y:S05]  /*d1c0*/  @!P0 IMAD R2, R192, c[0x0][0x20c], R2 ;  /* 0x00008300c0028a24 */ /* 0x000fea00078e0202 */
[----:B------:R-:W-:Y:S05]  /*d1d0*/  @!P0 IADD3 R2, R169, R2, RZ ;  /* 0x00000002a9028210 */ /* 0x000fea0007ffe0ff */
[----:B------:R-:W-:Y:S01]  /*d1e0*/  @!P0 IMAD R2, R2, 0x50, RZ ;  /* 0x0000005002028824 */ /* 0x000fe200078e02ff */
[----:B----4-:R-:W-:Y:S05]  /*d1f0*/  @!P0 MOV R112, R170 ;  /* 0x000000aa00708202 */ /* 0x010fea0000000f00 */
[----:B------:R-:W-:Y:S01]  /*d200*/  @!P0 IMAD.WIDE.U32 R112, R168, 0x50, R112 ;  /* 0x00000050a8708825 */ /* 0x000fe200078e0070 */
[----:B------:R-:W-:Y:S04]  /*d210*/  @!P0 MOV R168, c[0x0][0x208] ;  /* 0x0000820000a88a02 */ /* 0x000fe80000000f00 */
[----:B------:R-:W-:Y:S02]  /*d220*/  @!P0 LEA R180, P1, R112, c[0x0][0x1f8], 0x1 ;  /* 0x00007e0070b48a11 */ /* 0x000fe400078208ff */
[----:B------:R-:W-:Y:S02]  /*d230*/  @!P0 IADD3 R113, R113, R2, RZ ;  /* 0x0000000271718210 */ /* 0x000fe40007ffe0ff */
[----:B------:R-:W-:Y:S02]  /*d240*/  @!P0 SHF.L.U64.HI R2, R168, R114, c[0x0][0x20c] ;  /* 0x00008300a8028619 */ /* 0x000fe40000010272 */
[----:B------:R-:W-:Y:S02]  /*d250*/  @!P0 LEA.HI.X R181, R112, c[0x0][0x1fc], R113, 0x1, P1 ;  /* 0x00007f0070b58a11 */ /* 0x000fe400008f0c71 */
[----:B------:R-:W1:Y:S01]  /*d260*/  LDSM.16.M88.4 R112, [R210] ;  /* 0x00000000d270783b */ /* 0x000e620000000200 */
[----:B------:R-:W-:Y:S04]  /*d270*/  @!P0 SHF.L.U32 R117, R168, 0x5, RZ ;  /* 0x00000005a8758819 */ /* 0x000fe800000006ff */
[-C--:B------:R-:W-:Y:S03]  /*d280*/  @!P0 IADD3 R186, P2, R180, R117.reuse, RZ ;  /* 0x00000075b4ba8210 */ /* 0x080fe60007f5e0ff */
[----:B------:R-:W2:Y:S01]  /*d290*/  LDSM.16.M88.4 R168, [R209] ;  /* 0x00000000d1a8783b */ /* 0x000ea20000000200 */
[-C--:B------:R-:W-:Y:S02]  /*d2a0*/  @!P0 IADD3.X R187, R181, R2.reuse, RZ, P2, !PT ;  /* 0x00000002b5bb8210 */ /* 0x080fe400017fe4ff */
[-C--:B------:R-:W-:Y:S04]  /*d2b0*/  @!P0 IADD3 R184, P1, R186, R117.reuse, RZ ;  /* 0x00000075bab88210 */ /* 0x080fe80007f3e0ff */
[-C--:B------:R-:W-:Y:S01]  /*d2c0*/  @!P0 IADD3.X R185, R187, R2.reuse, RZ, P1, !PT ;  /* 0x00000002bbb98210 */ /* 0x080fe20000ffe4ff */
[----:B------:R-:W-:Y:S01]  /*d2d0*/  @!PT LDS RZ, [RZ] ;  /* 0x00000000fffff984 */ /* 0x000fe20000000800 */
[----:B------:R-:W-:Y:S01]  /*d2e0*/  @!PT LDS RZ, [RZ] ;  /* 0x00000000fffff984 */ /* 0x000fe20000000800 */
[----:B------:R-:W-:Y:S01]  /*d2f0*/  @!PT LDS RZ, [RZ] ;  /* 0x00000000fffff984 */ /* 0x000fe20000000800 */
[----:B------:R3:W-:Y:S01]  /*d300*/  @!P0 LDGSTS.E.BYPASS.LTC128B.128 [R213+0x100], [R180.64], !P4 ;  /* 0x00100000b4d58fae */ /* 0x0007e2000e101d48 */
[-C--:B------:R-:W-:Y:S04]  /*d310*/  @!P0 IADD3 R182, P2, R184, R117.reuse, RZ ;  /* 0x00000075b8b68210 */ /* 0x080fe80007f5e0ff */
[-C--:B------:R-:W-:Y:S02]  /*d320*/  @!P0 IADD3.X R183, R185, R2.reuse, RZ, P2, !PT ;  /* 0x00000002b9b78210 */ /* 0x080fe400017fe4ff */
[----:B------:R-:W-:Y:S01]  /*d330*/  @!P0 IADD3 R160, P1, R182, R117, RZ ;  /* 0x00000075b6a08210 */ /* 0x000fe20007f3e0ff */
[----:B------:R4:W-:Y:S03]  /*d340*/  @!P0 LDGSTS.E.BYPASS.LTC128B.128 [R213+0x900], [R186.64], !P4 ;  /* 0x00900000bad58fae */ /* 0x0009e6000e101d48 */
[----:B------:R-:W-:Y:S05]  /*d350*/  @!P0 IADD3.X R161, R183, R2, RZ, P1, !PT ;  /* 0x00000002b7a18210 */ /* 0x000fea0000ffe4ff */
[----:B------:R4:W-:Y:S01]  /*d360*/  @!P0 LDGSTS.E.BYPASS.LTC128B.128 [R213+0x1100], [R184.64], !P4 ;  /* 0x01100000b8d58fae */ /* 0x0009e2000e101d48 */
[-C--:B-1----:R-:W-:Y:S07]  /*d370*/  HMMA.16816.F32 R20, R156, R112.reuse, R20 ;  /* 0x000000709c14723c */ /* 0x082fee0000001814 */
[----:B------:R3:W-:Y:S01]  /*d380*/  @!P0 LDGSTS.E.BYPASS.LTC128B.128 [R213+0x1900], [R182.64], !P4 ;  /* 0x01900000b6d58fae */ /* 0x0007e2000e101d48 */
[C---:B------:R-:W-:Y:S07]  /*d390*/  HMMA.16816.F32 R24, R164.reuse, R112, R24 ;  /* 0x00000070a418723c */ /* 0x040fee0000001818 */
[----:B------:R1:W-:Y:S01]  /*d3a0*/  @!P0 LDGSTS.E.BYPASS.LTC128B.128 [R213+0x2100], [R160.64], !P4 ;  /* 0x02100000a0d58fae */ /* 0x0003e2000e101d48 */
[----:B------:R-:W-:Y:S01]  /*d3b0*/  ISETP.GT.AND P0, PT, R192, R234, PT ;  /* 0x000000eac000720c */ /* 0x000fe20003f04270 */
[-C--:B------:R-:W-:Y:S06]  /*d3c0*/  HMMA.16816.F32 R28, R164, R114.reuse, R28 ;  /* 0x00000072a41c723c */ /* 0x080fec000000181c */
[----:B------:R-:W-:Y:S02]  /*d3d0*/  LDSM.16.M88.4 R188, [R203+0x2000] ;  /* 0x00200000cbbc783b */ /* 0x000fe40000000200 */
[C---:B------:R-:W-:Y:S06]  /*d3e0*/  HMMA.16816.F32 R32, R156.reuse, R114, R32 ;  /* 0x000000729c20723c */ /* 0x040fec0000001820 */
[----:B------:R-:W0:Y:S02]  /*d3f0*/  LDGDEPBAR ;  /* 0x00000000000079af */ /* 0x000e240000000000 */
[-C--:B--2---:R-:W-:Y:S06]  /*d400*/  HMMA.16816.F32 R36, R156, R168.reuse, R36 ;  /* 0x000000a89c24723c */ /* 0x084fec0000001824 */
[----:B---3--:R-:W-:Y:S02]  /*d410*/  LDSM.16.M88.4 R180, [R203] ;  /* 0x00000000cbb4783b */ /* 0x008fe40000000200 */
[C---:B------:R-:W-:Y:S06]  /*d420*/  HMMA.16816.F32 R40, R164.reuse, R168, R40 ;  /* 0x000000a8a428723c */ /* 0x040fec0000001828 */
[----:B----4-:R-:W2:Y:S02]  /*d430*/  LDSM.16.M88.4 R184, [R201] ;  /* 0x00000000c9b8783b */ /* 0x010ea40000000200 */
[-C--:B------:R-:W-:Y:S06]  /*d440*/  HMMA.16816.F32 R44, R164, R170.reuse, R44 ;  /* 0x000000aaa42c723c */ /* 0x080fec000000182c */
[----:B-1----:R-:W1:Y:S02]  /*d450*/  LDSM.16.M88.4 R160, [R201+0x800] ;  /* 0x00080000c9a0783b */ /* 0x002e640000000200 */
[C---:B------:R-:W-:Y:S06]  /*d460*/  HMMA.16816.F32 R48, R156.reuse, R170, R48 ;  /* 0x000000aa9c30723c */ /* 0x040fec0000001830 */
[----:B------:R-:W3:Y:S02]  /*d470*/  LDSM.16.M88.4 R112, [R201+0x1000] ;  /* 0x00100000c970783b */ /* 0x000ee40000000200 */
[-C--:B------:R-:W-:Y:S06]  /*d480*/  HMMA.16816.F32 R52, R156, R172.reuse, R52 ;  /* 0x000000ac9c34723c */ /* 0x080fec0000001834 */
[----:B------:R-:W-:Y:S02]  /*d490*/  LDSM.16.M88.4 R168, [R204] ;  /* 0x00000000cca8783b */ /* 0x000fe40000000200 */
        /* <DEDUP_REMOVED lines=10> */
[-C--:B--2---:R-:W-:Y:S01]  /*d540*/  HMMA.16816.F32 R4, R180, R184.reuse, R4 ;  /* 0x000000b8b404723c */ /* 0x084fe20000001804 */
[----:B------:R-:W-:Y:S07]  /*d550*/  LDSM.16.M88.4 R176, [R198+0x800] ;  /* 0x00080000c6b0783b */ /* 0x000fee0000000200 */
[C---:B------:R-:W-:Y:S08]  /*d560*/  HMMA.16816.F32 R8, R188.reuse, R184, R8 ;  /* 0x000000b8bc08723c */ /* 0x040ff00000001808 */
        /* <DEDUP_REMOVED lines=17> */
[----:B------:R-:W3:Y:S01]  /*d680*/  LDSM.16.M88.4 R156, [R198+0x2000] ;  /* 0x00200000c69c783b */ /* 0x000ee20000000200 */
[----:B------:R-:W-:Y:S06]  /*d690*/  DEPBAR.LE SB0, 0x0 ;  /* 0x000080000000791a */ /* 0x000fec0000000000 */
[-C--:B------:R-:W-:Y:S01]  /*d6a0*/  HMMA.16816.F32 R68, R180, R164.reuse, R68 ;  /* 0x000000a4b444723c */ /* 0x080fe20000001844 */
[----:B------:R-:W-:Y:S07]  /*d6b0*/  BAR.SYNC.DEFER_BLOCKING 0x0 ;  /* 0x0000000000007b1d */ /* 0x000fee0000010000 */
[C---:B------:R-:W-:Y:S08]  /*d6c0*/  HMMA.16816.F32 R72, R188.reuse, R164, R72 ;  /* 0x000000a4bc48723c */ /* 0x040ff00000001848 */
[-C--:B------:R-:W-:Y:S08]  /*d6d0*/  HMMA.16816.F32 R76, R188, R166.reuse, R76 ;  /* 0x000000a6bc4c723c */ /* 0x080ff0000000184c */
[----:B------:R-:W-:Y:S08]  /*d6e0*/  HMMA.16816.F32 R80, R180, R166, R80 ;  /* 0x000000a6b450723c */ /* 0x000ff00000001850 */
[-C--:B------:R-:W-:Y:S08]  /*d6f0*/  HMMA.16816.F32 R4, R168, R172.reuse, R4 ;  /* 0x000000aca804723c */ /* 0x080ff00000001804 */
[C---:B-1----:R-:W-:Y:S08]  /*d700*/  HMMA.16816.F32 R8, R160.reuse, R172, R8 ;  /* 0x000000aca008723c */ /* 0x042ff00000001808 */
[-C--:B------:R-:W-:Y:S08]  /*d710*/  HMMA.16816.F32 R12, R160, R174.reuse, R12 ;  /* 0x000000aea00c723c */ /* 0x080ff0000000180c */
[C---:B------:R-:W-:Y:S04]  /*d720*/  HMMA.16816.F32 R16, R168.reuse, R174, R16 ;  /* 0x000000aea810723c */ /* 0x040fe80000001810 */
[----:B------:R-:W-:Y:S04]  /*d730*/  FMNMX.FTZ R2, R4, R0, !PT ;  /* 0x0000000004027209 */ /* 0x000fe80007810000 */
[-C--:B------:R-:W-:Y:S04]  /*d740*/  HMMA.16816.F32 R20, R168, R176.reuse, R20 ;  /* 0x000000b0a814723c */ /* 0x080fe80000001814 */
[----:B------:R-:W-:Y:S04]  /*d750*/  FMNMX.FTZ R2, R5, R2, !PT ;  /* 0x0000000205027209 */ /* 0x000fe80007810000 */
[C---:B------:R-:W-:Y:S08]  /*d760*/  HMMA.16816.F32 R24, R160.reuse, R176, R24 ;  /* 0x000000b0a018723c */ /* 0x040ff00000001818 */
        /* <DEDUP_REMOVED lines=18> */
[----:B------:R-:W-:Y:S02]  /*d890*/  FMNMX.FTZ R112, R7, R112, !PT ;  /* 0x0000007007707209 */ /* 0x000fe40007810000 */
[----:B------:R-:W-:Y:S02]  /*d8a0*/  FMNMX.FTZ R113, R8, R116, !PT ;  /* 0x0000007408717209 */ /* 0x000fe40007810000 */
[C---:B------:R-:W-:Y:S04]  /*d8b0*/  HMMA.16816.F32 R64, R168.reuse, R114, R64 ;  /* 0x00000072a840723c */ /* 0x040fe80000001840 */
[----:B------:R-:W-:Y:S02]  /*d8c0*/  FMNMX.FTZ R112, R18, R112, !PT ;  /* 0x0000007012707209 */ /* 0x000fe40007810000 */
[----:B------:R-:W-:Y:S02]  /*d8d0*/  FMNMX.FTZ R113, R9, R113, !PT ;  /* 0x0000007109717209 */ /* 0x000fe40007810000 */
[----:B------:R-:W-:Y:S01]  /*d8e0*/  FMNMX.FTZ R112, R19, R112, !PT ;  /* 0x0000007013707209 */ /* 0x000fe20007810000 */
[-C--:B---3--:R-:W-:Y:S03]  /*d8f0*/  HMMA.16816.F32 R68, R168, R156.reuse, R68 ;  /* 0x0000009ca844723c */ /* 0x088fe60000001844 */
        /* <DEDUP_REMOVED lines=82> */
[----:B------:R-:W-:Y:S03]  /*de20*/  FFMA.FTZ R36, R36, c[0x0][0x2d0], -R164 ;  /* 0x0000b40024247a23 */ /* 0x000fe600000108a4 */
        /* <DEDUP_REMOVED lines=9> */
[----:B------:R2:W-:Y:S01]  /*dec0*/  MUFU.EX2 R216, R37 ;  /* 0x0000002500d87308 */ /* 0x0005e20000000800 */
[----:B------:R-:W-:Y:S02]  /*ded0*/  FMUL.FTZ R2, R2, c[0x0][0x2d0] ;  /* 0x0000b40002027a20 */ /* 0x000fe40000410000 */
[--C-:B------:R-:W-:Y:S02]  /*dee0*/  FFMA.FTZ R67, R67, c[0x0][0x2d0], -R165.reuse ;  /* 0x0000b40043437a23 */ /* 0x100fe400000108a5 */
[----:B------:R-:W-:Y:S02]  /*def0*/  FMUL.FTZ R166, R112, c[0x0][0x2d0] ;  /* 0x0000b40070a67a20 */ /* 0x000fe40000410000 */
[C---:B------:R-:W-:Y:S02]  /*df00*/  FMUL.FTZ R96, R117.reuse, R96 ;  /* 0x0000006075607220 */ /* 0x040fe40000410000 */
[--C-:B------:R-:W-:Y:S01]  /*df10*/  FFMA.FTZ R40, R40, c[0x0][0x2d0], -R166.reuse ;  /* 0x0000b40028287a23 */ /* 0x100fe200000108a6 */
[----:B------:R4:W5:Y:S01]  /*df20*/  MUFU.EX2 R115, R2 ;  /* 0x0000000200737308 */ /* 0x0009620000000800 */
[C---:B------:R-:W-:Y:S02]  /*df30*/  FMUL.FTZ R97, R117.reuse, R97 ;  /* 0x0000006175617220 */ /* 0x040fe40000410000 */
[C---:B------:R-:W-:Y:S02]  /*df40*/  FMUL.FTZ R100, R117.reuse, R100 ;  /* 0x0000006475647220 */ /* 0x040fe40000410000 */
[----:B------:R-:W-:Y:S02]  /*df50*/  FMUL.FTZ R101, R117, R101 ;  /* 0x0000006575657220 */ /* 0x000fe40000410000 */
[----:B------:R-:W-:Y:S02]  /*df60*/  FFMA.FTZ R41, R41, c[0x0][0x2d0], -R166 ;  /* 0x0000b40029297a23 */ /* 0x000fe400000108a6 */
[----:B------:R-:W-:Y:S01]  /*df70*/  FMUL.FTZ R85, R117, R85 ;  /* 0x0000005575557220 */ /* 0x000fe20000410000 */
[----:B------:R5:W-:Y:S01]  /*df80*/  MUFU.EX2 R190, R40 ;  /* 0x0000002800be7308 */ /* 0x000be20000000800 */
[--C-:B---3--:R-:W-:Y:S01]  /*df90*/  FFMA.FTZ R36, R48, c[0x0][0x2d0], -R164.reuse ;  /* 0x0000b40030247a23 */ /* 0x108fe200000108a4 */
[----:B-1----:R-:W-:Y:S01]  /*dfa0*/  FMNMX.FTZ R0, R0, R3, !PT ;  /* 0x0000000300007209 */ /* 0x002fe20007810000 */
[----:B------:R-:W-:Y:S02]  /*dfb0*/  FFMA.FTZ R3, R17, c[0x0][0x2d0], -R164 ;  /* 0x0000b40011037a23 */ /* 0x000fe400000108a4 */
[C---:B------:R-:W-:Y:S02]  /*dfc0*/  FMUL.FTZ R17, R117.reuse, R133 ;  /* 0x0000008575117220 */ /* 0x040fe40000410000 */
[----:B--2---:R-:W-:Y:S02]  /*dfd0*/  FMUL.FTZ R37, R117, R153 ;  /* 0x0000009975257220 */ /* 0x004fe40000410000 */
[--C-:B------:R-:W-:Y:S01]  /*dfe0*/  FFMA.FTZ R38, R38, c[0x0][0x2d0], -R165.reuse ;  /* 0x0000b40026267a23 */ /* 0x100fe200000108a5 */
[----:B------:R1:W-:Y:S01]  /*dff0*/  MUFU.EX2 R245, R3 ;  /* 0x0000000300f57308 */ /* 0x0003e20000000800 */
[--C-:B------:R-:W-:Y:S02]  /*e000*/  FFMA.FTZ R39, R39, c[0x0][0x2d0], -R165.reuse ;  /* 0x0000b40027277a23 */ /* 0x100fe400000108a5 */
[--C-:B------:R-:W-:Y:S02]  /*e010*/  FFMA.FTZ R50, R50, c[0x0][0x2d0], -R165.reuse ;  /* 0x0000b40032327a23 */ /* 0x100fe400000108a5 */
[----:B----4-:R-:W-:Y:S02]  /*e020*/  FADD.FTZ R2, -R112, R116 ;  /* 0x0000007470027221 */ /* 0x010fe40000010100 */
[C---:B-----5:R-:W-:Y:S02]  /*e030*/  FMUL.FTZ R86, R115.reuse, R86 ;  /* 0x0000005673567220 */ /* 0x060fe40000410000 */
[----:B------:R-:W-:Y:S01]  /*e040*/  FMUL.FTZ R2, R2, c[0x0][0x2d0] ;  /* 0x0000b40002027a20 */ /* 0x000fe20000410000 */
[----:B------:R2:W-:Y:S01]  /*e050*/  MUFU.EX2 R215, R36 ;  /* 0x0000002400d77308 */ /* 0x0005e20000000800 */
[C---:B------:R-:W-:Y:S02]  /*e060*/  FMUL.FTZ R98, R115.reuse, R98 ;  /* 0x0000006273627220 */ /* 0x040fe40000410000 */
[C---:B------:R-:W-:Y:S02]  /*e070*/  FMUL.FTZ R99, R115.reuse, R99 ;  /* 0x0000006373637220 */ /* 0x040fe40000410000 */
[----:B------:R-:W-:Y:S02]  /*e080*/  FFMA.FTZ R40, R44, c[0x0][0x2d0], -R166 ;  /* 0x0000b4002c287a23 */ /* 0x000fe400000108a6 */
[C---:B------:R-:W-:Y:S02]  /*e090*/  FMUL.FTZ R102, R115.reuse, R102 ;  /* 0x0000006673667220 */ /* 0x040fe40000410000 */
[C---:B------:R-:W-:Y:S01]  /*e0a0*/  FMUL.FTZ R103, R115.reuse, R103 ;  /* 0x0000006773677220 */ /* 0x040fe20000410000 */
[----:B------:R3:W4:Y:S01]  /*e0b0*/  MUFU.EX2 R116, R2 ;  /* 0x0000000200747308 */ /* 0x0007220000000800 */
[----:B------:R-:W-:Y:S02]  /*e0c0*/  FMUL.FTZ R87, R115, R87 ;  /* 0x0000005773577220 */ /* 0x000fe40000410000 */
[----:B-1----:R-:W-:Y:S07]  /*e0d0*/  FFMA.FTZ R3, R6, c[0x0][0x2d0], -R165 ;  /* 0x0000b40006037a23 */ /* 0x002fee00000108a5 */
[----:B------:R1:W-:Y:S01]  /*e0e0*/  MUFU.EX2 R231, R3 ;  /* 0x0000000300e77308 */ /* 0x0003e20000000800 */
[--C-:B--2---:R-:W-:Y:S09]  /*e0f0*/  FFMA.FTZ R36, R49, c[0x0][0x2d0], -R164.reuse ;  /* 0x0000b40031247a23 */ /* 0x104ff200000108a4 */
[----:B------:R2:W-:Y:S01]  /*e100*/  MUFU.EX2 R191, R40 ;  /* 0x0000002800bf7308 */ /* 0x0005e20000000800 */
[----:B---3--:R-:W-:Y:S01]  /*e110*/  FFMA.FTZ R2, R5, c[0x0][0x2d0], -R164 ;  /* 0x0000b40005027a23 */ /* 0x008fe200000108a4 */
[----:B------:R-:W-:Y:S01]  /*e120*/  @P0 SHF.R.S32.HI R5, RZ, 0x1f, R211 ;  /* 0x0000001fff050819 */ /* 0x000fe200000114d3 */
[C---:B----4-:R-:W-:Y:S02]  /*e130*/  FMUL.FTZ R88, R116.reuse, R88 ;  /* 0x0000005874587220 */ /* 0x050fe40000410000 */
[C---:B------:R-:W-:Y:S05]  /*e140*/  FMUL.FTZ R89, R116.reuse, R89 ;  /* 0x0000005974597220 */ /* 0x040fea0000410000 */
[----:B------:R3:W-:Y:S01]  /*e150*/  MUFU.EX2 R243, R2 ;  /* 0x0000000200f37308 */ /* 0x0007e20000000800 */
[C---:B------:R-:W-:Y:S02]  /*e160*/  FMUL.FTZ R92, R116.reuse, R92 ;  /* 0x0000005c745c7220 */ /* 0x040fe40000410000 */
[C---:B------:R-:W-:Y:S02]  /*e170*/  FMUL.FTZ R93, R116.reuse, R93 ;  /* 0x0000005d745d7220 */ /* 0x040fe40000410000 */
[--C-:B-1----:R-:W-:Y:S02]  /*e180*/  FFMA.FTZ R3, R7, c[0x0][0x2d0], -R165.reuse ;  /* 0x0000b40007037a23 */ /* 0x102fe400000108a5 */
[C---:B------:R-:W-:Y:S02]  /*e190*/  FMUL.FTZ R104, R116.reuse, R104 ;  /* 0x0000006874687220 */ /* 0x040fe40000410000 */
[C---:B------:R-:W-:Y:S01]  /*e1a0*/  FMUL.FTZ R105, R116.reuse, R105 ;  /* 0x0000006974697220 */ /* 0x040fe20000410000 */
[----:B------:R1:W-:Y:S01]  /*e1b0*/  MUFU.EX2 R239, R3 ;  /* 0x0000000300ef7308 */ /* 0x0003e20000000800 */
[----:B------:R-:W-:Y:S04]  /*e1c0*/  @P0 IMAD.WIDE.U32 R6, R211, c[0x0][0x1e0], RZ ;  /* 0x00007800d3060a25 */ /* 0x000fe800078e00ff */
[----:B--2---:R-:W-:Y:S02]  /*e1d0*/  FFMA.FTZ R40, R45, c[0x0][0x2d0], -R166 ;  /* 0x0000b4002d287a23 */ /* 0x004fe400000108a6 */
[C---:B------:R-:W-:Y:S02]  /*e1e0*/  FMUL.FTZ R108, R116.reuse, R108 ;  /* 0x0000006c746c7220 */ /* 0x040fe40000410000 */
[----:B------:R-:W-:Y:S01]  /*e1f0*/  FMUL.FTZ R109, R116, R109 ;  /* 0x0000006d746d7220 */ /* 0x000fe20000410000 */
[----:B------:R-:W-:Y:S01]  /*e200*/  MUFU.EX2 R188, R40 ;  /* 0x0000002800bc7308 */ /* 0x000fe20000000800 */
[----:B---3--:R-:W-:Y:S02]  /*e210*/  FFMA.FTZ R2, R16, c[0x0][0x2d0], -R164 ;  /* 0x0000b40010027a23 */ /* 0x008fe400000108a4 */
[--C-:B------:R-:W-:Y:S02]  /*e220*/  FFMA.FTZ R16, R25, c[0x0][0x2d0], -R166.reuse ;  /* 0x0000b40019107a23 */ /* 0x100fe400000108a6 */
[----:B------:R-:W-:Y:S05]  /*e230*/  FMUL.FTZ R25, R116, R145 ;  /* 0x0000009174197220 */ /* 0x000fea0000410000 */
[----:B------:R2:W-:Y:S01]  /*e240*/  MUFU.EX2 R244, R2 ;  /* 0x0000000200f47308 */ /* 0x0005e20000000800 */
[--C-:B-1----:R-:W-:Y:S02]  /*e250*/  FFMA.FTZ R3, R18, c[0x0][0x2d0], -R165.reuse ;  /* 0x0000b40012037a23 */ /* 0x102fe400000108a5 */
[----:B------:R-:W-:Y:S07]  /*e260*/  FMUL.FTZ R18, R115, R134 ;  /* 0x0000008673127220 */ /* 0x000fee0000410000 */
[----:B------:R1:W-:Y:S10]  /*e270*/  MUFU.EX2 R241, R3 ;  /* 0x0000000300f17308 */ /* 0x0003f40000000800 */
[----:B------:R3:W-:Y:S01]  /*e280*/  MUFU.EX2 R220, R16 ;  /* 0x0000001000dc7308 */ /* 0x0007e20000000800 */
[----:B--2---:R-:W2:Y:S09]  /*e290*/  SHFL.BFLY PT, R2, R0, 0x1, 0x1f ;  /* 0x0c201f0000027f89 */ /* 0x004eb200000e0000 */
[----:B------:R4:W-:Y:S01]  /*e2a0*/  MUFU.EX2 R214, R36 ;  /* 0x0000002400d67308 */ /* 0x0009e20000000800 */
[----:B-1----:R-:W-:Y:S02]  /*e2b0*/  FFMA.FTZ R3, R8, c[0x0][0x2d0], -R166 ;  /* 0x0000b40008037a23 */ /* 0x002fe400000108a6 */
[----:B------:R-:W-:Y:S01]  /*e2c0*/  @P0 IMAD R8, R5, c[0x0][0x1e0], RZ ;  /* 0x0000780005080a24 */ /* 0x000fe200078e02ff */
[----:B------:R-:W-:Y:S06]  /*e2d0*/  @P0 MOV R5, R193 ;  /* 0x000000c100050202 */ /* 0x000fec0000000f00 */
[----:B------:R1:W-:Y:S01]  /*e2e0*/  MUFU.EX2 R230, R3 ;  /* 0x0000000300e67308 */ /* 0x0003e20000000800 */
[----:B------:R-:W-:Y:S02]  /*e2f0*/  @P0 IMAD R8, R211, c[0x0][0x1e4], R8 ;  /* 0x00007900d3080a24 */ /* 0x000fe400078e0208 */
[----:B---3--:R-:W-:Y:S03]  /*e300*/  FMUL.FTZ R16, R117, R132 ;  /* 0x0000008475107220 */ /* 0x008fe60000410000 */
[----:B------:R-:W-:Y:S02]  /*e310*/  @P0 IADD3 R7, R7, R8, RZ ;  /* 0x0000000807070210 */ /* 0x000fe40007ffe0ff */
[----:B--2---:R-:W-:Y:S01]  /*e320*/  FMNMX.FTZ R2, R0, R2, !PT ;  /* 0x0000000200027209 */ /* 0x004fe20007810000 */
[----:B------:R-:W-:Y:S01]  /*e330*/  FFMA.FTZ R0, R19, c[0x0][0x2d0], -R165 ;  /* 0x0000b40013007a23 */ /* 0x000fe200000108a5 */
[----:B------:R2:W-:Y:S01]  /*e340*/  MUFU.EX2 R195, R38 ;  /* 0x0000002600c37308 */ /* 0x0005e20000000800 */
[----:B------:R-:W-:Y:S02]  /*e350*/  @P0 IMAD R7, R7, 0x50, RZ ;  /* 0x0000005007070824 */ /* 0x000fe400078e02ff */
[----:B------:R-:W-:Y:S02]  /*e360*/  FMUL.FTZ R19, R115, R135 ;  /* 0x0000008773137220 */ /* 0x000fe40000410000 */
[----:B----4-:R-:W-:Y:S05]  /*e370*/  FMUL.FTZ R36, R117, R152 ;  /* 0x0000009875247220 */ /* 0x010fea0000410000 */
[----:B------:R3:W-:Y:S01]  /*e380*/  MUFU.EX2 R240, R0 ;  /* 0x0000000000f07308 */ /* 0x0007e20000000800 */
[----:B-1----:R-:W-:Y:S01]  /*e390*/  FFMA.FTZ R3, R9, c[0x0][0x2d0], -R166 ;  /* 0x0000b40009037a23 */ /* 0x002fe200000108a6 */
[----:B------:R-:W-:Y:S08]  /*e3a0*/  @P0 MOV R9, c[0x0][0x1e0] ;  /* 0x0000780000090a02 */ /* 0x000ff00000000f00 */
[----:B------:R1:W-:Y:S01]  /*e3b0*/  MUFU.EX2 R232, R3 ;  /* 0x0000000300e87308 */ /* 0x0003e20000000800 */
[C---:B--2---:R-:W-:Y:S09]  /*e3c0*/  FMUL.FTZ R38, R115.reuse, R154 ;  /* 0x0000009a73267220 */ /* 0x044ff20000410000 */
[----:B------:R2:W-:Y:S01]  /*e3d0*/  MUFU.EX2 R212, R39 ;  /* 0x0000002700d47308 */ /* 0x0005e20000000800 */
[----:B---3--:R-:W-:Y:S04]  /*e3e0*/  FADD.FTZ R0, -R2, R118 ;  /* 0x0000007602007221 */ /* 0x008fe80000010100 */
[----:B------:R-:W-:Y:S05]  /*e3f0*/  FMUL.FTZ R0, R0, c[0x0][0x2d0] ;  /* 0x0000b40000007a20 */ /* 0x000fea0000410000 */
[----:B------:R3:W-:Y:S01]  /*e400*/  MUFU.EX2 R189, R41 ;  /* 0x0000002900bd7308 */ /* 0x0007e20000000800 */
[----:B-1----:R-:W-:Y:S09]  /*e410*/  FFMA.FTZ R3, R12, c[0x0][0x2d0], -R166 ;  /* 0x0000b4000c037a23 */ /* 0x002ff200000108a6 */
[----:B------:R1:W-:Y:S01]  /*e420*/  MUFU.EX2 R233, R3 ;  /* 0x0000000300e97308 */ /* 0x0003e20000000800 */
[----:B--2---:R-:W-:Y:S09]  /*e430*/  FMUL.FTZ R39, R115, R155 ;  /* 0x0000009b73277220 */ /* 0x004ff20000410000 */
[----:B------:R-:W2:Y:S01]  /*e440*/  MUFU.EX2 R0, R0 ;  /* 0x0000000000007308 */ /* 0x000ea20000000800 */
[----:B---3--:R-:W-:Y:S09]  /*e450*/  FFMA.FTZ R41, R53, c[0x0][0x2d0], -R164 ;  /* 0x0000b40035297a23 */ /* 0x008ff200000108a4 */
[----:B------:R3:W-:Y:S01]  /*e460*/  MUFU.EX2 R186, R41 ;  /* 0x0000002900ba7308 */ /* 0x0007e20000000800 */
[----:B-1----:R-:W-:Y:S01]  /*e470*/  FFMA.FTZ R3, R13, c[0x0][0x2d0], -R166 ;  /* 0x0000b4000d037a23 */ /* 0x002fe200000108a6 */
[----:B------:R-:W-:Y:S08]  /*e480*/  @P0 SHF.L.U32 R13, R9, 0x5, RZ ;  /* 0x00000005090d0819 */ /* 0x000ff000000006ff */
[----:B------:R1:W-:Y:S01]  /*e490*/  MUFU.EX2 R238, R3 ;  /* 0x0000000300ee7308 */ /* 0x0003e20000000800 */
[C---:B--2---:R-:W-:Y:S02]  /*e4a0*/  FMUL.FTZ R90, R0.reuse, R90 ;  /* 0x0000005a005a7220 */ /* 0x044fe40000410000 */
[C---:B------:R-:W-:Y:S02]  /*e4b0*/  FMUL.FTZ R91, R0.reuse, R91 ;  /* 0x0000005b005b7220 */ /* 0x040fe40000410000 */
[C---:B------:R-:W-:Y:S02]  /*e4c0*/  FMUL.FTZ R94, R0.reuse, R94 ;  /* 0x0000005e005e7220 */ /* 0x040fe40000410000 */
[C---:B------:R-:W-:Y:S03]  /*e4d0*/  FMUL.FTZ R95, R0.reuse, R95 ;  /* 0x0000005f005f7220 */ /* 0x040fe60000410000 */
[----:B------:R-:W-:Y:S01]  /*e4e0*/  MUFU.EX2 R180, R67 ;  /* 0x0000004300b47308 */ /* 0x000fe20000000800 */
[C---:B------:R-:W-:Y:S02]  /*e4f0*/  FMUL.FTZ R106, R0.reuse, R106 ;  /* 0x0000006a006a7220 */ /* 0x040fe40000410000 */
[----:B------:R-:W-:Y:S01]  /*e500*/  FMUL.FTZ R107, R0, R107 ;  /* 0x0000006b006b7220 */ /* 0x000fe20000410000 */
[----:B---3--:R-:W-:Y:S01]  /*e510*/  F2FP.PACK_AB R41, R212, R195 ;  /* 0x000000c3d429723e */ /* 0x008fe200000000ff */
[C---:B------:R-:W-:Y:S02]  /*e520*/  FMUL.FTZ R110, R0.reuse, R110 ;  /* 0x0000006e006e7220 */ /* 0x040fe40000410000 */
[----:B------:R-:W-:Y:S02]  /*e530*/  FMUL.FTZ R111, R0, R111 ;  /* 0x0000006f006f7220 */ /* 0x000fe40000410000 */
[----:B-1----:R-:W-:Y:S04]  /*e540*/  FMUL.FTZ R3, R2, c[0x0][0x2d0] ;  /* 0x0000b40002037a20 */ /* 0x002fe80000410000 */
[--C-:B------:R-:W-:Y:S02]  /*e550*/  FFMA.FTZ R4, R10, c[0x0][0x2d0], -R3.reuse ;  /* 0x0000b4000a047a23 */ /* 0x100fe40000010803 */
[--C-:B------:R-:W-:Y:S02]  /*e560*/  FFMA.FTZ R26, R26, c[0x0][0x2d0], -R3.reuse ;  /* 0x0000b4001a1a7a23 */ /* 0x100fe40000010803 */
[----:B------:R1:W-:Y:S01]  /*e570*/  MUFU.EX2 R170, R4 ;  /* 0x0000000400aa7308 */ /* 0x0003e20000000800 */
[--C-:B------:R-:W-:Y:S02]  /*e580*/  FFMA.FTZ R30, R30, c[0x0][0x2d0], -R3.reuse ;  /* 0x0000b4001e1e7a23 */ /* 0x100fe40000010803 */
[--C-:B------:R-:W-:Y:S02]  /*e590*/  FFMA.FTZ R118, R31, c[0x0][0x2d0], -R3.reuse ;  /* 0x0000b4001f767a23 */ /* 0x100fe40000010803 */
[----:B------:R-:W-:Y:S02]  /*e5a0*/  FMUL.FTZ R31, R115, R151 ;  /* 0x00000097731f7220 */ /* 0x000fe40000410000 */
[--C-:B------:R-:W-:Y:S02]  /*e5b0*/  FFMA.FTZ R40, R46, c[0x0][0x2d0], -R3.reuse ;  /* 0x0000b4002e287a23 */ /* 0x100fe40000010803 */
[--C-:B------:R-:W-:Y:S01]  /*e5c0*/  FFMA.FTZ R42, R42, c[0x0][0x2d0], -R3.reuse ;  /* 0x0000b4002a2a7a23 */ /* 0x100fe20000010803 */
[----:B------:R2:W-:Y:S01]  /*e5d0*/  MUFU.EX2 R169, R26 ;  /* 0x0000001a00a97308 */ /* 0x0005e20000000800 */
[--C-:B------:R-:W-:Y:S09]  /*e5e0*/  FFMA.FTZ R43, R43, c[0x0][0x2d0], -R3.reuse ;  /* 0x0000b4002b2b7a23 */ /* 0x100ff20000010803 */
[----:B------:R3:W-:Y:S01]  /*e5f0*/  MUFU.EX2 R167, R30 ;  /* 0x0000001e00a77308 */ /* 0x0007e20000000800 */
[--C-:B-1----:R-:W-:Y:S09]  /*e600*/  FFMA.FTZ R4, R11, c[0x0][0x2d0], -R3.reuse ;  /* 0x0000b4000b047a23 */ /* 0x102ff20000010803 */
[----:B------:R1:W4:Y:S01]  /*e610*/  MUFU.EX2 R172, R4 ;  /* 0x0000000400ac7308 */ /* 0x0003220000000800 */
[----:B--2---:R-:W-:Y:S02]  /*e620*/  FMUL.FTZ R26, R0, R146 ;  /* 0x00000092001a7220 */ /* 0x004fe40000410000 */
[----:B---3--:R-:W-:Y:S02]  /*e630*/  FMUL.FTZ R30, R115, R150 ;  /* 0x00000096731e7220 */ /* 0x008fe40000410000 */
[----:B-1----:R-:W-:Y:S02]  /*e640*/  FFMA.FTZ R4, R14, c[0x0][0x2d0], -R3 ;  /* 0x0000b4000e047a23 */ /* 0x002fe40000010803 */
[----:B------:R-:W-:Y:S03]  /*e650*/  FMUL.FTZ R14, R0, R130 ;  /* 0x00000082000e7220 */ /* 0x000fe60000410000 */
[----:B------:R1:W-:Y:S02]  /*e660*/  MUFU.EX2 R171, R4 ;  /* 0x0000000400ab7308 */ /* 0x0003e40000000800 */
[----:B-1----:R-:W-:Y:S08]  /*e670*/  @P0 MOV R4, R194 ;  /* 0x000000c200040202 */ /* 0x002ff00000000f00 */
[----:B------:R-:W-:Y:S01]  /*e680*/  MUFU.EX2 R194, R50 ;  /* 0x0000003200c27308 */ /* 0x000fe20000000800 */
[----:B------:R-:W-:Y:S04]  /*e690*/  @P0 IMAD.WIDE.U32 R4, R6, 0x50, R4 ;  /* 0x0000005006040825 */ /* 0x000fe800078e0004 */
[----:B------:R-:W-:Y:S01]  /*e6a0*/  FFMA.FTZ R6, R15, c[0x0][0x2d0], -R3 ;  /* 0x0000b4000f067a23 */ /* 0x000fe20000010803 */
[----:B------:R-:W-:Y:S01]  /*e6b0*/  @P0 IADD3 R7, R5, R7, RZ ;  /* 0x0000000705070210 */ /* 0x000fe20007ffe0ff */
[----:B------:R-:W-:Y:S01]  /*e6c0*/  FMUL.FTZ R15, R0, R131 ;  /* 0x00000083000f7220 */ /* 0x000fe20000410000 */
[----:B------:R-:W-:Y:S02]  /*e6d0*/  @P0 MOV R5, 0x5 ;  /* 0x0000000500050802 */ /* 0x000fe40000000f00 */
[----:B------:R1:W-:Y:S01]  /*e6e0*/  MUFU.EX2 R173, R6 ;  /* 0x0000000600ad7308 */ /* 0x0003e20000000800 */
[C---:B------:R-:W-:Y:S02]  /*e6f0*/  @P0 LEA R10, P1, R4.reuse, c[0x0][0x1c8], 0x1 ;  /* 0x00007200040a0a11 */ /* 0x040fe400078208ff */
[----:B------:R-:W-:Y:S01]  /*e700*/  @P0 SHF.L.U64.HI R12, R9, R5, c[0x0][0x1e4] ;  /* 0x00007900090c0619 */ /* 0x000fe20000010205 */
[--C-:B------:R-:W-:Y:S01]  /*e710*/  FFMA.FTZ R5, R21, c[0x0][0x2d0], -R164.reuse ;  /* 0x0000b40015057a23 */ /* 0x100fe200000108a4 */
[----:B------:R-:W-:Y:S01]  /*e720*/  @P0 LEA.HI.X R11, R4, c[0x0][0x1cc], R7, 0x1, P1 ;  /* 0x00007300040b0a11 */ /* 0x000fe200008f0c07 */
[----:B------:R-:W-:Y:S01]  /*e730*/  FMUL.FTZ R21, R117, R137 ;  /* 0x0000008975157220 */ /* 0x000fe20000410000 */
[----:B------:R-:W-:Y:S03]  /*e740*/  @P0 IADD3 R8, P3, R10, R13, RZ ;  /* 0x0000000d0a080210 */ /* 0x000fe60007f7e0ff */
[----:B------:R-:W-:Y:S01]  /*e750*/  MUFU.EX2 R228, R5 ;  /* 0x0000000500e47308 */ /* 0x000fe20000000800 */
[----:B------:R2:W-:Y:S01]  /*e760*/  @P0 LDGSTS.E.BYPASS.LTC128B.128 [R213+0x2900], [R10.64], !P4 ;  /* 0x029000000ad50fae */ /* 0x0005e2000e101d48 */
[----:B------:R-:W-:Y:S07]  /*e770*/  @P0 IADD3.X R9, R11, R12, RZ, P3, !PT ;  /* 0x0000000c0b090210 */ /* 0x000fee0001ffe4ff */
[----:B------:R3:W-:Y:S01]  /*e780*/  @P0 LDGSTS.E.BYPASS.LTC128B.128 [R213+0x3100], [R8.64], !P4 ;  /* 0x0310000008d50fae */ /* 0x0007e2000e101d48 */
[----:B-1----:R-:W-:Y:S02]  /*e790*/  FFMA.FTZ R6, R20, c[0x0][0x2d0], -R164 ;  /* 0x0000b40014067a23 */ /* 0x002fe400000108a4 */
[----:B------:R-:W-:Y:S02]  /*e7a0*/  FFMA.FTZ R20, R28, c[0x0][0x2d0], -R166 ;  /* 0x0000b4001c147a23 */ /* 0x000fe400000108a6 */
[----:B------:R1:W5:Y:S01]  /*e7b0*/  MUFU.EX2 R229, R6 ;  /* 0x0000000600e57308 */ /* 0x0003620000000800 */
[----:B------:R-:W-:Y:S02]  /*e7c0*/  FFMA.FTZ R28, R27, c[0x0][0x2d0], -R3 ;  /* 0x0000b4001b1c7a23 */ /* 0x000fe40000010803 */
[----:B------:R-:W-:Y:S02]  /*e7d0*/  FMUL.FTZ R27, R0, R147 ;  /* 0x00000093001b7220 */ /* 0x000fe40000410000 */
[----:B--2---:R-:W-:Y:S05]  /*e7e0*/  FFMA.FTZ R11, R32, c[0x0][0x2d0], -R164 ;  /* 0x0000b400200b7a23 */ /* 0x004fea00000108a4 */
[----:B------:R2:W-:Y:S01]  /*e7f0*/  MUFU.EX2 R219, R20 ;  /* 0x0000001400db7308 */ /* 0x0005e20000000800 */
[----:B------:R-:W-:Y:S09]  /*e800*/  FMUL.FTZ R32, R116, R140 ;  /* 0x0000008c74207220 */ /* 0x000ff20000410000 */
[----:B------:R5:W-:Y:S01]  /*e810*/  MUFU.EX2 R227, R11 ;  /* 0x0000000b00e37308 */ /* 0x000be20000000800 */
[----:B-1----:R-:W-:Y:S01]  /*e820*/  @P0 IADD3 R6, P1, R8, R13, RZ ;  /* 0x0000000d08060210 */ /* 0x002fe20007f3e0ff */
[----:B---3--:R-:W-:Y:S01]  /*e830*/  FMUL.FTZ R8, R116, R124 ;  /* 0x0000007c74087220 */ /* 0x008fe20000410000 */
[----:B------:R-:W-:Y:S02]  /*e840*/  F2FP.PACK_AB R124, R232, R230 ;  /* 0x000000e6e87c723e */ /* 0x000fe400000000ff */
[----:B------:R-:W-:Y:S01]  /*e850*/  @P0 IADD3.X R7, R9, R12, RZ, P1, !PT ;  /* 0x0000000c09070210 */ /* 0x000fe20000ffe4ff */
[----:B------:R-:W-:Y:S01]  /*e860*/  FMUL.FTZ R9, R116, R125 ;  /* 0x0000007d74097220 */ /* 0x000fe20000410000 */
[-C--:B------:R-:W-:Y:S03]  /*e870*/  @P0 IADD3 R4, P2, R6, R13.reuse, RZ ;  /* 0x0000000d06040210 */ /* 0x080fe60007f5e0ff */
[----:B------:R1:W-:Y:S01]  /*e880*/  MUFU.EX2 R168, R28 ;  /* 0x0000001c00a87308 */ /* 0x0003e20000000800 */
[----:B----4-:R-:W-:Y:S01]  /*e890*/  F2FP.PACK_AB R125, R172, R170 ;  /* 0x000000aaac7d723e */ /* 0x010fe200000000ff */
[----:B------:R3:W-:Y:S01]  /*e8a0*/  @P0 LDGSTS.E.BYPASS.LTC128B.128 [R213+0x3900], [R6.64], !P4 ;  /* 0x0390000006d50fae */ /* 0x0007e2000e101d48 */
[----:B------:R-:W-:Y:S01]  /*e8b0*/  @P0 IADD3.X R5, R7, R12, RZ, P2, !PT ;  /* 0x0000000c07050210 */ /* 0x000fe200017fe4ff */
[----:B--2---:R-:W-:Y:S01]  /*e8c0*/  FMUL.FTZ R20, R117, R136 ;  /* 0x0000008875147220 */ /* 0x004fe20000410000 */
[----:B------:R-:W-:Y:S01]  /*e8d0*/  @P0 IADD3 R10, P1, R4, R13, RZ ;  /* 0x0000000d040a0210 */ /* 0x000fe20007f3e0ff */
[----:B------:R-:W-:Y:S01]  /*e8e0*/  FMUL.FTZ R13, R116, R129 ;  /* 0x00000081740d7220 */ /* 0x000fe20000410000 */
[----:B-----5:R-:W-:Y:S03]  /*e8f0*/  F2FP.PACK_AB R48, R228, R229 ;  /* 0x000000e5e430723e */ /* 0x020fe600000000ff */
[----:B------:R2:W-:Y:S01]  /*e900*/  @P0 LDGSTS.E.BYPASS.LTC128B.128 [R213+0x4100], [R4.64], !P4 ;  /* 0x0410000004d50fae */ /* 0x0005e2000e101d48 */
[----:B------:R-:W-:Y:S01]  /*e910*/  @P0 IADD3.X R11, R5, R12, RZ, P1, !PT ;  /* 0x0000000c050b0210 */ /* 0x000fe20000ffe4ff */
[--C-:B------:R-:W-:Y:S02]  /*e920*/  FFMA.FTZ R12, R24, c[0x0][0x2d0], -R166.reuse ;  /* 0x0000b400180c7a23 */ /* 0x100fe400000108a6 */
[----:B------:R-:W-:Y:S04]  /*e930*/  FFMA.FTZ R24, R29, c[0x0][0x2d0], -R166 ;  /* 0x0000b4001d187a23 */ /* 0x000fe800000108a6 */
[----:B------:R4:W-:Y:S01]  /*e940*/  @P0 LDGSTS.E.BYPASS.LTC128B.128 [R213+0x4900], [R10.64], !P4 ;  /* 0x049000000ad50fae */ /* 0x0009e2000e101d48 */
[----:B------:R5:W-:Y:S01]  /*e950*/  MUFU.EX2 R221, R12 ;  /* 0x0000000c00dd7308 */ /* 0x000be20000000800 */
[C---:B------:R-:W-:Y:S01]  /*e960*/  FMUL.FTZ R29, R117.reuse, R149 ;  /* 0x00000095751d7220 */ /* 0x040fe20000410000 */
[----:B------:R-:W-:Y:S01]  /*e970*/  ISETP.GT.AND P0, PT, R192, R246, PT ;  /* 0x000000f6c000720c */ /* 0x000fe20003f04270 */
[----:B-1----:R-:W-:Y:S01]  /*e980*/  FMUL.FTZ R28, R117, R148 ;  /* 0x00000094751c7220 */ /* 0x002fe20000410000 */
[----:B------:R-:W-:Y:S03]  /*e990*/  MOV R192, R211 ;  /* 0x000000d300c07202 */ /* 0x000fe60000000f00 */
[----:B------:R-:W1:Y:S01]  /*e9a0*/  LDSM.16.MT88.4 R156, [R196] ;  /* 0x00000000c49c783b */ /* 0x000e620000004200 */
[--C-:B---3--:R-:W-:Y:S02]  /*e9b0*/  FFMA.FTZ R6, R33, c[0x0][0x2d0], -R164.reuse ;  /* 0x0000b40021067a23 */ /* 0x108fe400000108a4 */
[----:B------:R3:W-:Y:S01]  /*e9c0*/  MUFU.EX2 R218, R24 ;  /* 0x0000001800da7308 */ /* 0x0007e20000000800 */
[----:B------:R-:W-:Y:S01]  /*e9d0*/  FMUL.FTZ R7, R115, R123 ;  /* 0x0000007b73077220 */ /* 0x000fe20000410000 */
[----:B------:R-:W-:Y:S01]  /*e9e0*/  F2FP.PACK_AB R123, R240, R241 ;  /* 0x000000f1f07b723e */ /* 0x000fe200000000ff */
[----:B------:R-:W-:Y:S02]  /*e9f0*/  FMUL.FTZ R33, R116, R141 ;  /* 0x0000008d74217220 */ /* 0x000fe40000410000 */
[----:B------:R-:W1:Y:S01]  /*ea00*/  LDSM.16.MT88.4 R160, [R200] ;  /* 0x00000000c8a0783b */ /* 0x000e620000004200 */
[--C-:B--2---:R-:W-:Y:S02]  /*ea10*/  FFMA.FTZ R4, R22, c[0x0][0x2d0], -R165.reuse ;  /* 0x0000b40016047a23 */ /* 0x104fe400000108a5 */
[----:B------:R-:W-:Y:S02]  /*ea20*/  FMUL.FTZ R5, R117, R121 ;  /* 0x0000007975057220 */ /* 0x000fe40000410000 */
[----:B------:R2:W2:Y:S01]  /*ea30*/  MUFU.EX2 R226, R6 ;  /* 0x0000000600e27308 */ /* 0x0004a20000000800 */
[----:B------:R-:W-:Y:S01]  /*ea40*/  F2FP.PACK_AB R121, R239, R231 ;  /* 0x000000e7ef79723e */ /* 0x000fe200000000ff */
[----:B------:R-:W-:Y:S01]  /*ea50*/  FMUL.FTZ R22, R115, R138 ;  /* 0x0000008a73167220 */ /* 0x000fe20000410000 */
[----:B------:R-:W-:Y:S01]  /*ea60*/  LDSM.16.MT88.4 R132, [R199] ;  /* 0x00000000c784783b */ /* 0x000fe20000004200 */
[----:B-----5:R-:W-:Y:S02]  /*ea70*/  FMUL.FTZ R12, R116, R128 ;  /* 0x00000080740c7220 */ /* 0x020fe40000410000 */
[----:B----4-:R-:W-:Y:S01]  /*ea80*/  FMUL.FTZ R10, R0, R126 ;  /* 0x0000007e000a7220 */ /* 0x010fe20000410000 */
[----:B------:R-:W-:Y:S01]  /*ea90*/  F2FP.PACK_AB R126, R238, R233 ;  /* 0x000000e9ee7e723e */ /* 0x000fe200000000ff */
[----:B------:R-:W-:Y:S01]  /*eaa0*/  FMUL.FTZ R11, R0, R127 ;  /* 0x0000007f000b7220 */ /* 0x000fe20000410000 */
[----:B------:R-:W-:Y:S01]  /*eab0*/  F2FP.PACK_AB R127, R173, R171 ;  /* 0x000000abad7f723e */ /* 0x000fe200000000ff */
[----:B------:R4:W-:Y:S01]  /*eac0*/  MUFU.EX2 R222, R4 ;  /* 0x0000000400de7308 */ /* 0x0009e20000000800 */
[----:B------:R-:W5:Y:S01]  /*ead0*/  LDSM.16.MT88.4 R128, [R197] ;  /* 0x00000000c580783b */ /* 0x000f620000004200 */
[----:B---3--:R-:W-:Y:S07]  /*eae0*/  FMUL.FTZ R24, R116, R144 ;  /* 0x0000009074187220 */ /* 0x008fee0000410000 */
[----:B------:R-:W0:Y:S01]  /*eaf0*/  LDGDEPBAR ;  /* 0x00000000000079af */ /* 0x000e220000000000 */
[----:B--2---:R-:W-:Y:S01]  /*eb00*/  FMUL.FTZ R6, R115, R122 ;  /* 0x0000007a73067220 */ /* 0x004fe20000410000 */
[----:B------:R-:W-:Y:S02]  /*eb10*/  F2FP.PACK_AB R122, R245, R244 ;  /* 0x000000f4f57a723e */ /* 0x000fe400000000ff */
[----:B------:R-:W-:Y:S01]  /*eb20*/  F2FP.PACK_AB R50, R226, R227 ;  /* 0x000000e3e232723e */ /* 0x000fe200000000ff */
[--C-:B----4-:R-:W-:Y:S02]  /*eb30*/  FFMA.FTZ R4, R23, c[0x0][0x2d0], -R165.reuse ;  /* 0x0000b40017047a23 */ /* 0x110fe400000108a5 */
[----:B------:R-:W-:Y:S02]  /*eb40*/  FMUL.FTZ R23, R115, R139 ;  /* 0x0000008b73177220 */ /* 0x000fe40000410000 */
[----:B------:R2:W3:Y:S02]  /*eb50*/  MUFU.EX2 R223, R4 ;  /* 0x0000000400df7308 */ /* 0x0004e40000000800 */
[--C-:B--2---:R-:W-:Y:S01]  /*eb60*/  FFMA.FTZ R4, R34, c[0x0][0x2d0], -R165.reuse ;  /* 0x0000b40022047a23 */ /* 0x104fe200000108a5 */
[----:B---3--:R-:W-:Y:S01]  /*eb70*/  F2FP.PACK_AB R49, R223, R222 ;  /* 0x000000dedf31723e */ /* 0x008fe200000000ff */
[C---:B------:R-:W-:Y:S06]  /*eb80*/  FMUL.FTZ R34, R0.reuse, R142 ;  /* 0x0000008e00227220 */ /* 0x040fec0000410000 */
[----:B------:R2:W-:Y:S02]  /*eb90*/  MUFU.EX2 R224, R4 ;  /* 0x0000000400e07308 */ /* 0x0005e40000000800 */
[----:B--2---:R-:W-:Y:S02]  /*eba0*/  FFMA.FTZ R4, R35, c[0x0][0x2d0], -R165 ;  /* 0x0000b40023047a23 */ /* 0x004fe400000108a5 */
[----:B------:R-:W-:Y:S06]  /*ebb0*/  FMUL.FTZ R35, R0, R143 ;  /* 0x0000008f00237220 */ /* 0x000fec0000410000 */
[----:B------:R2:W3:Y:S02]  /*ebc0*/  MUFU.EX2 R225, R4 ;  /* 0x0000000400e17308 */ /* 0x0004e40000000800 */
[----:B--2---:R-:W-:Y:S01]  /*ebd0*/  FMUL.FTZ R4, R117, R120 ;  /* 0x0000007875047220 */ /* 0x004fe20000410000 */
[----:B------:R-:W-:Y:S07]  /*ebe0*/  F2FP.PACK_AB R120, R243, R237 ;  /* 0x000000edf378723e */ /* 0x000fee00000000ff */
[-C--:B-1----:R-:W-:Y:S08]  /*ebf0*/  HMMA.16816.F32 R4, R120, R156.reuse, R4 ;  /* 0x0000009c7804723c */ /* 0x082ff00000001804 */
[C---:B------:R-:W-:Y:S08]  /*ec00*/  HMMA.16816.F32 R8, R124.reuse, R156, R8 ;  /* 0x0000009c7c08723c */ /* 0x040ff00000001808 */
[-C--:B------:R-:W-:Y:S08]  /*ec10*/  HMMA.16816.F32 R12, R124, R158.reuse, R12 ;  /* 0x0000009e7c0c723c */ /* 0x080ff0000000180c */
[C---:B------:R-:W-:Y:S01]  /*ec20*/  HMMA.16816.F32 R16, R120.reuse, R158, R16 ;  /* 0x0000009e7810723c */ /* 0x040fe20000001810 */
[----:B------:R-:W-:Y:S07]  /*ec30*/  MUFU.EX2 R159, R43 ;  /* 0x0000002b009f7308 */ /* 0x000fee0000000800 */
[-C--:B------:R-:W-:Y:S08]  /*ec40*/  HMMA.16816.F32 R20, R120, R160.reuse, R20 ;  /* 0x000000a07814723c */ /* 0x080ff00000001814 */
[C---:B------:R-:W-:Y:S01]  /*ec50*/  HMMA.16816.F32 R32, R124.reuse, R160, R32 ;  /* 0x000000a07c20723c */ /* 0x040fe20000001820 */
[----:B------:R1:W-:Y:S07]  /*ec60*/  MUFU.EX2 R160, R40 ;  /* 0x0000002800a07308 */ /* 0x0003ee0000000800 */
[-C--:B------:R-:W-:Y:S03]  /*ec70*/  HMMA.16816.F32 R24, R124, R162.reuse, R24 ;  /* 0x000000a27c18723c */ /* 0x080fe60000001818 */
[----:B------:R2:W-:Y:S05]  /*ec80*/  MUFU.EX2 R161, R42 ;  /* 0x0000002a00a17308 */ /* 0x0005ea0000000800 */
[C---:B------:R-:W-:Y:S05]  /*ec90*/  HMMA.16816.F32 R84, R120.reuse, R162, R84 ;  /* 0x000000a27854723c */ /* 0x040fea0000001854 */
[----:B------:R4:W-:Y:S03]  /*eca0*/  MUFU.EX2 R162, R118 ;  /* 0x0000007600a27308 */ /* 0x0009e60000000800 */
[-C--:B-----5:R-:W-:Y:S04]  /*ecb0*/  HMMA.16816.F32 R28, R120, R128.reuse, R28 ;  /* 0x00000080781c723c */ /* 0x0a0fe8000000181c */
[----:B-1----:R-:W-:Y:S02]  /*ecc0*/  FFMA.FTZ R40, R47, c[0x0][0x2d0], -R3 ;  /* 0x0000b4002f287a23 */ /* 0x002fe40000010803 */
[----:B------:R-:W-:Y:S02]  /*ecd0*/  LDSM.16.MT88.4 R44, [R196+0x1000] ;  /* 0x00100000c42c783b */ /* 0x000fe40000004200 */
[C---:B------:R-:W-:Y:S01]  /*ece0*/  HMMA.16816.F32 R88, R124.reuse, R128, R88 ;  /* 0x000000807c58723c */ /* 0x040fe20000001858 */
[----:B------:R1:W-:Y:S03]  /*ecf0*/  MUFU.EX2 R158, R40 ;  /* 0x00000028009e7308 */ /* 0x0003e60000000800 */
[----:B--2---:R-:W-:Y:S04]  /*ed00*/  F2FP.PACK_AB R42, R214, R215 ;  /* 0x000000d7d62a723e */ /* 0x004fe800000000ff */
[-C--:B------:R-:W-:Y:S04]  /*ed10*/  HMMA.16816.F32 R92, R124, R130.reuse, R92 ;  /* 0x000000827c5c723c */ /* 0x080fe8000000185c */
[--C-:B----4-:R-:W-:Y:S01]  /*ed20*/  FFMA.FTZ R118, R51, c[0x0][0x2d0], -R165.reuse ;  /* 0x0000b40033767a23 */ /* 0x110fe200000108a5 */
[----:B---3--:R-:W-:Y:S03]  /*ed30*/  F2FP.PACK_AB R51, R225, R224 ;  /* 0x000000e0e133723e */ /* 0x008fe600000000ff */
[C---:B------:R-:W-:Y:S01]  /*ed40*/  HMMA.16816.F32 R96, R120.reuse, R130, R96 ;  /* 0x000000827860723c */ /* 0x040fe20000001860 */
[----:B------:R-:W2:Y:S01]  /*ed50*/  LDSM.16.MT88.4 R128, [R196+0x800] ;  /* 0x00080000c480783b */ /* 0x000ea20000004200 */
[----:B------:R-:W3:Y:S06]  /*ed60*/  MUFU.EX2 R193, R118 ;  /* 0x0000007600c17308 */ /* 0x000eec0000000800 */
[-C--:B------:R-:W-:Y:S04]  /*ed70*/  HMMA.16816.F32 R100, R120, R132.reuse, R100 ;  /* 0x000000847864723c */ /* 0x080fe80000001864 */
[--C-:B-1----:R-:W-:Y:S04]  /*ed80*/  FFMA.FTZ R40, R52, c[0x0][0x2d0], -R164.reuse ;  /* 0x0000b40034287a23 */ /* 0x102fe800000108a4 */
[C---:B------:R-:W-:Y:S01]  /*ed90*/  HMMA.16816.F32 R104, R124.reuse, R132, R104 ;  /* 0x000000847c68723c */ /* 0x040fe20000001868 */
[----:B------:R1:W-:Y:S07]  /*eda0*/  MUFU.EX2 R187, R40 ;  /* 0x0000002800bb7308 */ /* 0x0003ee0000000800 */
[-C--:B------:R-:W-:Y:S01]  /*edb0*/  HMMA.16816.F32 R108, R124, R134.reuse, R108 ;  /* 0x000000867c6c723c */ /* 0x080fe2000000186c */
[----:B------:R-:W4:Y:S03]  /*edc0*/  LDSM.16.MT88.4 R124, [R200+0x800] ;  /* 0x00080000c87c783b */ /* 0x000f260000004200 */
[----:B---3--:R-:W-:Y:S04]  /*edd0*/  F2FP.PACK_AB R43, R193, R194 ;  /* 0x000000c2c12b723e */ /* 0x008fe800000000ff */
[----:B------:R-:W-:Y:S01]  /*ede0*/  HMMA.16816.F32 R36, R120, R134, R36 ;  /* 0x000000867824723c */ /* 0x000fe20000001824 */
[----:B------:R-:W3:Y:S06]  /*edf0*/  LDSM.16.MT88.4 R132, [R197+0x800] ;  /* 0x00080000c584783b */ /* 0x000eec0000004200 */
[----:B------:R-:W-:Y:S01]  /*ee00*/  F2FP.PACK_AB R120, R220, R221 ;  /* 0x000000dddc78723e */ /* 0x000fe200000000ff */
[-C--:B--2---:R-:W-:Y:S05]  /*ee10*/  HMMA.16816.F32 R4, R48, R128.reuse, R4 ;  /* 0x000000803004723c */ /* 0x084fea0000001804 */
[----:B------:R-:W-:Y:S01]  /*ee20*/  F2FP.PACK_AB R122, R218, R219 ;  /* 0x000000dbda7a723e */ /* 0x000fe200000000ff */
[--C-:B-1----:R-:W-:Y:S01]  /*ee30*/  FFMA.FTZ R40, R64, c[0x0][0x2d0], -R164.reuse ;  /* 0x0000b40040287a23 */ /* 0x102fe200000108a4 */
[----:B------:R-:W-:Y:S02]  /*ee40*/  F2FP.PACK_AB R121, R168, R169 ;  /* 0x000000a9a879723e */ /* 0x000fe400000000ff */
[----:B------:R-:W-:Y:S01]  /*ee50*/  F2FP.PACK_AB R123, R162, R167 ;  /* 0x000000a7a27b723e */ /* 0x000fe200000000ff */
[----:B------:R1:W-:Y:S06]  /*ee60*/  MUFU.EX2 R185, R40 ;  /* 0x0000002800b97308 */ /* 0x0003ec0000000800 */
[C---:B------:R-:W-:Y:S08]  /*ee70*/  HMMA.16816.F32 R8, R120.reuse, R128, R8 ;  /* 0x000000807808723c */ /* 0x040ff00000001808 */
[-C--:B------:R-:W-:Y:S08]  /*ee80*/  HMMA.16816.F32 R12, R120, R130.reuse, R12 ;  /* 0x00000082780c723c */ /* 0x080ff0000000180c */
[C---:B------:R-:W-:Y:S01]  /*ee90*/  HMMA.16816.F32 R16, R48.reuse, R130, R16 ;  /* 0x000000823010723c */ /* 0x040fe20000001810 */
[----:B------:R-:W2:Y:S03]  /*eea0*/  LDSM.16.MT88.4 R128, [R199+0x800] ;  /* 0x00080000c780783b */ /* 0x000ea60000004200 */
[----:B-1----:R-:W-:Y:S04]  /*eeb0*/  FFMA.FTZ R40, R65, c[0x0][0x2d0], -R164 ;  /* 0x0000b40041287a23 */ /* 0x002fe800000108a4 */
[-C--:B----4-:R-:W-:Y:S01]  /*eec0*/  HMMA.16816.F32 R20, R48, R124.reuse, R20 ;  /* 0x0000007c3014723c */ /* 0x090fe20000001814 */
[----:B------:R1:W-:Y:S07]  /*eed0*/  MUFU.EX2 R184, R40 ;  /* 0x0000002800b87308 */ /* 0x0003ee0000000800 */
[C---:B------:R-:W-:Y:S08]  /*eee0*/  HMMA.16816.F32 R32, R120.reuse, R124, R32 ;  /* 0x0000007c7820723c */ /* 0x040ff00000001820 */
[-C--:B------:R-:W-:Y:S08]  /*eef0*/  HMMA.16816.F32 R24, R120, R126.reuse, R24 ;  /* 0x0000007e7818723c */ /* 0x080ff00000001818 */
[C---:B------:R-:W-:Y:S04]  /*ef00*/  HMMA.16816.F32 R84, R48.reuse, R126, R84 ;  /* 0x0000007e3054723c */ /* 0x040fe80000001854 */
[--C-:B-1----:R-:W-:Y:S04]  /*ef10*/  FFMA.FTZ R40, R54, c[0x0][0x2d0], -R165.reuse ;  /* 0x0000b40036287a23 */ /* 0x102fe800000108a5 */
[-C--:B---3--:R-:W-:Y:S01]  /*ef20*/  HMMA.16816.F32 R28, R48, R132.reuse, R28 ;  /* 0x00000084301c723c */ /* 0x088fe2000000181c */
[----:B------:R1:W-:Y:S07]  /*ef30*/  MUFU.EX2 R183, R40 ;  /* 0x0000002800b77308 */ /* 0x0003ee0000000800 */
[C---:B------:R-:W-:Y:S08]  /*ef40*/  HMMA.16816.F32 R88, R120.reuse, R132, R88 ;  /* 0x000000847858723c */ /* 0x040ff00000001858 */
[-C--:B------:R-:W-:Y:S08]  /*ef50*/  HMMA.16816.F32 R92, R120, R134.reuse, R92 ;  /* 0x00000086785c723c */ /* 0x080ff0000000185c */
[C---:B------:R-:W-:Y:S01]  /*ef60*/  HMMA.16816.F32 R96, R48.reuse, R134, R96 ;  /* 0x000000863060723c */ /* 0x040fe20000001860 */
[----:B------:R-:W-:Y:S03]  /*ef70*/  LDSM.16.MT88.4 R132, [R196+0x2000] ;  /* 0x00200000c484783b */ /* 0x000fe60000004200 */
[--C-:B-1----:R-:W-:Y:S04]  /*ef80*/  FFMA.FTZ R40, R55, c[0x0][0x2d0], -R165.reuse ;  /* 0x0000b40037287a23 */ /* 0x102fe800000108a5 */
[-C--:B--2---:R-:W-:Y:S01]  /*ef90*/  HMMA.16816.F32 R100, R48, R128.reuse, R100 ;  /* 0x000000803064723c */ /* 0x084fe20000001864 */
[----:B------:R-:W1:Y:S01]  /*efa0*/  LDSM.16.MT88.4 R52, [R200+0x1000] ;  /* 0x00100000c834783b */ /* 0x000e620000004200 */
[----:B------:R2:W-:Y:S06]  /*efb0*/  MUFU.EX2 R182, R40 ;  /* 0x0000002800b67308 */ /* 0x0005ec0000000800 */
[C---:B------:R-:W-:Y:S08]  /*efc0*/  HMMA.16816.F32 R104, R120.reuse, R128, R104 ;  /* 0x000000807868723c */ /* 0x040ff00000001868 */
[-C--:B------:R-:W-:Y:S08]  /*efd0*/  HMMA.16816.F32 R108, R120, R130.reuse, R108 ;  /* 0x00000082786c723c */ /* 0x080ff0000000186c */
[----:B------:R-:W-:Y:S04]  /*efe0*/  HMMA.16816.F32 R36, R48, R130, R36 ;  /* 0x000000823024723c */ /* 0x000fe80000001824 */
[----:B--2---:R-:W-:Y:S03]  /*eff0*/  F2FP.PACK_AB R40, R216, R217 ;  /* 0x000000d9d828723e */ /* 0x004fe600000000ff */
[----:B------:R-:W-:Y:S01]  /*f000*/  FFMA.FTZ R48, R66, c[0x0][0x2d0], -R165 ;  /* 0x0000b40042307a23 */ /* 0x000fe200000108a5 */
[----:B------:R-:W-:Y:S01]  /*f010*/  F2FP.PACK_AB R50, R188, R191 ;  /* 0x000000bfbc32723e */ /* 0x000fe200000000ff */
[----:B------:R-:W2:Y:S02]  /*f020*/  LDSM.16.MT88.4 R64, [R197+0x1000] ;  /* 0x00100000c540783b */ /* 0x000ea40000004200 */
[-C--:B------:R-:W-:Y:S01]  /*f030*/  HMMA.16816.F32 R4, R40, R44.reuse, R4 ;  /* 0x0000002c2804723c */ /* 0x080fe20000001804 */
[----:B------:R3:W-:Y:S04]  /*f040*/  MUFU.EX2 R181, R48 ;  /* 0x0000003000b57308 */ /* 0x0007e80000000800 */
[----:B------:R-:W-:Y:S02]  /*f050*/  F2FP.PACK_AB R49, R159, R161 ;  /* 0x000000a19f31723e */ /* 0x000fe400000000ff */
[----:B------:R-:W-:Y:S02]  /*f060*/  F2FP.PACK_AB R51, R158, R160 ;  /* 0x000000a09e33723e */ /* 0x000fe400000000ff */
[----:B---3--:R-:W-:Y:S07]  /*f070*/  F2FP.PACK_AB R48, R189, R190 ;  /* 0x000000bebd30723e */ /* 0x008fee00000000ff */
[C---:B------:R-:W-:Y:S07]  /*f080*/  HMMA.16816.F32 R8, R48.reuse, R44, R8 ;  /* 0x0000002c3008723c */ /* 0x040fee0000001808 */
[----:B------:R-:W-:Y:S01]  /*f090*/  FFMA.FTZ R44, R56, c[0x0][0x2d0], -R166 ;  /* 0x0000b400382c7a23 */ /* 0x000fe200000108a6 */
[-C--:B------:R-:W-:Y:S03]  /*f0a0*/  HMMA.16816.F32 R12, R48, R46.reuse, R12 ;  /* 0x0000002e300c723c */ /* 0x080fe6000000180c */
[----:B------:R3:W-:Y:S01]  /*f0b0*/  MUFU.EX2 R179, R44 ;  /* 0x0000002c00b37308 */ /* 0x0007e20000000800 */
[----:B------:R-:W-:Y:S04]  /*f0c0*/  FFMA.FTZ R56, R68, c[0x0][0x2d0], -R164 ;  /* 0x0000b40044387a23 */ /* 0x000fe800000108a4 */
[C---:B------:R-:W-:Y:S05]  /*f0d0*/  HMMA.16816.F32 R16, R40.reuse, R46, R16 ;  /* 0x0000002e2810723c */ /* 0x040fea0000001810 */
[----:B------:R4:W-:Y:S03]  /*f0e0*/  MUFU.EX2 R175, R56 ;  /* 0x0000003800af7308 */ /* 0x0009e60000000800 */
[-C--:B-1----:R-:W-:Y:S08]  /*f0f0*/  HMMA.16816.F32 R20, R40, R52.reuse, R20 ;  /* 0x000000342814723c */ /* 0x082ff00000001814 */
[C---:B------:R-:W-:Y:S04]  /*f100*/  HMMA.16816.F32 R32, R48.reuse, R52, R32 ;  /* 0x000000343020723c */ /* 0x040fe80000001820 */
[--C-:B---3--:R-:W-:Y:S03]  /*f110*/  FFMA.FTZ R44, R57, c[0x0][0x2d0], -R166.reuse ;  /* 0x0000b400392c7a23 */ /* 0x108fe600000108a6 */
[----:B------:R-:W-:Y:S01]  /*f120*/  FFMA.FTZ R52, R61, c[0x0][0x2d0], -R166 ;  /* 0x0000b4003d347a23 */ /* 0x000fe200000108a6 */
[-C--:B------:R-:W-:Y:S01]  /*f130*/  HMMA.16816.F32 R24, R48, R54.reuse, R24 ;  /* 0x000000363018723c */ /* 0x080fe20000001818 */
[----:B------:R1:W-:Y:S03]  /*f140*/  MUFU.EX2 R177, R44 ;  /* 0x0000002c00b17308 */ /* 0x0003e60000000800 */
[----:B----4-:R-:W-:Y:S04]  /*f150*/  FFMA.FTZ R56, R69, c[0x0][0x2d0], -R164 ;  /* 0x0000b40045387a23 */ /* 0x010fe800000108a4 */
[C---:B------:R-:W-:Y:S03]  /*f160*/  HMMA.16816.F32 R84, R40.reuse, R54, R84 ;  /* 0x000000362854723c */ /* 0x040fe60000001854 */
[----:B------:R3:W-:Y:S05]  /*f170*/  MUFU.EX2 R176, R52 ;  /* 0x0000003400b07308 */ /* 0x0007ea0000000800 */
[-C--:B--2---:R-:W-:Y:S05]  /*f180*/  HMMA.16816.F32 R28, R40, R64.reuse, R28 ;  /* 0x00000040281c723c */ /* 0x084fea000000181c */
[----:B------:R2:W4:Y:S03]  /*f190*/  MUFU.EX2 R174, R56 ;  /* 0x0000003800ae7308 */ /* 0x0005260000000800 */
[C---:B------:R-:W-:Y:S04]  /*f1a0*/  HMMA.16816.F32 R88, R48.reuse, R64, R88 ;  /* 0x000000403058723c */ /* 0x040fe80000001858 */
[----:B-1----:R-:W-:Y:S04]  /*f1b0*/  FFMA.FTZ R44, R60, c[0x0][0x2d0], -R166 ;  /* 0x0000b4003c2c7a23 */ /* 0x002fe800000108a6 */
[-C--:B------:R-:W-:Y:S01]  /*f1c0*/  HMMA.16816.F32 R92, R48, R66.reuse, R92 ;  /* 0x00000042305c723c */ /* 0x080fe2000000185c */
[----:B------:R1:W-:Y:S03]  /*f1d0*/  MUFU.EX2 R178, R44 ;  /* 0x0000002c00b27308 */ /* 0x0003e60000000800 */
[----:B---3--:R-:W-:Y:S04]  /*f1e0*/  FFMA.FTZ R52, R58, c[0x0][0x2d0], -R3 ;  /* 0x0000b4003a347a23 */ /* 0x008fe80000010803 */
[C---:B------:R-:W-:Y:S03]  /*f1f0*/  HMMA.16816.F32 R96, R40.reuse, R66, R96 ;  /* 0x000000422860723c */ /* 0x040fe60000001860 */
[----:B------:R3:W-:Y:S01]  /*f200*/  MUFU.EX2 R157, R52 ;  /* 0x00000034009d7308 */ /* 0x0007e20000000800 */
[----:B--2---:R-:W-:Y:S01]  /*f210*/  FFMA.FTZ R56, R71, c[0x0][0x2d0], -R165 ;  /* 0x0000b40047387a23 */ /* 0x004fe200000108a5 */
[----:B----4-:R-:W-:Y:S08]  /*f220*/  F2FP.PACK_AB R152, R174, R175 ;  /* 0x000000afae98723e */ /* 0x010ff000000000ff */
[----:B------:R2:W-:Y:S01]  /*f230*/  MUFU.EX2 R68, R56 ;  /* 0x0000003800447308 */ /* 0x0005e20000000800 */
[----:B-1----:R-:W1:Y:S01]  /*f240*/  LDSM.16.MT88.4 R44, [R199+0x1000] ;  /* 0x00100000c72c783b */ /* 0x002e620000004200 */
[--C-:B---3--:R-:W-:Y:S08]  /*f250*/  FFMA.FTZ R52, R59, c[0x0][0x2d0], -R3.reuse ;  /* 0x0000b4003b347a23 */ /* 0x108ff00000010803 */
[----:B------:R3:W4:Y:S01]  /*f260*/  MUFU.EX2 R118, R52 ;  /* 0x0000003400767308 */ /* 0x0007220000000800 */
[----:B--2---:R-:W-:Y:S01]  /*f270*/  LDSM.16.MT88.4 R56, [R197+0x1800] ;  /* 0x00180000c538783b */ /* 0x004fe20000004200 */
        /* <DEDUP_REMOVED lines=8> */
[----:B----4-:R-:W-:Y:S04]  /*f300*/  F2FP.PACK_AB R45, R118, R157 ;  /* 0x0000009d762d723e */ /* 0x010fe800000000ff */
[----:B------:R-:W-:Y:S04]  /*f310*/  HMMA.16816.F32 R36, R40, R46, R36 ;  /* 0x0000002e2824723c */ /* 0x000fe80000001824 */
[----:B-1----:R-:W-:Y:S03]  /*f320*/  FFMA.FTZ R52, R63, c[0x0][0x2d0], -R3 ;  /* 0x0000b4003f347a23 */ /* 0x002fe60000010803 */
[----:B------:R-:W-:Y:S01]  /*f330*/  F2FP.PACK_AB R40, R186, R187 ;  /* 0x000000bbba28723e */ /* 0x000fe200000000ff */
[----:B------:R1:W3:Y:S01]  /*f340*/  MUFU.EX2 R62, R52 ;  /* 0x00000034003e7308 */ /* 0x0002e20000000800 */
[----:B------:R-:W-:Y:S03]  /*f350*/  F2FP.PACK_AB R42, R184, R185 ;  /* 0x000000b9b82a723e */ /* 0x000fe600000000ff */
[----:B------:R-:W-:Y:S02]  /*f360*/  F2FP.PACK_AB R41, R182, R183 ;  /* 0x000000b7b629723e */ /* 0x000fe400000000ff */
[----:B------:R-:W-:Y:S02]  /*f370*/  F2FP.PACK_AB R43, R180, R181 ;  /* 0x000000b5b42b723e */ /* 0x000fe400000000ff */
[----:B------:R-:W-:Y:S01]  /*f380*/  F2FP.PACK_AB R46, R176, R178 ;  /* 0x000000b2b02e723e */ /* 0x000fe200000000ff */
[----:B--2---:R-:W-:Y:S04]  /*f390*/  FFMA.FTZ R44, R81, c[0x0][0x2d0], -R164 ;  /* 0x0000b400512c7a23 */ /* 0x004fe800000108a4 */
[----:B------:R2:W4:Y:S01]  /*f3a0*/  MUFU.EX2 R80, R44 ;  /* 0x0000002c00507308 */ /* 0x0005220000000800 */
[----:B-1----:R-:W1:Y:S01]  /*f3b0*/  LDSM.16.MT88.4 R52, [R196+0x1800] ;  /* 0x00180000c434783b */ /* 0x002e620000004200 */
[----:B---3--:R-:W-:Y:S01]  /*f3c0*/  F2FP.PACK_AB R47, R62, R156 ;  /* 0x0000009c3e2f723e */ /* 0x008fe200000000ff */
[--C-:B--2---:R-:W-:Y:S01]  /*f3d0*/  FFMA.FTZ R44, R70, c[0x0][0x2d0], -R165.reuse ;  /* 0x0000b400462c7a23 */ /* 0x104fe200000108a5 */
[----:B----4-:R-:W-:Y:S06]  /*f3e0*/  F2FP.PACK_AB R154, R80, R163 ;  /* 0x000000a3509a723e */ /* 0x010fec00000000ff */
[----:B------:R2:W3:Y:S01]  /*f3f0*/  MUFU.EX2 R70, R44 ;  /* 0x0000002c00467308 */ /* 0x0004e20000000800 */
[-C--:B-1----:R-:W-:Y:S03]  /*f400*/  HMMA.16816.F32 R4, R40, R52.reuse, R4 ;  /* 0x000000342804723c */ /* 0x082fe60000001804 */
[----:B--2---:R-:W-:Y:S02]  /*f410*/  F2FP.PACK_AB R44, R177, R179 ;  /* 0x000000b3b12c723e */ /* 0x004fe400000000ff */
[----:B---3--:R-:W-:Y:S05]  /*f420*/  F2FP.PACK_AB R153, R68, R70 ;  /* 0x000000464499723e */ /* 0x008fea00000000ff */
        /* <DEDUP_REMOVED lines=16> */
[----:B--2---:R-:W-:Y:S02]  /*f530*/  F2FP.PACK_AB R155, R67, R69 ;  /* 0x00000045439b723e */ /* 0x004fe400000000ff */
[----:B------:R-:W-:Y:S01]  /*f540*/  FFMA.FTZ R56, R115, R249, R231 ;  /* 0x000000f973387223 */ /* 0x000fe200000100e7 */
[-C--:B------:R-:W-:Y:S01]  /*f550*/  HMMA.16816.F32 R92, R44, R58.reuse, R92 ;  /* 0x0000003a2c5c723c */ /* 0x080fe2000000185c */
[----:B------:R1:W2:Y:S03]  /*f560*/  MUFU.EX2 R66, R52 ;  /* 0x0000003400427308 */ /* 0x0002a60000000800 */
[--C-:B---3--:R-:W-:Y:S04]  /*f570*/  FFMA.FTZ R48, R76, c[0x0][0x2d0], -R166.reuse ;  /* 0x0000b4004c307a23 */ /* 0x108fe800000108a6 */
[C---:B------:R-:W-:Y:S03]  /*f580*/  HMMA.16816.F32 R96, R40.reuse, R58, R96 ;  /* 0x0000003a2860723c */ /* 0x040fe60000001860 */
[----:B------:R3:W-:Y:S01]  /*f590*/  MUFU.EX2 R64, R48 ;  /* 0x0000003000407308 */ /* 0x0007e20000000800 */
[----:B-1----:R-:W1:Y:S01]  /*f5a0*/  LDSM.16.MT88.4 R52, [R199+0x1800] ;  /* 0x00180000c734783b */ /* 0x002e620000004200 */
[----:B---3--:R-:W-:Y:S08]  /*f5b0*/  FFMA.FTZ R48, R77, c[0x0][0x2d0], -R166 ;  /* 0x0000b4004d307a23 */ /* 0x008ff000000108a6 */
[----:B------:R3:W4:Y:S02]  /*f5c0*/  MUFU.EX2 R63, R48 ;  /* 0x00000030003f7308 */ /* 0x0007240000000800 */
[--C-:B---3--:R-:W-:Y:S01]  /*f5d0*/  FFMA.FTZ R48, R74, c[0x0][0x2d0], -R3.reuse ;  /* 0x0000b4004a307a23 */ /* 0x108fe20000010803 */
[-C--:B-1----:R-:W-:Y:S07]  /*f5e0*/  HMMA.16816.F32 R100, R40, R52.reuse, R100 ;  /* 0x000000342864723c */ /* 0x082fee0000001864 */
[----:B------:R1:W-:Y:S01]  /*f5f0*/  MUFU.EX2 R61, R48 ;  /* 0x00000030003d7308 */ /* 0x0003e20000000800 */
[C---:B------:R-:W-:Y:S07]  /*f600*/  HMMA.16816.F32 R104, R44.reuse, R52, R104 ;  /* 0x000000342c68723c */ /* 0x040fee0000001868 */
[----:B------:R-:W-:Y:S01]  /*f610*/  FFMA.FTZ R52, R116, R248, R230 ;  /* 0x000000f874347223 */ /* 0x000fe200000100e6 */
[-C--:B------:R-:W-:Y:S01]  /*f620*/  HMMA.16816.F32 R108, R44, R54.reuse, R108 ;  /* 0x000000362c6c723c */ /* 0x080fe2000000186c */
[----:B------:R-:W-:Y:S03]  /*f630*/  LDSM.16.MT88.4 R44, [R197+0x2000] ;  /* 0x00200000c52c783b */ /* 0x000fe60000004200 */
[----:B------:R-:W-:Y:S01]  /*f640*/  FFMA.FTZ R53, R0, R247, R170 ;  /* 0x000000f700357223 */ /* 0x000fe200000100aa */
[----:B------:R-:W-:Y:S01]  /*f650*/  MOV R116, R112 ;  /* 0x0000007000747202 */ /* 0x000fe20000000f00 */
[----:B------:R-:W-:Y:S02]  /*f660*/  FADD.FTZ R0, R239, R56 ;  /* 0x00000038ef007221 */ /* 0x000fe40000010000 */
[----:B------:R-:W-:Y:S04]  /*f670*/  HMMA.16816.F32 R36, R40, R54, R36 ;  /* 0x000000362824723c */ /* 0x000fe80000001824 */
[----:B-1----:R-:W-:Y:S02]  /*f680*/  FFMA.FTZ R48, R75, c[0x0][0x2d0], -R3 ;  /* 0x0000b4004b307a23 */ /* 0x002fe40000010803 */
[----:B------:R-:W-:Y:S01]  /*f690*/  FADD.FTZ R0, R241, R0 ;  /* 0x00000000f1007221 */ /* 0x000fe20000010000 */
[----:B--2---:R-:W-:Y:S01]  /*f6a0*/  F2FP.PACK_AB R40, R65, R66 ;  /* 0x000000424128723e */ /* 0x004fe200000000ff */
[----:B------:R1:W2:Y:S01]  /*f6b0*/  MUFU.EX2 R60, R48 ;  /* 0x00000030003c7308 */ /* 0x0002a20000000800 */
[-C--:B------:R-:W-:Y:S05]  /*f6c0*/  HMMA.16816.F32 R120, R152, R132.reuse, R4 ;  /* 0x000000849878723c */ /* 0x080fea0000001804 */
[----:B----4-:R-:W-:Y:S02]  /*f6d0*/  F2FP.PACK_AB R42, R63, R64 ;  /* 0x000000403f2a723e */ /* 0x010fe400000000ff */
[----:B------:R-:W-:Y:S02]  /*f6e0*/  FADD.FTZ R5, R232, R52 ;  /* 0x00000034e8057221 */ /* 0x000fe40000010000 */
[----:B------:R-:W-:Y:S03]  /*f6f0*/  FADD.FTZ R4, R172, R53 ;  /* 0x00000035ac047221 */ /* 0x000fe60000010000 */
[--C-:B-1----:R-:W-:Y:S01]  /*f700*/  FFMA.FTZ R48, R78, c[0x0][0x2d0], -R3.reuse ;  /* 0x0000b4004e307a23 */ /* 0x102fe20000010803 */
[----:B--2---:R-:W-:Y:S01]  /*f710*/  F2FP.PACK_AB R41, R60, R61 ;  /* 0x0000003d3c29723e */ /* 0x004fe200000000ff */
[----:B------:R-:W-:Y:S02]  /*f720*/  FFMA.FTZ R3, R79, c[0x0][0x2d0], -R3 ;  /* 0x0000b4004f037a23 */ /* 0x000fe40000010803 */
[----:B------:R1:W-:Y:S10]  /*f730*/  MUFU.EX2 R58, R48 ;  /* 0x00000030003a7308 */ /* 0x0003f40000000800 */
[----:B------:R2:W3:Y:S01]  /*f740*/  MUFU.EX2 R57, R3 ;  /* 0x0000000300397308 */ /* 0x0004e20000000800 */
[----:B-1----:R-:W1:Y:S01]  /*f750*/  LDSM.16.MT88.4 R48, [R200+0x2000] ;  /* 0x00200000c830783b */ /* 0x002e620000004200 */
[----:B--2---:R-:W-:Y:S01]  /*f760*/  FFMA.FTZ R3, R117, R250, R237 ;  /* 0x000000fa75037223 */ /* 0x004fe200000100ed */
[----:B---3--:R-:W-:Y:S03]  /*f770*/  F2FP.PACK_AB R43, R57, R58 ;  /* 0x0000003a392b723e */ /* 0x008fe600000000ff */
[----:B------:R-:W-:Y:S04]  /*f780*/  FADD.FTZ R3, R243, R3 ;  /* 0x00000003f3037221 */ /* 0x000fe80000010000 */
[----:B------:R-:W-:Y:S01]  /*f790*/  FADD.FTZ R3, R244, R3 ;  /* 0x00000003f4037221 */ /* 0x000fe20000010000 */
[C---:B------:R-:W-:Y:S07]  /*f7a0*/  HMMA.16816.F32 R124, R40.reuse, R132, R8 ;  /* 0x00000084287c723c */ /* 0x040fee0000001808 */
[----:B------:R-:W-:Y:S01]  /*f7b0*/  FADD.FTZ R8, R233, R5 ;  /* 0x00000005e9087221 */ /* 0x000fe20000010000 */
[-C--:B------:R-:W-:Y:S04]  /*f7c0*/  HMMA.16816.F32 R128, R40, R134.reuse, R12 ;  /* 0x000000862880723c */ /* 0x080fe8000000180c */
        /* <DEDUP_REMOVED lines=82> */
[----:B------:R-:W-:Y:S01]  /*fcf0*/  FADD.FTZ R4, R67, R5 ;  /* 0x0000000543047221 */ /* 0x000fe20000010000 */
[----:B------:R-:W-:Y:S01]  /*fd00*/  MOV R5, R2 ;  /* 0x0000000200057202 */ /* 0x000fe20000000f00 */
[----:B------:R-:W-:Y:S02]  /*fd10*/  FADD.FTZ R3, R63, R3 ;  /* 0x000000033f037221 */ /* 0x000fe40000010000 */
[----:B------:R-:W-:Y:S01]  /*fd20*/  FADD.FTZ R0, R57, R0 ;  /* 0x0000000039007221 */ /* 0x000fe20000010000 */
[----:B------:R-:W-:Y:S04]  /*fd30*/  STL [R1+0x4], R4 ;  /* 0x0000040401007387 */ /* 0x000fe80000100800 */
[----:B------:R1:W-:Y:S04]  /*fd40*/  STL [R1+0x8], R3 ;  /* 0x0000080301007387 */ /* 0x0003e80000100800 */
[----:B------:R2:W-:Y:S01]  /*fd50*/  STL [R1+0xc], R0 ;  /* 0x00000c0001007387 */ /* 0x0005e20000100800 */
[----:B-1----:R-:W-:Y:S02]  /*fd60*/  MOV R3, R113 ;  /* 0x0000007100037202 */ /* 0x002fe40000000f00 */
[----:B--2---:R-:W-:Y:S01]  /*fd70*/  MOV R0, R114 ;  /* 0x0000007200007202 */ /* 0x004fe20000000f00 */
[----:B------:R-:W-:-:S05]  /*fd80*/  @P0 BRA `(.L_x_2244) ;  /* 0xffffd0b000000947 */ /* 0x000fca000383ffff */
.L_x_2243:
[----:B------:R-:W-:-:S13]  /*fd90*/  ISETP.GE.AND P0, PT, R211, R234, PT ;  /* 0x000000ead300720c */ /* 0x000fda0003f06270 */
[----:B------:R-:W-:Y:S05]  /*fda0*/  @!P0 BRA `(.L_x_2245) ;  /* 0x00004c0000008947 */ /* 0x000fea0003800000 */
[----:B------:R-:W-:Y:S01]  /*fdb0*/  IMAD.MOV.U32 R116, RZ, RZ, R113 ;  /* 0x000000ffff747224 */ /* 0x000fe200078e0071 */
[----:B------:R-:W-:Y:S01]  /*fdc0*/  MOV R118, R5 ;  /* 0x0000000500767202 */ /* 0x000fe20000000f00 */
[----:B------:R-:W-:Y:S01]  /*fdd0*/  IMAD.MOV.U32 R115, RZ, RZ, R114 ;  /* 0x000000ffff737224 */ /* 0x000fe200078e0072 */
[----:B------:R-:W-:Y:S02]  /*fde0*/  MOV R117, R112 ;  /* 0x0000007000757202 */ /* 0x000fe40000000f00 */
.L_x_2262:
[----:B------:R-:W2:Y:S01]  /*fdf0*/  LDL R0, [R1+0x14] ;  /* 0x0000140001007983 */ /* 0x000ea20000100800 */
[----:B------:R-:W-:Y:S04]  /*fe00*/  DEPBAR.LE SB0, 0x0 ;  /* 0x000080000000791a */ /* 0x000fe80000000000 */
[----:B------:R-:W-:Y:S01]  /*fe10*/  WARPSYNC 0xffffffff ;  /* 0xffffffff00007948 */ /* 0x000fe20003800000 */
[----:B---3--:R-:W3:Y:S01]  /*fe20*/  LDL R114, [R1+0x2c] ;  /* 0x00002c0001727983 */ /* 0x008ee20000100800 */
[C---:B------:R-:W-:Y:S01]  /*fe30*/  IMAD.WIDE.U32 R112, R211.reuse, c[0x0][0x208], RZ ;  /* 0x00008200d3707a25 */ /* 0x040fe200078e00ff */
[----:B------:R-:W-:Y:S01]  /*fe40*/  MOV R214, c[0x0][0x2c4] ;  /* 0x0000b10000d67a02 */ /* 0x000fe20000000f00 */
[----:B------:R-:W-:Y:S02]  /*fe50*/  ULDC UR4, c[0x0][0x324] ;  /* 0x0000c90000047ab9 */ /* 0x000fe40000000800 */
[----:B------:R-:W-:Y:S01]  /*fe60*/  IMAD.MOV.U32 R212, RZ, RZ, 0x5 ;  /* 0x00000005ffd47424 */ /* 0x000fe200078e00ff */
[----:B------:R-:W3:Y:S01]  /*fe70*/  LDL.64 R2, [R1+0x20] ;  /* 0x0000200001027983 */ /* 0x000ee20000100a00 */
[----:B------:R-:W-:Y:S01]  /*fe80*/  ISETP.NE.AND P4, PT, R214, 0x1, PT ;  /* 0x00000001d600780c */ /* 0x000fe20003f85270 */
[----:B------:R-:W-:Y:S01]  /*fe90*/  IMAD.MOV.U32 R223, RZ, RZ, c[0x0][0x32c] ;  /* 0x0000cb00ffdf7624 */ /* 0x000fe200078e00ff */
[----:B------:R-:W-:Y:S03]  /*fea0*/  ULOP3.LUT UR4, URZ, UR4, URZ, 0x33, !UPT ;  /* 0x000000043f047292 */ /* 0x000fe6000f8e333f */
[----:B------:R-:W-:Y:S06]  /*feb0*/  BAR.SYNC.DEFER_BLOCKING 0x0 ;  /* 0x0000000000007b1d */ /* 0x000fec0000010000 */
[----:B------:R-:W-:Y:S06]  /*fec0*/  LDSM.16.M88.4 R80, [R202] ;  /* 0x00000000ca50783b */ /* 0x000fec0000000200 */
[----:B------:R-:W1:Y:S06]  /*fed0*/  LDSM.16.M88.4 R16, [R119] ;  /* 0x000000007710783b */ /* 0x000e6c0000000200 */
[----:B------:R-:W4:Y:S06]  /*fee0*/  LDSM.16.M88.4 R76, [R202+0x2000] ;  /* 0x00200000ca4c783b */ /* 0x000f2c0000000200 */
[----:B------:R-:W5:Y:S06]  /*fef0*/  LDSM.16.M88.4 R32, [R119+0x800] ;  /* 0x000800007720783b */ /* 0x000f6c0000000200 */
[----:B------:R-:W3:Y:S06]  /*ff00*/  LDL.64 R218, [R1+0x18] ;  /* 0x0000180001da7983 */ /* 0x000eec0000100a00 */
[----:B------:R-:W5:Y:S06]  /*ff10*/  LDSM.16.M88.4 R48, [R119+0x1000] ;  /* 0x001000007730783b */ /* 0x000f6c0000000200 */
[----:B------:R-:W3:Y:S06]  /*ff20*/  LDL R216, [R1+0x38] ;  /* 0x0000380001d87983 */ /* 0x000eec0000100800 */
[----:B------:R-:W5:Y:S01]  /*ff30*/  LDSM.16.M88.4 R64, [R119+0x1800] ;  /* 0x001800007740783b */ /* 0x000f620000000200 */
[-C--:B-1----:R-:W-:Y:S05]  /*ff40*/  HMMA.16816.F32 R4, R80, R16.reuse, RZ ;  /* 0x000000105004723c */ /* 0x082fea00000018ff */
[----:B------:R-:W3:Y:S03]  /*ff50*/  LDL R215, [R1+0x3c] ;  /* 0x00003c0001d77983 */ /* 0x000ee60000100800 */
[C---:B----4-:R-:W-:Y:S03]  /*ff60*/  HMMA.16816.F32 R8, R76.reuse, R16, RZ ;  /* 0x000000104c08723c */ /* 0x050fe600000018ff */
[----:B------:R-:W1:Y:S06]  /*ff70*/  LDSM.16.M88.4 R156, [R119+0x2000] ;  /* 0x00200000779c783b */ /* 0x000e6c0000000200 */
[----:B------:R-:W-:Y:S01]  /*ff80*/  LDSM.16.M88.4 R160, [R205] ;  /* 0x00000000cda0783b */ /* 0x000fe20000000200 */
[-C--:B------:R-:W-:Y:S05]  /*ff90*/  HMMA.16816.F32 R12, R76, R18.reuse, RZ ;  /* 0x000000124c0c723c */ /* 0x080fea00000018ff */
[----:B------:R-:W4:Y:S03]  /*ffa0*/  LDSM.16.M88.4 R164, [R206] ;  /* 0x00000000cea4783b */ /* 0x000f260000000200 */
[C---:B------:R-:W-:Y:S03]  /*ffb0*/  HMMA.16816.F32 R16, R80.reuse, R18, RZ ;  /* 0x000000125010723c */ /* 0x040fe600000018ff */
[----:B------:R-:W1:Y:S05]  /*ffc0*/  LDSM.16.M88.4 R168, [R205+0x2000] ;  /* 0x00200000cda8783b */ /* 0x000e6a0000000200 */
[-C--:B-----5:R-:W-:Y:S01]  /*ffd0*/  HMMA.16816.F32 R20, R80, R32.reuse, RZ ;  /* 0x000000205014723c */ /* 0x0a0fe200000018ff */
[----:B------:R-:W-:Y:S06]  /*ffe0*/  LDSM.16.M88.4 R172, [R209] ;  /* 0x00000000d1ac783b */ /* 0x000fec0000000200 */
[----:B------:R-:W-:Y:S01]  /*fff0*/  LDSM.16.M88.4 R176, [R208] ;  /* 0x00000000d0b0783b */ /* 0x000fe20000000200 */
[C---:B------:R-:W-:Y:S05]  /*10000*/  HMMA.16816.F32 R24, R76.reuse, R32, RZ ;  /* 0x000000204c18723c */ /* 0x040fea00000018ff */
[----:B------:R-:W-:Y:S03]  /*10010*/  LDSM.16.M88.4 R180, [R207] ;  /* 0x00000000cfb4783b */ /* 0x000fe60000000200 */
        /* <DEDUP_REMOVED lines=15> */
[-C--:B----4-:R-:W-:Y:S08]  /*10110*/  HMMA.16816.F32 R4, R160, R164.reuse, R4 ;  /* 0x000000a4a004723c */ /* 0x090ff00000001804 */
[C---:B------:R-:W-:Y:S08]  /*10120*/  HMMA.16816.F32 R8, R168.reuse, R164, R8 ;  /* 0x000000a4a808723c */ /* 0x040ff00000001808 */
[-C--:B------:R-:W-:Y:S08]  /*10130*/  HMMA.16816.F32 R12, R168, R166.reuse, R12 ;  /* 0x000000a6a80c723c */ /* 0x080ff0000000180c */
[C---:B------:R-:W-:Y:S08]  /*10140*/  HMMA.16816.F32 R16, R160.reuse, R166, R16 ;  /* 0x000000a6a010723c */ /* 0x040ff00000001810 */
[-C--:B-1----:R-:W-:Y:S08]  /*10150*/  HMMA.16816.F32 R20, R160, R156.reuse, R20 ;  /* 0x0000009ca014723c */ /* 0x082ff00000001814 */
[C---:B------:R-:W-:Y:S08]  /*10160*/  HMMA.16816.F32 R24, R168.reuse, R156, R24 ;  /* 0x0000009ca818723c */ /* 0x040ff00000001818 */
[-C--:B------:R-:W-:Y:S03]  /*10170*/  HMMA.16816.F32 R28, R168, R158.reuse, R28 ;  /* 0x0000009ea81c723c */ /* 0x080fe6000000181c */
[----:B--2---:R-:W-:Y:S02]  /*10180*/  LOP3.LUT P3, RZ, R0, 0x8, RZ, 0xc0, !PT ;  /* 0x0000000800ff7812 */ /* 0x004fe4000786c0ff */
[----:B------:R-:W-:Y:S03]  /*10190*/  SHF.R.S32.HI R0, RZ, 0x1f, R211 ;  /* 0x0000001fff007819 */ /* 0x000fe600000114d3 */
[C---:B------:R-:W-:Y:S04]  /*101a0*/  HMMA.16816.F32 R32, R160.reuse, R158, R32 ;  /* 0x0000009ea020723c */ /* 0x040fe80000001820 */
[----:B------:R-:W-:Y:S02]  /*101b0*/  IMAD R0, R0, c[0x0][0x208], RZ ;  /* 0x0000820000007a24 */ /* 0x000fe400078e02ff */
[----:B---3--:R-:W-:Y:S02]  /*101c0*/  IMAD.MOV.U32 R3, RZ, RZ, R114 ;  /* 0x000000ffff037224 */ /* 0x008fe400078e0072 */
[-C--:B------:R-:W-:Y:S01]  /*101d0*/  HMMA.16816.F32 R36, R160, R172.reuse, R36 ;  /* 0x000000aca024723c */ /* 0x080fe20000001824 */
[----:B------:R-:W2:Y:S03]  /*101e0*/  LDL R114, [R1+0x28] ;  /* 0x0000280001727983 */ /* 0x000ea60000100800 */
[----:B------:R-:W-:Y:S02]  /*101f0*/  IMAD R0, R211, c[0x0][0x20c], R0 ;  /* 0x00008300d3007a24 */ /* 0x000fe400078e0200 */
[----:B------:R-:W-:Y:S02]  /*10200*/  IMAD.WIDE.U32 R2, R112, 0x50, R2 ;  /* 0x0000005070027825 */ /* 0x000fe400078e0002 */
[C---:B------:R-:W-:Y:S04]  /*10210*/  HMMA.16816.F32 R40, R168.reuse, R172, R40 ;  /* 0x000000aca828723c */ /* 0x040fe80000001828 */
[----:B------:R-:W-:Y:S01]  /*10220*/  IMAD.IADD R0, R113, 0x1, R0 ;  /* 0x0000000171007824 */ /* 0x000fe200078e0200 */
[----:B------:R-:W-:Y:S01]  /*10230*/  LEA R186, P0, R2, c[0x0][0x1f8], 0x1 ;  /* 0x00007e0002ba7a11 */ /* 0x000fe200078008ff */
[----:B------:R-:W-:Y:S02]  /*10240*/  IMAD.MOV.U32 R112, RZ, RZ, c[0x0][0x208] ;  /* 0x00008200ff707624 */ /* 0x000fe400078e00ff */
[-C--:B------:R-:W-:Y:S04]  /*10250*/  HMMA.16816.F32 R44, R168, R174.reuse, R44 ;  /* 0x000000aea82c723c */ /* 0x080fe8000000182c */
[----:B------:R-:W-:Y:S02]  /*10260*/  IMAD R0, R0, 0x50, RZ ;  /* 0x0000005000007824 */ /* 0x000fe400078e02ff */
[----:B------:R-:W-:Y:S02]  /*10270*/  IMAD.SHL.U32 R113, R112, 0x20, RZ ;  /* 0x0000002070717824 */ /* 0x000fe400078e00ff */
[C---:B------:R-:W-:Y:S04]  /*10280*/  HMMA.16816.F32 R48, R160.reuse, R174, R48 ;  /* 0x000000aea030723c */ /* 0x040fe80000001830 */
[----:B------:R-:W-:Y:S04]  /*10290*/  IADD3 R0, R3, R0, RZ ;  /* 0x0000000003007210 */ /* 0x000fe80007ffe0ff */
[-C--:B------:R-:W-:Y:S04]  /*102a0*/  HMMA.16816.F32 R52, R160, R176.reuse, R52 ;  /* 0x000000b0a034723c */ /* 0x080fe80000001834 */
[----:B------:R-:W-:Y:S02]  /*102b0*/  LEA.HI.X R187, R2, c[0x0][0x1fc], R0, 0x1, P0 ;  /* 0x00007f0002bb7a11 */ /* 0x000fe400000f0c00 */
[-C--:B------:R-:W-:Y:S02]  /*102c0*/  IADD3 R2, P0, R186, R113.reuse, RZ ;  /* 0x00000071ba027210 */ /* 0x080fe40007f1e0ff */
[C---:B------:R-:W-:Y:S01]  /*102d0*/  HMMA.16816.F32 R56, R168.reuse, R176, R56 ;  /* 0x000000b0a838723c */ /* 0x040fe20000001838 */
[----:B------:R-:W-:Y:S01]  /*102e0*/  @!PT LDS RZ, [RZ] ;  /* 0x00000000fffff984 */ /* 0x000fe20000000800 */
[----:B------:R-:W-:Y:S01]  /*102f0*/  @!PT LDS RZ, [RZ] ;  /* 0x00000000fffff984 */ /* 0x000fe20000000800 */
[----:B------:R-:W-:Y:S01]  /*10300*/  @!PT LDS RZ, [RZ] ;  /* 0x00000000fffff984 */ /* 0x000fe20000000800 */
[----:B------:R1:W-:Y:S03]  /*10310*/  LDGSTS.E.BYPASS.LTC128B.128 [R213+0x100], [R186.64], !P3 ;  /* 0x00100000bad57fae */ /* 0x0003e6000d901d48 */
[----:B------:R-:W-:Y:S02]  /*10320*/  SHF.L.U64.HI R0, R112, R212, c[0x0][0x20c] ;  /* 0x0000830070007619 */ /* 0x000fe400000102d4 */
[-C--:B------:R-:W-:Y:S02]  /*10330*/  IADD3 R184, P2, R2, R113.reuse, RZ ;  /* 0x0000007102b87210 */ /* 0x080fe40007f5e0ff */
[-C--:B------:R-:W-:Y:S04]  /*10340*/  HMMA.16816.F32 R60, R168, R178.reuse, R60 ;  /* 0x000000b2a83c723c */ /* 0x080fe8000000183c */
[--C-:B------:R-:W-:Y:S01]  /*10350*/  IMAD.X R3, R187, 0x1, R0.reuse, P0 ;  /* 0x00000001bb037824 */ /* 0x100fe200000e0600 */
[-C--:B------:R-:W-:Y:S03]  /*10360*/  IADD3 R112, P1, R184, R113.reuse, RZ ;  /* 0x00000071b8707210 */ /* 0x080fe60007f3e0ff */
[C---:B------:R-:W-:Y:S01]  /*10370*/  HMMA.16816.F32 R64, R160.reuse, R178, R64 ;  /* 0x000000b2a040723c */ /* 0x040fe20000001840 */
[----:B------:R3:W-:Y:S03]  /*10380*/  LDGSTS.E.BYPASS.LTC128B.128 [R213+0x900], [R2.64], !P3 ;  /* 0x0090000002d57fae */ /* 0x0007e6000d901d48 */
[----:B------:R-:W-:Y:S04]  /*10390*/  IADD3.X R185, R3, R0, RZ, P2, !PT ;  /* 0x0000000003b97210 */ /* 0x000fe800017fe4ff */
[-C--:B------:R-:W-:Y:S01]  /*103a0*/  HMMA.16816.F32 R68, R160, R180.reuse, R68 ;  /* 0x000000b4a044723c */ /* 0x080fe20000001844 */
[----:B------:R4:W-:Y:S03]  /*103b0*/  LDGSTS.E.BYPASS.LTC128B.128 [R213+0x1100], [R184.64], !P3 ;  /* 0x01100000b8d57fae */ /* 0x0009e6000d901d48 */
[----:B-1----:R-:W-:Y:S01]  /*103c0*/  IADD3 R186, P0, R112, R113, RZ ;  /* 0x0000007170ba7210 */ /* 0x002fe20007f1e0ff */
[--C-:B------:R-:W-:Y:S03]  /*103d0*/  IMAD.X R113, R185, 0x1, R0.reuse, P1 ;  /* 0x00000001b9717824 */ /* 0x100fe600008e0600 */
[C---:B------:R-:W-:Y:S02]  /*103e0*/  HMMA.16816.F32 R72, R168.reuse, R180, R72 ;  /* 0x000000b4a848723c */ /* 0x040fe40000001848 */
[----:B------:R1:W-:Y:S02]  /*103f0*/  LDGSTS.E.BYPASS.LTC128B.128 [R213+0x1900], [R112.64], !P3 ;  /* 0x0190000070d57fae */ /* 0x0003e4000d901d48 */
[----:B------:R-:W-:Y:S01]  /*10400*/  IMAD.X R187, R113, 0x1, R0, P0 ;  /* 0x0000000171bb7824 */ /* 0x000fe200000e0600 */
[C---:B------:R-:W-:Y:S03]  /*10410*/  ISETP.GT.AND P0, PT, R211.reuse, R234, PT ;  /* 0x000000ead300720c */ /* 0x040fe60003f04270 */
[-C--:B------:R-:W-:Y:S01]  /*10420*/  HMMA.16816.F32 R76, R168, R182.reuse, R76 ;  /* 0x000000b6a84c723c */ /* 0x080fe2000000184c */
[----:B------:R4:W-:Y:S06]  /*10430*/  LDGSTS.E.BYPASS.LTC128B.128 [R213+0x2100], [R186.64], !P3 ;  /* 0x02100000bad57fae */ /* 0x0009ec000d901d48 */
[----:B------:R-:W-:Y:S01]  /*10440*/  LDSM.16.M88.4 R188, [R201] ;  /* 0x00000000c9bc783b */ /* 0x000fe20000000200 */
[----:B------:R-:W-:Y:S04]  /*10450*/  HMMA.16816.F32 R80, R160, R182, R80 ;  /* 0x000000b6a050723c */ /* 0x000fe80000001850 */
[----:B------:R-:W-:Y:S01]  /*10460*/  @P0 IADD3 R0, R211, -0x1, RZ ;  /* 0xffffffffd3000810 */ /* 0x000fe20007ffe0ff */
[----:B------:R-:W-:Y:S03]  /*10470*/  LDSM.16.M88.4 R192, [R203+0x2000] ;  /* 0x00200000cbc0783b */ /* 0x000fe60000000200 */
[----:B---3--:R-:W-:Y:S03]  /*10480*/  @P0 SHF.R.S32.HI R2, RZ, 0x1f, R0 ;  /* 0x0000001fff020819 */ /* 0x008fe60000011400 */
[----:B------:R-:W-:Y:S01]  /*10490*/  LDSM.16.M88.4 R164, [R201+0x800] ;  /* 0x00080000c9a4783b */ /* 0x000fe20000000200 */
[----:B-1----:R-:W-:Y:S05]  /*104a0*/  @P0 IMAD.WIDE.U32 R112, R0, c[0x0][0x1e0], RZ ;  /* 0x0000780000700a25 */ /* 0x002fea00078e00ff */
[----:B------:R-:W-:Y:S01]  /*104b0*/  LDSM.16.M88.4 R156, [R201+0x1000] ;  /* 0x00100000c99c783b */ /* 0x000fe20000000200 */
[----:B------:R-:W-:Y:S04]  /*104c0*/  @P0 IMAD R2, R2, c[0x0][0x1e0], RZ ;  /* 0x0000780002020a24 */ /* 0x000fe800078e02ff */
[----:B------:R-:W-:Y:S01]  /*104d0*/  @P0 IMAD R0, R0, c[0x0][0x1e4], R2 ;  /* 0x0000790000000a24 */ /* 0x000fe200078e0202 */
[----:B----4-:R-:W1:Y:S01]  /*104e0*/  LDSM.16.M88.4 R184, [R203] ;  /* 0x00000000cbb8783b */ /* 0x010e620000000200 */
[----:B------:R-:W-:Y:S02]  /*104f0*/  @P0 IMAD.MOV.U32 R2, RZ, RZ, R218 ;  /* 0x000000ffff020224 */ /* 0x000fe400078e00da */
[----:B------:R-:W-:Y:S03]  /*10500*/  @P0 IMAD.IADD R0, R113, 0x1, R0 ;  /* 0x0000000171000824 */ /* 0x000fe600078e0200 */
[----:B------:R-:W0:Y:S06]  /*10510*/  LDGDEPBAR ;  /* 0x00000000000079af */ /* 0x000e2c0000000000 */
[----:B------:R-:W3:Y:S06]  /*10520*/  LDSM.16.M88.4 R160, [R201+0x1800] ;  /* 0x00180000c9a0783b */ /* 0x000eec0000000200 */
[----:B------:R-:W4:Y:S06]  /*10530*/  LDSM.16.M88.4 R168, [R201+0x2000] ;  /* 0x00200000c9a8783b */ /* 0x000f2c0000000200 */
        /* <DEDUP_REMOVED lines=22> */
[----:B------:R-:W3:Y:S01]  /*106a0*/  LDSM.16.M88.4 R160, [R198+0x2000] ;  /* 0x00200000c6a0783b */ /* 0x000ee20000000200 */
[----:B------:R-:W-:Y:S05]  /*106b0*/  DEPBAR.LE SB0, 0x0 ;  /* 0x000080000000791a */ /* 0x000fea0000000000 */
[----:B------:R-:W-:Y:S01]  /*106c0*/  BAR.SYNC.DEFER_BLOCKING 0x0 ;  /* 0x0000000000007b1d */ /* 0x000fe20000010000 */
[-C--:B----4-:R-:W-:Y:S08]  /*106d0*/  HMMA.16816.F32 R68, R184, R168.reuse, R68 ;  /* 0x000000a8b844723c */ /* 0x090ff00000001844 */
[C---:B------:R-:W-:Y:S08]  /*106e0*/  HMMA.16816.F32 R72, R192.reuse, R168, R72 ;  /* 0x000000a8c048723c */ /* 0x040ff00000001848 */
[-C--:B------:R-:W-:Y:S04]  /*106f0*/  HMMA.16816.F32 R76, R192, R170.reuse, R76 ;  /* 0x000000aac04c723c */ /* 0x080fe8000000184c */
[----:B--2---:R-:W-:Y:S01]  /*10700*/  @P0 MOV R3, R114 ;  /* 0x0000007200030202 */ /* 0x004fe20000000f00 */
[----:B------:R-:W-:Y:S03]  /*10710*/  @P0 IMAD.MOV.U32 R114, RZ, RZ, c[0x0][0x1e0] ;  /* 0x00007800ff720624 */ /* 0x000fe600078e00ff */
[----:B------:R-:W-:Y:S04]  /*10720*/  HMMA.16816.F32 R80, R184, R170, R80 ;  /* 0x000000aab850723c */ /* 0x000fe80000001850 */
[----:B------:R-:W-:Y:S04]  /*10730*/  @P0 IMAD.WIDE.U32 R2, R112, 0x50, R2 ;  /* 0x0000005070020825 */ /* 0x000fe800078e0002 */
[-C--:B-----5:R-:W-:Y:S05]  /*10740*/  HMMA.16816.F32 R4, R172, R176.reuse, R4 ;  /* 0x000000b0ac04723c */ /* 0x0a0fea0000001804 */
[----:B------:R-:W-:Y:S01]  /*10750*/  @P0 IMAD R112, R0, 0x50, RZ ;  /* 0x0000005000700824 */ /* 0x000fe200078e02ff */
[C---:B------:R-:W-:Y:S01]  /*10760*/  @P0 SHF.L.U64.HI R0, R114.reuse, R212, c[0x0][0x1e4] ;  /* 0x0000790072000619 */ /* 0x040fe200000102d4 */
[----:B------:R-:W-:Y:S01]  /*10770*/  @P0 IMAD.SHL.U32 R114, R114, 0x20, RZ ;  /* 0x0000002072720824 */ /* 0x000fe200078e00ff */
[C---:B------:R-:W-:Y:S04]  /*10780*/  HMMA.16816.F32 R8, R180.reuse, R176, R8 ;  /* 0x000000b0b408723c */ /* 0x040fe80000001808 */
[----:B------:R-:W-:Y:S04]  /*10790*/  @P0 IADD3 R3, R3, R112, RZ ;  /* 0x0000007003030210 */ /* 0x000fe80007ffe0ff */
        /* <DEDUP_REMOVED lines=22> */
[----:B------:R-:W-:Y:S01]  /*10900*/  IMAD.IADD R158, R215, 0x1, R216 ;  /* 0x00000001d79e7824 */ /* 0x000fe200078e02d8 */
[-C--:B---3--:R-:W-:Y:S04]  /*10910*/  HMMA.16816.F32 R68, R172, R160.reuse, R68 ;  /* 0x000000a0ac44723c */ /* 0x088fe80000001844 */
[----:B------:R-:W-:Y:S04]  /*10920*/  @P4 IMAD.HI.U32 R113, R158, c[0x0][0x2c8], RZ ;  /* 0x0000b2009e714a27 */ /* 0x000fe800078e00ff */
[C---:B------:R-:W-:Y:S04]  /*10930*/  HMMA.16816.F32 R72, R180.reuse, R160, R72 ;  /* 0x000000a0b448723c */ /* 0x040fe80000001848 */
[----:B------:R-:W-:Y:S01]  /*10940*/  @P4 SHF.R.U32.HI R158, RZ, c[0x0][0x2cc], R113 ;  /* 0x0000b300ff9e4a19 */ /* 0x000fe20000011671 */
[--C-:B------:R-:W-:Y:S01]  /*10950*/  @P0 IMAD.X R113, R165, 0x1, R0.reuse, P2 ;  /* 0x00000001a5710824 */ /* 0x100fe200010e0600 */
        /* <DEDUP_REMOVED lines=35> */
.L_x_2248:
[----:B------:R-:W-:Y:S04]  /*10b90*/  MOV R112, c[0x0][0x32c] ;  /* 0x0000cb0000707a02 */ /* 0x000fe80000000f00 */
[----:B------:R-:W-:Y:S11]  /*10ba0*/  ISETP.NE.AND P0, PT, R112, 0x1, PT ;  /* 0x000000017000780c */ /* 0x000ff60003f05270 */
[----:B------:R-:W-:Y:S02]  /*10bb0*/  @!UPT UIADD3 URZ, URZ, URZ, URZ ;  /* 0x0000003f3f3ff290 */ /* 0x000fe4000fffe03f */
[----:B------:R-:W-:Y:S05]  /*10bc0*/  @P0 IMAD.HI.U32 R112, R2, c[0x0][0x330], RZ ;  /* 0x0000cc0002700a27 */ /* 0x000fea00078e00ff */
[----:B------:R-:W-:Y:S02]  /*10bd0*/  @P0 SHF.R.U32.HI R2, RZ, c[0x0][0x334], R112 ;  /* 0x0000cd00ff020a19 */ /* 0x000fe40000011670 */
.L_x_2249:
[----:B------:R-:W-:Y:S05]  /*10be0*/  BSYNC B0 ;  /* 0x0000000000007941 */ /* 0x000fea0003800000 */
.L_x_2247:
[----:B------:R-:W-:Y:S04]  /*10bf0*/  IMAD.IADD R112, R3, 0x1, -R242 ;  /* 0x0000000103707824 */ /* 0x000fe800078e0af2 */
[----:B------:R-:W-:Y:S05]  /*10c00*/  IMAD R2, R2, c[0x0][0x32c], R112 ;  /* 0x0000cb0002027a24 */ /* 0x000fea00078e0270 */
[----:B------:R-:W-:Y:S02]  /*10c10*/  IADD3 R112, R2, c[0x0][0x32c], RZ ;  /* 0x0000cb0002707a10 */ /* 0x000fe40007ffe0ff */
[----:B------:R-:W-:Y:S02]  /*10c20*/  IMNMX R0, R0, R2, !PT ;  /* 0x0000000200007217 */ /* 0x000fe40007800200 */
[----:B------:R-:W-:Y:S02]  /*10c30*/  IMNMX R156, R156, R112, PT ;  /* 0x000000709c9c7217 */ /* 0x000fe40003800200 */
.L_x_2246:
        /* <DEDUP_REMOVED lines=17> */
.L_x_2252:
[----:B------:R-:W-:Y:S04]  /*10d50*/  MOV R113, c[0x0][0x32c] ;  /* 0x0000cb0000717a02 */ /* 0x000fe80000000f00 */
[----:B------:R-:W-:Y:S11]  /*10d60*/  ISETP.NE.AND P0, PT, R113, 0x1, PT ;  /* 0x000000017100780c */ /* 0x000ff60003f05270 */
[----:B------:R-:W-:Y:S02]  /*10d70*/  @!UPT UIADD3 URZ, URZ, URZ, URZ ;  /* 0x0000003f3f3ff290 */ /* 0x000fe4000fffe03f */
[----:B------:R-:W-:Y:S05]  /*10d80*/  @P0 IMAD.HI.U32 R113, R2, c[0x0][0x330], RZ ;  /* 0x0000cc0002710a27 */ /* 0x000fea00078e00ff */
[----:B------:R-:W-:Y:S02]  /*10d90*/  @P0 SHF.R.U32.HI R2, RZ, c[0x0][0x334], R113 ;  /* 0x0000cd00ff020a19 */ /* 0x000fe40000011671 */
.L_x_2253:
[----:B------:R-:W-:Y:S05]  /*10da0*/  BSYNC B0 ;  /* 0x0000000000007941 */ /* 0x000fea0003800000 */
.L_x_2251:
[----:B------:R-:W-:Y:S04]  /*10db0*/  IMAD.IADD R113, R3, 0x1, -R242 ;  /* 0x0000000103717824 */ /* 0x000fe800078e0af2 */
[----:B------:R-:W-:Y:S05]  /*10dc0*/  IMAD R2, R2, c[0x0][0x32c], R113 ;  /* 0x0000cb0002027a24 */ /* 0x000fea00078e0271 */
[----:B------:R-:W-:Y:S02]  /*10dd0*/  IADD3 R113, R2, c[0x0][0x32c], RZ ;  /* 0x0000cb0002717a10 */ /* 0x000fe40007ffe0ff */
[----:B------:R-:W-:Y:S02]  /*10de0*/  IMNMX R112, R112, R2, !PT ;  /* 0x0000000270707217 */ /* 0x000fe40007800200 */
[----:B------:R-:W-:Y:S02]  /*10df0*/  IMNMX R114, R114, R113, PT ;  /* 0x0000007172727217 */ /* 0x000fe40003800200 */
.L_x_2250:
        /* <DEDUP_REMOVED lines=17> */
.L_x_2256:
[----:B------:R-:W-:Y:S04]  /*10f10*/  MOV R161, c[0x0][0x32c] ;  /* 0x0000cb0000a17a02 */ /* 0x000fe80000000f00 */
[----:B------:R-:W-:Y:S11]  /*10f20*/  ISETP.NE.AND P0, PT, R161, 0x1, PT ;  /* 0x00000001a100780c */ /* 0x000ff60003f05270 */
[----:B------:R-:W-:Y:S02]  /*10f30*/  @!UPT UIADD3 URZ, URZ, URZ, URZ ;  /* 0x0000003f3f3ff290 */ /* 0x000fe4000fffe03f */
[----:B------:R-:W-:Y:S05]  /*10f40*/  @P0 IMAD.HI.U32 R161, R157, c[0x0][0x330], RZ ;  /* 0x0000cc009da10a27 */ /* 0x000fea00078e00ff */
[----:B------:R-:W-:Y:S02]  /*10f50*/  @P0 SHF.R.U32.HI R157, RZ, c[0x0][0x334], R161 ;  /* 0x0000cd00ff9d0a19 */ /* 0x000fe400000116a1 */
.L_x_2257:
[----:B------:R-:W-:Y:S05]  /*10f60*/  BSYNC B0 ;  /* 0x0000000000007941 */ /* 0x000fea0003800000 */
.L_x_2255:
[----:B------:R-:W-:Y:S04]  /*10f70*/  IMAD.IADD R161, R3, 0x1, -R242 ;  /* 0x0000000103a17824 */ /* 0x000fe800078e0af2 */
[----:B------:R-:W-:Y:S05]  /*10f80*/  IMAD R157, R157, c[0x0][0x32c], R161 ;  /* 0x0000cb009d9d7a24 */ /* 0x000fea00078e02a1 */
[----:B------:R-:W-:Y:S02]  /*10f90*/  IADD3 R161, R157, c[0x0][0x32c], RZ ;  /* 0x0000cb009da17a10 */ /* 0x000fe40007ffe0ff */
[----:B------:R-:W-:Y:S02]  /*10fa0*/  IMNMX R2, R2, R157, !PT ;  /* 0x0000009d02027217 */ /* 0x000fe40007800200 */
[----:B------:R-:W-:Y:S02]  /*10fb0*/  IMNMX R113, R113, R161, PT ;  /* 0x000000a171717217 */ /* 0x000fe40003800200 */
.L_x_2254:
        /* <DEDUP_REMOVED lines=249> */
.L_x_2260:
[----:B------:R-:W-:Y:S04]  /*11f50*/  MOV R6, c[0x0][0x32c] ;  /* 0x0000cb0000067a02 */ /* 0x000fe80000000f00 */
[----:B------:R-:W-:Y:S11]  /*11f60*/  ISETP.NE.AND P0, PT, R6, 0x1, PT ;  /* 0x000000010600780c */ /* 0x000ff60003f05270 */
[----:B------:R-:W-:Y:S02]  /*11f70*/  @!UPT UIADD3 URZ, URZ, URZ, URZ ;  /* 0x0000003f3f3ff290 */ /* 0x000fe4000fffe03f */
[----:B------:R-:W-:Y:S05]  /*11f80*/  @P0 IMAD.HI.U32 R6, R4, c[0x0][0x330], RZ ;  /* 0x0000cc0004060a27 */ /* 0x000fea00078e00ff */
[----:B------:R-:W-:Y:S02]  /*11f90*/  @P0 SHF.R.U32.HI R4, RZ, c[0x0][0x334], R6 ;  /* 0x0000cd00ff040a19 */ /* 0x000fe40000011606 */
.L_x_2261:
[----:B------:R-:W-:Y:S05]  /*11fa0*/  BSYNC B0 ;  /* 0x0000000000007941 */ /* 0x000fea0003800000 */
.L_x_2259:
[----:B------:R-:W-:Y:S04]  /*11fb0*/  IMAD.IADD R3, R3, 0x1, -R242 ;  /* 0x0000000103037824 */ /* 0x000fe800078e0af2 */
[----:B------:R-:W-:Y:S05]  /*11fc0*/  IMAD R3, R4, c[0x0][0x32c], R3 ;  /* 0x0000cb0004037a24 */ /* 0x000fea00078e0203 */
[----:B------:R-:W-:Y:S02]  /*11fd0*/  IADD3 R4, R3, c[0x0][0x32c], RZ ;  /* 0x0000cb0003047a10 */ /* 0x000fe40007ffe0ff */
[----:B------:R-:W-:Y:S02]  /*11fe0*/  IMNMX R0, R0, R3, !PT ;  /* 0x0000000300007217 */ /* 0x000fe40007800200 */
[----:B------:R-:W-:Y:S02]  /*11ff0*/  IMNMX R2, R2, R4, PT ;  /* 0x0000000402027217 */ /* 0x000fe40003800200 */
.L_x_2258:
        /* <DEDUP_REMOVED lines=152> */
[----:B------:R-:W-:Y:S04]  /*12980*/  ISETP.LT.OR P3, PT, R2, 0x4a, P3 ;  /* 0x0000004a0200780c */ /* 0x000fe80001f61670 */
        /* <DEDUP_REMOVED lines=16> */
[----:B------:R3:W-:Y:S01]  /*12a90*/  MUFU.EX2 R229, R56 ;  /* 0x0000003800e57308 */ /* 0x0007e20000000800 */
        /* <DEDUP_REMOVED lines=8> */
[--C-:B---3--:R-:W-:Y:S08]  /*12b20*/  FFMA.FTZ R56, R180, c[0x0][0x2d0], -R64.reuse ;  /* 0x0000b400b4387a23 */ /* 0x108ff00000010840 */
[----:B------:R-:W-:Y:S01]  /*12b30*/  MUFU.EX2 R228, R56 ;  /* 0x0000003800e47308 */ /* 0x000fe20000000800 */
[--C-:B-1----:R-:W-:Y:S01]  /*12b40*/  FFMA.FTZ R5, R34, c[0x0][0x2d0], -R64.reuse ;  /* 0x0000b40022057a23 */ /* 0x102fe20000010840 */
[----:B--2---:R-:W-:Y:S08]  /*12b50*/  F2FP.PACK_AB R46, R225, R223 ;  /* 0x000000dfe12e723e */ /* 0x004ff000000000ff */
[----:B------:R1:W-:Y:S02]  /*12b60*/  MUFU.EX2 R53, R5 ;  /* 0x0000000500357308 */ /* 0x0003e40000000800 */
[--C-:B-1----:R-:W-:Y:S08]  /*12b70*/  FFMA.FTZ R5, R36, c[0x0][0x2d0], -R64.reuse ;  /* 0x0000b40024057a23 */ /* 0x102ff00000010840 */
        /* <DEDUP_REMOVED lines=17> */
[----:B------:R-:W-:Y:S01]  /*12c90*/  LDSM.16.MT88.4 R32, [R200] ;  /* 0x00000000c820783b */ /* 0x000fe20000004200 */
[--C-:B------:R-:W-:Y:S01]  /*12ca0*/  FFMA.FTZ R16, R24, c[0x0][0x2d0], -R65.reuse ;  /* 0x0000b40018107a23 */ /* 0x100fe20000010841 */
        /* <DEDUP_REMOVED lines=53> */
[C---:B------:R-:W-:Y:S02]  /*13000*/  FMUL.FTZ R85, R41.reuse, R85 ;  /* 0x0000005529557220 */ /* 0x040fe40000410000 */
[C---:B------:R-:W-:Y:S02]  /*13010*/  FMUL.FTZ R96, R41.reuse, R96 ;  /* 0x0000006029607220 */ /* 0x040fe40000410000 */
[C---:B------:R-:W-:Y:S02]  /*13020*/  FMUL.FTZ R97, R41.reuse, R97 ;  /* 0x0000006129617220 */ /* 0x040fe40000410000 */
[C---:B------:R-:W-:Y:S01]  /*13030*/  FMUL.FTZ R100, R41.reuse, R100 ;  /* 0x0000006429647220 */ /* 0x040fe20000410000 */
[----:B------:R4:W-:Y:S01]  /*13040*/  MUFU.EX2 R79, R4 ;  /* 0x00000004004f7308 */ /* 0x0009e20000000800 */
[----:B------:R-:W-:Y:S02]  /*13050*/  FMUL.FTZ R101, R41, R101 ;  /* 0x0000006529657220 */ /* 0x000fe40000410000 */
[C---:B-1----:R-:W-:Y:S02]  /*13060*/  FMUL.FTZ R7, R40.reuse, R123 ;  /* 0x0000007b28077220 */ /* 0x042fe40000410000 */
[C---:B------:R-:W-:Y:S01]  /*13070*/  FMUL.FTZ R6, R40.reuse, R122 ;  /* 0x0000007a28067220 */ /* 0x040fe20000410000 */
[----:B------:R-:W-:Y:S01]  /*13080*/  MOV R122, R53 ;  /* 0x00000035007a7202 */ /* 0x000fe20000000f00 */
[C---:B------:R-:W-:Y:S01]  /*13090*/  FMUL.FTZ R18, R40.reuse, R134 ;  /* 0x0000008628127220 */ /* 0x040fe20000410000 */
[----:B------:R-:W5:Y:S01]  /*130a0*/  LDL.LU R123, [R1] ;  /* 0x00000000017b7983 */ /* 0x000f620000300800 */
[C---:B------:R-:W-:Y:S01]  /*130b0*/  FMUL.FTZ R19, R40.reuse, R135 ;  /* 0x0000008728137220 */ /* 0x040fe20000410000 */
[----:B------:R-:W1:Y:S01]  /*130c0*/  MUFU.EX2 R241, R5 ;  /* 0x0000000500f17308 */ /* 0x000e620000000800 */
[C---:B------:R-:W-:Y:S01]  /*130d0*/  FMUL.FTZ R86, R40.reuse, R86 ;  /* 0x0000005628567220 */ /* 0x040fe20000410000 */
[----:B------:R-:W-:Y:S01]  /*130e0*/  LDSM.16.MT88.4 R132, [R196+0x2000] ;  /* 0x00200000c484783b */ /* 0x000fe20000004200 */
[----:B------:R-:W-:Y:S02]  /*130f0*/  FMUL.FTZ R87, R40, R87 ;  /* 0x0000005728577220 */ /* 0x000fe40000410000 */
[--C-:B--2---:R-:W-:Y:S02]  /*13100*/  FFMA.FTZ R0, R10, c[0x0][0x2d0], -R66.reuse ;  /* 0x0000b4000a007a23 */ /* 0x104fe40000010842 */
[C---:B---3--:R-:W-:Y:S01]  /*13110*/  FMUL.FTZ R8, R2.reuse, R124 ;  /* 0x0000007c02087220 */ /* 0x048fe20000410000 */
[----:B------:R-:W-:Y:S01]  /*13120*/  MOV R124, R52 ;  /* 0x00000034007c7202 */ /* 0x000fe20000000f00 */
        /* <DEDUP_REMOVED lines=10> */
[C---:B------:R-:W-:Y:S01]  /*131d0*/  FMUL.FTZ R88, R2.reuse, R88 ;  /* 0x0000005802587220 */ /* 0x040fe20000410000 */
[----:B-1----:R-:W-:Y:S01]  /*131e0*/  F2FP.PACK_AB R39, R79, R241 ;  /* 0x000000f14f27723e */ /* 0x002fe200000000ff */
[----:B------:R-:W-:Y:S01]  /*131f0*/  FMUL.FTZ R5, R41, R121 ;  /* 0x0000007929057220 */ /* 0x000fe20000410000 */
[----:B------:R-:W-:Y:S01]  /*13200*/  MOV R144, R224 ;  /* 0x000000e000907202 */ /* 0x000fe20000000f00 */
[C---:B------:R-:W-:Y:S01]  /*13210*/  FMUL.FTZ R89, R2.reuse, R89 ;  /* 0x0000005902597220 */ /* 0x040fe20000410000 */
[----:B------:R-:W4:Y:S01]  /*13220*/  LDL.LU R121, [R1+0x4] ;  /* 0x0000040001797983 */ /* 0x000f220000300800 */
[C---:B------:R-:W-:Y:S02]  /*13230*/  FMUL.FTZ R92, R2.reuse, R92 ;  /* 0x0000005c025c7220 */ /* 0x040fe40000410000 */
[----:B------:R-:W-:Y:S02]  /*13240*/  FMUL.FTZ R93, R2, R93 ;  /* 0x0000005d025d7220 */ /* 0x000fe40000410000 */
[C---:B------:R-:W-:Y:S02]  /*13250*/  FMUL.FTZ R98, R40.reuse, R98 ;  /* 0x0000006228627220 */ /* 0x040fe40000410000 */
[--C-:B--2---:R-:W-:Y:S02]  /*13260*/  FFMA.FTZ R0, R11, c[0x0][0x2d0], -R66.reuse ;  /* 0x0000b4000b007a23 */ /* 0x104fe40000010842 */
[C---:B------:R-:W-:Y:S02]  /*13270*/  FMUL.FTZ R99, R40.reuse, R99 ;  /* 0x0000006328637220 */ /* 0x040fe40000410000 */
[----:B------:R1:W2:Y:S01]  /*13280*/  MUFU.EX2 R78, R0 ;  /* 0x00000000004e7308 */ /* 0x0002a20000000800 */
[C---:B------:R-:W-:Y:S02]  /*13290*/  FMUL.FTZ R102, R40.reuse, R102 ;  /* 0x0000006628667220 */ /* 0x040fe40000410000 */
[----:B------:R-:W-:Y:S02]  /*132a0*/  FMUL.FTZ R103, R40, R103 ;  /* 0x0000006728677220 */ /* 0x000fe40000410000 */
[----:B---3--:R-:W-:Y:S02]  /*132b0*/  FMUL.FTZ R4, R41, R120 ;  /* 0x0000007829047220 */ /* 0x008fe40000410000 */
[----:B------:R-:W3:Y:S01]  /*132c0*/  LDL.LU R120, [R1+0x8] ;  /* 0x0000080001787983 */ /* 0x000ee20000300800 */
[----:B------:R-:W-:Y:S02]  /*132d0*/  FFMA.FTZ R56, R61, c[0x0][0x2d0], -R66 ;  /* 0x0000b4003d387a23 */ /* 0x000fe40000010842 */
[C---:B------:R-:W-:Y:S02]  /*132e0*/  FMUL.FTZ R104, R2.reuse, R104 ;  /* 0x0000006802687220 */ /* 0x040fe40000410000 */
[-C--:B------:R-:W-:Y:S01]  /*132f0*/  HMMA.16816.F32 R4, R44, R20.reuse, R4 ;  /* 0x000000142c04723c */ /* 0x080fe20000001804 */
[----:B------:R-:W-:Y:S04]  /*13300*/  MUFU.EX2 R224, R56 ;  /* 0x0000003800e07308 */ /* 0x000fe80000000800 */
[C---:B------:R-:W-:Y:S02]  /*13310*/  FMUL.FTZ R105, R2.reuse, R105 ;  /* 0x0000006902697220 */ /* 0x040fe40000410000 */
[C---:B------:R-:W-:Y:S02]  /*13320*/  FMUL.FTZ R108, R2.reuse, R108 ;  /* 0x0000006c026c7220 */ /* 0x040fe40000410000 */
[----:B------:R-:W-:Y:S03]  /*13330*/  FMUL.FTZ R109, R2, R109 ;  /* 0x0000006d026d7220 */ /* 0x000fe60000410000 */
[----:B-1----:R-:W-:Y:S02]  /*13340*/  FSEL R0, R3, RZ, P0 ;  /* 0x000000ff03007208 */ /* 0x002fe40000000000 */
[----:B--2---:R-:W-:Y:S02]  /*13350*/  F2FP.PACK_AB R37, R78, R75 ;  /* 0x0000004b4e25723e */ /* 0x004fe400000000ff */
[----:B------:R-:W-:Y:S01]  /*13360*/  ISETP.GT.AND P0, PT, R211, R234, PT ;  /* 0x000000ead300720c */ /* 0x000fe20003f04270 */
[----:B------:R-:W-:Y:S04]  /*13370*/  FADD.FTZ R0, -R0, R118 ;  /* 0x0000007600007221 */ /* 0x000fe80000010100 */
[----:B------:R-:W-:Y:S06]  /*13380*/  FMUL.FTZ R0, R0, c[0x0][0x2d0] ;  /* 0x0000b40000007a20 */ /* 0x000fec0000410000 */
[----:B------:R-:W1:Y:S02]  /*13390*/  MUFU.EX2 R0, R0 ;  /* 0x0000000000007308 */ /* 0x000e640000000800 */
[C---:B-1----:R-:W-:Y:S02]  /*133a0*/  FMUL.FTZ R10, R0.reuse, R126 ;  /* 0x0000007e000a7220 */ /* 0x042fe40000410000 */
[C---:B------:R-:W-:Y:S02]  /*133b0*/  FMUL.FTZ R11, R0.reuse, R127 ;  /* 0x0000007f000b7220 */ /* 0x040fe40000410000 */
[C---:B------:R-:W-:Y:S02]  /*133c0*/  FMUL.FTZ R14, R0.reuse, R130 ;  /* 0x00000082000e7220 */ /* 0x040fe40000410000 */
[C---:B------:R-:W-:Y:S02]  /*133d0*/  FMUL.FTZ R15, R0.reuse, R131 ;  /* 0x00000083000f7220 */ /* 0x040fe40000410000 */
[C---:B------:R-:W-:Y:S01]  /*133e0*/  FMUL.FTZ R26, R0.reuse, R142 ;  /* 0x0000008e001a7220 */ /* 0x040fe20000410000 */
[C---:B------:R-:W-:Y:S04]  /*133f0*/  HMMA.16816.F32 R8, R36.reuse, R20, R8 ;  /* 0x000000142408723c */ /* 0x040fe80000001808 */
[C---:B------:R-:W-:Y:S02]  /*13400*/  FMUL.FTZ R27, R0.reuse, R143 ;  /* 0x0000008f001b7220 */ /* 0x040fe40000410000 */
[C---:B------:R-:W-:Y:S01]  /*13410*/  FMUL.FTZ R30, R0.reuse, R146 ;  /* 0x00000092001e7220 */ /* 0x040fe20000410000 */
[----:B------:R-:W-:Y:S01]  /*13420*/  MOV R146, R55 ;  /* 0x0000003700927202 */ /* 0x000fe20000000f00 */
[-C--:B------:R-:W-:Y:S04]  /*13430*/  HMMA.16816.F32 R12, R36, R22.reuse, R12 ;  /* 0x00000016240c723c */ /* 0x080fe8000000180c */
[----:B------:R-:W-:Y:S02]  /*13440*/  FFMA.FTZ R20, R25, c[0x0][0x2d0], -R65 ;  /* 0x0000b40019147a23 */ /* 0x000fe40000010841 */
[----:B------:R-:W-:Y:S01]  /*13450*/  FMUL.FTZ R31, R0, R147 ;  /* 0x00000093001f7220 */ /* 0x000fe20000410000 */
[----:B------:R-:W-:Y:S01]  /*13460*/  MOV R147, R54 ;  /* 0x0000003600937202 */ /* 0x000fe20000000f00 */
[C---:B------:R-:W-:Y:S01]  /*13470*/  HMMA.16816.F32 R16, R44.reuse, R22, R16 ;  /* 0x000000162c10723c */ /* 0x040fe20000001810 */
[----:B------:R1:W-:Y:S01]  /*13480*/  MUFU.EX2 R237, R20 ;  /* 0x0000001400ed7308 */ /* 0x0003e20000000800 */
[----:B------:R-:W2:Y:S02]  /*13490*/  LDSM.16.MT88.4 R52, [R199] ;  /* 0x00000000c734783b */ /* 0x000ea40000004200 */
[C---:B------:R-:W-:Y:S02]  /*134a0*/  FMUL.FTZ R21, R41.reuse, R137 ;  /* 0x0000008929157220 */ /* 0x040fe40000410000 */
[----:B------:R-:W-:Y:S02]  /*134b0*/  FMUL.FTZ R25, R2, R141 ;  /* 0x0000008d02197220 */ /* 0x000fe40000410000 */
[C---:B------:R-:W-:Y:S04]  /*134c0*/  FMUL.FTZ R22, R40.reuse, R138 ;  /* 0x0000008a28167220 */ /* 0x040fe80000410000 */
[----:B------:R-:W-:Y:S02]  /*134d0*/  FMUL.FTZ R23, R40, R139 ;  /* 0x0000008b28177220 */ /* 0x000fe40000410000 */
[C---:B------:R-:W-:Y:S02]  /*134e0*/  FMUL.FTZ R90, R0.reuse, R90 ;  /* 0x0000005a005a7220 */ /* 0x040fe40000410000 */
[C---:B------:R-:W-:Y:S02]  /*134f0*/  FMUL.FTZ R91, R0.reuse, R91 ;  /* 0x0000005b005b7220 */ /* 0x040fe40000410000 */
[C---:B------:R-:W-:Y:S02]  /*13500*/  FMUL.FTZ R94, R0.reuse, R94 ;  /* 0x0000005e005e7220 */ /* 0x040fe40000410000 */
[C---:B------:R-:W-:Y:S02]  /*13510*/  FMUL.FTZ R95, R0.reuse, R95 ;  /* 0x0000005f005f7220 */ /* 0x040fe40000410000 */
[C---:B------:R-:W-:Y:S02]  /*13520*/  FMUL.FTZ R106, R0.reuse, R106 ;  /* 0x0000006a006a7220 */ /* 0x040fe40000410000 */
[C---:B------:R-:W-:Y:S02]  /*13530*/  FMUL.FTZ R107, R0.reuse, R107 ;  /* 0x0000006b006b7220 */ /* 0x040fe40000410000 */
[----:B-1----:R-:W-:Y:S02]  /*13540*/  FMUL.FTZ R20, R41, R136 ;  /* 0x0000008829147220 */ /* 0x002fe40000410000 */
[C---:B------:R-:W-:Y:S02]  /*13550*/  FMUL.FTZ R110, R0.reuse, R110 ;  /* 0x0000006e006e7220 */ /* 0x040fe40000410000 */
[----:B------:R-:W-:Y:S03]  /*13560*/  FMUL.FTZ R111, R0, R111 ;  /* 0x0000006f006f7220 */ /* 0x000fe60000410000 */
[-C--:B------:R-:W-:Y:S08]  /*13570*/  HMMA.16816.F32 R20, R44, R32.reuse, R20 ;  /* 0x000000202c14723c */ /* 0x080ff00000001814 */
[C---:B------:R-:W-:Y:S07]  /*13580*/  HMMA.16816.F32 R24, R36.reuse, R32, R24 ;  /* 0x000000202418723c */ /* 0x040fee0000001818 */
[--C-:B------:R-:W-:Y:S01]  /*13590*/  FFMA.FTZ R32, R177, c[0x0][0x2d0], -R43.reuse ;  /* 0x0000b400b1207a23 */ /* 0x100fe2000001082b */
[-C--:B------:R-:W-:Y:S03]  /*135a0*/  HMMA.16816.F32 R28, R36, R34.reuse, R28 ;  /* 0x00000022241c723c */ /* 0x080fe6000000181c */
[----:B------:R1:W-:Y:S01]  /*135b0*/  MUFU.EX2 R231, R32 ;  /* 0x0000002000e77308 */ /* 0x0003e20000000800 */
[C---:B------:R-:W-:Y:S01]  /*135c0*/  FMUL.FTZ R33, R41.reuse, R149 ;  /* 0x0000009529217220 */ /* 0x040fe20000410000 */
[----:B------:R-:W-:Y:S03]  /*135d0*/  MOV R149, R225 ;  /* 0x000000e100957202 */ /* 0x000fe60000000f00 */
[C---:B------:R-:W-:Y:S07]  /*135e0*/  HMMA.16816.F32 R84, R44.reuse, R34, R84 ;  /* 0x000000222c54723c */ /* 0x040fee0000001854 */
[C---:B------:R-:W-:Y:S02]  /*135f0*/  FMUL.FTZ R34, R40.reuse, R150 ;  /* 0x0000009628227220 */ /* 0x040fe40000410000 */
[----:B------:R-:W-:Y:S01]  /*13600*/  FMUL.FTZ R35, R40, R151 ;  /* 0x0000009728237220 */ /* 0x000fe20000410000 */
[----:B------:R-:W3:Y:S02]  /*13610*/  LDL.LU R150, [R1+0xc] ;  /* 0x00000c0001967983 */ /* 0x000ee40000300800 */
[--C-:B-1----:R-:W-:Y:S04]  /*13620*/  FFMA.FTZ R32, R178, c[0x0][0x2d0], -R43.reuse ;  /* 0x0000b400b2207a23 */ /* 0x102fe8000001082b */
[----:B------:R1:W-:Y:S02]  /*13630*/  MUFU.EX2 R230, R32 ;  /* 0x0000002000e67308 */ /* 0x0003e40000000800 */
[----:B-1----:R-:W-:Y:S01]  /*13640*/  FMUL.FTZ R32, R41, R148 ;  /* 0x0000009429207220 */ /* 0x002fe20000410000 */
[----:B------:R-:W-:Y:S06]  /*13650*/  MOV R148, R226 ;  /* 0x000000e200947202 */ /* 0x000fec0000000f00 */
        /* <DEDUP_REMOVED lines=9> */
[----:B------:R-:W-:Y:S01]  /*136f0*/  LDSM.16.MT88.4 R56, [R200+0x800] ;  /* 0x00080000c838783b */ /* 0x000fe20000004200 */
[--C-:B------:R-:W-:Y:S01]  /*13700*/  FFMA.FTZ R52, R67, c[0x0][0x2d0], -R66.reuse ;  /* 0x0000b40043347a23 */ /* 0x100fe20000010842 */
[-C--:B------:R-:W-:Y:S01]  /*13710*/  HMMA.16816.F32 R108, R36, R54.reuse, R108 ;  /* 0x00000036246c723c */ /* 0x080fe2000000186c */
[----:B------:R1:W-:Y:S06]  /*13720*/  MUFU.EX2 R226, R48 ;  /* 0x0000003000e27308 */ /* 0x0003ec0000000800 */
[C---:B------:R-:W-:Y:S02]  /*13730*/  FMUL.FTZ R36, R41.reuse, R152 ;  /* 0x0000009829247220 */ /* 0x040fe40000410000 */
[----:B------:R-:W-:Y:S02]  /*13740*/  FMUL.FTZ R37, R41, R153 ;  /* 0x0000009929257220 */ /* 0x000fe40000410000 */
[----:B------:R2:W2:Y:S01]  /*13750*/  MUFU.EX2 R223, R52 ;  /* 0x0000003400df7308 */ /* 0x0004a20000000800 */
[C---:B------:R-:W-:Y:S02]  /*13760*/  FMUL.FTZ R38, R40.reuse, R154 ;  /* 0x0000009a28267220 */ /* 0x040fe40000410000 */
[----:B------:R-:W-:Y:S07]  /*13770*/  FMUL.FTZ R39, R40, R155 ;  /* 0x0000009b28277220 */ /* 0x000fee0000410000 */
[----:B------:R-:W-:Y:S04]  /*13780*/  HMMA.16816.F32 R36, R44, R54, R36 ;  /* 0x000000362c24723c */ /* 0x000fe80000001824 */
[----:B-1----:R-:W-:Y:S02]  /*13790*/  FFMA.FTZ R48, R60, c[0x0][0x2d0], -R66 ;  /* 0x0000b4003c307a23 */ /* 0x002fe40000010842 */
[--C-:B------:R-:W-:Y:S01]  /*137a0*/  FFMA.FTZ R60, R184, c[0x0][0x2d0], -R64.reuse ;  /* 0x0000b400b83c7a23 */ /* 0x100fe20000010840 */
[----:B------:R-:W-:Y:S01]  /*137b0*/  F2FP.PACK_AB R44, R252, R248 ;  /* 0x000000f8fc2c723e */ /* 0x000fe200000000ff */
[----:B------:R1:W1:Y:S01]  /*137c0*/  MUFU.EX2 R225, R48 ;  /* 0x0000003000e17308 */ /* 0x0002620000000800 */
[----:B------:R-:W-:Y:S03]  /*137d0*/  F2FP.PACK_AB R45, R249, R250 ;  /* 0x000000faf92d723e */ /* 0x000fe600000000ff */
[----:B------:R-:W-:Y:S01]  /*137e0*/  F2FP.PACK_AB R46, R243, R251 ;  /* 0x000000fbf32e723e */ /* 0x000fe200000000ff */
[----:B--2---:R-:W-:Y:S01]  /*137f0*/  FFMA.FTZ R52, R182, c[0x0][0x2d0], -R43 ;  /* 0x0000b400b6347a23 */ /* 0x004fe2000001082b */
[----:B------:R-:W-:Y:S02]  /*13800*/  F2FP.PACK_AB R47, R239, R240 ;  /* 0x000000f0ef2f723e */ /* 0x000fe400000000ff */
[----:B------:R-:W-:Y:S02]  /*13810*/  F2FP.PACK_AB R54, R232, R233 ;  /* 0x000000e9e836723e */ /* 0x000fe400000000ff */
[----:B------:R2:W-:Y:S01]  /*13820*/  MUFU.EX2 R182, R52 ;  /* 0x0000003400b67308 */ /* 0x0005e20000000800 */
[----:B------:R-:W-:Y:S09]  /*13830*/  F2FP.PACK_AB R55, R223, R224 ;  /* 0x000000e0df37723e */ /* 0x000ff200000000ff */
[----:B------:R4:W-:Y:S01]  /*13840*/  MUFU.EX2 R181, R60 ;  /* 0x0000003c00b57308 */ /* 0x0009e20000000800 */
[----:B-1----:R-:W1:Y:S01]  /*13850*/  LDSM.16.MT88.4 R48, [R196+0x800] ;  /* 0x00080000c430783b */ /* 0x002e620000004200 */
[----:B------:R-:W-:Y:S01]  /*13860*/  F2FP.PACK_AB R53, R225, R226 ;  /* 0x000000e2e135723e */ /* 0x000fe200000000ff */
[----:B--2---:R-:W-:Y:S07]  /*13870*/  FFMA.FTZ R52, R183, c[0x0][0x2d0], -R64 ;  /* 0x0000b400b7347a23 */ /* 0x004fee0000010840 */
[----:B------:R2:W-:Y:S01]  /*13880*/  MUFU.EX2 R180, R52 ;  /* 0x0000003400b47308 */ /* 0x0005e20000000800 */
[----:B----4-:R-:W4:Y:S01]  /*13890*/  LDSM.16.MT88.4 R60, [R197+0x800] ;  /* 0x00080000c53c783b */ /* 0x010f220000004200 */
        /* <DEDUP_REMOVED lines=15> */
[-C--:B----4-:R-:W-:Y:S08]  /*13990*/  HMMA.16816.F32 R32, R44, R60.reuse, R32 ;  /* 0x0000003c2c20723c */ /* 0x090ff00000001820 */
        /* <DEDUP_REMOVED lines=11> */
[----:B--2---:R-:W-:Y:S09]  /*13a50*/  FFMA.FTZ R56, R188, c[0x0][0x2d0], -R64 ;  /* 0x0000b400bc387a23 */ /* 0x004ff20000010840 */
[----:B------:R2:W-:Y:S01]  /*13a60*/  MUFU.EX2 R173, R56 ;  /* 0x0000003800ad7308 */ /* 0x0005e20000000800 */
[----:B----4-:R-:W-:Y:S09]  /*13a70*/  FFMA.FTZ R60, R73, c[0x0][0x2d0], -R66 ;  /* 0x0000b400493c7a23 */ /* 0x010ff20000010842 */
[----:B------:R4:W-:Y:S01]  /*13a80*/  MUFU.EX2 R167, R60 ;  /* 0x0000003c00a77308 */ /* 0x0009e20000000800 */
[--C-:B-1----:R-:W-:Y:S09]  /*13a90*/  FFMA.FTZ R48, R185, c[0x0][0x2d0], -R43.reuse ;  /* 0x0000b400b9307a23 */ /* 0x102ff2000001082b */
[----:B------:R1:W-:Y:S01]  /*13aa0*/  MUFU.EX2 R174, R48 ;  /* 0x0000003000ae7308 */ /* 0x0003e20000000800 */
[--C-:B--2---:R-:W-:Y:S09]  /*13ab0*/  FFMA.FTZ R56, R189, c[0x0][0x2d0], -R43.reuse ;  /* 0x0000b400bd387a23 */ /* 0x104ff2000001082b */
[----:B------:R2:W-:Y:S01]  /*13ac0*/  MUFU.EX2 R171, R56 ;  /* 0x0000003800ab7308 */ /* 0x0005e20000000800 */
[----:B----4-:R-:W-:Y:S09]  /*13ad0*/  FFMA.FTZ R60, R193, c[0x0][0x2d0], -R64 ;  /* 0x0000b400c13c7a23 */ /* 0x010ff20000010840 */
[----:B------:R4:W-:Y:S01]  /*13ae0*/  MUFU.EX2 R165, R60 ;  /* 0x0000003c00a57308 */ /* 0x0009e20000000800 */
[----:B-1----:R-:W1:Y:S01]  /*13af0*/  LDSM.16.MT88.4 R48, [R199+0x800] ;  /* 0x00080000c730783b */ /* 0x002e620000004200 */
[--C-:B--2---:R-:W-:Y:S08]  /*13b00*/  FFMA.FTZ R56, R70, c[0x0][0x2d0], -R66.reuse ;  /* 0x0000b40046387a23 */ /* 0x104ff00000010842 */
[----:B------:R2:W1:Y:S01]  /*13b10*/  MUFU.EX2 R170, R56 ;  /* 0x0000003800aa7308 */ /* 0x0004620000000800 */
[----:B----4-:R-:W-:Y:S08]  /*13b20*/  LDSM.16.MT88.4 R60, [R197+0x1000] ;  /* 0x00100000c53c783b */ /* 0x010ff00000004200 */
[----:B--2---:R-:W2:Y:S01]  /*13b30*/  LDSM.16.MT88.4 R56, [R196+0x1000] ;  /* 0x00100000c438783b */ /* 0x004ea20000004200 */
[-C--:B-1----:R-:W-:Y:S08]  /*13b40*/  HMMA.16816.F32 R100, R44, R48.reuse, R100 ;  /* 0x000000302c64723c */ /* 0x082ff00000001864 */
[C---:B------:R-:W-:Y:S07]  /*13b50*/  HMMA.16816.F32 R104, R52.reuse, R48, R104 ;  /* 0x000000303468723c */ /* 0x040fee0000001868 */
[----:B------:R-:W-:Y:S01]  /*13b60*/  FFMA.FTZ R48, R76, c[0x0][0x2d0], -R66 ;  /* 0x0000b4004c307a23 */ /* 0x000fe20000010842 */
[-C--:B------:R-:W-:Y:S01]  /*13b70*/  HMMA.16816.F32 R108, R52, R50.reuse, R108 ;  /* 0x00000032346c723c */ /* 0x080fe2000000186c */
[----:B------:R-:W1:Y:S02]  /*13b80*/  LDSM.16.MT88.4 R52, [R200+0x1000] ;  /* 0x00100000c834783b */ /* 0x000e640000004200 */
[----:B------:R4:W2:Y:S01]  /*13b90*/  MUFU.EX2 R166, R48 ;  /* 0x0000003000a67308 */ /* 0x0008a20000000800 */
[----:B------:R-:W-:Y:S04]  /*13ba0*/  F2FP.PACK_AB R49, R169, R170 ;  /* 0x000000aaa931723e */ /* 0x000fe800000000ff */
[----:B------:R-:W-:Y:S07]  /*13bb0*/  HMMA.16816.F32 R36, R44, R50, R36 ;  /* 0x000000322c24723c */ /* 0x000fee0000001824 */
[----:B------:R-:W-:Y:S02]  /*13bc0*/  F2FP.PACK_AB R44, R230, R231 ;  /* 0x000000e7e62c723e */ /* 0x000fe400000000ff */
[----:B------:R-:W-:Y:S03]  /*13bd0*/  F2FP.PACK_AB R45, R228, R229 ;  /* 0x000000e5e42d723e */ /* 0x000fe600000000ff */
[----:B------:R-:W-:Y:S02]  /*13be0*/  F2FP.PACK_AB R46, R182, R227 ;  /* 0x000000e3b62e723e */ /* 0x000fe400000000ff */
[----:B------:R-:W-:Y:S02]  /*13bf0*/  F2FP.PACK_AB R47, R181, R180 ;  /* 0x000000b4b52f723e */ /* 0x000fe400000000ff */
[----:B------:R-:W-:Y:S01]  /*13c00*/  F2FP.PACK_AB R50, R178, R176 ;  /* 0x000000b0b232723e */ /* 0x000fe200000000ff */
[----:B----4-:R-:W-:Y:S01]  /*13c10*/  FFMA.FTZ R48, R190, c[0x0][0x2d0], -R43 ;  /* 0x0000b400be307a23 */ /* 0x010fe2000001082b */
[----:B--2---:R-:W-:Y:S03]  /*13c20*/  F2FP.PACK_AB R51, R166, R167 ;  /* 0x000000a7a633723e */ /* 0x004fe600000000ff */
[-C--:B------:R-:W-:Y:S01]  /*13c30*/  HMMA.16816.F32 R4, R44, R56.reuse, R4 ;  /* 0x000000382c04723c */ /* 0x080fe20000001804 */
[----:B------:R2:W-:Y:S02]  /*13c40*/  MUFU.EX2 R168, R48 ;  /* 0x0000003000a87308 */ /* 0x0005e40000000800 */
[----:B--2---:R-:W-:Y:S08]  /*13c50*/  FFMA.FTZ R48, R191, c[0x0][0x2d0], -R64 ;  /* 0x0000b400bf307a23 */ /* 0x004ff00000010840 */
        /* <DEDUP_REMOVED lines=23> */
[----:B------:R2:W4:Y:S10]  /*13dd0*/  MUFU.EX2 R117, R52 ;  /* 0x0000003400757308 */ /* 0x0005340000000800 */
[----:B------:R3:W-:Y:S01]  /*13de0*/  MUFU.EX2 R69, R60 ;  /* 0x0000003c00457308 */ /* 0x0007e20000000800 */
[----:B-1----:R-:W-:Y:S09]  /*13df0*/  FFMA.FTZ R56, R192, c[0x0][0x2d0], -R65 ;  /* 0x0000b400c0387a23 */ /* 0x002ff20000010841 */
[----:B------:R1:W-:Y:S01]  /*13e00*/  MUFU.EX2 R118, R56 ;  /* 0x0000003800767308 */ /* 0x0003e20000000800 */
[----:B--2---:R-:W-:Y:S01]  /*13e10*/  FFMA.FTZ R52, R212, c[0x0][0x2d0], -R64 ;  /* 0x0000b400d4347a23 */ /* 0x004fe20000010840 */
[----:B----4-:R-:W-:Y:S08]  /*13e20*/  F2FP.PACK_AB R152, R117, R116 ;  /* 0x000000747598723e */ /* 0x010ff000000000ff */
[----:B------:R2:W-:Y:S01]  /*13e30*/  MUFU.EX2 R115, R52 ;  /* 0x0000003400737308 */ /* 0x0005e20000000800 */
[----:B---3--:R-:W-:Y:S09]  /*13e40*/  FFMA.FTZ R60, R158, c[0x0][0x2d0], -R66 ;  /* 0x0000b4009e3c7a23 */ /* 0x008ff20000010842 */
        /* <DEDUP_REMOVED lines=14> */
[----:B------:R-:W4:Y:S01]  /*13f30*/  MUFU.EX2 R67, R56 ;  /* 0x0000003800437308 */ /* 0x000f220000000800 */
        /* <DEDUP_REMOVED lines=13> */
[----:B----4-:R-:W-:Y:S01]  /*14010*/  F2FP.PACK_AB R51, R67, R68 ;  /* 0x000000444333723e */ /* 0x010fe200000000ff */
        /* <DEDUP_REMOVED lines=9> */
[----:B------:R1:W-:Y:S01]  /*140b0*/  MUFU.EX2 R73, R43 ;  /* 0x0000002b00497308 */ /* 0x0003e20000000800 */
[C---:B------:R-:W-:Y:S08]  /*140c0*/  HMMA.16816.F32 R8, R48.reuse, R52, R8 ;  /* 0x000000343008723c */ /* 0x040ff00000001808 */
[-C--:B------:R-:W-:Y:S08]  /*140d0*/  HMMA.16816.F32 R12, R48, R54.reuse, R12 ;  /* 0x00000036300c723c */ /* 0x080ff0000000180c */
[C---:B------:R-:W-:Y:S01]  /*140e0*/  HMMA.16816.F32 R16, R44.reuse, R54, R16 ;  /* 0x000000362c10723c */ /* 0x040fe20000001810 */
[----:B------:R-:W2:Y:S03]  /*140f0*/  LDSM.16.MT88.4 R52, [R199+0x1800] ;  /* 0x00180000c734783b */ /* 0x000ea60000004200 */
[--C-:B-1----:R-:W-:Y:S02]  /*14100*/  FFMA.FTZ R43, R221, c[0x0][0x2d0], -R65.reuse ;  /* 0x0000b400dd2b7a23 */ /* 0x102fe40000010841 */
[----:B------:R-:W-:Y:S02]  /*14110*/  FFMA.FTZ R65, R222, c[0x0][0x2d0], -R65 ;  /* 0x0000b400de417a23 */ /* 0x000fe40000010841 */
        /* <DEDUP_REMOVED lines=9> */
[----:B------:R1:W-:Y:S07]  /*141b0*/  MUFU.EX2 R65, R43 ;  /* 0x0000002b00417308 */ /* 0x0003ee0000000800 */
[C---:B------:R-:W-:Y:S08]  /*141c0*/  HMMA.16816.F32 R88, R48.reuse, R56, R88 ;  /* 0x000000383058723c */ /* 0x040ff00000001858 */
[-C--:B------:R-:W-:Y:S08]  /*141d0*/  HMMA.16816.F32 R92, R48, R58.reuse, R92 ;  /* 0x0000003a305c723c */ /* 0x080ff0000000185c */
[C---:B------:R-:W-:Y:S04]  /*141e0*/  HMMA.16816.F32 R96, R44.reuse, R58, R96 ;  /* 0x0000003a2c60723c */ /* 0x040fe80000001860 */
[--C-:B-1----:R-:W-:Y:S04]  /*141f0*/  FFMA.FTZ R43, R157, c[0x0][0x2d0], -R66.reuse ;  /* 0x0000b4009d2b7a23 */ /* 0x102fe80000010842 */
[----:B------:R1:W1:Y:S01]  /*14200*/  MUFU.EX2 R64, R43 ;  /* 0x0000002b00407308 */ /* 0x0002620000000800 */
[-C--:B--2---:R-:W-:Y:S08]  /*14210*/  HMMA.16816.F32 R100, R44, R52.reuse, R100 ;  /* 0x000000342c64723c */ /* 0x084ff00000001864 */
[C---:B------:R-:W-:Y:S08]  /*14220*/  HMMA.16816.F32 R104, R48.reuse, R52, R104 ;  /* 0x000000343068723c */ /* 0x040ff00000001868 */
[-C--:B------:R-:W-:Y:S04]  /*14230*/  HMMA.16816.F32 R108, R48, R54.reuse, R108 ;  /* 0x00000036306c723c */ /* 0x080fe8000000186c */
[--C-:B-1----:R-:W-:Y:S04]  /*14240*/  FFMA.FTZ R43, R74, c[0x0][0x2d0], -R66.reuse ;  /* 0x0000b4004a2b7a23 */ /* 0x102fe80000010842 */
[----:B------:R-:W-:Y:S01]  /*14250*/  HMMA.16816.F32 R36, R44, R54, R36 ;  /* 0x000000362c24723c */ /* 0x000fe20000001824 */
[----:B------:R-:W1:Y:S01]  /*14260*/  LDSM.16.MT88.4 R44, [R197+0x2000] ;  /* 0x00200000c52c783b */ /* 0x000e620000004200 */
[----:B------:R-:W-:Y:S02]  /*14270*/  MUFU.EX2 R57, R43 ;  /* 0x0000002b00397308 */ /* 0x000fe40000000800 */
[----:B------:R-:W-:Y:S01]  /*14280*/  FFMA.FTZ R66, R42, c[0x0][0x2d0], -R66 ;  /* 0x0000b4002a427a23 */ /* 0x000fe20000010842 */
[----:B---3--:R-:W-:Y:S01]  /*14290*/  F2FP.PACK_AB R42, R71, R72 ;  /* 0x00000048472a723e */ /* 0x008fe200000000ff */
[----:B-----5:R-:W-:Y:S01]  /*142a0*/  FFMA.FTZ R50, R41, R123, R124 ;  /* 0x0000007b29327223 */ /* 0x020fe2000001007c */
[----:B------:R-:W-:Y:S01]  /*142b0*/  F2FP.PACK_AB R41, R64, R65 ;  /* 0x000000414029723e */ /* 0x000fe200000000ff */
[----:B------:R-:W-:Y:S01]  /*142c0*/  FFMA.FTZ R49, R40, R121, R122 ;  /* 0x0000007928317223 */ /* 0x000fe2000001007a */
[----:B------:R-:W-:Y:S03]  /*142d0*/  F2FP.PACK_AB R40, R73, R76 ;  /* 0x0000004c4928723e */ /* 0x000fe600000000ff */
[----:B------:R-:W-:Y:S01]  /*142e0*/  FFMA.FTZ R48, R2, R120, R244 ;  /* 0x0000007802307223 */ /* 0x000fe200000100f4 */
[----:B------:R-:W2:Y:S01]  /*142f0*/  MUFU.EX2 R56, R66 ;  /* 0x0000004200387308 */ /* 0x000ea20000000800 */
[----:B------:R-:W-:Y:S01]  /*14300*/  FADD.FTZ R2, R146, R49 ;  /* 0x0000003192027221 */ /* 0x000fe20000010000 */
[-C--:B------:R-:W-:Y:S07]  /*14310*/  HMMA.16816.F32 R120, R152, R132.reuse, R4 ;  /* 0x000000849878723c */ /* 0x080fee0000001804 */
[----:B------:R-:W-:Y:S02]  /*14320*/  FADD.FTZ R4, R147, R50 ;  /* 0x0000003293047221 */ /* 0x000fe40000010000 */
[----:B------:R-:W-:Y:S03]  /*14330*/  FADD.FTZ R5, R246, R48 ;  /* 0x00000030f6057221 */ /* 0x000fe60000010000 */
[----:B------:R-:W-:Y:S02]  /*14340*/  FADD.FTZ R7, R145, R4 ;  /* 0x0000000491077221 */ /* 0x000fe40000010000 */
[----:B------:R-:W-:Y:S02]  /*14350*/  FADD.FTZ R6, R144, R2 ;  /* 0x0000000290067221 */ /* 0x000fe40000010000 */
[----:B------:R-:W-:Y:S02]  /*14360*/  FADD.FTZ R4, R245, R5 ;  /* 0x00000005f5047221 */ /* 0x000fe40000010000 */
[----:B------:R-:W-:Y:S02]  /*14370*/  FFMA.FTZ R2, R0, R150, R75 ;  /* 0x0000009600027223 */ /* 0x000fe4000001004b */
[----:B------:R-:W-:Y:S01]  /*14380*/  FADD.FTZ R0, R149, R7 ;  /* 0x0000000795007221 */ /* 0x000fe20000010000 */
[----:B--2---:R-:W-:Y:S07]  /*14390*/  F2FP.PACK_AB R43, R56, R57 ;  /* 0x00000039382b723e */ /* 0x004fee00000000ff */
        /* <DEDUP_REMOVED lines=11> */
[-C--:B----4-:R-:W-:Y:S03]  /*14450*/  HMMA.16816.F32 R136, R152, R60.reuse, R20 ;  /* 0x0000003c9888723c */ /* 0x090fe60000001814 */
        /* <DEDUP_REMOVED lines=60> */
[----:B------:R-:W-:Y:S01]  /*14820*/  MOV R115, R114 ;  /* 0x0000007200737202 */ /* 0x000fe20000000f00 */
        /* <DEDUP_REMOVED lines=22> */
[----:B--2---:R-:W-:Y:S01]  /*14990*/  MOV R5, R3 ;  /* 0x0000000300057202 */ /* 0x004fe20000000f00 */
[----:B------:R-:W-:-:S05]  /*149a0*/  @P0 BRA `(.L_x_2262) ;  /* 0xffffb44000000947 */ /* 0x000fca000383ffff */
.L_x_2245:
[----:B------:R-:W-:Y:S02]  /*149b0*/  MOV R10, 0x1f ;  /* 0x0000001f000a7802 */ /* 0x000fe40000000f00 */
[----:B------:R-:W-:Y:S01]  /*149c0*/  MOV R9, 0xffffffff ;  /* 0xffffffff00097802 */ /* 0x000fe20000000f00 */
[----:B------:R-:W-:Y:S05]  /*149d0*/  BRA.DIV ~URZ, `(.L_x_2263) ;  /* 0x000051a27f007947 */ /* 0x000fea000b800000 */
[----:B---3--:R-:W2:Y:S04]  /*149e0*/  LDL R2, [R1] ;  /* 0x0000000001027983 */ /* 0x008ea80000100800 */
[----:B--2---:R1:W2:Y:S02]  /*149f0*/  SHFL.BFLY PT, R0, R2, 0x2, 0x1f ;  /* 0x0c401f0002007f89 */ /* 0x0042a400000e0000 */
.L_x_2349:
[----:B-1----:R-:W3:Y:S02]  /*14a00*/  LDL.LU R2, [R1] ;  /* 0x0000000001027983 */ /* 0x002ee40000300800 */
        /* <DEDUP_REMOVED lines=18> */
.L_x_2350:
        /* <DEDUP_REMOVED lines=102> */
.L_x_2172:
[----:B------:R2:W5:Y:S04]  /*15190*/  LDL R6, [R1+0x48] ;  /* 0x0000480001067983 */ /* 0x0005680000100800 */
        /* <DEDUP_REMOVED lines=18> */
.L_x_2266:
[----:B--2---:R-:W-:Y:S05]  /*152c0*/  BSYNC B0 ;  /* 0x0000000000007941 */ /* 0x004fea0003800000 */
.L_x_2265:
[----:B------:R-:W2:Y:S01]  /*152d0*/  LDL.64 R2, [R1+0x30] ;  /* 0x0000300001027983 */ /* 0x000ea20000100a00 */
[----:B------:R-:W-:Y:S01]  /*152e0*/  PRMT R0, R0, 0x9910, RZ ;  /* 0x0000991000007816 */ /* 0x000fe200000000ff */
[----:B------:R-:W-:Y:S01]  /*152f0*/  BSSY B1, `(.L_x_2267) ;  /* 0x00002cf000017945 */ /* 0x000fe20003800000 */
[----:B-----5:R-:W-:Y:S02]  /*15300*/  IMAD.MOV.U32 R88, RZ, RZ, R6 ;  /* 0x000000ffff587224 */ /* 0x020fe400078e0006 */
[----:B------:R-:W-:Y:S02]  /*15310*/  ISETP.NE.AND P0, PT, R0, RZ, PT ;  /* 0x000000ff0000720c */ /* 0x000fe40003f05270 */
[----:B--2---:R-:W-:-:S11]  /*15320*/  SHF.R.S32.HI R18, RZ, 0x1f, R2 ;  /* 0x0000001fff127819 */ /* 0x004fd60000011402 */
        /* <DEDUP_REMOVED lines=29> */
[----:B-1----:R-:W3:Y:S01]  /*15500*/  LDL R6, [R1+0x60] ;  /* 0x0000600001067983 */ /* 0x002ee20000100800 */
[----:B------:R-:W-:-:S02]  /*15510*/  F2FP.PACK_AB R0, R75, R74 ;  /* 0x0000004a4b00723e */ /* 0x000fc400000000ff */
[----:B------:R-:W-:Y:S01]  /*15520*/  F2FP.PACK_AB R4, R41, R40 ;  /* 0x000000282904723e */ /* 0x000fe200000000ff */
[----:B----4-:R1:W-:Y:S04]  /*15530*/  STS [R8], R3 ;  /* 0x0000000308007388 */ /* 0x0103e80000000800 */
[----:B------:R4:W-:Y:S04]  /*15540*/  STS [R8+0x400], R2 ;  /* 0x0004000208007388 */ /* 0x0009e80000000800 */
[----:B------:R4:W-:Y:S01]  /*15550*/  STS [R5], R0 ;  /* 0x0000000005007388 */ /* 0x0009e20000000800 */
[----:B-1----:R-:W-:-:S02]  /*15560*/  F2FP.PACK_AB R3, R87, R86 ;  /* 0x000000565703723e */ /* 0x002fc400000000ff */
[----:B----4-:R-:W-:-:S03]  /*15570*/  F2FP.PACK_AB R2, R43, R42 ;  /* 0x0000002a2b02723e */ /* 0x010fc600000000ff */
[----:B------:R1:W-:Y:S01]  /*15580*/  STS [R5+0x400], R3 ;  /* 0x0004000305007388 */ /* 0x0003e20000000800 */
[----:B------:R-:W-:-:S03]  /*15590*/  F2FP.PACK_AB R0, R59, R58 ;  /* 0x0000003a3b00723e */ /* 0x000fc600000000ff */
[----:B------:R-:W-:Y:S04]  /*155a0*/  STS [R8+0x2000], R4 ;  /* 0x0020000408007388 */ /* 0x000fe80000000800 */
[----:B------:R4:W-:Y:S01]  /*155b0*/  STS [R8+0x2400], R0 ;  /* 0x0024000008007388 */ /* 0x0009e20000000800 */
[----:B-1----:R-:W-:-:S03]  /*155c0*/  F2FP.PACK_AB R3, R57, R56 ;  /* 0x000000383903723e */ /* 0x002fc600000000ff */
[----:B----4-:R-:W4:Y:S01]  /*155d0*/  LDL R8, [R1+0x54] ;  /* 0x0000540001087983 */ /* 0x010f220000100800 */
        /* <DEDUP_REMOVED lines=23> */
[----:B---3--:R-:W-:Y:S01]  /*15750*/  F2FP.PACK_AB R2, R77, R76 ;  /* 0x0000004c4d02723e */ /* 0x008fe200000000ff */
[----:B------:R-:W-:Y:S04]  /*15760*/  STS [R7+0x2400], R3 ;  /* 0x0024000307007388 */ /* 0x000fe80000000800 */
[----:B------:R1:W-:Y:S04]  /*15770*/  STS [R6], R2 ;  /* 0x0000000206007388 */ /* 0x0003e80000000800 */
[----:B------:R2:W-:Y:S01]  /*15780*/  STS [R6+0x400], R0 ;  /* 0x0004000006007388 */ /* 0x0005e20000000800 */
[----:B------:R-:W-:-:S03]  /*15790*/  F2FP.PACK_AB R4, R45, R44 ;  /* 0x0000002c2d04723e */ /* 0x000fc600000000ff */
[----:B------:R-:W3:Y:S01]  /*157a0*/  LDL.LU R9, [R1+0x44] ;  /* 0x0000440001097983 */ /* 0x000ee20000300800 */
        /* <DEDUP_REMOVED lines=11> */
[----:B----4-:R-:W-:Y:S02]  /*15860*/  IMAD.MOV.U32 R4, RZ, RZ, 0x4 ;  /* 0x00000004ff047424 */ /* 0x010fe400078e00ff */
[----:B------:R-:W-:Y:S02]  /*15870*/  IMAD.MOV.U32 R3, RZ, RZ, RZ ;  /* 0x000000ffff037224 */ /* 0x000fe400078e00ff */
[CC--:B------:R-:W-:Y:S01]  /*15880*/  @P1 IMAD.WIDE R6, R8.reuse, R4.reuse, c[0x0][0x508] ;  /* 0x0001420008061625 */ /* 0x0c0fe200078e0204 */
[----:B------:R-:W-:Y:S03]  /*15890*/  BAR.SYNC.DEFER_BLOCKING 0x1, 0x80 ;  /* 0x0042000000007b1d */ /* 0x000fe60000010000 */
[----:B------:R-:W-:-:S03]  /*158a0*/  IMAD.WIDE R4, R8, R4, c[0x0][0x500] ;  /* 0x0001400008047625 */ /* 0x000fc600078e0204 */
[----:B------:R2:W5:Y:S04]  /*158b0*/  @P1 LDG.E R11, [R6.64] ;  /* 0x00000008060b1981 */ /* 0x000568000c1e1900 */
[----:B------:R2:W5:Y:S01]  /*158c0*/  @P2 LDG.E R3, [R4.64] ;  /* 0x0000000804032981 */ /* 0x000562000c1e1900 */
[----:B---3--:R-:W-:-:S04]  /*158d0*/  ISETP.NE.AND P0, PT, R9, RZ, PT ;  /* 0x000000ff0900720c */ /* 0x008fc80003f05270 */
[----:B-1----:R-:W-:Y:S01]  /*158e0*/  SEL R2, R9, c[0x0][0x3d4], P0 ;  /* 0x0000f50009027a07 */ /* 0x002fe20000000000 */
[----:B------:R-:W-:Y:S05]  /*158f0*/  @P1 BRA `(.L_x_2269) ;  /* 0x0000004000001947 */ /* 0x000fea0003800000 */
[----:B--2---:R-:W-:Y:S05]  /*15900*/  @!P2 BRA `(.L_x_2269) ;  /* 0x000000300000a947 */ /* 0x004fea0003800000 */
[----:B------:R1:W2:Y:S04]  /*15910*/  LDG.E R0, [R4.64] ;  /* 0x0000000804007981 */ /* 0x0002a8000c1e1900 */
[----:B-1----:R-:W2:Y:S02]  /*15920*/  LDG.E R4, [R4.64+0x4] ;  /* 0x0000040804047981 */ /* 0x002ea4000c1e1900 */
[----:B--2--5:R-:W-:Y:S02]  /*15930*/  IADD3 R11, -R0, R4, RZ ;  /* 0x00000004000b7210 */ /* 0x024fe40007ffe1ff */
.L_x_2269:
[----:B--2---:R-:W2:Y:S04]  /*15940*/  LDL R4, [R1+0x3c] ;  /* 0x00003c0001047983 */ /* 0x004ea80000100800 */
[----:B------:R-:W2:Y:S04]  /*15950*/  LDL R89, [R1+0x38] ;  /* 0x0000380001597983 */ /* 0x000ea80000100800 */
[----:B------:R-:W3:Y:S04]  /*15960*/  LDL R25, [R1+0x40] ;  /* 0x0000400001197983 */ /* 0x000ee80000100800 */
[----:B------:R-:W4:Y:S04]  /*15970*/  LDL R14, [R1+0x4c] ;  /* 0x00004c00010e7983 */ /* 0x000f280000100800 */
[----:B------:R-:W4:Y:S04]  /*15980*/  LDL R28, [R1+0x84] ;  /* 0x00008400011c7983 */ /* 0x000f280000100800 */
[----:B------:R-:W4:Y:S01]  /*15990*/  LDL.LU R26, [R1+0x14] ;  /* 0x00001400011a7983 */ /* 0x000f220000300800 */
        /* <DEDUP_REMOVED lines=67> */
[----:B------:R-:W-:Y:S02]  /*15dd0*/  ISETP.GE.OR P1, PT, R16, R0, P0 ;  /* 0x000000001000720c */ /* 0x000fe40000726670 */
[----:B------:R-:W-:-:S05]  /*15de0*/  IADD3 R14, R5, 0x48, RZ ;  /* 0x00000048050e7810 */ /* 0x000fca0007ffe0ff */
[----:B-1----:R-:W-:Y:S04]  /*15df0*/  @!P4 ST.E [R12.64], R22 ;  /* 0x000000160c00c985 */ /* 0x002fe8000c101908 */
[----:B--2---:R-:W-:Y:S01]  /*15e00*/  @!P3 ST.E [R10.64], R23 ;  /* 0x000000170a00b985 */ /* 0x004fe2000c101908 */
[----:B------:R-:W-:-:S03]  /*15e10*/  ISETP.GE.AND P3, PT, R16, R0, PT ;  /* 0x000000001000720c */ /* 0x000fc60003f66270 */
[----:B----4-:R-:W-:Y:S01]  /*15e20*/  @!P1 ST.E [R8.64], R24 ;  /* 0x0000001808009985 */ /* 0x010fe2000c101908 */
[----:B------:R-:W-:Y:S02]  /*15e30*/  ISETP.GE.AND P1, PT, R14, R0, PT ;  /* 0x000000000e00720c */ /* 0x000fe40003f26270 */
[----:B------:R-:W-:-:S04]  /*15e40*/  LOP3.LUT R26, R26, 0xfffffffd, RZ, 0xc0, !PT ;  /* 0xfffffffd1a1a7812 */ /* 0x000fc800078ec0ff */
[----:B------:R-:W-:-:S04]  /*15e50*/  LOP3.LUT R26, R26, 0xfffffffe, RZ, 0xc0, !PT ;  /* 0xfffffffe1a1a7812 */ /* 0x000fc800078ec0ff */
[----:B------:R-:W-:Y:S01]  /*15e60*/  @P3 LOP3.LUT R26, R26, 0x1, RZ, 0xfc, !PT ;  /* 0x000000011a1a3812 */ /* 0x000fe200078efcff */
[----:B------:R-:W1:Y:S03]  /*15e70*/  SHFL.IDX PT, R6, R6, 0x3, 0x1c1f ;  /* 0x007c1f0006067f89 */ /* 0x000e6600000e0000 */
[----:B------:R-:W-:-:S05]  /*15e80*/  @P1 LOP3.LUT R26, R26, 0x2, RZ, 0xfc, !PT ;  /* 0x000000021a1a1812 */ /* 0x000fca00078efcff */
[----:B------:R2:W-:Y:S01]  /*15e90*/  STL [R1+0x14], R26 ;  /* 0x0000141a01007387 */ /* 0x0005e20000100800 */
[-C--:B------:R-:W-:Y:S02]  /*15ea0*/  ISETP.GE.OR P0, PT, R14, R0.reuse, P0 ;  /* 0x000000000e00720c */ /* 0x080fe40000706670 */
[----:B------:R-:W-:-:S11]  /*15eb0*/  ISETP.GE.AND P6, PT, R17, R0, PT ;  /* 0x000000001100720c */ /* 0x000fd60003fc6270 */
[----:B-1----:R2:W-:Y:S01]  /*15ec0*/  @!P0 ST.E [R6.64], R19 ;  /* 0x0000001306008985 */ /* 0x0025e2000c101908 */
[----:B------:R-:W-:Y:S01]  /*15ed0*/  ISETP.GE.AND P0, PT, R5, R0, PT ;  /* 0x000000000500720c */ /* 0x000fe20003f06270 */
[----:B------:R-:W-:Y:S05]  /*15ee0*/  @P2 BRA `(.L_x_2270) ;  /* 0x0000079000002947 */ /* 0x000fea0003800000 */
[----:B--2---:R-:W2:Y:S01]  /*15ef0*/  LDL R26, [R1+0x74] ;  /* 0x00007400011a7983 */ /* 0x004ea20000100800 */
[----:B------:R-:W-:Y:S01]  /*15f00*/  IMAD R15, R15, c[0x0][0x3a0], RZ ;  /* 0x0000e8000f0f7a24 */ /* 0x000fe200078e02ff */
[----:B------:R-:W-:Y:S01]  /*15f10*/  SHF.R.S32.HI R7, RZ, 0x1f, R2 ;  /* 0x0000001fff077819 */ /* 0x000fe20000011402 */
        /* <DEDUP_REMOVED lines=42> */
.L_x_2351:
[----:B------:R-:W-:Y:S05]  /*161c0*/  BRA.DIV ~URZ, `(.L_x_2272) ;  /* 0x00003ce27f007947 */ /* 0x000fea000b800000 */
[----:B------:R3:W4:Y:S02]  /*161d0*/  SHFL.IDX PT, R2, R7, RZ, 0x181f ;  /* 0x00181fff07027589 */ /* 0x00072400000e0000 */
.L_x_2352:
        /* <DEDUP_REMOVED lines=9> */
.L_x_2353:
        /* <DEDUP_REMOVED lines=8> */
.L_x_2354:
[----:B------:R-:W-:Y:S05]  /*162f0*/  BRA.DIV ~URZ, `(.L_x_2275) ;  /* 0x00003d627f007947 */ /* 0x000fea000b800000 */
[----:B-1----:R1:W2:Y:S02]  /*16300*/  SHFL.IDX PT, R2, R7, 0x2, 0x181f ;  /* 0x00581f0007027f89 */ /* 0x0022a400000e0000 */
.L_x_2355:
        /* <DEDUP_REMOVED lines=9> */
.L_x_2356:
        /* <DEDUP_REMOVED lines=8> */
.L_x_2357:
[----:B------:R-:W-:Y:S05]  /*16420*/  BRA.DIV ~URZ, `(.L_x_2278) ;  /* 0x00003de27f007947 */ /* 0x000fea000b800000 */
[----:B--2---:R2:W1:Y:S02]  /*16430*/  SHFL.IDX PT, R2, R7, 0x4, 0x181f ;  /* 0x00981f0007027f89 */ /* 0x00446400000e0000 */
.L_x_2358:
        /* <DEDUP_REMOVED lines=9> */
.L_x_2359:
        /* <DEDUP_REMOVED lines=8> */
.L_x_2360:
[----:B------:R-:W-:Y:S05]  /*16550*/  BRA.DIV ~URZ, `(.L_x_2281) ;  /* 0x00003e627f007947 */ /* 0x000fea000b800000 */
[----:B--2---:R2:W3:Y:S02]  /*16560*/  SHFL.IDX PT, R2, R7, 0x6, 0x181f ;  /* 0x00d81f0007027f89 */ /* 0x0044e400000e0000 */
.L_x_2361:
        /* <DEDUP_REMOVED lines=9> */
.L_x_2362:
        /* <DEDUP_REMOVED lines=8> */
.L_x_2270:
[----:B------:R-:W3:Y:S04]  /*16680*/  LDL.LU R5, [R1+0x40] ;  /* 0x0000400001057983 */ /* 0x000ee80000300800 */
[----:B------:R-:W4:Y:S01]  /*16690*/  LDL.LU R9, [R1+0x4c] ;  /* 0x00004c0001097983 */ /* 0x000f220000300800 */
[----:B------:R-:W-:Y:S01]  /*166a0*/  IMAD R15, R15, c[0x0][0x408], RZ ;  /* 0x000102000f0f7a24 */ /* 0x000fe200078e02ff */
[----:B------:R-:W-:Y:S01]  /*166b0*/  SHF.R.S32.HI R0, RZ, 0x1f, R2 ;  /* 0x0000001fff007819 */ /* 0x000fe20000011402 */
[----:B--2---:R-:W-:-:S04]  /*166c0*/  IMAD.WIDE.U32 R6, R3, c[0x0][0x408], RZ ;  /* 0x0001020003067a25 */ /* 0x004fc800078e00ff */
[----:B------:R-:W-:Y:S02]  /*166d0*/  IMAD R3, R3, c[0x0][0x40c], R15 ;  /* 0x0001030003037a24 */ /* 0x000fe400078e020f */
[----:B------:R-:W-:Y:S02]  /*166e0*/  IMAD R0, R0, c[0x0][0x440], RZ ;  /* 0x0001100000007a24 */ /* 0x000fe400078e02ff */
[----:B------:R-:W-:Y:S01]  /*166f0*/  @P5 IMAD.HI.U32 R8, R4, c[0x0][0x4ec], RZ ;  /* 0x00013b0004085a27 */ /* 0x000fe200078e00ff */
[----:B------:R-:W-:-:S05]  /*16700*/  IADD3 R7, R7, R3, RZ ;  /* 0x0000000307077210 */ /* 0x000fca0007ffe0ff */
[----:B---3--:R-:W-:-:S04]  /*16710*/  IMAD.WIDE.U32 R6, R5, c[0x0][0x438], R6 ;  /* 0x00010e0005067a25 */ /* 0x008fc800078e0006 */
        /* <DEDUP_REMOVED lines=8> */
[----:B----4-:R-:W-:-:S04]  /*167a0*/  IMAD.WIDE.U32 R2, R9, c[0x0][0x448], R2 ;  /* 0x0001120009027a25 */ /* 0x010fc800078e0002 */
        /* <DEDUP_REMOVED lines=15> */
.L_x_2363:
[----:B------:R-:W-:Y:S05]  /*168a0*/  BRA.DIV ~URZ, `(.L_x_2285) ;  /* 0x00003cc27f007947 */ /* 0x000fea000b800000 */
[----:B------:R3:W4:Y:S02]  /*168b0*/  SHFL.IDX PT, R2, R21, RZ, 0x1c1f ;  /* 0x001c1fff15027589 */ /* 0x00072400000e0000 */
.L_x_2364:
[C---:B------:R-:W-:Y:S01]  /*168c0*/  IADD3 R11, R242.reuse, 0x8, RZ ;  /* 0x00000008f20b7810 */ /* 0x040fe20007ffe0ff */
[----:B------:R-:W-:Y:S01]  /*168d0*/  BSSY B0, `(.L_x_2286) ;  /* 0x0000030000007945 */ /* 0x000fe20003800000 */
        /* <DEDUP_REMOVED lines=17> */
[----:B------:R-:W-:Y:S02]  /*169f0*/  ISETP.GE.AND P3, PT, R10, c[0x0][0x3c8], PT ;  /* 0x0000f2000a007a0c */ /* 0x000fe40003f66270 */
        /* <DEDUP_REMOVED lines=29> */
.L_x_2287:
[----:B------:R-:W-:Y:S05]  /*16bd0*/  BSYNC B0 ;  /* 0x0000000000007941 */ /* 0x000fea0003800000 */
.L_x_2286:
[----:B------:R-:W-:Y:S05]  /*16be0*/  BRA.DIV ~URZ, `(.L_x_2288) ;  /* 0x000039f27f007947 */ /* 0x000fea000b800000 */
[----:B--2---:R2:W1:Y:S04]  /*16bf0*/  SHFL.IDX PT, R12, R13, 0x1, 0x1c1f ;  /* 0x003c1f000d0c7f89 */ /* 0x00446800000e0000 */
[----:B----4-:R2:W4:Y:S02]  /*16c00*/  SHFL.IDX PT, R2, R21, 0x1, 0x1c1f ;  /* 0x003c1f0015027f89 */ /* 0x01052400000e0000 */
.L_x_2365:
[----:B------:R-:W-:Y:S01]  /*16c10*/  BSSY B0, `(.L_x_2289) ;  /* 0x0000022000007945 */ /* 0x000fe20003800000 */
[----:B------:R-:W-:Y:S05]  /*16c20*/  @P6 BRA `(.L_x_2290) ;  /* 0x0000020000006947 */ /* 0x000fea0003800000 */
[----:B------:R-:W-:Y:S02]  /*16c30*/  ISETP.GE.AND P1, PT, R242, c[0x0][0x3c8], PT ;  /* 0x0000f200f2007a0c */ /* 0x000fe40003f26270 */
[----:B------:R-:W-:Y:S02]  /*16c40*/  ISETP.GE.AND P0, PT, R11, c[0x0][0x3c8], PT ;  /* 0x0000f2000b007a0c */ /* 0x000fe40003f06270 */
[----:B------:R-:W-:Y:S02]  /*16c50*/  ISETP.GE.AND P2, PT, R10, c[0x0][0x3c8], PT ;  /* 0x0000f2000a007a0c */ /* 0x000fe40003f46270 */
[----:B------:R-:W-:-:S02]  /*16c60*/  ISETP.GE.AND P4, PT, R8, c[0x0][0x3c8], PT ;  /* 0x0000f20008007a0c */ /* 0x000fc40003f86270 */
[----:B------:R-:W-:-:S05]  /*16c70*/  ISETP.GE.AND P5, PT, R7, c[0x0][0x3c8], PT ;  /* 0x0000f20007007a0c */ /* 0x000fca0003fa6270 */
        /* <DEDUP_REMOVED lines=27> */
.L_x_2290:
[----:B------:R-:W-:Y:S05]  /*16e30*/  BSYNC B0 ;  /* 0x0000000000007941 */ /* 0x000fea0003800000 */
.L_x_2289:
[----:B------:R-:W-:Y:S05]  /*16e40*/  BRA.DIV ~URZ, `(.L_x_2291) ;  /* 0x000038627f007947 */ /* 0x000fea000b800000 */
[----:B-1----:R1:W2:Y:S02]  /*16e50*/  SHFL.IDX PT, R12, R13, 0x2, 0x1c1f ;  /* 0x005c1f000d0c7f89 */ /* 0x0022a400000e0000 */
.L_x_2366:
[----:B------:R-:W-:Y:S05]  /*16e60*/  BRA.DIV ~URZ, `(.L_x_2292) ;  /* 0x000038b27f007947 */ /* 0x000fea000b800000 */
[----:B----4-:R4:W1:Y:S02]  /*16e70*/  SHFL.IDX PT, R2, R21, 0x2, 0x1c1f ;  /* 0x005c1f0015027f89 */ /* 0x01086400000e0000 */
.L_x_2367:
[----:B------:R-:W5:Y:S01]  /*16e80*/  LDL R3, [R1+0x14] ;  /* 0x0000140001037983 */ /* 0x000f620000100800 */
[----:B------:R-:W-:Y:S01]  /*16e90*/  BSSY B0, `(.L_x_2293) ;  /* 0x0000023000007945 */ /* 0x000fe20003800000 */
[----:B-----5:R-:W-:-:S13]  /*16ea0*/  LOP3.LUT P0, RZ, R3, 0x1, RZ, 0xc0, !PT ;  /* 0x0000000103ff7812 */ /* 0x020fda000780c0ff */
[----:B------:R-:W-:Y:S05]  /*16eb0*/  @P0 BRA `(.L_x_2294) ;  /* 0x0000020000000947 */ /* 0x000fea0003800000 */
[----:B------:R-:W-:Y:S02]  /*16ec0*/  ISETP.GE.AND P1, PT, R242, c[0x0][0x3c8], PT ;  /* 0x0000f200f2007a0c */ /* 0x000fe40003f26270 */
[----:B------:R-:W-:Y:S02]  /*16ed0*/  ISETP.GE.AND P0, PT, R11, c[0x0][0x3c8], PT ;  /* 0x0000f2000b007a0c */ /* 0x000fe40003f06270 */
[----:B------:R-:W-:Y:S02]  /*16ee0*/  ISETP.GE.AND P4, PT, R10, c[0x0][0x3c8], PT ;  /* 0x0000f2000a007a0c */ /* 0x000fe40003f86270 */
[----:B------:R-:W-:-:S07]  /*16ef0*/  ISETP.GE.AND P5, PT, R8, c[0x0][0x3c8], PT ;  /* 0x0000f20008007a0c */ /* 0x000fce0003fa6270 */
[CC--:B-1----:R-:W-:Y:S02]  /*16f00*/  @!P1 LEA R16, P2, R242.reuse, R2.reuse, 0x2 ;  /* 0x00000002f2109211 */ /* 0x0c2fe400078410ff */
[C---:B------:R-:W-:Y:S02]  /*16f10*/  @!P0 LEA R14, P3, R11.reuse, R2, 0x2 ;  /* 0x000000020b0e8211 */ /* 0x040fe400078610ff */
[----:B--2---:R-:W-:Y:S02]  /*16f20*/  @!P1 LEA.HI.X R17, R242, R12, R20, 0x2, P2 ;  /* 0x0000000cf2119211 */ /* 0x004fe400010f1414 */
[C---:B------:R-:W-:Y:S02]  /*16f30*/  @!P4 LEA R18, P2, R10.reuse, R2, 0x2 ;  /* 0x000000020a12c211 */ /* 0x040fe400078410ff */
[-C--:B------:R-:W-:Y:S01]  /*16f40*/  @!P0 LEA.HI.X R15, R11, R12.reuse, R22, 0x2, P3 ;  /* 0x0000000c0b0f8211 */ /* 0x080fe200018f1416 */
[----:B------:R1:W-:Y:S01]  /*16f50*/  @!P1 ST.E.64 [R16.64], R48 ;  /* 0x0000003010009985 */ /* 0x0003e2000c101b08 */
[----:B------:R-:W-:-:S02]  /*16f60*/  @!P4 LEA.HI.X R19, R10, R12, R24, 0x2, P2 ;  /* 0x0000000c0a13c211 */ /* 0x000fc400010f1418 */
[----:B------:R-:W-:Y:S01]  /*16f70*/  ISETP.GE.AND P2, PT, R6, c[0x0][0x3c8], PT ;  /* 0x0000f20006007a0c */ /* 0x000fe20003f46270 */
[----:B------:R2:W-:Y:S01]  /*16f80*/  @!P0 ST.E.64 [R14.64], R38 ;  /* 0x000000260e008985 */ /* 0x0005e2000c101b08 */
[----:B------:R-:W-:Y:S02]  /*16f90*/  ISETP.GE.AND P3, PT, R7, c[0x0][0x3c8], PT ;  /* 0x0000f20007007a0c */ /* 0x000fe40003f66270 */
[----:B------:R-:W-:Y:S01]  /*16fa0*/  ISETP.GE.AND P1, PT, R4, c[0x0][0x3c8], PT ;  /* 0x0000f20004007a0c */ /* 0x000fe20003f26270 */
[----:B------:R5:W-:Y:S01]  /*16fb0*/  @!P4 ST.E.64 [R18.64], R40 ;  /* 0x000000281200c985 */ /* 0x000be2000c101b08 */
[----:B------:R-:W-:-:S07]  /*16fc0*/  ISETP.GE.AND P0, PT, R0, c[0x0][0x3c8], PT ;  /* 0x0000f20000007a0c */ /* 0x000fce0003f06270 */
[-C--:B-1----:R-:W-:Y:S02]  /*16fd0*/  @!P2 LEA R16, P4, R6, R2.reuse, 0x2 ;  /* 0x000000020610a211 */ /* 0x082fe400078810ff */
        /* <DEDUP_REMOVED lines=14> */
.L_x_2294:
[----:B------:R-:W-:Y:S05]  /*170c0*/  BSYNC B0 ;  /* 0x0000000000007941 */ /* 0x000fea0003800000 */
.L_x_2293:
[----:B------:R-:W-:Y:S05]  /*170d0*/  BRA.DIV ~URZ, `(.L_x_2295) ;  /* 0x000036b27f007947 */ /* 0x000fea000b800000 */
[----:B--2---:R2:W3:Y:S04]  /*170e0*/  SHFL.IDX PT, R12, R13, 0x3, 0x1c1f ;  /* 0x007c1f000d0c7f89 */ /* 0x0044e800000e0000 */
[----:B-1----:R2:W1:Y:S02]  /*170f0*/  SHFL.IDX PT, R2, R21, 0x3, 0x1c1f ;  /* 0x007c1f0015027f89 */ /* 0x00246400000e0000 */
.L_x_2368:
[----:B------:R-:W5:Y:S02]  /*17100*/  LDL R3, [R1+0x14] ;  /* 0x0000140001037983 */ /* 0x000f640000100800 */
[----:B-----5:R-:W-:-:S13]  /*17110*/  LOP3.LUT P0, RZ, R3, 0x2, RZ, 0xc0, !PT ;  /* 0x0000000203ff7812 */ /* 0x020fda000780c0ff */
[----:B------:R-:W-:Y:S05]  /*17120*/  @P0 BRA `(.L_x_2283) ;  /* 0x00000eb000000947 */ /* 0x000fea0003800000 */
[----:B------:R-:W-:Y:S02]  /*17130*/  ISETP.GE.AND P4, PT, R10, c[0x0][0x3c8], PT ;  /* 0x0000f2000a007a0c */ /* 0x000fe40003f86270 */
[----:B------:R-:W-:Y:S02]  /*17140*/  ISETP.GE.AND P0, PT, R242, c[0x0][0x3c8], PT ;  /* 0x0000f200f2007a0c */ /* 0x000fe40003f06270 */
[----:B------:R-:W-:Y:S02]  /*17150*/  ISETP.GE.AND P5, PT, R11, c[0x0][0x3c8], PT ;  /* 0x0000f2000b007a0c */ /* 0x000fe40003fa6270 */
[----:B------:R-:W-:Y:S02]  /*17160*/  ISETP.GE.AND P3, PT, R8, c[0x0][0x3c8], PT ;  /* 0x0000f20008007a0c */ /* 0x000fe40003f66270 */
[----:B------:R-:W-:-:S05]  /*17170*/  ISETP.GE.AND P2, PT, R7, c[0x0][0x3c8], PT ;  /* 0x0000f20007007a0c */ /* 0x000fca0003f46270 */
[-C--:B-1----:R-:W-:Y:S02]  /*17180*/  @!P4 LEA R16, P6, R10, R2.reuse, 0x2 ;  /* 0x000000020a10c211 */ /* 0x082fe400078c10ff */
[----:B------:R-:W-:-:S04]  /*17190*/  @!P0 LEA R14, P1, R242, R2, 0x2 ;  /* 0x00000002f20e8211 */ /* 0x000fc800078210ff */
[----:B---3--:R-:W-:Y:S02]  /*171a0*/  @!P0 LEA.HI.X R15, R242, R12, R20, 0x2, P1 ;  /* 0x0000000cf20f8211 */ /* 0x008fe400008f1414 */
[----:B------:R-:W-:-:S03]  /*171b0*/  ISETP.GE.AND P1, PT, R6, c[0x0][0x3c8], PT ;  /* 0x0000f20006007a0c */ /* 0x000fc60003f26270 */
[----:B------:R1:W-:Y:S01]  /*171c0*/  @!P0 ST.E.64 [R14.64], R34 ;  /* 0x000000220e008985 */ /* 0x0003e2000c101b08 */
[C---:B------:R-:W-:Y:S02]  /*171d0*/  @!P5 LEA R18, P0, R11.reuse, R2, 0x2 ;  /* 0x000000020b12d211 */ /* 0x040fe400078010ff */
[----:B------:R-:W-:Y:S02]  /*171e0*/  P2R R3, PR, RZ, 0x40 ;  /* 0x00000040ff037803 */ /* 0x000fe40000000000 */
        /* <DEDUP_REMOVED lines=24> */
.L_x_2268:
[----:B------:R-:W2:Y:S04]  /*17370*/  LDL.LU R7, [R1+0x44] ;  /* 0x0000440001077983 */ /* 0x000ea80000300800 */
[----:B-1----:R-:W3:Y:S01]  /*17380*/  LDL R6, [R1+0x54] ;  /* 0x0000540001067983 */ /* 0x002ee20000100800 */
        /* <DEDUP_REMOVED lines=18> */
.L_x_2296:
        /* <DEDUP_REMOVED lines=58> */
.L_x_2298:
[----:B------:R-:W-:Y:S05]  /*17850*/  BSYNC B0 ;  /* 0x0000000000007941 */ /* 0x000fea0003800000 */
.L_x_2297:
        /* <DEDUP_REMOVED lines=46> */
.L_x_2369:
[----:B------:R-:W-:Y:S05]  /*17b40*/  BRA.DIV ~URZ, `(.L_x_2300) ;  /* 0x00002d827f007947 */ /* 0x000fea000b800000 */
[----:B------:R3:W4:Y:S02]  /*17b50*/  SHFL.IDX PT, R2, R7, RZ, 0x181f ;  /* 0x00181fff07027589 */ /* 0x00072400000e0000 */
.L_x_2370:
        /* <DEDUP_REMOVED lines=9> */
.L_x_2371:
        /* <DEDUP_REMOVED lines=8> */
.L_x_2372:
[----:B------:R-:W-:Y:S05]  /*17c70*/  BRA.DIV ~URZ, `(.L_x_2303) ;  /* 0x00002e027f007947 */ /* 0x000fea000b800000 */
[----:B-1----:R1:W2:Y:S02]  /*17c80*/  SHFL.IDX PT, R2, R7, 0x2, 0x181f ;  /* 0x00581f0007027f89 */ /* 0x0022a400000e0000 */
.L_x_2373:
        /* <DEDUP_REMOVED lines=9> */
.L_x_2374:
        /* <DEDUP_REMOVED lines=8> */
.L_x_2375:
[----:B------:R-:W-:Y:S05]  /*17da0*/  BRA.DIV ~URZ, `(.L_x_2306) ;  /* 0x00002e827f007947 */ /* 0x000fea000b800000 */
[----:B--2---:R2:W1:Y:S02]  /*17db0*/  SHFL.IDX PT, R2, R7, 0x4, 0x181f ;  /* 0x00981f0007027f89 */ /* 0x00446400000e0000 */
.L_x_2376:
        /* <DEDUP_REMOVED lines=9> */
.L_x_2377:
        /* <DEDUP_REMOVED lines=8> */
.L_x_2378:
[----:B------:R-:W-:Y:S05]  /*17ed0*/  BRA.DIV ~URZ, `(.L_x_2309) ;  /* 0x00002f027f007947 */ /* 0x000fea000b800000 */
[----:B--2---:R2:W3:Y:S02]  /*17ee0*/  SHFL.IDX PT, R2, R7, 0x6, 0x181f ;  /* 0x00d81f0007027f89 */ /* 0x0044e400000e0000 */
.L_x_2379:
        /* <DEDUP_REMOVED lines=9> */
.L_x_2380:
[----:B------:R-:W5:Y:S01]  /*17f80*/  LDL.64 R8, [R1+0x30] ;  /* 0x0000300001087983 */ /* 0x000f620000100a00 */
[----:B------:R-:W-:-:S04]  /*17f90*/  IADD3 R0, R0, 0x70, RZ ;  /* 0x0000007000007810 */ /* 0x000fc80007ffe0ff */
[----:B------:R-:W-:-:S13]  /*17fa0*/  ISETP.GE.OR P0, PT, R0, R4, P2 ;  /* 0x000000040000720c */ /* 0x000fda0001706670 */
[----:B----45:R-:W-:-:S04]  /*17fb0*/  @!P0 LEA R2, P1, R8, R2, 0x1 ;  /* 0x0000000208028211 */ /* 0x030fc800078208ff */
[----:B---3--:R-:W-:-:S05]  /*17fc0*/  @!P0 LEA.HI.X R3, R8, R6, R18, 0x1, P1 ;  /* 0x0000000608038211 */ /* 0x008fca00008f0c12 */
[----:B------:R3:W-:Y:S04]  /*17fd0*/  @!P0 ST.E.128 [R2.64], RZ ;  /* 0x000000ff02008985 */ /* 0x0007e8000c101d08 */
.L_x_2283:
[----:B------:R-:W-:Y:S05]  /*17fe0*/  BSYNC B1 ;  /* 0x0000000000017941 */ /* 0x000fea0003800000 */
.L_x_2267:
        /* <DEDUP_REMOVED lines=15> */
.L_x_2381:
[----:B------:R-:W-:Y:S05]  /*180e0*/  BRA.DIV ~URZ, `(.L_x_2313) ;  /* 0x00002ea27f007947 */ /* 0x000fea000b800000 */
[----:B------:R3:W1:Y:S02]  /*180f0*/  SHFL.IDX PT, R8, R88, 0x1, 0x1f ;  /* 0x00201f0058087f89 */ /* 0x00066400000e0000 */
.L_x_2382:
        /* <DEDUP_REMOVED lines=19> */
.L_x_2383:
        /* <DEDUP_REMOVED lines=16> */
.L_x_2384:
[----:B----4-:R-:W-:Y:S01]  /*18330*/  IMAD R0, R0, c[0x0][0x538], RZ ;  /* 0x00014e0000007a24 */ /* 0x010fe200078e02ff */
[----:B------:R-:W-:Y:S04]  /*18340*/  BSSY B1, `(.L_x_2316) ;  /* 0x00000ce000017945 */ /* 0x000fe80003800000 */
[----:B-1----:R-:W-:-:S04]  /*18350*/  IADD3 R8, R0, R8, RZ ;  /* 0x0000000800087210 */ /* 0x002fc80007ffe0ff */
[----:B--2---:R-:W-:-:S13]  /*18360*/  ISETP.GT.AND P0, PT, R8, R10, PT ;  /* 0x0000000a0800720c */ /* 0x004fda0003f04270 */
[----:B------:R-:W-:Y:S05]  /*18370*/  @P0 BRA `(.L_x_2317) ;  /* 0x0000025000000947 */ /* 0x000fea0003800000 */
.L_x_2321:
        /* <DEDUP_REMOVED lines=17> */
.L_x_2385:
        /* <DEDUP_REMOVED lines=16> */
.L_x_2386:
[----:B--2---:R-:W-:-:S05]  /*18590*/  IMAD R0, R0, c[0x0][0x538], RZ ;  /* 0x00014e0000007a24 */ /* 0x004fca00078e02ff */
[----:B------:R-:W-:-:S04]  /*185a0*/  IADD3 R8, R0, R8, RZ ;  /* 0x0000000800087210 */ /* 0x000fc80007ffe0ff */
[----:B------:R-:W-:-:S13]  /*185b0*/  ISETP.GT.AND P0, PT, R8, R10, PT ;  /* 0x0000000a0800720c */ /* 0x000fda0003f04270 */
[----:B-1----:R-:W-:Y:S05]  /*185c0*/  @!P0 BRA `(.L_x_2321) ;  /* 0xfffffdb000008947 */ /* 0x002fea000383ffff */
.L_x_2317:
[----:B------:R-:W-:-:S05]  /*185d0*/  IADD3 R12, -R0, R8, RZ ;  /* 0x00000008000c7210 */ /* 0x000fca0007ffe1ff */
[----:B------:R-:W-:-:S05]  /*185e0*/  IMAD R0, R4, c[0x0][0x538], R12 ;  /* 0x00014e0004007a24 */ /* 0x000fca00078e020c */
[----:B------:R-:W-:Y:S01]  /*185f0*/  ISETP.GT.AND P0, PT, R0, R10, PT ;  /* 0x0000000a0000720c */ /* 0x000fe20003f04270 */
[----:B------:R-:W-:-:S12]  /*18600*/  BRA.DIV ~URZ, `(.L_x_2322) ;  /* 0x00002de27f007947 */ /* 0x000fd8000b800000 */
[----:B------:R-:W-:-:S03]  /*18610*/  VOTE.ANY R8, PT, !P0 ;  /* 0x0000000000087806 */ /* 0x000fc600040e0100 */
.L_x_2387:
[----:B------:R-:W2:Y:S01]  /*18620*/  LDL.LU R2, [R1+0x54] ;  /* 0x0000540001027983 */ /* 0x000ea20000300800 */
[----:B------:R-:W2:Y:S02]  /*18630*/  POPC R0, R8 ;  /* 0x0000000800007309 */ /* 0x000ea40000000000 */
[----:B--2---:R-:W-:-:S05]  /*18640*/  IADD3 R2, R0, R2, RZ ;  /* 0x0000000200027210 */ /* 0x004fca0007ffe0ff */
[----:B------:R1:W-:Y:S01]  /*18650*/  STL [R1+0x54], R2 ;  /* 0x0000540201007387 */ /* 0x0003e20000100800 */
[----:B------:R-:W-:Y:S05]  /*18660*/  BRA.DIV ~URZ, `(.L_x_2323) ;  /* 0x00002dd27f007947 */ /* 0x000fea000b800000 */
[----:B------:R2:W4:Y:S04]  /*18670*/  SHFL.IDX PT, R11, R6, R0, 0x1f ;  /* 0x00001f00060b7589 */ /* 0x00052800000e0000 */
[----:B------:R2:W1:Y:S02]  /*18680*/  SHFL.IDX PT, R7, R7, R0, 0x1f ;  /* 0x00001f0007077589 */ /* 0x00046400000e0000 */
.L_x_2388:
[----:B------:R-:W-:Y:S01]  /*18690*/  ISETP.NE.AND P0, PT, R8, RZ, PT ;  /* 0x000000ff0800720c */ /* 0x000fe20003f05270 */
[----:B------:R-:W-:-:S12]  /*186a0*/  BSSY B0, `(.L_x_2324) ;  /* 0x0000005000007945 */ /* 0x000fd80003800000 */
[----:B------:R-:W-:Y:S05]  /*186b0*/  @!P0 BRA `(.L_x_2325) ;  /* 0x0000003000008947 */ /* 0x000fea0003800000 */
[----:B--2---:R-:W-:Y:S01]  /*186c0*/  IADD3 R0, R0, -0x1, RZ ;  /* 0xffffffff00007810 */ /* 0x004fe20007ffe0ff */
[----:B------:R-:W-:Y:S05]  /*186d0*/  BRA.DIV ~URZ, `(.L_x_2326) ;  /* 0x00002e327f007947 */ /* 0x000fea000b800000 */
[----:B------:R2:W3:Y:S02]  /*186e0*/  SHFL.IDX PT, R13, R4, R0, 0x1f ;  /* 0x00001f00040d7589 */ /* 0x0004e400000e0000 */
.L_x_2325:
[----:B------:R-:W-:Y:S05]  /*186f0*/  BSYNC B0 ;  /* 0x0000000000007941 */ /* 0x000fea0003800000 */
.L_x_2324:
        /* <DEDUP_REMOVED lines=68> */
.L_x_2328:
        /* <DEDUP_REMOVED lines=68> */
.L_x_2329:
[----:B------:R-:W-:Y:S05]  /*18f80*/  BSYNC B0 ;  /* 0x0000000000007941 */ /* 0x000fea0003800000 */
.L_x_2327:
[----:B------:R-:W-:-:S04]  /*18f90*/  LOP3.LUT R2, RZ, R2, RZ, 0x33, !PT ;  /* 0x00000002ff027212 */ /* 0x000fc800078e33ff */
[----:B-1----:R-:W-:-:S05]  /*18fa0*/  IADD3 R0, R2, R11, RZ ;  /* 0x0000000b02007210 */ /* 0x002fca0007ffe0ff */
[----:B------:R1:W-:Y:S01]  /*18fb0*/  STL [R1+0x4c], R0 ;  /* 0x00004c0001007387 */ /* 0x0003e20000100800 */
[----:B------:R-:W-:Y:S05]  /*18fc0*/  BRA `(.L_x_2330) ;  /* 0x0000005000007947 */ /* 0x000fea0003800000 */
.L_x_2318:
[----:B------:R-:W-:Y:S01]  /*18fd0*/  MOV R0, c[0x0][0x53c] ;  /* 0x00014f0000007a02 */ /* 0x000fe20000000f00 */
[----:B------:R1:W-:Y:S04]  /*18fe0*/  STL [R1+0x48], R10 ;  /* 0x0000480a01007387 */ /* 0x0003e80000100800 */
[----:B------:R1:W-:Y:S04]  /*18ff0*/  STL [R1+0x4c], RZ ;  /* 0x00004cff01007387 */ /* 0x0003e80000100800 */
[----:B------:R1:W-:Y:S04]  /*19000*/  STL [R1+0x50], RZ ;  /* 0x000050ff01007387 */ /* 0x0003e80000100800 */
[----:B------:R1:W-:Y:S02]  /*19010*/  STL [R1+0x54], R0 ;  /* 0x0000540001007387 */ /* 0x0003e40000100800 */
.L_x_2330:
[----:B------:R-:W-:Y:S05]  /*19020*/  BSYNC B1 ;  /* 0x0000000000017941 */ /* 0x000fea0003800000 */
.L_x_2316:
        /* <DEDUP_REMOVED lines=9> */
.L_x_2311:
[----:B-1----:R-:W3:Y:S02]  /*190c0*/  LDL R0, [R1+0x54] ;  /* 0x0000540001007983 */ /* 0x002ee40000100800 */
[----:B---3--:R-:W-:-:S13]  /*190d0*/  ISETP.GE.AND P0, PT, R0, c[0x0][0x53c], PT ;  /* 0x00014f0000007a0c */ /* 0x008fda0003f06270 */
[----:B--2-4-:R-:W-:Y:S01]  /*190e0*/  @P0 CALL.REL.NOINC `(.L_x_2331) ;  /* 0x0000001000000944 */ /* 0x014fe20003c00000 */
[----:B------:R-:W-:Y:S05]  /*190f0*/  BRA `(.L_x_2332) ;  /* 0xfffe887000007947 */ /* 0x000fea000383ffff */
.L_x_2331:
[----:B------:R-:W-:Y:S05]  /*19100*/  EXIT ;  /* 0x000000000000794d */ /* 0x000fea0003800000 */
.L_x_2147:
[----:B------:R-:W-:Y:S01]  /*19110*/  IMAD.MOV.U32 R0, RZ, RZ, R5 ;  /* 0x000000ffff007224 */ /* 0x000fe200078e0005 */
[----:B------:R-:W-:Y:S02]  /*19120*/  MOV R2, 0x1 ;  /* 0x0000000100027802 */ /* 0x000fe40000000f00 */
[----:B------:R-:W-:Y:S02]  /*19130*/  MOV R3, 0x19150 ;  /* 0x0001915000037802 */ /* 0x000fe40000000f00 */
[----:B------:R-:W-:Y:S05]  /*19140*/  CALL.REL.NOINC `($__internal_36_$__cuda_sm70_shflsync_up_p) ;  /* 0x000024c000007944 */ /* 0x000fea0003c00000 */
[----:B------:R-:W-:Y:S01]  /*19150*/  MOV R0, R4 ;  /* 0x0000000400007202 */ /* 0x000fe20000000f00 */
[----:B------:R-:W-:Y:S05]  /*19160*/  BRA `(.L_x_2333) ;  /* 0xfffe731000007947 */ /* 0x000fea000383ffff */
.L_x_2148:
[----:B------:R-:W-:Y:S01]  /*19170*/  IMAD.MOV.U32 R0, RZ, RZ, R5 ;  /* 0x000000ffff007224 */ /* 0x000fe200078e0005 */
[----:B------:R-:W-:Y:S02]  /*19180*/  MOV R2, 0x2 ;  /* 0x0000000200027802 */ /* 0x000fe40000000f00 */
[----:B------:R-:W-:Y:S02]  /*19190*/  MOV R3, 0x191b0 ;  /* 0x000191b000037802 */ /* 0x000fe40000000f00 */
[----:B------:R-:W-:Y:S05]  /*191a0*/  CALL.REL.NOINC `($__internal_36_$__cuda_sm70_shflsync_up_p) ;  /* 0x0000246000007944 */ /* 0x000fea0003c00000 */
[----:B------:R-:W-:Y:S01]  /*191b0*/  SEL R0, R4, RZ, P4 ;  /* 0x000000ff04007207 */ /* 0x000fe20002000000 */
[----:B------:R-:W-:Y:S01]  /*191c0*/  IMAD.MOV.U32 R2, RZ, RZ, 0x4 ;  /* 0x00000004ff027424 */ /* 0x000fe200078e00ff */
[----:B------:R-:W-:-:S03]  /*191d0*/  MOV R3, 0x19200 ;  /* 0x0001920000037802 */ /* 0x000fc60000000f00 */
[----:B------:R-:W-:Y:S02]  /*191e0*/  IMAD.IADD R0, R5, 0x1, R0 ;  /* 0x0000000105007824 */ /* 0x000fe400078e0200 */
        /* <DEDUP_REMOVED lines=13> */
[----:B------:R-:W-:Y:S02]  /*192c0*/  MOV R3, 0x1f ;  /* 0x0000001f00037802 */ /* 0x000fe40000000f00 */
[----:B------:R-:W-:Y:S01]  /*192d0*/  MOV R2, 0x19310 ;  /* 0x0001931000027802 */ /* 0x000fe20000000f00 */
[----:B------:R-:W-:-:S04]  /*192e0*/  IMAD.IADD R4, R0, 0x1, R4 ;  /* 0x0000000100047824 */ /* 0x000fc800078e0204 */
[----:B------:R-:W-:Y:S02]  /*192f0*/  IMAD.MOV.U32 R9, RZ, RZ, R4 ;  /* 0x000000ffff097224 */ /* 0x000fe400078e0004 */
[----:B------:R-:W-:Y:S05]  /*19300*/  CALL.REL.NOINC `($__internal_35_$__cuda_sm70_shflsync_idx_p) ;  /* 0x000022b000007944 */ /* 0x000fea0003c00000 */
[----:B------:R-:W-:Y:S01]  /*19310*/  MOV R0, R5 ;  /* 0x0000000500007202 */ /* 0x000fe20000000f00 */
[----:B------:R-:W-:Y:S05]  /*19320*/  BRA `(.L_x_2334) ;  /* 0xfffe725000007947 */ /* 0x000fea000383ffff */
.L_x_2150:
[----:B------:R-:W-:Y:S02]  /*19330*/  SEL R0, RZ, 0x1, P0 ;  /* 0x00000001ff007807 */ /* 0x000fe40000000000 */
[----:B------:R-:W-:Y:S02]  /*19340*/  MOV R2, 0x19360 ;  /* 0x0001936000027802 */ /* 0x000fe40000000f00 */
[----:B------:R-:W-:Y:S05]  /*19350*/  CALL.REL.NOINC `($__internal_37_$__cuda_sm70_votesync_ballot) ;  /* 0x0000232000007944 */ /* 0x000fea0003c00000 */
[----:B------:R-:W-:Y:S01]  /*19360*/  MOV R11, R0 ;  /* 0x00000000000b7202 */ /* 0x000fe20000000f00 */
[----:B------:R-:W-:Y:S05]  /*19370*/  BRA `(.L_x_2335) ;  /* 0xfffe729000007947 */ /* 0x000fea000383ffff */
.L_x_2151:
[----:B------:R-:W-:Y:S01]  /*19380*/  IMAD.MOV.U32 R9, RZ, RZ, R10 ;  /* 0x000000ffff097224 */ /* 0x000fe200078e000a */
[----:B------:R-:W-:Y:S01]  /*19390*/  MOV R5, R0 ;  /* 0x0000000000057202 */ /* 0x000fe20000000f00 */
[----:B------:R-:W-:Y:S01]  /*193a0*/  IMAD.MOV.U32 R3, RZ, RZ, 0x1f ;  /* 0x0000001fff037424 */ /* 0x000fe200078e00ff */
[----:B-1----:R-:W-:Y:S02]  /*193b0*/  MOV R2, 0x193d0 ;  /* 0x000193d000027802 */ /* 0x002fe40000000f00 */
[----:B------:R-:W-:Y:S05]  /*193c0*/  CALL.REL.NOINC `($__internal_35_$__cuda_sm70_shflsync_idx_p) ;  /* 0x000021f000007944 */ /* 0x000fea0003c00000 */
[----:B------:R-:W-:Y:S01]  /*193d0*/  IMAD.MOV.U32 R13, RZ, RZ, R5 ;  /* 0x000000ffff0d7224 */ /* 0x000fe200078e0005 */
[----:B------:R-:W-:Y:S01]  /*193e0*/  MOV R9, R8 ;  /* 0x0000000800097202 */ /* 0x000fe20000000f00 */
[----:B------:R-:W-:Y:S01]  /*193f0*/  IMAD.MOV.U32 R6, RZ, RZ, RZ ;  /* 0x000000ffff067224 */ /* 0x000fe200078e00ff */
[----:B------:R-:W-:Y:S01]  /*19400*/  MOV R5, R0 ;  /* 0x0000000000057202 */ /* 0x000fe20000000f00 */
[----:B------:R-:W-:Y:S01]  /*19410*/  IMAD.MOV.U32 R3, RZ, RZ, 0x1f ;  /* 0x0000001fff037424 */ /* 0x000fe200078e00ff */
[----:B------:R-:W-:-:S02]  /*19420*/  MOV R2, 0x19440 ;  /* 0x0001944000027802 */ /* 0x000fc40000000f00 */
[----:B------:R-:W-:Y:S05]  /*19430*/  CALL.REL.NOINC `($__internal_35_$__cuda_sm70_shflsync_idx_p) ;  /* 0x0000218000007944 */ /* 0x000fea0003c00000 */
[----:B------:R-:W-:Y:S01]  /*19440*/  MOV R10, R5 ;  /* 0x00000005000a7202 */ /* 0x000fe20000000f00 */
[----:B------:R-:W-:Y:S05]  /*19450*/  BRA `(.L_x_2336) ;  /* 0xfffe722000007947 */ /* 0x000fea000383ffff */
.L_x_2154:
[----:B------:R-:W-:Y:S01]  /*19460*/  IMAD.MOV.U32 R9, RZ, RZ, R4 ;  /* 0x000000ffff097224 */ /* 0x000fe200078e0004 */
[----:B------:R-:W-:-:S02]  /*19470*/  MOV R3, 0x1f ;  /* 0x0000001f00037802 */ /* 0x000fc40000000f00 */
[----:B-1----:R-:W-:Y:S02]  /*19480*/  MOV R2, 0x194a0 ;  /* 0x000194a000027802 */ /* 0x002fe40000000f00 */
[----:B--234-:R-:W-:Y:S05]  /*19490*/  CALL.REL.NOINC `($__internal_35_$__cuda_sm70_shflsync_idx_p) ;  /* 0x0000212000007944 */ /* 0x01cfea0003c00000 */
[----:B------:R-:W-:Y:S01]  /*194a0*/  MOV R6, R5 ;  /* 0x0000000500067202 */ /* 0x000fe20000000f00 */
[----:B------:R-:W-:Y:S05]  /*194b0*/  BRA `(.L_x_2153) ;  /* 0xfffe722000007947 */ /* 0x000fea000383ffff */
.L_x_2173:
[----:B-1----:R-:W-:Y:S01]  /*194c0*/  IMAD.MOV.U32 R9, RZ, RZ, R6 ;  /* 0x000000ffff097224 */ /* 0x002fe200078e0006 */
[----:B------:R-:W-:Y:S01]  /*194d0*/  MOV R5, RZ ;  /* 0x000000ff00057202 */ /* 0x000fe20000000f00 */
[----:B------:R-:W-:Y:S01]  /*194e0*/  IMAD.MOV.U32 R3, RZ, RZ, 0x181f ;  /* 0x0000181fff037424 */ /* 0x000fe200078e00ff */
[----:B------:R-:W-:Y:S02]  /*194f0*/  MOV R2, 0x19510 ;  /* 0x0001951000027802 */ /* 0x000fe40000000f00 */
[----:B------:R-:W-:Y:S05]  /*19500*/  CALL.REL.NOINC `($__internal_35_$__cuda_sm70_shflsync_idx_p) ;  /* 0x000020b000007944 */ /* 0x000fea0003c00000 */
[----:B------:R-:W-:Y:S01]  /*19510*/  MOV R8, R5 ;  /* 0x0000000500087202 */ /* 0x000fe20000000f00 */
[----:B------:R-:W-:Y:S05]  /*19520*/  BRA `(.L_x_2337) ;  /* 0xfffe964000007947 */ /* 0x000fea000383ffff */
.L_x_2174:
[----:B------:R-:W-:Y:S01]  /*19530*/  IMAD.MOV.U32 R9, RZ, RZ, R7 ;  /* 0x000000ffff097224 */ /* 0x000fe200078e0007 */
[----:B------:R-:W-:Y:S01]  /*19540*/  MOV R5, RZ ;  /* 0x000000ff00057202 */ /* 0x000fe20000000f00 */
[----:B------:R-:W-:Y:S01]  /*19550*/  IMAD.MOV.U32 R3, RZ, RZ, 0x181f ;  /* 0x0000181fff037424 */ /* 0x000fe200078e00ff */
[----:B------:R-:W-:Y:S02]  /*19560*/  MOV R2, 0x19580 ;  /* 0x0001958000027802 */ /* 0x000fe40000000f00 */
[----:B-12---:R-:W-:Y:S05]  /*19570*/  CALL.REL.NOINC `($__internal_35_$__cuda_sm70_shflsync_idx_p) ;  /* 0x0000204000007944 */ /* 0x006fea0003c00000 */
[----:B------:R-:W-:Y:S01]  /*19580*/  MOV R2, R5 ;  /* 0x0000000500027202 */ /* 0x000fe20000000f00 */
[----:B------:R-:W-:Y:S05]  /*19590*/  BRA `(.L_x_2338) ;  /* 0xfffe95f000007947 */ /* 0x000fea000383ffff */
.L_x_2177:
[----:B------:R-:W-:Y:S01]  /*195a0*/  IMAD.MOV.U32 R9, RZ, RZ, R6 ;  /* 0x000000ffff097224 */ /* 0x000fe200078e0006 */
[----:B------:R-:W-:Y:S01]  /*195b0*/  MOV R5, 0x1 ;  /* 0x0000000100057802 */ /* 0x000fe20000000f00 */
[----:B--2---:R-:W-:Y:S01]  /*195c0*/  IMAD.MOV.U32 R3, RZ, RZ, 0x181f ;  /* 0x0000181fff037424 */ /* 0x004fe200078e00ff */
[----:B----4-:R-:W-:-:S02]  /*195d0*/  MOV R2, 0x195f0 ;  /* 0x000195f000027802 */ /* 0x010fc40000000f00 */
[----:B-1-3--:R-:W-:Y:S05]  /*195e0*/  CALL.REL.NOINC `($__internal_35_$__cuda_sm70_shflsync_idx_p) ;  /* 0x00001fd000007944 */ /* 0x00afea0003c00000 */
[----:B------:R-:W-:Y:S01]  /*195f0*/  IMAD.MOV.U32 R8, RZ, RZ, R5 ;  /* 0x000000ffff087224 */ /* 0x000fe200078e0005 */
[----:B------:R-:W-:Y:S01]  /*19600*/  MOV R5, 0x1 ;  /* 0x0000000100057802 */ /* 0x000fe20000000f00 */
[----:B------:R-:W-:Y:S01]  /*19610*/  IMAD.MOV.U32 R9, RZ, RZ, R7 ;  /* 0x000000ffff097224 */ /* 0x000fe200078e0007 */
[----:B------:R-:W-:-:S02]  /*19620*/  MOV R3, 0x181f ;  /* 0x0000181f00037802 */ /* 0x000fc40000000f00 */
[----:B------:R-:W-:Y:S02]  /*19630*/  MOV R2, 0x19650 ;  /* 0x0001965000027802 */ /* 0x000fe40000000f00 */
[----:B------:R-:W-:Y:S05]  /*19640*/  CALL.REL.NOINC `($__internal_35_$__cuda_sm70_shflsync_idx_p) ;  /* 0x00001f7000007944 */ /* 0x000fea0003c00000 */
[----:B------:R-:W-:Y:S01]  /*19650*/  MOV R2, R5 ;  /* 0x0000000500027202 */ /* 0x000fe20000000f00 */
[----:B------:R-:W-:Y:S05]  /*19660*/  BRA `(.L_x_2339) ;  /* 0xfffe961000007947 */ /* 0x000fea000383ffff */
.L_x_2180:
[----:B------:R-:W-:Y:S01]  /*19670*/  IMAD.MOV.U32 R9, RZ, RZ, R6 ;  /* 0x000000ffff097224 */ /* 0x000fe200078e0006 */
[----:B------:R-:W-:Y:S01]  /*19680*/  MOV R5, 0x2 ;  /* 0x0000000200057802 */ /* 0x000fe20000000f00 */
[----:B-1----:R-:W-:Y:S01]  /*19690*/  IMAD.MOV.U32 R3, RZ, RZ, 0x181f ;  /* 0x0000181fff037424 */ /* 0x002fe200078e00ff */
[----:B----4-:R-:W-:Y:S02]  /*196a0*/  MOV R2, 0x196c0 ;  /* 0x000196c000027802 */ /* 0x010fe40000000f00 */
[----:B--23--:R-:W-:Y:S05]  /*196b0*/  CALL.REL.NOINC `($__internal_35_$__cuda_sm70_shflsync_idx_p) ;  /* 0x00001f0000007944 */ /* 0x00cfea0003c00000 */
[----:B------:R-:W-:Y:S01]  /*196c0*/  MOV R8, R5 ;  /* 0x0000000500087202 */ /* 0x000fe20000000f00 */
[----:B------:R-:W-:Y:S05]  /*196d0*/  BRA `(.L_x_2340) ;  /* 0xfffe968000007947 */ /* 0x000fea000383ffff */
.L_x_2181:
[----:B------:R-:W-:Y:S01]  /*196e0*/  IMAD.MOV.U32 R9, RZ, RZ, R7 ;  /* 0x000000ffff097224 */ /* 0x000fe200078e0007 */
[----:B------:R-:W-:Y:S01]  /*196f0*/  MOV R5, 0x2 ;  /* 0x0000000200057802 */ /* 0x000fe20000000f00 */
[----:B------:R-:W-:Y:S01]  /*19700*/  IMAD.MOV.U32 R3, RZ, RZ, 0x181f ;  /* 0x0000181fff037424 */ /* 0x000fe200078e00ff */
[----:B----4-:R-:W-:Y:S02]  /*19710*/  MOV R2, 0x19730 ;  /* 0x0001973000027802 */ /* 0x010fe40000000f00 */
[----:B-123--:R-:W-:Y:S05]  /*19720*/  CALL.REL.NOINC `($__internal_35_$__cuda_sm70_shflsync_idx_p) ;  /* 0x00001e9000007944 */ /* 0x00efea0003c00000 */
[----:B------:R-:W-:Y:S01]  /*19730*/  MOV R2, R5 ;  /* 0x0000000500027202 */ /* 0x000fe20000000f00 */
[----:B------:R-:W-:Y:S05]  /*19740*/  BRA `(.L_x_2341) ;  /* 0xfffe963000007947 */ /* 0x000fea000383ffff */
.L_x_2184:
[----:B------:R-:W-:Y:S01]  /*19750*/  IMAD.MOV.U32 R9, RZ, RZ, R6 ;  /* 0x000000ffff097224 */ /* 0x000fe200078e0006 */
[----:B------:R-:W-:Y:S01]  /*19760*/  MOV R5, 0x3 ;  /* 0x0000000300057802 */ /* 0x000fe20000000f00 */
[----:B-1----:R-:W-:Y:S01]  /*19770*/  IMAD.MOV.U32 R3, RZ, RZ, 0x181f ;  /* 0x0000181fff037424 */ /* 0x002fe200078e00ff */
[----:B------:R-:W-:-:S02]  /*19780*/  MOV R2, 0x197a0 ;  /* 0x000197a000027802 */ /* 0x000fc40000000f00 */
[----:B--234-:R-:W-:Y:S05]  /*19790*/  CALL.REL.NOINC `($__internal_35_$__cuda_sm70_shflsync_idx_p) ;  /* 0x00001e2000007944 */ /* 0x01cfea0003c00000 */
        /* <DEDUP_REMOVED lines=8> */
.L_x_2187:
[----:B------:R-:W-:Y:S01]  /*19820*/  IMAD.MOV.U32 R9, RZ, RZ, R6 ;  /* 0x000000ffff097224 */ /* 0x000fe200078e0006 */
[----:B------:R-:W-:Y:S01]  /*19830*/  MOV R5, 0x4 ;  /* 0x0000000400057802 */ /* 0x000fe20000000f00 */
[----:B-1----:R-:W-:Y:S01]  /*19840*/  IMAD.MOV.U32 R3, RZ, RZ, 0x181f ;  /* 0x0000181fff037424 */ /* 0x002fe200078e00ff */
[----:B------:R-:W-:Y:S02]  /*19850*/  MOV R2, 0x19870 ;  /* 0x0001987000027802 */ /* 0x000fe40000000f00 */
[----:B--234-:R-:W-:Y:S05]  /*19860*/  CALL.REL.NOINC `($__internal_35_$__cuda_sm70_shflsync_idx_p) ;  /* 0x00001d5000007944 */ /* 0x01cfea0003c00000 */
[----:B------:R-:W-:Y:S01]  /*19870*/  MOV R8, R5 ;  /* 0x0000000500087202 */ /* 0x000fe20000000f00 */
[----:B------:R-:W-:Y:S05]  /*19880*/  BRA `(.L_x_2343) ;  /* 0xfffe96c000007947 */ /* 0x000fea000383ffff */
.L_x_2188:
[----:B------:R-:W-:Y:S01]  /*19890*/  IMAD.MOV.U32 R9, RZ, RZ, R7 ;  /* 0x000000ffff097224 */ /* 0x000fe200078e0007 */
[----:B------:R-:W-:Y:S01]  /*198a0*/  MOV R5, 0x4 ;  /* 0x0000000400057802 */ /* 0x000fe20000000f00 */
[----:B-1----:R-:W-:Y:S01]  /*198b0*/  IMAD.MOV.U32 R3, RZ, RZ, 0x181f ;  /* 0x0000181fff037424 */ /* 0x002fe200078e00ff */
[----:B------:R-:W-:Y:S02]  /*198c0*/  MOV R2, 0x198e0 ;  /* 0x000198e000027802 */ /* 0x000fe40000000f00 */
[----:B--234-:R-:W-:Y:S05]  /*198d0*/  CALL.REL.NOINC `($__internal_35_$__cuda_sm70_shflsync_idx_p) ;  /* 0x00001ce000007944 */ /* 0x01cfea0003c00000 */
[----:B------:R-:W-:Y:S01]  /*198e0*/  MOV R2, R5 ;  /* 0x0000000500027202 */ /* 0x000fe20000000f00 */
[----:B------:R-:W-:Y:S05]  /*198f0*/  BRA `(.L_x_2344) ;  /* 0xfffe967000007947 */ /* 0x000fea000383ffff */
.L_x_2191:
[----:B------:R-:W-:Y:S01]  /*19900*/  IMAD.MOV.U32 R9, RZ, RZ, R6 ;  /* 0x000000ffff097224 */ /* 0x000fe200078e0006 */
[----:B------:R-:W-:Y:S01]  /*19910*/  MOV R5, 0x5 ;  /* 0x0000000500057802 */ /* 0x000fe20000000f00 */
[----:B--2---:R-:W-:Y:S01]  /*19920*/  IMAD.MOV.U32 R3, RZ, RZ, 0x181f ;  /* 0x0000181fff037424 */ /* 0x004fe200078e00ff */
[----:B---3--:R-:W-:-:S02]  /*19930*/  MOV R2, 0x19950 ;  /* 0x0001995000027802 */ /* 0x008fc40000000f00 */
[----:B-1--4-:R-:W-:Y:S05]  /*19940*/  CALL.REL.NOINC `($__internal_35_$__cuda_sm70_shflsync_idx_p) ;  /* 0x00001c7000007944 */ /* 0x012fea0003c00000 */
        /* <DEDUP_REMOVED lines=8> */
.L_x_2194:
[----:B------:R-:W-:Y:S01]  /*199d0*/  IMAD.MOV.U32 R9, RZ, RZ, R6 ;  /* 0x000000ffff097224 */ /* 0x000fe200078e0006 */
[----:B------:R-:W-:Y:S01]  /*199e0*/  MOV R5, 0x6 ;  /* 0x0000000600057802 */ /* 0x000fe20000000f00 */
[----:B-1----:R-:W-:Y:S01]  /*199f0*/  IMAD.MOV.U32 R3, RZ, RZ, 0x181f ;  /* 0x0000181fff037424 */ /* 0x002fe200078e00ff */
[----:B---3--:R-:W-:Y:S02]  /*19a00*/  MOV R2, 0x19a20 ;  /* 0x00019a2000027802 */ /* 0x008fe40000000f00 */
[----:B--2-4-:R-:W-:Y:S05]  /*19a10*/  CALL.REL.NOINC `($__internal_35_$__cuda_sm70_shflsync_idx_p) ;  /* 0x00001ba000007944 */ /* 0x014fea0003c00000 */
[----:B------:R-:W-:Y:S01]  /*19a20*/  MOV R8, R5 ;  /* 0x0000000500087202 */ /* 0x000fe20000000f00 */
[----:B------:R-:W-:Y:S05]  /*19a30*/  BRA `(.L_x_2346) ;  /* 0xfffe970000007947 */ /* 0x000fea000383ffff */
.L_x_2195:
[----:B------:R-:W-:Y:S01]  /*19a40*/  IMAD.MOV.U32 R9, RZ, RZ, R7 ;  /* 0x000000ffff097224 */ /* 0x000fe200078e0007 */
[----:B------:R-:W-:Y:S01]  /*19a50*/  MOV R5, 0x6 ;  /* 0x0000000600057802 */ /* 0x000fe20000000f00 */
[----:B------:R-:W-:Y:S01]  /*19a60*/  IMAD.MOV.U32 R3, RZ, RZ, 0x181f ;  /* 0x0000181fff037424 */ /* 0x000fe200078e00ff */
[----:B---3--:R-:W-:Y:S02]  /*19a70*/  MOV R2, 0x19a90 ;  /* 0x00019a9000027802 */ /* 0x008fe40000000f00 */
[----:B-12-4-:R-:W-:Y:S05]  /*19a80*/  CALL.REL.NOINC `($__internal_35_$__cuda_sm70_shflsync_idx_p) ;  /* 0x00001b3000007944 */ /* 0x016fea0003c00000 */
[----:B------:R-:W-:Y:S01]  /*19a90*/  MOV R2, R5 ;  /* 0x0000000500027202 */ /* 0x000fe20000000f00 */
[----:B------:R-:W-:Y:S05]  /*19aa0*/  BRA `(.L_x_2347) ;  /* 0xfffe96b000007947 */ /* 0x000fea000383ffff */
.L_x_2198:
        /* <DEDUP_REMOVED lines=13> */
.L_x_2263:
[----:B------:R1:W5:Y:S01]  /*19b80*/  LDL R0, [R1] ;  /* 0x0000000001007983 */ /* 0x0003620000100800 */
[----:B------:R-:W-:Y:S02]  /*19b90*/  MOV R3, 0x2 ;  /* 0x0000000200037802 */ /* 0x000fe40000000f00 */
[----:B---3--:R-:W-:Y:S02]  /*19ba0*/  MOV R2, 0x19bc0 ;  /* 0x00019bc000027802 */ /* 0x008fe40000000f00 */
[----:B-1---5:R-:W-:Y:S05]  /*19bb0*/  CALL.REL.NOINC `($__internal_34_$__cuda_sm70_shflsync_bfly_p) ;  /* 0x000019c000007944 */ /* 0x022fea0003c00000 */
[----:B------:R-:W-:Y:S05]  /*19bc0*/  BRA `(.L_x_2349) ;  /* 0xffffae3000007947 */ /* 0x000fea000383ffff */
.L_x_2264:
[----:B------:R-:W-:Y:S01]  /*19bd0*/  IMAD.MOV.U32 R0, RZ, RZ, R4 ;  /* 0x000000ffff007224 */ /* 0x000fe200078e0004 */
[----:B------:R-:W-:Y:S02]  /*19be0*/  MOV R3, 0x1 ;  /* 0x0000000100037802 */ /* 0x000fe40000000f00 */
[----:B------:R-:W-:Y:S02]  /*19bf0*/  MOV R2, 0x19c10 ;  /* 0x00019c1000027802 */ /* 0x000fe40000000f00 */
[----:B------:R-:W-:Y:S05]  /*19c00*/  CALL.REL.NOINC `($__internal_34_$__cuda_sm70_shflsync_bfly_p) ;  /* 0x0000197000007944 */ /* 0x000fea0003c00000 */
[----:B------:R-:W-:Y:S02]  /*19c10*/  FADD.FTZ R4, R4, R0 ;  /* 0x0000000004047221 */ /* 0x000fe40000010000 */
[----:B------:R1:W5:Y:S01]  /*19c20*/  LDL R0, [R1+0x4] ;  /* 0x0000040001007983 */ /* 0x0003620000100800 */
[----:B------:R-:W-:-:S02]  /*19c30*/  MOV R3, 0x2 ;  /* 0x0000000200037802 */ /* 0x000fc40000000f00 */
[----:B------:R-:W-:Y:S02]  /*19c40*/  MOV R2, 0x19c60 ;  /* 0x00019c6000027802 */ /* 0x000fe40000000f00 */
[----:B-1---5:R-:W-:Y:S05]  /*19c50*/  CALL.REL.NOINC `($__internal_34_$__cuda_sm70_shflsync_bfly_p) ;  /* 0x0000192000007944 */ /* 0x022fea0003c00000 */
[----:B------:R-:W2:Y:S01]  /*19c60*/  LDL.LU R2, [R1+0x4] ;  /* 0x0000040001027983 */ /* 0x000ea20000300800 */
[----:B------:R-:W-:Y:S01]  /*19c70*/  MOV R3, 0x1 ;  /* 0x0000000100037802 */ /* 0x000fe20000000f00 */
[----:B--2---:R-:W-:Y:S01]  /*19c80*/  FADD.FTZ R7, R2, R0 ;  /* 0x0000000002077221 */ /* 0x004fe20000010000 */
[----:B------:R-:W-:-:S04]  /*19c90*/  MOV R2, 0x19cc0 ;  /* 0x00019cc000027802 */ /* 0x000fc80000000f00 */
[----:B------:R-:W-:Y:S02]  /*19ca0*/  MOV R0, R7 ;  /* 0x0000000700007202 */ /* 0x000fe40000000f00 */
[----:B------:R-:W-:Y:S05]  /*19cb0*/  CALL.REL.NOINC `($__internal_34_$__cuda_sm70_shflsync_bfly_p) ;  /* 0x000018c000007944 */ /* 0x000fea0003c00000 */
[----:B------:R-:W-:Y:S02]  /*19cc0*/  FADD.FTZ R6, R7, R0 ;  /* 0x0000000007067221 */ /* 0x000fe40000010000 */
[----:B------:R1:W5:Y:S01]  /*19cd0*/  LDL R0, [R1+0x8] ;  /* 0x0000080001007983 */ /* 0x0003620000100800 */
[----:B------:R-:W-:Y:S02]  /*19ce0*/  MOV R3, 0x2 ;  /* 0x0000000200037802 */ /* 0x000fe40000000f00 */
        /* <DEDUP_REMOVED lines=19> */
[----:B------:R-:W-:Y:S01]  /*19e20*/  MOV R9, R0 ;  /* 0x0000000000097202 */ /* 0x000fe20000000f00 */
[----:B------:R-:W-:Y:S05]  /*19e30*/  BRA `(.L_x_2350) ;  /* 0xffffacf000007947 */ /* 0x000fea000383ffff */
.L_x_2271:
[----:B-1234-:R-:W-:Y:S01]  /*19e40*/  IMAD.MOV.U32 R9, RZ, RZ, R6 ;  /* 0x000000ffff097224 */ /* 0x01efe200078e0006 */
[----:B------:R-:W-:Y:S01]  /*19e50*/  MOV R5, RZ ;  /* 0x000000ff00057202 */ /* 0x000fe20000000f00 */
[----:B------:R-:W-:Y:S01]  /*19e60*/  IMAD.MOV.U32 R3, RZ, RZ, 0x181f ;  /* 0x0000181fff037424 */ /* 0x000fe200078e00ff */
[----:B------:R-:W-:Y:S02]  /*19e70*/  MOV R2, 0x19e90 ;  /* 0x00019e9000027802 */ /* 0x000fe40000000f00 */
[----:B------:R-:W-:Y:S05]  /*19e80*/  CALL.REL.NOINC `($__internal_35_$__cuda_sm70_shflsync_idx_p) ;  /* 0x0000173000007944 */ /* 0x000fea0003c00000 */
[----:B------:R-:W-:Y:S01]  /*19e90*/  MOV R8, R5 ;  /* 0x0000000500087202 */ /* 0x000fe20000000f00 */
[----:B------:R-:W-:Y:S05]  /*19ea0*/  BRA `(.L_x_2351) ;  /* 0xffffc31000007947 */ /* 0x000fea000383ffff */
.L_x_2272:
[----:B------:R-:W-:Y:S01]  /*19eb0*/  IMAD.MOV.U32 R9, RZ, RZ, R7 ;  /* 0x000000ffff097224 */ /* 0x000fe200078e0007 */
[----:B------:R-:W-:Y:S01]  /*19ec0*/  MOV R5, RZ ;  /* 0x000000ff00057202 */ /* 0x000fe20000000f00 */
[----:B------:R-:W-:Y:S01]  /*19ed0*/  IMAD.MOV.U32 R3, RZ, RZ, 0x181f ;  /* 0x0000181fff037424 */ /* 0x000fe200078e00ff */
[----:B------:R-:W-:Y:S02]  /*19ee0*/  MOV R2, 0x19f00 ;  /* 0x00019f0000027802 */ /* 0x000fe40000000f00 */
[----:B-12---:R-:W-:Y:S05]  /*19ef0*/  CALL.REL.NOINC `($__internal_35_$__cuda_sm70_shflsync_idx_p) ;  /* 0x000016c000007944 */ /* 0x006fea0003c00000 */
[----:B------:R-:W-:Y:S01]  /*19f00*/  MOV R2, R5 ;  /* 0x0000000500027202 */ /* 0x000fe20000000f00 */
[----:B------:R-:W-:Y:S05]  /*19f10*/  BRA `(.L_x_2352) ;  /* 0xffffc2c000007947 */ /* 0x000fea000383ffff */
.L_x_2273:
[----:B------:R-:W-:Y:S01]  /*19f20*/  IMAD.MOV.U32 R9, RZ, RZ, R6 ;  /* 0x000000ffff097224 */ /* 0x000fe200078e0006 */
[----:B------:R-:W-:Y:S01]  /*19f30*/  MOV R5, 0x1 ;  /* 0x0000000100057802 */ /* 0x000fe20000000f00 */
[----:B--2---:R-:W-:Y:S01]  /*19f40*/  IMAD.MOV.U32 R3, RZ, RZ, 0x181f ;  /* 0x0000181fff037424 */ /* 0x004fe200078e00ff */
[----:B------:R-:W-:-:S02]  /*19f50*/  MOV R2, 0x19f70 ;  /* 0x00019f7000027802 */ /* 0x000fc40000000f00 */
        /* <DEDUP_REMOVED lines=9> */
.L_x_2274:
[----:B------:R-:W-:Y:S01]  /*19ff0*/  IMAD.MOV.U32 R9, RZ, RZ, R6 ;  /* 0x000000ffff097224 */ /* 0x000fe200078e0006 */
[----:B------:R-:W-:Y:S01]  /*1a000*/  MOV R5, 0x2 ;  /* 0x0000000200057802 */ /* 0x000fe20000000f00 */
[----:B-1----:R-:W-:Y:S01]  /*1a010*/  IMAD.MOV.U32 R3, RZ, RZ, 0x181f ;  /* 0x0000181fff037424 */ /* 0x002fe200078e00ff */
[----:B------:R-:W-:Y:S02]  /*1a020*/  MOV R2, 0x1a040 ;  /* 0x0001a04000027802 */ /* 0x000fe40000000f00 */
[----:B---34-:R-:W-:Y:S05]  /*1a030*/  CALL.REL.NOINC `($__internal_35_$__cuda_sm70_shflsync_idx_p) ;  /* 0x0000158000007944 */ /* 0x018fea0003c00000 */
[----:B------:R-:W-:Y:S01]  /*1a040*/  MOV R8, R5 ;  /* 0x0000000500087202 */ /* 0x000fe20000000f00 */
[----:B------:R-:W-:Y:S05]  /*1a050*/  BRA `(.L_x_2354) ;  /* 0xffffc29000007947 */ /* 0x000fea000383ffff */
.L_x_2275:
[----:B------:R-:W-:Y:S01]  /*1a060*/  IMAD.MOV.U32 R9, RZ, RZ, R7 ;  /* 0x000000ffff097224 */ /* 0x000fe200078e0007 */
[----:B------:R-:W-:Y:S01]  /*1a070*/  MOV R5, 0x2 ;  /* 0x0000000200057802 */ /* 0x000fe20000000f00 */
[----:B-1----:R-:W-:Y:S01]  /*1a080*/  IMAD.MOV.U32 R3, RZ, RZ, 0x181f ;  /* 0x0000181fff037424 */ /* 0x002fe200078e00ff */
[----:B------:R-:W-:Y:S02]  /*1a090*/  MOV R2, 0x1a0b0 ;  /* 0x0001a0b000027802 */ /* 0x000fe40000000f00 */
[----:B--234-:R-:W-:Y:S05]  /*1a0a0*/  CALL.REL.NOINC `($__internal_35_$__cuda_sm70_shflsync_idx_p) ;  /* 0x0000151000007944 */ /* 0x01cfea0003c00000 */
[----:B------:R-:W-:Y:S01]  /*1a0b0*/  MOV R2, R5 ;  /* 0x0000000500027202 */ /* 0x000fe20000000f00 */
[----:B------:R-:W-:Y:S05]  /*1a0c0*/  BRA `(.L_x_2355) ;  /* 0xffffc24000007947 */ /* 0x000fea000383ffff */
.L_x_2276:
[----:B------:R-:W-:Y:S01]  /*1a0d0*/  IMAD.MOV.U32 R9, RZ, RZ, R6 ;  /* 0x000000ffff097224 */ /* 0x000fe200078e0006 */
[----:B------:R-:W-:Y:S01]  /*1a0e0*/  MOV R5, 0x3 ;  /* 0x0000000300057802 */ /* 0x000fe20000000f00 */
[----:B--2---:R-:W-:Y:S01]  /*1a0f0*/  IMAD.MOV.U32 R3, RZ, RZ, 0x181f ;  /* 0x0000181fff037424 */ /* 0x004fe200078e00ff */
[----:B------:R-:W-:-:S02]  /*1a100*/  MOV R2, 0x1a120 ;  /* 0x0001a12000027802 */ /* 0x000fc40000000f00 */
[----:B-1-34-:R-:W-:Y:S05]  /*1a110*/  CALL.REL.NOINC `($__internal_35_$__cuda_sm70_shflsync_idx_p) ;  /* 0x000014a000007944 */ /* 0x01afea0003c00000 */
        /* <DEDUP_REMOVED lines=8> */
.L_x_2277:
[----:B------:R-:W-:Y:S01]  /*1a1a0*/  IMAD.MOV.U32 R9, RZ, RZ, R6 ;  /* 0x000000ffff097224 */ /* 0x000fe200078e0006 */
[----:B------:R-:W-:Y:S01]  /*1a1b0*/  MOV R5, 0x4 ;  /* 0x0000000400057802 */ /* 0x000fe20000000f00 */
[----:B--2---:R-:W-:Y:S01]  /*1a1c0*/  IMAD.MOV.U32 R3, RZ, RZ, 0x181f ;  /* 0x0000181fff037424 */ /* 0x004fe200078e00ff */
[----:B------:R-:W-:Y:S02]  /*1a1d0*/  MOV R2, 0x1a1f0 ;  /* 0x0001a1f000027802 */ /* 0x000fe40000000f00 */
[----:B-1-34-:R-:W-:Y:S05]  /*1a1e0*/  CALL.REL.NOINC `($__internal_35_$__cuda_sm70_shflsync_idx_p) ;  /* 0x000013d000007944 */ /* 0x01afea0003c00000 */
[----:B------:R-:W-:Y:S01]  /*1a1f0*/  MOV R8, R5 ;  /* 0x0000000500087202 */ /* 0x000fe20000000f00 */
[----:B------:R-:W-:Y:S05]  /*1a200*/  BRA `(.L_x_2357) ;  /* 0xffffc21000007947 */ /* 0x000fea000383ffff */
.L_x_2278:
[----:B------:R-:W-:Y:S01]  /*1a210*/  IMAD.MOV.U32 R9, RZ, RZ, R7 ;  /* 0x000000ffff097224 */ /* 0x000fe200078e0007 */
[----:B------:R-:W-:Y:S01]  /*1a220*/  MOV R5, 0x4 ;  /* 0x0000000400057802 */ /* 0x000fe20000000f00 */
[----:B--2---:R-:W-:Y:S01]  /*1a230*/  IMAD.MOV.U32 R3, RZ, RZ, 0x181f ;  /* 0x0000181fff037424 */ /* 0x004fe200078e00ff */
[----:B------:R-:W-:Y:S02]  /*1a240*/  MOV R2, 0x1a260 ;  /* 0x0001a26000027802 */ /* 0x000fe40000000f00 */
[----:B-1-34-:R-:W-:Y:S05]  /*1a250*/  CALL.REL.NOINC `($__internal_35_$__cuda_sm70_shflsync_idx_p) ;  /* 0x0000136000007944 */ /* 0x01afea0003c00000 */
[----:B------:R-:W-:Y:S01]  /*1a260*/  MOV R2, R5 ;  /* 0x0000000500027202 */ /* 0x000fe20000000f00 */
[----:B------:R-:W-:Y:S05]  /*1a270*/  BRA `(.L_x_2358) ;  /* 0xffffc1c000007947 */ /* 0x000fea000383ffff */
.L_x_2279:
        /* <DEDUP_REMOVED lines=13> */
.L_x_2280:
[----:B------:R-:W-:Y:S01]  /*1a350*/  IMAD.MOV.U32 R9, RZ, RZ, R6 ;  /* 0x000000ffff097224 */ /* 0x000fe200078e0006 */
[----:B------:R-:W-:Y:S01]  /*1a360*/  MOV R5, 0x6 ;  /* 0x0000000600057802 */ /* 0x000fe20000000f00 */
[----:B--2---:R-:W-:Y:S01]  /*1a370*/  IMAD.MOV.U32 R3, RZ, RZ, 0x181f ;  /* 0x0000181fff037424 */ /* 0x004fe200078e00ff */
[----:B------:R-:W-:Y:S02]  /*1a380*/  MOV R2, 0x1a3a0 ;  /* 0x0001a3a000027802 */ /* 0x000fe40000000f00 */
[----:B-1--4-:R-:W-:Y:S05]  /*1a390*/  CALL.REL.NOINC `($__internal_35_$__cuda_sm70_shflsync_idx_p) ;  /* 0x0000122000007944 */ /* 0x012fea0003c00000 */
[----:B------:R-:W-:Y:S01]  /*1a3a0*/  MOV R8, R5 ;  /* 0x0000000500087202 */ /* 0x000fe20000000f00 */
[----:B------:R-:W-:Y:S05]  /*1a3b0*/  BRA `(.L_x_2360) ;  /* 0xffffc19000007947 */ /* 0x000fea000383ffff */
.L_x_2281:
[----:B------:R-:W-:Y:S01]  /*1a3c0*/  IMAD.MOV.U32 R9, RZ, RZ, R7 ;  /* 0x000000ffff097224 */ /* 0x000fe200078e0007 */
[----:B------:R-:W-:Y:S01]  /*1a3d0*/  MOV R5, 0x6 ;  /* 0x0000000600057802 */ /* 0x000fe20000000f00 */
[----:B--2---:R-:W-:Y:S01]  /*1a3e0*/  IMAD.MOV.U32 R3, RZ, RZ, 0x181f ;  /* 0x0000181fff037424 */ /* 0x004fe200078e00ff */
[----:B------:R-:W-:Y:S02]  /*1a3f0*/  MOV R2, 0x1a410 ;  /* 0x0001a41000027802 */ /* 0x000fe40000000f00 */
[----:B-1-34-:R-:W-:Y:S05]  /*1a400*/  CALL.REL.NOINC `($__internal_35_$__cuda_sm70_shflsync_idx_p) ;  /* 0x000011b000007944 */ /* 0x01afea0003c00000 */
[----:B------:R-:W-:Y:S01]  /*1a410*/  MOV R2, R5 ;  /* 0x0000000500027202 */ /* 0x000fe20000000f00 */
[----:B------:R-:W-:Y:S05]  /*1a420*/  BRA `(.L_x_2361) ;  /* 0xffffc14000007947 */ /* 0x000fea000383ffff */
.L_x_2282:
[----:B------:R-:W-:Y:S01]  /*1a430*/  IMAD.MOV.U32 R9, RZ, RZ, R6 ;  /* 0x000000ffff097224 */ /* 0x000fe200078e0006 */
[----:B------:R-:W-:Y:S01]  /*1a440*/  MOV R5, 0x7 ;  /* 0x0000000700057802 */ /* 0x000fe20000000f00 */
[----:B-1----:R-:W-:Y:S01]  /*1a450*/  IMAD.MOV.U32 R3, RZ, RZ, 0x181f ;  /* 0x0000181fff037424 */ /* 0x002fe200078e00ff */
[----:B------:R-:W-:-:S02]  /*1a460*/  MOV R2, 0x1a480 ;  /* 0x0001a48000027802 */ /* 0x000fc40000000f00 */
[----:B--2-4-:R-:W-:Y:S05]  /*1a470*/  CALL.REL.NOINC `($__internal_35_$__cuda_sm70_shflsync_idx_p) ;  /* 0x0000114000007944 */ /* 0x014fea0003c00000 */
        /* <DEDUP_REMOVED lines=8> */
.L_x_2284:
[----:B------:R-:W-:Y:S01]  /*1a500*/  IMAD.MOV.U32 R9, RZ, RZ, R13 ;  /* 0x000000ffff097224 */ /* 0x000fe200078e000d */
[----:B------:R-:W-:Y:S01]  /*1a510*/  MOV R5, RZ ;  /* 0x000000ff00057202 */ /* 0x000fe20000000f00 */
[----:B------:R-:W-:Y:S01]  /*1a520*/  IMAD.MOV.U32 R3, RZ, RZ, 0x1c1f ;  /* 0x00001c1fff037424 */ /* 0x000fe200078e00ff */
[----:B------:R-:W-:Y:S02]  /*1a530*/  MOV R2, 0x1a550 ;  /* 0x0001a55000027802 */ /* 0x000fe40000000f00 */
[----:B------:R-:W-:Y:S05]  /*1a540*/  CALL.REL.NOINC `($__internal_35_$__cuda_sm70_shflsync_idx_p) ;  /* 0x0000107000007944 */ /* 0x000fea0003c00000 */
[----:B------:R-:W-:Y:S01]  /*1a550*/  MOV R12, R5 ;  /* 0x00000005000c7202 */ /* 0x000fe20000000f00 */
[----:B------:R-:W-:Y:S05]  /*1a560*/  BRA `(.L_x_2363) ;  /* 0xffffc33000007947 */ /* 0x000fea000383ffff */
.L_x_2285:
[----:B------:R-:W-:Y:S01]  /*1a570*/  IMAD.MOV.U32 R9, RZ, RZ, R21 ;  /* 0x000000ffff097224 */ /* 0x000fe200078e0015 */
[----:B------:R-:W-:Y:S01]  /*1a580*/  MOV R5, RZ ;  /* 0x000000ff00057202 */ /* 0x000fe20000000f00 */
[----:B------:R-:W-:Y:S01]  /*1a590*/  IMAD.MOV.U32 R3, RZ, RZ, 0x1c1f ;  /* 0x00001c1fff037424 */ /* 0x000fe200078e00ff */
[----:B------:R-:W-:Y:S02]  /*1a5a0*/  MOV R2, 0x1a5c0 ;  /* 0x0001a5c000027802 */ /* 0x000fe40000000f00 */
[----:B-12---:R-:W-:Y:S05]  /*1a5b0*/  CALL.REL.NOINC `($__internal_35_$__cuda_sm70_shflsync_idx_p) ;  /* 0x0000100000007944 */ /* 0x006fea0003c00000 */
[----:B------:R-:W-:Y:S01]  /*1a5c0*/  MOV R2, R5 ;  /* 0x0000000500027202 */ /* 0x000fe20000000f00 */
[----:B------:R-:W-:Y:S05]  /*1a5d0*/  BRA `(.L_x_2364) ;  /* 0xffffc2e000007947 */ /* 0x000fea000383ffff */
.L_x_2288:
[----:B------:R-:W-:Y:S01]  /*1a5e0*/  IMAD.MOV.U32 R9, RZ, RZ, R13 ;  /* 0x000000ffff097224 */ /* 0x000fe200078e000d */
[----:B------:R-:W-:Y:S01]  /*1a5f0*/  MOV R5, 0x1 ;  /* 0x0000000100057802 */ /* 0x000fe20000000f00 */
[----:B----4-:R-:W-:Y:S01]  /*1a600*/  IMAD.MOV.U32 R3, RZ, RZ, 0x1c1f ;  /* 0x00001c1fff037424 */ /* 0x010fe200078e00ff */
[----:B------:R-:W-:-:S02]  /*1a610*/  MOV R2, 0x1a630 ;  /* 0x0001a63000027802 */ /* 0x000fc40000000f00 */
[----:B-123--:R-:W-:Y:S05]  /*1a620*/  CALL.REL.NOINC `($__internal_35_$__cuda_sm70_shflsync_idx_p) ;  /* 0x00000f9000007944 */ /* 0x00efea0003c00000 */
        /* <DEDUP_REMOVED lines=8> */
.L_x_2291:
[----:B------:R-:W-:Y:S01]  /*1a6b0*/  IMAD.MOV.U32 R9, RZ, RZ, R13 ;  /* 0x000000ffff097224 */ /* 0x000fe200078e000d */
[----:B------:R-:W-:Y:S01]  /*1a6c0*/  MOV R5, 0x2 ;  /* 0x0000000200057802 */ /* 0x000fe20000000f00 */
[----:B----4-:R-:W-:Y:S01]  /*1a6d0*/  IMAD.MOV.U32 R3, RZ, RZ, 0x1c1f ;  /* 0x00001c1fff037424 */ /* 0x010fe200078e00ff */
[----:B------:R-:W-:Y:S02]  /*1a6e0*/  MOV R2, 0x1a700 ;  /* 0x0001a70000027802 */ /* 0x000fe40000000f00 */
[----:B-123--:R-:W-:Y:S05]  /*1a6f0*/  CALL.REL.NOINC `($__internal_35_$__cuda_sm70_shflsync_idx_p) ;  /* 0x00000ec000007944 */ /* 0x00efea0003c00000 */
[----:B------:R-:W-:Y:S01]  /*1a700*/  MOV R12, R5 ;  /* 0x00000005000c7202 */ /* 0x000fe20000000f00 */
[----:B------:R-:W-:Y:S05]  /*1a710*/  BRA `(.L_x_2366) ;  /* 0xffffc74000007947 */ /* 0x000fea000383ffff */
.L_x_2292:
[----:B------:R-:W-:Y:S01]  /*1a720*/  IMAD.MOV.U32 R9, RZ, RZ, R21 ;  /* 0x000000ffff097224 */ /* 0x000fe200078e0015 */
[----:B------:R-:W-:Y:S01]  /*1a730*/  MOV R5, 0x2 ;  /* 0x0000000200057802 */ /* 0x000fe20000000f00 */
[----:B----4-:R-:W-:Y:S01]  /*1a740*/  IMAD.MOV.U32 R3, RZ, RZ, 0x1c1f ;  /* 0x00001c1fff037424 */ /* 0x010fe200078e00ff */
[----:B------:R-:W-:Y:S02]  /*1a750*/  MOV R2, 0x1a770 ;  /* 0x0001a77000027802 */ /* 0x000fe40000000f00 */
[----:B-123--:R-:W-:Y:S05]  /*1a760*/  CALL.REL.NOINC `($__internal_35_$__cuda_sm70_shflsync_idx_p) ;  /* 0x00000e5000007944 */ /* 0x00efea0003c00000 */
[----:B------:R-:W-:Y:S01]  /*1a770*/  MOV R2, R5 ;  /* 0x0000000500027202 */ /* 0x000fe20000000f00 */
[----:B------:R-:W-:Y:S05]  /*1a780*/  BRA `(.L_x_2367) ;  /* 0xffffc6f000007947 */ /* 0x000fea000383ffff */
.L_x_2295:
[----:B------:R-:W-:Y:S01]  /*1a790*/  IMAD.MOV.U32 R9, RZ, RZ, R13 ;  /* 0x000000ffff097224 */ /* 0x000fe200078e000d */
[----:B------:R-:W-:Y:S01]  /*1a7a0*/  MOV R5, 0x3 ;  /* 0x0000000300057802 */ /* 0x000fe20000000f00 */
[----:B--2---:R-:W-:Y:S01]  /*1a7b0*/  IMAD.MOV.U32 R3, RZ, RZ, 0x1c1f ;  /* 0x00001c1fff037424 */ /* 0x004fe200078e00ff */
[----:B-1----:R-:W-:-:S02]  /*1a7c0*/  MOV R2, 0x1a7e0 ;  /* 0x0001a7e000027802 */ /* 0x002fc40000000f00 */
[----:B---34-:R-:W-:Y:S05]  /*1a7d0*/  CALL.REL.NOINC `($__internal_35_$__cuda_sm70_shflsync_idx_p) ;  /* 0x00000de000007944 */ /* 0x018fea0003c00000 */
        /* <DEDUP_REMOVED lines=8> */
.L_x_2299:
[----:B------:R-:W-:Y:S01]  /*1a860*/  IMAD.MOV.U32 R9, RZ, RZ, R6 ;  /* 0x000000ffff097224 */ /* 0x000fe200078e0006 */
[----:B------:R-:W-:Y:S01]  /*1a870*/  MOV R5, RZ ;  /* 0x000000ff00057202 */ /* 0x000fe20000000f00 */
[----:B------:R-:W-:Y:S01]  /*1a880*/  IMAD.MOV.U32 R3, RZ, RZ, 0x181f ;  /* 0x0000181fff037424 */ /* 0x000fe200078e00ff */
[----:B------:R-:W-:Y:S02]  /*1a890*/  MOV R2, 0x1a8b0 ;  /* 0x0001a8b000027802 */ /* 0x000fe40000000f00 */
[----:B------:R-:W-:Y:S05]  /*1a8a0*/  CALL.REL.NOINC `($__internal_35_$__cuda_sm70_shflsync_idx_p) ;  /* 0x00000d1000007944 */ /* 0x000fea0003c00000 */
[----:B------:R-:W-:Y:S01]  /*1a8b0*/  MOV R8, R5 ;  /* 0x0000000500087202 */ /* 0x000fe20000000f00 */
[----:B------:R-:W-:Y:S05]  /*1a8c0*/  BRA `(.L_x_2369) ;  /* 0xffffd27000007947 */ /* 0x000fea000383ffff */
.L_x_2300:
[----:B------:R-:W-:Y:S01]  /*1a8d0*/  IMAD.MOV.U32 R9, RZ, RZ, R7 ;  /* 0x000000ffff097224 */ /* 0x000fe200078e0007 */
[----:B------:R-:W-:Y:S01]  /*1a8e0*/  MOV R5, RZ ;  /* 0x000000ff00057202 */ /* 0x000fe20000000f00 */
[----:B------:R-:W-:Y:S01]  /*1a8f0*/  IMAD.MOV.U32 R3, RZ, RZ, 0x181f ;  /* 0x0000181fff037424 */ /* 0x000fe200078e00ff */
[----:B------:R-:W-:Y:S02]  /*1a900*/  MOV R2, 0x1a920 ;  /* 0x0001a92000027802 */ /* 0x000fe40000000f00 */
[----:B-12---:R-:W-:Y:S05]  /*1a910*/  CALL.REL.NOINC `($__internal_35_$__cuda_sm70_shflsync_idx_p) ;  /* 0x00000ca000007944 */ /* 0x006fea0003c00000 */
[----:B------:R-:W-:Y:S01]  /*1a920*/  MOV R2, R5 ;  /* 0x0000000500027202 */ /* 0x000fe20000000f00 */
[----:B------:R-:W-:Y:S05]  /*1a930*/  BRA `(.L_x_2370) ;  /* 0xffffd22000007947 */ /* 0x000fea000383ffff */
.L_x_2301:
        /* <DEDUP_REMOVED lines=13> */
.L_x_2302:
[----:B------:R-:W-:Y:S01]  /*1aa10*/  IMAD.MOV.U32 R9, RZ, RZ, R6 ;  /* 0x000000ffff097224 */ /* 0x000fe200078e0006 */
[----:B------:R-:W-:Y:S01]  /*1aa20*/  MOV R5, 0x2 ;  /* 0x0000000200057802 */ /* 0x000fe20000000f00 */
[----:B-1----:R-:W-:Y:S01]  /*1aa30*/  IMAD.MOV.U32 R3, RZ, RZ, 0x181f ;  /* 0x0000181fff037424 */ /* 0x002fe200078e00ff */
[----:B------:R-:W-:Y:S02]  /*1aa40*/  MOV R2, 0x1aa60 ;  /* 0x0001aa6000027802 */ /* 0x000fe40000000f00 */
[----:B---34-:R-:W-:Y:S05]  /*1aa50*/  CALL.REL.NOINC `($__internal_35_$__cuda_sm70_shflsync_idx_p) ;  /* 0x00000b6000007944 */ /* 0x018fea0003c00000 */
[----:B------:R-:W-:Y:S01]  /*1aa60*/  MOV R8, R5 ;  /* 0x0000000500087202 */ /* 0x000fe20000000f00 */
[----:B------:R-:W-:Y:S05]  /*1aa70*/  BRA `(.L_x_2372) ;  /* 0xffffd1f000007947 */ /* 0x000fea000383ffff */
.L_x_2303:
[----:B------:R-:W-:Y:S01]  /*1aa80*/  IMAD.MOV.U32 R9, RZ, RZ, R7 ;  /* 0x000000ffff097224 */ /* 0x000fe200078e0007 */
[----:B------:R-:W-:Y:S01]  /*1aa90*/  MOV R5, 0x2 ;  /* 0x0000000200057802 */ /* 0x000fe20000000f00 */
[----:B-1----:R-:W-:Y:S01]  /*1aaa0*/  IMAD.MOV.U32 R3, RZ, RZ, 0x181f ;  /* 0x0000181fff037424 */ /* 0x002fe200078e00ff */
[----:B------:R-:W-:Y:S02]  /*1aab0*/  MOV R2, 0x1aad0 ;  /* 0x0001aad000027802 */ /* 0x000fe40000000f00 */
[----:B--234-:R-:W-:Y:S05]  /*1aac0*/  CALL.REL.NOINC `($__internal_35_$__cuda_sm70_shflsync_idx_p) ;  /* 0x00000af000007944 */ /* 0x01cfea0003c00000 */
[----:B------:R-:W-:Y:S01]  /*1aad0*/  MOV R2, R5 ;  /* 0x0000000500027202 */ /* 0x000fe20000000f00 */
[----:B------:R-:W-:Y:S05]  /*1aae0*/  BRA `(.L_x_2373) ;  /* 0xffffd1a000007947 */ /* 0x000fea000383ffff */
.L_x_2304:
        /* <DEDUP_REMOVED lines=13> */
.L_x_2305:
[----:B------:R-:W-:Y:S01]  /*1abc0*/  IMAD.MOV.U32 R9, RZ, RZ, R6 ;  /* 0x000000ffff097224 */ /* 0x000fe200078e0006 */
[----:B------:R-:W-:Y:S01]  /*1abd0*/  MOV R5, 0x4 ;  /* 0x0000000400057802 */ /* 0x000fe20000000f00 */
[----:B--2---:R-:W-:Y:S01]  /*1abe0*/  IMAD.MOV.U32 R3, RZ, RZ, 0x181f ;  /* 0x0000181fff037424 */ /* 0x004fe200078e00ff */
[----:B------:R-:W-:Y:S02]  /*1abf0*/  MOV R2, 0x1ac10 ;  /* 0x0001ac1000027802 */ /* 0x000fe40000000f00 */
[----:B-1-34-:R-:W-:Y:S05]  /*1ac00*/  CALL.REL.NOINC `($__internal_35_$__cuda_sm70_shflsync_idx_p) ;  /* 0x000009b000007944 */ /* 0x01afea0003c00000 */
[----:B------:R-:W-:Y:S01]  /*1ac10*/  MOV R8, R5 ;  /* 0x0000000500087202 */ /* 0x000fe20000000f00 */
[----:B------:R-:W-:Y:S05]  /*1ac20*/  BRA `(.L_x_2375) ;  /* 0xffffd17000007947 */ /* 0x000fea000383ffff */
.L_x_2306:
[----:B------:R-:W-:Y:S01]  /*1ac30*/  IMAD.MOV.U32 R9, RZ, RZ, R7 ;  /* 0x000000ffff097224 */ /* 0x000fe200078e0007 */
[----:B------:R-:W-:Y:S01]  /*1ac40*/  MOV R5, 0x4 ;  /* 0x0000000400057802 */ /* 0x000fe20000000f00 */
[----:B--2---:R-:W-:Y:S01]  /*1ac50*/  IMAD.MOV.U32 R3, RZ, RZ, 0x181f ;  /* 0x0000181fff037424 */ /* 0x004fe200078e00ff */
[----:B------:R-:W-:Y:S02]  /*1ac60*/  MOV R2, 0x1ac80 ;  /* 0x0001ac8000027802 */ /* 0x000fe40000000f00 */
[----:B-1-34-:R-:W-:Y:S05]  /*1ac70*/  CALL.REL.NOINC `($__internal_35_$__cuda_sm70_shflsync_idx_p) ;  /* 0x0000094000007944 */ /* 0x01afea0003c00000 */
[----:B------:R-:W-:Y:S01]  /*1ac80*/  MOV R2, R5 ;  /* 0x0000000500027202 */ /* 0x000fe20000000f00 */
[----:B------:R-:W-:Y:S05]  /*1ac90*/  BRA `(.L_x_2376) ;  /* 0xffffd12000007947 */ /* 0x000fea000383ffff */
.L_x_2307:
        /* <DEDUP_REMOVED lines=13> */
.L_x_2308:
[----:B------:R-:W-:Y:S01]  /*1ad70*/  IMAD.MOV.U32 R9, RZ, RZ, R6 ;  /* 0x000000ffff097224 */ /* 0x000fe200078e0006 */
[----:B------:R-:W-:Y:S01]  /*1ad80*/  MOV R5, 0x6 ;  /* 0x0000000600057802 */ /* 0x000fe20000000f00 */
[----:B--2---:R-:W-:Y:S01]  /*1ad90*/  IMAD.MOV.U32 R3, RZ, RZ, 0x181f ;  /* 0x0000181fff037424 */ /* 0x004fe200078e00ff */
[----:B------:R-:W-:Y:S02]  /*1ada0*/  MOV R2, 0x1adc0 ;  /* 0x0001adc000027802 */ /* 0x000fe40000000f00 */
[----:B-1--4-:R-:W-:Y:S05]  /*1adb0*/  CALL.REL.NOINC `($__internal_35_$__cuda_sm70_shflsync_idx_p) ;  /* 0x0000080000007944 */ /* 0x012fea0003c00000 */
[----:B------:R-:W-:Y:S01]  /*1adc0*/  MOV R8, R5 ;  /* 0x0000000500087202 */ /* 0x000fe20000000f00 */
[----:B------:R-:W-:Y:S05]  /*1add0*/  BRA `(.L_x_2378) ;  /* 0xffffd0f000007947 */ /* 0x000fea000383ffff */
.L_x_2309:
[----:B------:R-:W-:Y:S01]  /*1ade0*/  IMAD.MOV.U32 R9, RZ, RZ, R7 ;  /* 0x000000ffff097224 */ /* 0x000fe200078e0007 */
[----:B------:R-:W-:Y:S01]  /*1adf0*/  MOV R5, 0x6 ;  /* 0x0000000600057802 */ /* 0x000fe20000000f00 */
[----:B--2---:R-:W-:Y:S01]  /*1ae00*/  IMAD.MOV.U32 R3, RZ, RZ, 0x181f ;  /* 0x0000181fff037424 */ /* 0x004fe200078e00ff */
[----:B------:R-:W-:Y:S02]  /*1ae10*/  MOV R2, 0x1ae30 ;  /* 0x0001ae3000027802 */ /* 0x000fe40000000f00 */
[----:B-1-34-:R-:W-:Y:S05]  /*1ae20*/  CALL.REL.NOINC `($__internal_35_$__cuda_sm70_shflsync_idx_p) ;  /* 0x0000079000007944 */ /* 0x01afea0003c00000 */
[----:B------:R-:W-:Y:S01]  /*1ae30*/  MOV R2, R5 ;  /* 0x0000000500027202 */ /* 0x000fe20000000f00 */
[----:B------:R-:W-:Y:S05]  /*1ae40*/  BRA `(.L_x_2379) ;  /* 0xffffd0a000007947 */ /* 0x000fea000383ffff */
.L_x_2310:
        /* <DEDUP_REMOVED lines=13> */
.L_x_2312:
[----:B------:R-:W-:Y:S01]  /*1af20*/  IMAD.MOV.U32 R9, RZ, RZ, R88 ;  /* 0x000000ffff097224 */ /* 0x000fe200078e0058 */
[----:B------:R-:W-:Y:S01]  /*1af30*/  MOV R5, RZ ;  /* 0x000000ff00057202 */ /* 0x000fe20000000f00 */
[----:B----4-:R-:W-:Y:S01]  /*1af40*/  IMAD.MOV.U32 R3, RZ, RZ, 0x1f ;  /* 0x0000001fff037424 */ /* 0x010fe200078e00ff */
[----:B------:R-:W-:Y:S02]  /*1af50*/  MOV R2, 0x1af70 ;  /* 0x0001af7000027802 */ /* 0x000fe40000000f00 */
[----:B------:R-:W-:Y:S05]  /*1af60*/  CALL.REL.NOINC `($__internal_35_$__cuda_sm70_shflsync_idx_p) ;  /* 0x0000065000007944 */ /* 0x000fea0003c00000 */
[----:B------:R-:W-:Y:S01]  /*1af70*/  MOV R10, R5 ;  /* 0x00000005000a7202 */ /* 0x000fe20000000f00 */
[----:B------:R-:W-:Y:S05]  /*1af80*/  BRA `(.L_x_2381) ;  /* 0xffffd15000007947 */ /* 0x000fea000383ffff */
.L_x_2313:
[----:B------:R-:W-:Y:S01]  /*1af90*/  IMAD.MOV.U32 R9, RZ, RZ, R88 ;  /* 0x000000ffff097224 */ /* 0x000fe200078e0058 */
[----:B------:R-:W-:Y:S01]  /*1afa0*/  MOV R5, 0x1 ;  /* 0x0000000100057802 */ /* 0x000fe20000000f00 */
[----:B----4-:R-:W-:Y:S01]  /*1afb0*/  IMAD.MOV.U32 R3, RZ, RZ, 0x1f ;  /* 0x0000001fff037424 */ /* 0x010fe200078e00ff */
[----:B------:R-:W-:Y:S02]  /*1afc0*/  MOV R2, 0x1afe0 ;  /* 0x0001afe000027802 */ /* 0x000fe40000000f00 */
[----:B-12---:R-:W-:Y:S05]  /*1afd0*/  CALL.REL.NOINC `($__internal_35_$__cuda_sm70_shflsync_idx_p) ;  /* 0x000005e000007944 */ /* 0x006fea0003c00000 */
[----:B------:R-:W-:Y:S01]  /*1afe0*/  MOV R8, R5 ;  /* 0x0000000500087202 */ /* 0x000fe20000000f00 */
[----:B------:R-:W-:Y:S05]  /*1aff0*/  BRA `(.L_x_2382) ;  /* 0xffffd10000007947 */ /* 0x000fea000383ffff */
.L_x_2314:
[----:B------:R-:W-:Y:S02]  /*1b000*/  MOV R2, 0x1 ;  /* 0x0000000100027802 */ /* 0x000fe40000000f00 */
[----:B------:R-:W-:-:S02]  /*1b010*/  MOV R3, 0x1b030 ;  /* 0x0001b03000037802 */ /* 0x000fc40000000f00 */
[----:B-123--:R-:W-:Y:S05]  /*1b020*/  CALL.REL.NOINC `($__internal_36_$__cuda_sm70_shflsync_up_p) ;  /* 0x000005e000007944 */ /* 0x00efea0003c00000 */
[----:B------:R-:W-:Y:S05]  /*1b030*/  BRA `(.L_x_2383) ;  /* 0xffffd1f000007947 */ /* 0x000fea000383ffff */
.L_x_2315:
[----:B------:R-:W-:Y:S02]  /*1b040*/  MOV R2, 0x2 ;  /* 0x0000000200027802 */ /* 0x000fe40000000f00 */
[----:B------:R-:W-:-:S02]  /*1b050*/  MOV R3, 0x1b070 ;  /* 0x0001b07000037802 */ /* 0x000fc40000000f00 */
[----:B-12---:R-:W-:Y:S05]  /*1b060*/  CALL.REL.NOINC `($__internal_36_$__cuda_sm70_shflsync_up_p) ;  /* 0x000005a000007944 */ /* 0x006fea0003c00000 */
        /* <DEDUP_REMOVED lines=24> */
.L_x_2319:
[----:B------:R-:W-:Y:S02]  /*1b1f0*/  MOV R2, 0x1 ;  /* 0x0000000100027802 */ /* 0x000fe40000000f00 */
[----:B------:R-:W-:Y:S02]  /*1b200*/  MOV R3, 0x1b220 ;  /* 0x0001b22000037802 */ /* 0x000fe40000000f00 */
[----:B------:R-:W-:Y:S05]  /*1b210*/  CALL.REL.NOINC `($__internal_36_$__cuda_sm70_shflsync_up_p) ;  /* 0x000003f000007944 */ /* 0x000fea0003c00000 */
[----:B------:R-:W-:Y:S01]  /*1b220*/  MOV R2, R4 ;  /* 0x0000000400027202 */ /* 0x000fe20000000f00 */
[----:B------:R-:W-:Y:S05]  /*1b230*/  BRA `(.L_x_2385) ;  /* 0xffffd25000007947 */ /* 0x000fea000383ffff */
.L_x_2320:
        /* <DEDUP_REMOVED lines=27> */
.L_x_2322:
[----:B------:R-:W-:Y:S02]  /*1b3f0*/  SEL R0, RZ, 0x1, P0 ;  /* 0x00000001ff007807 */ /* 0x000fe40000000000 */
[----:B------:R-:W-:Y:S02]  /*1b400*/  MOV R2, 0x1b420 ;  /* 0x0001b42000027802 */ /* 0x000fe40000000f00 */
[----:B---3--:R-:W-:Y:S05]  /*1b410*/  CALL.REL.NOINC `($__internal_37_$__cuda_sm70_votesync_ballot) ;  /* 0x0000026000007944 */ /* 0x008fea0003c00000 */
[----:B------:R-:W-:Y:S01]  /*1b420*/  MOV R8, R0 ;  /* 0x0000000000087202 */ /* 0x000fe20000000f00 */
[----:B------:R-:W-:Y:S05]  /*1b430*/  BRA `(.L_x_2387) ;  /* 0xffffd1e000007947 */ /* 0x000fea000383ffff */
.L_x_2323:
[----:B------:R-:W-:Y:S01]  /*1b440*/  IMAD.MOV.U32 R9, RZ, RZ, R6 ;  /* 0x000000ffff097224 */ /* 0x000fe200078e0006 */
[----:B------:R-:W-:Y:S01]  /*1b450*/  MOV R5, R0 ;  /* 0x0000000000057202 */ /* 0x000fe20000000f00 */
[----:B------:R-:W-:Y:S01]  /*1b460*/  IMAD.MOV.U32 R3, RZ, RZ, 0x1f ;  /* 0x0000001fff037424 */ /* 0x000fe200078e00ff */
[----:B-1----:R-:W-:Y:S02]  /*1b470*/  MOV R2, 0x1b490 ;  /* 0x0001b49000027802 */ /* 0x002fe40000000f00 */
[----:B---3--:R-:W-:Y:S05]  /*1b480*/  CALL.REL.NOINC `($__internal_35_$__cuda_sm70_shflsync_idx_p) ;  /* 0x0000013000007944 */ /* 0x008fea0003c00000 */
[----:B------:R-:W-:Y:S01]  /*1b490*/  IMAD.MOV.U32 R11, RZ, RZ, R5 ;  /* 0x000000ffff0b7224 */ /* 0x000fe200078e0005 */
[----:B------:R-:W-:Y:S01]  /*1b4a0*/  MOV R5, R0 ;  /* 0x0000000000057202 */ /* 0x000fe20000000f00 */
[----:B------:R-:W-:Y:S01]  /*1b4b0*/  IMAD.MOV.U32 R9, RZ, RZ, R7 ;  /* 0x000000ffff097224 */ /* 0x000fe200078e0007 */
[----:B------:R-:W-:-:S02]  /*1b4c0*/  MOV R3, 0x1f ;  /* 0x0000001f00037802 */ /* 0x000fc40000000f00 */
[----:B------:R-:W-:Y:S02]  /*1b4d0*/  MOV R2, 0x1b4f0 ;  /* 0x0001b4f000027802 */ /* 0x000fe40000000f00 */
[----:B------:R-:W-:Y:S05]  /*1b4e0*/  CALL.REL.NOINC `($__internal_35_$__cuda_sm70_shflsync_idx_p) ;  /* 0x000000d000007944 */ /* 0x000fea0003c00000 */
[----:B------:R-:W-:Y:S01]  /*1b4f0*/  MOV R7, R5 ;  /* 0x0000000500077202 */ /* 0x000fe20000000f00 */
[----:B------:R-:W-:Y:S05]  /*1b500*/  BRA `(.L_x_2388) ;  /* 0xffffd18000007947 */ /* 0x000fea000383ffff */
.L_x_2326:
[----:B------:R-:W-:Y:S01]  /*1b510*/  IMAD.MOV.U32 R9, RZ, RZ, R4 ;  /* 0x000000ffff097224 */ /* 0x000fe200078e0004 */
[----:B------:R-:W-:Y:S01]  /*1b520*/  MOV R5, R0 ;  /* 0x0000000000057202 */ /* 0x000fe20000000f00 */
[----:B------:R-:W-:Y:S01]  /*1b530*/  IMAD.MOV.U32 R3, RZ, RZ, 0x1f ;  /* 0x0000001fff037424 */ /* 0x000fe200078e00ff */
[----:B-1----:R-:W-:Y:S02]  /*1b540*/  MOV R2, 0x1b560 ;  /* 0x0001b56000027802 */ /* 0x002fe40000000f00 */
[----:B---34-:R-:W-:Y:S05]  /*1b550*/  CALL.REL.NOINC `($__internal_35_$__cuda_sm70_shflsync_idx_p) ;  /* 0x0000006000007944 */ /* 0x018fea0003c00000 */
[----:B------:R-:W-:Y:S01]  /*1b560*/  MOV R13, R5 ;  /* 0x00000005000d7202 */ /* 0x000fe20000000f00 */
[----:B------:R-:W-:Y:S05]  /*1b570*/  BRA `(.L_x_2325) ;  /* 0xffffd17000007947 */ /* 0x000fea000383ffff */
        .weak           $__internal_34_$__cuda_sm70_shflsync_bfly_p
        .type           $__internal_34_$__cuda_sm70_shflsync_bfly_p,@function
        .size           $__internal_34_$__cuda_sm70_shflsync_bfly_p,($__internal_35_$__cuda_sm70_shflsync_idx_p - $__internal_34_$__cuda_sm70_shflsync_bfly_p)
$__internal_34_$__cuda_sm70_shflsync_bfly_p:
[----:B------:R-:W-:Y:S04]  /*1b580*/  WARPSYNC R9 ;  /* 0x0000000900007348 */ /* 0x000fe80003800000 */
[----:B------:R1:W2:Y:S02]  /*1b590*/  SHFL.BFLY PT, R0, R0, R3, R10 ;  /* 0x0c00000300007389 */ /* 0x0002a400000e000a */
[----:B-1----:R-:W-:-:S04]  /*1b5a0*/  MOV R3, 0x0 ;  /* 0x0000000000037802 */ /* 0x002fc80000000f00 */
[----:B--2---:R-:W-:Y:S05]  /*1b5b0*/  RET.REL.NODEC R2 `(_ZN7cutlass13device_kernelIN5flash19enable_sm80_to_sm89INS1_16FlashAttnFwdSm80INS1_25CollectiveMainloopFwdSm80ILi4ELi1ELb0EN4cute5tupleIJNS5_1CILi128EEENS7_ILi80EEENS7_ILi64EEEEEELi64ENS_6half_tEfNS_4arch4Sm80ELb0ELb1ELb0ELb1ELb0ELb0ELb1ELb1EEENS1_21CollectiveEpilogueFwdINS6_IJS8_SA_S9_EEENS6_IJNS7_ILi1EEESI_SI_EEESC_SE_Li128ELb1ELb1ELb1ELb0EEENS1_36VarlenDynamicPersistentTileSchedulerILi128ELi80ELi128ELi128ELb1ELb1ELb0ELb1ELb0ELb1EEEEEEEEEvNT_6ParamsE) ;  /* 0xfffe4a4002007950 */ /* 0x004fea0003c3ffff */
        .weak           $__internal_35_$__cuda_sm70_shflsync_idx_p
        .type           $__internal_35_$__cuda_sm70_shflsync_idx_p,@function
        .size           $__internal_35_$__cuda_sm70_shflsync_idx_p,($__internal_36_$__cuda_sm70_shflsync_up_p - $__internal_35_$__cuda_sm70_shflsync_idx_p)
$__internal_35_$__cuda_sm70_shflsync_idx_p:
[----:B------:R-:W-:-:S04]  /*1b5c0*/  MOV R16, 0xffffffff ;  /* 0xffffffff00107802 */ /* 0x000fc80000000f00 */
[----:B------:R-:W-:Y:S04]  /*1b5d0*/  WARPSYNC R16 ;  /* 0x0000001000007348 */ /* 0x000fe80003800000 */
[----:B------:R1:W2:Y:S02]  /*1b5e0*/  SHFL.IDX PT, R5, R9, R5, R3 ;  /* 0x0000000509057389 */ /* 0x0002a400000e0003 */
[----:B-1----:R-:W-:-:S04]  /*1b5f0*/  MOV R3, 0x0 ;  /* 0x0000000000037802 */ /* 0x002fc80000000f00 */
[----:B--2---:R-:W-:Y:S05]  /*1b600*/  RET.REL.NODEC R2 `(_ZN7cutlass13device_kernelIN5flash19enable_sm80_to_sm89INS1_16FlashAttnFwdSm80INS1_25CollectiveMainloopFwdSm80ILi4ELi1ELb0EN4cute5tupleIJNS5_1CILi128EEENS7_ILi80EEENS7_ILi64EEEEEELi64ENS_6half_tEfNS_4arch4Sm80ELb0ELb1ELb0ELb1ELb0ELb0ELb1ELb1EEENS1_21CollectiveEpilogueFwdINS6_IJS8_SA_S9_EEENS6_IJNS7_ILi1EEESI_SI_EEESC_SE_Li128ELb1ELb1ELb1ELb0EEENS1_36VarlenDynamicPersistentTileSchedulerILi128ELi80ELi128ELi128ELb1ELb1ELb0ELb1ELb0ELb1EEEEEEEEEvNT_6ParamsE) ;  /* 0xfffe49f002007950 */ /* 0x004fea0003c3ffff */
        .weak           $__internal_36_$__cuda_sm70_shflsync_up_p
        .type           $__internal_36_$__cuda_sm70_shflsync_up_p,@function
        .size           $__internal_36_$__cuda_sm70_shflsync_up_p,($__internal_37_$__cuda_sm70_votesync_ballot - $__internal_36_$__cuda_sm70_shflsync_up_p)
$__internal_36_$__cuda_sm70_shflsync_up_p:
[----:B------:R-:W-:Y:S02]  /*1b610*/  IMAD.MOV.U32 R4, RZ, RZ, RZ ;  /* 0x000000ffff047224 */ /* 0x000fe400078e00ff */
[----:B------:R-:W-:-:S04]  /*1b620*/  IMAD.MOV.U32 R9, RZ, RZ, -0x1 ;  /* 0xffffffffff097424 */ /* 0x000fc800078e00ff */
[----:B------:R-:W-:Y:S04]  /*1b630*/  WARPSYNC R9 ;  /* 0x0000000900007348 */ /* 0x000fe80003800000 */
[----:B------:R1:W2:Y:S02]  /*1b640*/  SHFL.UP PT, R4, R0, R2, R4 ;  /* 0x0400000200047389 */ /* 0x0002a400000e0004 */
[----:B-1----:R-:W-:Y:S02]  /*1b650*/  MOV R2, R3 ;  /* 0x0000000300027202 */ /* 0x002fe40000000f00 */
[----:B------:R-:W-:-:S04]  /*1b660*/  MOV R3, 0x0 ;  /* 0x0000000000037802 */ /* 0x000fc80000000f00 */
[----:B--2---:R-:W-:Y:S05]  /*1b670*/  RET.REL.NODEC R2 `(_ZN7cutlass13device_kernelIN5flash19enable_sm80_to_sm89INS1_16FlashAttnFwdSm80INS1_25CollectiveMainloopFwdSm80ILi4ELi1ELb0EN4cute5tupleIJNS5_1CILi128EEENS7_ILi80EEENS7_ILi64EEEEEELi64ENS_6half_tEfNS_4arch4Sm80ELb0ELb1ELb0ELb1ELb0ELb0ELb1ELb1EEENS1_21CollectiveEpilogueFwdINS6_IJS8_SA_S9_EEENS6_IJNS7_ILi1EEESI_SI_EEESC_SE_Li128ELb1ELb1ELb1ELb0EEENS1_36VarlenDynamicPersistentTileSchedulerILi128ELi80ELi128ELi128ELb1ELb1ELb0ELb1ELb0ELb1EEEEEEEEEvNT_6ParamsE) ;  /* 0xfffe498002007950 */ /* 0x004fea0003c3ffff */
        .weak           $__internal_37_$__cuda_sm70_votesync_ballot
        .type           $__internal_37_$__cuda_sm70_votesync_ballot,@function
        .size           $__internal_37_$__cuda_sm70_votesync_ballot,(.L_x_3275 - $__internal_37_$__cuda_sm70_votesync_ballot)
$__internal_37_$__cuda_sm70_votesync_ballot:
[----:B------:R-:W-:Y:S01]  /*1b680*/  ISETP.NE.U32.AND P0, PT, R0, 0x1, PT ;  /* 0x000000010000780c */ /* 0x000fe20003f05070 */
[----:B------:R-:W-:-:S04]  /*1b690*/  IMAD.MOV.U32 R3, RZ, RZ, -0x1 ;  /* 0xffffffffff037424 */ /* 0x000fc800078e00ff */
[----:B------:R-:W-:Y:S08]  /*1b6a0*/  WARPSYNC R3 ;  /* 0x0000000300007348 */ /* 0x000ff00003800000 */
[----:B------:R-:W-:-:S04]  /*1b6b0*/  VOTE.ANY R0, PT, !P0 ;  /* 0x0000000000007806 */ /* 0x000fc800040e0100 */
[----:B------:R-:W-:Y:S01]  /*1b6c0*/  LOP3.LUT R0, R0, R3, RZ, 0xc0, !PT ;  /* 0x0000000300007212 */ /* 0x000fe200078ec0ff */
[----:B------:R-:W-:-:S04]  /*1b6d0*/  IMAD.MOV.U32 R3, RZ, RZ, 0x0 ;  /* 0x00000000ff037424 */ /* 0x000fc800078e00ff */
[----:B------:R-:W-:Y:S05]  /*1b6e0*/  RET.REL.NODEC R2 `(_ZN7cutlass13device_kernelIN5flash19enable_sm80_to_sm89INS1_16FlashAttnFwdSm80INS1_25CollectiveMainloopFwdSm80ILi4ELi1ELb0EN4cute5tupleIJNS5_1CILi128EEENS7_ILi80EEENS7_ILi64EEEEEELi64ENS_6half_tEfNS_4arch4Sm80ELb0ELb1ELb0ELb1ELb0ELb0ELb1ELb1EEENS1_21CollectiveEpilogueFwdINS6_IJS8_SA_S9_EEENS6_IJNS7_ILi1EEESI_SI_EEESC_SE_Li128ELb1ELb1ELb1ELb0EEENS1_36VarlenDynamicPersistentTileSchedulerILi128ELi80ELi128ELi128ELb1ELb1ELb0ELb1ELb0ELb1EEEEEEEEEvNT_6ParamsE) ;  /* 0xfffe491002007950 */ /* 0x000fea0003c3ffff */
.L_x_2389:
        /* <DEDUP_REMOVED lines=9> */
.L_x_3275:


//--------------------- .text._ZN7cutlass13device_kernelIN5flash19enable_sm80_to_sm89INS1_16FlashAttnFwdSm80INS1_25CollectiveMainloopFwdSm80ILi4ELi1ELb0EN4cute5tupleIJNS5_1CILi128EEENS7_ILi80EEENS7_ILi64EEEEEELi64ENS_6half_tEfNS_4arch4Sm80ELb0ELb1ELb0ELb1ELb0ELb1ELb1ELb1EEENS1_21CollectiveEpilogueFwdINS6_IJS8_SA_S9_EEENS6_IJNS7_ILi1EEESI_SI_EEESC_SE_Li128ELb1ELb1ELb1ELb0EEENS1_36VarlenDynamicPersistentTileSchedulerILi128ELi80ELi128ELi128ELb1ELb1ELb0ELb1ELb0ELb1EEEEEEEEEvNT_6ParamsE --------------------------
	.section	.text._ZN7cutlass13device_kernelIN5flash19enable_sm80_to_sm89INS1_16FlashAttnFwdSm80INS1_25CollectiveMainloopFwdSm80ILi4ELi1ELb0EN4cute5tupleIJNS5_1CILi128EEENS7_ILi80EEENS7_ILi64EEEEEELi64ENS_6half_tEfNS_4arch4Sm80ELb0ELb1ELb0ELb1ELb0ELb1ELb1ELb1EEENS1_21CollectiveEpilogueFwdINS6_IJS8_SA_S9_EEENS6_IJNS7_ILi1EEESI_SI_EEESC_SE_Li128ELb1ELb1ELb1ELb0EEENS1_36VarlenDynamicPersistentTileSchedulerILi128ELi80ELi128ELi128ELb1ELb1ELb0ELb1ELb0ELb1EEEEEEEEEvNT_6ParamsE,"ax",@progbits
	.sectioninfo	@"SHI_REGISTERS=255"
	.align	128
.text._ZN7cutlass13device_kernelIN5flash19enable_sm80_to_sm89INS1_16FlashAttnFwdSm80INS1_25CollectiveMainloopFwdSm80ILi4ELi1ELb0EN4cute5tupleIJNS5_1CILi128EEENS7_ILi80EEENS7_ILi64EEEEEELi64ENS_6half_tEfNS_4arch4Sm80ELb0ELb1ELb0ELb1ELb0ELb1ELb1ELb1EEENS1_21CollectiveEpilogueFwdINS6_IJS8_SA_S9_EEENS6_IJNS7_ILi1EEESI_SI_EEESC_SE_Li128ELb1ELb1ELb1ELb0EEENS1_36VarlenDynamicPersistentTileSchedulerILi128ELi80ELi128ELi128ELb1ELb1ELb0ELb1ELb0ELb1EEEEEEEEEvNT_6ParamsE:
        .type           _ZN7cutlass13device_kernelIN5flash19enable_sm80_to_sm89INS1_16FlashAttnFwdSm80INS1_25CollectiveMainloopFwdSm80ILi4ELi1ELb0EN4cute5tupleIJNS5_1CILi128EEENS7_ILi80EEENS7_ILi64EEEEEELi64ENS_6half_tEfNS_4arch4Sm80ELb0ELb1ELb0ELb1ELb0ELb1ELb1ELb1EEENS1_21CollectiveEpilogueFwdINS6_IJS8_SA_S9_EEENS6_IJNS7_ILi1EEESI_SI_EEESC_SE_Li128ELb1ELb1ELb1ELb0EEENS1_36VarlenDynamicPersistentTileSchedulerILi128ELi80ELi128ELi128ELb1ELb1ELb0ELb1ELb0ELb1EEEEEEEEEvNT_6ParamsE,@function
        .size           _ZN7cutlass13device_kernelIN5flash19enable_sm80_to_sm89INS1_16FlashAttnFwdSm80INS1_25CollectiveMainloopFwdSm80ILi4ELi1ELb0EN4cute5tupleIJNS5_1CILi128EEENS7_ILi80EEENS7_ILi64EEEEEELi64ENS_6half_tEfNS_4arch4Sm80ELb0ELb1ELb0ELb1ELb0ELb1ELb1ELb1EEENS1_21CollectiveEpilogueFwdINS6_IJS8_SA_S9_EEENS6_IJNS7_ILi1EEESI_SI_EEESC_SE_Li128ELb1ELb1ELb1ELb0EEENS1_36VarlenDynamicPersistentTileSchedulerILi128ELi80ELi128ELi128ELb1ELb1ELb0ELb1ELb0ELb1EEEEEEEEEvNT_6ParamsE,(.L_x_3280 - _ZN7cutlass13device_kernelIN5flash19enable_sm80_to_sm89INS1_16FlashAttnFwdSm80INS1_25CollectiveMainloopFwdSm80ILi4ELi1ELb0EN4cute5tupleIJNS5_1CILi128EEENS7_ILi80EEENS7_ILi64EEEEEELi64ENS_6half_tEfNS_4arch4Sm80ELb0ELb1ELb0ELb1ELb0ELb1ELb1ELb1EEENS1_21CollectiveEpilogueFwdINS6_IJS8_SA_S9_EEENS6_IJNS7_ILi1EEESI_SI_EEESC_SE_Li128ELb1ELb1ELb1ELb0EEENS1_36VarlenDynamicPersistentTileSchedulerILi128ELi80ELi128ELi128ELb1ELb1ELb0ELb1ELb0ELb1EEEEEEEEEvNT_6ParamsE)
        .other          _ZN7cutlass13device_kernelIN5flash19enable_sm80_to_sm89INS1_16FlashAttnFwdSm80INS1_25CollectiveMainloopFwdSm80ILi4ELi1ELb0EN4cute5tupleIJNS5_1CILi128EEENS7_ILi80EEENS7_ILi64EEEEEELi64ENS_6half_tEfNS_4arch4Sm80ELb0ELb1ELb0ELb1ELb0ELb1ELb1ELb1EEENS1_21CollectiveEpilogueFwdINS6_IJS8_SA_S9_EEENS6_IJNS7_ILi1EEESI_SI_EEESC_SE_Li128ELb1ELb1ELb1ELb0EEENS1_36VarlenDynamicPersistentTileSchedulerILi128ELi80ELi128ELi128ELb1ELb1ELb0ELb1ELb0ELb1EEEEEEEEEvNT_6ParamsE,@"STO_CUDA_ENTRY STV_DEFAULT"
_ZN7cutlass13device_kernelIN5flash19enable_sm80_to_sm89INS1_16FlashAttnFwdSm80INS1_25CollectiveMainloopFwdSm80ILi4ELi1ELb0EN4cute5tupleIJNS5_1CILi128EEENS7_ILi80EEENS7_ILi64EEEEEELi64ENS_6half_tEfNS_4arch4Sm80ELb0ELb1ELb0ELb1ELb0ELb1ELb1ELb1EEENS1_21CollectiveEpilogueFwdINS6_IJS8_SA_S9_EEENS6_IJNS7_ILi1EEESI_SI_EEESC_SE_Li128ELb1ELb1ELb1ELb0EEENS1_36VarlenDynamicPersistentTileSchedulerILi128ELi80ELi128ELi128ELb1ELb1ELb0ELb1ELb0ELb1EEEEEEEEEvNT_6ParamsE:
        /* <DEDUP_REMOVED lines=54> */
.L_x_2395:
        /* <DEDUP_REMOVED lines=16> */
.L_x_2663:
        /* <DEDUP_REMOVED lines=16> */
.L_x_2664:
[----:B--2---:R-:W-:-:S05]  /*0560*/  IMAD R0, R0, c[0x0][0x538], RZ ;  /* 0x00014e0000007a24 */ /* 0x004fca00078e02ff */
[----:B------:R-:W-:-:S04]  /*0570*/  IADD3 R6, R0, R6, RZ ;  /* 0x0000000600067210 */ /* 0x000fc80007ffe0ff */
[----:B------:R-:W-:-:S13]  /*0580*/  ISETP.GT.AND P0, PT, R6, UR4, PT ;  /* 0x0000000406007c0c */ /* 0x000fda000bf04270 */
[----:B-1----:R-:W-:Y:S05]  /*0590*/  @!P0 BRA `(.L_x_2395) ;  /* 0xfffffdc000008947 */ /* 0x002fea000383ffff */
.L_x_2391:
[----:B------:R-:W-:-:S05]  /*05a0*/  IADD3 R12, -R0, R6, RZ ;  /* 0x00000006000c7210 */ /* 0x000fca0007ffe1ff */
[----:B------:R-:W-:-:S05]  /*05b0*/  IMAD R0, R4, c[0x0][0x538], R12 ;  /* 0x00014e0004007a24 */ /* 0x000fca00078e020c */
[----:B------:R-:W-:Y:S01]  /*05c0*/  ISETP.GT.AND P0, PT, R0, UR4, PT ;  /* 0x0000000400007c0c */ /* 0x000fe2000bf04270 */
[----:B------:R-:W-:-:S12]  /*05d0*/  BRA.DIV ~URZ, `(.L_x_2396) ;  /* 0x000236b27f007947 */ /* 0x000fd8000b800000 */
[----:B------:R-:W-:-:S04]  /*05e0*/  VOTE.ANY R6, PT, !P0 ;  /* 0x0000000000067806 */ /* 0x000fc800040e0100 */
.L_x_2665:
[----:B------:R-:W1:Y:S02]  /*05f0*/  POPC R0, R6 ;  /* 0x0000000600007309 */ /* 0x000e640000000000 */
[----:B-1----:R-:W-:-:S05]  /*0600*/  IADD3 R2, R0, R7, RZ ;  /* 0x0000000700027210 */ /* 0x002fca0007ffe0ff */
[----:B------:R1:W-:Y:S01]  /*0610*/  STL [R1+0x54], R2 ;  /* 0x0000540201007387 */ /* 0x0003e20000100800 */
[----:B------:R-:W-:Y:S05]  /*0620*/  BRA.DIV ~URZ, `(.L_x_2397) ;  /* 0x000236b27f007947 */ /* 0x000fea000b800000 */
[----:B------:R2:W3:Y:S01]  /*0630*/  SHFL.IDX PT, R13, R9, R0, 0x1f ;  /* 0x00001f00090d7589 */ /* 0x0004e200000e0000 */
[----:B------:R-:W-:-:S03]  /*0640*/  MOV R5, RZ ;  /* 0x000000ff00057202 */ /* 0x000fc60000000f00 */
[----:B------:R2:W4:Y:S04]  /*0650*/  SHFL.IDX PT, R9, R8, R0, 0x1f ;  /* 0x00001f0008097589 */ /* 0x00052800000e0000 */
.L_x_2666:
[----:B------:R-:W-:Y:S01]  /*0660*/  ISETP.NE.AND P0, PT, R6, RZ, PT ;  /* 0x000000ff0600720c */ /* 0x000fe20003f05270 */
[----:B------:R-:W-:-:S12]  /*0670*/  BSSY B0, `(.L_x_2398) ;  /* 0x0000005000007945 */ /* 0x000fd80003800000 */
[----:B------:R-:W-:Y:S05]  /*0680*/  @!P0 BRA `(.L_x_2399) ;  /* 0x0000003000008947 */ /* 0x000fea0003800000 */
[----:B------:R-:W-:Y:S01]  /*0690*/  IADD3 R10, R0, -0x1, RZ ;  /* 0xffffffff000a7810 */ /* 0x000fe20007ffe0ff */
[----:B------:R-:W-:Y:S05]  /*06a0*/  BRA.DIV ~URZ, `(.L_x_2400) ;  /* 0x000237127f007947 */ /* 0x000fea000b800000 */
[----:B------:R1:W2:Y:S02]  /*06b0*/  SHFL.IDX PT, R5, R4, R10, 0x1f ;  /* 0x00001f0a04057589 */ /* 0x0002a400000e0000 */
.L_x_2399:
[----:B------:R-:W-:Y:S05]  /*06c0*/  BSYNC B0 ;  /* 0x0000000000007941 */ /* 0x000fea0003800000 */
.L_x_2398:
        /* <DEDUP_REMOVED lines=69> */
.L_x_2402:
        /* <DEDUP_REMOVED lines=70> */
.L_x_2403:
[----:B------:R-:W-:Y:S05]  /*0f80*/  BSYNC B0 ;  /* 0x0000000000007941 */ /* 0x000fea0003800000 */
.L_x_2401:
[----:B------:R-:W-:-:S04]  /*0f90*/  LOP3.LUT R0, RZ, R0, RZ, 0x33, !PT ;  /* 0x00000000ff007212 */ /* 0x000fc800078e33ff */
[----:B------:R-:W-:-:S05]  /*0fa0*/  IADD3 R0, R0, R13, RZ ;  /* 0x0000000d00007210 */ /* 0x000fca0007ffe0ff */
[----:B------:R2:W-:Y:S01]  /*0fb0*/  STL [R1+0x4c], R0 ;  /* 0x00004c0001007387 */ /* 0x0005e20000100800 */
[----:B------:R-:W-:Y:S05]  /*0fc0*/  BRA `(.L_x_2404) ;  /* 0x0000006000007947 */ /* 0x000fea0003800000 */
.L_x_2392:
[----:B------:R-:W-:Y:S01]  /*0fd0*/  MOV R0, UR4 ;  /* 0x0000000400007c02 */ /* 0x000fe20008000f00 */
[----:B------:R-:W-:Y:S04]  /*0fe0*/  STL [R1+0x4c], RZ ;  /* 0x00004cff01007387 */ /* 0x000fe80000100800 */
[----:B------:R-:W-:Y:S04]  /*0ff0*/  STL [R1+0x50], RZ ;  /* 0x000050ff01007387 */ /* 0x000fe80000100800 */
[----:B------:R1:W-:Y:S02]  /*1000*/  STL [R1+0x48], R0 ;  /* 0x0000480001007387 */ /* 0x0003e40000100800 */
[----:B-1----:R-:W-:-:S05]  /*1010*/  MOV R0, c[0x0][0x53c] ;  /* 0x00014f0000007a02 */ /* 0x002fca0000000f00 */
[----:B------:R1:W-:Y:S02]  /*1020*/  STL [R1+0x54], R0 ;  /* 0x0000540001007387 */ /* 0x0003e40000100800 */
.L_x_2404:
        /* <DEDUP_REMOVED lines=8> */
.L_x_2390:
        /* <DEDUP_REMOVED lines=99> */
.L_x_2662:
        /* <DEDUP_REMOVED lines=38> */
.L_x_2405:
[----:B------:R-:W-:-:S04]  /*1940*/  ISETP.NE.U32.AND P0, PT, RZ, c[0x0][0x368], PT ;  /* 0x0000da00ff007a0c */ /* 0x000fc80003f05070 */
[----:B------:R-:W-:-:S13]  /*1950*/  ISETP.NE.AND.EX P0, PT, RZ, c[0x0][0x36c], PT, P0 ;  /* 0x0000db00ff007a0c */ /* 0x000fda0003f05300 */
[----:B------:R-:W-:Y:S05]  /*1960*/  @!P0 BRA `(.L_x_2406) ;  /* 0x0000003000008947 */ /* 0x000fea0003800000 */
[----:B-1----:R-:W-:-:S05]  /*1970*/  IMAD.WIDE R4, R31, R173, c[0x0][0x368] ;  /* 0x0000da001f047625 */ /* 0x002fca00078e02ad */
[----:B------:R1:W5:Y:S01]  /*1980*/  LDG.E R13, [R4.64] ;  /* 0x00000008040d7981 */ /* 0x000362000c1e1900 */
[----:B------:R-:W-:Y:S05]  /*1990*/  BRA `(.L_x_2407) ;  /* 0x0000005000007947 */ /* 0x000fea0003800000 */
.L_x_2406:
[----:B------:R-:W-:Y:S01]  /*19a0*/  MOV R13, c[0x0][0x1d0] ;  /* 0x00007400000d7a02 */ /* 0x000fe20000000f00 */
[----:B------:R-:W-:Y:S05]  /*19b0*/  @!P4 BRA `(.L_x_2407) ;  /* 0x000000300000c947 */ /* 0x000fea0003800000 */
[----:B-1----:R-:W2:Y:S04]  /*19c0*/  LDG.E R6, [R4.64] ;  /* 0x0000000804067981 */ /* 0x002ea8000c1e1900 */
[----:B------:R-:W2:Y:S02]  /*19d0*/  LDG.E R0, [R4.64+0x4] ;  /* 0x0000040804007981 */ /* 0x000ea4000c1e1900 */
[----:B--2---:R-:W-:Y:S02]  /*19e0*/  IADD3 R13, -R6, R0, RZ ;  /* 0x00000000060d7210 */ /* 0x004fe40007ffe1ff */
.L_x_2407:
        /* <DEDUP_REMOVED lines=48> */
.L_x_2410:
[----:B------:R-:W-:-:S13]  /*1cf0*/  ISETP.NE.AND P0, PT, R6, 0x1, PT ;  /* 0x000000010600780c */ /* 0x000fda0003f05270 */
[----:B------:R-:W-:-:S05]  /*1d00*/  @P0 IMAD.HI.U32 R2, R3, c[0x0][0x330], RZ ;  /* 0x0000cc0003020a27 */ /* 0x000fca00078e00ff */
[----:B------:R-:W-:Y:S02]  /*1d10*/  @P0 SHF.R.U32.HI R3, RZ, c[0x0][0x334], R2 ;  /* 0x0000cd00ff030a19 */ /* 0x000fe40000011602 */
.L_x_2411:
[----:B------:R-:W-:Y:S05]  /*1d20*/  BSYNC B0 ;  /* 0x0000000000007941 */ /* 0x000fea0003800000 */
.L_x_2409:
[----:B------:R-:W-:-:S05]  /*1d30*/  IMAD R3, R3, R6, c[0x0][0x32c] ;  /* 0x0000cb0003037624 */ /* 0x000fca00078e0206 */
[----:B------:R-:W-:-:S03]  /*1d40*/  IMNMX R4, R4, R3, PT ;  /* 0x0000000304047217 */ /* 0x000fc60003800200 */
.L_x_2408:
[----:B------:R-:W-:Y:S01]  /*1d50*/  IMAD.IADD R5, R7, 0x1, -R8 ;  /* 0x0000000107057824 */ /* 0x000fe200078e0a08 */
[----:B------:R-:W-:Y:S01]  /*1d60*/  IADD3 R4, R4, 0x4f, RZ ;  /* 0x0000004f04047810 */ /* 0x000fe20007ffe0ff */
[----:B------:R-:W-:-:S03]  /*1d70*/  @P2 IMAD.HI.U32 R3, R9, c[0x0][0x2c8], RZ ;  /* 0x0000b20009032a27 */ /* 0x000fc600078e00ff */
[----:B------:R1:W-:Y:S01]  /*1d80*/  STL [R1], R5 ;  /* 0x0000000501007387 */ /* 0x0003e20000100800 */
        /* <DEDUP_REMOVED lines=18> */
.L_x_2414:
[----:B------:R-:W-:-:S13]  /*1eb0*/  ISETP.NE.AND P0, PT, R6, 0x1, PT ;  /* 0x000000010600780c */ /* 0x000fda0003f05270 */
[----:B------:R-:W-:-:S05]  /*1ec0*/  @P0 IMAD.HI.U32 R4, R2, c[0x0][0x330], RZ ;  /* 0x0000cc0002040a27 */ /* 0x000fca00078e00ff */
[----:B------:R-:W-:Y:S02]  /*1ed0*/  @P0 SHF.R.U32.HI R2, RZ, c[0x0][0x334], R4 ;  /* 0x0000cd00ff020a19 */ /* 0x000fe40000011604 */
.L_x_2415:
[----:B------:R-:W-:Y:S05]  /*1ee0*/  BSYNC B0 ;  /* 0x0000000000007941 */ /* 0x000fea0003800000 */
.L_x_2413:
[----:B------:R-:W-:-:S05]  /*1ef0*/  IMAD R2, R2, c[0x0][0x32c], RZ ;  /* 0x0000cb0002027a24 */ /* 0x000fca00078e02ff */
[----:B------:R-:W-:-:S04]  /*1f00*/  IMNMX R3, R3, R2, !PT ;  /* 0x0000000203037217 */ /* 0x000fc80007800200 */
.L_x_2412:
        /* <DEDUP_REMOVED lines=47> */
.L_x_2417:
[----:B------:R-:W-:Y:S05]  /*2200*/  BSYNC B0 ;  /* 0x0000000000007941 */ /* 0x000fea0003800000 */
.L_x_2416:
        /* <DEDUP_REMOVED lines=297> */
.L_x_2453:
        /* <DEDUP_REMOVED lines=63> */
.L_x_2423:
[----:B------:R-:W-:Y:S05]  /*3890*/  BSYNC B0 ;  /* 0x0000000000007941 */ /* 0x000fea0003800000 */
.L_x_2422:
        /* <DEDUP_REMOVED lines=38> */
.L_x_2425:
[----:B------:R-:W-:Y:S05]  /*3b00*/  BSYNC B0 ;  /* 0x0000000000007941 */ /* 0x000fea0003800000 */
.L_x_2424:
        /* <DEDUP_REMOVED lines=37> */
.L_x_2427:
[----:B------:R-:W-:Y:S05]  /*3d60*/  BSYNC B0 ;  /* 0x0000000000007941 */ /* 0x000fea0003800000 */
.L_x_2426:
        /* <DEDUP_REMOVED lines=68> */
.L_x_2431:
[----:B------:R-:W-:Y:S05]  /*41b0*/  BSYNC B0 ;  /* 0x0000000000007941 */ /* 0x000fea0003800000 */
.L_x_2430:
        /* <DEDUP_REMOVED lines=55> */
.L_x_2429:
[----:B------:R-:W-:Y:S05]  /*4530*/  BSYNC B1 ;  /* 0x0000000000017941 */ /* 0x000fea0003800000 */
.L_x_2428:
        /* <DEDUP_REMOVED lines=56> */
.L_x_2435:
[----:B------:R-:W-:Y:S05]  /*48c0*/  BSYNC B0 ;  /* 0x0000000000007941 */ /* 0x000fea0003800000 */
.L_x_2434:
        /* <DEDUP_REMOVED lines=55> */
.L_x_2433:
[----:B------:R-:W-:Y:S05]  /*4c40*/  BSYNC B1 ;  /* 0x0000000000017941 */ /* 0x000fea0003800000 */
.L_x_2432:
        /* <DEDUP_REMOVED lines=55> */
.L_x_2438:
[----:B------:R-:W-:Y:S05]  /*4fc0*/  BSYNC B0 ;  /* 0x0000000000007941 */ /* 0x000fea0003800000 */
.L_x_2437:
        /* <DEDUP_REMOVED lines=56> */
.L_x_2421:
        /* <DEDUP_REMOVED lines=195> */
.L_x_2440:
[----:B---3--:R-:W-:Y:S05]  /*5f80*/  BSYNC B0 ;  /* 0x0000000000007941 */ /* 0x008fea0003800000 */
.L_x_2439:
        /* <DEDUP_REMOVED lines=115> */
.L_x_2442:
[----:B------:R-:W-:Y:S05]  /*66c0*/  BSYNC B0 ;  /* 0x0000000000007941 */ /* 0x000fea0003800000 */
.L_x_2441:
        /* <DEDUP_REMOVED lines=116> */
.L_x_2420:
        /* <DEDUP_REMOVED lines=11> */
.L_x_2444:
[----:B------:R-:W-:Y:S05]  /*6ec0*/  BSYNC B0 ;  /* 0x0000000000007941 */ /* 0x000fea0003800000 */
.L_x_2443:
        /* <DEDUP_REMOVED lines=8> */
.L_x_2446:
[----:B------:R-:W-:Y:S05]  /*6f50*/  BSYNC B0 ;  /* 0x0000000000007941 */ /* 0x000fea0003800000 */
.L_x_2445:
[----:B------:R-:W-:Y:S11]  /*6f60*/  ISETP.GE.AND P0, PT, R141, R2, PT ;  /* 0x000000028d00720c */ /* 0x000ff60003f06270 */
[----:B------:R-:W-:Y:S02]  /*6f70*/  @!UPT UIADD3 URZ, URZ, URZ, URZ ;  /* 0x0000003f3f3ff290 */ /* 0x000fe4000fffe03f */
[----:B------:R-:W-:-:S05]  /*6f80*/  @P0 BRA `(.L_x_2436) ;  /* 0x0000004000000947 */ /* 0x000fca0003800000 */
[----:B-1----:R-:W1:Y:S04]  /*6f90*/  @!P6 LDS.128 R8, [R81+0x4800] ;  /* 0x004800005108e984 */ /* 0x002e680000000c00 */
[----:B------:R-:W2:Y:S04]  /*6fa0*/  @!P1 LDS.128 R4, [R82+0x4800] ;  /* 0x0048000052049984 */ /* 0x000ea80000000c00 */
[----:B-1----:R1:W-:Y:S04]  /*6fb0*/  @!P6 STG.E.128 [R64.64], R8 ;  /* 0x000000084000e986 */ /* 0x0023e8000c101d08 */
[----:B--2---:R1:W-:Y:S02]  /*6fc0*/  @!P1 STG.E.128 [R64.64+0x40], R4 ;  /* 0x0000400440009986 */ /* 0x0043e4000c101d08 */
.L_x_2436:
[----:B------:R-:W-:Y:S05]  /*6fd0*/  BSYNC B2 ;  /* 0x0000000000027941 */ /* 0x000fea0003800000 */
.L_x_2419:
        /* <DEDUP_REMOVED lines=95> */
.L_x_2448:
[----:B-1----:R-:W-:Y:S05]  /*75d0*/  BSYNC B0 ;  /* 0x0000000000007941 */ /* 0x002fea0003800000 */
.L_x_2447:
        /* <DEDUP_REMOVED lines=22> */
.L_x_2450:
[----:B------:R-:W-:Y:S05]  /*7740*/  BSYNC B0 ;  /* 0x0000000000007941 */ /* 0x000fea0003800000 */
.L_x_2449:
        /* <DEDUP_REMOVED lines=22> */
.L_x_2452:
[----:B------:R-:W-:Y:S05]  /*78b0*/  BSYNC B0 ;  /* 0x0000000000007941 */ /* 0x000fea0003800000 */
.L_x_2451:
        /* <DEDUP_REMOVED lines=33> */
.L_x_2418:
        /* <DEDUP_REMOVED lines=26> */
.L_x_2456:
[----:B------:R-:W-:-:S13]  /*7c70*/  ISETP.NE.AND P0, PT, R4, 0x1, PT ;  /* 0x000000010400780c */ /* 0x000fda0003f05270 */
[----:B------:R-:W-:-:S05]  /*7c80*/  @P0 IMAD.HI.U32 R0, R2, c[0x0][0x330], RZ ;  /* 0x0000cc0002000a27 */ /* 0x000fca00078e00ff */
[----:B------:R-:W-:Y:S02]  /*7c90*/  @P0 SHF.R.U32.HI R2, RZ, c[0x0][0x334], R0 ;  /* 0x0000cd00ff020a19 */ /* 0x000fe40000011600 */
.L_x_2457:
[----:B------:R-:W-:Y:S05]  /*7ca0*/  BSYNC B0 ;  /* 0x0000000000007941 */ /* 0x000fea0003800000 */
.L_x_2455:
[----:B------:R-:W-:-:S05]  /*7cb0*/  IMAD R2, R2, R4, c[0x0][0x32c] ;  /* 0x0000cb0002027624 */ /* 0x000fca00078e0204 */
[----:B------:R-:W-:-:S03]  /*7cc0*/  IMNMX R3, R3, R2, PT ;  /* 0x0000000203037217 */ /* 0x000fc60003800200 */
.L_x_2454:
[----:B------:R-:W2:Y:S01]  /*7cd0*/  LDL R4, [R1] ;  /* 0x0000000001047983 */ /* 0x000ea20000100800 */
        /* <DEDUP_REMOVED lines=21> */
.L_x_2460:
[----:B------:R-:W-:-:S04]  /*7e30*/  MOV R3, c[0x0][0x32c] ;  /* 0x0000cb0000037a02 */ /* 0x000fc80000000f00 */
[----:B------:R-:W-:-:S13]  /*7e40*/  ISETP.NE.AND P0, PT, R3, 0x1, PT ;  /* 0x000000010300780c */ /* 0x000fda0003f05270 */
[----:B------:R-:W-:-:S05]  /*7e50*/  @P0 IMAD.HI.U32 R3, R0, c[0x0][0x330], RZ ;  /* 0x0000cc0000030a27 */ /* 0x000fca00078e00ff */
[----:B------:R-:W-:Y:S02]  /*7e60*/  @P0 SHF.R.U32.HI R0, RZ, c[0x0][0x334], R3 ;  /* 0x0000cd00ff000a19 */ /* 0x000fe40000011603 */
.L_x_2461:
[----:B------:R-:W-:Y:S05]  /*7e70*/  BSYNC B0 ;  /* 0x0000000000007941 */ /* 0x000fea0003800000 */
.L_x_2459:
[----:B------:R-:W-:-:S05]  /*7e80*/  IMAD R0, R0, c[0x0][0x32c], RZ ;  /* 0x0000cb0000007a24 */ /* 0x000fca00078e02ff */
[----:B------:R-:W-:-:S05]  /*7e90*/  IMNMX R2, R2, R0, !PT ;  /* 0x0000000002027217 */ /* 0x000fca0007800200 */
.L_x_2458:
        /* <DEDUP_REMOVED lines=37> */
.L_x_2463:
[----:B------:R-:W-:Y:S05]  /*80f0*/  BSYNC B0 ;  /* 0x0000000000007941 */ /* 0x000fea0003800000 */
.L_x_2462:
        /* <DEDUP_REMOVED lines=38> */
[----:B------:R-:W-:-:S05]  /*8360*/  IMAD.IADD R0, R240, 0x1, R0 ;  /* 0x00000001f0007824 */ /* 0x000fca00078e0200 */
        /* <DEDUP_REMOVED lines=12> */
[----:B--2---:R-:W-:-:S05]  /*8430*/  @P1 IMAD.WIDE R2, R17, R2, c[0x0][0x340] ;  /* 0x0000d00011021625 */ /* 0x004fca00078e0202 */
        /* <DEDUP_REMOVED lines=78> */
.L_x_2667:
[----:B------:R-:W-:Y:S05]  /*8920*/  BRA.DIV ~URZ, `(.L_x_2466) ;  /* 0x0001b5627f007947 */ /* 0x000fea000b800000 */
[----:B-1----:R1:W4:Y:S02]  /*8930*/  SHFL.IDX PT, R2, R6, RZ, 0x181f ;  /* 0x00181fff06027589 */ /* 0x00232400000e0000 */
.L_x_2668:
        /* <DEDUP_REMOVED lines=11> */
.L_x_2468:
[----:B------:R-:W-:Y:S05]  /*89f0*/  BSYNC B0 ;  /* 0x0000000000007941 */ /* 0x000fea0003800000 */
.L_x_2467:
[----:B------:R-:W-:Y:S05]  /*8a00*/  BRA.DIV ~URZ, `(.L_x_2469) ;  /* 0x0001b4f27f007947 */ /* 0x000fea000b800000 */
[----:B---3--:R3:W1:Y:S04]  /*8a10*/  SHFL.IDX PT, R7, R5, 0x1, 0x181f ;  /* 0x00381f0005077f89 */ /* 0x00866800000e0000 */
[----:B--2-4-:R3:W2:Y:S02]  /*8a20*/  SHFL.IDX PT, R2, R6, 0x1, 0x181f ;  /* 0x00381f0006027f89 */ /* 0x0146a400000e0000 */
.L_x_2669:
        /* <DEDUP_REMOVED lines=10> */
.L_x_2471:
[----:B------:R-:W-:Y:S05]  /*8ad0*/  BSYNC B0 ;  /* 0x0000000000007941 */ /* 0x000fea0003800000 */
.L_x_2470:
[----:B------:R-:W-:Y:S05]  /*8ae0*/  BRA.DIV ~URZ, `(.L_x_2472) ;  /* 0x0001b4e27f007947 */ /* 0x000fea000b800000 */
[----:B-1----:R1:W4:Y:S02]  /*8af0*/  SHFL.IDX PT, R7, R5, 0x2, 0x181f ;  /* 0x00581f0005077f89 */ /* 0x00232400000e0000 */
.L_x_2670:
[----:B------:R-:W-:Y:S05]  /*8b00*/  BRA.DIV ~URZ, `(.L_x_2473) ;  /* 0x0001b5327f007947 */ /* 0x000fea000b800000 */
[----:B--2---:R2:W1:Y:S02]  /*8b10*/  SHFL.IDX PT, R2, R6, 0x2, 0x181f ;  /* 0x00581f0006027f89 */ /* 0x00446400000e0000 */
.L_x_2671:
        /* <DEDUP_REMOVED lines=10> */
.L_x_2475:
[----:B------:R-:W-:Y:S05]  /*8bc0*/  BSYNC B0 ;  /* 0x0000000000007941 */ /* 0x000fea0003800000 */
.L_x_2474:
[----:B------:R-:W-:Y:S05]  /*8bd0*/  BRA.DIV ~URZ, `(.L_x_2476) ;  /* 0x0001b4d27f007947 */ /* 0x000fea000b800000 */
[----:B----4-:R4:W2:Y:S04]  /*8be0*/  SHFL.IDX PT, R7, R5, 0x3, 0x181f ;  /* 0x00781f0005077f89 */ /* 0x0108a800000e0000 */
[----:B-1----:R4:W1:Y:S02]  /*8bf0*/  SHFL.IDX PT, R2, R6, 0x3, 0x181f ;  /* 0x00781f0006027f89 */ /* 0x00286400000e0000 */
.L_x_2672:
        /* <DEDUP_REMOVED lines=10> */
.L_x_2478:
[----:B------:R-:W-:Y:S05]  /*8ca0*/  BSYNC B0 ;  /* 0x0000000000007941 */ /* 0x000fea0003800000 */
.L_x_2477:
[----:B------:R-:W-:Y:S05]  /*8cb0*/  BRA.DIV ~URZ, `(.L_x_2479) ;  /* 0x0001b4c27f007947 */ /* 0x000fea000b800000 */
[----:B--2---:R2:W3:Y:S02]  /*8cc0*/  SHFL.IDX PT, R7, R5, 0x4, 0x181f ;  /* 0x00981f0005077f89 */ /* 0x0044e400000e0000 */
.L_x_2673:
[----:B------:R-:W-:Y:S05]  /*8cd0*/  BRA.DIV ~URZ, `(.L_x_2480) ;  /* 0x0001b5127f007947 */ /* 0x000fea000b800000 */
[----:B-1----:R1:W2:Y:S02]  /*8ce0*/  SHFL.IDX PT, R2, R6, 0x4, 0x181f ;  /* 0x00981f0006027f89 */ /* 0x0022a400000e0000 */
.L_x_2674:
        /* <DEDUP_REMOVED lines=10> */
.L_x_2482:
[----:B------:R-:W-:Y:S05]  /*8d90*/  BSYNC B0 ;  /* 0x0000000000007941 */ /* 0x000fea0003800000 */
.L_x_2481:
[----:B------:R-:W-:Y:S05]  /*8da0*/  BRA.DIV ~URZ, `(.L_x_2483) ;  /* 0x0001b4b27f007947 */ /* 0x000fea000b800000 */
[----:B---3--:R3:W1:Y:S04]  /*8db0*/  SHFL.IDX PT, R7, R5, 0x5, 0x181f ;  /* 0x00b81f0005077f89 */ /* 0x00866800000e0000 */
[----:B--2---:R3:W2:Y:S02]  /*8dc0*/  SHFL.IDX PT, R2, R6, 0x5, 0x181f ;  /* 0x00b81f0006027f89 */ /* 0x0046a400000e0000 */
.L_x_2675:
        /* <DEDUP_REMOVED lines=10> */
.L_x_2485:
[----:B------:R-:W-:Y:S05]  /*8e70*/  BSYNC B0 ;  /* 0x0000000000007941 */ /* 0x000fea0003800000 */
.L_x_2484:
[----:B------:R-:W-:Y:S05]  /*8e80*/  BRA.DIV ~URZ, `(.L_x_2486) ;  /* 0x0001b4a27f007947 */ /* 0x000fea000b800000 */
[----:B-1----:R1:W3:Y:S02]  /*8e90*/  SHFL.IDX PT, R7, R5, 0x6, 0x181f ;  /* 0x00d81f0005077f89 */ /* 0x0022e400000e0000 */
.L_x_2676:
[----:B------:R-:W-:Y:S05]  /*8ea0*/  BRA.DIV ~URZ, `(.L_x_2487) ;  /* 0x0001b4f27f007947 */ /* 0x000fea000b800000 */
[----:B--2---:R2:W1:Y:S02]  /*8eb0*/  SHFL.IDX PT, R2, R6, 0x6, 0x181f ;  /* 0x00d81f0006027f89 */ /* 0x00446400000e0000 */
.L_x_2677:
        /* <DEDUP_REMOVED lines=10> */
.L_x_2489:
[----:B------:R-:W-:Y:S05]  /*8f60*/  BSYNC B0 ;  /* 0x0000000000007941 */ /* 0x000fea0003800000 */
.L_x_2488:
[----:B------:R-:W-:Y:S05]  /*8f70*/  BRA.DIV ~URZ, `(.L_x_2490) ;  /* 0x0001b4927f007947 */ /* 0x000fea000b800000 */
[----:B-1-34-:R-:W1:Y:S04]  /*8f80*/  SHFL.IDX PT, R5, R5, 0x7, 0x181f ;  /* 0x00f81f0005057f89 */ /* 0x01ae6800000e0000 */
[----:B------:R3:W4:Y:S02]  /*8f90*/  SHFL.IDX PT, R3, R6, 0x7, 0x181f ;  /* 0x00f81f0006037f89 */ /* 0x00072400000e0000 */
.L_x_2678:
[----:B--23--:R-:W2:Y:S01]  /*8fa0*/  LDL.LU R6, [R1+0x40] ;  /* 0x0000400001067983 */ /* 0x00cea20000300800 */
        /* <DEDUP_REMOVED lines=15> */
[----:B------:R-:W3:Y:S04]  /*90a0*/  LDL R8, [R1+0x3c] ;  /* 0x00003c0001087983 */ /* 0x000ee80000100800 */
[----:B-1----:R-:W4:Y:S01]  /*90b0*/  LDL.64 R6, [R1+0x30] ;  /* 0x0000300001067983 */ /* 0x002f220000100a00 */
[----:B------:R-:W-:Y:S01]  /*90c0*/  IMAD.MOV.U32 R72, RZ, RZ, -0x50 ;  /* 0xffffffb0ff487424 */ /* 0x000fe200078e00ff */
[----:B------:R-:W-:-:S03]  /*90d0*/  SHF.R.S32.HI R84, RZ, 0x1f, R176 ;  /* 0x0000001fff547819 */ /* 0x000fc600000114b0 */
[----:B------:R-:W-:Y:S02]  /*90e0*/  IMAD R72, R226, R72, 0x50 ;  /* 0x00000050e2487424 */ /* 0x000fe400078e0248 */
[----:B------:R-:W-:Y:S02]  /*90f0*/  IMAD R4, R84, c[0x0][0x1e0], RZ ;  /* 0x0000780054047a24 */ /* 0x000fe400078e02ff */
[----:B------:R-:W-:-:S04]  /*9100*/  IMAD.WIDE.U32 R2, R176, c[0x0][0x1e0], RZ ;  /* 0x00007800b0027a25 */ /* 0x000fc800078e00ff */
[----:B------:R-:W-:-:S04]  /*9110*/  IMAD R4, R176, c[0x0][0x1e4], R4 ;  /* 0x00007900b0047a24 */ /* 0x000fc800078e0204 */
[----:B------:R-:W-:Y:S02]  /*9120*/  IMAD.IADD R3, R3, 0x1, R4 ;  /* 0x0000000103037824 */ /* 0x000fe400078e0204 */
[----:B------:R-:W-:Y:S02]  /*9130*/  IMAD.MOV.U32 R177, RZ, RZ, c[0x0][0x1e0] ;  /* 0x00007800ffb17624 */ /* 0x000fe400078e00ff */
[----:B------:R-:W-:Y:S01]  /*9140*/  IMAD.MOV.U32 R180, RZ, RZ, c[0x0][0x1e4] ;  /* 0x00007900ffb47624 */ /* 0x000fe200078e00ff */
[----:B------:R-:W-:Y:S01]  /*9150*/  BSSY B0, `(.L_x_2491) ;  /* 0x000002c000007945 */ /* 0x000fe20003800000 */
[----:B------:R-:W-:Y:S01]  /*9160*/  BAR.SYNC.DEFER_BLOCKING 0x0 ;  /* 0x0000000000007b1d */ /* 0x000fe20000010000 */
[----:B--2---:R-:W-:-:S04]  /*9170*/  IADD3 R73, R72, R190, -R139 ;  /* 0x000000be48497210 */ /* 0x004fc80007ffe88b */
[C---:B------:R-:W-:Y:S01]  /*9180*/  ISETP.GE.AND P0, PT, R73.reuse, 0x1, PT ;  /* 0x000000014900780c */ /* 0x040fe20003f06270 */
[----:B---3--:R-:W-:Y:S02]  /*9190*/  IMAD.MOV.U32 R179, RZ, RZ, R8 ;  /* 0x000000ffffb37224 */ /* 0x008fe400078e0008 */
[----:B----4-:R-:W-:Y:S01]  /*91a0*/  IMAD.MOV.U32 R178, RZ, RZ, R6 ;  /* 0x000000ffffb27224 */ /* 0x010fe200078e0006 */
[----:B------:R-:W-:-:S03]  /*91b0*/  ISETP.GE.AND P3, PT, R73, 0x11, PT ;  /* 0x000000114900780c */ /* 0x000fc60003f66270 */
[----:B------:R-:W-:-:S04]  /*91c0*/  IMAD.WIDE.U32 R4, R2, 0x50, R178 ;  /* 0x0000005002047825 */ /* 0x000fc800078e00b2 */
[----:B------:R-:W-:Y:S02]  /*91d0*/  IMAD R2, R3, 0x50, RZ ;  /* 0x0000005003027824 */ /* 0x000fe400078e02ff */
[C---:B------:R-:W-:Y:S02]  /*91e0*/  @P0 LEA R6, P1, R4.reuse, c[0x0][0x1c8], 0x1 ;  /* 0x0000720004060a11 */ /* 0x040fe400078208ff */
[----:B------:R-:W-:Y:S01]  /*91f0*/  IMAD.IADD R3, R5, 0x1, R2 ;  /* 0x0000000105037824 */ /* 0x000fe200078e0202 */
[----:B------:R-:W-:Y:S02]  /*9200*/  ISETP.GE.AND P2, PT, R73, 0x21, PT ;  /* 0x000000214900780c */ /* 0x000fe40003f46270 */
[----:B------:R-:W-:Y:S02]  /*9210*/  @P3 LEA R2, P4, R177, R4, 0x4 ;  /* 0x00000004b1023211 */ /* 0x000fe400078820ff */
        /* <DEDUP_REMOVED lines=31> */
.L_x_2492:
[----:B------:R-:W-:Y:S05]  /*9410*/  BSYNC B0 ;  /* 0x0000000000007941 */ /* 0x000fea0003800000 */
.L_x_2491:
        /* <DEDUP_REMOVED lines=8> */
.L_x_2493:
        /* <DEDUP_REMOVED lines=68> */
.L_x_2497:
[----:B--2---:R-:W-:Y:S05]  /*98e0*/  BSYNC B0 ;  /* 0x0000000000007941 */ /* 0x004fea0003800000 */
.L_x_2496:
        /* <DEDUP_REMOVED lines=49> */
.L_x_2499:
[----:B--2---:R-:W-:Y:S05]  /*9c00*/  BSYNC B0 ;  /* 0x0000000000007941 */ /* 0x004fea0003800000 */
.L_x_2498:
        /* <DEDUP_REMOVED lines=51> */
.L_x_2501:
[----:B----4-:R-:W-:Y:S05]  /*9f40*/  BSYNC B0 ;  /* 0x0000000000007941 */ /* 0x010fea0003800000 */
.L_x_2500:
        /* <DEDUP_REMOVED lines=49> */
.L_x_2503:
[----:B-1--4-:R-:W-:Y:S05]  /*a260*/  BSYNC B0 ;  /* 0x0000000000007941 */ /* 0x012fea0003800000 */
.L_x_2502:
        /* <DEDUP_REMOVED lines=67> */
.L_x_2507:
[----:B------:R-:W-:Y:S05]  /*a6a0*/  BSYNC B0 ;  /* 0x0000000000007941 */ /* 0x000fea0003800000 */
.L_x_2506:
        /* <DEDUP_REMOVED lines=44> */
.L_x_2505:
[----:B------:R-:W-:Y:S05]  /*a970*/  BSYNC B1 ;  /* 0x0000000000017941 */ /* 0x000fea0003800000 */
.L_x_2504:
        /* <DEDUP_REMOVED lines=48> */
.L_x_2511:
[----:B------:R-:W-:Y:S05]  /*ac80*/  BSYNC B0 ;  /* 0x0000000000007941 */ /* 0x000fea0003800000 */
.L_x_2510:
        /* <DEDUP_REMOVED lines=44> */
.L_x_2509:
[----:B------:R-:W-:Y:S05]  /*af50*/  BSYNC B1 ;  /* 0x0000000000017941 */ /* 0x000fea0003800000 */
.L_x_2508:
        /* <DEDUP_REMOVED lines=48> */
.L_x_2515:
[----:B------:R-:W-:Y:S05]  /*b260*/  BSYNC B0 ;  /* 0x0000000000007941 */ /* 0x000fea0003800000 */
.L_x_2514:
        /* <DEDUP_REMOVED lines=44> */
.L_x_2513:
[----:B------:R-:W-:Y:S05]  /*b530*/  BSYNC B1 ;  /* 0x0000000000017941 */ /* 0x000fea0003800000 */
.L_x_2512:
        /* <DEDUP_REMOVED lines=47> */
.L_x_2518:
[----:B------:R-:W-:Y:S05]  /*b830*/  BSYNC B0 ;  /* 0x0000000000007941 */ /* 0x000fea0003800000 */
.L_x_2517:
        /* <DEDUP_REMOVED lines=45> */
.L_x_2495:
        /* <DEDUP_REMOVED lines=75> */
.L_x_2520:
[----:B---3--:R-:W-:Y:S05]  /*bfc0*/  BSYNC B0 ;  /* 0x0000000000007941 */ /* 0x008fea0003800000 */
.L_x_2519:
        /* <DEDUP_REMOVED lines=74> */
.L_x_2522:
[----:B---3--:R-:W-:Y:S05]  /*c470*/  BSYNC B0 ;  /* 0x0000000000007941 */ /* 0x008fea0003800000 */
.L_x_2521:
        /* <DEDUP_REMOVED lines=114> */
.L_x_2524:
[----:B------:R-:W-:Y:S05]  /*cba0*/  BSYNC B0 ;  /* 0x0000000000007941 */ /* 0x000fea0003800000 */
.L_x_2523:
        /* <DEDUP_REMOVED lines=95> */
.L_x_2526:
[----:B------:R-:W-:Y:S05]  /*d1a0*/  BSYNC B0 ;  /* 0x0000000000007941 */ /* 0x000fea0003800000 */
.L_x_2525:
        /* <DEDUP_REMOVED lines=95> */
.L_x_2528:
[----:B------:R-:W-:Y:S05]  /*d7a0*/  BSYNC B0 ;  /* 0x0000000000007941 */ /* 0x000fea0003800000 */
.L_x_2527:
        /* <DEDUP_REMOVED lines=101> */
.L_x_2516:
[----:B------:R-:W-:Y:S05]  /*de00*/  BSYNC B2 ;  /* 0x0000000000027941 */ /* 0x000fea0003800000 */
.L_x_2494:
[----:B------:R-:W2:Y:S01]  /*de10*/  LDL R66, [R1+0x38] ;  /* 0x0000380001427983 */ /* 0x000ea20000100800 */
[----:B------:R-:W-:-:S04]  /*de20*/  DEPBAR.LE SB0, 0x0 ;  /* 0x000080000000791a */ /* 0x000fc80000000000 */
[----:B------:R-:W4:Y:S01]  /*de30*/  LDL.64 R64, [R1+0x28] ;  /* 0x0000280001407983 */ /* 0x000f220000100a00 */
[----:B------:R-:W-:Y:S01]  /*de40*/  IMAD R0, R84, c[0x0][0x208], RZ ;  /* 0x0000820054007a24 */ /* 0x000fe200078e02ff */
[----:B------:R-:W-:Y:S01]  /*de50*/  ULDC.64 UR4, c[0x0][0x208] ;  /* 0x0000820000047ab9 */ /* 0x000fe20000000a00 */
[----:B------:R-:W-:Y:S01]  /*de60*/  IMAD.WIDE.U32 R2, R176, c[0x0][0x208], RZ ;  /* 0x00008200b0027a25 */ /* 0x000fe200078e00ff */
[----:B------:R-:W-:Y:S01]  /*de70*/  BAR.SYNC.DEFER_BLOCKING 0x0 ;  /* 0x0000000000007b1d */ /* 0x000fe20000010000 */
[----:B------:R-:W-:Y:S01]  /*de80*/  USHF.L.U32 UR7, UR4, 0x5, URZ ;  /* 0x0000000504077899 */ /* 0x000fe2000800063f */
[----:B------:R-:W-:Y:S01]  /*de90*/  ISETP.GE.AND P1, PT, R136, c[0x0][0x1d4], PT ;  /* 0x0000750088007a0c */ /* 0x000fe20003f26270 */
[----:B------:R-:W-:-:S03]  /*dea0*/  IMAD R0, R176, c[0x0][0x20c], R0 ;  /* 0x00008300b0007a24 */ /* 0x000fc600078e0200 */
[----:B------:R-:W-:Y:S01]  /*deb0*/  UMOV UR6, 0x5 ;  /* 0x0000000500067882 */ /* 0x000fe20000000000 */
[----:B------:R-:W-:Y:S01]  /*dec0*/  IMAD.IADD R0, R3, 0x1, R0 ;  /* 0x0000000103007824 */ /* 0x000fe200078e0200 */
[----:B------:R-:W-:Y:S01]  /*ded0*/  USHF.L.U64.HI UR5, UR4, UR6, UR5 ;  /* 0x0000000604057299 */ /* 0x000fe20008010205 */
[C---:B------:R-:W-:Y:S01]  /*dee0*/  ISETP.LT.OR P3, PT, R73.reuse, 0x1, P1 ;  /* 0x000000014900780c */ /* 0x040fe20000f61670 */
        /* <DEDUP_REMOVED lines=9> */
[----:B------:R-:W3:Y:S04]  /*df80*/  LDSM.16.M88.4 R4, [R211+0x2000] ;  /* 0x00200000d304783b */ /* 0x000ee80000000200 */
        /* <DEDUP_REMOVED lines=12> */
[----:B------:R-:W-:Y:S08]  /*e050*/  HMMA.16816.F32 R84, R8, R30, RZ ;  /* 0x0000001e0854723c */ /* 0x000ff000000018ff */
[C---:B---3--:R-:W-:Y:S08]  /*e060*/  HMMA.16816.F32 R40, R4.reuse, R16, RZ ;  /* 0x000000100428723c */ /* 0x048ff000000018ff */
[C---:B------:R-:W-:Y:S08]  /*e070*/  HMMA.16816.F32 R44, R4.reuse, R12, RZ ;  /* 0x0000000c042c723c */ /* 0x040ff000000018ff */
[C---:B------:R-:W-:Y:S08]  /*e080*/  HMMA.16816.F32 R48, R4.reuse, R20, RZ ;  /* 0x000000140430723c */ /* 0x040ff000000018ff */
[C---:B------:R-:W-:Y:S08]  /*e090*/  HMMA.16816.F32 R76, R4.reuse, R24, RZ ;  /* 0x00000018044c723c */ /* 0x040ff000000018ff */
[C---:B------:R-:W-:Y:S08]  /*e0a0*/  HMMA.16816.F32 R52, R4.reuse, R28, RZ ;  /* 0x0000001c0434723c */ /* 0x040ff000000018ff */
[C---:B------:R-:W-:Y:S08]  /*e0b0*/  HMMA.16816.F32 R60, R4.reuse, R18, RZ ;  /* 0x00000012043c723c */ /* 0x040ff000000018ff */
[C---:B------:R-:W-:Y:S08]  /*e0c0*/  HMMA.16816.F32 R68, R4.reuse, R14, RZ ;  /* 0x0000000e0444723c */ /* 0x040ff000000018ff */
[C---:B------:R-:W-:Y:S01]  /*e0d0*/  HMMA.16816.F32 R96, R4.reuse, R22, RZ ;  /* 0x000000160460723c */ /* 0x040fe200000018ff */
[----:B------:R-:W-:Y:S07]  /*e0e0*/  LDSM.16.M88.4 R20, [R216] ;  /* 0x00000000d814783b */ /* 0x000fee0000000200 */
[C---:B------:R-:W-:Y:S01]  /*e0f0*/  HMMA.16816.F32 R112, R4.reuse, R26, RZ ;  /* 0x0000001a0470723c */ /* 0x040fe200000018ff */
[----:B------:R-:W-:Y:S07]  /*e100*/  LDSM.16.M88.4 R24, [R217] ;  /* 0x00000000d918783b */ /* 0x000fee0000000200 */
[----:B------:R-:W-:Y:S01]  /*e110*/  HMMA.16816.F32 R108, R4, R30, RZ ;  /* 0x0000001e046c723c */ /* 0x000fe200000018ff */
[----:B------:R-:W1:Y:S07]  /*e120*/  LDSM.16.M88.4 R4, [R214+0x2000] ;  /* 0x00200000d604783b */ /* 0x000e6e0000000200 */
[C---:B-1----:R-:W-:Y:S08]  /*e130*/  HMMA.16816.F32 R152, R4.reuse, R20, R52 ;  /* 0x000000140498723c */ /* 0x042ff00000001834 */
[----:B------:R-:W-:Y:S01]  /*e140*/  HMMA.16816.F32 R80, R4, R56, R40 ;  /* 0x000000380450723c */ /* 0x000fe20000001828 */
[----:B--2---:R-:W-:-:S07]  /*e150*/  IMAD.MOV.U32 R9, RZ, RZ, R66 ;  /* 0x000000ffff097224 */ /* 0x004fce00078e0042 */
[----:B------:R-:W-:Y:S01]  /*e160*/  HMMA.16816.F32 R28, R4, R32, R48 ;  /* 0x00000020041c723c */ /* 0x000fe20000001830 */
[----:B----4-:R-:W-:-:S04]  /*e170*/  IMAD.MOV.U32 R8, RZ, RZ, R64 ;  /* 0x000000ffff087224 */ /* 0x010fc800078e0040 */
[----:B------:R-:W-:-:S03]  /*e180*/  IMAD.WIDE.U32 R2, R2, 0x50, R8 ;  /* 0x0000005002027825 */ /* 0x000fc600078e0008 */
[----:B------:R-:W-:Y:S01]  /*e190*/  HMMA.16816.F32 R64, R4, R36, R44 ;  /* 0x000000240440723c */ /* 0x000fe2000000182c */
[----:B------:R-:W1:Y:S01]  /*e1a0*/  LDSM.16.M88.4 R8, [R214] ;  /* 0x00000000d608783b */ /* 0x000e620000000200 */
[----:B------:R-:W-:Y:S01]  /*e1b0*/  IMAD.IADD R0, R3, 0x1, R0 ;  /* 0x0000000103007824 */ /* 0x000fe200078e0200 */
[----:B------:R-:W-:-:S04]  /*e1c0*/  LEA R16, P0, R2, c[0x0][0x1f8], 0x1 ;  /* 0x00007e0002107a11 */ /* 0x000fc800078008ff */
[----:B------:R-:W-:Y:S01]  /*e1d0*/  IADD3 R14, P2, R16, UR7, RZ ;  /* 0x00000007100e7c10 */ /* 0x000fe2000ff5e0ff */
[C---:B------:R-:W-:Y:S01]  /*e1e0*/  HMMA.16816.F32 R148, R4.reuse, R58, R60 ;  /* 0x0000003a0494723c */ /* 0x040fe2000000183c */
[----:B------:R-:W-:Y:S02]  /*e1f0*/  LEA.HI.X R17, R2, c[0x0][0x1fc], R0, 0x1, P0 ;  /* 0x00007f0002117a11 */ /* 0x000fe400000f0c00 */
[----:B------:R-:W-:Y:S02]  /*e200*/  IADD3 R12, P0, R14, UR7, RZ ;  /* 0x000000070e0c7c10 */ /* 0x000fe4000ff1e0ff */
[----:B------:R-:W-:Y:S01]  /*e210*/  IADD3.X R15, R17, UR5, RZ, P2, !PT ;  /* 0x00000005110f7c10 */ /* 0x000fe200097fe4ff */
[----:B------:R-:W-:Y:S01]  /*e220*/  @!PT LDS RZ, [RZ] ;  /* 0x00000000fffff984 */ /* 0x000fe20000000800 */
[----:B------:R-:W-:Y:S01]  /*e230*/  @!PT LDS RZ, [RZ] ;  /* 0x00000000fffff984 */ /* 0x000fe20000000800 */
[----:B------:R-:W-:Y:S01]  /*e240*/  @!PT LDS RZ, [RZ] ;  /* 0x00000000fffff984 */ /* 0x000fe20000000800 */
[----:B------:R2:W-:Y:S01]  /*e250*/  LDGSTS.E.BYPASS.LTC128B.128 [R221+0x100], [R16.64], !P3 ;  /* 0x0010000010dd7fae */ /* 0x0005e2000d901d48 */
[----:B------:R-:W-:Y:S01]  /*e260*/  IADD3 R2, P2, R12, UR7, RZ ;  /* 0x000000070c027c10 */ /* 0x000fe2000ff5e0ff */
[----:B------:R-:W-:Y:S01]  /*e270*/  HMMA.16816.F32 R76, R4, R24, R76 ;  /* 0x00000018044c723c */ /* 0x000fe2000000184c */
[----:B------:R-:W-:Y:S01]  /*e280*/  IADD3.X R13, R15, UR5, RZ, P0, !PT ;  /* 0x000000050f0d7c10 */ /* 0x000fe200087fe4ff */
[----:B------:R3:W-:Y:S01]  /*e290*/  LDGSTS.E.BYPASS.LTC128B.128 [R221+0x900], [R14.64], !P4 ;  /* 0x009000000edd7fae */ /* 0x0007e2000e101d48 */
[----:B------:R-:W-:-:S02]  /*e2a0*/  IADD3 R18, P0, R2, UR7, RZ ;  /* 0x0000000702127c10 */ /* 0x000fc4000ff1e0ff */
[----:B------:R-:W-:Y:S02]  /*e2b0*/  IADD3.X R3, R13, UR5, RZ, P2, !PT ;  /* 0x000000050d037c10 */ /* 0x000fe400097fe4ff */
[----:B------:R-:W-:Y:S01]  /*e2c0*/  ISETP.LT.OR P3, PT, R73, 0x21, P1 ;  /* 0x000000214900780c */ /* 0x000fe20000f61670 */
[----:B------:R-:W-:Y:S01]  /*e2d0*/  HMMA.16816.F32 R68, R4, R38, R68 ;  /* 0x000000260444723c */ /* 0x000fe20000001844 */
[----:B------:R-:W-:Y:S02]  /*e2e0*/  IADD3.X R19, R3, UR5, RZ, P0, !PT ;  /* 0x0000000503137c10 */ /* 0x000fe400087fe4ff */
[C---:B------:R-:W-:Y:S02]  /*e2f0*/  ISETP.LT.OR P2, PT, R73.reuse, 0x31, P1 ;  /* 0x000000314900780c */ /* 0x040fe40000f41670 */
[----:B------:R-:W-:-:S03]  /*e300*/  ISETP.LT.OR P0, PT, R73, 0x41, P1 ;  /* 0x000000414900780c */ /* 0x000fc60000f01670 */
[----:B------:R-:W-:Y:S04]  /*e310*/  HMMA.16816.F32 R140, R4, R22, R108 ;  /* 0x00000016048c723c */ /* 0x000fe8000000186c */
[----:B------:R3:W-:Y:S04]  /*e320*/  LDGSTS.E.BYPASS.LTC128B.128 [R221+0x1100], [R12.64], !P3 ;  /* 0x011000000cdd7fae */ /* 0x0007e8000d901d48 */
[----:B------:R4:W-:Y:S01]  /*e330*/  LDGSTS.E.BYPASS.LTC128B.128 [R221+0x1900], [R2.64], !P2 ;  /* 0x0190000002dd7fae */ /* 0x0009e2000d101d48 */
[----:B-1---5:R-:W-:Y:S03]  /*e340*/  HMMA.16816.F32 R136, R8, R56, R116 ;  /* 0x000000380888723c */ /* 0x022fe60000001874 */
[----:B------:R2:W-:Y:S01]  /*e350*/  LDGSTS.E.BYPASS.LTC128B.128 [R221+0x2100], [R18.64], !P0 ;  /* 0x0210000012dd7fae */ /* 0x0005e2000c101d48 */
[----:B------:R-:W-:-:S03]  /*e360*/  ISETP.GT.AND P0, PT, R176, R240, PT ;  /* 0x000000f0b000720c */ /* 0x000fc60003f04270 */
[----:B------:R-:W-:Y:S01]  /*e370*/  LDSM.16.M88.4 R44, [R210+0x1000] ;  /* 0x00100000d22c783b */ /* 0x000fe20000000200 */
[C---:B------:R-:W-:Y:S03]  /*e380*/  HMMA.16816.F32 R56, R8.reuse, R58, R128 ;  /* 0x0000003a0838723c */ /* 0x040fe60000001880 */
[----:B------:R-:W-:Y:S04]  /*e390*/  LDSM.16.M88.4 R52, [R210] ;  /* 0x00000000d234783b */ /* 0x000fe80000000200 */
[----:B------:R-:W-:Y:S01]  /*e3a0*/  LDSM.16.M88.4 R48, [R210+0x800] ;  /* 0x00080000d230783b */ /* 0x000fe20000000200 */
[C---:B------:R-:W-:Y:S03]  /*e3b0*/  HMMA.16816.F32 R144, R8.reuse, R36, R104 ;  /* 0x000000240890723c */ /* 0x040fe60000001868 */
[----:B------:R-:W-:Y:S04]  /*e3c0*/  LDSM.16.M88.4 R40, [R210+0x1800] ;  /* 0x00180000d228783b */ /* 0x000fe80000000200 */
[----:B------:R-:W-:Y:S01]  /*e3d0*/  LDSM.16.M88.4 R60, [R210+0x2000] ;  /* 0x00200000d23c783b */ /* 0x000fe20000000200 */
[----:B------:R-:W-:Y:S03]  /*e3e0*/  HMMA.16816.F32 R108, R8, R38, R124 ;  /* 0x00000026086c723c */ /* 0x000fe6000000187c */
[----:B---3--:R-:W-:Y:S04]  /*e3f0*/  LDSM.16.M88.4 R12, [R212] ;  /* 0x00000000d40c783b */ /* 0x008fe80000000200 */
[----:B--2---:R-:W1:Y:S01]  /*e400*/  LDSM.16.M88.4 R16, [R212+0x2000] ;  /* 0x00200000d410783b */ /* 0x004e620000000200 */
[----:B------:R-:W-:Y:S03]  /*e410*/  HMMA.16816.F32 R168, R4, R34, R96 ;  /* 0x0000002204a8723c */ /* 0x000fe60000001860 */
[----:B------:R-:W-:Y:S04]  /*e420*/  LDSM.16.M88.4 R36, [R207] ;  /* 0x00000000cf24783b */ /* 0x000fe80000000200 */
[----:B------:R-:W0:Y:S01]  /*e430*/  LDGDEPBAR ;  /* 0x00000000000079af */ /* 0x000e220000000000 */
[C---:B------:R-:W-:Y:S08]  /*e440*/  HMMA.16816.F32 R156, R8.reuse, R32, R100 ;  /* 0x00000020089c723c */ /* 0x040ff00000001864 */
[----:B------:R-:W-:Y:S01]  /*e450*/  HMMA.16816.F32 R120, R8, R34, R120 ;  /* 0x000000220878723c */ /* 0x000fe20000001878 */
[----:B------:R-:W-:Y:S07]  /*e460*/  LDSM.16.M88.4 R32, [R207+0x800] ;  /* 0x00080000cf20783b */ /* 0x000fee0000000200 */
[----:B------:R-:W-:Y:S01]  /*e470*/  HMMA.16816.F32 R160, R4, R26, R112 ;  /* 0x0000001a04a0723c */ /* 0x000fe20000001870 */
[----:B------:R-:W-:Y:S07]  /*e480*/  LDSM.16.M88.4 R4, [R213+0x2000] ;  /* 0x00200000d504783b */ /* 0x000fee0000000200 */
[C---:B------:R-:W-:Y:S08]  /*e490*/  HMMA.16816.F32 R164, R8.reuse, R24, R92 ;  /* 0x0000001808a4723c */ /* 0x040ff0000000185c */
[C---:B------:R-:W-:Y:S08]  /*e4a0*/  HMMA.16816.F32 R172, R8.reuse, R20, R88 ;  /* 0x0000001408ac723c */ /* 0x040ff00000001858 */
[C---:B------:R-:W-:Y:S01]  /*e4b0*/  HMMA.16816.F32 R132, R8.reuse, R26, R132 ;  /* 0x0000001a0884723c */ /* 0x040fe20000001884 */
[----:B------:R-:W-:Y:S07]  /*e4c0*/  LDSM.16.M88.4 R24, [R207+0x1800] ;  /* 0x00180000cf18783b */ /* 0x000fee0000000200 */
[----:B------:R-:W-:Y:S01]  /*e4d0*/  HMMA.16816.F32 R128, R8, R22, R84 ;  /* 0x000000160880723c */ /* 0x000fe20000001854 */
[----:B------:R-:W2:Y:S04]  /*e4e0*/  LDSM.16.M88.4 R20, [R207+0x2000] ;  /* 0x00200000cf14783b */ /* 0x000ea80000000200 */
[----:B------:R-:W3:Y:S03]  /*e4f0*/  LDSM.16.M88.4 R8, [R213] ;  /* 0x00000000d508783b */ /* 0x000ee60000000200 */
[----:B-1----:R-:W-:Y:S01]  /*e500*/  HMMA.16816.F32 R112, R16, R44, R28 ;  /* 0x0000002c1070723c */ /* 0x002fe2000000181c */
[----:B------:R-:W1:Y:S01]  /*e510*/  LDSM.16.M88.4 R28, [R207+0x1000] ;  /* 0x00100000cf1c783b */ /* 0x000e620000000200 */
[----:B------:R-:W-:-:S06]  /*e520*/  DEPBAR.LE SB0, 0x0 ;  /* 0x000080000000791a */ /* 0x000fcc0000000000 */
[C---:B------:R-:W-:Y:S08]  /*e530*/  HMMA.16816.F32 R124, R16.reuse, R52, R80 ;  /* 0x00000034107c723c */ /* 0x040ff00000001850 */
[C---:B------:R-:W-:Y:S08]  /*e540*/  HMMA.16816.F32 R100, R16.reuse, R40, R76 ;  /* 0x000000281064723c */ /* 0x040ff0000000184c */
[C---:B------:R-:W-:Y:S08]  /*e550*/  HMMA.16816.F32 R92, R16.reuse, R50, R68 ;  /* 0x00000032105c723c */ /* 0x040ff00000001844 */
[C---:B------:R-:W-:Y:S08]  /*e560*/  HMMA.16816.F32 R80, R16.reuse, R62, R140 ;  /* 0x0000003e1050723c */ /* 0x040ff0000000188c */
[----:B------:R-:W-:Y:S08]  /*e570*/  HMMA.16816.F32 R116, R16, R48, R64 ;  /* 0x000000301074723c */ /* 0x000ff00000001840 */
[C---:B------:R-:W-:Y:S08]  /*e580*/  HMMA.16816.F32 R76, R12.reuse, R52, R136 ;  /* 0x000000340c4c723c */ /* 0x040ff00000001888 */
[-C--:B------:R-:W-:Y:S08]  /*e590*/  HMMA.16816.F32 R68, R12, R54.reuse, R56 ;  /* 0x000000360c44723c */ /* 0x080ff00000001838 */
[----:B------:R-:W-:Y:S08]  /*e5a0*/  HMMA.16816.F32 R104, R16, R54, R148 ;  /* 0x000000361068723c */ /* 0x000ff00000001894 */
[C---:B------:R-:W-:Y:S08]  /*e5b0*/  HMMA.16816.F32 R64, R12.reuse, R48, R144 ;  /* 0x000000300c40723c */ /* 0x040ff00000001890 */
[----:B------:R-:W-:Y:S08]  /*e5c0*/  HMMA.16816.F32 R56, R12, R50, R108 ;  /* 0x000000320c38723c */ /* 0x000ff0000000186c */
        /* <DEDUP_REMOVED lines=9> */
[C---:B--2---:R-:W-:Y:S08]  /*e660*/  HMMA.16816.F32 R132, R4.reuse, R22, R80 ;  /* 0x000000160484723c */ /* 0x044ff00000001850 */
[-C--:B------:R-:W-:Y:S08]  /*e670*/  HMMA.16816.F32 R128, R4, R36.reuse, R124 ;  /* 0x000000240480723c */ /* 0x080ff0000000187c */
[----:B---3--:R-:W-:Y:S08]  /*e680*/  HMMA.16816.F32 R80, R8, R36, R76 ;  /* 0x000000240850723c */ /* 0x008ff0000000184c */
[-C--:B------:R-:W-:Y:S08]  /*e690*/  HMMA.16816.F32 R124, R4, R38.reuse, R104 ;  /* 0x00000026047c723c */ /* 0x080ff00000001868 */
[C---:B------:R-:W-:Y:S08]  /*e6a0*/  HMMA.16816.F32 R76, R8.reuse, R38, R68 ;  /* 0x00000026084c723c */ /* 0x040ff00000001844 */
[-C--:B------:R-:W-:Y:S08]  /*e6b0*/  HMMA.16816.F32 R36, R8, R32.reuse, R64 ;  /* 0x000000200824723c */ /* 0x080ff00000001840 */
[----:B------:R-:W-:Y:S08]  /*e6c0*/  HMMA.16816.F32 R120, R4, R32, R116 ;  /* 0x000000200478723c */ /* 0x000ff00000001874 */
[C---:B------:R-:W-:Y:S08]  /*e6d0*/  HMMA.16816.F32 R68, R8.reuse, R34, R56 ;  /* 0x000000220844723c */ /* 0x040ff00000001838 */
[----:B-1----:R-:W-:Y:S08]  /*e6e0*/  HMMA.16816.F32 R64, R8, R28, R52 ;  /* 0x0000001c0840723c */ /* 0x002ff00000001834 */
[----:B------:R-:W-:Y:S08]  /*e6f0*/  HMMA.16816.F32 R116, R4, R34, R92 ;  /* 0x000000220474723c */ /* 0x000ff0000000185c */
[C---:B------:R-:W-:Y:S08]  /*e700*/  HMMA.16816.F32 R56, R8.reuse, R24, R44 ;  /* 0x000000180838723c */ /* 0x040ff0000000182c */
[----:B------:R-:W-:Y:S08]  /*e710*/  HMMA.16816.F32 R52, R8, R26, R40 ;  /* 0x0000001a0834723c */ /* 0x000ff00000001828 */
[C---:B------:R-:W-:Y:S08]  /*e720*/  HMMA.16816.F32 R104, R4.reuse, R28, R112 ;  /* 0x0000001c0468723c */ /* 0x040ff00000001870 */
[C---:B------:R-:W-:Y:S08]  /*e730*/  HMMA.16816.F32 R92, R4.reuse, R30, R88 ;  /* 0x0000001e045c723c */ /* 0x040ff00000001858 */
[C---:B------:R-:W-:Y:S08]  /*e740*/  HMMA.16816.F32 R100, R4.reuse, R24, R100 ;  /* 0x000000180464723c */ /* 0x040ff00000001864 */
[C---:B------:R-:W-:Y:S08]  /*e750*/  HMMA.16816.F32 R84, R4.reuse, R26, R84 ;  /* 0x0000001a0454723c */ /* 0x040ff00000001854 */
[----:B------:R-:W-:Y:S08]  /*e760*/  HMMA.16816.F32 R172, R4, R20, R96 ;  /* 0x0000001404ac723c */ /* 0x000ff00000001860 */
[C---:B------:R-:W-:Y:S08]  /*e770*/  HMMA.16816.F32 R60, R8.reuse, R30, R48 ;  /* 0x0000001e083c723c */ /* 0x040ff00000001830 */
[C---:B------:R-:W-:Y:S08]  /*e780*/  HMMA.16816.F32 R44, R8.reuse, R20, R16 ;  /* 0x00000014082c723c */ /* 0x040ff00000001810 */
[----:B------:R-:W-:Y:S01]  /*e790*/  HMMA.16816.F32 R40, R8, R22, R12 ;  /* 0x000000160828723c */ /* 0x000fe2000000180c */
[----:B------:R-:W-:Y:S06]  /*e7a0*/  BAR.SYNC.DEFER_BLOCKING 0x0 ;  /* 0x0000000000007b1d */ /* 0x000fec0000010000 */
[----:B------:R-:W-:Y:S01]  /*e7b0*/  @!UPT UIADD3 URZ, URZ, URZ, URZ ;  /* 0x0000003f3f3ff290 */ /* 0x000fe2000fffe03f */
[----:B------:R-:W-:Y:S11]  /*e7c0*/  @!P0 BRA `(.L_x_2530) ;  /* 0x000001d000008947 */ /* 0x000ff60003800000 */
[----:B----4-:R-:W-:Y:S01]  /*e7d0*/  IADD3 R0, R226, -0x2, RZ ;  /* 0xfffffffee2007810 */ /* 0x010fe20007ffe0ff */
        /* <DEDUP_REMOVED lines=28> */
.L_x_2530:
[----:B----4-:R-:W-:Y:S05]  /*e9a0*/  BSYNC B0 ;  /* 0x0000000000007941 */ /* 0x010fea0003800000 */
.L_x_2529:
[----:B------:R-:W2:Y:S04]  /*e9b0*/  LDL R0, [R1+0x58] ;  /* 0x0000580001007983 */ /* 0x000ea80000100800 */
[----:B-1----:R-:W3:Y:S04]  /*e9c0*/  LDL R4, [R1+0x1c] ;  /* 0x00001c0001047983 */ /* 0x002ee80000100800 */
        /* <DEDUP_REMOVED lines=10> */
[----:B------:R-:W-:Y:S02]  /*ea70*/  IMAD.IADD R0, R190, 0x1, R72 ;  /* 0x00000001be007824 */ /* 0x000fe400078e0248 */
[----:B---3--:R-:W-:Y:S02]  /*ea80*/  IMAD.IADD R10, R72, 0x1, -R4 ;  /* 0x00000001480a7824 */ /* 0x008fe400078e0a04 */
[----:B------:R-:W1:Y:S01]  /*ea90*/  SHFL.IDX PT, R3, R6, RZ, 0x1c1f ;  /* 0x001c1fff06037589 */ /* 0x000e6200000e0000 */
[----:B------:R-:W-:Y:S01]  /*eaa0*/  IADD3 R2, -R4, 0x1, R0 ;  /* 0x0000000104027810 */ /* 0x000fe20007ffe100 */
[----:B------:R-:W-:-:S03]  /*eab0*/  IMAD.IADD R9, R0, 0x1, -R4 ;  /* 0x0000000100097824 */ /* 0x000fc600078e0a04 */
        /* <DEDUP_REMOVED lines=18> */
.L_x_2533:
[----:B------:R-:W-:-:S04]  /*ebe0*/  MOV R4, c[0x0][0x32c] ;  /* 0x0000cb0000047a02 */ /* 0x000fc80000000f00 */
[----:B------:R-:W-:-:S13]  /*ebf0*/  ISETP.NE.AND P0, PT, R4, 0x1, PT ;  /* 0x000000010400780c */ /* 0x000fda0003f05270 */
[----:B------:R-:W-:-:S05]  /*ec00*/  @P0 IMAD.HI.U32 R4, R3, c[0x0][0x330], RZ ;  /* 0x0000cc0003040a27 */ /* 0x000fca00078e00ff */
[----:B------:R-:W-:Y:S02]  /*ec10*/  @P0 SHF.R.U32.HI R3, RZ, c[0x0][0x334], R4 ;  /* 0x0000cd00ff030a19 */ /* 0x000fe40000011604 */
.L_x_2534:
[----:B------:R-:W-:Y:S05]  /*ec20*/  BSYNC B0 ;  /* 0x0000000000007941 */ /* 0x000fea0003800000 */
.L_x_2532:
[----:B------:R-:W-:-:S05]  /*ec30*/  IMAD R3, R3, c[0x0][0x32c], R10 ;  /* 0x0000cb0003037a24 */ /* 0x000fca00078e020a */
[----:B------:R-:W-:Y:S02]  /*ec40*/  IADD3 R4, R3, c[0x0][0x32c], RZ ;  /* 0x0000cb0003047a10 */ /* 0x000fe40007ffe0ff */
[----:B------:R-:W-:Y:S02]  /*ec50*/  IMNMX R0, R0, R3, !PT ;  /* 0x0000000300007217 */ /* 0x000fe40007800200 */
[----:B------:R-:W-:Y:S02]  /*ec60*/  IMNMX R2, R2, R4, PT ;  /* 0x0000000402027217 */ /* 0x000fe40003800200 */
.L_x_2531:
        /* <DEDUP_REMOVED lines=16> */
.L_x_2537:
[----:B------:R-:W-:-:S04]  /*ed70*/  MOV R11, c[0x0][0x32c] ;  /* 0x0000cb00000b7a02 */ /* 0x000fc80000000f00 */
[----:B------:R-:W-:-:S13]  /*ed80*/  ISETP.NE.AND P0, PT, R11, 0x1, PT ;  /* 0x000000010b00780c */ /* 0x000fda0003f05270 */
[----:B------:R-:W-:-:S05]  /*ed90*/  @P0 IMAD.HI.U32 R11, R5, c[0x0][0x330], RZ ;  /* 0x0000cc00050b0a27 */ /* 0x000fca00078e00ff */
[----:B------:R-:W-:Y:S02]  /*eda0*/  @P0 SHF.R.U32.HI R5, RZ, c[0x0][0x334], R11 ;  /* 0x0000cd00ff050a19 */ /* 0x000fe4000001160b */
.L_x_2538:
[----:B------:R-:W-:Y:S05]  /*edb0*/  BSYNC B0 ;  /* 0x0000000000007941 */ /* 0x000fea0003800000 */
.L_x_2536:
[----:B------:R-:W-:-:S05]  /*edc0*/  IMAD R5, R5, c[0x0][0x32c], R10 ;  /* 0x0000cb0005057a24 */ /* 0x000fca00078e020a */
[----:B------:R-:W-:Y:S02]  /*edd0*/  IADD3 R11, R5, c[0x0][0x32c], RZ ;  /* 0x0000cb00050b7a10 */ /* 0x000fe40007ffe0ff */
[----:B------:R-:W-:Y:S02]  /*ede0*/  IMNMX R3, R3, R5, !PT ;  /* 0x0000000503037217 */ /* 0x000fe40007800200 */
[----:B------:R-:W-:Y:S02]  /*edf0*/  IMNMX R4, R4, R11, PT ;  /* 0x0000000b04047217 */ /* 0x000fe40003800200 */
.L_x_2535:
        /* <DEDUP_REMOVED lines=47> */
[----:B------:R-:W-:Y:S02]  /*f0f0*/  ISETP.GE.AND P6, PT, R72, 0x2a, PT ;  /* 0x0000002a4800780c */ /* 0x000fe40003fc6270 */
        /* <DEDUP_REMOVED lines=63> */
.L_x_2541:
[----:B------:R-:W-:-:S04]  /*f4f0*/  MOV R23, c[0x0][0x32c] ;  /* 0x0000cb0000177a02 */ /* 0x000fc80000000f00 */
[----:B------:R-:W-:-:S13]  /*f500*/  ISETP.NE.AND P0, PT, R23, 0x1, PT ;  /* 0x000000011700780c */ /* 0x000fda0003f05270 */
[----:B------:R-:W-:-:S05]  /*f510*/  @P0 IMAD.HI.U32 R23, R5, c[0x0][0x330], RZ ;  /* 0x0000cc0005170a27 */ /* 0x000fca00078e00ff */
[----:B------:R-:W-:Y:S02]  /*f520*/  @P0 SHF.R.U32.HI R5, RZ, c[0x0][0x334], R23 ;  /* 0x0000cd00ff050a19 */ /* 0x000fe40000011617 */
.L_x_2542:
[----:B------:R-:W-:Y:S05]  /*f530*/  BSYNC B0 ;  /* 0x0000000000007941 */ /* 0x000fea0003800000 */
.L_x_2540:
[----:B------:R-:W-:-:S05]  /*f540*/  IMAD R5, R5, c[0x0][0x32c], R10 ;  /* 0x0000cb0005057a24 */ /* 0x000fca00078e020a */
[----:B------:R-:W-:Y:S02]  /*f550*/  IADD3 R23, R5, c[0x0][0x32c], RZ ;  /* 0x0000cb0005177a10 */ /* 0x000fe40007ffe0ff */
[----:B------:R-:W-:Y:S02]  /*f560*/  IMNMX R0, R0, R5, !PT ;  /* 0x0000000500007217 */ /* 0x000fe40007800200 */
[----:B------:R-:W-:Y:S02]  /*f570*/  IMNMX R2, R2, R23, PT ;  /* 0x0000001702027217 */ /* 0x000fe40003800200 */
.L_x_2539:
        /* <DEDUP_REMOVED lines=166> */
.L_x_2545:
[----:B------:R-:W-:-:S04]  /*ffe0*/  MOV R4, c[0x0][0x32c] ;  /* 0x0000cb0000047a02 */ /* 0x000fc80000000f00 */
[----:B------:R-:W-:-:S13]  /*fff0*/  ISETP.NE.AND P0, PT, R4, 0x1, PT ;  /* 0x000000010400780c */ /* 0x000fda0003f05270 */
[----:B------:R-:W-:-:S05]  /*10000*/  @P0 IMAD.HI.U32 R4, R3, c[0x0][0x330], RZ ;  /* 0x0000cc0003040a27 */ /* 0x000fca00078e00ff */
[----:B------:R-:W-:Y:S02]  /*10010*/  @P0 SHF.R.U32.HI R3, RZ, c[0x0][0x334], R4 ;  /* 0x0000cd00ff030a19 */ /* 0x000fe40000011604 */
.L_x_2546:
[----:B------:R-:W-:Y:S05]  /*10020*/  BSYNC B0 ;  /* 0x0000000000007941 */ /* 0x000fea0003800000 */
.L_x_2544:
[----:B------:R-:W-:-:S05]  /*10030*/  IMAD R3, R3, c[0x0][0x32c], R10 ;  /* 0x0000cb0003037a24 */ /* 0x000fca00078e020a */
[----:B------:R-:W-:Y:S02]  /*10040*/  IADD3 R4, R3, c[0x0][0x32c], RZ ;  /* 0x0000cb0003047a10 */ /* 0x000fe40007ffe0ff */
[----:B------:R-:W-:Y:S02]  /*10050*/  IMNMX R0, R0, R3, !PT ;  /* 0x0000000300007217 */ /* 0x000fe40007800200 */
[----:B------:R-:W-:Y:S02]  /*10060*/  IMNMX R2, R2, R4, PT ;  /* 0x0000000402027217 */ /* 0x000fe40003800200 */
.L_x_2543:
[----:B------:R-:W-:Y:S01]  /*10070*/  ISETP.NE.AND P0, PT, R21, RZ, PT ;  /* 0x000000ff1500720c */ /* 0x000fe20003f05270 */
[----:B------:R-:W-:Y:S01]  /*10080*/  LDSM.16.MT88.4 R68, [R205] ;  /* 0x00000000cd44783b */ /* 0x000fe20000004200 */
[----:B------:R-:W-:Y:S02]  /*10090*/  FMNMX.FTZ R3, R28, R30, !PT ;  /* 0x0000001e1c037209 */ /* 0x000fe40007810000 */
[----:B------:R-:W-:Y:S01]  /*100a0*/  ISETP.GT.AND P0, PT, R0, 0x8, !P0 ;  /* 0x000000080000780c */ /* 0x000fe20004704270 */
[----:B------:R-:W-:Y:S01]  /*100b0*/  LDSM.16.MT88.4 R72, [R209] ;  /* 0x00000000d148783b */ /* 0x000fe20000004200 */
[----:B------:R-:W-:-:S02]  /*100c0*/  FMNMX.FTZ R3, R31, R3, !PT ;  /* 0x000000031f037209 */ /* 0x000fc40007810000 */
[----:B------:R-:W-:Y:S01]  /*100d0*/  ISETP.LT.OR P0, PT, R2, 0x9, P0 ;  /* 0x000000090200780c */ /* 0x000fe20000701670 */
[----:B------:R-:W-:Y:S01]  /*100e0*/  LDSM.16.MT88.4 R80, [R208] ;  /* 0x00000000d050783b */ /* 0x000fe20000004200 */
[----:B------:R-:W-:Y:S02]  /*100f0*/  FMNMX.FTZ R3, R32, R3, !PT ;  /* 0x0000000320037209 */ /* 0x000fe40007810000 */
[----:B------:R-:W-:Y:S01]  /*10100*/  FSEL R113, R126, -INF , !P0 ;  /* 0xff8000007e717808 */ /* 0x000fe20004000000 */
[----:B------:R-:W-:Y:S01]  /*10110*/  LDSM.16.MT88.4 R76, [R206] ;  /* 0x00000000ce4c783b */ /* 0x000fe20000004200 */
        /* <DEDUP_REMOVED lines=9> */
[----:B------:R-:W-:Y:S01]  /*101b0*/  FSEL R114, R127, -INF , !P0 ;  /* 0xff8000007f727808 */ /* 0x000fe20004000000 */
[----:B------:R-:W-:Y:S01]  /*101c0*/  IMAD.MOV.U32 R127, RZ, RZ, R187 ;  /* 0x000000ffff7f7224 */ /* 0x000fe200078e00bb */
        /* <DEDUP_REMOVED lines=41> */
[----:B------:R-:W-:Y:S01]  /*10460*/  ISETP.NE.AND P0, PT, R13, RZ, PT ;  /* 0x000000ff0d00720c */ /* 0x000fe20003f05270 */
[----:B------:R-:W-:Y:S01]  /*10470*/  LDSM.16.MT88.4 R104, [R208+0x800] ;  /* 0x00080000d068783b */ /* 0x000fe20000004200 */
        /* <DEDUP_REMOVED lines=9> */
[----:B------:R-:W-:Y:S01]  /*10510*/  ISETP.GT.AND P0, PT, R0, 0x30, !P5 ;  /* 0x000000300000780c */ /* 0x000fe20006f04270 */
[----:B------:R-:W-:Y:S01]  /*10520*/  LDSM.16.MT88.4 R92, [R206+0x800] ;  /* 0x00080000ce5c783b */ /* 0x000fe20000004200 */
[----:B------:R-:W-:Y:S02]  /*10530*/  ISETP.NE.AND P5, PT, R12, RZ, PT ;  /* 0x000000ff0c00720c */ /* 0x000fe40003fa5270 */
[----:B------:R-:W-:Y:S02]  /*10540*/  ISETP.LT.OR P0, PT, R2, 0x31, P0 ;  /* 0x000000310200780c */ /* 0x000fe40000701670 */
[----:B-1----:R-:W-:Y:S02]  /*10550*/  FMNMX.FTZ R110, R3, R4, !PT ;  /* 0x00000004036e7209 */ /* 0x002fe40007810000 */
[----:B------:R-:W-:-:S02]  /*10560*/  FSEL R187, R102, -INF , !P0 ;  /* 0xff80000066bb7808 */ /* 0x000fc40004000000 */
[----:B------:R-:W-:Y:S01]  /*10570*/  ISETP.GT.AND P0, PT, R0, 0x31, !P4 ;  /* 0x000000310000780c */ /* 0x000fe20006704270 */
[----:B------:R-:W-:-:S03]  /*10580*/  FMUL.FTZ R3, R110, c[0x0][0x2d0] ;  /* 0x0000b4006e037a20 */ /* 0x000fc60000410000 */
[----:B------:R-:W-:-:S04]  /*10590*/  ISETP.LT.OR P0, PT, R2, 0x32, P0 ;  /* 0x000000320200780c */ /* 0x000fc80000701670 */
[----:B------:R-:W-:Y:S02]  /*105a0*/  FSEL R188, R103, -INF , !P0 ;  /* 0xff80000067bc7808 */ /* 0x000fe40004000000 */
[----:B------:R-:W-:Y:S01]  /*105b0*/  ISETP.GT.AND P0, PT, R0, 0x38, !P3 ;  /* 0x000000380000780c */ /* 0x000fe20005f04270 */
[----:B------:R-:W-:Y:S03]  /*105c0*/  LDSM.16.MT88.4 R100, [R205+0x800] ;  /* 0x00080000cd64783b */ /* 0x000fe60000004200 */
[----:B------:R-:W-:-:S04]  /*105d0*/  ISETP.LT.OR P0, PT, R2, 0x39, P0 ;  /* 0x000000390200780c */ /* 0x000fc80000701670 */
[----:B------:R-:W-:Y:S02]  /*105e0*/  FSEL R189, R86, -INF , !P0 ;  /* 0xff80000056bd7808 */ /* 0x000fe40004000000 */
[C---:B------:R-:W-:Y:S02]  /*105f0*/  ISETP.GT.AND P0, PT, R0.reuse, 0x39, !P2 ;  /* 0x000000390000780c */ /* 0x040fe40005704270 */
[----:B------:R-:W-:Y:S02]  /*10600*/  ISETP.GT.AND P2, PT, R0, 0x40, !P5 ;  /* 0x000000400000780c */ /* 0x000fe40006f44270 */
[----:B------:R-:W-:Y:S02]  /*10610*/  ISETP.LT.OR P0, PT, R2, 0x3a, P0 ;  /* 0x0000003a0200780c */ /* 0x000fe40000701670 */
[----:B------:R-:W-:Y:S02]  /*10620*/  ISETP.NE.AND P5, PT, R26, RZ, PT ;  /* 0x000000ff1a00720c */ /* 0x000fe40003fa5270 */
[----:B------:R-:W-:-:S02]  /*10630*/  FSEL R190, R87, -INF , !P0 ;  /* 0xff80000057be7808 */ /* 0x000fc40004000000 */
[----:B------:R-:W-:Y:S01]  /*10640*/  ISETP.GT.AND P0, PT, R0, 0x1, !P6 ;  /* 0x000000010000780c */ /* 0x000fe20007704270 */
[----:B------:R-:W-:Y:S01]  /*10650*/  LDSM.16.MT88.4 R84, [R209+0x800] ;  /* 0x00080000d154783b */ /* 0x000fe20000004200 */
[----:B------:R-:W-:Y:S02]  /*10660*/  ISETP.NE.AND P6, PT, R11, RZ, PT ;  /* 0x000000ff0b00720c */ /* 0x000fe40003fc5270 */
[C---:B------:R-:W-:Y:S02]  /*10670*/  ISETP.LT.OR P0, PT, R2.reuse, 0x2, P0 ;  /* 0x000000020200780c */ /* 0x040fe40000701670 */
[----:B------:R-:W-:Y:S02]  /*10680*/  ISETP.LT.OR P4, PT, R2, 0x41, P2 ;  /* 0x000000410200780c */ /* 0x000fe40001781670 */
[----:B------:R-:W-:Y:S02]  /*10690*/  FSEL R91, R131, -INF , !P0 ;  /* 0xff800000835b7808 */ /* 0x000fe40004000000 */
[----:B------:R-:W-:-:S02]  /*106a0*/  ISETP.GT.AND P0, PT, R0, RZ, !P1 ;  /* 0x000000ff0000720c */ /* 0x000fc40004f04270 */
[----:B------:R-:W-:Y:S02]  /*106b0*/  ISETP.GT.AND P1, PT, R0, 0x41, !P6 ;  /* 0x000000410000780c */ /* 0x000fe40007724270 */
[----:B------:R-:W-:Y:S02]  /*106c0*/  ISETP.LT.OR P0, PT, R2, 0x1, P0 ;  /* 0x000000010200780c */ /* 0x000fe40000701670 */
[----:B------:R-:W-:Y:S02]  /*106d0*/  ISETP.NE.AND P6, PT, R25, RZ, PT ;  /* 0x000000ff1900720c */ /* 0x000fe40003fc5270 */
[----:B------:R-:W-:Y:S02]  /*106e0*/  FSEL R89, R130, -INF , !P0 ;  /* 0xff80000082597808 */ /* 0x000fe40004000000 */
[----:B------:R-:W-:Y:S02]  /*106f0*/  FSETP.NEU.FTZ.AND P0, PT, R110, -INF , PT ;  /* 0xff8000006e00780b */ /* 0x000fe40003f1d000 */
[----:B------:R-:W-:-:S02]  /*10700*/  FMNMX.FTZ R7, R89, R91, !PT ;  /* 0x0000005b59077209 */ /* 0x000fc40007810000 */
[----:B------:R-:W-:Y:S02]  /*10710*/  FSEL R5, R3, RZ, P0 ;  /* 0x000000ff03057208 */ /* 0x000fe40000000000 */
[----:B------:R-:W-:Y:S02]  /*10720*/  FMNMX.FTZ R3, R23, R24, !PT ;  /* 0x0000001817037209 */ /* 0x000fe40007810000 */
[----:B------:R-:W-:Y:S02]  /*10730*/  ISETP.GT.AND P3, PT, R0, 0x49, !P6 ;  /* 0x000000490000780c */ /* 0x000fe40007764270 */
[----:B------:R-:W-:Y:S02]  /*10740*/  FMNMX.FTZ R3, R27, R3, !PT ;  /* 0x000000031b037209 */ /* 0x000fe40007810000 */
[----:B------:R-:W-:Y:S02]  /*10750*/  ISETP.LT.OR P2, PT, R2, 0x42, P1 ;  /* 0x000000420200780c */ /* 0x000fe40000f41670 */
[----:B------:R-:W-:-:S02]  /*10760*/  FMNMX.FTZ R3, R29, R3, !PT ;  /* 0x000000031d037209 */ /* 0x000fc40007810000 */
[----:B------:R-:W-:Y:S02]  /*10770*/  FSEL R172, R174, -INF , !P4 ;  /* 0xff800000aeac7808 */ /* 0x000fe40006000000 */
[----:B------:R-:W-:Y:S02]  /*10780*/  FMNMX.FTZ R3, R36, R3, !PT ;  /* 0x0000000324037209 */ /* 0x000fe40007810000 */
[----:B------:R-:W-:Y:S02]  /*10790*/  FSEL R175, R175, -INF , !P2 ;  /* 0xff800000afaf7808 */ /* 0x000fe40005000000 */
        /* <DEDUP_REMOVED lines=24> */
[----:B------:R-:W-:Y:S02]  /*10920*/  FFMA.FTZ R0, R64, c[0x0][0x2d0], -R5 ;  /* 0x0000b40040007a23 */ /* 0x000fe40000010805 */
[----:B------:R1:W-:Y:S01]  /*10930*/  MUFU.EX2 R252, R3 ;  /* 0x0000000300fc7308 */ /* 0x0003e20000000800 */
[--C-:B------:R-:W-:Y:S01]  /*10940*/  FFMA.FTZ R6, R36, c[0x0][0x2d0], -R4.reuse ;  /* 0x0000b40024067a23 */ /* 0x100fe20000010804 */
[C---:B------:R-:W-:Y:S02]  /*10950*/  ISETP.LT.OR P1, PT, R2.reuse, 0x49, P0 ;  /* 0x000000490200780c */ /* 0x040fe40000721670 */
[----:B------:R-:W-:Y:S01]  /*10960*/  ISETP.LT.OR P0, PT, R2, 0x4a, P3 ;  /* 0x0000004a0200780c */ /* 0x000fe20001f01670 */
[----:B------:R-:W-:Y:S01]  /*10970*/  FFMA.FTZ R2, R62, c[0x0][0x2d0], -R4 ;  /* 0x0000b4003e027a23 */ /* 0x000fe20000010804 */
[----:B------:R-:W-:-:S02]  /*10980*/  FSEL R174, R134, -INF , !P1 ;  /* 0xff80000086ae7808 */ /* 0x000fc40004800000 */
[----:B------:R2:W-:Y:S01]  /*10990*/  MUFU.EX2 R245, R6 ;  /* 0x0000000600f57308 */ /* 0x0005e20000000800 */
[----:B------:R-:W-:Y:S01]  /*109a0*/  FSEL R173, R135, -INF , !P0 ;  /* 0xff80000087ad7808 */ /* 0x000fe20004000000 */
[----:B-1----:R-:W-:-:S06]  /*109b0*/  FFMA.FTZ R3, R30, c[0x0][0x2d0], -R5 ;  /* 0x0000b4001e037a23 */ /* 0x002fcc0000010805 */
[----:B------:R-:W-:Y:S01]  /*109c0*/  MUFU.EX2 R238, R0 ;  /* 0x0000000000ee7308 */ /* 0x000fe20000000800 */
[----:B--2---:R-:W-:-:S07]  /*109d0*/  FFMA.FTZ R6, R38, c[0x0][0x2d0], -R4 ;  /* 0x0000b40026067a23 */ /* 0x004fce0000010804 */
[----:B------:R1:W2:Y:S08]  /*109e0*/  MUFU.EX2 R247, R3 ;  /* 0x0000000300f77308 */ /* 0x0002b00000000800 */
[----:B------:R3:W4:Y:S01]  /*109f0*/  MUFU.EX2 R244, R6 ;  /* 0x0000000600f47308 */ /* 0x0007220000000800 */
[----:B-1----:R-:W-:Y:S01]  /*10a00*/  FFMA.FTZ R3, R31, c[0x0][0x2d0], -R5 ;  /* 0x0000b4001f037a23 */ /* 0x002fe20000010805 */
[----:B--2---:R-:W-:-:S06]  /*10a10*/  F2FP.PACK_AB R12, R247, R252 ;  /* 0x000000fcf70c723e */ /* 0x004fcc00000000ff */
[----:B------:R-:W-:Y:S01]  /*10a20*/  MUFU.EX2 R235, R2 ;  /* 0x0000000200eb7308 */ /* 0x000fe20000000800 */
[----:B---3--:R-:W-:Y:S01]  /*10a30*/  FFMA.FTZ R6, R39, c[0x0][0x2d0], -R4 ;  /* 0x0000b40027067a23 */ /* 0x008fe20000010804 */
[----:B----4-:R-:W-:-:S06]  /*10a40*/  F2FP.PACK_AB R9, R244, R245 ;  /* 0x000000f5f409723e */ /* 0x010fcc00000000ff */
[----:B------:R1:W-:Y:S08]  /*10a50*/  MUFU.EX2 R250, R3 ;  /* 0x0000000300fa7308 */ /* 0x0003f00000000800 */
        /* <DEDUP_REMOVED lines=43> */
[----:B------:R-:W-:-:S03]  /*10d10*/  FMNMX.FTZ R3, R97, R3, !PT ;  /* 0x0000000361037209 */ /* 0x000fc60007810000 */
[----:B------:R-:W-:Y:S01]  /*10d20*/  HMMA.16816.F32 R44, R12, R82, RZ ;  /* 0x000000520c2c723c */ /* 0x000fe200000018ff */
[----:B------:R-:W-:-:S04]  /*10d30*/  FMNMX.FTZ R3, R99, R3, !PT ;  /* 0x0000000363037209 */ /* 0x000fc80007810000 */
[----:B------:R-:W-:-:S03]  /*10d40*/  FMNMX.FTZ R3, R111, R3, !PT ;  /* 0x000000036f037209 */ /* 0x000fc60007810000 */
[----:B------:R-:W-:Y:S01]  /*10d50*/  HMMA.16816.F32 R52, R8, R100, R16 ;  /* 0x000000640834723c */ /* 0x000fe20000001810 */
        /* <DEDUP_REMOVED lines=12> */
[----:B------:R-:W-:Y:S01]  /*10e20*/  FMNMX.FTZ R6, R195, R3, !PT ;  /* 0x00000003c3067209 */ /* 0x000fe20007810000 */
[----:B------:R-:W-:-:S04]  /*10e30*/  FFMA.FTZ R3, R60, c[0x0][0x2d0], -R5 ;  /* 0x0000b4003c037a23 */ /* 0x000fc80000010805 */
[----:B------:R1:W-:Y:S02]  /*10e40*/  MUFU.EX2 R248, R3 ;  /* 0x0000000300f87308 */ /* 0x0003e40000000800 */
[C---:B------:R-:W-:Y:S08]  /*10e50*/  HMMA.16816.F32 R36, R8.reuse, R86, R36 ;  /* 0x000000560824723c */ /* 0x040ff00000001824 */
[----:B------:R-:W-:Y:S01]  /*10e60*/  HMMA.16816.F32 R24, R8, R94, R48 ;  /* 0x0000005e0818723c */ /* 0x000fe20000001830 */
[----:B-1----:R-:W-:-:S07]  /*10e70*/  FMNMX.FTZ R3, R194, R6, !PT ;  /* 0x00000006c2037209 */ /* 0x002fce0007810000 */
[----:B------:R-:W-:Y:S01]  /*10e80*/  HMMA.16816.F32 R32, R8, R106, R44 ;  /* 0x0000006a0820723c */ /* 0x000fe2000000182c */
[----:B------:R-:W-:Y:S01]  /*10e90*/  FMNMX.FTZ R6, R121, R7, !PT ;  /* 0x0000000779067209 */ /* 0x000fe20007810000 */
[----:B------:R-:W-:Y:S01]  /*10ea0*/  FFMA.FTZ R7, R61, c[0x0][0x2d0], -R5 ;  /* 0x0000b4003d077a23 */ /* 0x000fe20000010805 */
[----:B------:R-:W-:Y:S02]  /*10eb0*/  FMNMX.FTZ R3, R193, R3, !PT ;  /* 0x00000003c1037209 */ /* 0x000fe40007810000 */
[----:B------:R-:W-:Y:S01]  /*10ec0*/  FMNMX.FTZ R6, R122, R6, !PT ;  /* 0x000000067a067209 */ /* 0x000fe20007810000 */
[----:B------:R1:W2:Y:S01]  /*10ed0*/  MUFU.EX2 R242, R7 ;  /* 0x0000000700f27308 */ /* 0x0002a20000000800 */
[----:B------:R-:W-:Y:S02]  /*10ee0*/  FMNMX.FTZ R3, R192, R3, !PT ;  /* 0x00000003c0037209 */ /* 0x000fe40007810000 */
[----:B------:R-:W-:Y:S02]  /*10ef0*/  FMNMX.FTZ R6, R123, R6, !PT ;  /* 0x000000067b067209 */ /* 0x000fe40007810000 */
[----:B------:R-:W-:-:S02]  /*10f00*/  FMNMX.FTZ R3, R191, R3, !PT ;  /* 0x00000003bf037209 */ /* 0x000fc40007810000 */
[----:B------:R-:W-:Y:S02]  /*10f10*/  FMNMX.FTZ R6, R176, R6, !PT ;  /* 0x00000006b0067209 */ /* 0x000fe40007810000 */
[----:B------:R-:W-:Y:S01]  /*10f20*/  FMNMX.FTZ R0, R198, R3, !PT ;  /* 0x00000003c6007209 */ /* 0x000fe20007810000 */
[----:B------:R-:W-:Y:S01]  /*10f30*/  FFMA.FTZ R3, R56, c[0x0][0x2d0], -R4 ;  /* 0x0000b40038037a23 */ /* 0x000fe20000010804 */
[----:B------:R-:W-:Y:S02]  /*10f40*/  FMNMX.FTZ R6, R177, R6, !PT ;  /* 0x00000006b1067209 */ /* 0x000fe40007810000 */
[----:B------:R-:W-:Y:S01]  /*10f50*/  FMNMX.FTZ R0, R197, R0, !PT ;  /* 0x00000000c5007209 */ /* 0x000fe20007810000 */
[----:B------:R3:W-:Y:S01]  /*10f60*/  MUFU.EX2 R237, R3 ;  /* 0x0000000300ed7308 */ /* 0x0007e20000000800 */
[----:B------:R-:W-:Y:S02]  /*10f70*/  FMNMX.FTZ R6, R178, R6, !PT ;  /* 0x00000006b2067209 */ /* 0x000fe40007810000 */
[----:B------:R-:W-:Y:S01]  /*10f80*/  F2FP.PACK_AB R8, R116, R249 ;  /* 0x000000f97408723e */ /* 0x000fe200000000ff */
[----:B-1----:R-:W1:Y:S01]  /*10f90*/  SHFL.BFLY PT, R7, R0, 0x2, 0x1f ;  /* 0x0c401f0000077f89 */ /* 0x002e6200000e0000 */
[----:B------:R-:W-:-:S02]  /*10fa0*/  FMNMX.FTZ R6, R187, R6, !PT ;  /* 0x00000006bb067209 */ /* 0x000fc40007810000 */
[----:B--2---:R-:W-:Y:S01]  /*10fb0*/  F2FP.PACK_AB R10, R242, R248 ;  /* 0x000000f8f20a723e */ /* 0x004fe200000000ff */
[----:B---3--:R-:W-:-:S04]  /*10fc0*/  FFMA.FTZ R3, R57, c[0x0][0x2d0], -R4 ;  /* 0x0000b40039037a23 */ /* 0x008fc80000010804 */
[----:B------:R2:W3:Y:S01]  /*10fd0*/  MUFU.EX2 R236, R3 ;  /* 0x0000000300ec7308 */ /* 0x0004e20000000800 */
[----:B-1----:R-:W-:-:S05]  /*10fe0*/  FMNMX.FTZ R0, R0, R7, !PT ;  /* 0x0000000700007209 */ /* 0x002fca0007810000 */
[----:B------:R-:W1:Y:S01]  /*10ff0*/  SHFL.BFLY PT, R7, R0, 0x1, 0x1f ;  /* 0x0c201f0000077f89 */ /* 0x000e6200000e0000 */
[----:B--2---:R-:W-:Y:S02]  /*11000*/  FMNMX.FTZ R3, R188, R6, !PT ;  /* 0x00000006bc037209 */ /* 0x004fe40007810000 */
[----:B---3--:R-:W-:Y:S02]  /*11010*/  F2FP.PACK_AB R9, R236, R237 ;  /* 0x000000edec09723e */ /* 0x008fe400000000ff */
[----:B------:R-:W-:-:S04]  /*11020*/  FMNMX.FTZ R3, R189, R3, !PT ;  /* 0x00000003bd037209 */ /* 0x000fc80007810000 */
[----:B------:R-:W-:Y:S01]  /*11030*/  FMNMX.FTZ R2, R190, R3, !PT ;  /* 0x00000003be027209 */ /* 0x000fe20007810000 */
[----:B------:R-:W-:Y:S02]  /*11040*/  FFMA.FTZ R3, R63, c[0x0][0x2d0], -R4 ;  /* 0x0000b4003f037a23 */ /* 0x000fe40000010804 */
[----:B------:R-:W-:Y:S01]  /*11050*/  LDSM.16.MT88.4 R60, [R208+0x1800] ;  /* 0x00180000d03c783b */ /* 0x000fe20000004200 */
[----:B------:R-:W-:Y:S01]  /*11060*/  FMNMX.FTZ R2, R172, R2, !PT ;  /* 0x00000002ac027209 */ /* 0x000fe20007810000 */
[----:B------:R2:W3:Y:S03]  /*11070*/  MUFU.EX2 R234, R3 ;  /* 0x0000000300ea7308 */ /* 0x0004e60000000800 */
[----:B--2---:R-:W-:Y:S01]  /*11080*/  FMNMX.FTZ R3, R175, R2, !PT ;  /* 0x00000002af037209 */ /* 0x004fe20007810000 */
[----:B------:R-:W-:Y:S01]  /*11090*/  FFMA.FTZ R2, R88, c[0x0][0x2d0], -R5 ;  /* 0x0000b40058027a23 */ /* 0x000fe20000010805 */
[----:B---3--:R-:W-:Y:S01]  /*110a0*/  F2FP.PACK_AB R11, R234, R235 ;  /* 0x000000ebea0b723e */ /* 0x008fe200000000ff */
[----:B------:R-:W-:Y:S01]  /*110b0*/  IMAD.MOV.U32 R88, RZ, RZ, R128 ;  /* 0x000000ffff587224 */ /* 0x000fe200078e0080 */
[----:B------:R-:W-:Y:S01]  /*110c0*/  FMNMX.FTZ R3, R174, R3, !PT ;  /* 0x00000003ae037209 */ /* 0x000fe20007810000 */
[----:B------:R2:W3:Y:S03]  /*110d0*/  MUFU.EX2 R233, R2 ;  /* 0x0000000200e97308 */ /* 0x0004e60000000800 */
[----:B------:R-:W-:Y:S01]  /*110e0*/  FMNMX.FTZ R3, R173, R3, !PT ;  /* 0x00000003ad037209 */ /* 0x000fe20007810000 */
[C---:B------:R-:W-:Y:S04]  /*110f0*/  HMMA.16816.F32 R48, R8.reuse, R136, R52 ;  /* 0x000000880830723c */ /* 0x040fe80000001834 */
[----:B------:R-:W4:Y:S03]  /*11100*/  SHFL.BFLY PT, R6, R3, 0x2, 0x1f ;  /* 0x0c401f0003067f89 */ /* 0x000f2600000e0000 */
[----:B------:R-:W-:Y:S01]  /*11110*/  IMAD.MOV.U32 R52, RZ, RZ, R108 ;  /* 0x000000ffff347224 */ /* 0x000fe200078e006c */
[----:B-1----:R-:W-:Y:S01]  /*11120*/  FMNMX.FTZ R108, R0, R7, !PT ;  /* 0x00000007006c7209 */ /* 0x002fe20007810000 */
[----:B------:R-:W-:Y:S01]  /*11130*/  FFMA.FTZ R0, R66, c[0x0][0x2d0], -R4 ;  /* 0x0000b40042007a23 */ /* 0x000fe20000010804 */
[----:B------:R-:W-:Y:S01]  /*11140*/  HMMA.16816.F32 R44, R8, R160, R40 ;  /* 0x000000a0082c723c */ /* 0x000fe20000001828 */
[----:B------:R-:W-:Y:S01]  /*11150*/  IMAD.MOV.U32 R53, RZ, RZ, R117 ;  /* 0x000000ffff357224 */ /* 0x000fe200078e0075 */
[----:B------:R-:W-:Y:S01]  /*11160*/  FSETP.NEU.FTZ.AND P0, PT, R108, -INF , PT ;  /* 0xff8000006c00780b */ /* 0x000fe20003f1d000 */
[----:B--2---:R-:W-:Y:S01]  /*11170*/  FFMA.FTZ R2, R96, c[0x0][0x2d0], -R5 ;  /* 0x0000b40060027a23 */ /* 0x004fe20000010805 */
[----:B------:R1:W-:Y:S01]  /*11180*/  MUFU.EX2 R228, R0 ;  /* 0x0000000000e47308 */ /* 0x0003e20000000800 */
[----:B------:R-:W-:-:S03]  /*11190*/  IMAD.MOV.U32 R7, RZ, RZ, R116 ;  /* 0x000000ffff077224 */ /* 0x000fc600078e0074 */
[C---:B------:R-:W-:Y:S04]  /*111a0*/  HMMA.16816.F32 R40, R8.reuse, R164, R12 ;  /* 0x000000a40828723c */ /* 0x040fe8000000180c */
[----:B------:R2:W-:Y:S04]  /*111b0*/  MUFU.EX2 R231, R2 ;  /* 0x0000000200e77308 */ /* 0x0005e80000000800 */
[----:B------:R-:W-:Y:S01]  /*111c0*/  HMMA.16816.F32 R28, R8, R168, R20 ;  /* 0x000000a8081c723c */ /* 0x000fe20000001814 */
[----:B----4-:R-:W-:Y:S01]  /*111d0*/  FMNMX.FTZ R3, R3, R6, !PT ;  /* 0x0000000603037209 */ /* 0x010fe20007810000 */
[----:B-1----:R-:W-:-:S04]  /*111e0*/  FFMA.FTZ R0, R90, c[0x0][0x2d0], -R4 ;  /* 0x0000b4005a007a23 */ /* 0x002fc80000010804 */
[----:B------:R-:W1:Y:S01]  /*111f0*/  SHFL.BFLY PT, R6, R3, 0x1, 0x1f ;  /* 0x0c201f0003067f89 */ /* 0x000e6200000e0000 */
[----:B------:R-:W-:Y:S01]  /*11200*/  MUFU.EX2 R227, R0 ;  /* 0x0000000000e37308 */ /* 0x000fe20000000800 */
[----:B------:R-:W-:Y:S01]  /*11210*/  HMMA.16816.F32 R16, R8, R138, R16 ;  /* 0x0000008a0810723c */ /* 0x000fe20000001810 */
[----:B--2---:R-:W-:-:S06]  /*11220*/  FFMA.FTZ R2, R98, c[0x0][0x2d0], -R5 ;  /* 0x0000b40062027a23 */ /* 0x004fcc0000010805 */
[----:B------:R2:W4:Y:S01]  /*11230*/  MUFU.EX2 R232, R2 ;  /* 0x0000000200e87308 */ /* 0x0005220000000800 */
[C---:B------:R-:W-:Y:S08]  /*11240*/  HMMA.16816.F32 R20, R8.reuse, R162, R36 ;  /* 0x000000a20814723c */ /* 0x040ff00000001824 */
[----:B------:R-:W-:Y:S01]  /*11250*/  HMMA.16816.F32 R24, R8, R166, R24 ;  /* 0x000000a60818723c */ /* 0x000fe20000001818 */
[----:B-1----:R-:W-:Y:S01]  /*11260*/  FMNMX.FTZ R3, R3, R6, !PT ;  /* 0x0000000603037209 */ /* 0x002fe20007810000 */
[----:B--2---:R-:W-:-:S06]  /*11270*/  FFMA.FTZ R2, R58, c[0x0][0x2d0], -R4 ;  /* 0x0000b4003a027a23 */ /* 0x004fcc0000010804 */
[----:B------:R-:W-:Y:S01]  /*11280*/  HMMA.16816.F32 R12, R8, R170, R32 ;  /* 0x000000aa080c723c */ /* 0x000fe20000001820 */
[----:B------:R1:W-:Y:S06]  /*11290*/  MUFU.EX2 R230, R2 ;  /* 0x0000000200e67308 */ /* 0x0003ec0000000800 */
[----:B---3--:R-:W-:Y:S02]  /*112a0*/  F2FP.PACK_AB R8, R233, R238 ;  /* 0x000000eee908723e */ /* 0x008fe400000000ff */
[----:B----4-:R-:W-:Y:S02]  /*112b0*/  F2FP.PACK_AB R10, R232, R231 ;  /* 0x000000e7e80a723e */ /* 0x010fe400000000ff */
[----:B------:R-:W-:Y:S01]  /*112c0*/  F2FP.PACK_AB R11, R227, R228 ;  /* 0x000000e4e30b723e */ /* 0x000fe200000000ff */
[----:B-1----:R-:W-:-:S04]  /*112d0*/  FFMA.FTZ R2, R65, c[0x0][0x2d0], -R4 ;  /* 0x0000b40041027a23 */ /* 0x002fc80000010804 */
[----:B------:R1:W2:Y:S02]  /*112e0*/  MUFU.EX2 R229, R2 ;  /* 0x0000000200e57308 */ /* 0x0002a40000000800 */
[----:B-1----:R-:W-:Y:S01]  /*112f0*/  FMUL.FTZ R2, R108, c[0x0][0x2d0] ;  /* 0x0000b4006c027a20 */ /* 0x002fe20000410000 */
[----:B--2---:R-:W-:-:S04]  /*11300*/  F2FP.PACK_AB R9, R229, R230 ;  /* 0x000000e6e509723e */ /* 0x004fc800000000ff */
[----:B------:R-:W-:Y:S02]  /*11310*/  FSEL R2, R2, RZ, P0 ;  /* 0x000000ff02027208 */ /* 0x000fe40000000000 */
[----:B------:R-:W-:Y:S01]  /*11320*/  FSETP.NEU.FTZ.AND P0, PT, R3, -INF , PT ;  /* 0xff8000000300780b */ /* 0x000fe20003f1d000 */
[C---:B------:R-:W-:Y:S02]  /*11330*/  HMMA.16816.F32 R116, R8.reuse, R156, R48 ;  /* 0x0000009c0874723c */ /* 0x040fe40000001830 */
[--C-:B------:R-:W-:Y:S02]  /*11340*/  FFMA.FTZ R0, R59, c[0x0][0x2d0], -R2.reuse ;  /* 0x0000b4003b007a23 */ /* 0x100fe40000010802 */
[----:B------:R-:W-:Y:S02]  /*11350*/  FFMA.FTZ R6, R112, c[0x0][0x2d0], -R2 ;  /* 0x0000b40070067a23 */ /* 0x000fe40000010802 */
[----:B------:R1:W-:Y:S01]  /*11360*/  MUFU.EX2 R225, R0 ;  /* 0x0000000000e17308 */ /* 0x0003e20000000800 */
[----:B------:R-:W-:Y:S01]  /*11370*/  IMAD.MOV.U32 R51, RZ, RZ, R132 ;  /* 0x000000ffff337224 */ /* 0x000fe200078e0084 */
[----:B------:R-:W-:Y:S01]  /*11380*/  HMMA.16816.F32 R144, R8, R154, R20 ;  /* 0x0000009a0890723c */ /* 0x000fe20000001814 */
[----:B------:R-:W-:-:S05]  /*11390*/  IMAD.MOV.U32 R50, RZ, RZ, R129 ;  /* 0x000000ffff327224 */ /* 0x000fca00078e0081 */
[----:B------:R-:W-:Y:S02]  /*113a0*/  MUFU.EX2 R220, R6 ;  /* 0x0000000600dc7308 */ /* 0x000fe40000000800 */
[C---:B------:R-:W-:Y:S01]  /*113b0*/  HMMA.16816.F32 R132, R8.reuse, R152, R44 ;  /* 0x000000980884723c */ /* 0x040fe2000000182c */
[--C-:B-1----:R-:W-:Y:S02]  /*113c0*/  FFMA.FTZ R0, R67, c[0x0][0x2d0], -R2.reuse ;  /* 0x0000b40043007a23 */ /* 0x102fe40000010802 */
[----:B------:R-:W1:Y:S05]  /*113d0*/  LDSM.16.MT88.4 R64, [R206+0x1800] ;  /* 0x00180000ce40783b */ /* 0x000e6a0000004200 */
[C---:B------:R-:W-:Y:S01]  /*113e0*/  HMMA.16816.F32 R128, R8.reuse, R158, R16 ;  /* 0x0000009e0880723c */ /* 0x040fe20000001810 */
[----:B------:R2:W3:Y:S07]  /*113f0*/  MUFU.EX2 R223, R0 ;  /* 0x0000000000df7308 */ /* 0x0004ee0000000800 */
[C---:B------:R-:W-:Y:S08]  /*11400*/  HMMA.16816.F32 R148, R8.reuse, R60, R28 ;  /* 0x0000003c0894723c */ /* 0x040ff0000000181c */
[----:B------:R-:W-:Y:S01]  /*11410*/  HMMA.16816.F32 R44, R8, R62, R12 ;  /* 0x0000003e082c723c */ /* 0x000fe2000000180c */
[----:B--2---:R-:W-:-:S04]  /*11420*/  FFMA.FTZ R0, R97, c[0x0][0x2d0], -R2 ;  /* 0x0000b40061007a23 */ /* 0x004fc80000010802 */
[----:B------:R2:W-:Y:S02]  /*11430*/  MUFU.EX2 R224, R0 ;  /* 0x0000000000e07308 */ /* 0x0005e40000000800 */
[--C-:B--2---:R-:W-:Y:S01]  /*11440*/  FFMA.FTZ R0, R99, c[0x0][0x2d0], -R2.reuse ;  /* 0x0000b40063007a23 */ /* 0x104fe20000010802 */
[C---:B-1----:R-:W-:Y:S05]  /*11450*/  HMMA.16816.F32 R56, R8.reuse, R64, R40 ;  /* 0x000000400838723c */ /* 0x042fea0000001828 */
[----:B------:R1:W2:Y:S03]  /*11460*/  MUFU.EX2 R203, R0 ;  /* 0x0000000000cb7308 */ /* 0x0002a60000000800 */
[----:B------:R-:W-:Y:S07]  /*11470*/  HMMA.16816.F32 R96, R8, R66, R24 ;  /* 0x000000420860723c */ /* 0x000fee0000001818 */
[----:B---3--:R-:W-:Y:S01]  /*11480*/  F2FP.PACK_AB R8, R223, R225 ;  /* 0x000000e1df08723e */ /* 0x008fe200000000ff */
[----:B-1----:R-:W-:Y:S01]  /*11490*/  FFMA.FTZ R0, R111, c[0x0][0x2d0], -R2 ;  /* 0x0000b4006f007a23 */ /* 0x002fe20000010802 */
[----:B--2---:R-:W-:-:S03]  /*114a0*/  F2FP.PACK_AB R10, R203, R224 ;  /* 0x000000e0cb0a723e */ /* 0x004fc600000000ff */
[----:B------:R1:W-:Y:S02]  /*114b0*/  MUFU.EX2 R222, R0 ;  /* 0x0000000000de7308 */ /* 0x0003e40000000800 */
        /* <DEDUP_REMOVED lines=22> */
[----:B------:R-:W-:Y:S01]  /*11620*/  IMAD.MOV.U32 R115, RZ, RZ, R7 ;  /* 0x000000ffff737224 */ /* 0x000fe200078e0007 */
[----:B------:R1:W-:Y:S06]  /*11630*/  MUFU.EX2 R112, R6 ;  /* 0x0000000600707308 */ /* 0x0003ec0000000800 */
[C---:B------:R-:W-:Y:S08]  /*11640*/  HMMA.16816.F32 R36, R8.reuse, R70, RZ ;  /* 0x000000460824723c */ /* 0x040ff000000018ff */
[----:B------:R-:W-:Y:S01]  /*11650*/  HMMA.16816.F32 R16, R8, R72, RZ ;  /* 0x000000480810723c */ /* 0x000fe200000018ff */
[----:B-1----:R-:W-:-:S04]  /*11660*/  FFMA.FTZ R6, R120, c[0x0][0x2d0], -R0 ;  /* 0x0000b40078067a23 */ /* 0x002fc80000010800 */
[----:B------:R1:W3:Y:S03]  /*11670*/  MUFU.EX2 R111, R6 ;  /* 0x00000006006f7308 */ /* 0x0002e60000000800 */
[----:B------:R-:W-:Y:S07]  /*11680*/  HMMA.16816.F32 R40, R8, R82, RZ ;  /* 0x000000520828723c */ /* 0x000fee00000018ff */
[----:B------:R-:W-:Y:S01]  /*11690*/  F2FP.PACK_AB R8, R220, R222 ;  /* 0x000000dedc08723e */ /* 0x000fe200000000ff */
[----:B------:R-:W-:Y:S01]  /*116a0*/  IMAD.MOV.U32 R83, RZ, RZ, R52 ;  /* 0x000000ffff537224 */ /* 0x000fe200078e0034 */
[----:B--2---:R-:W-:Y:S01]  /*116b0*/  F2FP.PACK_AB R10, R201, R202 ;  /* 0x000000cac90a723e */ /* 0x004fe200000000ff */
[----:B------:R-:W-:-:S02]  /*116c0*/  IMAD.MOV.U32 R82, RZ, RZ, R53 ;  /* 0x000000ffff527224 */ /* 0x000fc400078e0035 */
        /* <DEDUP_REMOVED lines=8> */
[----:B------:R1:W-:Y:S02]  /*11750*/  MUFU.EX2 R79, R6 ;  /* 0x00000006004f7308 */ /* 0x0003e40000000800 */
[C---:B------:R-:W-:Y:S07]  /*11760*/  HMMA.16816.F32 R20, R8.reuse, R100, R20 ;  /* 0x000000640814723c */ /* 0x040fee0000001814 */
[----:B------:R-:W-:Y:S01]  /*11770*/  IMAD.MOV.U32 R100, RZ, RZ, R88 ;  /* 0x000000ffff647224 */ /* 0x000fe200078e0058 */
[----:B------:R-:W-:Y:S01]  /*11780*/  HMMA.16816.F32 R32, R8, R94, R32 ;  /* 0x0000005e0820723c */ /* 0x000fe20000001820 */
[----:B-1----:R-:W-:-:S02]  /*11790*/  FFMA.FTZ R6, R185, c[0x0][0x2d0], -R5 ;  /* 0x0000b400b9067a23 */ /* 0x002fc40000010805 */
[----:B------:R-:W-:Y:S02]  /*117a0*/  IMAD.MOV.U32 R185, RZ, RZ, R51 ;  /* 0x000000ffffb97224 */ /* 0x000fe400078e0033 */
[----:B------:R1:W2:Y:S03]  /*117b0*/  MUFU.EX2 R80, R6 ;  /* 0x0000000600507308 */ /* 0x0002a60000000800 */
[C---:B------:R-:W-:Y:S01]  /*117c0*/  HMMA.16816.F32 R88, R8.reuse, R92, R12 ;  /* 0x0000005c0858723c */ /* 0x040fe2000000180c */
[----:B------:R-:W-:Y:S01]  /*117d0*/  IMAD.MOV.U32 R101, RZ, RZ, R126 ;  /* 0x000000ffff657224 */ /* 0x000fe200078e007e */
[----:B------:R-:W-:Y:S04]  /*117e0*/  LDSM.16.MT88.4 R92, [R206+0x2000] ;  /* 0x00200000ce5c783b */ /* 0x000fe80000004200 */
[----:B------:R-:W-:Y:S02]  /*117f0*/  LDSM.16.MT88.4 R48, [R208+0x2000] ;  /* 0x00200000d030783b */ /* 0x000fe40000004200 */
[----:B------:R-:W-:Y:S01]  /*11800*/  HMMA.16816.F32 R24, R8, R104, R24 ;  /* 0x000000680818723c */ /* 0x000fe20000001818 */
[----:B-1----:R-:W-:-:S07]  /*11810*/  FFMA.FTZ R6, R184, c[0x0][0x2d0], -R5 ;  /* 0x0000b400b8067a23 */ /* 0x002fce0000010805 */
[----:B------:R-:W-:Y:S01]  /*11820*/  HMMA.16816.F32 R40, R8, R106, R40 ;  /* 0x0000006a0828723c */ /* 0x000fe20000001828 */
[----:B------:R-:W3:Y:S01]  /*11830*/  LDL.LU R184, [R1] ;  /* 0x0000000001b87983 */ /* 0x000ee20000300800 */
[----:B------:R-:W-:-:S04]  /*11840*/  FFMA.FTZ R5, R183, c[0x0][0x2d0], -R5 ;  /* 0x0000b400b7057a23 */ /* 0x000fc80000010805 */
[----:B------:R1:W-:Y:S02]  /*11850*/  MUFU.EX2 R78, R5 ;  /* 0x00000005004e7308 */ /* 0x0003e40000000800 */
[----:B------:R-:W-:Y:S01]  /*11860*/  HMMA.16816.F32 R16, R8, R84, R16 ;  /* 0x000000540810723c */ /* 0x000fe20000001810 */
[----:B-1----:R-:W-:-:S05]  /*11870*/  FFMA.FTZ R5, R180, c[0x0][0x2d0], -R4 ;  /* 0x0000b400b4057a23 */ /* 0x002fca0000010804 */
[----:B------:R1:W-:Y:S02]  /*11880*/  MUFU.EX2 R75, R5 ;  /* 0x00000005004b7308 */ /* 0x0003e40000000800 */
[----:B-1----:R-:W-:-:S06]  /*11890*/  FFMA.FTZ R5, R179, c[0x0][0x2d0], -R4 ;  /* 0x0000b400b3057a23 */ /* 0x002fcc0000010804 */
[----:B------:R1:W4:Y:S01]  /*118a0*/  MUFU.EX2 R76, R5 ;  /* 0x00000005004c7308 */ /* 0x0003220000000800 */
[----:B------:R-:W-:Y:S02]  /*118b0*/  IMAD.MOV.U32 R183, RZ, RZ, R127 ;  /* 0x000000ffffb77224 */ /* 0x000fe400078e007f */
[----:B------:R-:W5:Y:S01]  /*118c0*/  LDSM.16.MT88.4 R124, [R205+0x2000] ;  /* 0x00200000cd7c783b */ /* 0x000f620000004200 */
[--C-:B-1----:R-:W-:Y:S02]  /*118d0*/  FFMA.FTZ R5, R143, c[0x0][0x2d0], -R4.reuse ;  /* 0x0000b4008f057a23 */ /* 0x102fe40000010804 */
[----:B------:R-:W-:-:S04]  /*118e0*/  FFMA.FTZ R4, R142, c[0x0][0x2d0], -R4 ;  /* 0x0000b4008e047a23 */ /* 0x000fc80000010804 */
[----:B------:R1:W-:Y:S02]  /*118f0*/  MUFU.EX2 R74, R4 ;  /* 0x00000004004a7308 */ /* 0x0003e40000000800 */
[----:B-1----:R-:W-:-:S06]  /*11900*/  FFMA.FTZ R4, R140, c[0x0][0x2d0], -R2 ;  /* 0x0000b4008c047a23 */ /* 0x002fcc0000010802 */
[----:B------:R1:W-:Y:S02]  /*11910*/  MUFU.EX2 R73, R4 ;  /* 0x0000000400497308 */ /* 0x0003e40000000800 */
[--C-:B-1----:R-:W-:Y:S02]  /*11920*/  FFMA.FTZ R4, R141, c[0x0][0x2d0], -R2.reuse ;  /* 0x0000b4008d047a23 */ /* 0x102fe40000010802 */
[----:B------:R-:W1:Y:S04]  /*11930*/  LDSM.16.MT88.4 R140, [R209+0x2000] ;  /* 0x00200000d18c783b */ /* 0x000e680000004200 */
[----:B------:R-:W2:Y:S08]  /*11940*/  MUFU.EX2 R81, R6 ;  /* 0x0000000600517308 */ /* 0x000eb00000000800 */
[----:B------:R2:W-:Y:S08]  /*11950*/  MUFU.EX2 R72, R4 ;  /* 0x0000000400487308 */ /* 0x0005f00000000800 */
[----:B------:R-:W1:Y:S01]  /*11960*/  MUFU.EX2 R77, R5 ;  /* 0x00000005004d7308 */ /* 0x000e620000000800 */
[----:B--2---:R-:W-:-:S07]  /*11970*/  FFMA.FTZ R4, R182, c[0x0][0x2d0], -R2 ;  /* 0x0000b400b6047a23 */ /* 0x004fce0000010802 */
[----:B------:R2:W-:Y:S01]  /*11980*/  MUFU.EX2 R70, R4 ;  /* 0x0000000400467308 */ /* 0x0005e20000000800 */
[----:B------:R-:W-:Y:S02]  /*11990*/  F2FP.PACK_AB R104, R80, R79 ;  /* 0x0000004f5068723e */ /* 0x000fe400000000ff */
[----:B----4-:R-:W-:Y:S02]  /*119a0*/  F2FP.PACK_AB R105, R76, R75 ;  /* 0x0000004b4c69723e */ /* 0x010fe400000000ff */
[----:B------:R-:W-:Y:S01]  /*119b0*/  F2FP.PACK_AB R106, R78, R81 ;  /* 0x000000514e6a723e */ /* 0x000fe200000000ff */
[----:B--2---:R-:W-:-:S04]  /*119c0*/  FFMA.FTZ R4, R181, c[0x0][0x2d0], -R2 ;  /* 0x0000b400b5047a23 */ /* 0x004fc80000010802 */
[----:B------:R2:W4:Y:S01]  /*119d0*/  MUFU.EX2 R71, R4 ;  /* 0x0000000400477308 */ /* 0x0005220000000800 */
[----:B-1----:R-:W-:Y:S01]  /*119e0*/  F2FP.PACK_AB R107, R74, R77 ;  /* 0x0000004d4a6b723e */ /* 0x002fe200000000ff */
[----:B------:R-:W-:Y:S01]  /*119f0*/  HMMA.16816.F32 R36, R8, R102, R36 ;  /* 0x000000660824723c */ /* 0x000fe20000001824 */
[----:B--2---:R-:W-:-:S05]  /*11a00*/  FFMA.FTZ R4, R123, c[0x0][0x2d0], -R0 ;  /* 0x0000b4007b047a23 */ /* 0x004fca0000010800 */
[----:B------:R1:W-:Y:S02]  /*11a10*/  MUFU.EX2 R68, R4 ;  /* 0x0000000400447308 */ /* 0x0003e40000000800 */
[----:B------:R-:W-:Y:S07]  /*11a20*/  HMMA.16816.F32 R28, R8, R86, R28 ;  /* 0x00000056081c723c */ /* 0x000fee000000181c */
[----:B------:R-:W-:Y:S02]  /*11a30*/  FFMA.FTZ R8, R196, c[0x0][0x2d0], -R2 ;  /* 0x0000b400c4087a23 */ /* 0x000fe40000010802 */
[----:B-1----:R-:W-:-:S04]  /*11a40*/  FFMA.FTZ R4, R176, c[0x0][0x2d0], -R0 ;  /* 0x0000b400b0047a23 */ /* 0x002fc80000010800 */
[----:B------:R1:W2:Y:S01]  /*11a50*/  MUFU.EX2 R69, R4 ;  /* 0x0000000400457308 */ /* 0x0002a20000000800 */
[C---:B-----5:R-:W-:Y:S08]  /*11a60*/  HMMA.16816.F32 R116, R104.reuse, R124, R116 ;  /* 0x0000007c6874723c */ /* 0x060ff00000001874 */
[----:B------:R-:W-:Y:S01]  /*11a70*/  HMMA.16816.F32 R128, R104, R126, R128 ;  /* 0x0000007e6880723c */ /* 0x000fe20000001880 */
[----:B-1----:R-:W-:-:S07]  /*11a80*/  FFMA.FTZ R4, R177, c[0x0][0x2d0], -R0 ;  /* 0x0000b400b1047a23 */ /* 0x002fce0000010800 */
[C---:B------:R-:W-:Y:S01]  /*11a90*/  HMMA.16816.F32 R132, R104.reuse, R140, R132 ;  /* 0x0000008c6884723c */ /* 0x040fe20000001884 */
[----:B------:R1:W-:Y:S07]  /*11aa0*/  MUFU.EX2 R52, R4 ;  /* 0x0000000400347308 */ /* 0x0003ee0000000800 */
[C---:B------:R-:W-:Y:S08]  /*11ab0*/  HMMA.16816.F32 R144, R104.reuse, R142, R144 ;  /* 0x0000008e6890723c */ /* 0x040ff00000001890 */
[----:B------:R-:W-:Y:S01]  /*11ac0*/  HMMA.16816.F32 R84, R104, R92, R56 ;  /* 0x0000005c6854723c */ /* 0x000fe20000001838 */
[----:B-1----:R-:W-:-:S07]  /*11ad0*/  FFMA.FTZ R4, R178, c[0x0][0x2d0], -R0 ;  /* 0x0000b400b2047a23 */ /* 0x002fce0000010800 */
[C---:B------:R-:W-:Y:S01]  /*11ae0*/  HMMA.16816.F32 R96, R104.reuse, R94, R96 ;  /* 0x0000005e6860723c */ /* 0x040fe20000001860 */
[----:B------:R-:W1:Y:S07]  /*11af0*/  MUFU.EX2 R53, R4 ;  /* 0x0000000400357308 */ /* 0x000e6e0000000800 */
[C---:B------:R-:W-:Y:S08]  /*11b00*/  HMMA.16816.F32 R148, R104.reuse, R48, R148 ;  /* 0x000000306894723c */ /* 0x040ff00000001894 */
[----:B------:R-:W-:Y:S01]  /*11b10*/  HMMA.16816.F32 R104, R104, R50, R44 ;  /* 0x000000326868723c */ /* 0x000fe2000000182c */
[----:B------:R5:W-:Y:S02]  /*11b20*/  MUFU.EX2 R45, R8 ;  /* 0x00000008002d7308 */ /* 0x000be40000000800 */
[----:B-----5:R-:W-:-:S06]  /*11b30*/  FFMA.FTZ R8, R195, c[0x0][0x2d0], -R2 ;  /* 0x0000b400c3087a23 */ /* 0x020fcc0000010802 */
[----:B------:R5:W1:Y:S01]  /*11b40*/  MUFU.EX2 R46, R8 ;  /* 0x00000008002e7308 */ /* 0x000a620000000800 */
[----:B------:R-:W-:Y:S01]  /*11b50*/  F2FP.PACK_AB R4, R72, R73 ;  /* 0x000000494804723e */ /* 0x000fe200000000ff */
[----:B-----5:R-:W-:-:S06]  /*11b60*/  FFMA.FTZ R8, R194, c[0x0][0x2d0], -R2 ;  /* 0x0000b400c2087a23 */ /* 0x020fcc0000010802 */
[----:B------:R5:W-:Y:S01]  /*11b70*/  MUFU.EX2 R47, R8 ;  /* 0x00000008002f7308 */ /* 0x000be20000000800 */
[----:B----4-:R-:W-:Y:S02]  /*11b80*/  F2FP.PACK_AB R6, R71, R70 ;  /* 0x000000464706723e */ /* 0x010fe400000000ff */
[----:B--2---:R-:W-:Y:S02]  /*11b90*/  F2FP.PACK_AB R5, R69, R68 ;  /* 0x000000444505723e */ /* 0x004fe400000000ff */
[----:B-1----:R-:W-:Y:S01]  /*11ba0*/  F2FP.PACK_AB R7, R53, R52 ;  /* 0x000000343507723e */ /* 0x002fe200000000ff */
[----:B-----5:R-:W-:-:S04]  /*11bb0*/  FFMA.FTZ R8, R193, c[0x0][0x2d0], -R2 ;  /* 0x0000b400c1087a23 */ /* 0x020fc80000010802 */
[----:B------:R1:W2:Y:S02]  /*11bc0*/  MUFU.EX2 R56, R8 ;  /* 0x0000000800387308 */ /* 0x0002a40000000800 */
[----:B------:R-:W-:Y:S01]  /*11bd0*/  HMMA.16816.F32 R120, R4, R136, R20 ;  /* 0x000000880478723c */ /* 0x000fe20000001814 */
[----:B-1----:R-:W-:-:S05]  /*11be0*/  FFMA.FTZ R8, R192, c[0x0][0x2d0], -R2 ;  /* 0x0000b400c0087a23 */ /* 0x002fca0000010802 */
[----:B------:R1:W-:Y:S02]  /*11bf0*/  MUFU.EX2 R57, R8 ;  /* 0x0000000800397308 */ /* 0x0003e40000000800 */
[C---:B------:R-:W-:Y:S08]  /*11c00*/  HMMA.16816.F32 R12, R4.reuse, R138, R36 ;  /* 0x0000008a040c723c */ /* 0x040ff00000001824 */
[----:B------:R-:W-:Y:S01]  /*11c10*/  HMMA.16816.F32 R136, R4, R160, R16 ;  /* 0x000000a00488723c */ /* 0x000fe20000001810 */
[----:B-1----:R-:W-:-:S04]  /*11c20*/  FFMA.FTZ R8, R191, c[0x0][0x2d0], -R2 ;  /* 0x0000b400bf087a23 */ /* 0x002fc80000010802 */
[----:B------:R1:W-:Y:S03]  /*11c30*/  MUFU.EX2 R58, R8 ;  /* 0x00000008003a7308 */ /* 0x0003e60000000800 */
[----:B------:R-:W-:Y:S01]  /*11c40*/  HMMA.16816.F32 R16, R4, R162, R28 ;  /* 0x000000a20410723c */ /* 0x000fe2000000181c */
[----:B-1----:R-:W-:-:S04]  /*11c50*/  FFMA.FTZ R8, R187, c[0x0][0x2d0], -R0 ;  /* 0x0000b400bb087a23 */ /* 0x002fc80000010800 */
[----:B------:R1:W-:Y:S02]  /*11c60*/  MUFU.EX2 R28, R8 ;  /* 0x00000008001c7308 */ /* 0x0003e40000000800 */
[----:B-1----:R-:W-:-:S06]  /*11c70*/  FFMA.FTZ R8, R188, c[0x0][0x2d0], -R0 ;  /* 0x0000b400bc087a23 */ /* 0x002fcc0000010800 */
[----:B------:R1:W4:Y:S01]  /*11c80*/  MUFU.EX2 R29, R8 ;  /* 0x00000008001d7308 */ /* 0x0003220000000800 */
[----:B------:R-:W-:Y:S01]  /*11c90*/  HMMA.16816.F32 R88, R4, R164, R88 ;  /* 0x000000a40458723c */ /* 0x000fe20000001858 */
[----:B-1----:R-:W-:-:S06]  /*11ca0*/  FFMA.FTZ R8, R189, c[0x0][0x2d0], -R0 ;  /* 0x0000b400bd087a23 */ /* 0x002fcc0000010800 */
[----:B------:R1:W-:Y:S01]  /*11cb0*/  MUFU.EX2 R31, R8 ;  /* 0x00000008001f7308 */ /* 0x0003e20000000800 */
[----:B------:R-:W-:Y:S01]  /*11cc0*/  HMMA.16816.F32 R32, R4, R166, R32 ;  /* 0x000000a60420723c */ /* 0x000fe20000001820 */
[----:B------:R-:W-:Y:S02]  /*11cd0*/  IMAD.MOV.U32 R180, RZ, RZ, c[0x0][0x2c4] ;  /* 0x0000b100ffb47624 */ /* 0x000fe400078e00ff */
[----:B-1----:R-:W-:-:S04]  /*11ce0*/  FFMA.FTZ R8, R190, c[0x0][0x2d0], -R0 ;  /* 0x0000b400be087a23 */ /* 0x002fc80000010800 */
[----:B------:R1:W5:Y:S01]  /*11cf0*/  MUFU.EX2 R30, R8 ;  /* 0x00000008001e7308 */ /* 0x0003620000000800 */
[----:B------:R-:W-:Y:S01]  /*11d00*/  HMMA.16816.F32 R20, R4, R168, R24 ;  /* 0x000000a80414723c */ /* 0x000fe20000001818 */
[----:B------:R-:W-:Y:S01]  /*11d10*/  ISETP.NE.AND P6, PT, R180, 0x1, PT ;  /* 0x00000001b400780c */ /* 0x000fe20003fc5270 */
[--C-:B-1----:R-:W-:Y:S02]  /*11d20*/  FFMA.FTZ R8, R198, c[0x0][0x2d0], -R2.reuse ;  /* 0x0000b400c6087a23 */ /* 0x102fe40000010802 */
[----:B------:R-:W-:-:S03]  /*11d30*/  FFMA.FTZ R2, R197, c[0x0][0x2d0], -R2 ;  /* 0x0000b400c5027a23 */ /* 0x000fc60000010802 */
[----:B------:R1:W-:Y:S02]  /*11d40*/  MUFU.EX2 R44, R8 ;  /* 0x00000008002c7308 */ /* 0x0003e40000000800 */
[----:B-1----:R-:W-:Y:S06]  /*11d50*/  HMMA.16816.F32 R8, R4, R170, R40 ;  /* 0x000000aa0408723c */ /* 0x002fec0000001828 */
[----:B------:R1:W-:Y:S02]  /*11d60*/  MUFU.EX2 R40, R2 ;  /* 0x0000000200287308 */ /* 0x0003e40000000800 */
[----:B-1----:R-:W-:-:S06]  /*11d70*/  FFMA.FTZ R2, R172, c[0x0][0x2d0], -R0 ;  /* 0x0000b400ac027a23 */ /* 0x002fcc0000010800 */
[----:B------:R1:W1:Y:S01]  /*11d80*/  MUFU.EX2 R27, R2 ;  /* 0x00000002001b7308 */ /* 0x0002620000000800 */
[----:B------:R-:W-:Y:S02]  /*11d90*/  F2FP.PACK_AB R4, R46, R45 ;  /* 0x0000002d2e04723e */ /* 0x000fe400000000ff */
[----:B--2---:R-:W-:Y:S02]  /*11da0*/  F2FP.PACK_AB R6, R56, R47 ;  /* 0x0000002f3806723e */ /* 0x004fe400000000ff */
[----:B----4-:R-:W-:Y:S02]  /*11db0*/  F2FP.PACK_AB R5, R29, R28 ;  /* 0x0000001c1d05723e */ /* 0x010fe400000000ff */
[----:B-----5:R-:W-:Y:S01]  /*11dc0*/  F2FP.PACK_AB R7, R30, R31 ;  /* 0x0000001f1e07723e */ /* 0x020fe200000000ff */
        /* <DEDUP_REMOVED lines=126> */
.L_x_2549:
[----:B------:R-:W-:-:S13]  /*125b0*/  ISETP.NE.AND P0, PT, R5, 0x1, PT ;  /* 0x000000010500780c */ /* 0x000fda0003f05270 */
[----:B------:R-:W-:-:S05]  /*125c0*/  @P0 IMAD.HI.U32 R2, R0, c[0x0][0x330], RZ ;  /* 0x0000cc0000020a27 */ /* 0x000fca00078e00ff */
[----:B------:R-:W-:Y:S02]  /*125d0*/  @P0 SHF.R.U32.HI R0, RZ, c[0x0][0x334], R2 ;  /* 0x0000cd00ff000a19 */ /* 0x000fe40000011602 */
.L_x_2550:
[----:B------:R-:W-:Y:S05]  /*125e0*/  BSYNC B0 ;  /* 0x0000000000007941 */ /* 0x000fea0003800000 */
.L_x_2548:
[----:B------:R-:W-:-:S05]  /*125f0*/  IMAD R0, R0, R5, c[0x0][0x32c] ;  /* 0x0000cb0000007624 */ /* 0x000fca00078e0205 */
[----:B------:R-:W-:-:S05]  /*12600*/  IMNMX R4, R4, R0, PT ;  /* 0x0000000004047217 */ /* 0x000fca0003800200 */
.L_x_2547:
[----:B-1----:R-:W-:-:S05]  /*12610*/  IMAD.HI R0, R4, 0x66666667, RZ ;  /* 0x6666666704007827 */ /* 0x002fca00078e02ff */
        /* <DEDUP_REMOVED lines=11> */
.L_x_2568:
[----:B------:R-:W2:Y:S01]  /*126d0*/  LDL R0, [R1+0x40] ;  /* 0x0000400001007983 */ /* 0x000ea20000100800 */
[----:B------:R-:W-:Y:S04]  /*126e0*/  DEPBAR.LE SB0, 0x0 ;  /* 0x000080000000791a */ /* 0x000fe80000000000 */
[----:B------:R-:W-:Y:S01]  /*126f0*/  WARPSYNC 0xffffffff ;  /* 0xffffffff00007948 */ /* 0x000fe20003800000 */
[----:B------:R-:W3:Y:S01]  /*12700*/  LDL R110, [R1+0x38] ;  /* 0x00003800016e7983 */ /* 0x000ee20000100800 */
[----:B------:R-:W-:Y:S01]  /*12710*/  ISETP.GT.AND P0, PT, R240, R220, PT ;  /* 0x000000dcf000720c */ /* 0x000fe20003f04270 */
[----:B------:R-:W-:Y:S02]  /*12720*/  ULDC UR4, c[0x0][0x324] ;  /* 0x0000c90000047ab9 */ /* 0x000fe40000000800 */
[----:B------:R-:W-:Y:S02]  /*12730*/  ULOP3.LUT UR4, URZ, UR4, URZ, 0x33, !UPT ;  /* 0x000000043f047292 */ /* 0x000fe4000f8e333f */
[----:B------:R-:W3:Y:S06]  /*12740*/  LDL.64 R2, [R1+0x28] ;  /* 0x0000280001027983 */ /* 0x000eec0000100a00 */
[----:B------:R-:W-:Y:S02]  /*12750*/  BAR.SYNC.DEFER_BLOCKING 0x0 ;  /* 0x0000000000007b1d */ /* 0x000fe40000010000 */
[----:B------:R-:W-:Y:S04]  /*12760*/  @!P0 IMAD.WIDE.U32 R108, R220, c[0x0][0x208], RZ ;  /* 0x00008200dc6c8a25 */ /* 0x000fe800078e00ff */
[----:B------:R-:W-:Y:S06]  /*12770*/  LDSM.16.M88.4 R80, [R211] ;  /* 0x00000000d350783b */ /* 0x000fec0000000200 */
[----:B------:R-:W4:Y:S06]  /*12780*/  LDSM.16.M88.4 R16, [R204] ;  /* 0x00000000cc10783b */ /* 0x000f2c0000000200 */
[----:B------:R-:W5:Y:S06]  /*12790*/  LDSM.16.M88.4 R76, [R211+0x2000] ;  /* 0x00200000d34c783b */ /* 0x000f6c0000000200 */
[----:B------:R-:W1:Y:S06]  /*127a0*/  LDSM.16.M88.4 R32, [R204+0x800] ;  /* 0x00080000cc20783b */ /* 0x000e6c0000000200 */
[----:B------:R-:W3:Y:S06]  /*127b0*/  LDL R115, [R1+0x3c] ;  /* 0x00003c0001737983 */ /* 0x000eec0000100800 */
[----:B------:R-:W1:Y:S06]  /*127c0*/  LDSM.16.M88.4 R48, [R204+0x1000] ;  /* 0x00100000cc30783b */ /* 0x000e6c0000000200 */
[----:B------:R-:W3:Y:S06]  /*127d0*/  LDL.64 R224, [R1+0x30] ;  /* 0x0000300001e07983 */ /* 0x000eec0000100a00 */
[----:B------:R-:W1:Y:S02]  /*127e0*/  LDSM.16.M88.4 R64, [R204+0x1800] ;  /* 0x00180000cc40783b */ /* 0x000e640000000200 */
[-C--:B-1--4-:R-:W-:Y:S04]  /*127f0*/  HMMA.16816.F32 R4, R80, R16.reuse, RZ ;  /* 0x000000105004723c */ /* 0x092fe800000018ff */
[----:B------:R-:W4:Y:S04]  /*12800*/  LDL R223, [R1+0x44] ;  /* 0x0000440001df7983 */ /* 0x000f280000100800 */
[C---:B-----5:R-:W-:Y:S02]  /*12810*/  HMMA.16816.F32 R8, R76.reuse, R16, RZ ;  /* 0x000000104c08723c */ /* 0x060fe400000018ff */
[----:B------:R-:W1:Y:S06]  /*12820*/  LDSM.16.M88.4 R156, [R204+0x2000] ;  /* 0x00200000cc9c783b */ /* 0x000e6c0000000200 */
[----:B------:R-:W4:Y:S01]  /*12830*/  LDL R222, [R1+0x58] ;  /* 0x0000580001de7983 */ /* 0x000f220000100800 */
[-C--:B------:R-:W-:Y:S05]  /*12840*/  HMMA.16816.F32 R12, R76, R18.reuse, RZ ;  /* 0x000000124c0c723c */ /* 0x080fea00000018ff */
[----:B------:R-:W-:Y:S03]  /*12850*/  LDSM.16.M88.4 R160, [R214] ;  /* 0x00000000d6a0783b */ /* 0x000fe60000000200 */
[C---:B------:R-:W-:Y:S03]  /*12860*/  HMMA.16816.F32 R16, R80.reuse, R18, RZ ;  /* 0x000000125010723c */ /* 0x040fe600000018ff */
[----:B------:R-:W5:Y:S05]  /*12870*/  LDSM.16.M88.4 R164, [R215] ;  /* 0x00000000d7a4783b */ /* 0x000f6a0000000200 */
[-C--:B------:R-:W-:Y:S01]  /*12880*/  HMMA.16816.F32 R20, R80, R32.reuse, RZ ;  /* 0x000000205014723c */ /* 0x080fe200000018ff */
[----:B------:R-:W1:Y:S06]  /*12890*/  LDSM.16.M88.4 R168, [R214+0x2000] ;  /* 0x00200000d6a8783b */ /* 0x000e6c0000000200 */
[----:B------:R-:W1:Y:S01]  /*128a0*/  LDSM.16.M88.4 R172, [R219] ;  /* 0x00000000dbac783b */ /* 0x000e620000000200 */
        /* <DEDUP_REMOVED lines=16> */
[-C--:B-----5:R-:W-:Y:S08]  /*129b0*/  HMMA.16816.F32 R4, R160, R164.reuse, R4 ;  /* 0x000000a4a004723c */ /* 0x0a0ff00000001804 */
[C---:B------:R-:W-:Y:S08]  /*129c0*/  HMMA.16816.F32 R8, R168.reuse, R164, R8 ;  /* 0x000000a4a808723c */ /* 0x040ff00000001808 */
[-C--:B------:R-:W-:Y:S08]  /*129d0*/  HMMA.16816.F32 R12, R168, R166.reuse, R12 ;  /* 0x000000a6a80c723c */ /* 0x080ff0000000180c */
[C---:B------:R-:W-:Y:S01]  /*129e0*/  HMMA.16816.F32 R16, R160.reuse, R166, R16 ;  /* 0x000000a6a010723c */ /* 0x040fe20000001810 */
[----:B------:R-:W5:Y:S07]  /*129f0*/  LDSM.16.M88.4 R164, [R217] ;  /* 0x00000000d9a4783b */ /* 0x000f6e0000000200 */
[-C--:B------:R-:W-:Y:S08]  /*12a00*/  HMMA.16816.F32 R20, R160, R172.reuse, R20 ;  /* 0x000000aca014723c */ /* 0x080ff00000001814 */
[C---:B------:R-:W-:Y:S08]  /*12a10*/  HMMA.16816.F32 R24, R168.reuse, R172, R24 ;  /* 0x000000aca818723c */ /* 0x040ff00000001818 */
[-C--:B------:R-:W-:Y:S03]  /*12a20*/  HMMA.16816.F32 R28, R168, R174.reuse, R28 ;  /* 0x000000aea81c723c */ /* 0x080fe6000000181c */
[----:B--2---:R-:W-:Y:S02]  /*12a30*/  LOP3.LUT P3, RZ, R0, 0x80, RZ, 0xc0, !PT ;  /* 0x0000008000ff7812 */ /* 0x004fe4000786c0ff */
[----:B------:R-:W-:Y:S03]  /*12a40*/  @!P0 SHF.R.S32.HI R0, RZ, 0x1f, R220 ;  /* 0x0000001fff008819 */ /* 0x000fe600000114dc */
[C---:B------:R-:W-:Y:S01]  /*12a50*/  HMMA.16816.F32 R32, R160.reuse, R174, R32 ;  /* 0x000000aea020723c */ /* 0x040fe20000001820 */
[----:B------:R-:W2:Y:S03]  /*12a60*/  LDSM.16.M88.4 R172, [R216] ;  /* 0x00000000d8ac783b */ /* 0x000ea60000000200 */
[----:B------:R-:W-:Y:S04]  /*12a70*/  @!P0 IMAD R0, R0, c[0x0][0x208], RZ ;  /* 0x0000820000008a24 */ /* 0x000fe800078e02ff */
[-C--:B-1----:R-:W-:Y:S04]  /*12a80*/  HMMA.16816.F32 R36, R160, R156.reuse, R36 ;  /* 0x0000009ca024723c */ /* 0x082fe80000001824 */
[----:B------:R-:W-:Y:S02]  /*12a90*/  @!P0 IMAD R0, R220, c[0x0][0x20c], R0 ;  /* 0x00008300dc008a24 */ /* 0x000fe400078e0200 */
[----:B---3--:R-:W-:Y:S02]  /*12aa0*/  @!P0 IMAD.MOV.U32 R3, RZ, RZ, R110 ;  /* 0x000000ffff038224 */ /* 0x008fe400078e006e */
[C---:B------:R-:W-:Y:S04]  /*12ab0*/  HMMA.16816.F32 R40, R168.reuse, R156, R40 ;  /* 0x0000009ca828723c */ /* 0x040fe80000001828 */
[----:B------:R-:W-:Y:S01]  /*12ac0*/  @!P0 IMAD.IADD R0, R109, 0x1, R0 ;  /* 0x000000016d008824 */ /* 0x000fe200078e0200 */
[----:B------:R-:W-:Y:S01]  /*12ad0*/  @!P0 MOV R109, 0x5 ;  /* 0x00000005006d8802 */ /* 0x000fe20000000f00 */
[----:B------:R-:W-:Y:S02]  /*12ae0*/  @!P0 IMAD.WIDE.U32 R2, R108, 0x50, R2 ;  /* 0x000000506c028825 */ /* 0x000fe400078e0002 */
[-C--:B------:R-:W-:Y:S04]  /*12af0*/  HMMA.16816.F32 R44, R168, R158.reuse, R44 ;  /* 0x0000009ea82c723c */ /* 0x080fe8000000182c */
[----:B------:R-:W-:Y:S01]  /*12b00*/  @!P0 IMAD R0, R0, 0x50, RZ ;  /* 0x0000005000008824 */ /* 0x000fe200078e02ff */
[----:B------:R-:W-:Y:S01]  /*12b10*/  @!P0 LEA R178, P1, R2, c[0x0][0x1f8], 0x1 ;  /* 0x00007e0002b28a11 */ /* 0x000fe200078208ff */
[----:B------:R-:W-:Y:S02]  /*12b20*/  @!P0 IMAD.MOV.U32 R108, RZ, RZ, c[0x0][0x208] ;  /* 0x00008200ff6c8624 */ /* 0x000fe400078e00ff */
[C---:B------:R-:W-:Y:S04]  /*12b30*/  HMMA.16816.F32 R48, R160.reuse, R158, R48 ;  /* 0x0000009ea030723c */ /* 0x040fe80000001830 */
[----:B------:R-:W-:Y:S01]  /*12b40*/  @!P0 IMAD.IADD R3, R3, 0x1, R0 ;  /* 0x0000000103038824 */ /* 0x000fe200078e0200 */
[C---:B------:R-:W-:Y:S01]  /*12b50*/  @!P0 SHF.L.U64.HI R0, R108.reuse, R109, c[0x0][0x20c] ;  /* 0x000083006c008619 */ /* 0x040fe2000001026d */
[----:B------:R-:W-:Y:S02]  /*12b60*/  @!P0 IMAD.SHL.U32 R110, R108, 0x20, RZ ;  /* 0x000000206c6e8824 */ /* 0x000fe400078e00ff */
[-C--:B-----5:R-:W-:Y:S04]  /*12b70*/  HMMA.16816.F32 R52, R160, R164.reuse, R52 ;  /* 0x000000a4a034723c */ /* 0x0a0fe80000001834 */
        /* <DEDUP_REMOVED lines=8> */
[----:B------:R-:W-:Y:S03]  /*12c00*/  @!P0 IADD3 R108, P1, R176, R110, RZ ;  /* 0x0000006eb06c8210 */ /* 0x000fe60007f3e0ff */
[-C--:B------:R-:W-:Y:S01]  /*12c10*/  HMMA.16816.F32 R60, R168, R166.reuse, R60 ;  /* 0x000000a6a83c723c */ /* 0x080fe2000000183c */
[----:B------:R1:W-:Y:S03]  /*12c20*/  @!P0 LDGSTS.E.BYPASS.LTC128B.128 [R221+0x900], [R176.64], !P3 ;  /* 0x00900000b0dd8fae */ /* 0x0003e6000d901d48 */
[----:B------:R-:W-:Y:S02]  /*12c30*/  @!P0 IADD3.X R109, R177, R0, RZ, P1, !PT ;  /* 0x00000000b16d8210 */ /* 0x000fe40000ffe4ff */
[-C--:B------:R-:W-:Y:S02]  /*12c40*/  @!P0 IADD3 R2, P2, R108, R110.reuse, RZ ;  /* 0x0000006e6c028210 */ /* 0x080fe40007f5e0ff */
[C---:B------:R-:W-:Y:S01]  /*12c50*/  HMMA.16816.F32 R64, R160.reuse, R166, R64 ;  /* 0x000000a6a040723c */ /* 0x040fe20000001840 */
[----:B------:R3:W-:Y:S03]  /*12c60*/  @!P0 LDGSTS.E.BYPASS.LTC128B.128 [R221+0x1100], [R108.64], !P3 ;  /* 0x011000006cdd8fae */ /* 0x0007e6000d901d48 */
[--C-:B------:R-:W-:Y:S01]  /*12c70*/  @!P0 IMAD.X R3, R109, 0x1, R0.reuse, P2 ;  /* 0x000000016d038824 */ /* 0x100fe200010e0600 */
[----:B------:R-:W-:Y:S03]  /*12c80*/  @!P0 IADD3 R180, P1, R2, R110, RZ ;  /* 0x0000006e02b48210 */ /* 0x000fe60007f3e0ff */
[-C--:B--2---:R-:W-:Y:S01]  /*12c90*/  HMMA.16816.F32 R68, R160, R172.reuse, R68 ;  /* 0x000000aca044723c */ /* 0x084fe20000001844 */
[----:B------:R2:W-:Y:S03]  /*12ca0*/  @!P0 LDGSTS.E.BYPASS.LTC128B.128 [R221+0x1900], [R2.64], !P3 ;  /* 0x0190000002dd8fae */ /* 0x0005e6000d901d48 */
[----:B------:R-:W-:Y:S04]  /*12cb0*/  @!P0 IMAD.X R181, R3, 0x1, R0, P1 ;  /* 0x0000000103b58824 */ /* 0x000fe800008e0600 */
[C---:B------:R-:W-:Y:S01]  /*12cc0*/  HMMA.16816.F32 R72, R168.reuse, R172, R72 ;  /* 0x000000aca848723c */ /* 0x040fe20000001848 */
[----:B------:R5:W-:Y:S03]  /*12cd0*/  @!P0 LDGSTS.E.BYPASS.LTC128B.128 [R221+0x2100], [R180.64], !P3 ;  /* 0x02100000b4dd8fae */ /* 0x000be6000d901d48 */
[C---:B------:R-:W-:Y:S03]  /*12ce0*/  ISETP.GT.AND P0, PT, R220.reuse, R240, PT ;  /* 0x000000f0dc00720c */ /* 0x040fe60003f04270 */
[----:B-1----:R-:W-:Y:S01]  /*12cf0*/  LDSM.16.M88.4 R176, [R212] ;  /* 0x00000000d4b0783b */ /* 0x002fe20000000200 */
[-C--:B------:R-:W-:Y:S05]  /*12d00*/  HMMA.16816.F32 R76, R168, R174.reuse, R76 ;  /* 0x000000aea84c723c */ /* 0x080fea000000184c */
[----:B------:R-:W-:Y:S03]  /*12d10*/  LDSM.16.M88.4 R156, [R212+0x2000] ;  /* 0x00200000d49c783b */ /* 0x000fe60000000200 */
[----:B------:R-:W-:Y:S01]  /*12d20*/  HMMA.16816.F32 R80, R160, R174, R80 ;  /* 0x000000aea050723c */ /* 0x000fe20000001850 */
[----:B------:R-:W-:Y:S02]  /*12d30*/  @P0 IMAD.MOV.U32 R110, RZ, RZ, c[0x0][0x1e0] ;  /* 0x00007800ff6e0624 */ /* 0x000fe400078e00ff */
[----:B------:R-:W-:Y:S01]  /*12d40*/  LDSM.16.M88.4 R184, [R210+0x800] ;  /* 0x00080000d2b8783b */ /* 0x000fe20000000200 */
[----:B--2---:R-:W-:Y:S02]  /*12d50*/  @P0 MOV R3, R115 ;  /* 0x0000007300030202 */ /* 0x004fe40000000f00 */
[----:B------:R-:W-:Y:S02]  /*12d60*/  @P0 IADD3 R0, R220, -0x1, RZ ;  /* 0xffffffffdc000810 */ /* 0x000fe40007ffe0ff */
[----:B------:R-:W-:Y:S01]  /*12d70*/  MOV R115, c[0x0][0x2c4] ;  /* 0x0000b10000737a02 */ /* 0x000fe20000000f00 */
[----:B------:R-:W-:Y:S03]  /*12d80*/  LDSM.16.M88.4 R164, [R210+0x1000] ;  /* 0x00100000d2a4783b */ /* 0x000fe60000000200 */
[----:B---3--:R-:W-:Y:S01]  /*12d90*/  @P0 IMAD.WIDE.U32 R108, R0, c[0x0][0x1e0], RZ ;  /* 0x00007800006c0a25 */ /* 0x008fe200078e00ff */
[----:B------:R-:W-:Y:S02]  /*12da0*/  ISETP.NE.AND P4, PT, R115, 0x1, PT ;  /* 0x000000017300780c */ /* 0x000fe40003f85270 */
[----:B-----5:R-:W1:Y:S01]  /*12db0*/  LDSM.16.M88.4 R180, [R210] ;  /* 0x00000000d2b4783b */ /* 0x020e620000000200 */
[----:B------:R-:W-:Y:S05]  /*12dc0*/  @P0 SHF.R.S32.HI R2, RZ, 0x1f, R0 ;  /* 0x0000001fff020819 */ /* 0x000fea0000011400 */
[----:B------:R-:W0:Y:S01]  /*12dd0*/  LDGDEPBAR ;  /* 0x00000000000079af */ /* 0x000e220000000000 */
[----:B------:R-:W-:Y:S04]  /*12de0*/  @P0 IMAD R2, R2, c[0x0][0x1e0], RZ ;  /* 0x0000780002020a24 */ /* 0x000fe800078e02ff */
[----:B------:R-:W-:Y:S01]  /*12df0*/  @P0 IMAD R0, R0, c[0x0][0x1e4], R2 ;  /* 0x0000790000000a24 */ /* 0x000fe200078e0202 */
[----:B------:R-:W2:Y:S01]  /*12e00*/  LDSM.16.M88.4 R160, [R210+0x1800] ;  /* 0x00180000d2a0783b */ /* 0x000ea20000000200 */
[----:B------:R-:W-:Y:S02]  /*12e10*/  @P0 IMAD.MOV.U32 R2, RZ, RZ, R224 ;  /* 0x000000ffff020224 */ /* 0x000fe400078e00e0 */
[----:B------:R-:W-:Y:S02]  /*12e20*/  @P0 IMAD.IADD R0, R109, 0x1, R0 ;  /* 0x000000016d000824 */ /* 0x000fe400078e0200 */
[----:B------:R-:W-:Y:S01]  /*12e30*/  @P0 IMAD.WIDE.U32 R2, R108, 0x50, R2 ;  /* 0x000000506c020825 */ /* 0x000fe200078e0002 */
[----:B------:R-:W3:Y:S03]  /*12e40*/  LDSM.16.M88.4 R168, [R210+0x2000] ;  /* 0x00200000d2a8783b */ /* 0x000ee60000000200 */
[----:B------:R-:W-:Y:S02]  /*12e50*/  @P0 IMAD R108, R0, 0x50, RZ ;  /* 0x00000050006c0824 */ /* 0x000fe400078e02ff */
[----:B------:R-:W-:Y:S01]  /*12e60*/  @P0 IMAD.MOV.U32 R109, RZ, RZ, 0x5 ;  /* 0x00000005ff6d0424 */ /* 0x000fe200078e00ff */
[----:B------:R-:W-:Y:S02]  /*12e70*/  LDSM.16.M88.4 R172, [R213] ;  /* 0x00000000d5ac783b */ /* 0x000fe40000000200 */
[----:B------:R-:W-:Y:S02]  /*12e80*/  @P0 IADD3 R3, R3, R108, RZ ;  /* 0x0000006c03030210 */ /* 0x000fe40007ffe0ff */
[C---:B------:R-:W-:Y:S01]  /*12e90*/  @P0 SHF.L.U64.HI R0, R110.reuse, R109, c[0x0][0x1e4] ;  /* 0x000079006e000619 */ /* 0x040fe2000001026d */
[----:B------:R-:W-:Y:S01]  /*12ea0*/  @P0 IMAD.SHL.U32 R110, R110, 0x20, RZ ;  /* 0x000000206e6e0824 */ /* 0x000fe200078e00ff */
[----:B------:R-:W5:Y:S06]  /*12eb0*/  LDSM.16.M88.4 R188, [R207] ;  /* 0x00000000cfbc783b */ /* 0x000f6c0000000200 */
[----:B------:R-:W2:Y:S01]  /*12ec0*/  LDSM.16.M88.4 R192, [R213+0x2000] ;  /* 0x00200000d5c0783b */ /* 0x000ea20000000200 */
[-C--:B-1----:R-:W-:Y:S05]  /*12ed0*/  HMMA.16816.F32 R4, R176, R180.reuse, R4 ;  /* 0x000000b4b004723c */ /* 0x082fea0000001804 */
[----:B------:R-:W1:Y:S03]  /*12ee0*/  LDSM.16.M88.4 R196, [R207+0x800] ;  /* 0x00080000cfc4783b */ /* 0x000e660000000200 */
[C---:B------:R-:W-:Y:S03]  /*12ef0*/  HMMA.16816.F32 R8, R156.reuse, R180, R8 ;  /* 0x000000b49c08723c */ /* 0x040fe60000001808 */
[----:B------:R-:W1:Y:S05]  /*12f00*/  LDSM.16.M88.4 R200, [R207+0x1000] ;  /* 0x00100000cfc8783b */ /* 0x000e6a0000000200 */
        /* <DEDUP_REMOVED lines=9> */
[C---:B------:R-:W-:Y:S01]  /*12fa0*/  HMMA.16816.F32 R48, R176.reuse, R166, R48 ;  /* 0x000000a6b030723c */ /* 0x040fe20000001830 */
[----:B------:R-:W1:Y:S07]  /*12fb0*/  LDSM.16.M88.4 R164, [R207+0x1800] ;  /* 0x00180000cfa4783b */ /* 0x000e6e0000000200 */
[-C--:B--2---:R-:W-:Y:S08]  /*12fc0*/  HMMA.16816.F32 R52, R176, R160.reuse, R52 ;  /* 0x000000a0b034723c */ /* 0x084ff00000001834 */
[C---:B------:R-:W-:Y:S07]  /*12fd0*/  HMMA.16816.F32 R56, R156.reuse, R160, R56 ;  /* 0x000000a09c38723c */ /* 0x040fee0000001838 */
[----:B----4-:R-:W-:Y:S01]  /*12fe0*/  IMAD.IADD R160, R222, 0x1, R223 ;  /* 0x00000001dea07824 */ /* 0x010fe200078e02df */
[-C--:B------:R-:W-:Y:S04]  /*12ff0*/  HMMA.16816.F32 R60, R156, R162.reuse, R60 ;  /* 0x000000a29c3c723c */ /* 0x080fe8000000183c */
[----:B------:R-:W-:Y:S04]  /*13000*/  @P4 IMAD.HI.U32 R109, R160, c[0x0][0x2c8], RZ ;  /* 0x0000b200a06d4a27 */ /* 0x000fe800078e00ff */
[C---:B------:R-:W-:Y:S04]  /*13010*/  HMMA.16816.F32 R64, R176.reuse, R162, R64 ;  /* 0x000000a2b040723c */ /* 0x040fe80000001840 */
[----:B------:R-:W-:Y:S04]  /*13020*/  @P4 SHF.R.U32.HI R160, RZ, c[0x0][0x2cc], R109 ;  /* 0x0000b300ffa04a19 */ /* 0x000fe8000001166d */
[-C--:B---3--:R-:W-:Y:S08]  /*13030*/  HMMA.16816.F32 R68, R176, R168.reuse, R68 ;  /* 0x000000a8b044723c */ /* 0x088ff00000001844 */
[C---:B------:R-:W-:Y:S08]  /*13040*/  HMMA.16816.F32 R72, R156.reuse, R168, R72 ;  /* 0x000000a89c48723c */ /* 0x040ff00000001848 */
[-C--:B------:R-:W-:Y:S01]  /*13050*/  HMMA.16816.F32 R76, R156, R170.reuse, R76 ;  /* 0x000000aa9c4c723c */ /* 0x080fe2000000184c */
[----:B------:R-:W2:Y:S01]  /*13060*/  LDSM.16.M88.4 R156, [R207+0x2000] ;  /* 0x00200000cf9c783b */ /* 0x000ea20000000200 */
[----:B------:R-:W-:Y:S05]  /*13070*/  DEPBAR.LE SB0, 0x0 ;  /* 0x000080000000791a */ /* 0x000fea0000000000 */
[----:B------:R-:W-:Y:S01]  /*13080*/  BAR.SYNC.DEFER_BLOCKING 0x0 ;  /* 0x0000000000007b1d */ /* 0x000fe20000010000 */
[----:B------:R-:W-:Y:S08]  /*13090*/  HMMA.16816.F32 R80, R176, R170, R80 ;  /* 0x000000aab050723c */ /* 0x000ff00000001850 */
[-C--:B-----5:R-:W-:Y:S08]  /*130a0*/  HMMA.16816.F32 R4, R172, R188.reuse, R4 ;  /* 0x000000bcac04723c */ /* 0x0a0ff00000001804 */
[C---:B------:R-:W-:Y:S08]  /*130b0*/  HMMA.16816.F32 R8, R192.reuse, R188, R8 ;  /* 0x000000bcc008723c */ /* 0x040ff00000001808 */
[-C--:B------:R-:W-:Y:S08]  /*130c0*/  HMMA.16816.F32 R12, R192, R190.reuse, R12 ;  /* 0x000000bec00c723c */ /* 0x080ff0000000180c */
[C---:B------:R-:W-:Y:S08]  /*130d0*/  HMMA.16816.F32 R16, R172.reuse, R190, R16 ;  /* 0x000000beac10723c */ /* 0x040ff00000001810 */
[-C--:B-1----:R-:W-:Y:S08]  /*130e0*/  HMMA.16816.F32 R20, R172, R196.reuse, R20 ;  /* 0x000000c4ac14723c */ /* 0x082ff00000001814 */
[C---:B------:R-:W-:Y:S01]  /*130f0*/  HMMA.16816.F32 R24, R192.reuse, R196, R24 ;  /* 0x000000c4c018723c */ /* 0x040fe20000001818 */
[----:B------:R-:W3:Y:S07]  /*13100*/  LDL R196, [R1+0x1c] ;  /* 0x00001c0001c47983 */ /* 0x000eee0000100800 */
[-C--:B------:R-:W-:Y:S08]  /*13110*/  HMMA.16816.F32 R28, R192, R198.reuse, R28 ;  /* 0x000000c6c01c723c */ /* 0x080ff0000000181c */
[C---:B------:R-:W-:Y:S01]  /*13120*/  HMMA.16816.F32 R32, R172.reuse, R198, R32 ;  /* 0x000000c6ac20723c */ /* 0x040fe20000001820 */
[----:B------:R-:W4:Y:S06]  /*13130*/  LDL R199, [R1+0x18] ;  /* 0x0000180001c77983 */ /* 0x000f2c0000100800 */
[----:B------:R-:W4:Y:S01]  /*13140*/  LDL R198, [R1+0x14] ;  /* 0x0000140001c67983 */ /* 0x000f220000100800 */
[-C--:B------:R-:W-:Y:S08]  /*13150*/  HMMA.16816.F32 R36, R172, R200.reuse, R36 ;  /* 0x000000c8ac24723c */ /* 0x080ff00000001824 */
[C---:B------:R-:W-:Y:S07]  /*13160*/  HMMA.16816.F32 R40, R192.reuse, R200, R40 ;  /* 0x000000c8c028723c */ /* 0x040fee0000001828 */
[----:B------:R-:W-:Y:S01]  /*13170*/  IMAD.MOV.U32 R200, RZ, RZ, c[0x0][0x32c] ;  /* 0x0000cb00ffc87624 */ /* 0x000fe200078e00ff */
        /* <DEDUP_REMOVED lines=12> */
[----:B------:R1:W-:Y:S03]  /*13240*/  @P0 LDGSTS.E.BYPASS.LTC128B.128 [R221+0x2900], [R164.64], !P3 ;  /* 0x02900000a4dd0fae */ /* 0x0003e6000d901d48 */
[--C-:B------:R-:W-:Y:S01]  /*13250*/  @P0 IMAD.X R109, R165, 0x1, R0.reuse, P2 ;  /* 0x00000001a56d0824 */ /* 0x100fe200010e0600 */
[-C--:B------:R-:W-:Y:S03]  /*13260*/  @P0 IADD3 R162, P1, R108, R110.reuse, RZ ;  /* 0x0000006e6ca20210 */ /* 0x080fe60007f3e0ff */
[-C--:B--2---:R-:W-:Y:S01]  /*13270*/  HMMA.16816.F32 R68, R172, R156.reuse, R68 ;  /* 0x0000009cac44723c */ /* 0x084fe20000001844 */
[----:B------:R2:W-:Y:S03]  /*13280*/  @P0 LDGSTS.E.BYPASS.LTC128B.128 [R221+0x3100], [R108.64], !P3 ;  /* 0x031000006cdd0fae */ /* 0x0005e6000d901d48 */
[--C-:B------:R-:W-:Y:S01]  /*13290*/  @P0 IMAD.X R163, R109, 0x1, R0.reuse, P1 ;  /* 0x000000016da30824 */ /* 0x100fe200008e0600 */
[----:B------:R-:W-:Y:S03]  /*132a0*/  @P0 IADD3 R2, P2, R162, R110, RZ ;  /* 0x0000006ea2020210 */ /* 0x000fe60007f5e0ff */
[C---:B------:R-:W-:Y:S01]  /*132b0*/  HMMA.16816.F32 R72, R192.reuse, R156, R72 ;  /* 0x0000009cc048723c */ /* 0x040fe20000001848 */
[----:B------:R1:W-:Y:S03]  /*132c0*/  @P0 LDGSTS.E.BYPASS.LTC128B.128 [R221+0x3900], [R162.64], !P3 ;  /* 0x03900000a2dd0fae */ /* 0x0003e6000d901d48 */
[----:B------:R-:W-:Y:S03]  /*132d0*/  @P0 IADD3.X R3, R163, R0, RZ, P2, !PT ;  /* 0x00000000a3030210 */ /* 0x000fe600017fe4ff */
[----:B------:R-:W-:Y:S01]  /*132e0*/  @P0 IADD3 R156, P1, R2, R110, RZ ;  /* 0x0000006e029c0210 */ /* 0x000fe20007f3e0ff */
[-C--:B------:R-:W-:Y:S01]  /*132f0*/  HMMA.16816.F32 R76, R192, R158.reuse, R76 ;  /* 0x0000009ec04c723c */ /* 0x080fe2000000184c */
[----:B------:R5:W-:Y:S03]  /*13300*/  @P0 LDGSTS.E.BYPASS.LTC128B.128 [R221+0x4100], [R2.64], !P3 ;  /* 0x0410000002dd0fae */ /* 0x000be6000d901d48 */
[----:B------:R-:W-:Y:S04]  /*13310*/  @P0 IMAD.X R157, R3, 0x1, R0, P1 ;  /* 0x00000001039d0824 */ /* 0x000fe800008e0600 */
[----:B------:R-:W-:Y:S01]  /*13320*/  HMMA.16816.F32 R80, R172, R158, R80 ;  /* 0x0000009eac50723c */ /* 0x000fe20000001850 */
[----:B------:R1:W-:Y:S03]  /*13330*/  @P0 LDGSTS.E.BYPASS.LTC128B.128 [R221+0x4900], [R156.64], !P3 ;  /* 0x049000009cdd0fae */ /* 0x0003e6000d901d48 */
[----:B------:R-:W-:Y:S03]  /*13340*/  ISETP.GE.AND P3, PT, R200, 0x1, PT ;  /* 0x00000001c800780c */ /* 0x000fe60003f66270 */
[----:B--2---:R-:W2:Y:S06]  /*13350*/  SHFL.IDX PT, R108, R160, RZ, 0x1c1f ;  /* 0x001c1fffa06c7589 */ /* 0x004eac00000e0000 */
[----:B------:R-:W0:Y:S01]  /*13360*/  LDGDEPBAR ;  /* 0x00000000000079af */ /* 0x000e220000000000 */
[----:B-----5:R-:W-:Y:S05]  /*13370*/  IMAD R3, R220, -0x50, RZ ;  /* 0xffffffb0dc037824 */ /* 0x020fea00078e02ff */
[----:B---3--:R-:W-:Y:S04]  /*13380*/  IADD3 R0, -R196, 0x1, R3 ;  /* 0x00000001c4007810 */ /* 0x008fe80007ffe103 */
[----:B----4-:R-:W-:Y:S04]  /*13390*/  IADD3 R0, -R198, R0, R199 ;  /* 0x00000000c6007210 */ /* 0x010fe80007ffe1c7 */
[C---:B------:R-:W-:Y:S02]  /*133a0*/  IADD3 R158, R0.reuse, UR4, RZ ;  /* 0x00000004009e7c10 */ /* 0x040fe4000fffe0ff */
[----:B-1----:R-:W-:Y:S03]  /*133b0*/  IADD3 R157, R0, c[0x0][0x328], RZ ;  /* 0x0000ca00009d7a10 */ /* 0x002fe60007ffe0ff */
[----:B--2---:R-:W-:Y:S01]  /*133c0*/  IMAD.IADD R0, R108, 0x1, R158 ;  /* 0x000000016c007824 */ /* 0x004fe200078e029e */
        /* <DEDUP_REMOVED lines=15> */
.L_x_2554:
[----:B------:R-:W-:Y:S04]  /*134c0*/  MOV R108, c[0x0][0x32c] ;  /* 0x0000cb00006c7a02 */ /* 0x000fe80000000f00 */
[----:B------:R-:W-:Y:S11]  /*134d0*/  ISETP.NE.AND P0, PT, R108, 0x1, PT ;  /* 0x000000016c00780c */ /* 0x000ff60003f05270 */
[----:B------:R-:W-:Y:S02]  /*134e0*/  @!UPT UIADD3 URZ, URZ, URZ, URZ ;  /* 0x0000003f3f3ff290 */ /* 0x000fe4000fffe03f */
[----:B------:R-:W-:Y:S05]  /*134f0*/  @P0 IMAD.HI.U32 R108, R2, c[0x0][0x330], RZ ;  /* 0x0000cc00026c0a27 */ /* 0x000fea00078e00ff */
[----:B------:R-:W-:Y:S02]  /*13500*/  @P0 SHF.R.U32.HI R2, RZ, c[0x0][0x334], R108 ;  /* 0x0000cd00ff020a19 */ /* 0x000fe4000001166c */
.L_x_2555:
[----:B------:R-:W-:Y:S05]  /*13510*/  BSYNC B0 ;  /* 0x0000000000007941 */ /* 0x000fea0003800000 */
.L_x_2553:
[----:B------:R-:W-:Y:S04]  /*13520*/  IMAD.IADD R108, R3, 0x1, -R196 ;  /* 0x00000001036c7824 */ /* 0x000fe800078e0ac4 */
[----:B------:R-:W-:Y:S05]  /*13530*/  IMAD R2, R2, c[0x0][0x32c], R108 ;  /* 0x0000cb0002027a24 */ /* 0x000fea00078e026c */
[----:B------:R-:W-:Y:S02]  /*13540*/  IADD3 R108, R2, c[0x0][0x32c], RZ ;  /* 0x0000cb00026c7a10 */ /* 0x000fe40007ffe0ff */
[----:B------:R-:W-:Y:S02]  /*13550*/  IMNMX R0, R0, R2, !PT ;  /* 0x0000000200007217 */ /* 0x000fe40007800200 */
[----:B------:R-:W-:Y:S02]  /*13560*/  IMNMX R115, R115, R108, PT ;  /* 0x0000006c73737217 */ /* 0x000fe40003800200 */
.L_x_2552:
        /* <DEDUP_REMOVED lines=17> */
.L_x_2558:
[----:B------:R-:W-:Y:S04]  /*13680*/  MOV R109, c[0x0][0x32c] ;  /* 0x0000cb00006d7a02 */ /* 0x000fe80000000f00 */
[----:B------:R-:W-:Y:S11]  /*13690*/  ISETP.NE.AND P0, PT, R109, 0x1, PT ;  /* 0x000000016d00780c */ /* 0x000ff60003f05270 */
[----:B------:R-:W-:Y:S02]  /*136a0*/  @!UPT UIADD3 URZ, URZ, URZ, URZ ;  /* 0x0000003f3f3ff290 */ /* 0x000fe4000fffe03f */
[----:B------:R-:W-:Y:S05]  /*136b0*/  @P0 IMAD.HI.U32 R109, R2, c[0x0][0x330], RZ ;  /* 0x0000cc00026d0a27 */ /* 0x000fea00078e00ff */
[----:B------:R-:W-:Y:S02]  /*136c0*/  @P0 SHF.R.U32.HI R2, RZ, c[0x0][0x334], R109 ;  /* 0x0000cd00ff020a19 */ /* 0x000fe4000001166d */
.L_x_2559:
[----:B------:R-:W-:Y:S05]  /*136d0*/  BSYNC B0 ;  /* 0x0000000000007941 */ /* 0x000fea0003800000 */
.L_x_2557:
[----:B------:R-:W-:Y:S04]  /*136e0*/  IMAD.IADD R109, R3, 0x1, -R196 ;  /* 0x00000001036d7824 */ /* 0x000fe800078e0ac4 */
[----:B------:R-:W-:Y:S05]  /*136f0*/  IMAD R2, R2, c[0x0][0x32c], R109 ;  /* 0x0000cb0002027a24 */ /* 0x000fea00078e026d */
[----:B------:R-:W-:Y:S02]  /*13700*/  IADD3 R109, R2, c[0x0][0x32c], RZ ;  /* 0x0000cb00026d7a10 */ /* 0x000fe40007ffe0ff */
[----:B------:R-:W-:Y:S02]  /*13710*/  IMNMX R108, R108, R2, !PT ;  /* 0x000000026c6c7217 */ /* 0x000fe40007800200 */
[----:B------:R-:W-:Y:S02]  /*13720*/  IMNMX R110, R110, R109, PT ;  /* 0x0000006d6e6e7217 */ /* 0x000fe40003800200 */
.L_x_2556:
        /* <DEDUP_REMOVED lines=17> */
.L_x_2562:
[----:B------:R-:W-:Y:S04]  /*13840*/  MOV R159, c[0x0][0x32c] ;  /* 0x0000cb00009f7a02 */ /* 0x000fe80000000f00 */
[----:B------:R-:W-:Y:S11]  /*13850*/  ISETP.NE.AND P0, PT, R159, 0x1, PT ;  /* 0x000000019f00780c */ /* 0x000ff60003f05270 */
[----:B------:R-:W-:Y:S02]  /*13860*/  @!UPT UIADD3 URZ, URZ, URZ, URZ ;  /* 0x0000003f3f3ff290 */ /* 0x000fe4000fffe03f */
[----:B------:R-:W-:Y:S05]  /*13870*/  @P0 IMAD.HI.U32 R159, R156, c[0x0][0x330], RZ ;  /* 0x0000cc009c9f0a27 */ /* 0x000fea00078e00ff */
[----:B------:R-:W-:Y:S02]  /*13880*/  @P0 SHF.R.U32.HI R156, RZ, c[0x0][0x334], R159 ;  /* 0x0000cd00ff9c0a19 */ /* 0x000fe4000001169f */
.L_x_2563:
[----:B------:R-:W-:Y:S05]  /*13890*/  BSYNC B0 ;  /* 0x0000000000007941 */ /* 0x000fea0003800000 */
.L_x_2561:
[----:B------:R-:W-:Y:S04]  /*138a0*/  IMAD.IADD R159, R3, 0x1, -R196 ;  /* 0x00000001039f7824 */ /* 0x000fe800078e0ac4 */
[----:B------:R-:W-:Y:S05]  /*138b0*/  IMAD R156, R156, c[0x0][0x32c], R159 ;  /* 0x0000cb009c9c7a24 */ /* 0x000fea00078e029f */
[----:B------:R-:W-:Y:S02]  /*138c0*/  IADD3 R159, R156, c[0x0][0x32c], RZ ;  /* 0x0000cb009c9f7a10 */ /* 0x000fe40007ffe0ff */
[----:B------:R-:W-:Y:S02]  /*138d0*/  IMNMX R2, R2, R156, !PT ;  /* 0x0000009c02027217 */ /* 0x000fe40007800200 */
[----:B------:R-:W-:Y:S02]  /*138e0*/  IMNMX R109, R109, R159, PT ;  /* 0x0000009f6d6d7217 */ /* 0x000fe40003800200 */
.L_x_2560:
        /* <DEDUP_REMOVED lines=131> */
[C---:B------:R-:W-:Y:S04]  /*14120*/  ISETP.LT.OR P0, PT, R115.reuse, 0x1, P0 ;  /* 0x000000017300780c */ /* 0x040fe80000701670 */
        /* <DEDUP_REMOVED lines=117> */
.L_x_2566:
[----:B------:R-:W-:Y:S04]  /*14880*/  MOV R6, c[0x0][0x32c] ;  /* 0x0000cb0000067a02 */ /* 0x000fe80000000f00 */
[----:B------:R-:W-:Y:S11]  /*14890*/  ISETP.NE.AND P0, PT, R6, 0x1, PT ;  /* 0x000000010600780c */ /* 0x000ff60003f05270 */
[----:B------:R-:W-:Y:S02]  /*148a0*/  @!UPT UIADD3 URZ, URZ, URZ, URZ ;  /* 0x0000003f3f3ff290 */ /* 0x000fe4000fffe03f */
[----:B------:R-:W-:Y:S05]  /*148b0*/  @P0 IMAD.HI.U32 R6, R4, c[0x0][0x330], RZ ;  /* 0x0000cc0004060a27 */ /* 0x000fea00078e00ff */
[----:B------:R-:W-:Y:S02]  /*148c0*/  @P0 SHF.R.U32.HI R4, RZ, c[0x0][0x334], R6 ;  /* 0x0000cd00ff040a19 */ /* 0x000fe40000011606 */
.L_x_2567:
[----:B------:R-:W-:Y:S05]  /*148d0*/  BSYNC B0 ;  /* 0x0000000000007941 */ /* 0x000fea0003800000 */
.L_x_2565:
[----:B------:R-:W-:Y:S04]  /*148e0*/  IMAD.IADD R3, R3, 0x1, -R196 ;  /* 0x0000000103037824 */ /* 0x000fe800078e0ac4 */
[----:B------:R-:W-:Y:S05]  /*148f0*/  IMAD R3, R4, c[0x0][0x32c], R3 ;  /* 0x0000cb0004037a24 */ /* 0x000fea00078e0203 */
[----:B------:R-:W-:Y:S02]  /*14900*/  IADD3 R4, R3, c[0x0][0x32c], RZ ;  /* 0x0000cb0003047a10 */ /* 0x000fe40007ffe0ff */
[----:B------:R-:W-:Y:S02]  /*14910*/  IMNMX R0, R0, R3, !PT ;  /* 0x0000000300007217 */ /* 0x000fe40007800200 */
[----:B------:R-:W-:Y:S02]  /*14920*/  IMNMX R2, R2, R4, PT ;  /* 0x0000000402027217 */ /* 0x000fe40003800200 */
.L_x_2564:
[----:B------:R-:W-:Y:S01]  /*14930*/  ISETP.GT.AND P0, PT, R0, RZ, !P2 ;  /* 0x000000ff0000720c */ /* 0x000fe20005704270 */
[----:B------:R-:W-:Y:S01]  /*14940*/  LDSM.16.MT88.4 R52, [R206] ;  /* 0x00000000ce34783b */ /* 0x000fe20000004200 */
[----:B------:R-:W-:Y:S02]  /*14950*/  ISETP.NE.AND P2, PT, R162, RZ, PT ;  /* 0x000000ffa200720c */ /* 0x000fe40003f45270 */
[----:B------:R-:W-:Y:S02]  /*14960*/  ISETP.LT.OR P0, PT, R2, 0x1, P0 ;  /* 0x000000010200780c */ /* 0x000fe40000701670 */
[----:B------:R-:W-:Y:S02]  /*14970*/  FMNMX.FTZ R3, R32, R111, !PT ;  /* 0x0000006f20037209 */ /* 0x000fe40007810000 */
[----:B------:R-:W-:Y:S01]  /*14980*/  FSEL R10, R10, -INF , !P0 ;  /* 0xff8000000a0a7808 */ /* 0x000fe20004000000 */
[----:B------:R-:W-:Y:S01]  /*14990*/  LDSM.16.MT88.4 R80, [R205+0x800] ;  /* 0x00080000cd50783b */ /* 0x000fe20000004200 */
        /* <DEDUP_REMOVED lines=83> */
[----:B------:R-:W-:Y:S01]  /*14ed0*/  FMNMX.FTZ R4, R184, R4, !PT ;  /* 0x00000004b8047209 */ /* 0x000fe20007810000 */
[----:B------:R-:W1:Y:S01]  /*14ee0*/  SHFL.BFLY PT, R7, R3, 0x1, 0x1f ;  /* 0x0c201f0003077f89 */ /* 0x000e6200000e0000 */
        /* <DEDUP_REMOVED lines=16> */
[----:B------:R-:W-:Y:S01]  /*14ff0*/  FMUL.FTZ R3, R110, c[0x0][0x2d0] ;  /* 0x0000b4006e037a20 */ /* 0x000fe20000410000 */
[----:B------:R-:W-:Y:S02]  /*15000*/  FMNMX.FTZ R5, R24, R5, !PT ;  /* 0x0000000518057209 */ /* 0x000fe40007810000 */
[----:B------:R-:W-:Y:S02]  /*15010*/  FSETP.NEU.FTZ.AND P2, PT, R110, -INF , PT ;  /* 0xff8000006e00780b */ /* 0x000fe40003f5d000 */
[----:B------:R-:W-:Y:S02]  /*15020*/  FMNMX.FTZ R5, R25, R5, !PT ;  /* 0x0000000519057209 */ /* 0x000fe40007810000 */
[----:B------:R-:W-:Y:S02]  /*15030*/  FMNMX.FTZ R4, R224, R4, !PT ;  /* 0x00000004e0047209 */ /* 0x000fe40007810000 */
[----:B------:R-:W-:Y:S02]  /*15040*/  FMNMX.FTZ R5, R28, R5, !PT ;  /* 0x000000051c057209 */ /* 0x000fe40007810000 */
[----:B------:R-:W-:Y:S02]  /*15050*/  FSEL R71, R3, RZ, P2 ;  /* 0x000000ff03477208 */ /* 0x000fe40001000000 */
[----:B------:R-:W-:Y:S02]  /*15060*/  FMNMX.FTZ R5, R29, R5, !PT ;  /* 0x000000051d057209 */ /* 0x000fe40007810000 */
[----:B------:R-:W-:Y:S01]  /*15070*/  FMNMX.FTZ R4, R227, R4, !PT ;  /* 0x00000004e3047209 */ /* 0x000fe20007810000 */
[--C-:B------:R-:W-:Y:S01]  /*15080*/  FFMA.FTZ R3, R32, c[0x0][0x2d0], -R71.reuse ;  /* 0x0000b40020037a23 */ /* 0x100fe20000010847 */
[----:B------:R-:W-:Y:S01]  /*15090*/  FMNMX.FTZ R5, R180, R5, !PT ;  /* 0x00000005b4057209 */ /* 0x000fe20007810000 */
[--C-:B------:R-:W-:Y:S01]  /*150a0*/  FFMA.FTZ R44, R49, c[0x0][0x2d0], -R71.reuse ;  /* 0x0000b400312c7a23 */ /* 0x100fe20000010847 */
[----:B------:R-:W-:Y:S01]  /*150b0*/  FMNMX.FTZ R4, R229, R4, !PT ;  /* 0x00000004e5047209 */ /* 0x000fe20007810000 */
[----:B------:R1:W2:Y:S01]  /*150c0*/  MUFU.EX2 R41, R3 ;  /* 0x0000000300297308 */ /* 0x0002a20000000800 */
[----:B------:R-:W-:Y:S02]  /*150d0*/  FMNMX.FTZ R5, R181, R5, !PT ;  /* 0x00000005b5057209 */ /* 0x000fe40007810000 */
[----:B------:R-:W-:Y:S01]  /*150e0*/  ISETP.LT.OR P0, PT, R2, 0x3a, P0 ;  /* 0x0000003a0200780c */ /* 0x000fe20000701670 */
[----:B------:R-:W3:Y:S01]  /*150f0*/  SHFL.BFLY PT, R6, R4, 0x2, 0x1f ;  /* 0x0c401f0004067f89 */ /* 0x000ee200000e0000 */
[----:B------:R-:W-:Y:S02]  /*15100*/  FMNMX.FTZ R5, R182, R5, !PT ;  /* 0x00000005b6057209 */ /* 0x000fe40007810000 */
[----:B------:R-:W-:Y:S02]  /*15110*/  FSEL R202, R63, -INF , !P0 ;  /* 0xff8000003fca7808 */ /* 0x000fe40004000000 */
[----:B------:R-:W-:Y:S01]  /*15120*/  FMNMX.FTZ R5, R183, R5, !PT ;  /* 0x00000005b7057209 */ /* 0x000fe20007810000 */
[----:B------:R-:W-:Y:S01]  /*15130*/  MUFU.EX2 R237, R44 ;  /* 0x0000002c00ed7308 */ /* 0x000fe20000000800 */
[----:B------:R-:W-:Y:S02]  /*15140*/  ISETP.GT.AND P0, PT, R0, 0x40, !P4 ;  /* 0x000000400000780c */ /* 0x000fe40006704270 */
[----:B------:R-:W-:Y:S02]  /*15150*/  FMNMX.FTZ R5, R192, R5, !PT ;  /* 0x00000005c0057209 */ /* 0x000fe40007810000 */
[----:B------:R-:W-:Y:S02]  /*15160*/  ISETP.LT.OR P0, PT, R2, 0x41, P0 ;  /* 0x000000410200780c */ /* 0x000fe40000701670 */
[----:B------:R-:W-:Y:S02]  /*15170*/  FMNMX.FTZ R5, R193, R5, !PT ;  /* 0x00000005c1057209 */ /* 0x000fe40007810000 */
[----:B------:R-:W-:Y:S02]  /*15180*/  FSEL R199, R74, -INF , !P0 ;  /* 0xff8000004ac77808 */ /* 0x000fe40004000000 */
[----:B------:R-:W-:Y:S02]  /*15190*/  FMNMX.FTZ R5, R194, R5, !PT ;  /* 0x00000005c2057209 */ /* 0x000fe40007810000 */
[----:B------:R-:W-:Y:S01]  /*151a0*/  ISETP.GT.AND P0, PT, R0, 0x41, !P5 ;  /* 0x000000410000780c */ /* 0x000fe20006f04270 */
[--C-:B-1----:R-:W-:Y:S01]  /*151b0*/  FFMA.FTZ R3, R33, c[0x0][0x2d0], -R71.reuse ;  /* 0x0000b40021037a23 */ /* 0x102fe20000010847 */
[----:B------:R-:W-:Y:S02]  /*151c0*/  FMNMX.FTZ R5, R197, R5, !PT ;  /* 0x00000005c5057209 */ /* 0x000fe40007810000 */
[----:B------:R-:W-:Y:S01]  /*151d0*/  ISETP.LT.OR P0, PT, R2, 0x42, P0 ;  /* 0x000000420200780c */ /* 0x000fe20000701670 */
[----:B------:R1:W-:Y:S01]  /*151e0*/  MUFU.EX2 R39, R3 ;  /* 0x0000000300277308 */ /* 0x0003e20000000800 */
[----:B------:R-:W-:Y:S02]  /*151f0*/  FMNMX.FTZ R5, R228, R5, !PT ;  /* 0x00000005e4057209 */ /* 0x000fe40007810000 */
[----:B---3--:R-:W-:Y:S02]  /*15200*/  FMNMX.FTZ R4, R4, R6, !PT ;  /* 0x0000000604047209 */ /* 0x008fe40007810000 */
[----:B------:R-:W-:Y:S02]  /*15210*/  FMNMX.FTZ R5, R230, R5, !PT ;  /* 0x00000005e6057209 */ /* 0x000fe40007810000 */
[----:B------:R-:W-:Y:S01]  /*15220*/  FSEL R198, R75, -INF , !P0 ;  /* 0xff8000004bc67808 */ /* 0x000fe20004000000 */
[----:B------:R-:W3:Y:S01]  /*15230*/  SHFL.BFLY PT, R7, R4, 0x1, 0x1f ;  /* 0x0c201f0004077f89 */ /* 0x000ee200000e0000 */
[----:B------:R-:W-:Y:S02]  /*15240*/  FMNMX.FTZ R5, R231, R5, !PT ;  /* 0x00000005e7057209 */ /* 0x000fe40007810000 */
[----:B------:R-:W-:Y:S02]  /*15250*/  ISETP.GT.AND P0, PT, R0, 0x48, !P3 ;  /* 0x000000480000780c */ /* 0x000fe40005f04270 */
[----:B------:R-:W-:Y:S02]  /*15260*/  FMNMX.FTZ R5, R232, R5, !PT ;  /* 0x00000005e8057209 */ /* 0x000fe40007810000 */
[----:B------:R-:W-:Y:S02]  /*15270*/  ISETP.LT.OR P0, PT, R2, 0x49, P0 ;  /* 0x000000490200780c */ /* 0x000fe40000701670 */
[----:B------:R-:W-:Y:S01]  /*15280*/  ISETP.GT.AND P3, PT, R0, 0x49, !P6 ;  /* 0x000000490000780c */ /* 0x000fe20007764270 */
[----:B------:R-:W1:Y:S01]  /*15290*/  SHFL.BFLY PT, R6, R5, 0x2, 0x1f ;  /* 0x0c401f0005067f89 */ /* 0x000e6200000e0000 */
[----:B------:R-:W-:Y:S02]  /*152a0*/  FSEL R162, R78, -INF , !P0 ;  /* 0xff8000004ea27808 */ /* 0x000fe40004000000 */
[----:B------:R-:W-:Y:S04]  /*152b0*/  ISETP.LT.OR P3, PT, R2, 0x4a, P3 ;  /* 0x0000004a0200780c */ /* 0x000fe80001f61670 */
[----:B------:R-:W-:Y:S02]  /*152c0*/  FSEL R70, R79, -INF , !P3 ;  /* 0xff8000004f467808 */ /* 0x000fe40005800000 */
[----:B------:R-:W-:Y:S01]  /*152d0*/  LDSM.16.MT88.4 R76, [R208] ;  /* 0x00000000d04c783b */ /* 0x000fe20000004200 */
[----:B---3--:R-:W-:Y:S04]  /*152e0*/  FMNMX.FTZ R109, R4, R7, !PT ;  /* 0x00000007046d7209 */ /* 0x008fe80007810000 */
[C---:B------:R-:W-:Y:S01]  /*152f0*/  FSETP.NEU.FTZ.AND P1, PT, R109.reuse, -INF , PT ;  /* 0xff8000006d00780b */ /* 0x040fe20003f3d000 */
[----:B------:R-:W-:Y:S01]  /*15300*/  FMUL.FTZ R4, R109, c[0x0][0x2d0] ;  /* 0x0000b4006d047a20 */ /* 0x000fe20000410000 */
[----:B-1----:R-:W-:Y:S01]  /*15310*/  FMNMX.FTZ R3, R5, R6, !PT ;  /* 0x0000000605037209 */ /* 0x002fe20007810000 */
[--C-:B------:R-:W-:Y:S03]  /*15320*/  FFMA.FTZ R5, R164, c[0x0][0x2d0], -R71.reuse ;  /* 0x0000b400a4057a23 */ /* 0x100fe60000010847 */
[----:B------:R-:W-:Y:S02]  /*15330*/  FSEL R115, R4, RZ, P1 ;  /* 0x000000ff04737208 */ /* 0x000fe40000800000 */
[----:B------:R-:W-:Y:S01]  /*15340*/  FMNMX.FTZ R6, R10, R114, !PT ;  /* 0x000000720a067209 */ /* 0x000fe20007810000 */
[----:B------:R1:W-:Y:S01]  /*15350*/  MUFU.EX2 R37, R5 ;  /* 0x0000000500257308 */ /* 0x0003e20000000800 */
[----:B------:R-:W3:Y:S02]  /*15360*/  SHFL.BFLY PT, R7, R3, 0x1, 0x1f ;  /* 0x0c201f0003077f89 */ /* 0x000ee400000e0000 */
[----:B------:R-:W-:Y:S04]  /*15370*/  FMNMX.FTZ R4, R11, R6, !PT ;  /* 0x000000060b047209 */ /* 0x000fe80007810000 */
[----:B------:R-:W-:Y:S01]  /*15380*/  FMNMX.FTZ R4, R14, R4, !PT ;  /* 0x000000040e047209 */ /* 0x000fe20007810000 */
[----:B-1----:R-:W-:Y:S01]  /*15390*/  FFMA.FTZ R5, R165, c[0x0][0x2d0], -R71 ;  /* 0x0000b400a5057a23 */ /* 0x002fe20000010847 */
[----:B---3--:R-:W-:Y:S01]  /*153a0*/  FMNMX.FTZ R108, R3, R7, !PT ;  /* 0x00000007036c7209 */ /* 0x008fe20007810000 */
[--C-:B------:R-:W-:Y:S01]  /*153b0*/  FFMA.FTZ R3, R166, c[0x0][0x2d0], -R115.reuse ;  /* 0x0000b400a6037a23 */ /* 0x100fe20000010873 */
[----:B--2---:R-:W-:Y:S01]  /*153c0*/  MOV R166, R41 ;  /* 0x0000002900a67202 */ /* 0x004fe20000000f00 */
[----:B------:R1:W-:Y:S01]  /*153d0*/  MUFU.EX2 R35, R5 ;  /* 0x0000000500237308 */ /* 0x0003e20000000800 */
[----:B------:R-:W-:Y:S09]  /*153e0*/  FSETP.NEU.FTZ.AND P0, PT, R108, -INF , PT ;  /* 0xff8000006c00780b */ /* 0x000ff20003f1d000 */
[----:B------:R2:W-:Y:S01]  /*153f0*/  MUFU.EX2 R17, R3 ;  /* 0x0000000300117308 */ /* 0x0005e20000000800 */
[--C-:B-1----:R-:W-:Y:S09]  /*15400*/  FFMA.FTZ R5, R34, c[0x0][0x2d0], -R115.reuse ;  /* 0x0000b40022057a23 */ /* 0x102ff20000010873 */
[----:B------:R1:W3:Y:S01]  /*15410*/  MUFU.EX2 R40, R5 ;  /* 0x0000000500287308 */ /* 0x0002e20000000800 */
[----:B--2---:R-:W-:Y:S05]  /*15420*/  FMUL.FTZ R3, R108, c[0x0][0x2d0] ;  /* 0x0000b4006c037a20 */ /* 0x004fea0000410000 */
[----:B------:R-:W-:Y:S05]  /*15430*/  FSEL R156, R3, RZ, P0 ;  /* 0x000000ff039c7208 */ /* 0x000fea0000000000 */
[--C-:B------:R-:W-:Y:S04]  /*15440*/  FFMA.FTZ R2, R13, c[0x0][0x2d0], -R156.reuse ;  /* 0x0000b4000d027a23 */ /* 0x100fe8000001089c */
[----:B------:R2:W-:Y:S01]  /*15450*/  MUFU.EX2 R6, R2 ;  /* 0x0000000200067308 */ /* 0x0005e20000000800 */
[----:B-1----:R-:W-:Y:S01]  /*15460*/  FMNMX.FTZ R5, R15, R4, !PT ;  /* 0x000000040f057209 */ /* 0x002fe20007810000 */
[----:B------:R-:W-:Y:S03]  /*15470*/  FFMA.FTZ R4, R36, c[0x0][0x2d0], -R115 ;  /* 0x0000b40024047a23 */ /* 0x000fe60000010873 */
[----:B------:R-:W-:Y:S05]  /*15480*/  FMNMX.FTZ R5, R56, R5, !PT ;  /* 0x0000000538057209 */ /* 0x000fea0007810000 */
[----:B------:R1:W-:Y:S01]  /*15490*/  MUFU.EX2 R38, R4 ;  /* 0x0000000400267308 */ /* 0x0003e20000000800 */
[----:B------:R-:W-:Y:S04]  /*154a0*/  FMNMX.FTZ R5, R57, R5, !PT ;  /* 0x0000000539057209 */ /* 0x000fe80007810000 */
[----:B------:R-:W-:Y:S04]  /*154b0*/  FMNMX.FTZ R5, R60, R5, !PT ;  /* 0x000000053c057209 */ /* 0x000fe80007810000 */
[----:B------:R-:W-:Y:S04]  /*154c0*/  FMNMX.FTZ R5, R157, R5, !PT ;  /* 0x000000059d057209 */ /* 0x000fe80007810000 */
[----:B------:R-:W-:Y:S01]  /*154d0*/  FMNMX.FTZ R5, R158, R5, !PT ;  /* 0x000000059e057209 */ /* 0x000fe20007810000 */
[----:B--2---:R-:W-:Y:S03]  /*154e0*/  FFMA.FTZ R2, R168, c[0x0][0x2d0], -R71 ;  /* 0x0000b400a8027a23 */ /* 0x004fe60000010847 */
[----:B------:R-:W-:Y:S01]  /*154f0*/  FMNMX.FTZ R3, R159, R5, !PT ;  /* 0x000000059f037209 */ /* 0x000fe20007810000 */
[----:B------:R-:W-:Y:S03]  /*15500*/  MUFU.EX2 R251, R2 ;  /* 0x0000000200fb7308 */ /* 0x000fe60000000800 */
[----:B------:R-:W-:Y:S01]  /*15510*/  FMNMX.FTZ R3, R160, R3, !PT ;  /* 0x00000003a0037209 */ /* 0x000fe20007810000 */
[----:B-1----:R-:W-:Y:S01]  /*15520*/  FFMA.FTZ R4, R167, c[0x0][0x2d0], -R115 ;  /* 0x0000b400a7047a23 */ /* 0x002fe20000010873 */
[----:B---3--:R-:W-:Y:S01]  /*15530*/  MOV R167, R40 ;  /* 0x0000002800a77202 */ /* 0x008fe20000000f00 */
[----:B------:R-:W-:Y:S02]  /*15540*/  FFMA.FTZ R40, R48, c[0x0][0x2d0], -R71 ;  /* 0x0000b40030287a23 */ /* 0x000fe40000010847 */
[----:B------:R-:W-:Y:S02]  /*15550*/  FFMA.FTZ R48, R50, c[0x0][0x2d0], -R115 ;  /* 0x0000b40032307a23 */ /* 0x000fe40000010873 */
[----:B------:R1:W-:Y:S10]  /*15560*/  MUFU.EX2 R7, R4 ;  /* 0x0000000400077308 */ /* 0x0003f40000000800 */
[----:B------:R-:W-:Y:S10]  /*15570*/  MUFU.EX2 R238, R40 ;  /* 0x0000002800ee7308 */ /* 0x000ff40000000800 */
[----:B------:R-:W-:Y:S01]  /*15580*/  MUFU.EX2 R236, R48 ;  /* 0x0000003000ec7308 */ /* 0x000fe20000000800 */
[--C-:B-1----:R-:W-:Y:S02]  /*15590*/  FFMA.FTZ R4, R8, c[0x0][0x2d0], -R156.reuse ;  /* 0x0000b40008047a23 */ /* 0x102fe4000001089c */
[--C-:B------:R-:W-:Y:S02]  /*155a0*/  FFMA.FTZ R8, R24, c[0x0][0x2d0], -R156.reuse ;  /* 0x0000b40018087a23 */ /* 0x100fe4000001089c */
[--C-:B------:R-:W-:Y:S05]  /*155b0*/  FFMA.FTZ R24, R176, c[0x0][0x2d0], -R71.reuse ;  /* 0x0000b400b0187a23 */ /* 0x100fea0000010847 */
[----:B------:R1:W2:Y:S10]  /*155c0*/  MUFU.EX2 R19, R4 ;  /* 0x0000000400137308 */ /* 0x0002b40000000800 */
[----:B------:R-:W-:Y:S10]  /*155d0*/  MUFU.EX2 R247, R8 ;  /* 0x0000000800f77308 */ /* 0x000ff40000000800 */
[----:B------:R-:W-:Y:S01]  /*155e0*/  MUFU.EX2 R243, R24 ;  /* 0x0000001800f37308 */ /* 0x000fe20000000800 */
[----:B-1----:R-:W-:Y:S01]  /*155f0*/  FMNMX.FTZ R4, R161, R3, !PT ;  /* 0x00000003a1047209 */ /* 0x002fe20007810000 */
[--C-:B------:R-:W-:Y:S01]  /*15600*/  FFMA.FTZ R3, R9, c[0x0][0x2d0], -R156.reuse ;  /* 0x0000b40009037a23 */ /* 0x100fe2000001089c */
[----:B--2---:R-:W-:Y:S02]  /*15610*/  MOV R168, R19 ;  /* 0x0000001300a87202 */ /* 0x004fe40000000f00 */
[----:B------:R-:W-:Y:S05]  /*15620*/  FMNMX.FTZ R4, R196, R4, !PT ;  /* 0x00000004c4047209 */ /* 0x000fea0007810000 */
[----:B------:R1:W2:Y:S02]  /*15630*/  MUFU.EX2 R18, R3 ;  /* 0x0000000300127308 */ /* 0x0002a40000000800 */
[----:B-1----:R-:W-:Y:S04]  /*15640*/  FMNMX.FTZ R3, R200, R4, !PT ;  /* 0x00000004c8037209 */ /* 0x002fe80007810000 */
[----:B------:R-:W-:Y:S01]  /*15650*/  FMNMX.FTZ R4, R201, R3, !PT ;  /* 0x00000003c9047209 */ /* 0x000fe20007810000 */
[--C-:B------:R-:W-:Y:S02]  /*15660*/  FFMA.FTZ R3, R12, c[0x0][0x2d0], -R156.reuse ;  /* 0x0000b4000c037a23 */ /* 0x100fe4000001089c */
[--C-:B------:R-:W-:Y:S01]  /*15670*/  FFMA.FTZ R12, R25, c[0x0][0x2d0], -R156.reuse ;  /* 0x0000b400190c7a23 */ /* 0x100fe2000001089c */
[----:B------:R-:W-:Y:S01]  /*15680*/  FMNMX.FTZ R4, R202, R4, !PT ;  /* 0x00000004ca047209 */ /* 0x000fe20007810000 */
[----:B------:R1:W3:Y:S03]  /*15690*/  MUFU.EX2 R16, R3 ;  /* 0x0000000300107308 */ /* 0x0002e60000000800 */
[----:B------:R-:W-:Y:S01]  /*156a0*/  FMNMX.FTZ R0, R199, R4, !PT ;  /* 0x00000004c7007209 */ /* 0x000fe20007810000 */
[----:B------:R-:W-:Y:S02]  /*156b0*/  FFMA.FTZ R4, R171, c[0x0][0x2d0], -R71 ;  /* 0x0000b400ab047a23 */ /* 0x000fe40000010847 */
[----:B------:R-:W-:Y:S01]  /*156c0*/  IMAD.MOV.U32 R171, RZ, RZ, R17 ;  /* 0x000000ffffab7224 */ /* 0x000fe200078e0011 */
[----:B------:R-:W-:Y:S03]  /*156d0*/  FMNMX.FTZ R0, R198, R0, !PT ;  /* 0x00000000c6007209 */ /* 0x000fe60007810000 */
[----:B------:R-:W-:Y:S01]  /*156e0*/  MUFU.EX2 R32, R4 ;  /* 0x0000000400207308 */ /* 0x000fe20000000800 */
[----:B------:R-:W-:Y:S04]  /*156f0*/  FMNMX.FTZ R0, R162, R0, !PT ;  /* 0x00000000a2007209 */ /* 0x000fe80007810000 */
[----:B------:R-:W-:Y:S05]  /*15700*/  FMNMX.FTZ R0, R70, R0, !PT ;  /* 0x0000000046007209 */ /* 0x000fea0007810000 */
[----:B------:R-:W-:Y:S01]  /*15710*/  MUFU.EX2 R246, R12 ;  /* 0x0000000c00f67308 */ /* 0x000fe20000000800 */
[----:B------:R-:W4:Y:S01]  /*15720*/  SHFL.BFLY PT, R2, R0, 0x2, 0x1f ;  /* 0x0c401f0000027f89 */ /* 0x000f2200000e0000 */
[----:B-1----:R-:W-:Y:S02]  /*15730*/  FFMA.FTZ R3, R173, c[0x0][0x2d0], -R71 ;  /* 0x0000b400ad037a23 */ /* 0x002fe40000010847 */
[----:B------:R-:W-:Y:S06]  /*15740*/  IMAD.MOV.U32 R173, RZ, RZ, R39 ;  /* 0x000000ffffad7224 */ /* 0x000fec00078e0027 */
[----:B------:R1:W-:Y:S01]  /*15750*/  MUFU.EX2 R31, R3 ;  /* 0x00000003001f7308 */ /* 0x0003e20000000800 */
[----:B------:R-:W-:Y:S01]  /*15760*/  F2FP.PACK_AB R72, R173, R166 ;  /* 0x000000a6ad48723e */ /* 0x000fe200000000ff */
[--C-:B-1----:R-:W-:Y:S01]  /*15770*/  FFMA.FTZ R3, R170, c[0x0][0x2d0], -R115.reuse ;  /* 0x0000b400aa037a23 */ /* 0x102fe20000010873 */
[----:B------:R-:W-:Y:S07]  /*15780*/  MOV R170, R38 ;  /* 0x0000002600aa7202 */ /* 0x000fee0000000f00 */
[----:B------:R1:W-:Y:S01]  /*15790*/  MUFU.EX2 R252, R3 ;  /* 0x0000000300fc7308 */ /* 0x0003e20000000800 */
[----:B------:R-:W-:Y:S01]  /*157a0*/  F2FP.PACK_AB R73, R170, R167 ;  /* 0x000000a7aa49723e */ /* 0x000fe200000000ff */
[----:B-1----:R-:W-:Y:S01]  /*157b0*/  FFMA.FTZ R3, R169, c[0x0][0x2d0], -R115 ;  /* 0x0000b400a9037a23 */ /* 0x002fe20000010873 */
[----:B--2---:R-:W-:Y:S07]  /*157c0*/  MOV R169, R18 ;  /* 0x0000001200a97202 */ /* 0x004fee0000000f00 */
[----:B------:R1:W-:Y:S01]  /*157d0*/  MUFU.EX2 R30, R3 ;  /* 0x00000003001e7308 */ /* 0x0003e20000000800 */
[----:B------:R-:W-:Y:S01]  /*157e0*/  F2FP.PACK_AB R64, R169, R168 ;  /* 0x000000a8a940723e */ /* 0x000fe200000000ff */
[----:B-1----:R-:W-:Y:S01]  /*157f0*/  FFMA.FTZ R3, R172, c[0x0][0x2d0], -R71 ;  /* 0x0000b400ac037a23 */ /* 0x002fe20000010847 */
[----:B------:R-:W-:Y:S02]  /*15800*/  MOV R172, R37 ;  /* 0x0000002500ac7202 */ /* 0x000fe40000000f00 */
[----:B------:R-:W-:Y:S05]  /*15810*/  LDSM.16.MT88.4 R36, [R209] ;  /* 0x00000000d124783b */ /* 0x000fea0000004200 */
[----:B------:R4:W-:Y:S02]  /*15820*/  MUFU.EX2 R27, R3 ;  /* 0x00000003001b7308 */ /* 0x0009e40000000800 */
[----:B----4-:R-:W-:Y:S01]  /*15830*/  FMNMX.FTZ R3, R0, R2, !PT ;  /* 0x0000000200037209 */ /* 0x010fe20007810000 */
[----:B------:R-:W-:Y:S01]  /*15840*/  FFMA.FTZ R2, R174, c[0x0][0x2d0], -R115 ;  /* 0x0000b400ae027a23 */ /* 0x000fe20000010873 */
[----:B------:R-:W-:Y:S02]  /*15850*/  FSEL R0, R110, RZ, P2 ;  /* 0x000000ff6e007208 */ /* 0x000fe40001000000 */
[----:B---3--:R-:W-:Y:S04]  /*15860*/  MOV R174, R16 ;  /* 0x0000001000ae7202 */ /* 0x008fe80000000f00 */
[----:B------:R1:W-:Y:S01]  /*15870*/  MUFU.EX2 R250, R2 ;  /* 0x0000000200fa7308 */ /* 0x0003e20000000800 */
[----:B------:R-:W2:Y:S01]  /*15880*/  SHFL.BFLY PT, R4, R3, 0x1, 0x1f ;  /* 0x0c201f0003047f89 */ /* 0x000ea200000e0000 */
[----:B------:R-:W-:Y:S02]  /*15890*/  FADD.FTZ R0, -R0, R111 ;  /* 0x0000006f00007221 */ /* 0x000fe40000010100 */
[----:B------:R-:W-:Y:S02]  /*158a0*/  FFMA.FTZ R16, R28, c[0x0][0x2d0], -R156 ;  /* 0x0000b4001c107a23 */ /* 0x000fe4000001089c */
[----:B------:R-:W-:Y:S02]  /*158b0*/  FMUL.FTZ R0, R0, c[0x0][0x2d0] ;  /* 0x0000b40000007a20 */ /* 0x000fe40000410000 */
[----:B------:R-:W-:Y:S02]  /*158c0*/  FFMA.FTZ R28, R177, c[0x0][0x2d0], -R71 ;  /* 0x0000b400b11c7a23 */ /* 0x000fe40000010847 */
[----:B------:R3:W4:Y:S10]  /*158d0*/  MUFU.EX2 R69, R0 ;  /* 0x0000000000457308 */ /* 0x0007340000000800 */
[----:B------:R5:W-:Y:S01]  /*158e0*/  MUFU.EX2 R245, R16 ;  /* 0x0000001000f57308 */ /* 0x000be20000000800 */
[----:B-1----:R-:W-:Y:S02]  /*158f0*/  FSEL R2, R109, RZ, P1 ;  /* 0x000000ff6d027208 */ /* 0x002fe40000800000 */
[----:B--2---:R-:W-:Y:S03]  /*15900*/  FMNMX.FTZ R3, R3, R4, !PT ;  /* 0x0000000403037209 */ /* 0x004fe60007810000 */
[----:B------:R-:W-:Y:S01]  /*15910*/  FADD.FTZ R2, -R2, R112 ;  /* 0x0000007002027221 */ /* 0x000fe20000010100 */
[----:B------:R-:W-:Y:S01]  /*15920*/  MOV R112, R35 ;  /* 0x0000002300707202 */ /* 0x000fe20000000f00 */
[----:B------:R-:W-:Y:S02]  /*15930*/  FMUL.FTZ R4, R3, c[0x0][0x2d0] ;  /* 0x0000b40003047a20 */ /* 0x000fe40000410000 */
[----:B------:R-:W-:Y:S01]  /*15940*/  MUFU.EX2 R242, R28 ;  /* 0x0000001c00f27308 */ /* 0x000fe20000000800 */
[----:B------:R-:W-:Y:S01]  /*15950*/  FMUL.FTZ R2, R2, c[0x0][0x2d0] ;  /* 0x0000b40002027a20 */ /* 0x000fe20000410000 */
[----:B---3--:R-:W-:Y:S01]  /*15960*/  FSEL R0, R108, RZ, P0 ;  /* 0x000000ff6c007208 */ /* 0x008fe20000000000 */
[----:B----4-:R-:W-:Y:S01]  /*15970*/  FMUL.FTZ R17, R69, R129 ;  /* 0x0000008145117220 */ /* 0x010fe20000410000 */
[----:B------:R-:W-:Y:S01]  /*15980*/  FSETP.NEU.FTZ.AND P0, PT, R3, -INF , PT ;  /* 0xff8000000300780b */ /* 0x000fe20003f1d000 */
[C---:B------:R-:W-:Y:S01]  /*15990*/  FMUL.FTZ R33, R69.reuse, R145 ;  /* 0x0000009145217220 */ /* 0x040fe20000410000 */
[----:B------:R-:W-:Y:S01]  /*159a0*/  F2FP.PACK_AB R74, R112, R172 ;  /* 0x000000ac704a723e */ /* 0x000fe200000000ff */
[----:B------:R-:W-:Y:S01]  /*159b0*/  FADD.FTZ R0, -R0, R113 ;  /* 0x0000007100007221 */ /* 0x000fe20000010100 */
[----:B------:R-:W-:Y:S01]  /*159c0*/  FSEL R111, R4, RZ, P0 ;  /* 0x000000ff046f7208 */ /* 0x000fe20000000000 */
[----:B------:R-:W-:Y:S01]  /*159d0*/  FMUL.FTZ R48, R69, R96 ;  /* 0x0000006045307220 */ /* 0x000fe20000410000 */
[----:B------:R-:W1:Y:S01]  /*159e0*/  MUFU.EX2 R68, R2 ;  /* 0x0000000200447308 */ /* 0x000e620000000800 */
[----:B------:R-:W-:Y:S01]  /*159f0*/  FMUL.FTZ R0, R0, c[0x0][0x2d0] ;  /* 0x0000b40000007a20 */ /* 0x000fe20000410000 */
[----:B------:R-:W-:Y:S01]  /*15a00*/  MOV R113, R7 ;  /* 0x0000000700717202 */ /* 0x000fe20000000f00 */
[--C-:B------:R-:W-:Y:S02]  /*15a10*/  FFMA.FTZ R4, R15, c[0x0][0x2d0], -R111.reuse ;  /* 0x0000b4000f047a23 */ /* 0x100fe4000001086f */
[--C-:B------:R-:W-:Y:S01]  /*15a20*/  FFMA.FTZ R5, R14, c[0x0][0x2d0], -R111.reuse ;  /* 0x0000b4000e057a23 */ /* 0x100fe2000001086f */
[----:B------:R-:W-:Y:S01]  /*15a30*/  F2FP.PACK_AB R75, R113, R171 ;  /* 0x000000ab714b723e */ /* 0x000fe200000000ff */
[----:B-----5:R-:W-:Y:S02]  /*15a40*/  FMUL.FTZ R16, R69, R128 ;  /* 0x0000008045107220 */ /* 0x020fe40000410000 */
[--C-:B------:R-:W-:Y:S01]  /*15a50*/  FFMA.FTZ R58, R57, c[0x0][0x2d0], -R111.reuse ;  /* 0x0000b400393a7a23 */ /* 0x100fe2000001086f */
[----:B------:R2:W3:Y:S01]  /*15a60*/  MUFU.EX2 R2, R0 ;  /* 0x0000000000027308 */ /* 0x0004e20000000800 */
[----:B------:R-:W-:Y:S02]  /*15a70*/  FMUL.FTZ R49, R69, R97 ;  /* 0x0000006145317220 */ /* 0x000fe40000410000 */
[--C-:B------:R-:W-:Y:S07]  /*15a80*/  FFMA.FTZ R62, R60, c[0x0][0x2d0], -R111.reuse ;  /* 0x0000b4003c3e7a23 */ /* 0x100fee000001086f */
[----:B------:R4:W-:Y:S01]  /*15a90*/  MUFU.EX2 R165, R4 ;  /* 0x0000000400a57308 */ /* 0x0009e20000000800 */
[C---:B-1----:R-:W-:Y:S02]  /*15aa0*/  FMUL.FTZ R7, R68.reuse, R119 ;  /* 0x0000007744077220 */ /* 0x042fe40000410000 */
[C---:B------:R-:W-:Y:S02]  /*15ab0*/  FMUL.FTZ R18, R68.reuse, R130 ;  /* 0x0000008244127220 */ /* 0x040fe40000410000 */
[C---:B------:R-:W-:Y:S05]  /*15ac0*/  FMUL.FTZ R19, R68.reuse, R131 ;  /* 0x0000008344137220 */ /* 0x040fea0000410000 */
        /* <DEDUP_REMOVED lines=8> */
[C---:B------:R-:W-:Y:S02]  /*15b50*/  FMUL.FTZ R12, R2.reuse, R124 ;  /* 0x0000007c020c7220 */ /* 0x040fe40000410000 */
[C---:B------:R-:W-:Y:S02]  /*15b60*/  FMUL.FTZ R13, R2.reuse, R125 ;  /* 0x0000007d020d7220 */ /* 0x040fe40000410000 */
[----:B----4-:R-:W-:Y:S01]  /*15b70*/  FFMA.FTZ R4, R175, c[0x0][0x2d0], -R115 ;  /* 0x0000b400af047a23 */ /* 0x010fe20000010873 */
[----:B------:R-:W-:Y:S01]  /*15b80*/  MOV R175, R31 ;  /* 0x0000001f00af7202 */ /* 0x000fe20000000f00 */
[C---:B------:R-:W-:Y:S02]  /*15b90*/  FMUL.FTZ R24, R2.reuse, R136 ;  /* 0x0000008802187220 */ /* 0x040fe40000410000 */
[C---:B------:R-:W-:Y:S01]  /*15ba0*/  FMUL.FTZ R25, R2.reuse, R137 ;  /* 0x0000008902197220 */ /* 0x040fe20000410000 */
[----:B------:R3:W-:Y:S01]  /*15bb0*/  MUFU.EX2 R249, R4 ;  /* 0x0000000400f97308 */ /* 0x0007e20000000800 */
[C---:B------:R-:W-:Y:S01]  /*15bc0*/  FMUL.FTZ R28, R2.reuse, R140 ;  /* 0x0000008c021c7220 */ /* 0x040fe20000410000 */
[----:B------:R-:W-:Y:S01]  /*15bd0*/  MOV R137, R167 ;  /* 0x000000a700897202 */ /* 0x000fe20000000f00 */
[C---:B------:R-:W-:Y:S01]  /*15be0*/  FMUL.FTZ R41, R2.reuse, R89 ;  /* 0x0000005902297220 */ /* 0x040fe20000410000 */
[----:B-1----:R-:W-:Y:S01]  /*15bf0*/  F2FP.PACK_AB R67, R165, R248 ;  /* 0x000000f8a543723e */ /* 0x002fe200000000ff */
[----:B------:R-:W-:Y:S02]  /*15c00*/  FMUL.FTZ R5, R69, R117 ;  /* 0x0000007545057220 */ /* 0x000fe40000410000 */
[----:B------:R-:W-:Y:S02]  /*15c10*/  IMAD.MOV.U32 R117, RZ, RZ, R27 ;  /* 0x000000ffff757224 */ /* 0x000fe400078e001b */
[C---:B------:R-:W-:Y:S02]  /*15c20*/  FMUL.FTZ R40, R2.reuse, R88 ;  /* 0x0000005802287220 */ /* 0x040fe40000410000 */
[C---:B------:R-:W-:Y:S02]  /*15c30*/  FMUL.FTZ R44, R2.reuse, R92 ;  /* 0x0000005c022c7220 */ /* 0x040fe40000410000 */
[----:B------:R-:W-:Y:S02]  /*15c40*/  FMUL.FTZ R45, R2, R93 ;  /* 0x0000005d022d7220 */ /* 0x000fe40000410000 */
[----:B--2---:R-:W-:Y:S01]  /*15c50*/  FFMA.FTZ R0, R11, c[0x0][0x2d0], -R111 ;  /* 0x0000b4000b007a23 */ /* 0x004fe2000001086f */
[----:B------:R-:W-:Y:S01]  /*15c60*/  MUFU.EX2 R93, R62 ;  /* 0x0000003e005d7308 */ /* 0x000fe20000000800 */
[C---:B------:R-:W-:Y:S02]  /*15c70*/  FMUL.FTZ R50, R68.reuse, R98 ;  /* 0x0000006244327220 */ /* 0x040fe40000410000 */
[----:B------:R-:W-:Y:S02]  /*15c80*/  FMUL.FTZ R51, R68, R99 ;  /* 0x0000006344337220 */ /* 0x000fe40000410000 */
[C---:B------:R-:W-:Y:S01]  /*15c90*/  FMUL.FTZ R57, R2.reuse, R101 ;  /* 0x0000006502397220 */ /* 0x040fe20000410000 */
[----:B------:R-:W-:Y:S01]  /*15ca0*/  LDSM.16.MT88.4 R96, [R206+0x2000] ;  /* 0x00200000ce60783b */ /* 0x000fe20000004200 */
[C---:B------:R-:W-:Y:S02]  /*15cb0*/  FMUL.FTZ R60, R2.reuse, R152 ;  /* 0x00000098023c7220 */ /* 0x040fe40000410000 */
[----:B---3--:R-:W-:Y:S01]  /*15cc0*/  FMUL.FTZ R4, R69, R116 ;  /* 0x0000007445047220 */ /* 0x008fe20000410000 */
[----:B------:R1:W2:Y:S01]  /*15cd0*/  MUFU.EX2 R164, R0 ;  /* 0x0000000000a47308 */ /* 0x0002a20000000800 */
[----:B------:R-:W-:Y:S01]  /*15ce0*/  MOV R116, R30 ;  /* 0x0000001e00747202 */ /* 0x000fe20000000f00 */
[----:B------:R-:W-:Y:S02]  /*15cf0*/  FMUL.FTZ R61, R2, R153 ;  /* 0x00000099023d7220 */ /* 0x000fe40000410000 */
[----:B------:R-:W-:Y:S02]  /*15d00*/  FFMA.FTZ R88, R181, c[0x0][0x2d0], -R156 ;  /* 0x0000b400b5587a23 */ /* 0x000fe4000001089c */
[----:B------:R-:W-:Y:S04]  /*15d10*/  IMAD.MOV.U32 R140, RZ, RZ, R171 ;  /* 0x000000ffff8c7224 */ /* 0x000fe800078e00ab */
[----:B------:R-:W-:Y:S01]  /*15d20*/  MUFU.EX2 R233, R88 ;  /* 0x0000005800e97308 */ /* 0x000fe20000000800 */
[----:B-1----:R-:W-:Y:S02]  /*15d30*/  FSEL R0, R3, RZ, P0 ;  /* 0x000000ff03007208 */ /* 0x002fe40000000000 */
[----:B--2---:R-:W-:Y:S03]  /*15d40*/  F2FP.PACK_AB R65, R164, R163 ;  /* 0x000000a3a441723e */ /* 0x004fe600000000ff */
[----:B------:R-:W-:Y:S02]  /*15d50*/  FADD.FTZ R0, -R0, R114 ;  /* 0x0000007200007221 */ /* 0x000fe40000010100 */
[----:B------:R-:W-:Y:S02]  /*15d60*/  IMAD.MOV.U32 R114, RZ, RZ, R6 ;  /* 0x000000ffff727224 */ /* 0x000fe400078e0006 */
[----:B------:R-:W-:Y:S02]  /*15d70*/  FMUL.FTZ R0, R0, c[0x0][0x2d0] ;  /* 0x0000b40000007a20 */ /* 0x000fe40000410000 */
[----:B------:R-:W-:Y:S01]  /*15d80*/  FMUL.FTZ R6, R68, R118 ;  /* 0x0000007644067220 */ /* 0x000fe20000410000 */
[----:B------:R-:W-:Y:S03]  /*15d90*/  F2FP.PACK_AB R66, R114, R174 ;  /* 0x000000ae7242723e */ /* 0x000fe600000000ff */
[----:B------:R-:W1:Y:S03]  /*15da0*/  MUFU.EX2 R0, R0 ;  /* 0x0000000000007308 */ /* 0x000e660000000800 */
[-C--:B------:R-:W-:Y:S01]  /*15db0*/  HMMA.16816.F32 R4, R72, R20.reuse, R4 ;  /* 0x000000144804723c */ /* 0x080fe20000001804 */
[C---:B-1----:R-:W-:Y:S02]  /*15dc0*/  FMUL.FTZ R10, R0.reuse, R122 ;  /* 0x0000007a000a7220 */ /* 0x042fe40000410000 */
[C---:B------:R-:W-:Y:S02]  /*15dd0*/  FMUL.FTZ R11, R0.reuse, R123 ;  /* 0x0000007b000b7220 */ /* 0x040fe40000410000 */
[C---:B------:R-:W-:Y:S02]  /*15de0*/  FMUL.FTZ R27, R0.reuse, R139 ;  /* 0x0000008b001b7220 */ /* 0x040fe40000410000 */
[C---:B------:R-:W-:Y:S02]  /*15df0*/  FMUL.FTZ R42, R0.reuse, R90 ;  /* 0x0000005a002a7220 */ /* 0x040fe40000410000 */
[C---:B------:R-:W-:Y:S01]  /*15e00*/  FMUL.FTZ R43, R0.reuse, R91 ;  /* 0x0000005b002b7220 */ /* 0x040fe20000410000 */
[C---:B------:R-:W-:Y:S02]  /*15e10*/  HMMA.16816.F32 R8, R64.reuse, R20, R8 ;  /* 0x000000144008723c */ /* 0x040fe40000001808 */
[C---:B------:R-:W-:Y:S01]  /*15e20*/  FMUL.FTZ R14, R0.reuse, R126 ;  /* 0x0000007e000e7220 */ /* 0x040fe20000410000 */
[----:B------:R-:W-:Y:S01]  /*15e30*/  LDSM.16.MT88.4 R88, [R206+0x800] ;  /* 0x00080000ce58783b */ /* 0x000fe20000004200 */
[C---:B------:R-:W-:Y:S02]  /*15e40*/  FMUL.FTZ R15, R0.reuse, R127 ;  /* 0x0000007f000f7220 */ /* 0x040fe40000410000 */
[----:B------:R-:W-:Y:S01]  /*15e50*/  FMUL.FTZ R26, R0, R138 ;  /* 0x0000008a001a7220 */ /* 0x000fe20000410000 */
[----:B------:R-:W-:Y:S01]  /*15e60*/  MOV R138, R32 ;  /* 0x00000020008a7202 */ /* 0x000fe20000000f00 */
[--C-:B------:R-:W-:Y:S04]  /*15e70*/  FFMA.FTZ R20, R29, c[0x0][0x2d0], -R156.reuse ;  /* 0x0000b4001d147a23 */ /* 0x100fe8000001089c */
[--C-:B------:R-:W-:Y:S01]  /*15e80*/  FFMA.FTZ R32, R178, c[0x0][0x2d0], -R115.reuse ;  /* 0x0000b400b2207a23 */ /* 0x100fe20000010873 */
[-C--:B------:R-:W-:Y:S01]  /*15e90*/  HMMA.16816.F32 R12, R64, R22.reuse, R12 ;  /* 0x00000016400c723c */ /* 0x080fe2000000180c */
[----:B------:R1:W-:Y:S01]  /*15ea0*/  MUFU.EX2 R244, R20 ;  /* 0x0000001400f47308 */ /* 0x0003e20000000800 */
[C---:B------:R-:W-:Y:S01]  /*15eb0*/  FMUL.FTZ R30, R0.reuse, R142 ;  /* 0x0000008e001e7220 */ /* 0x040fe20000410000 */
[----:B------:R-:W-:Y:S01]  /*15ec0*/  MOV R142, R169 ;  /* 0x000000a9008e7202 */ /* 0x000fe20000000f00 */
[C---:B------:R-:W-:Y:S01]  /*15ed0*/  FMUL.FTZ R31, R0.reuse, R143 ;  /* 0x0000008f001f7220 */ /* 0x040fe20000410000 */
[----:B------:R-:W-:Y:S01]  /*15ee0*/  MOV R143, R170 ;  /* 0x000000aa008f7202 */ /* 0x000fe20000000f00 */
[----:B------:R-:W-:Y:S02]  /*15ef0*/  FMUL.FTZ R47, R0, R95 ;  /* 0x0000005f002f7220 */ /* 0x000fe40000410000 */
[C---:B------:R-:W-:Y:S01]  /*15f00*/  HMMA.16816.F32 R16, R72.reuse, R22, R16 ;  /* 0x000000164810723c */ /* 0x040fe20000001810 */
[C---:B------:R-:W-:Y:S02]  /*15f10*/  FMUL.FTZ R21, R69.reuse, R133 ;  /* 0x0000008545157220 */ /* 0x040fe40000410000 */
[----:B------:R2:W-:Y:S01]  /*15f20*/  MUFU.EX2 R241, R32 ;  /* 0x0000002000f17308 */ /* 0x0005e20000000800 */
[----:B------:R-:W-:Y:S01]  /*15f30*/  FMUL.FTZ R29, R2, R141 ;  /* 0x0000008d021d7220 */ /* 0x000fe20000410000 */
[----:B------:R-:W-:Y:S01]  /*15f40*/  MOV R141, R172 ;  /* 0x000000ac008d7202 */ /* 0x000fe20000000f00 */
[----:B------:R-:W-:Y:S02]  /*15f50*/  FMUL.FTZ R46, R0, R94 ;  /* 0x0000005e002e7220 */ /* 0x000fe40000410000 */
[C---:B------:R-:W-:Y:S04]  /*15f60*/  FMUL.FTZ R22, R68.reuse, R134 ;  /* 0x0000008644167220 */ /* 0x040fe80000410000 */
[----:B------:R-:W-:Y:S01]  /*15f70*/  FMUL.FTZ R23, R68, R135 ;  /* 0x0000008744177220 */ /* 0x000fe20000410000 */
[----:B------:R3:W-:Y:S01]  /*15f80*/  MUFU.EX2 R94, R58 ;  /* 0x0000003a005e7308 */ /* 0x0007e20000000800 */
[C---:B------:R-:W-:Y:S02]  /*15f90*/  FMUL.FTZ R59, R0.reuse, R103 ;  /* 0x00000067003b7220 */ /* 0x040fe40000410000 */
[C---:B------:R-:W-:Y:S02]  /*15fa0*/  FMUL.FTZ R62, R0.reuse, R154 ;  /* 0x0000009a003e7220 */ /* 0x040fe40000410000 */
[C---:B-1----:R-:W-:Y:S02]  /*15fb0*/  FMUL.FTZ R20, R69.reuse, R132 ;  /* 0x0000008445147220 */ /* 0x042fe40000410000 */
[C---:B------:R-:W-:Y:S05]  /*15fc0*/  FMUL.FTZ R63, R0.reuse, R155 ;  /* 0x0000009b003f7220 */ /* 0x040fea0000410000 */
[-C--:B------:R-:W-:Y:S01]  /*15fd0*/  HMMA.16816.F32 R20, R72, R36.reuse, R20 ;  /* 0x000000244814723c */ /* 0x080fe20000001814 */
[----:B--2---:R-:W-:Y:S02]  /*15fe0*/  FMUL.FTZ R32, R69, R144 ;  /* 0x0000009045207220 */ /* 0x004fe40000410000 */
[----:B------:R-:W-:Y:S05]  /*15ff0*/  LDSM.16.MT88.4 R144, [R209+0x2000] ;  /* 0x00200000d190783b */ /* 0x000fea0000004200 */
[C---:B------:R-:W-:Y:S01]  /*16000*/  HMMA.16816.F32 R24, R64.reuse, R36, R24 ;  /* 0x000000244018723c */ /* 0x040fe20000001818 */
[----:B---3--:R-:W-:Y:S06]  /*16010*/  FMUL.FTZ R58, R0, R102 ;  /* 0x00000066003a7220 */ /* 0x008fec0000410000 */
[----:B------:R-:W-:Y:S01]  /*16020*/  FFMA.FTZ R36, R179, c[0x0][0x2d0], -R115 ;  /* 0x0000b400b3247a23 */ /* 0x000fe20000010873 */
[-C--:B------:R-:W-:Y:S01]  /*16030*/  HMMA.16816.F32 R28, R64, R38.reuse, R28 ;  /* 0x00000026401c723c */ /* 0x080fe2000000181c */
[C---:B------:R-:W-:Y:S02]  /*16040*/  FMUL.FTZ R37, R69.reuse, R85 ;  /* 0x0000005545257220 */ /* 0x040fe40000410000 */
[----:B------:R1:W-:Y:S05]  /*16050*/  MUFU.EX2 R239, R36 ;  /* 0x0000002400ef7308 */ /* 0x0003ea0000000800 */
[C---:B------:R-:W-:Y:S07]  /*16060*/  HMMA.16816.F32 R32, R72.reuse, R38, R32 ;  /* 0x000000264820723c */ /* 0x040fee0000001820 */
[C---:B------:R-:W-:Y:S02]  /*16070*/  FMUL.FTZ R38, R68.reuse, R86 ;  /* 0x0000005644267220 */ /* 0x040fe40000410000 */
[----:B------:R-:W-:Y:S03]  /*16080*/  FMUL.FTZ R39, R68, R87 ;  /* 0x0000005744277220 */ /* 0x000fe60000410000 */
[C---:B-1----:R-:W-:Y:S02]  /*16090*/  FMUL.FTZ R36, R69.reuse, R84 ;  /* 0x0000005445247220 */ /* 0x042fe40000410000 */
[----:B------:R-:W1:Y:S05]  /*160a0*/  LDSM.16.MT88.4 R84, [R209+0x800] ;  /* 0x00080000d154783b */ /* 0x000e6a0000004200 */
[-C--:B------:R-:W-:Y:S08]  /*160b0*/  HMMA.16816.F32 R36, R72, R52.reuse, R36 ;  /* 0x000000344824723c */ /* 0x080ff00000001824 */
[C---:B------:R-:W-:Y:S07]  /*160c0*/  HMMA.16816.F32 R40, R64.reuse, R52, R40 ;  /* 0x000000344028723c */ /* 0x040fee0000001828 */
[--C-:B------:R-:W-:Y:S01]  /*160d0*/  FFMA.FTZ R52, R56, c[0x0][0x2d0], -R111.reuse ;  /* 0x0000b40038347a23 */ /* 0x100fe2000001086f */
[-C--:B------:R-:W-:Y:S01]  /*160e0*/  HMMA.16816.F32 R44, R64, R54.reuse, R44 ;  /* 0x00000036402c723c */ /* 0x080fe2000000182c */
[C---:B------:R-:W-:Y:S02]  /*160f0*/  FMUL.FTZ R53, R69.reuse, R149 ;  /* 0x0000009545357220 */ /* 0x040fe40000410000 */
[----:B------:R2:W3:Y:S01]  /*16100*/  MUFU.EX2 R95, R52 ;  /* 0x00000034005f7308 */ /* 0x0004e20000000800 */
[----:B------:R-:W-:Y:S04]  /*16110*/  FMUL.FTZ R56, R2, R100 ;  /* 0x0000006402387220 */ /* 0x000fe80000410000 */
[C---:B------:R-:W-:Y:S07]  /*16120*/  HMMA.16816.F32 R48, R72.reuse, R54, R48 ;  /* 0x000000364830723c */ /* 0x040fee0000001830 */
[C---:B------:R-:W-:Y:S02]  /*16130*/  FMUL.FTZ R54, R68.reuse, R150 ;  /* 0x0000009644367220 */ /* 0x040fe40000410000 */
[----:B------:R-:W-:Y:S03]  /*16140*/  FMUL.FTZ R55, R68, R151 ;  /* 0x0000009744377220 */ /* 0x000fe60000410000 */
[----:B--2---:R-:W-:Y:S07]  /*16150*/  FMUL.FTZ R52, R69, R148 ;  /* 0x0000009445347220 */ /* 0x004fee0000410000 */
[-C--:B------:R-:W-:Y:S08]  /*16160*/  HMMA.16816.F32 R52, R72, R76.reuse, R52 ;  /* 0x0000004c4834723c */ /* 0x080ff00000001834 */
[C---:B------:R-:W-:Y:S07]  /*16170*/  HMMA.16816.F32 R56, R64.reuse, R76, R56 ;  /* 0x0000004c4038723c */ /* 0x040fee0000001838 */
[----:B------:R-:W-:Y:S01]  /*16180*/  FFMA.FTZ R76, R157, c[0x0][0x2d0], -R111 ;  /* 0x0000b4009d4c7a23 */ /* 0x000fe2000001086f */
[-C--:B------:R-:W-:Y:S01]  /*16190*/  HMMA.16816.F32 R60, R64, R78.reuse, R60 ;  /* 0x0000004e403c723c */ /* 0x080fe2000000183c */
[----:B---3--:R-:W-:Y:S02]  /*161a0*/  F2FP.PACK_AB R77, R94, R95 ;  /* 0x0000005f5e4d723e */ /* 0x008fe400000000ff */
[----:B------:R2:W3:Y:S04]  /*161b0*/  MUFU.EX2 R234, R76 ;  /* 0x0000004c00ea7308 */ /* 0x0004e80000000800 */
[C---:B------:R-:W-:Y:S02]  /*161c0*/  FMUL.FTZ R64, R69.reuse, R104 ;  /* 0x0000006845407220 */ /* 0x040fe40000410000 */
[----:B------:R-:W-:Y:S03]  /*161d0*/  FMUL.FTZ R65, R69, R105 ;  /* 0x0000006945417220 */ /* 0x000fe60000410000 */
[C---:B------:R-:W-:Y:S02]  /*161e0*/  FMUL.FTZ R66, R68.reuse, R106 ;  /* 0x0000006a44427220 */ /* 0x040fe40000410000 */
[----:B------:R-:W-:Y:S07]  /*161f0*/  FMUL.FTZ R67, R68, R107 ;  /* 0x0000006b44437220 */ /* 0x000fee0000410000 */
[----:B------:R-:W-:Y:S01]  /*16200*/  HMMA.16816.F32 R64, R72, R78, R64 ;  /* 0x0000004e4840723c */ /* 0x000fe20000001840 */
[--C-:B--2---:R-:W-:Y:S06]  /*16210*/  FFMA.FTZ R76, R184, c[0x0][0x2d0], -R115.reuse ;  /* 0x0000b400b84c7a23 */ /* 0x104fec0000010873 */
[----:B------:R-:W-:Y:S02]  /*16220*/  F2FP.PACK_AB R72, R175, R251 ;  /* 0x000000fbaf48723e */ /* 0x000fe400000000ff */
[----:B------:R-:W-:Y:S01]  /*16230*/  F2FP.PACK_AB R73, R116, R252 ;  /* 0x000000fc7449723e */ /* 0x000fe200000000ff */
[----:B------:R2:W-:Y:S02]  /*16240*/  MUFU.EX2 R235, R76 ;  /* 0x0000004c00eb7308 */ /* 0x0005e40000000800 */
[----:B------:R-:W-:Y:S02]  /*16250*/  F2FP.PACK_AB R74, R138, R117 ;  /* 0x000000758a4a723e */ /* 0x000fe400000000ff */
[----:B------:R-:W-:Y:S02]  /*16260*/  F2FP.PACK_AB R75, R249, R250 ;  /* 0x000000faf94b723e */ /* 0x000fe400000000ff */
[----:B------:R-:W-:Y:S02]  /*16270*/  F2FP.PACK_AB R78, R244, R245 ;  /* 0x000000f5f44e723e */ /* 0x000fe400000000ff */
[----:B---3--:R-:W-:Y:S03]  /*16280*/  F2FP.PACK_AB R79, R234, R93 ;  /* 0x0000005dea4f723e */ /* 0x008fe600000000ff */
[-C--:B------:R-:W-:Y:S01]  /*16290*/  HMMA.16816.F32 R4, R72, R80.reuse, R4 ;  /* 0x000000504804723c */ /* 0x080fe20000001804 */
[--C-:B--2---:R-:W-:Y:S04]  /*162a0*/  FFMA.FTZ R76, R180, c[0x0][0x2d0], -R156.reuse ;  /* 0x0000b400b44c7a23 */ /* 0x104fe8000001089c */
        /* <DEDUP_REMOVED lines=8> */
[C---:B------:R-:W-:Y:S01]  /*16330*/  HMMA.16816.F32 R24, R76.reuse, R84, R24 ;  /* 0x000000544c18723c */ /* 0x040fe20000001818 */
[----:B--2---:R-:W-:Y:S06]  /*16340*/  FFMA.FTZ R80, R183, c[0x0][0x2d0], -R156 ;  /* 0x0000b400b7507a23 */ /* 0x004fec000001089c */
[----:B------:R-:W-:Y:S01]  /*16350*/  FFMA.FTZ R84, R188, c[0x0][0x2d0], -R115 ;  /* 0x0000b400bc547a23 */ /* 0x000fe20000010873 */
[-C--:B------:R-:W-:Y:S01]  /*16360*/  HMMA.16816.F32 R28, R76, R86.reuse, R28 ;  /* 0x000000564c1c723c */ /* 0x080fe2000000181c */
[----:B------:R1:W2:Y:S03]  /*16370*/  MUFU.EX2 R183, R80 ;  /* 0x0000005000b77308 */ /* 0x0002a60000000800 */
[----:B------:R-:W-:Y:S04]  /*16380*/  MOV R188, R175 ;  /* 0x000000af00bc7202 */ /* 0x000fe80000000f00 */
[C---:B------:R-:W-:Y:S03]  /*16390*/  HMMA.16816.F32 R32, R72.reuse, R86, R32 ;  /* 0x000000564820723c */ /* 0x040fe60000001820 */
[----:B------:R3:W-:Y:S05]  /*163a0*/  MUFU.EX2 R180, R84 ;  /* 0x0000005400b47308 */ /* 0x0007ea0000000800 */
[-C--:B------:R-:W-:Y:S08]  /*163b0*/  HMMA.16816.F32 R36, R72, R88.reuse, R36 ;  /* 0x000000584824723c */ /* 0x080ff00000001824 */
[C---:B------:R-:W-:Y:S01]  /*163c0*/  HMMA.16816.F32 R40, R76.reuse, R88, R40 ;  /* 0x000000584c28723c */ /* 0x040fe20000001828 */
[----:B-1----:R-:W-:Y:S03]  /*163d0*/  FFMA.FTZ R80, R185, c[0x0][0x2d0], -R71 ;  /* 0x0000b400b9507a23 */ /* 0x002fe60000010847 */
[----:B------:R-:W-:Y:S01]  /*163e0*/  MOV R185, R166 ;  /* 0x000000a600b97202 */ /* 0x000fe20000000f00 */
[----:B------:R1:W-:Y:S02]  /*163f0*/  MUFU.EX2 R181, R80 ;  /* 0x0000005000b57308 */ /* 0x0003e40000000800 */
[----:B------:R-:W-:Y:S01]  /*16400*/  FFMA.FTZ R88, R159, c[0x0][0x2d0], -R111 ;  /* 0x0000b4009f587a23 */ /* 0x000fe2000001086f */
[-C--:B------:R-:W-:Y:S01]  /*16410*/  HMMA.16816.F32 R44, R76, R90.reuse, R44 ;  /* 0x0000005a4c2c723c */ /* 0x080fe2000000182c */
[--C-:B---3--:R-:W-:Y:S03]  /*16420*/  FFMA.FTZ R84, R189, c[0x0][0x2d0], -R71.reuse ;  /* 0x0000b400bd547a23 */ /* 0x108fe60000010847 */
[----:B------:R-:W-:Y:S03]  /*16430*/  IMAD.MOV.U32 R189, RZ, RZ, R114 ;  /* 0x000000ffffbd7224 */ /* 0x000fe600078e0072 */
[----:B------:R3:W-:Y:S01]  /*16440*/  MUFU.EX2 R149, R88 ;  /* 0x0000005800957308 */ /* 0x0007e20000000800 */
[C---:B------:R-:W-:Y:S09]  /*16450*/  HMMA.16816.F32 R48, R72.reuse, R90, R48 ;  /* 0x0000005a4830723c */ /* 0x040ff20000001830 */
[----:B------:R4:W-:Y:S03]  /*16460*/  MUFU.EX2 R178, R84 ;  /* 0x0000005400b27308 */ /* 0x0009e60000000800 */
[----:B-1----:R-:W-:Y:S01]  /*16470*/  FFMA.FTZ R80, R186, c[0x0][0x2d0], -R71 ;  /* 0x0000b400ba507a23 */ /* 0x002fe20000010847 */
[----:B------:R-:W-:Y:S06]  /*16480*/  MOV R186, R117 ;  /* 0x0000007500ba7202 */ /* 0x000fec0000000f00 */
[----:B------:R1:W-:Y:S01]  /*16490*/  MUFU.EX2 R182, R80 ;  /* 0x0000005000b67308 */ /* 0x0003e20000000800 */
[----:B---3--:R-:W-:Y:S09]  /*164a0*/  FFMA.FTZ R88, R160, c[0x0][0x2d0], -R111 ;  /* 0x0000b400a0587a23 */ /* 0x008ff2000001086f */
[----:B------:R3:W-:Y:S01]  /*164b0*/  MUFU.EX2 R148, R88 ;  /* 0x0000005800947308 */ /* 0x0007e20000000800 */
[----:B----4-:R-:W-:Y:S01]  /*164c0*/  FFMA.FTZ R84, R190, c[0x0][0x2d0], -R71 ;  /* 0x0000b400be547a23 */ /* 0x010fe20000010847 */
[----:B------:R-:W-:Y:S08]  /*164d0*/  MOV R190, R113 ;  /* 0x0000007100be7202 */ /* 0x000ff00000000f00 */
[----:B------:R4:W-:Y:S01]  /*164e0*/  MUFU.EX2 R179, R84 ;  /* 0x0000005400b37308 */ /* 0x0009e20000000800 */
[----:B-1----:R-:W-:Y:S01]  /*164f0*/  FFMA.FTZ R80, R187, c[0x0][0x2d0], -R115 ;  /* 0x0000b400bb507a23 */ /* 0x002fe20000010873 */
[----:B------:R-:W-:Y:S08]  /*16500*/  MOV R187, R116 ;  /* 0x0000007400bb7202 */ /* 0x000ff00000000f00 */
[----:B------:R1:W-:Y:S01]  /*16510*/  MUFU.EX2 R151, R80 ;  /* 0x0000005000977308 */ /* 0x0003e20000000800 */
[--C-:B---3--:R-:W-:Y:S02]  /*16520*/  FFMA.FTZ R88, R193, c[0x0][0x2d0], -R156.reuse ;  /* 0x0000b400c1587a23 */ /* 0x108fe4000001089c */
[----:B------:R-:W-:Y:S07]  /*16530*/  IMAD.MOV.U32 R193, RZ, RZ, R173 ;  /* 0x000000ffffc17224 */ /* 0x000fee00078e00ad */
[----:B------:R3:W-:Y:S01]  /*16540*/  MUFU.EX2 R102, R88 ;  /* 0x0000005800667308 */ /* 0x0007e20000000800 */
[----:B----4-:R-:W-:Y:S01]  /*16550*/  FFMA.FTZ R84, R191, c[0x0][0x2d0], -R115 ;  /* 0x0000b400bf547a23 */ /* 0x010fe20000010873 */
[----:B------:R-:W-:Y:S08]  /*16560*/  MOV R191, R112 ;  /* 0x0000007000bf7202 */ /* 0x000ff00000000f00 */
[----:B------:R4:W-:Y:S01]  /*16570*/  MUFU.EX2 R177, R84 ;  /* 0x0000005400b17308 */ /* 0x0009e20000000800 */
[----:B-1----:R-:W1:Y:S08]  /*16580*/  LDSM.16.MT88.4 R80, [R208+0x800] ;  /* 0x00080000d050783b */ /* 0x002e700000004200 */
[----:B---3--:R-:W-:Y:S01]  /*16590*/  LDSM.16.MT88.4 R88, [R206+0x1000] ;  /* 0x00100000ce58783b */ /* 0x008fe20000004200 */
[--C-:B----4-:R-:W-:Y:S04]  /*165a0*/  FFMA.FTZ R84, R158, c[0x0][0x2d0], -R111.reuse ;  /* 0x0000b4009e547a23 */ /* 0x110fe8000001086f */
[----:B------:R3:W4:Y:S01]  /*165b0*/  MUFU.EX2 R150, R84 ;  /* 0x0000005400967308 */ /* 0x0007220000000800 */
[-C--:B-1----:R-:W-:Y:S08]  /*165c0*/  HMMA.16816.F32 R52, R72, R80.reuse, R52 ;  /* 0x000000504834723c */ /* 0x082ff00000001834 */
[C---:B------:R-:W-:Y:S01]  /*165d0*/  HMMA.16816.F32 R56, R76.reuse, R80, R56 ;  /* 0x000000504c38723c */ /* 0x040fe20000001838 */
[----:B---3--:R-:W1:Y:S06]  /*165e0*/  LDSM.16.MT88.4 R84, [R205+0x1000] ;  /* 0x00100000cd54783b */ /* 0x008e6c0000004200 */
[----:B------:R-:W-:Y:S01]  /*165f0*/  FFMA.FTZ R80, R161, c[0x0][0x2d0], -R111 ;  /* 0x0000b400a1507a23 */ /* 0x000fe2000001086f */
[-C--:B------:R-:W-:Y:S03]  /*16600*/  HMMA.16816.F32 R60, R76, R82.reuse, R60 ;  /* 0x000000524c3c723c */ /* 0x080fe6000000183c */
[----:B------:R3:W5:Y:S04]  /*16610*/  MUFU.EX2 R103, R80 ;  /* 0x0000005000677308 */ /* 0x0007680000000800 */
[--C-:B------:R-:W-:Y:S01]  /*16620*/  FFMA.FTZ R76, R195, c[0x0][0x2d0], -R115.reuse ;  /* 0x0000b400c34c7a23 */ /* 0x100fe20000010873 */
[----:B------:R-:W-:Y:S01]  /*16630*/  HMMA.16816.F32 R64, R72, R82, R64 ;  /* 0x000000524840723c */ /* 0x000fe20000001840 */
[----:B--2---:R-:W-:Y:S01]  /*16640*/  F2FP.PACK_AB R78, R183, R184 ;  /* 0x000000b8b74e723e */ /* 0x004fe200000000ff */
[----:B------:R-:W2:Y:S02]  /*16650*/  LDL.LU R195, [R1+0x10] ;  /* 0x0000100001c37983 */ /* 0x000ea40000300800 */
[----:B----4-:R-:W-:Y:S01]  /*16660*/  F2FP.PACK_AB R77, R149, R150 ;  /* 0x00000096954d723e */ /* 0x010fe200000000ff */
[----:B------:R4:W-:Y:S02]  /*16670*/  MUFU.EX2 R176, R76 ;  /* 0x0000004c00b07308 */ /* 0x0009e40000000800 */
[----:B------:R-:W-:Y:S02]  /*16680*/  F2FP.PACK_AB R72, R242, R243 ;  /* 0x000000f3f248723e */ /* 0x000fe400000000ff */
[----:B------:R-:W-:Y:S03]  /*16690*/  F2FP.PACK_AB R73, R239, R241 ;  /* 0x000000f1ef49723e */ /* 0x000fe600000000ff */
[----:B------:R-:W-:Y:S02]  /*166a0*/  F2FP.PACK_AB R74, R237, R238 ;  /* 0x000000eeed4a723e */ /* 0x000fe400000000ff */
[----:B------:R-:W-:Y:S01]  /*166b0*/  F2FP.PACK_AB R75, R235, R236 ;  /* 0x000000eceb4b723e */ /* 0x000fe200000000ff */
[----:B---3--:R-:W3:Y:S01]  /*166c0*/  LDSM.16.MT88.4 R80, [R209+0x1000] ;  /* 0x00100000d150783b */ /* 0x008ee20000004200 */
[----:B-----5:R-:W-:Y:S05]  /*166d0*/  F2FP.PACK_AB R79, R103, R148 ;  /* 0x00000094674f723e */ /* 0x020fea00000000ff */
[-C--:B-1----:R-:W-:Y:S01]  /*166e0*/  HMMA.16816.F32 R4, R72, R84.reuse, R4 ;  /* 0x000000544804723c */ /* 0x082fe20000001804 */
[--C-:B----4-:R-:W-:Y:S01]  /*166f0*/  FFMA.FTZ R76, R192, c[0x0][0x2d0], -R156.reuse ;  /* 0x0000b400c04c7a23 */ /* 0x110fe2000001089c */
[----:B------:R-:W-:Y:S03]  /*16700*/  MOV R192, R174 ;  /* 0x000000ae00c07202 */ /* 0x000fe60000000f00 */
[----:B------:R1:W-:Y:S02]  /*16710*/  MUFU.EX2 R101, R76 ;  /* 0x0000004c00657308 */ /* 0x0003e40000000800 */
[----:B-1----:R-:W-:Y:S07]  /*16720*/  F2FP.PACK_AB R76, R233, R92 ;  /* 0x0000005ce94c723e */ /* 0x002fee00000000ff */
[C---:B------:R-:W-:Y:S07]  /*16730*/  HMMA.16816.F32 R8, R76.reuse, R84, R8 ;  /* 0x000000544c08723c */ /* 0x040fee0000001808 */
[--C-:B------:R-:W-:Y:S01]  /*16740*/  FFMA.FTZ R84, R194, c[0x0][0x2d0], -R156.reuse ;  /* 0x0000b400c2547a23 */ /* 0x100fe2000001089c */
[-C--:B------:R-:W-:Y:S01]  /*16750*/  HMMA.16816.F32 R12, R76, R86.reuse, R12 ;  /* 0x000000564c0c723c */ /* 0x080fe2000000180c */
[----:B------:R-:W4:Y:S02]  /*16760*/  LDL.LU R194, [R1+0xc] ;  /* 0x00000c0001c27983 */ /* 0x000f240000300800 */
[----:B------:R1:W-:Y:S02]  /*16770*/  MUFU.EX2 R175, R84 ;  /* 0x0000005400af7308 */ /* 0x0003e40000000800 */
[----:B------:R-:W5:Y:S03]  /*16780*/  LDL.LU R139, [R1+0x8] ;  /* 0x00000800018b7983 */ /* 0x000f660000300800 */
[C---:B------:R-:W-:Y:S01]  /*16790*/  HMMA.16816.F32 R16, R72.reuse, R86, R16 ;  /* 0x000000564810723c */ /* 0x040fe20000001810 */
[----:B------:R-:W2:Y:S07]  /*167a0*/  LDL.LU R136, [R1+0x4] ;  /* 0x0000040001887983 */ /* 0x000eae0000300800 */
[-C--:B---3--:R-:W-:Y:S08]  /*167b0*/  HMMA.16816.F32 R20, R72, R80.reuse, R20 ;  /* 0x000000504814723c */ /* 0x088ff00000001814 */
[C---:B------:R-:W-:Y:S01]  /*167c0*/  HMMA.16816.F32 R24, R76.reuse, R80, R24 ;  /* 0x000000504c18723c */ /* 0x040fe20000001818 */
[--C-:B-1----:R-:W-:Y:S03]  /*167d0*/  FFMA.FTZ R84, R197, c[0x0][0x2d0], -R156.reuse ;  /* 0x0000b400c5547a23 */ /* 0x102fe6000001089c */
[----:B------:R-:W-:Y:S03]  /*167e0*/  MOV R197, R168 ;  /* 0x000000a800c57202 */ /* 0x000fe60000000f00 */
[----:B------:R-:W-:Y:S01]  /*167f0*/  FFMA.FTZ R80, R223, c[0x0][0x2d0], -R115 ;  /* 0x0000b400df507a23 */ /* 0x000fe20000010873 */
[-C--:B------:R-:W-:Y:S01]  /*16800*/  HMMA.16816.F32 R28, R76, R82.reuse, R28 ;  /* 0x000000524c1c723c */ /* 0x080fe2000000181c */
[----:B------:R1:W-:Y:S07]  /*16810*/  MUFU.EX2 R174, R84 ;  /* 0x0000005400ae7308 */ /* 0x0003ee0000000800 */
[C---:B------:R-:W-:Y:S03]  /*16820*/  HMMA.16816.F32 R32, R72.reuse, R82, R32 ;  /* 0x000000524820723c */ /* 0x040fe60000001820 */
[----:B------:R3:W-:Y:S05]  /*16830*/  MUFU.EX2 R171, R80 ;  /* 0x0000005000ab7308 */ /* 0x0007ea0000000800 */
[-C--:B------:R-:W-:Y:S08]  /*16840*/  HMMA.16816.F32 R36, R72, R88.reuse, R36 ;  /* 0x000000584824723c */ /* 0x080ff00000001824 */
[C---:B------:R-:W-:Y:S01]  /*16850*/  HMMA.16816.F32 R40, R76.reuse, R88, R40 ;  /* 0x000000584c28723c */ /* 0x040fe20000001828 */
[----:B-1----:R-:W-:Y:S04]  /*16860*/  FFMA.FTZ R84, R203, c[0x0][0x2d0], -R71 ;  /* 0x0000b400cb547a23 */ /* 0x002fe80000010847 */
[----:B------:R1:W-:Y:S03]  /*16870*/  MUFU.EX2 R172, R84 ;  /* 0x0000005400ac7308 */ /* 0x0003e60000000800 */
[-C--:B------:R-:W-:Y:S01]  /*16880*/  HMMA.16816.F32 R44, R76, R90.reuse, R44 ;  /* 0x0000005a4c2c723c */ /* 0x080fe2000000182c */
[----:B---3--:R-:W-:Y:S07]  /*16890*/  FFMA.FTZ R80, R224, c[0x0][0x2d0], -R115 ;  /* 0x0000b400e0507a23 */ /* 0x008fee0000010873 */
[C---:B------:R-:W-:Y:S01]  /*168a0*/  HMMA.16816.F32 R48, R72.reuse, R90, R48 ;  /* 0x0000005a4830723c */ /* 0x040fe20000001830 */
[----:B------:R3:W3:Y:S01]  /*168b0*/  MUFU.EX2 R170, R80 ;  /* 0x0000005000aa7308 */ /* 0x0006e20000000800 */
[----:B------:R-:W-:Y:S02]  /*168c0*/  LDSM.16.MT88.4 R88, [R206+0x1800] ;  /* 0x00180000ce58783b */ /* 0x000fe40000004200 */
[--C-:B-1----:R-:W-:Y:S07]  /*168d0*/  FFMA.FTZ R84, R222, c[0x0][0x2d0], -R71.reuse ;  /* 0x0000b400de547a23 */ /* 0x102fee0000010847 */
[----:B------:R1:W1:Y:S01]  /*168e0*/  MUFU.EX2 R173, R84 ;  /* 0x0000005400ad7308 */ /* 0x0002620000000800 */
[--C-:B---3--:R-:W-:Y:S01]  /*168f0*/  FFMA.FTZ R80, R225, c[0x0][0x2d0], -R71.reuse ;  /* 0x0000b400e1507a23 */ /* 0x108fe20000010847 */
[----:B------:R-:W-:Y:S01]  /*16900*/  F2FP.PACK_AB R105, R170, R171 ;  /* 0x000000abaa69723e */ /* 0x000fe200000000ff */
[----:B------:R-:W-:Y:S07]  /*16910*/  FFMA.FTZ R71, R226, c[0x0][0x2d0], -R71 ;  /* 0x0000b400e2477a23 */ /* 0x000fee0000010847 */
[----:B------:R3:W-:Y:S10]  /*16920*/  MUFU.EX2 R169, R80 ;  /* 0x0000005000a97308 */ /* 0x0007f40000000800 */
[----:B------:R3:W3:Y:S01]  /*16930*/  MUFU.EX2 R168, R71 ;  /* 0x0000004700a87308 */ /* 0x0006e20000000800 */
[----:B-1----:R-:W1:Y:S01]  /*16940*/  LDSM.16.MT88.4 R84, [R208+0x1000] ;  /* 0x00100000d054783b */ /* 0x002e620000004200 */
[----:B------:R-:W-:Y:S07]  /*16950*/  F2FP.PACK_AB R104, R173, R172 ;  /* 0x000000acad68723e */ /* 0x000fee00000000ff */
[----:B---3--:R-:W3:Y:S01]  /*16960*/  LDSM.16.MT88.4 R80, [R205+0x1800] ;  /* 0x00180000cd50783b */ /* 0x008ee20000004200 */
[--C-:B------:R-:W-:Y:S01]  /*16970*/  FFMA.FTZ R71, R227, c[0x0][0x2d0], -R115.reuse ;  /* 0x0000b400e3477a23 */ /* 0x100fe20000010873 */
[----:B------:R-:W-:Y:S01]  /*16980*/  F2FP.PACK_AB R106, R168, R169 ;  /* 0x000000a9a86a723e */ /* 0x000fe200000000ff */
[----:B------:R-:W-:Y:S02]  /*16990*/  FFMA.FTZ R115, R229, c[0x0][0x2d0], -R115 ;  /* 0x0000b400e5737a23 */ /* 0x000fe40000010873 */
[----:B------:R3:W-:Y:S10]  /*169a0*/  MUFU.EX2 R167, R71 ;  /* 0x0000004700a77308 */ /* 0x0007f40000000800 */
[----:B------:R-:W3:Y:S01]  /*169b0*/  MUFU.EX2 R166, R115 ;  /* 0x0000007300a67308 */ /* 0x000ee20000000800 */
[-C--:B-1----:R-:W-:Y:S08]  /*169c0*/  HMMA.16816.F32 R52, R72, R84.reuse, R52 ;  /* 0x000000544834723c */ /* 0x082ff00000001834 */
[C---:B------:R-:W-:Y:S01]  /*169d0*/  HMMA.16816.F32 R56, R76.reuse, R84, R56 ;  /* 0x000000544c38723c */ /* 0x040fe20000001838 */
[--C-:B---3--:R-:W-:Y:S07]  /*169e0*/  FFMA.FTZ R71, R196, c[0x0][0x2d0], -R111.reuse ;  /* 0x0000b400c4477a23 */ /* 0x108fee000001086f */
[-C--:B------:R-:W-:Y:S01]  /*169f0*/  HMMA.16816.F32 R60, R76, R86.reuse, R60 ;  /* 0x000000564c3c723c */ /* 0x080fe2000000183c */
[----:B------:R1:W-:Y:S03]  /*16a00*/  MUFU.EX2 R100, R71 ;  /* 0x0000004700647308 */ /* 0x0003e60000000800 */
[----:B------:R-:W-:Y:S03]  /*16a10*/  F2FP.PACK_AB R107, R166, R167 ;  /* 0x000000a7a66b723e */ /* 0x000fe600000000ff */
        /* <DEDUP_REMOVED lines=8> */
[--C-:B-1----:R-:W-:Y:S01]  /*16aa0*/  FFMA.FTZ R71, R200, c[0x0][0x2d0], -R111.reuse ;  /* 0x0000b400c8477a23 */ /* 0x102fe2000001086f */
[----:B------:R-:W-:Y:S05]  /*16ab0*/  IADD3 R200, R220, -0x1, RZ ;  /* 0xffffffffdcc87810 */ /* 0x000fea0007ffe0ff */
[-C--:B------:R-:W-:Y:S01]  /*16ac0*/  HMMA.16816.F32 R4, R72, R80.reuse, R4 ;  /* 0x000000504804723c */ /* 0x080fe20000001804 */
[----:B------:R1:W1:Y:S02]  /*16ad0*/  MUFU.EX2 R158, R71 ;  /* 0x00000047009e7308 */ /* 0x0002640000000800 */
[--C-:B-1----:R-:W-:Y:S01]  /*16ae0*/  FFMA.FTZ R71, R201, c[0x0][0x2d0], -R111.reuse ;  /* 0x0000b400c9477a23 */ /* 0x102fe2000001086f */
[----:B------:R-:W-:Y:S07]  /*16af0*/  F2FP.PACK_AB R77, R158, R100 ;  /* 0x000000649e4d723e */ /* 0x000fee00000000ff */
[----:B------:R1:W-:Y:S02]  /*16b00*/  MUFU.EX2 R157, R71 ;  /* 0x00000047009d7308 */ /* 0x0003e40000000800 */
[--C-:B-1----:R-:W-:Y:S08]  /*16b10*/  FFMA.FTZ R71, R202, c[0x0][0x2d0], -R111.reuse ;  /* 0x0000b400ca477a23 */ /* 0x102ff0000001086f */
[----:B------:R1:W1:Y:S02]  /*16b20*/  MUFU.EX2 R114, R71 ;  /* 0x0000004700727308 */ /* 0x0002640000000800 */
[--C-:B-1----:R-:W-:Y:S01]  /*16b30*/  FFMA.FTZ R71, R228, c[0x0][0x2d0], -R156.reuse ;  /* 0x0000b400e4477a23 */ /* 0x102fe2000001089c */
[----:B------:R-:W-:Y:S07]  /*16b40*/  F2FP.PACK_AB R79, R114, R157 ;  /* 0x0000009d724f723e */ /* 0x000fee00000000ff */
        /* <DEDUP_REMOVED lines=10> */
[C---:B------:R-:W-:Y:S01]  /*16bf0*/  HMMA.16816.F32 R32, R72.reuse, R86, R32 ;  /* 0x000000564820723c */ /* 0x040fe20000001820 */
[--C-:B-1----:R-:W-:Y:S03]  /*16c00*/  FFMA.FTZ R71, R231, c[0x0][0x2d0], -R156.reuse ;  /* 0x0000b400e7477a23 */ /* 0x102fe6000001089c */
[----:B---3--:R-:W-:Y:S01]  /*16c10*/  F2FP.PACK_AB R152, R159, R161 ;  /* 0x000000a19f98723e */ /* 0x008fe200000000ff */
[----:B------:R1:W-:Y:S01]  /*16c20*/  MUFU.EX2 R160, R71 ;  /* 0x0000004700a07308 */ /* 0x0003e20000000800 */
[----:B------:R-:W-:Y:S02]  /*16c30*/  FFMA.FTZ R156, R232, c[0x0][0x2d0], -R156 ;  /* 0x0000b400e89c7a23 */ /* 0x000fe4000001089c */
[-C--:B------:R-:W-:Y:S07]  /*16c40*/  HMMA.16816.F32 R36, R72, R88.reuse, R36 ;  /* 0x000000584824723c */ /* 0x080fee0000001824 */
[----:B------:R-:W3:Y:S01]  /*16c50*/  MUFU.EX2 R115, R156 ;  /* 0x0000009c00737308 */ /* 0x000ee20000000800 */
[C---:B------:R-:W-:Y:S08]  /*16c60*/  HMMA.16816.F32 R40, R76.reuse, R88, R40 ;  /* 0x000000584c28723c */ /* 0x040ff00000001828 */
[-C--:B------:R-:W-:Y:S01]  /*16c70*/  HMMA.16816.F32 R44, R76, R90.reuse, R44 ;  /* 0x0000005a4c2c723c */ /* 0x080fe2000000182c */
[--C-:B-1----:R-:W-:Y:S07]  /*16c80*/  FFMA.FTZ R71, R199, c[0x0][0x2d0], -R111.reuse ;  /* 0x0000b400c7477a23 */ /* 0x102fee000001086f */
[C---:B------:R-:W-:Y:S01]  /*16c90*/  HMMA.16816.F32 R48, R72.reuse, R90, R48 ;  /* 0x0000005a4830723c */ /* 0x040fe20000001830 */
[----:B------:R1:W-:Y:S03]  /*16ca0*/  MUFU.EX2 R113, R71 ;  /* 0x0000004700717308 */ /* 0x0003e60000000800 */
[----:B---3--:R-:W-:Y:S04]  /*16cb0*/  F2FP.PACK_AB R154, R115, R160 ;  /* 0x000000a0739a723e */ /* 0x008fe800000000ff */
[-C--:B--2---:R-:W-:Y:S08]  /*16cc0*/  HMMA.16816.F32 R52, R72, R80.reuse, R52 ;  /* 0x000000504834723c */ /* 0x084ff00000001834 */
[C---:B------:R-:W-:Y:S08]  /*16cd0*/  HMMA.16816.F32 R56, R76.reuse, R80, R56 ;  /* 0x000000504c38723c */ /* 0x040ff00000001838 */
[-C--:B------:R-:W-:Y:S01]  /*16ce0*/  HMMA.16816.F32 R60, R76, R82.reuse, R60 ;  /* 0x000000524c3c723c */ /* 0x080fe2000000183c */
[----:B-1----:R-:W-:Y:S04]  /*16cf0*/  FFMA.FTZ R71, R198, c[0x0][0x2d0], -R111 ;  /* 0x0000b400c6477a23 */ /* 0x002fe8000001086f */
[----:B------:R-:W1:Y:S03]  /*16d00*/  MUFU.EX2 R112, R71 ;  /* 0x0000004700707308 */ /* 0x000e660000000800 */
[----:B------:R-:W-:Y:S08]  /*16d10*/  HMMA.16816.F32 R64, R72, R82, R64 ;  /* 0x000000524840723c */ /* 0x000ff00000001840 */
[-C--:B------:R-:W-:Y:S07]  /*16d20*/  HMMA.16816.F32 R116, R104, R128.reuse, R4 ;  /* 0x000000806874723c */ /* 0x080fee0000001804 */
[----:B-----5:R-:W-:Y:S01]  /*16d30*/  FFMA.FTZ R4, R69, R139, R185 ;  /* 0x0000008b45047223 */ /* 0x020fe200000100b9 */
[----:B------:R-:W-:Y:S01]  /*16d40*/  MOV R185, R138 ;  /* 0x0000008a00b97202 */ /* 0x000fe20000000f00 */
[----:B------:R-:W-:Y:S03]  /*16d50*/  FFMA.FTZ R6, R68, R136, R137 ;  /* 0x0000008844067223 */ /* 0x000fe60000010089 */
[----:B----4-:R-:W-:Y:S01]  /*16d60*/  FFMA.FTZ R5, R2, R194, R197 ;  /* 0x000000c202057223 */ /* 0x010fe200000100c5 */
[----:B-1----:R-:W-:Y:S01]  /*16d70*/  F2FP.PACK_AB R153, R112, R113 ;  /* 0x000000717099723e */ /* 0x002fe200000000ff */
[--C-:B------:R-:W-:Y:S02]  /*16d80*/  FFMA.FTZ R71, R162, c[0x0][0x2d0], -R111.reuse ;  /* 0x0000b400a2477a23 */ /* 0x100fe4000001086f */
[----:B------:R-:W-:Y:S02]  /*16d90*/  FFMA.FTZ R111, R70, c[0x0][0x2d0], -R111 ;  /* 0x0000b400466f7a23 */ /* 0x000fe4000001086f */
[----:B------:R-:W-:Y:S02]  /*16da0*/  FADD.FTZ R4, R193, R4 ;  /* 0x00000004c1047221 */ /* 0x000fe40000010000 */
[----:B------:R-:W-:Y:S01]  /*16db0*/  FADD.FTZ R2, R143, R6 ;  /* 0x000000068f027221 */ /* 0x000fe20000010000 */
[----:B------:R1:W-:Y:S01]  /*16dc0*/  MUFU.EX2 R70, R111 ;  /* 0x0000006f00467308 */ /* 0x0003e20000000800 */
[----:B------:R-:W-:Y:S02]  /*16dd0*/  FADD.FTZ R5, R142, R5 ;  /* 0x000000058e057221 */ /* 0x000fe40000010000 */
[----:B------:R-:W-:Y:S02]  /*16de0*/  FADD.FTZ R7, R141, R4 ;  /* 0x000000048d077221 */ /* 0x000fe40000010000 */
[----:B------:R-:W-:Y:S02]  /*16df0*/  FADD.FTZ R6, R140, R2 ;  /* 0x000000028c067221 */ /* 0x000fe40000010000 */
[----:B------:R-:W-:Y:S02]  /*16e00*/  FADD.FTZ R4, R192, R5 ;  /* 0x00000005c0047221 */ /* 0x000fe40000010000 */
[----:B------:R-:W-:Y:S01]  /*16e10*/  FFMA.FTZ R2, R0, R195, R163 ;  /* 0x000000c300027223 */ /* 0x000fe200000100a3 */
[----:B------:R-:W2:Y:S01]  /*16e20*/  MUFU.EX2 R71, R71 ;  /* 0x0000004700477308 */ /* 0x000ea20000000800 */
[----:B------:R-:W-:Y:S01]  /*16e30*/  FADD.FTZ R0, R191, R7 ;  /* 0x00000007bf007221 */ /* 0x000fe20000010000 */
[----:B-1----:R-:W-:Y:S02]  /*16e40*/  MOV R111, R110 ;  /* 0x0000006e006f7202 */ /* 0x002fe40000000f00 */
[----:B--2---:R-:W-:Y:S07]  /*16e50*/  F2FP.PACK_AB R155, R70, R71 ;  /* 0x00000047469b723e */ /* 0x004fee00000000ff */
[C---:B------:R-:W-:Y:S07]  /*16e60*/  HMMA.16816.F32 R120, R152.reuse, R128, R8 ;  /* 0x000000809878723c */ /* 0x040fee0000001808 */
[----:B------:R-:W-:Y:S01]  /*16e70*/  FADD.FTZ R10, R190, R6 ;  /* 0x00000006be0a7221 */ /* 0x000fe20000010000 */
[-C--:B------:R-:W-:Y:S01]  /*16e80*/  HMMA.16816.F32 R124, R152, R130.reuse, R12 ;  /* 0x00000082987c723c */ /* 0x080fe2000000180c */
[----:B------:R-:W-:Y:S01]  /*16e90*/  FADD.FTZ R8, R189, R4 ;  /* 0x00000004bd087221 */ /* 0x000fe20000010000 */
[----:B------:R-:W2:Y:S02]  /*16ea0*/  LDL R13, [R1+0x20] ;  /* 0x00002000010d7983 */ /* 0x000ea40000100800 */
[----:B------:R-:W-:Y:S02]  /*16eb0*/  FADD.FTZ R11, R164, R2 ;  /* 0x00000002a40b7221 */ /* 0x000fe40000010000 */
[----:B------:R-:W-:Y:S01]  /*16ec0*/  FADD.FTZ R9, R251, R0 ;  /* 0x00000000fb097221 */ /* 0x000fe20000010000 */
[----:B------:R-:W1:Y:S01]  /*16ed0*/  LDSM.16.MT88.4 R4, [R208+0x2000] ;  /* 0x00200000d004783b */ /* 0x000e620000004200 */
[----:B------:R-:W-:Y:S01]  /*16ee0*/  FADD.FTZ R2, R252, R10 ;  /* 0x0000000afc027221 */ /* 0x000fe20000010000 */
[C---:B------:R-:W-:Y:S03]  /*16ef0*/  HMMA.16816.F32 R128, R104.reuse, R130, R16 ;  /* 0x000000826880723c */ /* 0x040fe60000001810 */
[----:B------:R-:W-:Y:S02]  /*16f00*/  FADD.FTZ R0, R247, R8 ;  /* 0x00000008f7007221 */ /* 0x000fe40000010000 */
[----:B------:R-:W-:Y:S02]  /*16f10*/  FADD.FTZ R8, R248, R11 ;  /* 0x0000000bf8087221 */ /* 0x000fe40000010000 */
[----:B------:R-:W-:Y:S01]  /*16f20*/  FADD.FTZ R9, R188, R9 ;  /* 0x00000009bc097221 */ /* 0x000fe20000010000 */
[-C--:B------:R-:W-:Y:S01]  /*16f30*/  HMMA.16816.F32 R132, R104, R144.reuse, R20 ;  /* 0x000000906884723c */ /* 0x080fe20000001814 */
[----:B------:R-:W-:Y:S03]  /*16f40*/  FADD.FTZ R2, R187, R2 ;  /* 0x00000002bb027221 */ /* 0x000fe60000010000 */
[----:B------:R-:W-:Y:S02]  /*16f50*/  FADD.FTZ R0, R246, R0 ;  /* 0x00000000f6007221 */ /* 0x000fe40000010000 */
[----:B------:R-:W-:Y:S02]  /*16f60*/  FADD.FTZ R10, R165, R8 ;  /* 0x00000008a50a7221 */ /* 0x000fe40000010000 */
        /* <DEDUP_REMOVED lines=31> */
[----:B------:R-:W-:Y:S02]  /*17160*/  FADD.FTZ R11, R151, R2 ;  /* 0x00000002970b7221 */ /* 0x000fe40000010000 */
[----:B------:R-:W-:Y:S02]  /*17170*/  FADD.FTZ R8, R148, R8 ;  /* 0x0000000894087221 */ /* 0x000fe40000010000 */
[-C--:B-1----:R-:W-:Y:S01]  /*17180*/  HMMA.16816.F32 R148, R104, R4.reuse, R52 ;  /* 0x000000046894723c */ /* 0x082fe20000001834 */
        /* <DEDUP_REMOVED lines=20> */
[----:B------:R-:W-:Y:S01]  /*172d0*/  FADD.FTZ R4, R114, R4 ;  /* 0x0000000472047221 */ /* 0x000fe20000010000 */
[----:B------:R-:W-:Y:S01]  /*172e0*/  MOV R114, R3 ;  /* 0x0000000300727202 */ /* 0x000fe20000000f00 */
[----:B------:R-:W-:Y:S03]  /*172f0*/  FADD.FTZ R0, R161, R9 ;  /* 0x00000009a1007221 */ /* 0x000fe60000010000 */
        /* <DEDUP_REMOVED lines=10> */
[----:B------:R1:W-:Y:S01]  /*173a0*/  STL [R1+0x8], R6 ;  /* 0x0000080601007387 */ /* 0x0003e20000100800 */
[----:B------:R-:W-:Y:S01]  /*173b0*/  FADD.FTZ R4, R160, R4 ;  /* 0x00000004a0047221 */ /* 0x000fe20000010000 */
[----:B------:R-:W-:Y:S01]  /*173c0*/  MOV R112, R109 ;  /* 0x0000006d00707202 */ /* 0x000fe20000000f00 */
[----:B------:R-:W-:Y:S01]  /*173d0*/  FADD.FTZ R0, R71, R2 ;  /* 0x0000000247007221 */ /* 0x000fe20000010000 */
[----:B------:R1:W-:Y:S01]  /*173e0*/  STL [R1+0x4], R5 ;  /* 0x0000040501007387 */ /* 0x0003e20000100800 */
[----:B------:R-:W-:Y:S02]  /*173f0*/  FADD.FTZ R2, R115, R4 ;  /* 0x0000000473027221 */ /* 0x000fe40000010000 */
[----:B------:R-:W-:Y:S03]  /*17400*/  FADD.FTZ R0, R70, R0 ;  /* 0x0000000046007221 */ /* 0x000fe60000010000 */
[----:B------:R1:W-:Y:S04]  /*17410*/  STL [R1+0xc], R2 ;  /* 0x00000c0201007387 */ /* 0x0003e80000100800 */
[----:B------:R1:W-:Y:S01]  /*17420*/  STL [R1+0x10], R0 ;  /* 0x0000100001007387 */ /* 0x0003e20000100800 */
[----:B--2---:R-:W-:Y:S01]  /*17430*/  ISETP.GT.AND P0, PT, R220, R13, PT ;  /* 0x0000000ddc00720c */ /* 0x004fe20003f04270 */
[----:B------:R-:W-:Y:S11]  /*17440*/  IMAD.MOV.U32 R220, RZ, RZ, R200 ;  /* 0x000000ffffdc7224 */ /* 0x000ff600078e00c8 */
[----:B------:R-:W-:Y:S01]  /*17450*/  @!UPT UIADD3 URZ, URZ, URZ, URZ ;  /* 0x0000003f3f3ff290 */ /* 0x000fe2000fffe03f */
[----:B-1----:R-:W-:-:S05]  /*17460*/  @P0 BRA `(.L_x_2568) ;  /* 0xffffb26000000947 */ /* 0x002fca000383ffff */
.L_x_2551:
        /* <DEDUP_REMOVED lines=25> */
.L_x_2571:
[----:B------:R-:W-:-:S04]  /*17600*/  MOV R4, c[0x0][0x32c] ;  /* 0x0000cb0000047a02 */ /* 0x000fc80000000f00 */
[----:B------:R-:W-:-:S13]  /*17610*/  ISETP.NE.AND P0, PT, R4, 0x1, PT ;  /* 0x000000010400780c */ /* 0x000fda0003f05270 */
[----:B------:R-:W-:-:S05]  /*17620*/  @P0 IMAD.HI.U32 R4, R0, c[0x0][0x330], RZ ;  /* 0x0000cc0000040a27 */ /* 0x000fca00078e00ff */
[----:B------:R-:W-:Y:S02]  /*17630*/  @P0 SHF.R.U32.HI R0, RZ, c[0x0][0x334], R4 ;  /* 0x0000cd00ff000a19 */ /* 0x000fe40000011604 */
.L_x_2572:
[----:B------:R-:W-:Y:S05]  /*17640*/  BSYNC B0 ;  /* 0x0000000000007941 */ /* 0x000fea0003800000 */
.L_x_2570:
[----:B------:R-:W-:-:S05]  /*17650*/  IMAD R0, R0, c[0x0][0x32c], RZ ;  /* 0x0000cb0000007a24 */ /* 0x000fca00078e02ff */
[----:B------:R-:W-:-:S04]  /*17660*/  IMNMX R2, R2, R0, !PT ;  /* 0x0000000002027217 */ /* 0x000fc80007800200 */
.L_x_2569:
        /* <DEDUP_REMOVED lines=12> */
.L_x_2574:
[----:B------:R-:W2:Y:S01]  /*17730*/  LDL R2, [R1+0x40] ;  /* 0x0000400001027983 */ /* 0x000ea20000100800 */
[----:B------:R-:W-:Y:S04]  /*17740*/  DEPBAR.LE SB0, 0x0 ;  /* 0x000080000000791a */ /* 0x000fe80000000000 */
[----:B------:R-:W3:Y:S01]  /*17750*/  LDL.64 R70, [R1+0x28] ;  /* 0x0000280001467983 */ /* 0x000ee20000100a00 */
[----:B------:R-:W-:Y:S05]  /*17760*/  WARPSYNC 0xffffffff ;  /* 0xffffffff00007948 */ /* 0x000fea0003800000 */
[----:B------:R-:W-:Y:S01]  /*17770*/  BAR.SYNC.DEFER_BLOCKING 0x0 ;  /* 0x0000000000007b1d */ /* 0x000fe20000010000 */
[----:B------:R-:W-:Y:S02]  /*17780*/  ISETP.GT.AND P0, PT, R240, R201, PT ;  /* 0x000000c9f000720c */ /* 0x000fe40003f04270 */
[C---:B------:R-:W-:Y:S11]  /*17790*/  IADD3 R200, R201.reuse, -0x1, RZ ;  /* 0xffffffffc9c87810 */ /* 0x040ff60007ffe0ff */
[----:B------:R-:W-:Y:S01]  /*177a0*/  @!P0 IMAD.WIDE.U32 R68, R201, c[0x0][0x208], RZ ;  /* 0x00008200c9448a25 */ /* 0x000fe200078e00ff */
[----:B------:R-:W-:Y:S02]  /*177b0*/  @!P0 MOV R73, c[0x0][0x208] ;  /* 0x0000820000498a02 */ /* 0x000fe40000000f00 */
[----:B------:R-:W-:Y:S02]  /*177c0*/  @!P0 MOV R74, 0x5 ;  /* 0x00000005004a8802 */ /* 0x000fe40000000f00 */
[C---:B------:R-:W-:Y:S02]  /*177d0*/  @!P0 SHF.L.U32 R113, R73.reuse, 0x5, RZ ;  /* 0x0000000549718819 */ /* 0x040fe400000006ff */
[----:B------:R-:W-:Y:S01]  /*177e0*/  @!P0 SHF.L.U64.HI R110, R73, R74, c[0x0][0x20c] ;  /* 0x00008300496e8619 */ /* 0x000fe2000001024a */
[----:B------:R-:W-:Y:S08]  /*177f0*/  LDSM.16.M88.4 R80, [R211] ;  /* 0x00000000d350783b */ /* 0x000ff00000000200 */
[----:B------:R-:W4:Y:S04]  /*17800*/  LDL R3, [R1+0x38] ;  /* 0x0000380001037983 */ /* 0x000f280000100800 */
[----:B------:R-:W1:Y:S08]  /*17810*/  LDSM.16.M88.4 R16, [R204] ;  /* 0x00000000cc10783b */ /* 0x000e700000000200 */
[----:B------:R-:W5:Y:S08]  /*17820*/  LDSM.16.M88.4 R76, [R211+0x2000] ;  /* 0x00200000d34c783b */ /* 0x000f700000000200 */
[----:B------:R-:W5:Y:S08]  /*17830*/  LDSM.16.M88.4 R32, [R204+0x800] ;  /* 0x00080000cc20783b */ /* 0x000f700000000200 */
[----:B------:R-:W5:Y:S08]  /*17840*/  LDSM.16.M88.4 R48, [R204+0x1000] ;  /* 0x00100000cc30783b */ /* 0x000f700000000200 */
[----:B------:R-:W5:Y:S01]  /*17850*/  LDSM.16.M88.4 R64, [R204+0x1800] ;  /* 0x00180000cc40783b */ /* 0x000f620000000200 */
[-C--:B-1----:R-:W-:Y:S07]  /*17860*/  HMMA.16816.F32 R4, R80, R16.reuse, RZ ;  /* 0x000000105004723c */ /* 0x082fee00000018ff */
[----:B------:R-:W1:Y:S01]  /*17870*/  LDSM.16.M88.4 R156, [R204+0x2000] ;  /* 0x00200000cc9c783b */ /* 0x000e620000000200 */
[C---:B-----5:R-:W-:Y:S07]  /*17880*/  HMMA.16816.F32 R8, R76.reuse, R16, RZ ;  /* 0x000000104c08723c */ /* 0x060fee00000018ff */
[----:B------:R-:W-:Y:S01]  /*17890*/  LDSM.16.M88.4 R160, [R214] ;  /* 0x00000000d6a0783b */ /* 0x000fe20000000200 */
[-C--:B------:R-:W-:Y:S07]  /*178a0*/  HMMA.16816.F32 R12, R76, R18.reuse, RZ ;  /* 0x000000124c0c723c */ /* 0x080fee00000018ff */
[----:B------:R-:W5:Y:S01]  /*178b0*/  LDSM.16.M88.4 R164, [R215] ;  /* 0x00000000d7a4783b */ /* 0x000f620000000200 */
[C---:B------:R-:W-:Y:S07]  /*178c0*/  HMMA.16816.F32 R16, R80.reuse, R18, RZ ;  /* 0x000000125010723c */ /* 0x040fee00000018ff */
[----:B------:R-:W1:Y:S01]  /*178d0*/  LDSM.16.M88.4 R168, [R214+0x2000] ;  /* 0x00200000d6a8783b */ /* 0x000e620000000200 */
[-C--:B------:R-:W-:Y:S07]  /*178e0*/  HMMA.16816.F32 R20, R80, R32.reuse, RZ ;  /* 0x000000205014723c */ /* 0x080fee00000018ff */
[----:B------:R-:W1:Y:S01]  /*178f0*/  LDSM.16.M88.4 R172, [R219] ;  /* 0x00000000dbac783b */ /* 0x000e620000000200 */
[C---:B------:R-:W-:Y:S07]  /*17900*/  HMMA.16816.F32 R24, R76.reuse, R32, RZ ;  /* 0x000000204c18723c */ /* 0x040fee00000018ff */
[----:B------:R-:W1:Y:S01]  /*17910*/  LDSM.16.M88.4 R176, [R218] ;  /* 0x00000000dab0783b */ /* 0x000e620000000200 */
[-C--:B------:R-:W-:Y:S07]  /*17920*/  HMMA.16816.F32 R28, R76, R34.reuse, RZ ;  /* 0x000000224c1c723c */ /* 0x080fee00000018ff */
[----:B------:R-:W1:Y:S01]  /*17930*/  LDSM.16.M88.4 R180, [R217] ;  /* 0x00000000d9b4783b */ /* 0x000e620000000200 */
[C---:B------:R-:W-:Y:S07]  /*17940*/  HMMA.16816.F32 R32, R80.reuse, R34, RZ ;  /* 0x000000225020723c */ /* 0x040fee00000018ff */
[----:B------:R-:W1:Y:S01]  /*17950*/  LDSM.16.M88.4 R184, [R216] ;  /* 0x00000000d8b8783b */ /* 0x000e620000000200 */
[-C--:B------:R-:W-:Y:S07]  /*17960*/  HMMA.16816.F32 R36, R80, R48.reuse, RZ ;  /* 0x000000305024723c */ /* 0x080fee00000018ff */
[----:B------:R-:W5:Y:S04]  /*17970*/  LDL R220, [R1+0x3c] ;  /* 0x00003c0001dc7983 */ /* 0x000f680000100800 */
[----:B------:R-:W5:Y:S01]  /*17980*/  LDL.64 R202, [R1+0x30] ;  /* 0x0000300001ca7983 */ /* 0x000f620000100a00 */
[C---:B------:R-:W-:Y:S05]  /*17990*/  HMMA.16816.F32 R40, R76.reuse, R48, RZ ;  /* 0x000000304c28723c */ /* 0x040fea00000018ff */
[----:B------:R-:W5:Y:S04]  /*179a0*/  LDL.LU R245, [R1+0x8] ;  /* 0x0000080001f57983 */ /* 0x000f680000300800 */
[----:B------:R-:W5:Y:S01]  /*179b0*/  LDL.LU R244, [R1+0x4] ;  /* 0x0000040001f47983 */ /* 0x000f620000300800 */
[-C--:B------:R-:W-:Y:S03]  /*179c0*/  HMMA.16816.F32 R44, R76, R50.reuse, RZ ;  /* 0x000000324c2c723c */ /* 0x080fe600000018ff */
[----:B------:R-:W5:Y:S04]  /*179d0*/  LDL.LU R243, [R1+0xc] ;  /* 0x00000c0001f37983 */ /* 0x000f680000300800 */
[----:B------:R-:W5:Y:S01]  /*179e0*/  LDL.LU R242, [R1+0x10] ;  /* 0x0000100001f27983 */ /* 0x000f620000300800 */
[C---:B------:R-:W-:Y:S08]  /*179f0*/  HMMA.16816.F32 R48, R80.reuse, R50, RZ ;  /* 0x000000325030723c */ /* 0x040ff000000018ff */
[-C--:B------:R-:W-:Y:S08]  /*17a00*/  HMMA.16816.F32 R52, R80, R64.reuse, RZ ;  /* 0x000000405034723c */ /* 0x080ff000000018ff */
[C---:B------:R-:W-:Y:S08]  /*17a10*/  HMMA.16816.F32 R56, R76.reuse, R64, RZ ;  /* 0x000000404c38723c */ /* 0x040ff000000018ff */
[-C--:B------:R-:W-:Y:S08]  /*17a20*/  HMMA.16816.F32 R60, R76, R66.reuse, RZ ;  /* 0x000000424c3c723c */ /* 0x080ff000000018ff */
[C---:B------:R-:W-:Y:S02]  /*17a30*/  HMMA.16816.F32 R64, R80.reuse, R66, RZ ;  /* 0x000000425040723c */ /* 0x040fe400000018ff */
[----:B--2---:R-:W-:Y:S02]  /*17a40*/  LOP3.LUT P4, RZ, R2, 0x80, RZ, 0xc0, !PT ;  /* 0x0000008002ff7812 */ /* 0x004fe4000788c0ff */
[----:B------:R-:W-:Y:S05]  /*17a50*/  @!P0 SHF.R.S32.HI R2, RZ, 0x1f, R201 ;  /* 0x0000001fff028819 */ /* 0x000fea00000114c9 */
[----:B------:R-:W-:Y:S04]  /*17a60*/  @!P0 IMAD R2, R2, c[0x0][0x208], RZ ;  /* 0x0000820002028a24 */ /* 0x000fe800078e02ff */
[----:B------:R-:W-:Y:S05]  /*17a70*/  @!P0 IMAD R2, R201, c[0x0][0x20c], R2 ;  /* 0x00008300c9028a24 */ /* 0x000fea00078e0202 */
[----:B------:R-:W-:Y:S02]  /*17a80*/  @!P0 IADD3 R69, R69, R2, RZ ;  /* 0x0000000245458210 */ /* 0x000fe40007ffe0ff */
[----:B---3--:R-:W-:Y:S03]  /*17a90*/  @!P0 MOV R2, R70 ;  /* 0x0000004600028202 */ /* 0x008fe60000000f00 */
[----:B------:R-:W-:Y:S02]  /*17aa0*/  @!P0 IMAD R72, R69, 0x50, RZ ;  /* 0x0000005045488824 */ /* 0x000fe400078e02ff */
[----:B----4-:R-:W-:Y:S02]  /*17ab0*/  @!P0 IMAD.WIDE.U32 R2, R68, 0x50, R2 ;  /* 0x0000005044028825 */ /* 0x010fe400078e0002 */
[-C--:B-1----:R-:W-:Y:S03]  /*17ac0*/  HMMA.16816.F32 R68, R80, R156.reuse, RZ ;  /* 0x0000009c5044723c */ /* 0x082fe600000018ff */
[----:B------:R-:W-:Y:S02]  /*17ad0*/  @!P0 IADD3 R3, R3, R72, RZ ;  /* 0x0000004803038210 */ /* 0x000fe40007ffe0ff */
[C---:B------:R-:W-:Y:S03]  /*17ae0*/  @!P0 LEA R108, P1, R2.reuse, c[0x0][0x1f8], 0x1 ;  /* 0x00007e00026c8a11 */ /* 0x040fe600078208ff */
[C---:B------:R-:W-:Y:S04]  /*17af0*/  HMMA.16816.F32 R72, R76.reuse, R156, RZ ;  /* 0x0000009c4c48723c */ /* 0x040fe800000018ff */
[----:B------:R-:W-:Y:S02]  /*17b00*/  @!P0 LEA.HI.X R109, R2, c[0x0][0x1fc], R3, 0x1, P1 ;  /* 0x00007f00026d8a11 */ /* 0x000fe400008f0c03 */
[-C--:B------:R-:W-:Y:S02]  /*17b10*/  @!P0 IADD3 R2, P1, R108, R113.reuse, RZ ;  /* 0x000000716c028210 */ /* 0x080fe40007f3e0ff */
[-C--:B------:R-:W-:Y:S01]  /*17b20*/  HMMA.16816.F32 R76, R76, R158.reuse, RZ ;  /* 0x0000009e4c4c723c */ /* 0x080fe200000018ff */
[----:B------:R-:W-:Y:S01]  /*17b30*/  @!PT LDS RZ, [RZ] ;  /* 0x00000000fffff984 */ /* 0x000fe20000000800 */
[----:B------:R-:W-:Y:S01]  /*17b40*/  @!PT LDS RZ, [RZ] ;  /* 0x00000000fffff984 */ /* 0x000fe20000000800 */
[----:B------:R-:W-:Y:S01]  /*17b50*/  @!PT LDS RZ, [RZ] ;  /* 0x00000000fffff984 */ /* 0x000fe20000000800 */
[----:B------:R1:W-:Y:S03]  /*17b60*/  @!P0 LDGSTS.E.BYPASS.LTC128B.128 [R221+0x100], [R108.64], !P4 ;  /* 0x001000006cdd8fae */ /* 0x0003e6000e101d48 */
[-C--:B------:R-:W-:Y:S02]  /*17b70*/  @!P0 IADD3.X R3, R109, R110.reuse, RZ, P1, !PT ;  /* 0x0000006e6d038210 */ /* 0x080fe40000ffe4ff */
[-C--:B------:R-:W-:Y:S02]  /*17b80*/  @!P0 IADD3 R156, P3, R2, R113.reuse, RZ ;  /* 0x00000071029c8210 */ /* 0x080fe40007f7e0ff */
[----:B------:R-:W-:Y:S01]  /*17b90*/  HMMA.16816.F32 R80, R80, R158, RZ ;  /* 0x0000009e5050723c */ /* 0x000fe200000018ff */
[----:B------:R2:W-:Y:S03]  /*17ba0*/  @!P0 LDGSTS.E.BYPASS.LTC128B.128 [R221+0x900], [R2.64], !P4 ;  /* 0x0090000002dd8fae */ /* 0x0005e6000e101d48 */
[-C--:B------:R-:W-:Y:S02]  /*17bb0*/  @!P0 IADD3.X R157, R3, R110.reuse, RZ, P3, !PT ;  /* 0x0000006e039d8210 */ /* 0x080fe40001ffe4ff */
[-C--:B------:R-:W-:Y:S02]  /*17bc0*/  @!P0 IADD3 R112, P2, R156, R113.reuse, RZ ;  /* 0x000000719c708210 */ /* 0x080fe40007f5e0ff */
[-C--:B-----5:R-:W-:Y:S01]  /*17bd0*/  HMMA.16816.F32 R4, R160, R164.reuse, R4 ;  /* 0x000000a4a004723c */ /* 0x0a0fe20000001804 */
[----:B------:R3:W-:Y:S07]  /*17be0*/  @!P0 LDGSTS.E.BYPASS.LTC128B.128 [R221+0x1100], [R156.64], !P4 ;  /* 0x011000009cdd8fae */ /* 0x0007ee000e101d48 */
[C---:B------:R-:W-:Y:S04]  /*17bf0*/  HMMA.16816.F32 R8, R168.reuse, R164, R8 ;  /* 0x000000a4a808723c */ /* 0x040fe80000001808 */
[----:B-1----:R-:W-:Y:S02]  /*17c00*/  @!P0 IADD3 R108, P1, R112, R113, RZ ;  /* 0x00000071706c8210 */ /* 0x002fe40007f3e0ff */
[-C--:B------:R-:W-:Y:S02]  /*17c10*/  @!P0 IADD3.X R113, R157, R110.reuse, RZ, P2, !PT ;  /* 0x0000006e9d718210 */ /* 0x080fe400017fe4ff */
[-C--:B------:R-:W-:Y:S03]  /*17c20*/  HMMA.16816.F32 R12, R168, R166.reuse, R12 ;  /* 0x000000a6a80c723c */ /* 0x080fe6000000180c */
[----:B------:R1:W-:Y:S01]  /*17c30*/  @!P0 LDGSTS.E.BYPASS.LTC128B.128 [R221+0x1900], [R112.64], !P4 ;  /* 0x0190000070dd8fae */ /* 0x0003e2000e101d48 */
[----:B------:R-:W-:Y:S04]  /*17c40*/  @!P0 IADD3.X R109, R113, R110, RZ, P1, !PT ;  /* 0x0000006e716d8210 */ /* 0x000fe80000ffe4ff */
[C---:B------:R-:W-:Y:S03]  /*17c50*/  HMMA.16816.F32 R16, R160.reuse, R166, R16 ;  /* 0x000000a6a010723c */ /* 0x040fe60000001810 */
[----:B------:R4:W-:Y:S01]  /*17c60*/  @!P0 LDGSTS.E.BYPASS.LTC128B.128 [R221+0x2100], [R108.64], !P4 ;  /* 0x021000006cdd8fae */ /* 0x0009e2000e101d48 */
[----:B------:R-:W-:Y:S04]  /*17c70*/  ISETP.GT.AND P0, PT, R201, R240, PT ;  /* 0x000000f0c900720c */ /* 0x000fe80003f04270 */
[-C--:B------:R-:W-:Y:S03]  /*17c80*/  HMMA.16816.F32 R20, R160, R172.reuse, R20 ;  /* 0x000000aca014723c */ /* 0x080fe60000001814 */
[----:B---3--:R-:W-:Y:S05]  /*17c90*/  LDSM.16.M88.4 R156, [R212] ;  /* 0x00000000d49c783b */ /* 0x008fea0000000200 */
[C---:B------:R-:W-:Y:S03]  /*17ca0*/  HMMA.16816.F32 R24, R168.reuse, R172, R24 ;  /* 0x000000aca818723c */ /* 0x040fe60000001818 */
[----:B------:R-:W0:Y:S05]  /*17cb0*/  LDGDEPBAR ;  /* 0x00000000000079af */ /* 0x000e2a0000000000 */
[-C--:B------:R-:W-:Y:S03]  /*17cc0*/  HMMA.16816.F32 R28, R168, R174.reuse, R28 ;  /* 0x000000aea81c723c */ /* 0x080fe6000000181c */
[----:B------:R-:W3:Y:S05]  /*17cd0*/  LDSM.16.M88.4 R188, [R210] ;  /* 0x00000000d2bc783b */ /* 0x000eea0000000200 */
[C---:B------:R-:W-:Y:S03]  /*17ce0*/  HMMA.16816.F32 R32, R160.reuse, R174, R32 ;  /* 0x000000aea020723c */ /* 0x040fe60000001820 */
[----:B------:R-:W5:Y:S05]  /*17cf0*/  LDSM.16.M88.4 R192, [R212+0x2000] ;  /* 0x00200000d4c0783b */ /* 0x000f6a0000000200 */
[-C--:B------:R-:W-:Y:S03]  /*17d00*/  HMMA.16816.F32 R36, R160, R176.reuse, R36 ;  /* 0x000000b0a024723c */ /* 0x080fe60000001824 */
[----:B------:R-:W1:Y:S05]  /*17d10*/  LDSM.16.M88.4 R196, [R210+0x800] ;  /* 0x00080000d2c4783b */ /* 0x000e6a0000000200 */
[C---:B------:R-:W-:Y:S03]  /*17d20*/  HMMA.16816.F32 R40, R168.reuse, R176, R40 ;  /* 0x000000b0a828723c */ /* 0x040fe60000001828 */
[----:B------:R-:W1:Y:S05]  /*17d30*/  LDSM.16.M88.4 R164, [R210+0x1000] ;  /* 0x00100000d2a4783b */ /* 0x000e6a0000000200 */
[-C--:B------:R-:W-:Y:S03]  /*17d40*/  HMMA.16816.F32 R44, R168, R178.reuse, R44 ;  /* 0x000000b2a82c723c */ /* 0x080fe6000000182c */
[----:B------:R-:W-:Y:S05]  /*17d50*/  LDSM.16.M88.4 R172, [R213] ;  /* 0x00000000d5ac783b */ /* 0x000fea0000000200 */
[C---:B------:R-:W-:Y:S03]  /*17d60*/  HMMA.16816.F32 R48, R160.reuse, R178, R48 ;  /* 0x000000b2a030723c */ /* 0x040fe60000001830 */
[----:B------:R-:W-:Y:S05]  /*17d70*/  LDSM.16.M88.4 R176, [R207] ;  /* 0x00000000cfb0783b */ /* 0x000fea0000000200 */
        /* <DEDUP_REMOVED lines=11> */
[-C--:B---3--:R-:W-:Y:S01]  /*17e30*/  HMMA.16816.F32 R4, R156, R188.reuse, R4 ;  /* 0x000000bc9c04723c */ /* 0x088fe20000001804 */
[----:B------:R-:W3:Y:S07]  /*17e40*/  LDSM.16.M88.4 R184, [R207+0x800] ;  /* 0x00080000cfb8783b */ /* 0x000eee0000000200 */
[C---:B-----5:R-:W-:Y:S08]  /*17e50*/  HMMA.16816.F32 R8, R192.reuse, R188, R8 ;  /* 0x000000bcc008723c */ /* 0x060ff00000001808 */
[-C--:B------:R-:W-:Y:S08]  /*17e60*/  HMMA.16816.F32 R12, R192, R190.reuse, R12 ;  /* 0x000000bec00c723c */ /* 0x080ff0000000180c */
[C---:B------:R-:W-:Y:S01]  /*17e70*/  HMMA.16816.F32 R16, R156.reuse, R190, R16 ;  /* 0x000000be9c10723c */ /* 0x040fe20000001810 */
[----:B------:R-:W5:Y:S07]  /*17e80*/  LDSM.16.M88.4 R188, [R207+0x1000] ;  /* 0x00100000cfbc783b */ /* 0x000f6e0000000200 */
        /* <DEDUP_REMOVED lines=26> */
[-C--:B---3--:R-:W-:Y:S04]  /*18030*/  HMMA.16816.F32 R20, R172, R184.reuse, R20 ;  /* 0x000000b8ac14723c */ /* 0x088fe80000001814 */
[----:B------:R-:W-:Y:S02]  /*18040*/  FMNMX.FTZ R2, R5, R2, !PT ;  /* 0x0000000205027209 */ /* 0x000fe40007810000 */
[----:B------:R-:W-:Y:S02]  /*18050*/  FMNMX.FTZ R3, R7, R3, !PT ;  /* 0x0000000307037209 */ /* 0x000fe40007810000 */
[C---:B------:R-:W-:Y:S04]  /*18060*/  HMMA.16816.F32 R24, R180.reuse, R184, R24 ;  /* 0x000000b8b418723c */ /* 0x040fe80000001818 */
[----:B----4-:R-:W-:Y:S04]  /*18070*/  FMNMX.FTZ R108, R8, R114, !PT ;  /* 0x00000072086c7209 */ /* 0x010fe80007810000 */
        /* <DEDUP_REMOVED lines=80> */
[----:B------:R-:W-:Y:S03]  /*18580*/  SHFL.BFLY PT, R156, R2, 0x1, 0x1f ;  /* 0x0c201f00029c7f89 */ /* 0x000fe600000e0000 */
[----:B------:R-:W-:Y:S02]  /*18590*/  FMNMX.FTZ R109, R42, R109, !PT ;  /* 0x0000006d2a6d7209 */ /* 0x000fe40007810000 */
[----:B--2---:R-:W-:Y:S03]  /*185a0*/  FMNMX.FTZ R3, R3, R112, !PT ;  /* 0x0000007003037209 */ /* 0x004fe60007810000 */
[----:B------:R-:W1:Y:S01]  /*185b0*/  SHFL.BFLY PT, R110, R108, 0x2, 0x1f ;  /* 0x0c401f006c6e7f89 */ /* 0x000e6200000e0000 */
[----:B------:R-:W-:Y:S04]  /*185c0*/  FMNMX.FTZ R109, R43, R109, !PT ;  /* 0x0000006d2b6d7209 */ /* 0x000fe80007810000 */
[----:B------:R-:W-:Y:S03]  /*185d0*/  FMNMX.FTZ R109, R46, R109, !PT ;  /* 0x0000006d2e6d7209 */ /* 0x000fe60007810000 */
[----:B------:R-:W2:Y:S01]  /*185e0*/  SHFL.BFLY PT, R113, R3, 0x1, 0x1f ;  /* 0x0c201f0003717f89 */ /* 0x000ea200000e0000 */
[----:B------:R-:W-:Y:S04]  /*185f0*/  FMNMX.FTZ R109, R47, R109, !PT ;  /* 0x0000006d2f6d7209 */ /* 0x000fe80007810000 */
[----:B------:R-:W-:Y:S04]  /*18600*/  FMNMX.FTZ R109, R58, R109, !PT ;  /* 0x0000006d3a6d7209 */ /* 0x000fe80007810000 */
[----:B------:R-:W-:Y:S04]  /*18610*/  FMNMX.FTZ R109, R59, R109, !PT ;  /* 0x0000006d3b6d7209 */ /* 0x000fe80007810000 */
[----:B------:R-:W-:Y:S02]  /*18620*/  FMNMX.FTZ R109, R62, R109, !PT ;  /* 0x0000006d3e6d7209 */ /* 0x000fe40007810000 */
[----:B-1----:R-:W-:Y:S02]  /*18630*/  FMNMX.FTZ R108, R108, R110, !PT ;  /* 0x0000006e6c6c7209 */ /* 0x002fe40007810000 */
[----:B------:R-:W-:Y:S02]  /*18640*/  FMNMX.FTZ R110, R2, R156, !PT ;  /* 0x0000009c026e7209 */ /* 0x000fe40007810000 */
[----:B------:R-:W-:Y:S01]  /*18650*/  FMNMX.FTZ R2, R63, R109, !PT ;  /* 0x0000006d3f027209 */ /* 0x000fe20007810000 */
[----:B------:R-:W1:Y:S02]  /*18660*/  SHFL.BFLY PT, R157, R108, 0x1, 0x1f ;  /* 0x0c201f006c9d7f89 */ /* 0x000e6400000e0000 */
[----:B------:R-:W-:Y:S01]  /*18670*/  FADD.FTZ R0, -R110, R0 ;  /* 0x000000006e007221 */ /* 0x000fe20000010100 */
[----:B------:R-:W-:Y:S01]  /*18680*/  FMNMX.FTZ R112, R74, R2, !PT ;  /* 0x000000024a707209 */ /* 0x000fe20007810000 */
[----:B------:R-:W-:Y:S01]  /*18690*/  FMUL.FTZ R160, R110, c[0x0][0x2d0] ;  /* 0x0000b4006ea07a20 */ /* 0x000fe20000410000 */
[----:B--2---:R-:W-:Y:S01]  /*186a0*/  FMNMX.FTZ R109, R3, R113, !PT ;  /* 0x00000071036d7209 */ /* 0x004fe20007810000 */
[----:B------:R-:W-:Y:S01]  /*186b0*/  FMUL.FTZ R2, R0, c[0x0][0x2d0] ;  /* 0x0000b40000027a20 */ /* 0x000fe20000410000 */
[----:B------:R-:W-:Y:S01]  /*186c0*/  FMNMX.FTZ R0, R75, R112, !PT ;  /* 0x000000704b007209 */ /* 0x000fe20007810000 */
[--C-:B------:R-:W-:Y:S02]  /*186d0*/  FFMA.FTZ R4, R4, c[0x0][0x2d0], -R160.reuse ;  /* 0x0000b40004047a23 */ /* 0x100fe400000108a0 */
[----:B------:R2:W3:Y:S01]  /*186e0*/  MUFU.EX2 R113, R2 ;  /* 0x0000000200717308 */ /* 0x0004e20000000800 */
[----:B------:R-:W-:Y:S01]  /*186f0*/  FMNMX.FTZ R0, R78, R0, !PT ;  /* 0x000000004e007209 */ /* 0x000fe20007810000 */
[----:B------:R-:W-:Y:S02]  /*18700*/  FMUL.FTZ R161, R109, c[0x0][0x2d0] ;  /* 0x0000b4006da17a20 */ /* 0x000fe40000410000 */
[----:B------:R-:W-:Y:S01]  /*18710*/  FFMA.FTZ R37, R37, c[0x0][0x2d0], -R160 ;  /* 0x0000b40025257a23 */ /* 0x000fe200000108a0 */
[----:B------:R-:W-:Y:S01]  /*18720*/  FMNMX.FTZ R0, R79, R0, !PT ;  /* 0x000000004f007209 */ /* 0x000fe20007810000 */
[--C-:B------:R-:W-:Y:S02]  /*18730*/  FFMA.FTZ R55, R55, c[0x0][0x2d0], -R161.reuse ;  /* 0x0000b40037377a23 */ /* 0x100fe400000108a1 */
[--C-:B------:R-:W-:Y:S02]  /*18740*/  FFMA.FTZ R38, R38, c[0x0][0x2d0], -R161.reuse ;  /* 0x0000b40026267a23 */ /* 0x100fe400000108a1 */
[----:B------:R-:W-:Y:S01]  /*18750*/  MUFU.EX2 R236, R4 ;  /* 0x0000000400ec7308 */ /* 0x000fe20000000800 */
[----:B------:R-:W4:Y:S01]  /*18760*/  SHFL.BFLY PT, R3, R0, 0x2, 0x1f ;  /* 0x0c401f0000037f89 */ /* 0x000f2200000e0000 */
[--C-:B------:R-:W-:Y:S01]  /*18770*/  FFMA.FTZ R39, R39, c[0x0][0x2d0], -R161.reuse ;  /* 0x0000b40027277a23 */ /* 0x100fe200000108a1 */
[----:B-1----:R-:W-:Y:S01]  /*18780*/  FMNMX.FTZ R108, R108, R157, !PT ;  /* 0x0000009d6c6c7209 */ /* 0x002fe20007810000 */
[--C-:B------:R-:W-:Y:S02]  /*18790*/  FFMA.FTZ R50, R50, c[0x0][0x2d0], -R161.reuse ;  /* 0x0000b40032327a23 */ /* 0x100fe400000108a1 */
[----:B------:R-:W-:Y:S02]  /*187a0*/  FFMA.FTZ R51, R51, c[0x0][0x2d0], -R161 ;  /* 0x0000b40033337a23 */ /* 0x000fe400000108a1 */
[----:B------:R-:W-:Y:S02]  /*187b0*/  FMUL.FTZ R162, R108, c[0x0][0x2d0] ;  /* 0x0000b4006ca27a20 */ /* 0x000fe40000410000 */
[----:B------:R1:W-:Y:S02]  /*187c0*/  MUFU.EX2 R195, R37 ;  /* 0x0000002500c37308 */ /* 0x0003e40000000800 */
[--C-:B------:R-:W-:Y:S02]  /*187d0*/  FFMA.FTZ R40, R40, c[0x0][0x2d0], -R162.reuse ;  /* 0x0000b40028287a23 */ /* 0x100fe400000108a2 */
[----:B--2---:R-:W-:Y:S02]  /*187e0*/  FADD.FTZ R2, -R109, R111 ;  /* 0x0000006f6d027221 */ /* 0x004fe40000010100 */
[----:B------:R-:W-:Y:S02]  /*187f0*/  FFMA.FTZ R41, R41, c[0x0][0x2d0], -R162 ;  /* 0x0000b40029297a23 */ /* 0x000fe400000108a2 */
[----:B------:R-:W-:Y:S02]  /*18800*/  FMUL.FTZ R2, R2, c[0x0][0x2d0] ;  /* 0x0000b40002027a20 */ /* 0x000fe40000410000 */
[----:B------:R2:W-:Y:S01]  /*18810*/  MUFU.EX2 R187, R40 ;  /* 0x0000002800bb7308 */ /* 0x0005e20000000800 */
[C---:B---3--:R-:W-:Y:S02]  /*18820*/  FMUL.FTZ R84, R113.reuse, R84 ;  /* 0x0000005471547220 */ /* 0x048fe40000410000 */
[C---:B------:R-:W-:Y:S02]  /*18830*/  FMUL.FTZ R85, R113.reuse, R85 ;  /* 0x0000005571557220 */ /* 0x040fe40000410000 */
[----:B------:R-:W-:Y:S01]  /*18840*/  FMUL.FTZ R96, R113, R96 ;  /* 0x0000006071607220 */ /* 0x000fe20000410000 */
[----:B----4-:R-:W-:Y:S01]  /*18850*/  FMNMX.FTZ R0, R0, R3, !PT ;  /* 0x0000000300007209 */ /* 0x010fe20007810000 */
[----:B------:R-:W-:Y:S02]  /*18860*/  FFMA.FTZ R3, R17, c[0x0][0x2d0], -R160 ;  /* 0x0000b40011037a23 */ /* 0x000fe400000108a0 */
[C---:B------:R-:W-:Y:S01]  /*18870*/  FMUL.FTZ R17, R113.reuse, R129 ;  /* 0x0000008171117220 */ /* 0x040fe20000410000 */
[----:B------:R3:W4:Y:S01]  /*18880*/  MUFU.EX2 R112, R2 ;  /* 0x0000000200707308 */ /* 0x0007220000000800 */
[C---:B------:R-:W-:Y:S02]  /*18890*/  FMUL.FTZ R97, R113.reuse, R97 ;  /* 0x0000006171617220 */ /* 0x040fe40000410000 */
[C---:B------:R-:W-:Y:S02]  /*188a0*/  FMUL.FTZ R104, R113.reuse, R104 ;  /* 0x0000006871687220 */ /* 0x040fe40000410000 */
[C---:B-1----:R-:W-:Y:S02]  /*188b0*/  FMUL.FTZ R37, R113.reuse, R149 ;  /* 0x0000009571257220 */ /* 0x042fe40000410000 */
[----:B------:R-:W-:Y:S03]  /*188c0*/  FMUL.FTZ R105, R113, R105 ;  /* 0x0000006971697220 */ /* 0x000fe60000410000 */
[----:B------:R1:W-:Y:S01]  /*188d0*/  MUFU.EX2 R239, R3 ;  /* 0x0000000300ef7308 */ /* 0x0003e20000000800 */
[----:B--2---:R-:W-:Y:S02]  /*188e0*/  FFMA.FTZ R40, R44, c[0x0][0x2d0], -R162 ;  /* 0x0000b4002c287a23 */ /* 0x004fe400000108a2 */
[----:B------:R-:W-:Y:S02]  /*188f0*/  FFMA.FTZ R44, R52, c[0x0][0x2d0], -R160 ;  /* 0x0000b400342c7a23 */ /* 0x000fe400000108a0 */
[--C-:B------:R-:W-:Y:S05]  /*18900*/  FFMA.FTZ R52, R66, c[0x0][0x2d0], -R161.reuse ;  /* 0x0000b40042347a23 */ /* 0x100fea00000108a1 */
[----:B------:R2:W-:Y:S01]  /*18910*/  MUFU.EX2 R192, R38 ;  /* 0x0000002600c07308 */ /* 0x0005e20000000800 */
[----:B---3--:R-:W-:Y:S02]  /*18920*/  FADD.FTZ R2, -R108, R114 ;  /* 0x000000726c027221 */ /* 0x008fe40000010100 */
[----:B----4-:R-:W-:Y:S02]  /*18930*/  FMUL.FTZ R86, R112, R86 ;  /* 0x0000005670567220 */ /* 0x010fe40000410000 */
[----:B------:R-:W-:Y:S05]  /*18940*/  FMUL.FTZ R2, R2, c[0x0][0x2d0] ;  /* 0x0000b40002027a20 */ /* 0x000fea0000410000 */
[----:B------:R3:W-:Y:S01]  /*18950*/  MUFU.EX2 R191, R39 ;  /* 0x0000002700bf7308 */ /* 0x0007e20000000800 */
[C---:B------:R-:W-:Y:S02]  /*18960*/  FMUL.FTZ R87, R112.reuse, R87 ;  /* 0x0000005770577220 */ /* 0x040fe40000410000 */
[C---:B------:R-:W-:Y:S02]  /*18970*/  FMUL.FTZ R98, R112.reuse, R98 ;  /* 0x0000006270627220 */ /* 0x040fe40000410000 */
[C---:B------:R-:W-:Y:S02]  /*18980*/  FMUL.FTZ R99, R112.reuse, R99 ;  /* 0x0000006370637220 */ /* 0x040fe40000410000 */
[C---:B------:R-:W-:Y:S02]  /*18990*/  FMUL.FTZ R106, R112.reuse, R106 ;  /* 0x0000006a706a7220 */ /* 0x040fe40000410000 */
[----:B------:R-:W-:Y:S01]  /*189a0*/  FMUL.FTZ R107, R112, R107 ;  /* 0x0000006b706b7220 */ /* 0x000fe20000410000 */
[----:B------:R4:W5:Y:S01]  /*189b0*/  MUFU.EX2 R111, R2 ;  /* 0x00000002006f7308 */ /* 0x0009620000000800 */
[--C-:B-1----:R-:W-:Y:S02]  /*189c0*/  FFMA.FTZ R3, R6, c[0x0][0x2d0], -R161.reuse ;  /* 0x0000b40006037a23 */ /* 0x102fe400000108a1 */
[C---:B--2---:R-:W-:Y:S07]  /*189d0*/  FMUL.FTZ R38, R112.reuse, R150 ;  /* 0x0000009670267220 */ /* 0x044fee0000410000 */
[----:B------:R1:W-:Y:S01]  /*189e0*/  MUFU.EX2 R232, R3 ;  /* 0x0000000300e87308 */ /* 0x0003e20000000800 */
[----:B---3--:R-:W-:Y:S09]  /*189f0*/  FMUL.FTZ R39, R112, R151 ;  /* 0x0000009770277220 */ /* 0x008ff20000410000 */
[----:B------:R-:W-:Y:S01]  /*18a00*/  MUFU.EX2 R190, R50 ;  /* 0x0000003200be7308 */ /* 0x000fe20000000800 */
[--C-:B----4-:R-:W-:Y:S02]  /*18a10*/  FFMA.FTZ R2, R5, c[0x0][0x2d0], -R160.reuse ;  /* 0x0000b40005027a23 */ /* 0x110fe400000108a0 */
[--C-:B------:R-:W-:Y:S02]  /*18a20*/  FFMA.FTZ R5, R20, c[0x0][0x2d0], -R160.reuse ;  /* 0x0000b40014057a23 */ /* 0x100fe400000108a0 */
[C---:B-----5:R-:W-:Y:S05]  /*18a30*/  FMUL.FTZ R88, R111.reuse, R88 ;  /* 0x000000586f587220 */ /* 0x060fea0000410000 */
[----:B------:R2:W-:Y:S01]  /*18a40*/  MUFU.EX2 R238, R2 ;  /* 0x0000000200ee7308 */ /* 0x0005e20000000800 */
[C---:B------:R-:W-:Y:S02]  /*18a50*/  FMUL.FTZ R89, R111.reuse, R89 ;  /* 0x000000596f597220 */ /* 0x040fe40000410000 */
[----:B------:R-:W-:Y:S02]  /*18a60*/  FMUL.FTZ R92, R111, R92 ;  /* 0x0000005c6f5c7220 */ /* 0x000fe40000410000 */
[--C-:B-1----:R-:W-:Y:S02]  /*18a70*/  FFMA.FTZ R3, R7, c[0x0][0x2d0], -R161.reuse ;  /* 0x0000b40007037a23 */ /* 0x102fe400000108a1 */
[C---:B------:R-:W-:Y:S02]  /*18a80*/  FMUL.FTZ R93, R111.reuse, R93 ;  /* 0x0000005d6f5d7220 */ /* 0x040fe40000410000 */
[C---:B------:R-:W-:Y:S01]  /*18a90*/  FMUL.FTZ R100, R111.reuse, R100 ;  /* 0x000000646f647220 */ /* 0x040fe20000410000 */
[----:B------:R1:W-:Y:S01]  /*18aa0*/  MUFU.EX2 R233, R3 ;  /* 0x0000000300e97308 */ /* 0x0003e20000000800 */
[----:B------:R-:W-:Y:S02]  /*18ab0*/  FMUL.FTZ R101, R111, R101 ;  /* 0x000000656f657220 */ /* 0x000fe40000410000 */
[----:B------:R-:W-:Y:S07]  /*18ac0*/  @P0 IMAD.WIDE.U32 R6, R200, c[0x0][0x1e0], RZ ;  /* 0x00007800c8060a25 */ /* 0x000fee00078e00ff */
[----:B------:R3:W-:Y:S01]  /*18ad0*/  MUFU.EX2 R229, R5 ;  /* 0x0000000500e57308 */ /* 0x0007e20000000800 */
[----:B--2---:R-:W-:Y:S09]  /*18ae0*/  FFMA.FTZ R2, R16, c[0x0][0x2d0], -R160 ;  /* 0x0000b40010027a23 */ /* 0x004ff200000108a0 */
[----:B------:R2:W-:Y:S01]  /*18af0*/  MUFU.EX2 R237, R2 ;  /* 0x0000000200ed7308 */ /* 0x0005e20000000800 */
[--C-:B-1----:R-:W-:Y:S02]  /*18b00*/  FFMA.FTZ R3, R18, c[0x0][0x2d0], -R161.reuse ;  /* 0x0000b40012037a23 */ /* 0x102fe400000108a1 */
[----:B------:R-:W-:Y:S07]  /*18b10*/  FMUL.FTZ R18, R112, R130 ;  /* 0x0000008270127220 */ /* 0x000fee0000410000 */
[----:B------:R1:W-:Y:S01]  /*18b20*/  MUFU.EX2 R235, R3 ;  /* 0x0000000300eb7308 */ /* 0x0003e20000000800 */
[----:B---3--:R-:W-:Y:S09]  /*18b30*/  @P0 MOV R5, R220 ;  /* 0x000000dc00050202 */ /* 0x008ff20000000f00 */
[----:B------:R-:W-:Y:S01]  /*18b40*/  MUFU.EX2 R189, R51 ;  /* 0x0000003300bd7308 */ /* 0x000fe20000000800 */
[----:B--2---:R-:W1:Y:S09]  /*18b50*/  SHFL.BFLY PT, R2, R0, 0x1, 0x1f ;  /* 0x0c201f0000027f89 */ /* 0x004e7200000e0000 */
[----:B------:R2:W-:Y:S10]  /*18b60*/  MUFU.EX2 R186, R40 ;  /* 0x0000002800ba7308 */ /* 0x0005f40000000800 */
[----:B------:R3:W-:Y:S01]  /*18b70*/  MUFU.EX2 R182, R44 ;  /* 0x0000002c00b67308 */ /* 0x0007e20000000800 */
[----:B-1----:R-:W-:Y:S01]  /*18b80*/  FMNMX.FTZ R3, R0, R2, !PT ;  /* 0x0000000200037209 */ /* 0x002fe20007810000 */
[--C-:B------:R-:W-:Y:S08]  /*18b90*/  FFMA.FTZ R2, R8, c[0x0][0x2d0], -R162.reuse ;  /* 0x0000b40008027a23 */ /* 0x100ff000000108a2 */
[----:B------:R-:W-:Y:S01]  /*18ba0*/  MUFU.EX2 R188, R41 ;  /* 0x0000002900bc7308 */ /* 0x000fe20000000800 */
[----:B------:R-:W-:Y:S02]  /*18bb0*/  FFMA.FTZ R0, R19, c[0x0][0x2d0], -R161 ;  /* 0x0000b40013007a23 */ /* 0x000fe400000108a1 */
[----:B------:R-:W-:Y:S02]  /*18bc0*/  FMUL.FTZ R19, R112, R131 ;  /* 0x0000008370137220 */ /* 0x000fe40000410000 */
[----:B--2---:R-:W-:Y:S05]  /*18bd0*/  FFMA.FTZ R40, R45, c[0x0][0x2d0], -R162 ;  /* 0x0000b4002d287a23 */ /* 0x004fea00000108a2 */
[----:B------:R1:W-:Y:S01]  /*18be0*/  MUFU.EX2 R226, R2 ;  /* 0x0000000200e27308 */ /* 0x0003e20000000800 */
[----:B---3--:R-:W-:Y:S09]  /*18bf0*/  FFMA.FTZ R44, R53, c[0x0][0x2d0], -R160 ;  /* 0x0000b400352c7a23 */ /* 0x008ff200000108a0 */
[----:B------:R2:W-:Y:S10]  /*18c00*/  MUFU.EX2 R234, R0 ;  /* 0x0000000000ea7308 */ /* 0x0005f40000000800 */
[----:B------:R-:W-:Y:S01]  /*18c10*/  MUFU.EX2 R185, R40 ;  /* 0x0000002800b97308 */ /* 0x000fe20000000800 */
[----:B-1----:R-:W-:Y:S02]  /*18c20*/  FFMA.FTZ R2, R9, c[0x0][0x2d0], -R162 ;  /* 0x0000b40009027a23 */ /* 0x002fe400000108a2 */
[----:B------:R-:W-:Y:S02]  /*18c30*/  FFMA.FTZ R9, R33, c[0x0][0x2d0], -R160 ;  /* 0x0000b40021097a23 */ /* 0x000fe400000108a0 */
[----:B------:R-:W-:Y:S05]  /*18c40*/  FMUL.FTZ R33, R113, R145 ;  /* 0x0000009171217220 */ /* 0x000fea0000410000 */
[----:B------:R1:W-:Y:S01]  /*18c50*/  MUFU.EX2 R227, R2 ;  /* 0x0000000200e37308 */ /* 0x0003e20000000800 */
[----:B--2---:R-:W-:Y:S04]  /*18c60*/  FADD.FTZ R0, -R3, R115 ;  /* 0x0000007303007221 */ /* 0x004fe80000010100 */
[----:B------:R-:W-:Y:S05]  /*18c70*/  FMUL.FTZ R0, R0, c[0x0][0x2d0] ;  /* 0x0000b40000007a20 */ /* 0x000fea0000410000 */
[----:B------:R-:W-:Y:S10]  /*18c80*/  MUFU.EX2 R224, R9 ;  /* 0x0000000900e07308 */ /* 0x000ff40000000800 */
[----:B------:R-:W2:Y:S01]  /*18c90*/  MUFU.EX2 R0, R0 ;  /* 0x0000000000007308 */ /* 0x000ea20000000800 */
[--C-:B-1----:R-:W-:Y:S09]  /*18ca0*/  FFMA.FTZ R2, R12, c[0x0][0x2d0], -R162.reuse ;  /* 0x0000b4000c027a23 */ /* 0x102ff200000108a2 */
[----:B------:R1:W-:Y:S10]  /*18cb0*/  MUFU.EX2 R230, R2 ;  /* 0x0000000200e67308 */ /* 0x0003f40000000800 */
[----:B------:R3:W-:Y:S01]  /*18cc0*/  MUFU.EX2 R184, R44 ;  /* 0x0000002c00b87308 */ /* 0x0007e20000000800 */
[C---:B--2---:R-:W-:Y:S02]  /*18cd0*/  FMUL.FTZ R90, R0.reuse, R90 ;  /* 0x0000005a005a7220 */ /* 0x044fe40000410000 */
[C---:B------:R-:W-:Y:S02]  /*18ce0*/  FMUL.FTZ R91, R0.reuse, R91 ;  /* 0x0000005b005b7220 */ /* 0x040fe40000410000 */
[C---:B------:R-:W-:Y:S02]  /*18cf0*/  FMUL.FTZ R94, R0.reuse, R94 ;  /* 0x0000005e005e7220 */ /* 0x040fe40000410000 */
[C---:B------:R-:W-:Y:S03]  /*18d00*/  FMUL.FTZ R95, R0.reuse, R95 ;  /* 0x0000005f005f7220 */ /* 0x040fe60000410000 */
[----:B------:R2:W-:Y:S01]  /*18d10*/  MUFU.EX2 R179, R52 ;  /* 0x0000003400b37308 */ /* 0x0005e20000000800 */
[C---:B------:R-:W-:Y:S02]  /*18d20*/  FMUL.FTZ R102, R0.reuse, R102 ;  /* 0x0000006600667220 */ /* 0x040fe40000410000 */
[----:B-1----:R-:W-:Y:S02]  /*18d30*/  FFMA.FTZ R2, R13, c[0x0][0x2d0], -R162 ;  /* 0x0000b4000d027a23 */ /* 0x002fe400000108a2 */
[C---:B------:R-:W-:Y:S02]  /*18d40*/  FMUL.FTZ R103, R0.reuse, R103 ;  /* 0x0000006700677220 */ /* 0x040fe40000410000 */
[C---:B------:R-:W-:Y:S02]  /*18d50*/  FMUL.FTZ R50, R0.reuse, R154 ;  /* 0x0000009a00327220 */ /* 0x040fe40000410000 */
[----:B------:R-:W-:Y:S01]  /*18d60*/  FMUL.FTZ R51, R0, R155 ;  /* 0x0000009b00337220 */ /* 0x000fe20000410000 */
[----:B------:R1:W-:Y:S01]  /*18d70*/  MUFU.EX2 R231, R2 ;  /* 0x0000000200e77308 */ /* 0x0003e20000000800 */
[----:B---3--:R-:W-:Y:S09]  /*18d80*/  FFMA.FTZ R44, R64, c[0x0][0x2d0], -R160 ;  /* 0x0000b400402c7a23 */ /* 0x008ff200000108a0 */
[----:B------:R3:W-:Y:S01]  /*18d90*/  MUFU.EX2 R183, R44 ;  /* 0x0000002c00b77308 */ /* 0x0007e20000000800 */
[----:B--2---:R-:W-:Y:S09]  /*18da0*/  FFMA.FTZ R52, R57, c[0x0][0x2d0], -R162 ;  /* 0x0000b40039347a23 */ /* 0x004ff200000108a2 */
[----:B------:R-:W-:Y:S01]  /*18db0*/  MUFU.EX2 R178, R55 ;  /* 0x0000003700b27308 */ /* 0x000fe20000000800 */
[----:B-1----:R-:W-:Y:S04]  /*18dc0*/  FMUL.FTZ R2, R3, c[0x0][0x2d0] ;  /* 0x0000b40003027a20 */ /* 0x002fe80000410000 */
[--C-:B------:R-:W-:Y:S02]  /*18dd0*/  FFMA.FTZ R4, R10, c[0x0][0x2d0], -R2.reuse ;  /* 0x0000b4000a047a23 */ /* 0x100fe40000010802 */
[--C-:B------:R-:W-:Y:S03]  /*18de0*/  FFMA.FTZ R16, R26, c[0x0][0x2d0], -R2.reuse ;  /* 0x0000b4001a107a23 */ /* 0x100fe60000010802 */
[----:B------:R1:W-:Y:S01]  /*18df0*/  MUFU.EX2 R174, R52 ;  /* 0x0000003400ae7308 */ /* 0x0003e20000000800 */
[--C-:B------:R-:W-:Y:S02]  /*18e00*/  FFMA.FTZ R31, R31, c[0x0][0x2d0], -R2.reuse ;  /* 0x0000b4001f1f7a23 */ /* 0x100fe40000010802 */
[----:B------:R-:W-:Y:S02]  /*18e10*/  FMUL.FTZ R26, R0, R138 ;  /* 0x0000008a001a7220 */ /* 0x000fe40000410000 */
[--C-:B------:R-:W-:Y:S02]  /*18e20*/  FFMA.FTZ R40, R46, c[0x0][0x2d0], -R2.reuse ;  /* 0x0000b4002e287a23 */ /* 0x100fe40000010802 */
[--C-:B------:R-:W-:Y:S02]  /*18e30*/  FFMA.FTZ R42, R42, c[0x0][0x2d0], -R2.reuse ;  /* 0x0000b4002a2a7a23 */ /* 0x100fe40000010802 */
[----:B------:R-:W-:Y:S01]  /*18e40*/  FFMA.FTZ R43, R43, c[0x0][0x2d0], -R2 ;  /* 0x0000b4002b2b7a23 */ /* 0x000fe20000010802 */
[----:B------:R2:W-:Y:S01]  /*18e50*/  MUFU.EX2 R167, R4 ;  /* 0x0000000400a77308 */ /* 0x0005e20000000800 */
[----:B---3--:R-:W-:Y:S09]  /*18e60*/  FFMA.FTZ R44, R65, c[0x0][0x2d0], -R160 ;  /* 0x0000b400412c7a23 */ /* 0x008ff200000108a0 */
[----:B------:R3:W-:Y:S01]  /*18e70*/  MUFU.EX2 R166, R16 ;  /* 0x0000001000a67308 */ /* 0x0007e20000000800 */
[----:B-1----:R-:W-:Y:S09]  /*18e80*/  F2FP.PACK_AB R52, R188, R187 ;  /* 0x000000bbbc34723e */ /* 0x002ff200000000ff */
[----:B------:R1:W-:Y:S01]  /*18e90*/  MUFU.EX2 R163, R31 ;  /* 0x0000001f00a37308 */ /* 0x0003e20000000800 */
[--C-:B--2---:R-:W-:Y:S09]  /*18ea0*/  FFMA.FTZ R4, R11, c[0x0][0x2d0], -R2.reuse ;  /* 0x0000b4000b047a23 */ /* 0x104ff20000010802 */
[----:B------:R2:W-:Y:S01]  /*18eb0*/  MUFU.EX2 R168, R4 ;  /* 0x0000000400a87308 */ /* 0x0005e20000000800 */
[----:B---3--:R-:W-:Y:S09]  /*18ec0*/  FMUL.FTZ R16, R113, R128 ;  /* 0x0000008071107220 */ /* 0x008ff20000410000 */
[----:B------:R3:W-:Y:S01]  /*18ed0*/  MUFU.EX2 R149, R40 ;  /* 0x0000002800957308 */ /* 0x0007e20000000800 */
[----:B-1----:R-:W-:Y:S09]  /*18ee0*/  FMUL.FTZ R31, R0, R143 ;  /* 0x0000008f001f7220 */ /* 0x002ff20000410000 */
[----:B------:R-:W-:Y:S01]  /*18ef0*/  MUFU.EX2 R151, R42 ;  /* 0x0000002a00977308 */ /* 0x000fe20000000800 */
[--C-:B--2---:R-:W-:Y:S02]  /*18f00*/  FFMA.FTZ R4, R14, c[0x0][0x2d0], -R2.reuse ;  /* 0x0000b4000e047a23 */ /* 0x104fe40000010802 */
[C---:B------:R-:W-:Y:S07]  /*18f10*/  FMUL.FTZ R14, R0.reuse, R126 ;  /* 0x0000007e000e7220 */ /* 0x040fee0000410000 */
[----:B------:R1:W-:Y:S01]  /*18f20*/  MUFU.EX2 R169, R4 ;  /* 0x0000000400a97308 */ /* 0x0003e20000000800 */
[--C-:B---3--:R-:W-:Y:S09]  /*18f30*/  FFMA.FTZ R40, R47, c[0x0][0x2d0], -R2.reuse ;  /* 0x0000b4002f287a23 */ /* 0x108ff20000010802 */
[----:B------:R-:W2:Y:S10]  /*18f40*/  MUFU.EX2 R150, R43 ;  /* 0x0000002b00967308 */ /* 0x000eb40000000800 */
[----:B------:R3:W-:Y:S01]  /*18f50*/  MUFU.EX2 R181, R44 ;  /* 0x0000002c00b57308 */ /* 0x0007e20000000800 */
[----:B-1----:R-:W-:Y:S02]  /*18f60*/  FFMA.FTZ R4, R15, c[0x0][0x2d0], -R2 ;  /* 0x0000b4000f047a23 */ /* 0x002fe40000010802 */
[----:B------:R-:W-:Y:S07]  /*18f70*/  FMUL.FTZ R15, R0, R127 ;  /* 0x0000007f000f7220 */ /* 0x000fee0000410000 */
[----:B------:R1:W4:Y:S01]  /*18f80*/  MUFU.EX2 R170, R4 ;  /* 0x0000000400aa7308 */ /* 0x0003220000000800 */
[----:B--2---:R-:W-:Y:S01]  /*18f90*/  F2FP.PACK_AB R53, R150, R151 ;  /* 0x000000979635723e */ /* 0x004fe200000000ff */
[----:B---3--:R-:W-:Y:S01]  /*18fa0*/  FFMA.FTZ R44, R54, c[0x0][0x2d0], -R161 ;  /* 0x0000b400362c7a23 */ /* 0x008fe200000108a1 */
[----:B------:R-:W-:Y:S07]  /*18fb0*/  F2FP.PACK_AB R54, R185, R186 ;  /* 0x000000bab936723e */ /* 0x000fee00000000ff */
[----:B------:R-:W-:Y:S01]  /*18fc0*/  MUFU.EX2 R180, R44 ;  /* 0x0000002c00b47308 */ /* 0x000fe20000000800 */
[----:B-1----:R-:W-:Y:S05]  /*18fd0*/  @P0 SHF.R.S32.HI R4, RZ, 0x1f, R200 ;  /* 0x0000001fff040819 */ /* 0x002fea00000114c8 */
        /* <DEDUP_REMOVED lines=8> */
[--C-:B------:R-:W-:Y:S01]  /*19060*/  FFMA.FTZ R8, R32, c[0x0][0x2d0], -R160.reuse ;  /* 0x0000b40020087a23 */ /* 0x100fe200000108a0 */
[----:B------:R-:W-:Y:S01]  /*19070*/  @P0 LEA R10, P1, R4, c[0x0][0x1c8], 0x1 ;  /* 0x00007200040a0a11 */ /* 0x000fe200078208ff */
[----:B------:R-:W-:Y:S01]  /*19080*/  @P0 IMAD R6, R6, 0x50, RZ ;  /* 0x0000005006060824 */ /* 0x000fe200078e02ff */
[----:B------:R-:W-:Y:S01]  /*19090*/  @P0 SHF.L.U32 R13, R7, 0x5, RZ ;  /* 0x00000005070d0819 */ /* 0x000fe200000006ff */
[----:B------:R1:W-:Y:S01]  /*190a0*/  MUFU.EX2 R225, R8 ;  /* 0x0000000800e17308 */ /* 0x0003e20000000800 */
[--C-:B------:R-:W-:Y:S02]  /*190b0*/  FFMA.FTZ R32, R36, c[0x0][0x2d0], -R160.reuse ;  /* 0x0000b40024207a23 */ /* 0x100fe400000108a0 */
[----:B------:R-:W-:Y:S01]  /*190c0*/  @P0 IADD3 R6, R5, R6, RZ ;  /* 0x0000000605060210 */ /* 0x000fe20007ffe0ff */
[----:B------:R-:W-:Y:S01]  /*190d0*/  FFMA.FTZ R36, R48, c[0x0][0x2d0], -R160 ;  /* 0x0000b40030247a23 */ /* 0x000fe200000108a0 */
[----:B------:R-:W-:Y:S01]  /*190e0*/  @P0 MOV R5, 0x5 ;  /* 0x0000000500050802 */ /* 0x000fe20000000f00 */
[----:B------:R-:W-:Y:S01]  /*190f0*/  FMUL.FTZ R48, R111, R152 ;  /* 0x000000986f307220 */ /* 0x000fe20000410000 */
[----:B------:R-:W-:Y:S02]  /*19100*/  @P0 LEA.HI.X R11, R4, c[0x0][0x1cc], R6, 0x1, P1 ;  /* 0x00007300040b0a11 */ /* 0x000fe400008f0c06 */
[----:B------:R-:W-:Y:S01]  /*19110*/  @P0 SHF.L.U64.HI R12, R7, R5, c[0x0][0x1e4] ;  /* 0x00007900070c0619 */ /* 0x000fe20000010205 */
[--C-:B------:R-:W-:Y:S01]  /*19120*/  FFMA.FTZ R5, R22, c[0x0][0x2d0], -R161.reuse ;  /* 0x0000b40016057a23 */ /* 0x100fe200000108a1 */
[----:B------:R2:W-:Y:S01]  /*19130*/  MUFU.EX2 R196, R32 ;  /* 0x0000002000c47308 */ /* 0x0005e20000000800 */
[----:B------:R3:W-:Y:S09]  /*19140*/  @P0 LDGSTS.E.BYPASS.LTC128B.128 [R221+0x2900], [R10.64], !P4 ;  /* 0x029000000add0fae */ /* 0x0007f2000e101d48 */
[----:B------:R5:W-:Y:S01]  /*19150*/  MUFU.EX2 R223, R5 ;  /* 0x0000000500df7308 */ /* 0x000be20000000800 */
[-C--:B-1----:R-:W-:Y:S04]  /*19160*/  @P0 IADD3 R8, P3, R10, R13.reuse, RZ ;  /* 0x0000000d0a080210 */ /* 0x082fe80007f7e0ff */
[-C--:B------:R-:W-:Y:S02]  /*19170*/  @P0 IADD3.X R9, R11, R12.reuse, RZ, P3, !PT ;  /* 0x0000000c0b090210 */ /* 0x080fe40001ffe4ff */
[-C--:B------:R-:W-:Y:S03]  /*19180*/  @P0 IADD3 R6, P1, R8, R13.reuse, RZ ;  /* 0x0000000d08060210 */ /* 0x080fe60007f3e0ff */
[----:B------:R1:W-:Y:S01]  /*19190*/  MUFU.EX2 R194, R36 ;  /* 0x0000002400c27308 */ /* 0x0003e20000000800 */
[----:B------:R4:W-:Y:S01]  /*191a0*/  @P0 LDGSTS.E.BYPASS.LTC128B.128 [R221+0x3100], [R8.64], !P4 ;  /* 0x0310000008dd0fae */ /* 0x0009e2000e101d48 */
[----:B------:R-:W-:Y:S01]  /*191b0*/  @P0 IADD3.X R7, R9, R12, RZ, P1, !PT ;  /* 0x0000000c09070210 */ /* 0x000fe20000ffe4ff */
[----:B--2---:R-:W-:Y:S01]  /*191c0*/  FMUL.FTZ R32, R113, R144 ;  /* 0x0000009071207220 */ /* 0x004fe20000410000 */
[-C--:B------:R-:W-:Y:S01]  /*191d0*/  @P0 IADD3 R4, P2, R6, R13.reuse, RZ ;  /* 0x0000000d06040210 */ /* 0x080fe20007f5e0ff */
[--C-:B---3--:R-:W-:Y:S03]  /*191e0*/  FFMA.FTZ R11, R23, c[0x0][0x2d0], -R161.reuse ;  /* 0x0000b400170b7a23 */ /* 0x108fe600000108a1 */
[----:B------:R-:W-:Y:S01]  /*191f0*/  @P0 IADD3 R10, P1, R4, R13, RZ ;  /* 0x0000000d040a0210 */ /* 0x000fe20007f3e0ff */
[----:B------:R2:W-:Y:S01]  /*19200*/  @P0 LDGSTS.E.BYPASS.LTC128B.128 [R221+0x3900], [R6.64], !P4 ;  /* 0x0390000006dd0fae */ /* 0x0005e2000e101d48 */
[----:B------:R-:W-:Y:S01]  /*19210*/  FMUL.FTZ R13, R111, R125 ;  /* 0x0000007d6f0d7220 */ /* 0x000fe20000410000 */
[----:B------:R3:W-:Y:S01]  /*19220*/  MUFU.EX2 R222, R11 ;  /* 0x0000000b00de7308 */ /* 0x0007e20000000800 */
[----:B-----5:R-:W-:Y:S05]  /*19230*/  @P0 IADD3.X R5, R7, R12, RZ, P2, !PT ;  /* 0x0000000c07050210 */ /* 0x020fea00017fe4ff */
[----:B------:R5:W-:Y:S01]  /*19240*/  @P0 LDGSTS.E.BYPASS.LTC128B.128 [R221+0x4100], [R4.64], !P4 ;  /* 0x0410000004dd0fae */ /* 0x000be2000e101d48 */
[----:B-1----:R-:W-:Y:S02]  /*19250*/  FFMA.FTZ R36, R49, c[0x0][0x2d0], -R160 ;  /* 0x0000b40031247a23 */ /* 0x002fe400000108a0 */
[C---:B------:R-:W-:Y:S02]  /*19260*/  FMUL.FTZ R49, R111.reuse, R153 ;  /* 0x000000996f317220 */ /* 0x040fe40000410000 */
[----:B------:R1:W-:Y:S01]  /*19270*/  MUFU.EX2 R193, R36 ;  /* 0x0000002400c17308 */ /* 0x0003e20000000800 */
[----:B----4-:R-:W-:Y:S01]  /*19280*/  FMUL.FTZ R8, R111, R120 ;  /* 0x000000786f087220 */ /* 0x010fe20000410000 */
[----:B------:R-:W-:Y:S01]  /*19290*/  F2FP.PACK_AB R120, R227, R226 ;  /* 0x000000e2e378723e */ /* 0x000fe200000000ff */
[----:B------:R-:W-:Y:S01]  /*192a0*/  FMUL.FTZ R9, R111, R121 ;  /* 0x000000796f097220 */ /* 0x000fe20000410000 */
[----:B------:R-:W-:Y:S02]  /*192b0*/  F2FP.PACK_AB R121, R168, R167 ;  /* 0x000000a7a879723e */ /* 0x000fe400000000ff */
[----:B---3--:R-:W-:Y:S01]  /*192c0*/  @P0 IADD3.X R11, R5, R12, RZ, P1, !PT ;  /* 0x0000000c050b0210 */ /* 0x008fe20000ffe4ff */
[--C-:B--2---:R-:W-:Y:S02]  /*192d0*/  FFMA.FTZ R6, R34, c[0x0][0x2d0], -R161.reuse ;  /* 0x0000b40022067a23 */ /* 0x104fe400000108a1 */
[--C-:B------:R-:W-:Y:S02]  /*192e0*/  FFMA.FTZ R12, R29, c[0x0][0x2d0], -R162.reuse ;  /* 0x0000b4001d0c7a23 */ /* 0x100fe400000108a2 */
[----:B------:R2:W-:Y:S01]  /*192f0*/  @P0 LDGSTS.E.BYPASS.LTC128B.128 [R221+0x4900], [R10.64], !P4 ;  /* 0x049000000add0fae */ /* 0x0005e2000e101d48 */
[----:B------:R3:W-:Y:S01]  /*19300*/  MUFU.EX2 R203, R6 ;  /* 0x0000000600cb7308 */ /* 0x0007e20000000800 */
[----:B------:R-:W-:Y:S01]  /*19310*/  FMUL.FTZ R7, R112, R119 ;  /* 0x0000007770077220 */ /* 0x000fe20000410000 */
[----:B------:R-:W-:Y:S01]  /*19320*/  F2FP.PACK_AB R119, R234, R235 ;  /* 0x000000ebea77723e */ /* 0x000fe200000000ff */
[----:B------:R-:W-:Y:S01]  /*19330*/  FMUL.FTZ R29, R111, R141 ;  /* 0x0000008d6f1d7220 */ /* 0x000fe20000410000 */
[----:B------:R-:W-:Y:S01]  /*19340*/  ISETP.GT.AND P0, PT, R201, R241, PT ;  /* 0x000000f1c900720c */ /* 0x000fe20003f04270 */
[----:B-----5:R-:W-:Y:S01]  /*19350*/  FFMA.FTZ R4, R35, c[0x0][0x2d0], -R161 ;  /* 0x0000b40023047a23 */ /* 0x020fe200000108a1 */
[----:B------:R-:W-:Y:S01]  /*19360*/  MOV R201, R200 ;  /* 0x000000c800c97202 */ /* 0x000fe20000000f00 */
[----:B------:R-:W4:Y:S01]  /*19370*/  LDSM.16.MT88.4 R20, [R205] ;  /* 0x00000000cd14783b */ /* 0x000f220000004200 */
[----:B------:R-:W-:Y:S01]  /*19380*/  FMUL.FTZ R5, R113, R117 ;  /* 0x0000007571057220 */ /* 0x000fe20000410000 */
[----:B------:R-:W-:Y:S01]  /*19390*/  F2FP.PACK_AB R117, R233, R232 ;  /* 0x000000e8e975723e */ /* 0x000fe200000000ff */
[----:B------:R5:W-:Y:S01]  /*193a0*/  MUFU.EX2 R220, R4 ;  /* 0x0000000400dc7308 */ /* 0x000be20000000800 */
[C---:B------:R-:W-:Y:S02]  /*193b0*/  FMUL.FTZ R34, R112.reuse, R146 ;  /* 0x0000009270227220 */ /* 0x040fe40000410000 */
[C---:B------:R-:W-:Y:S02]  /*193c0*/  FMUL.FTZ R35, R112.reuse, R147 ;  /* 0x0000009370237220 */ /* 0x040fe40000410000 */
[----:B------:R-:W4:Y:S01]  /*193d0*/  LDSM.16.MT88.4 R156, [R209] ;  /* 0x00000000d19c783b */ /* 0x000f220000004200 */
[----:B-1----:R-:W-:Y:S04]  /*193e0*/  FMUL.FTZ R36, R113, R148 ;  /* 0x0000009471247220 */ /* 0x002fe80000410000 */
[----:B------:R1:W-:Y:S03]  /*193f0*/  MUFU.EX2 R198, R12 ;  /* 0x0000000c00c67308 */ /* 0x0003e60000000800 */
[----:B------:R-:W-:Y:S01]  /*19400*/  LDSM.16.MT88.4 R128, [R208] ;  /* 0x00000000d080783b */ /* 0x000fe20000004200 */
[----:B---3--:R-:W-:Y:S01]  /*19410*/  FMUL.FTZ R6, R112, R118 ;  /* 0x0000007670067220 */ /* 0x008fe20000410000 */
[----:B------:R-:W-:Y:S01]  /*19420*/  F2FP.PACK_AB R118, R239, R237 ;  /* 0x000000edef76723e */ /* 0x000fe200000000ff */
[C---:B--2---:R-:W-:Y:S01]  /*19430*/  FMUL.FTZ R10, R0.reuse, R122 ;  /* 0x0000007a000a7220 */ /* 0x044fe20000410000 */
[----:B------:R-:W-:Y:S01]  /*19440*/  F2FP.PACK_AB R122, R231, R230 ;  /* 0x000000e6e77a723e */ /* 0x000fe200000000ff */
[----:B------:R-:W-:Y:S01]  /*19450*/  FMUL.FTZ R11, R0, R123 ;  /* 0x0000007b000b7220 */ /* 0x000fe20000410000 */
[----:B------:R-:W-:Y:S01]  /*19460*/  F2FP.PACK_AB R123, R170, R169 ;  /* 0x000000a9aa7b723e */ /* 0x000fe200000000ff */
[----:B------:R-:W2:Y:S01]  /*19470*/  MUFU.EX2 R148, R40 ;  /* 0x0000002800947308 */ /* 0x000ea20000000800 */
[----:B------:R-:W-:Y:S01]  /*19480*/  LDSM.16.MT88.4 R44, [R205+0x1000] ;  /* 0x00100000cd2c783b */ /* 0x000fe20000004200 */
[----:B-----5:R-:W-:Y:S02]  /*19490*/  FFMA.FTZ R4, R24, c[0x0][0x2d0], -R162 ;  /* 0x0000b40018047a23 */ /* 0x020fe400000108a2 */
[----:B------:R-:W-:Y:S02]  /*194a0*/  FFMA.FTZ R24, R30, c[0x0][0x2d0], -R2 ;  /* 0x0000b4001e187a23 */ /* 0x000fe40000010802 */
[----:B------:R-:W-:Y:S03]  /*194b0*/  FMUL.FTZ R30, R0, R142 ;  /* 0x0000008e001e7220 */ /* 0x000fe60000410000 */
[----:B------:R-:W-:Y:S01]  /*194c0*/  LDSM.16.MT88.4 R144, [R209+0x2000] ;  /* 0x00200000d190783b */ /* 0x000fe20000004200 */
[----:B------:R3:W-:Y:S01]  /*194d0*/  MUFU.EX2 R197, R4 ;  /* 0x0000000400c57308 */ /* 0x0007e20000000800 */
[----:B-1----:R-:W-:Y:S06]  /*194e0*/  FMUL.FTZ R12, R111, R124 ;  /* 0x0000007c6f0c7220 */ /* 0x002fec0000410000 */
[----:B------:R-:W1:Y:S03]  /*194f0*/  LDSM.16.MT88.4 R124, [R206] ;  /* 0x00000000ce7c783b */ /* 0x000e660000004200 */
[----:B------:R5:W-:Y:S01]  /*19500*/  MUFU.EX2 R164, R24 ;  /* 0x0000001800a47308 */ /* 0x000be20000000800 */
[----:B--2---:R-:W-:Y:S04]  /*19510*/  F2FP.PACK_AB R55, R148, R149 ;  /* 0x000000959437723e */ /* 0x004fe800000000ff */
[----:B------:R-:W-:Y:S08]  /*19520*/  LDSM.16.MT88.4 R40, [R208+0x800] ;  /* 0x00080000d028783b */ /* 0x000ff00000004200 */
[----:B------:R-:W0:Y:S01]  /*19530*/  LDGDEPBAR ;  /* 0x00000000000079af */ /* 0x000e220000000000 */
[--C-:B---3--:R-:W-:Y:S02]  /*19540*/  FFMA.FTZ R4, R25, c[0x0][0x2d0], -R162.reuse ;  /* 0x0000b40019047a23 */ /* 0x108fe400000108a2 */
[C---:B------:R-:W-:Y:S02]  /*19550*/  FMUL.FTZ R25, R111.reuse, R137 ;  /* 0x000000896f197220 */ /* 0x040fe40000410000 */
[----:B------:R2:W3:Y:S01]  /*19560*/  MUFU.EX2 R199, R4 ;  /* 0x0000000400c77308 */ /* 0x0004e20000000800 */
[C---:B-----5:R-:W-:Y:S02]  /*19570*/  FMUL.FTZ R24, R111.reuse, R136 ;  /* 0x000000886f187220 */ /* 0x060fe40000410000 */
[----:B--2---:R-:W-:Y:S02]  /*19580*/  FFMA.FTZ R4, R28, c[0x0][0x2d0], -R162 ;  /* 0x0000b4001c047a23 */ /* 0x004fe400000108a2 */
[----:B------:R-:W-:Y:S05]  /*19590*/  FMUL.FTZ R28, R111, R140 ;  /* 0x0000008c6f1c7220 */ /* 0x000fea0000410000 */
[----:B------:R2:W5:Y:S02]  /*195a0*/  MUFU.EX2 R202, R4 ;  /* 0x0000000400ca7308 */ /* 0x0005640000000800 */
[----:B--2---:R-:W-:Y:S01]  /*195b0*/  FMUL.FTZ R4, R113, R116 ;  /* 0x0000007471047220 */ /* 0x004fe20000410000 */
        /* <DEDUP_REMOVED lines=12> */
[----:B--2---:R-:W-:Y:S02]  /*19680*/  FMUL.FTZ R20, R113, R132 ;  /* 0x0000008471147220 */ /* 0x004fe40000410000 */
[----:B------:R-:W-:Y:S05]  /*19690*/  LDSM.16.MT88.4 R132, [R206+0x800] ;  /* 0x00080000ce84783b */ /* 0x000fea0000004200 */
[-C--:B------:R-:W-:Y:S08]  /*196a0*/  HMMA.16816.F32 R20, R116, R156.reuse, R20 ;  /* 0x0000009c7414723c */ /* 0x080ff00000001814 */
[C---:B------:R-:W-:Y:S08]  /*196b0*/  HMMA.16816.F32 R24, R120.reuse, R156, R24 ;  /* 0x0000009c7818723c */ /* 0x040ff00000001818 */
[-C--:B------:R-:W-:Y:S08]  /*196c0*/  HMMA.16816.F32 R28, R120, R158.reuse, R28 ;  /* 0x0000009e781c723c */ /* 0x080ff0000000181c */
[C---:B------:R-:W-:Y:S08]  /*196d0*/  HMMA.16816.F32 R32, R116.reuse, R158, R32 ;  /* 0x0000009e7420723c */ /* 0x040ff00000001820 */
[-C--:B-1----:R-:W-:Y:S08]  /*196e0*/  HMMA.16816.F32 R84, R116, R124.reuse, R84 ;  /* 0x0000007c7454723c */ /* 0x082ff00000001854 */
[C---:B------:R-:W-:Y:S08]  /*196f0*/  HMMA.16816.F32 R88, R120.reuse, R124, R88 ;  /* 0x0000007c7858723c */ /* 0x040ff00000001858 */
[-C--:B------:R-:W-:Y:S08]  /*19700*/  HMMA.16816.F32 R92, R120, R126.reuse, R92 ;  /* 0x0000007e785c723c */ /* 0x080ff0000000185c */
[C---:B------:R-:W-:Y:S01]  /*19710*/  HMMA.16816.F32 R96, R116.reuse, R126, R96 ;  /* 0x0000007e7460723c */ /* 0x040fe20000001860 */
[----:B------:R-:W1:Y:S07]  /*19720*/  LDSM.16.MT88.4 R124, [R205+0x800] ;  /* 0x00080000cd7c783b */ /* 0x000e6e0000004200 */
[-C--:B------:R-:W-:Y:S08]  /*19730*/  HMMA.16816.F32 R36, R116, R128.reuse, R36 ;  /* 0x000000807424723c */ /* 0x080ff00000001824 */
[C---:B------:R-:W-:Y:S08]  /*19740*/  HMMA.16816.F32 R100, R120.reuse, R128, R100 ;  /* 0x000000807864723c */ /* 0x040ff00000001864 */
[-C--:B------:R-:W-:Y:S07]  /*19750*/  HMMA.16816.F32 R48, R120, R130.reuse, R48 ;  /* 0x000000827830723c */ /* 0x080fee0000001830 */
[----:B---3--:R-:W-:Y:S01]  /*19760*/  F2FP.PACK_AB R120, R199, R197 ;  /* 0x000000c5c778723e */ /* 0x008fe200000000ff */
[----:B------:R-:W-:Y:S01]  /*19770*/  HMMA.16816.F32 R104, R116, R130, R104 ;  /* 0x000000827468723c */ /* 0x000fe20000001868 */
[----:B------:R-:W2:Y:S03]  /*19780*/  LDSM.16.MT88.4 R128, [R209+0x800] ;  /* 0x00080000d180783b */ /* 0x000ea60000004200 */
[----:B-----5:R-:W-:Y:S02]  /*19790*/  F2FP.PACK_AB R122, R198, R202 ;  /* 0x000000cac67a723e */ /* 0x020fe400000000ff */
[----:B----4-:R-:W-:Y:S02]  /*197a0*/  F2FP.PACK_AB R121, R165, R166 ;  /* 0x000000a6a579723e */ /* 0x010fe400000000ff */
[----:B------:R-:W-:Y:S04]  /*197b0*/  F2FP.PACK_AB R116, R228, R229 ;  /* 0x000000e5e474723e */ /* 0x000fe800000000ff */
[----:B------:R-:W-:Y:S02]  /*197c0*/  F2FP.PACK_AB R118, R224, R225 ;  /* 0x000000e1e076723e */ /* 0x000fe400000000ff */
[----:B------:R-:W-:Y:S02]  /*197d0*/  F2FP.PACK_AB R117, R222, R223 ;  /* 0x000000dfde75723e */ /* 0x000fe400000000ff */
[----:B------:R-:W-:Y:S02]  /*197e0*/  F2FP.PACK_AB R119, R220, R203 ;  /* 0x000000cbdc77723e */ /* 0x000fe400000000ff */
[----:B------:R-:W-:Y:S05]  /*197f0*/  F2FP.PACK_AB R123, R163, R164 ;  /* 0x000000a4a37b723e */ /* 0x000fea00000000ff */
[-C--:B-1----:R-:W-:Y:S08]  /*19800*/  HMMA.16816.F32 R4, R116, R124.reuse, R4 ;  /* 0x0000007c7404723c */ /* 0x082ff00000001804 */
[C---:B------:R-:W-:Y:S08]  /*19810*/  HMMA.16816.F32 R8, R120.reuse, R124, R8 ;  /* 0x0000007c7808723c */ /* 0x040ff00000001808 */
[-C--:B------:R-:W-:Y:S08]  /*19820*/  HMMA.16816.F32 R12, R120, R126.reuse, R12 ;  /* 0x0000007e780c723c */ /* 0x080ff0000000180c */
[C---:B------:R-:W-:Y:S08]  /*19830*/  HMMA.16816.F32 R16, R116.reuse, R126, R16 ;  /* 0x0000007e7410723c */ /* 0x040ff00000001810 */
[-C--:B--2---:R-:W-:Y:S08]  /*19840*/  HMMA.16816.F32 R20, R116, R128.reuse, R20 ;  /* 0x000000807414723c */ /* 0x084ff00000001814 */
[C---:B------:R-:W-:Y:S08]  /*19850*/  HMMA.16816.F32 R24, R120.reuse, R128, R24 ;  /* 0x000000807818723c */ /* 0x040ff00000001818 */
[-C--:B------:R-:W-:Y:S08]  /*19860*/  HMMA.16816.F32 R28, R120, R130.reuse, R28 ;  /* 0x00000082781c723c */ /* 0x080ff0000000181c */
[C---:B------:R-:W-:Y:S01]  /*19870*/  HMMA.16816.F32 R32, R116.reuse, R130, R32 ;  /* 0x000000827420723c */ /* 0x040fe20000001820 */
[----:B------:R-:W-:Y:S07]  /*19880*/  LDSM.16.MT88.4 R128, [R205+0x2000] ;  /* 0x00200000cd80783b */ /* 0x000fee0000004200 */
[-C--:B------:R-:W-:Y:S08]  /*19890*/  HMMA.16816.F32 R84, R116, R132.reuse, R84 ;  /* 0x000000847454723c */ /* 0x080ff00000001854 */
[C---:B------:R-:W-:Y:S08]  /*198a0*/  HMMA.16816.F32 R88, R120.reuse, R132, R88 ;  /* 0x000000847858723c */ /* 0x040ff00000001858 */
[-C--:B------:R-:W-:Y:S08]  /*198b0*/  HMMA.16816.F32 R92, R120, R134.reuse, R92 ;  /* 0x00000086785c723c */ /* 0x080ff0000000185c */
[C---:B------:R-:W-:Y:S08]  /*198c0*/  HMMA.16816.F32 R96, R116.reuse, R134, R96 ;  /* 0x000000867460723c */ /* 0x040ff00000001860 */
[-C--:B------:R-:W-:Y:S08]  /*198d0*/  HMMA.16816.F32 R36, R116, R40.reuse, R36 ;  /* 0x000000287424723c */ /* 0x080ff00000001824 */
[C---:B------:R-:W-:Y:S07]  /*198e0*/  HMMA.16816.F32 R100, R120.reuse, R40, R100 ;  /* 0x000000287864723c */ /* 0x040fee0000001864 */
[--C-:B------:R-:W-:Y:S01]  /*198f0*/  FFMA.FTZ R40, R67, c[0x0][0x2d0], -R161.reuse ;  /* 0x0000b40043287a23 */ /* 0x100fe200000108a1 */
[-C--:B------:R-:W-:Y:S01]  /*19900*/  HMMA.16816.F32 R48, R120, R42.reuse, R48 ;  /* 0x0000002a7830723c */ /* 0x080fe20000001830 */
[----:B------:R-:W1:Y:S02]  /*19910*/  LDSM.16.MT88.4 R64, [R209+0x1000] ;  /* 0x00100000d140783b */ /* 0x000e640000004200 */
[----:B------:R2:W-:Y:S01]  /*19920*/  MUFU.EX2 R177, R40 ;  /* 0x0000002800b17308 */ /* 0x0005e20000000800 */
[----:B------:R-:W-:Y:S04]  /*19930*/  F2FP.PACK_AB R41, R191, R192 ;  /* 0x000000c0bf29723e */ /* 0x000fe800000000ff */
[----:B------:R-:W-:Y:S01]  /*19940*/  HMMA.16816.F32 R104, R116, R42, R104 ;  /* 0x0000002a7468723c */ /* 0x000fe20000001868 */
[----:B------:R-:W3:Y:S06]  /*19950*/  LDSM.16.MT88.4 R116, [R206+0x1000] ;  /* 0x00100000ce74783b */ /* 0x000eec0000004200 */
[----:B------:R-:W-:Y:S02]  /*19960*/  F2FP.PACK_AB R42, R193, R194 ;  /* 0x000000c2c12a723e */ /* 0x000fe400000000ff */
[----:B------:R-:W-:Y:S03]  /*19970*/  F2FP.PACK_AB R43, R189, R190 ;  /* 0x000000bebd2b723e */ /* 0x000fe600000000ff */
[--C-:B--2---:R-:W-:Y:S02]  /*19980*/  FFMA.FTZ R40, R56, c[0x0][0x2d0], -R162.reuse ;  /* 0x0000b40038287a23 */ /* 0x104fe400000108a2 */
[----:B------:R-:W-:Y:S02]  /*19990*/  FFMA.FTZ R56, R60, c[0x0][0x2d0], -R162 ;  /* 0x0000b4003c387a23 */ /* 0x000fe400000108a2 */
[----:B------:R2:W-:Y:S01]  /*199a0*/  MUFU.EX2 R176, R40 ;  /* 0x0000002800b07308 */ /* 0x0005e20000000800 */
[--C-:B------:R-:W-:Y:S09]  /*199b0*/  FFMA.FTZ R60, R70, c[0x0][0x2d0], -R161.reuse ;  /* 0x0000b400463c7a23 */ /* 0x100ff200000108a1 */
[----:B------:R4:W-:Y:S01]  /*199c0*/  MUFU.EX2 R175, R56 ;  /* 0x0000003800af7308 */ /* 0x0009e20000000800 */
[----:B--2---:R-:W-:Y:S07]  /*199d0*/  F2FP.PACK_AB R40, R195, R196 ;  /* 0x000000c4c328723e */ /* 0x004fee00000000ff */
[-C--:B------:R-:W-:Y:S05]  /*199e0*/  HMMA.16816.F32 R4, R40, R44.reuse, R4 ;  /* 0x0000002c2804723c */ /* 0x080fea0000001804 */
[----:B----4-:R-:W-:Y:S03]  /*199f0*/  FFMA.FTZ R56, R63, c[0x0][0x2d0], -R2 ;  /* 0x0000b4003f387a23 */ /* 0x010fe60000010802 */
[C---:B------:R-:W-:Y:S01]  /*19a00*/  HMMA.16816.F32 R8, R52.reuse, R44, R8 ;  /* 0x0000002c3408723c */ /* 0x040fe20000001808 */
[----:B------:R2:W-:Y:S06]  /*19a10*/  MUFU.EX2 R115, R56 ;  /* 0x0000003800737308 */ /* 0x0005ec0000000800 */
[----:B------:R-:W-:Y:S01]  /*19a20*/  FFMA.FTZ R44, R61, c[0x0][0x2d0], -R162 ;  /* 0x0000b4003d2c7a23 */ /* 0x000fe200000108a2 */
[-C--:B------:R-:W-:Y:S03]  /*19a30*/  HMMA.16816.F32 R12, R52, R46.reuse, R12 ;  /* 0x0000002e340c723c */ /* 0x080fe6000000180c */
[----:B------:R4:W-:Y:S05]  /*19a40*/  MUFU.EX2 R173, R44 ;  /* 0x0000002c00ad7308 */ /* 0x0009ea0000000800 */
[C---:B------:R-:W-:Y:S08]  /*19a50*/  HMMA.16816.F32 R16, R40.reuse, R46, R16 ;  /* 0x0000002e2810723c */ /* 0x040ff00000001810 */
[-C--:B-1----:R-:W-:Y:S04]  /*19a60*/  HMMA.16816.F32 R20, R40, R64.reuse, R20 ;  /* 0x000000402814723c */ /* 0x082fe80000001814 */
[----:B--2---:R-:W-:Y:S04]  /*19a70*/  FFMA.FTZ R56, R68, c[0x0][0x2d0], -R160 ;  /* 0x0000b40044387a23 */ /* 0x004fe800000108a0 */
[C---:B------:R-:W-:Y:S01]  /*19a80*/  HMMA.16816.F32 R24, R52.reuse, R64, R24 ;  /* 0x000000403418723c */ /* 0x040fe20000001818 */
[----:B------:R1:W-:Y:S03]  /*19a90*/  MUFU.EX2 R172, R56 ;  /* 0x0000003800ac7308 */ /* 0x0003e60000000800 */
[--C-:B----4-:R-:W-:Y:S03]  /*19aa0*/  FFMA.FTZ R44, R58, c[0x0][0x2d0], -R2.reuse ;  /* 0x0000b4003a2c7a23 */ /* 0x110fe60000010802 */
[----:B------:R-:W-:Y:S01]  /*19ab0*/  FFMA.FTZ R64, R74, c[0x0][0x2d0], -R2 ;  /* 0x0000b4004a407a23 */ /* 0x000fe20000010802 */
[-C--:B------:R-:W-:Y:S03]  /*19ac0*/  HMMA.16816.F32 R28, R52, R66.reuse, R28 ;  /* 0x00000042341c723c */ /* 0x080fe6000000181c */
[----:B------:R2:W-:Y:S05]  /*19ad0*/  MUFU.EX2 R157, R44 ;  /* 0x0000002c009d7308 */ /* 0x0005ea0000000800 */
[C---:B------:R-:W-:Y:S05]  /*19ae0*/  HMMA.16816.F32 R32, R40.reuse, R66, R32 ;  /* 0x000000422820723c */ /* 0x040fea0000001820 */
[----:B------:R-:W-:Y:S03]  /*19af0*/  MUFU.EX2 R65, R64 ;  /* 0x0000004000417308 */ /* 0x000fe60000000800 */
[-C--:B---3--:R-:W-:Y:S04]  /*19b00*/  HMMA.16816.F32 R84, R40, R116.reuse, R84 ;  /* 0x000000742854723c */ /* 0x088fe80000001854 */
[----:B-1----:R-:W-:Y:S04]  /*19b10*/  FFMA.FTZ R56, R69, c[0x0][0x2d0], -R160 ;  /* 0x0000b40045387a23 */ /* 0x002fe800000108a0 */
[C---:B------:R-:W-:Y:S01]  /*19b20*/  HMMA.16816.F32 R88, R52.reuse, R116, R88 ;  /* 0x000000743458723c */ /* 0x040fe20000001858 */
[----:B------:R1:W-:Y:S03]  /*19b30*/  MUFU.EX2 R159, R56 ;  /* 0x00000038009f7308 */ /* 0x0003e60000000800 */
[----:B--2---:R-:W-:Y:S04]  /*19b40*/  FFMA.FTZ R44, R59, c[0x0][0x2d0], -R2 ;  /* 0x0000b4003b2c7a23 */ /* 0x004fe80000010802 */
[-C--:B------:R-:W-:Y:S03]  /*19b50*/  HMMA.16816.F32 R92, R52, R118.reuse, R92 ;  /* 0x00000076345c723c */ /* 0x080fe6000000185c */
[----:B------:R2:W3:Y:S05]  /*19b60*/  MUFU.EX2 R114, R44 ;  /* 0x0000002c00727308 */ /* 0x0004ea0000000800 */
[C---:B------:R-:W-:Y:S04]  /*19b70*/  HMMA.16816.F32 R96, R40.reuse, R118, R96 ;  /* 0x000000762860723c */ /* 0x040fe80000001860 */
[----:B-1----:R-:W-:Y:S04]  /*19b80*/  FFMA.FTZ R56, R80, c[0x0][0x2d0], -R160 ;  /* 0x0000b40050387a23 */ /* 0x002fe800000108a0 */
[----:B------:R1:W-:Y:S01]  /*19b90*/  MUFU.EX2 R171, R56 ;  /* 0x0000003800ab7308 */ /* 0x0003e20000000800 */
[----:B--2---:R-:W-:Y:S09]  /*19ba0*/  FFMA.FTZ R44, R62, c[0x0][0x2d0], -R2 ;  /* 0x0000b4003e2c7a23 */ /* 0x004ff20000010802 */
[----:B------:R2:W4:Y:S01]  /*19bb0*/  MUFU.EX2 R156, R44 ;  /* 0x0000002c009c7308 */ /* 0x0005220000000800 */
[----:B-1----:R-:W-:Y:S09]  /*19bc0*/  FFMA.FTZ R56, R81, c[0x0][0x2d0], -R160 ;  /* 0x0000b40051387a23 */ /* 0x002ff200000108a0 */
[----:B------:R1:W-:Y:S01]  /*19bd0*/  MUFU.EX2 R81, R60 ;  /* 0x0000003c00517308 */ /* 0x0003e20000000800 */
[----:B--2---:R-:W2:Y:S09]  /*19be0*/  LDSM.16.MT88.4 R44, [R208+0x1000] ;  /* 0x00100000d02c783b */ /* 0x004eb20000004200 */
[----:B------:R5:W-:Y:S01]  /*19bf0*/  MUFU.EX2 R158, R56 ;  /* 0x00000038009e7308 */ /* 0x000be20000000800 */
[--C-:B-1----:R-:W-:Y:S09]  /*19c00*/  FFMA.FTZ R60, R71, c[0x0][0x2d0], -R161.reuse ;  /* 0x0000b400473c7a23 */ /* 0x102ff200000108a1 */
[----:B------:R1:W-:Y:S01]  /*19c10*/  MUFU.EX2 R80, R60 ;  /* 0x0000003c00507308 */ /* 0x0003e20000000800 */
[----:B-----5:R-:W5:Y:S01]  /*19c20*/  LDSM.16.MT88.4 R56, [R205+0x1800] ;  /* 0x00180000cd38783b */ /* 0x020f620000004200 */
[-C--:B--2---:R-:W-:Y:S03]  /*19c30*/  HMMA.16816.F32 R36, R40, R44.reuse, R36 ;  /* 0x0000002c2824723c */ /* 0x084fe60000001824 */
[--C-:B-1----:R-:W-:Y:S05]  /*19c40*/  FFMA.FTZ R60, R73, c[0x0][0x2d0], -R162.reuse ;  /* 0x0000b400493c7a23 */ /* 0x102fea00000108a2 */
[C---:B------:R-:W-:Y:S01]  /*19c50*/  HMMA.16816.F32 R100, R52.reuse, R44, R100 ;  /* 0x0000002c3464723c */ /* 0x040fe20000001864 */
[----:B------:R1:W-:Y:S06]  /*19c60*/  MUFU.EX2 R68, R60 ;  /* 0x0000003c00447308 */ /* 0x0003ec0000000800 */
[--C-:B------:R-:W-:Y:S01]  /*19c70*/  FFMA.FTZ R44, R82, c[0x0][0x2d0], -R161.reuse ;  /* 0x0000b400522c7a23 */ /* 0x100fe200000108a1 */
[-C--:B------:R-:W-:Y:S01]  /*19c80*/  HMMA.16816.F32 R48, R52, R46.reuse, R48 ;  /* 0x0000002e3430723c */ /* 0x080fe20000001830 */
[----:B------:R-:W2:Y:S02]  /*19c90*/  LDSM.16.MT88.4 R52, [R209+0x1800] ;  /* 0x00180000d134783b */ /* 0x000ea40000004200 */
[----:B------:R5:W-:Y:S01]  /*19ca0*/  MUFU.EX2 R71, R44 ;  /* 0x0000002c00477308 */ /* 0x000be20000000800 */
[----:B---3--:R-:W-:Y:S04]  /*19cb0*/  F2FP.PACK_AB R45, R114, R157 ;  /* 0x0000009d722d723e */ /* 0x008fe800000000ff */
[----:B------:R-:W-:Y:S07]  /*19cc0*/  HMMA.16816.F32 R104, R40, R46, R104 ;  /* 0x0000002e2868723c */ /* 0x000fee0000001868 */
[----:B------:R-:W-:Y:S02]  /*19cd0*/  F2FP.PACK_AB R40, R184, R182 ;  /* 0x000000b6b828723e */ /* 0x000fe400000000ff */
[----:B------:R-:W-:Y:S01]  /*19ce0*/  F2FP.PACK_AB R42, R181, R183 ;  /* 0x000000b7b52a723e */ /* 0x000fe200000000ff */
[----:B-1----:R-:W1:Y:S02]  /*19cf0*/  LDSM.16.MT88.4 R60, [R206+0x1800] ;  /* 0x00180000ce3c783b */ /* 0x002e640000004200 */
[----:B------:R-:W-:Y:S02]  /*19d00*/  F2FP.PACK_AB R41, R178, R180 ;  /* 0x000000b4b229723e */ /* 0x000fe400000000ff */
[----:B------:R-:W-:Y:S02]  /*19d10*/  F2FP.PACK_AB R43, R177, R179 ;  /* 0x000000b3b12b723e */ /* 0x000fe400000000ff */
[----:B------:R-:W-:Y:S02]  /*19d20*/  F2FP.PACK_AB R46, R173, R175 ;  /* 0x000000afad2e723e */ /* 0x000fe400000000ff */
[----:B----4-:R-:W-:Y:S01]  /*19d30*/  F2FP.PACK_AB R47, R115, R156 ;  /* 0x0000009c732f723e */ /* 0x010fe200000000ff */
[----:B-----5:R-:W-:Y:S02]  /*19d40*/  FFMA.FTZ R44, R83, c[0x0][0x2d0], -R161 ;  /* 0x0000b400532c7a23 */ /* 0x020fe400000108a1 */
[-C--:B------:R-:W-:Y:S02]  /*19d50*/  HMMA.16816.F32 R4, R40, R56.reuse, R4 ;  /* 0x000000382804723c */ /* 0x080fe40000001804 */
[----:B------:R3:W-:Y:S02]  /*19d60*/  MUFU.EX2 R70, R44 ;  /* 0x0000002c00467308 */ /* 0x0007e40000000800 */
[--C-:B---3--:R-:W-:Y:S08]  /*19d70*/  FFMA.FTZ R44, R72, c[0x0][0x2d0], -R162.reuse ;  /* 0x0000b400482c7a23 */ /* 0x108ff000000108a2 */
[----:B------:R3:W4:Y:S02]  /*19d80*/  MUFU.EX2 R69, R44 ;  /* 0x0000002c00457308 */ /* 0x0007240000000800 */
[----:B---3--:R-:W-:Y:S02]  /*19d90*/  F2FP.PACK_AB R44, R174, R176 ;  /* 0x000000b0ae2c723e */ /* 0x008fe400000000ff */
[----:B----4-:R-:W-:Y:S05]  /*19da0*/  F2FP.PACK_AB R152, R68, R69 ;  /* 0x000000454498723e */ /* 0x010fea00000000ff */
[C---:B------:R-:W-:Y:S07]  /*19db0*/  HMMA.16816.F32 R8, R44.reuse, R56, R8 ;  /* 0x000000382c08723c */ /* 0x040fee0000001808 */
[--C-:B------:R-:W-:Y:S01]  /*19dc0*/  FFMA.FTZ R56, R76, c[0x0][0x2d0], -R162.reuse ;  /* 0x0000b4004c387a23 */ /* 0x100fe200000108a2 */
[-C--:B------:R-:W-:Y:S03]  /*19dd0*/  HMMA.16816.F32 R12, R44, R58.reuse, R12 ;  /* 0x0000003a2c0c723c */ /* 0x080fe6000000180c */
[----:B------:R3:W-:Y:S05]  /*19de0*/  MUFU.EX2 R67, R56 ;  /* 0x0000003800437308 */ /* 0x0007ea0000000800 */
[C---:B------:R-:W-:Y:S08]  /*19df0*/  HMMA.16816.F32 R16, R40.reuse, R58, R16 ;  /* 0x0000003a2810723c */ /* 0x040ff00000001810 */
[-C--:B--2---:R-:W-:Y:S08]  /*19e00*/  HMMA.16816.F32 R20, R40, R52.reuse, R20 ;  /* 0x000000342814723c */ /* 0x084ff00000001814 */
[C---:B------:R-:W-:Y:S04]  /*19e10*/  HMMA.16816.F32 R24, R44.reuse, R52, R24 ;  /* 0x000000342c18723c */ /* 0x040fe80000001818 */
[----:B---3--:R-:W-:Y:S03]  /*19e20*/  FFMA.FTZ R56, R77, c[0x0][0x2d0], -R162 ;  /* 0x0000b4004d387a23 */ /* 0x008fe600000108a2 */
[--C-:B------:R-:W-:Y:S01]  /*19e30*/  FFMA.FTZ R52, R75, c[0x0][0x2d0], -R2.reuse ;  /* 0x0000b4004b347a23 */ /* 0x100fe20000010802 */
[-C--:B------:R-:W-:Y:S01]  /*19e40*/  HMMA.16816.F32 R28, R44, R54.reuse, R28 ;  /* 0x000000362c1c723c */ /* 0x080fe2000000181c */
[----:B------:R2:W3:Y:S07]  /*19e50*/  MUFU.EX2 R66, R56 ;  /* 0x0000003800427308 */ /* 0x0004ee0000000800 */
[C---:B------:R-:W-:Y:S03]  /*19e60*/  HMMA.16816.F32 R32, R40.reuse, R54, R32 ;  /* 0x000000362820723c */ /* 0x040fe60000001820 */
[----:B------:R4:W5:Y:S05]  /*19e70*/  MUFU.EX2 R64, R52 ;  /* 0x0000003400407308 */ /* 0x00096a0000000800 */
[-C--:B-1----:R-:W-:Y:S08]  /*19e80*/  HMMA.16816.F32 R84, R40, R60.reuse, R84 ;  /* 0x0000003c2854723c */ /* 0x082ff00000001854 */
[C---:B------:R-:W-:Y:S01]  /*19e90*/  HMMA.16816.F32 R88, R44.reuse, R60, R88 ;  /* 0x0000003c2c58723c */ /* 0x040fe20000001858 */
[----:B--2---:R-:W1:Y:S03]  /*19ea0*/  LDSM.16.MT88.4 R56, [R208+0x1800] ;  /* 0x00180000d038783b */ /* 0x004e660000004200 */
[----:B---3--:R-:W-:Y:S04]  /*19eb0*/  F2FP.PACK_AB R154, R66, R67 ;  /* 0x00000043429a723e */ /* 0x008fe800000000ff */
[-C--:B------:R-:W-:Y:S04]  /*19ec0*/  HMMA.16816.F32 R92, R44, R62.reuse, R92 ;  /* 0x0000003e2c5c723c */ /* 0x080fe8000000185c */
[--C-:B----4-:R-:W-:Y:S01]  /*19ed0*/  FFMA.FTZ R52, R78, c[0x0][0x2d0], -R2.reuse ;  /* 0x0000b4004e347a23 */ /* 0x110fe20000010802 */
[----:B-----5:R-:W-:Y:S01]  /*19ee0*/  F2FP.PACK_AB R153, R64, R65 ;  /* 0x000000414099723e */ /* 0x020fe200000000ff */
[----:B------:R-:W-:Y:S02]  /*19ef0*/  FFMA.FTZ R2, R79, c[0x0][0x2d0], -R2 ;  /* 0x0000b4004f027a23 */ /* 0x000fe40000010802 */
[C---:B------:R-:W-:Y:S01]  /*19f00*/  HMMA.16816.F32 R96, R40.reuse, R62, R96 ;  /* 0x0000003e2860723c */ /* 0x040fe20000001860 */
[----:B------:R-:W-:Y:S10]  /*19f10*/  MUFU.EX2 R53, R52 ;  /* 0x0000003400357308 */ /* 0x000ff40000000800 */
[----:B------:R2:W3:Y:S01]  /*19f20*/  MUFU.EX2 R52, R2 ;  /* 0x0000000200347308 */ /* 0x0004e20000000800 */
[-C--:B-1----:R-:W-:Y:S08]  /*19f30*/  HMMA.16816.F32 R36, R40, R56.reuse, R36 ;  /* 0x000000382824723c */ /* 0x082ff00000001824 */
[C---:B------:R-:W-:Y:S04]  /*19f40*/  HMMA.16816.F32 R100, R44.reuse, R56, R100 ;  /* 0x000000382c64723c */ /* 0x040fe80000001864 */
[----:B--2---:R-:W-:Y:S01]  /*19f50*/  FFMA.FTZ R2, R111, R243, R226 ;  /* 0x000000f36f027223 */ /* 0x004fe200000100e2 */
[----:B---3--:R-:W-:Y:S02]  /*19f60*/  F2FP.PACK_AB R155, R52, R53 ;  /* 0x00000035349b723e */ /* 0x008fe400000000ff */
[----:B------:R-:W-:Y:S01]  /*19f70*/  MOV R111, R109 ;  /* 0x0000006d006f7202 */ /* 0x000fe20000000f00 */
[-C--:B------:R-:W-:Y:S01]  /*19f80*/  HMMA.16816.F32 R48, R44, R58.reuse, R48 ;  /* 0x0000003a2c30723c */ /* 0x080fe20000001830 */
[----:B------:R-:W1:Y:S07]  /*19f90*/  LDSM.16.MT88.4 R44, [R206+0x2000] ;  /* 0x00200000ce2c783b */ /* 0x000e6e0000004200 */
        /* <DEDUP_REMOVED lines=20> */
[----:B------:R-:W2:Y:S02]  /*1a0e0*/  LDSM.16.MT88.4 R4, [R208+0x2000] ;  /* 0x00200000d004783b */ /* 0x000ea40000004200 */
        /* <DEDUP_REMOVED lines=55> */
[----:B------:R-:W-:Y:S01]  /*1a460*/  FADD.FTZ R8, R114, R0 ;  /* 0x0000000072087221 */ /* 0x000fe20000010000 */
[----:B------:R-:W-:Y:S01]  /*1a470*/  MOV R114, R108 ;  /* 0x0000006c00727202 */ /* 0x000fe20000000f00 */
        /* <DEDUP_REMOVED lines=30> */
.L_x_2573:
[----:B------:R-:W-:-:S13]  /*1a660*/  ISETP.GE.AND P0, PT, R200, R240, PT ;  /* 0x000000f0c800720c */ /* 0x000fda0003f06270 */
[----:B------:R-:W-:Y:S05]  /*1a670*/  @!P0 BRA `(.L_x_2575) ;  /* 0x00004be000008947 */ /* 0x000fea0003800000 */
[----:B------:R-:W-:Y:S01]  /*1a680*/  IMAD.MOV.U32 R112, RZ, RZ, R109 ;  /* 0x000000ffff707224 */ /* 0x000fe200078e006d */
[----:B------:R-:W-:Y:S01]  /*1a690*/  MOV R114, R3 ;  /* 0x0000000300727202 */ /* 0x000fe20000000f00 */
[----:B------:R-:W-:Y:S01]  /*1a6a0*/  IMAD.MOV.U32 R111, RZ, RZ, R110 ;  /* 0x000000ffff6f7224 */ /* 0x000fe200078e006e */
[----:B------:R-:W-:Y:S02]  /*1a6b0*/  MOV R113, R108 ;  /* 0x0000006c00717202 */ /* 0x000fe40000000f00 */
.L_x_2592:
[----:B--2---:R-:W2:Y:S01]  /*1a6c0*/  LDL R0, [R1+0x40] ;  /* 0x0000400001007983 */ /* 0x004ea20000100800 */
[----:B------:R-:W-:Y:S04]  /*1a6d0*/  DEPBAR.LE SB0, 0x0 ;  /* 0x000080000000791a */ /* 0x000fe80000000000 */
[----:B------:R-:W-:Y:S01]  /*1a6e0*/  WARPSYNC 0xffffffff ;  /* 0xffffffff00007948 */ /* 0x000fe20003800000 */
[----:B------:R-:W3:Y:S01]  /*1a6f0*/  LDL R54, [R1+0x38] ;  /* 0x0000380001367983 */ /* 0x000ee20000100800 */
[----:B------:R-:W-:Y:S01]  /*1a700*/  IMAD.WIDE.U32 R52, R200, c[0x0][0x208], RZ ;  /* 0x00008200c8347a25 */ /* 0x000fe200078e00ff */
        /* <DEDUP_REMOVED lines=15> */
[----:B------:R-:W2:Y:S01]  /*1a800*/  LDSM.16.M88.4 R64, [R204+0x1800] ;  /* 0x00180000cc40783b */ /* 0x000ea20000000200 */
        /* <DEDUP_REMOVED lines=8> */
[----:B------:R-:W4:Y:S05]  /*1a890*/  LDL R225, [R1+0x18] ;  /* 0x0000180001e17983 */ /* 0x000f2a0000100800 */
[-C--:B-----5:R-:W-:Y:S01]  /*1a8a0*/  HMMA.16816.F32 R20, R80, R32.reuse, RZ ;  /* 0x000000205014723c */ /* 0x0a0fe200000018ff */
[----:B------:R-:W5:Y:S06]  /*1a8b0*/  LDSM.16.M88.4 R164, [R215] ;  /* 0x00000000d7a4783b */ /* 0x000f6c0000000200 */
[----:B------:R-:W4:Y:S01]  /*1a8c0*/  LDL R224, [R1+0x14] ;  /* 0x0000140001e07983 */ /* 0x000f220000100800 */
[C---:B------:R-:W-:Y:S05]  /*1a8d0*/  HMMA.16816.F32 R24, R76.reuse, R32, RZ ;  /* 0x000000204c18723c */ /* 0x040fea00000018ff */
[----:B------:R-:W1:Y:S03]  /*1a8e0*/  LDSM.16.M88.4 R168, [R214+0x2000] ;  /* 0x00200000d6a8783b */ /* 0x000e660000000200 */
[-C--:B------:R-:W-:Y:S03]  /*1a8f0*/  HMMA.16816.F32 R28, R76, R34.reuse, RZ ;  /* 0x000000224c1c723c */ /* 0x080fe600000018ff */
[----:B------:R-:W1:Y:S05]  /*1a900*/  LDSM.16.M88.4 R172, [R219] ;  /* 0x00000000dbac783b */ /* 0x000e6a0000000200 */
[C---:B------:R-:W-:Y:S01]  /*1a910*/  HMMA.16816.F32 R32, R80.reuse, R34, RZ ;  /* 0x000000225020723c */ /* 0x040fe200000018ff */
[----:B------:R-:W1:Y:S06]  /*1a920*/  LDSM.16.M88.4 R176, [R218] ;  /* 0x00000000dab0783b */ /* 0x000e6c0000000200 */
[----:B------:R-:W1:Y:S01]  /*1a930*/  LDSM.16.M88.4 R180, [R217] ;  /* 0x00000000d9b4783b */ /* 0x000e620000000200 */
[-C--:B------:R-:W-:Y:S05]  /*1a940*/  HMMA.16816.F32 R36, R80, R48.reuse, RZ ;  /* 0x000000305024723c */ /* 0x080fea00000018ff */
[----:B------:R-:W1:Y:S03]  /*1a950*/  LDSM.16.M88.4 R184, [R216] ;  /* 0x00000000d8b8783b */ /* 0x000e660000000200 */
[C---:B------:R-:W-:Y:S08]  /*1a960*/  HMMA.16816.F32 R40, R76.reuse, R48, RZ ;  /* 0x000000304c28723c */ /* 0x040ff000000018ff */
[-C--:B------:R-:W-:Y:S08]  /*1a970*/  HMMA.16816.F32 R44, R76, R50.reuse, RZ ;  /* 0x000000324c2c723c */ /* 0x080ff000000018ff */
[C---:B------:R-:W-:Y:S02]  /*1a980*/  HMMA.16816.F32 R48, R80.reuse, R50, RZ ;  /* 0x000000325030723c */ /* 0x040fe400000018ff */
[----:B--2---:R-:W-:Y:S02]  /*1a990*/  LOP3.LUT P3, RZ, R0, 0x80, RZ, 0xc0, !PT ;  /* 0x0000008000ff7812 */ /* 0x004fe4000786c0ff */
[----:B------:R-:W-:Y:S05]  /*1a9a0*/  SHF.R.S32.HI R0, RZ, 0x1f, R200 ;  /* 0x0000001fff007819 */ /* 0x000fea00000114c8 */
[----:B------:R-:W-:Y:S04]  /*1a9b0*/  IMAD R0, R0, c[0x0][0x208], RZ ;  /* 0x0000820000007a24 */ /* 0x000fe800078e02ff */
[----:B------:R-:W-:Y:S02]  /*1a9c0*/  IMAD R0, R200, c[0x0][0x20c], R0 ;  /* 0x00008300c8007a24 */ /* 0x000fe400078e0200 */
[----:B---3--:R-:W-:Y:S02]  /*1a9d0*/  IMAD.MOV.U32 R3, RZ, RZ, R54 ;  /* 0x000000ffff037224 */ /* 0x008fe400078e0036 */
[----:B------:R-:W-:Y:S02]  /*1a9e0*/  IMAD.IADD R0, R53, 0x1, R0 ;  /* 0x0000000135007824 */ /* 0x000fe400078e0200 */
[----:B------:R-:W-:Y:S02]  /*1a9f0*/  IMAD.WIDE.U32 R2, R52, 0x50, R2 ;  /* 0x0000005034027825 */ /* 0x000fe400078e0002 */
[-C--:B------:R-:W-:Y:S02]  /*1aa00*/  HMMA.16816.F32 R52, R80, R64.reuse, RZ ;  /* 0x000000405034723c */ /* 0x080fe400000018ff */
[----:B------:R-:W-:Y:S01]  /*1aa10*/  IMAD R0, R0, 0x50, RZ ;  /* 0x0000005000007824 */ /* 0x000fe200078e02ff */
[C---:B------:R-:W-:Y:S03]  /*1aa20*/  LEA R68, P0, R2.reuse, c[0x0][0x1f8], 0x1 ;  /* 0x00007e0002447a11 */ /* 0x040fe600078008ff */
[----:B------:R-:W-:Y:S01]  /*1aa30*/  IMAD.IADD R0, R3, 0x1, R0 ;  /* 0x0000000103007824 */ /* 0x000fe200078e0200 */
[----:B------:R-:W-:Y:S01]  /*1aa40*/  MOV R3, c[0x0][0x208] ;  /* 0x0000820000037a02 */ /* 0x000fe20000000f00 */
[C---:B------:R-:W-:Y:S04]  /*1aa50*/  HMMA.16816.F32 R56, R76.reuse, R64, RZ ;  /* 0x000000404c38723c */ /* 0x040fe800000018ff */
[C---:B------:R-:W-:Y:S01]  /*1aa60*/  IMAD.SHL.U32 R70, R3.reuse, 0x20, RZ ;  /* 0x0000002003467824 */ /* 0x040fe200078e00ff */
[----:B------:R-:W-:Y:S02]  /*1aa70*/  LEA.HI.X R69, R2, c[0x0][0x1fc], R0, 0x1, P0 ;  /* 0x00007f0002457a11 */ /* 0x000fe400000f0c00 */
[-C--:B------:R-:W-:Y:S01]  /*1aa80*/  SHF.L.U64.HI R0, R3, R115.reuse, c[0x0][0x20c] ;  /* 0x0000830003007619 */ /* 0x080fe20000010273 */
[-C--:B------:R-:W-:Y:S01]  /*1aa90*/  HMMA.16816.F32 R60, R76, R66.reuse, RZ ;  /* 0x000000424c3c723c */ /* 0x080fe200000018ff */
[-C--:B------:R-:W-:Y:S01]  /*1aaa0*/  IADD3 R2, P0, R68, R70.reuse, RZ ;  /* 0x0000004644027210 */ /* 0x080fe20007f1e0ff */
[----:B------:R-:W-:Y:S01]  /*1aab0*/  @!PT LDS RZ, [RZ] ;  /* 0x00000000fffff984 */ /* 0x000fe20000000800 */
[----:B------:R-:W-:Y:S01]  /*1aac0*/  @!PT LDS RZ, [RZ] ;  /* 0x00000000fffff984 */ /* 0x000fe20000000800 */
[----:B------:R-:W-:Y:S01]  /*1aad0*/  @!PT LDS RZ, [RZ] ;  /* 0x00000000fffff984 */ /* 0x000fe20000000800 */
[----:B------:R1:W-:Y:S03]  /*1aae0*/  LDGSTS.E.BYPASS.LTC128B.128 [R221+0x100], [R68.64], !P3 ;  /* 0x0010000044dd7fae */ /* 0x0003e6000d901d48 */
[----:B------:R-:W-:Y:S01]  /*1aaf0*/  IADD3 R74, P2, R2, R70, RZ ;  /* 0x00000046024a7210 */ /* 0x000fe20007f5e0ff */
[--C-:B------:R-:W-:Y:S02]  /*1ab00*/  IMAD.X R3, R69, 0x1, R0.reuse, P0 ;  /* 0x0000000145037824 */ /* 0x100fe400000e0600 */
[C---:B------:R-:W-:Y:S03]  /*1ab10*/  HMMA.16816.F32 R64, R80.reuse, R66, RZ ;  /* 0x000000425040723c */ /* 0x040fe600000018ff */
[----:B------:R2:W-:Y:S01]  /*1ab20*/  LDGSTS.E.BYPASS.LTC128B.128 [R221+0x900], [R2.64], !P3 ;  /* 0x0090000002dd7fae */ /* 0x0005e2000d901d48 */
[----:B------:R-:W-:Y:S02]  /*1ab30*/  IADD3.X R75, R3, R0, RZ, P2, !PT ;  /* 0x00000000034b7210 */ /* 0x000fe400017fe4ff */
[-C--:B------:R-:W-:Y:S03]  /*1ab40*/  IADD3 R72, P1, R74, R70.reuse, RZ ;  /* 0x000000464a487210 */ /* 0x080fe60007f3e0ff */
[----:B------:R3:W-:Y:S03]  /*1ab50*/  LDGSTS.E.BYPASS.LTC128B.128 [R221+0x1100], [R74.64], !P3 ;  /* 0x011000004add7fae */ /* 0x0007e6000d901d48 */
[--C-:B------:R-:W-:Y:S01]  /*1ab60*/  IMAD.X R73, R75, 0x1, R0.reuse, P1 ;  /* 0x000000014b497824 */ /* 0x100fe200008e0600 */
[----:B------:R-:W-:Y:S04]  /*1ab70*/  IADD3 R108, P0, R72, R70, RZ ;  /* 0x00000046486c7210 */ /* 0x000fe80007f1e0ff */
[----:B------:R3:W-:Y:S01]  /*1ab80*/  LDGSTS.E.BYPASS.LTC128B.128 [R221+0x1900], [R72.64], !P3 ;  /* 0x0190000048dd7fae */ /* 0x0007e2000d901d48 */
[----:B------:R-:W-:Y:S01]  /*1ab90*/  IMAD.X R109, R73, 0x1, R0, P0 ;  /* 0x00000001496d7824 */ /* 0x000fe200000e0600 */
[C---:B------:R-:W-:Y:S01]  /*1aba0*/  ISETP.GT.AND P0, PT, R200.reuse, R240, PT ;  /* 0x000000f0c800720c */ /* 0x040fe20003f04270 */
[-C--:B-1----:R-:W-:Y:S03]  /*1abb0*/  HMMA.16816.F32 R68, R80, R156.reuse, RZ ;  /* 0x0000009c5044723c */ /* 0x082fe600000018ff */
[----:B------:R-:W4:Y:S06]  /*1abc0*/  LDL R223, [R1+0x1c] ;  /* 0x00001c0001df7983 */ /* 0x000f2c0000100800 */
[----:B------:R1:W-:Y:S03]  /*1abd0*/  LDGSTS.E.BYPASS.LTC128B.128 [R221+0x2100], [R108.64], !P3 ;  /* 0x021000006cdd7fae */ /* 0x0003e6000d901d48 */
[----:B------:R-:W-:Y:S03]  /*1abe0*/  @P0 IADD3 R0, R200, -0x1, RZ ;  /* 0xffffffffc8000810 */ /* 0x000fe60007ffe0ff */
[----:B------:R-:W-:Y:S01]  /*1abf0*/  LDSM.16.M88.4 R188, [R212] ;  /* 0x00000000d4bc783b */ /* 0x000fe20000000200 */
[----:B--2---:R-:W-:Y:S01]  /*1ac00*/  @P0 MOV R3, R110 ;  /* 0x0000006e00030202 */ /* 0x004fe20000000f00 */
[----:B------:R-:W-:Y:S01]  /*1ac10*/  @P0 IMAD.MOV.U32 R110, RZ, RZ, c[0x0][0x1e0] ;  /* 0x00007800ff6e0624 */ /* 0x000fe200078e00ff */
[----:B------:R-:W-:Y:S03]  /*1ac20*/  @P0 SHF.R.S32.HI R2, RZ, 0x1f, R0 ;  /* 0x0000001fff020819 */ /* 0x000fe60000011400 */
[----:B------:R-:W0:Y:S02]  /*1ac30*/  LDGDEPBAR ;  /* 0x00000000000079af */ /* 0x000e240000000000 */
[----:B------:R-:W-:Y:S01]  /*1ac40*/  @P0 IMAD R2, R2, c[0x0][0x1e0], RZ ;  /* 0x0000780002020a24 */ /* 0x000fe200078e02ff */
[C---:B---3--:R-:W-:Y:S03]  /*1ac50*/  HMMA.16816.F32 R72, R76.reuse, R156, RZ ;  /* 0x0000009c4c48723c */ /* 0x048fe600000018ff */
[----:B------:R-:W2:Y:S05]  /*1ac60*/  LDSM.16.M88.4 R192, [R210] ;  /* 0x00000000d2c0783b */ /* 0x000eaa0000000200 */
[-C--:B------:R-:W-:Y:S01]  /*1ac70*/  HMMA.16816.F32 R76, R76, R158.reuse, RZ ;  /* 0x0000009e4c4c723c */ /* 0x080fe200000018ff */
[----:B------:R-:W3:Y:S03]  /*1ac80*/  LDSM.16.M88.4 R196, [R212+0x2000] ;  /* 0x00200000d4c4783b */ /* 0x000ee60000000200 */
[C---:B-1----:R-:W-:Y:S04]  /*1ac90*/  @P0 IMAD.WIDE.U32 R108, R0.reuse, c[0x0][0x1e0], RZ ;  /* 0x00007800006c0a25 */ /* 0x042fe800078e00ff */
[----:B------:R-:W-:Y:S01]  /*1aca0*/  HMMA.16816.F32 R80, R80, R158, RZ ;  /* 0x0000009e5050723c */ /* 0x000fe200000018ff */
[----:B------:R-:W1:Y:S03]  /*1acb0*/  LDSM.16.M88.4 R156, [R210+0x800] ;  /* 0x00080000d29c783b */ /* 0x000e660000000200 */
[----:B------:R-:W-:Y:S02]  /*1acc0*/  @P0 IMAD R0, R0, c[0x0][0x1e4], R2 ;  /* 0x0000790000000a24 */ /* 0x000fe400078e0202 */
[----:B------:R-:W-:Y:S02]  /*1acd0*/  @P0 IMAD.MOV.U32 R2, RZ, RZ, R222 ;  /* 0x000000ffff020224 */ /* 0x000fe400078e00de */
[-C--:B-----5:R-:W-:Y:S05]  /*1ace0*/  HMMA.16816.F32 R4, R160, R164.reuse, R4 ;  /* 0x000000a4a004723c */ /* 0x0a0fea0000001804 */
[----:B------:R-:W-:Y:S03]  /*1acf0*/  @P0 IMAD.WIDE.U32 R2, R108, 0x50, R2 ;  /* 0x000000506c020825 */ /* 0x000fe600078e0002 */
[C---:B------:R-:W-:Y:S04]  /*1ad00*/  HMMA.16816.F32 R8, R168.reuse, R164, R8 ;  /* 0x000000a4a808723c */ /* 0x040fe80000001808 */
[----:B------:R-:W-:Y:S04]  /*1ad10*/  @P0 IMAD.IADD R0, R109, 0x1, R0 ;  /* 0x000000016d000824 */ /* 0x000fe800078e0200 */
[-C--:B------:R-:W-:Y:S04]  /*1ad20*/  HMMA.16816.F32 R12, R168, R166.reuse, R12 ;  /* 0x000000a6a80c723c */ /* 0x080fe8000000180c */
[----:B------:R-:W-:Y:S01]  /*1ad30*/  @P0 IMAD R108, R0, 0x50, RZ ;  /* 0x00000050006c0824 */ /* 0x000fe200078e02ff */
[C---:B------:R-:W-:Y:S01]  /*1ad40*/  @P0 SHF.L.U64.HI R0, R110.reuse, R115, c[0x0][0x1e4] ;  /* 0x000079006e000619 */ /* 0x040fe20000010273 */
[----:B------:R-:W-:Y:S02]  /*1ad50*/  @P0 IMAD.SHL.U32 R110, R110, 0x20, RZ ;  /* 0x000000206e6e0824 */ /* 0x000fe400078e00ff */
[C---:B------:R-:W-:Y:S01]  /*1ad60*/  HMMA.16816.F32 R16, R160.reuse, R166, R16 ;  /* 0x000000a6a010723c */ /* 0x040fe20000001810 */
[----:B------:R-:W5:Y:S03]  /*1ad70*/  LDSM.16.M88.4 R164, [R210+0x1000] ;  /* 0x00100000d2a4783b */ /* 0x000f660000000200 */
[----:B------:R-:W-:Y:S04]  /*1ad80*/  @P0 IADD3 R3, R3, R108, RZ ;  /* 0x0000006c03030210 */ /* 0x000fe80007ffe0ff */
        /* <DEDUP_REMOVED lines=20> */
[----:B------:R-:W4:Y:S06]  /*1aed0*/  LDSM.16.M88.4 R160, [R210+0x1800] ;  /* 0x00180000d2a0783b */ /* 0x000f2c0000000200 */
[----:B------:R-:W4:Y:S01]  /*1aee0*/  LDSM.16.M88.4 R184, [R207+0x800] ;  /* 0x00080000cfb8783b */ /* 0x000f220000000200 */
[-C--:B--2---:R-:W-:Y:S08]  /*1aef0*/  HMMA.16816.F32 R4, R188, R192.reuse, R4 ;  /* 0x000000c0bc04723c */ /* 0x084ff00000001804 */
[C---:B---3--:R-:W-:Y:S08]  /*1af00*/  HMMA.16816.F32 R8, R196.reuse, R192, R8 ;  /* 0x000000c0c408723c */ /* 0x048ff00000001808 */
        /* <DEDUP_REMOVED lines=8> */
[-C--:B-----5:R-:W-:Y:S08]  /*1af90*/  HMMA.16816.F32 R36, R188, R164.reuse, R36 ;  /* 0x000000a4bc24723c */ /* 0x0a0ff00000001824 */
[C---:B------:R-:W-:Y:S07]  /*1afa0*/  HMMA.16816.F32 R40, R196.reuse, R164, R40 ;  /* 0x000000a4c428723c */ /* 0x040fee0000001828 */
[C---:B------:R-:W-:Y:S01]  /*1afb0*/  @P0 LEA R164, P1, R2.reuse, c[0x0][0x1c8], 0x1 ;  /* 0x0000720002a40a11 */ /* 0x040fe200078208ff */
[-C--:B------:R-:W-:Y:S04]  /*1afc0*/  HMMA.16816.F32 R44, R196, R166.reuse, R44 ;  /* 0x000000a6c42c723c */ /* 0x080fe8000000182c */
[----:B------:R-:W-:Y:S02]  /*1afd0*/  @P0 LEA.HI.X R165, R2, c[0x0][0x1cc], R3, 0x1, P1 ;  /* 0x0000730002a50a11 */ /* 0x000fe400008f0c03 */
[-C--:B------:R-:W-:Y:S02]  /*1afe0*/  @P0 IADD3 R108, P2, R164, R110.reuse, RZ ;  /* 0x0000006ea46c0210 */ /* 0x080fe40007f5e0ff */
        /* <DEDUP_REMOVED lines=8> */
[-C--:B------:R-:W-:Y:S08]  /*1b070*/  HMMA.16816.F32 R68, R188, R168.reuse, R68 ;  /* 0x000000a8bc44723c */ /* 0x080ff00000001844 */
[C---:B------:R-:W-:Y:S08]  /*1b080*/  HMMA.16816.F32 R72, R196.reuse, R168, R72 ;  /* 0x000000a8c448723c */ /* 0x040ff00000001848 */
[-C--:B------:R-:W-:Y:S08]  /*1b090*/  HMMA.16816.F32 R76, R196, R170.reuse, R76 ;  /* 0x000000aac44c723c */ /* 0x080ff0000000184c */
[----:B------:R-:W-:Y:S08]  /*1b0a0*/  HMMA.16816.F32 R80, R188, R170, R80 ;  /* 0x000000aabc50723c */ /* 0x000ff00000001850 */
[-C--:B------:R-:W-:Y:S08]  /*1b0b0*/  HMMA.16816.F32 R4, R172, R176.reuse, R4 ;  /* 0x000000b0ac04723c */ /* 0x080ff00000001804 */
[C---:B------:R-:W-:Y:S08]  /*1b0c0*/  HMMA.16816.F32 R8, R180.reuse, R176, R8 ;  /* 0x000000b0b408723c */ /* 0x040ff00000001808 */
[-C--:B------:R-:W-:Y:S08]  /*1b0d0*/  HMMA.16816.F32 R12, R180, R178.reuse, R12 ;  /* 0x000000b2b40c723c */ /* 0x080ff0000000180c */
[C---:B------:R-:W-:Y:S08]  /*1b0e0*/  HMMA.16816.F32 R16, R172.reuse, R178, R16 ;  /* 0x000000b2ac10723c */ /* 0x040ff00000001810 */
[-C--:B------:R-:W-:Y:S08]  /*1b0f0*/  HMMA.16816.F32 R20, R172, R184.reuse, R20 ;  /* 0x000000b8ac14723c */ /* 0x080ff00000001814 */
[C---:B------:R-:W-:Y:S08]  /*1b100*/  HMMA.16816.F32 R24, R180.reuse, R184, R24 ;  /* 0x000000b8b418723c */ /* 0x040ff00000001818 */
[-C--:B------:R-:W-:Y:S01]  /*1b110*/  HMMA.16816.F32 R28, R180, R186.reuse, R28 ;  /* 0x000000bab41c723c */ /* 0x080fe2000000181c */
[----:B------:R-:W-:Y:S01]  /*1b120*/  @!PT LDS RZ, [RZ] ;  /* 0x00000000fffff984 */ /* 0x000fe20000000800 */
[----:B------:R-:W-:Y:S01]  /*1b130*/  @!PT LDS RZ, [RZ] ;  /* 0x00000000fffff984 */ /* 0x000fe20000000800 */
[----:B------:R-:W-:Y:S01]  /*1b140*/  @!PT LDS RZ, [RZ] ;  /* 0x00000000fffff984 */ /* 0x000fe20000000800 */
[----:B------:R3:W-:Y:S07]  /*1b150*/  @P0 LDGSTS.E.BYPASS.LTC128B.128 [R221+0x2900], [R164.64], !P3 ;  /* 0x02900000a4dd0fae */ /* 0x0007ee000d901d48 */
[C---:B------:R-:W-:Y:S08]  /*1b160*/  HMMA.16816.F32 R32, R172.reuse, R186, R32 ;  /* 0x000000baac20723c */ /* 0x040ff00000001820 */
[-C--:B-1----:R-:W-:Y:S08]  /*1b170*/  HMMA.16816.F32 R36, R172, R156.reuse, R36 ;  /* 0x0000009cac24723c */ /* 0x082ff00000001824 */
[C---:B------:R-:W-:Y:S07]  /*1b180*/  HMMA.16816.F32 R40, R180.reuse, R156, R40 ;  /* 0x0000009cb428723c */ /* 0x040fee0000001828 */
[----:B------:R-:W-:Y:S01]  /*1b190*/  IMAD.IADD R157, R202, 0x1, R203 ;  /* 0x00000001ca9d7824 */ /* 0x000fe200078e02cb */
[-C--:B------:R-:W-:Y:S04]  /*1b1a0*/  HMMA.16816.F32 R44, R180, R158.reuse, R44 ;  /* 0x0000009eb42c723c */ /* 0x080fe8000000182c */
[----:B------:R-:W-:Y:S04]  /*1b1b0*/  @P4 IMAD.HI.U32 R109, R157, c[0x0][0x2c8], RZ ;  /* 0x0000b2009d6d4a27 */ /* 0x000fe800078e00ff */
[C---:B------:R-:W-:Y:S04]  /*1b1c0*/  HMMA.16816.F32 R48, R172.reuse, R158, R48 ;  /* 0x0000009eac30723c */ /* 0x040fe80000001830 */
[----:B------:R-:W-:Y:S01]  /*1b1d0*/  @P4 SHF.R.U32.HI R157, RZ, c[0x0][0x2cc], R109 ;  /* 0x0000b300ff9d4a19 */ /* 0x000fe2000001166d */
[--C-:B------:R-:W-:Y:S02]  /*1b1e0*/  @P0 IMAD.X R109, R165, 0x1, R0.reuse, P2 ;  /* 0x00000001a56d0824 */ /* 0x100fe400010e0600 */
[-C--:B------:R-:W-:Y:S01]  /*1b1f0*/  @P0 IADD3 R158, P1, R108, R110.reuse, RZ ;  /* 0x0000006e6c9e0210 */ /* 0x080fe20007f3e0ff */
[-C--:B------:R-:W-:Y:S02]  /*1b200*/  HMMA.16816.F32 R52, R172, R192.reuse, R52 ;  /* 0x000000c0ac34723c */ /* 0x080fe40000001834 */
[----:B------:R1:W-:Y:S02]  /*1b210*/  @P0 LDGSTS.E.BYPASS.LTC128B.128 [R221+0x3100], [R108.64], !P3 ;  /* 0x031000006cdd0fae */ /* 0x0003e4000d901d48 */
[--C-:B------:R-:W-:Y:S01]  /*1b220*/  @P0 IMAD.X R159, R109, 0x1, R0.reuse, P1 ;  /* 0x000000016d9f0824 */ /* 0x100fe200008e0600 */
[----:B------:R-:W-:Y:S03]  /*1b230*/  @P0 IADD3 R2, P2, R158, R110, RZ ;  /* 0x0000006e9e020210 */ /* 0x000fe60007f5e0ff */
[C---:B------:R-:W-:Y:S01]  /*1b240*/  HMMA.16816.F32 R56, R180.reuse, R192, R56 ;  /* 0x000000c0b438723c */ /* 0x040fe20000001838 */
[----:B------:R4:W-:Y:S03]  /*1b250*/  @P0 LDGSTS.E.BYPASS.LTC128B.128 [R221+0x3900], [R158.64], !P3 ;  /* 0x039000009edd0fae */ /* 0x0009e6000d901d48 */
[----:B------:R-:W-:Y:S04]  /*1b260*/  @P0 IADD3.X R3, R159, R0, RZ, P2, !PT ;  /* 0x000000009f030210 */ /* 0x000fe800017fe4ff */
[-C--:B------:R-:W-:Y:S01]  /*1b270*/  HMMA.16816.F32 R60, R180, R194.reuse, R60 ;  /* 0x000000c2b43c723c */ /* 0x080fe2000000183c */
[----:B------:R5:W-:Y:S07]  /*1b280*/  @P0 LDGSTS.E.BYPASS.LTC128B.128 [R221+0x4100], [R2.64], !P3 ;  /* 0x0410000002dd0fae */ /* 0x000bee000d901d48 */
[C---:B------:R-:W-:Y:S01]  /*1b290*/  HMMA.16816.F32 R64, R172.reuse, R194, R64 ;  /* 0x000000c2ac40723c */ /* 0x040fe20000001840 */
[----:B-1----:R-:W1:Y:S07]  /*1b2a0*/  SHFL.IDX PT, R108, R157, RZ, 0x1c1f ;  /* 0x001c1fff9d6c7589 */ /* 0x002e6e00000e0000 */
[-C--:B--2---:R-:W-:Y:S08]  /*1b2b0*/  HMMA.16816.F32 R68, R172, R160.reuse, R68 ;  /* 0x000000a0ac44723c */ /* 0x084ff00000001844 */
[C---:B------:R-:W-:Y:S07]  /*1b2c0*/  HMMA.16816.F32 R72, R180.reuse, R160, R72 ;  /* 0x000000a0b448723c */ /* 0x040fee0000001848 */
[----:B------:R-:W-:Y:S01]  /*1b2d0*/  @P0 IADD3 R160, P1, R2, R110, RZ ;  /* 0x0000006e02a00210 */ /* 0x000fe20007f3e0ff */
[-C--:B------:R-:W-:Y:S04]  /*1b2e0*/  HMMA.16816.F32 R76, R180, R162.reuse, R76 ;  /* 0x000000a2b44c723c */ /* 0x080fe8000000184c */
[----:B------:R-:W-:Y:S02]  /*1b2f0*/  @P0 IMAD.X R161, R3, 0x1, R0, P1 ;  /* 0x0000000103a10824 */ /* 0x000fe400008e0600 */
[----:B-----5:R-:W-:Y:S02]  /*1b300*/  IMAD R3, R200, -0x50, RZ ;  /* 0xffffffb0c8037824 */ /* 0x020fe400078e02ff */
[----:B------:R-:W-:Y:S01]  /*1b310*/  HMMA.16816.F32 R80, R172, R162, R80 ;  /* 0x000000a2ac50723c */ /* 0x000fe20000001850 */
[----:B------:R3:W-:Y:S03]  /*1b320*/  @P0 LDGSTS.E.BYPASS.LTC128B.128 [R221+0x4900], [R160.64], !P3 ;  /* 0x04900000a0dd0fae */ /* 0x0007e6000d901d48 */
[----:B------:R-:W-:Y:S02]  /*1b330*/  ISETP.GE.AND P3, PT, R226, 0x1, PT ;  /* 0x00000001e200780c */ /* 0x000fe40003f66270 */
[----:B------:R-:W-:Y:S01]  /*1b340*/  IADD3 R0, -R223, 0x1, R3 ;  /* 0x00000001df007810 */ /* 0x000fe20007ffe103 */
[----:B------:R-:W0:Y:S05]  /*1b350*/  LDGDEPBAR ;  /* 0x00000000000079af */ /* 0x000e2a0000000000 */
[----:B------:R-:W-:Y:S04]  /*1b360*/  IADD3 R0, -R224, R0, R225 ;  /* 0x00000000e0007210 */ /* 0x000fe80007ffe1e1 */
[C---:B----4-:R-:W-:Y:S02]  /*1b370*/  IADD3 R159, R0.reuse, UR4, RZ ;  /* 0x00000004009f7c10 */ /* 0x050fe4000fffe0ff */
[----:B------:R-:W-:Y:S03]  /*1b380*/  IADD3 R158, R0, c[0x0][0x328], RZ ;  /* 0x0000ca00009e7a10 */ /* 0x000fe60007ffe0ff */
[----:B-1----:R-:W-:Y:S01]  /*1b390*/  IMAD.IADD R0, R108, 0x1, R159 ;  /* 0x000000016c007824 */ /* 0x002fe200078e029f */
        /* <DEDUP_REMOVED lines=15> */
.L_x_2578:
[----:B------:R-:W-:Y:S04]  /*1b490*/  MOV R108, c[0x0][0x32c] ;  /* 0x0000cb00006c7a02 */ /* 0x000fe80000000f00 */
[----:B------:R-:W-:Y:S11]  /*1b4a0*/  ISETP.NE.AND P0, PT, R108, 0x1, PT ;  /* 0x000000016c00780c */ /* 0x000ff60003f05270 */
[----:B------:R-:W-:Y:S02]  /*1b4b0*/  @!UPT UIADD3 URZ, URZ, URZ, URZ ;  /* 0x0000003f3f3ff290 */ /* 0x000fe4000fffe03f */
[----:B------:R-:W-:Y:S05]  /*1b4c0*/  @P0 IMAD.HI.U32 R108, R2, c[0x0][0x330], RZ ;  /* 0x0000cc00026c0a27 */ /* 0x000fea00078e00ff */
[----:B------:R-:W-:Y:S02]  /*1b4d0*/  @P0 SHF.R.U32.HI R2, RZ, c[0x0][0x334], R108 ;  /* 0x0000cd00ff020a19 */ /* 0x000fe4000001166c */
.L_x_2579:
[----:B------:R-:W-:Y:S05]  /*1b4e0*/  BSYNC B0 ;  /* 0x0000000000007941 */ /* 0x000fea0003800000 */
.L_x_2577:
[----:B------:R-:W-:Y:S04]  /*1b4f0*/  IMAD.IADD R108, R3, 0x1, -R223 ;  /* 0x00000001036c7824 */ /* 0x000fe800078e0adf */
[----:B------:R-:W-:Y:S05]  /*1b500*/  IMAD R2, R2, c[0x0][0x32c], R108 ;  /* 0x0000cb0002027a24 */ /* 0x000fea00078e026c */
[----:B------:R-:W-:Y:S02]  /*1b510*/  IADD3 R108, R2, c[0x0][0x32c], RZ ;  /* 0x0000cb00026c7a10 */ /* 0x000fe40007ffe0ff */
[----:B------:R-:W-:Y:S02]  /*1b520*/  IMNMX R0, R0, R2, !PT ;  /* 0x0000000200007217 */ /* 0x000fe40007800200 */
[----:B------:R-:W-:Y:S02]  /*1b530*/  IMNMX R115, R115, R108, PT ;  /* 0x0000006c73737217 */ /* 0x000fe40003800200 */
.L_x_2576:
        /* <DEDUP_REMOVED lines=17> */
.L_x_2582:
[----:B------:R-:W-:Y:S04]  /*1b650*/  MOV R109, c[0x0][0x32c] ;  /* 0x0000cb00006d7a02 */ /* 0x000fe80000000f00 */
[----:B------:R-:W-:Y:S11]  /*1b660*/  ISETP.NE.AND P0, PT, R109, 0x1, PT ;  /* 0x000000016d00780c */ /* 0x000ff60003f05270 */
[----:B------:R-:W-:Y:S02]  /*1b670*/  @!UPT UIADD3 URZ, URZ, URZ, URZ ;  /* 0x0000003f3f3ff290 */ /* 0x000fe4000fffe03f */
[----:B------:R-:W-:Y:S05]  /*1b680*/  @P0 IMAD.HI.U32 R109, R2, c[0x0][0x330], RZ ;  /* 0x0000cc00026d0a27 */ /* 0x000fea00078e00ff */
[----:B------:R-:W-:Y:S02]  /*1b690*/  @P0 SHF.R.U32.HI R2, RZ, c[0x0][0x334], R109 ;  /* 0x0000cd00ff020a19 */ /* 0x000fe4000001166d */
.L_x_2583:
[----:B------:R-:W-:Y:S05]  /*1b6a0*/  BSYNC B0 ;  /* 0x0000000000007941 */ /* 0x000fea0003800000 */
.L_x_2581:
[----:B------:R-:W-:Y:S04]  /*1b6b0*/  IMAD.IADD R109, R3, 0x1, -R223 ;  /* 0x00000001036d7824 */ /* 0x000fe800078e0adf */
[----:B------:R-:W-:Y:S05]  /*1b6c0*/  IMAD R2, R2, c[0x0][0x32c], R109 ;  /* 0x0000cb0002027a24 */ /* 0x000fea00078e026d */
[----:B------:R-:W-:Y:S02]  /*1b6d0*/  IADD3 R109, R2, c[0x0][0x32c], RZ ;  /* 0x0000cb00026d7a10 */ /* 0x000fe40007ffe0ff */
[----:B------:R-:W-:Y:S02]  /*1b6e0*/  IMNMX R108, R108, R2, !PT ;  /* 0x000000026c6c7217 */ /* 0x000fe40007800200 */
[----:B------:R-:W-:Y:S02]  /*1b6f0*/  IMNMX R110, R110, R109, PT ;  /* 0x0000006d6e6e7217 */ /* 0x000fe40003800200 */
.L_x_2580:
        /* <DEDUP_REMOVED lines=10> */
[----:B---3--:R-:W-:Y:S05]  /*1b7a0*/  IMAD.MOV.U32 R160, RZ, RZ, c[0x0][0x32c] ;  /* 0x0000cb00ffa07624 */ /* 0x008fea00078e00ff */
[----:B------:R-:W-:Y:S11]  /*1b7b0*/  ISETP.NE.AND P0, PT, R160, 0x1, PT ;  /* 0x00000001a000780c */ /* 0x000ff60003f05270 */
[----:B------:R-:W-:Y:S02]  /*1b7c0*/  @!UPT UIADD3 URZ, URZ, URZ, URZ ;  /* 0x0000003f3f3ff290 */ /* 0x000fe4000fffe03f */
[----:B------:R-:W-:Y:S05]  /*1b7d0*/  @P0 IMAD.HI.U32 R160, R156, c[0x0][0x330], RZ ;  /* 0x0000cc009ca00a27 */ /* 0x000fea00078e00ff */
[----:B------:R-:W-:Y:S04]  /*1b7e0*/  @P0 SHF.R.U32.HI R156, RZ, c[0x0][0x334], R160 ;  /* 0x0000cd00ff9c0a19 */ /* 0x000fe800000116a0 */
[----:B------:R-:W-:Y:S01]  /*1b7f0*/  LOP3.LUT R156, RZ, R156, RZ, 0x33, !PT ;  /* 0x0000009cff9c7212 */ /* 0x000fe200078e33ff */
[----:B------:R-:W-:-:S05]  /*1b800*/  BRA `(.L_x_2587) ;  /* 0x0000005000007947 */ /* 0x000fca0003800000 */
.L_x_2586:
[----:B---3--:R-:W-:Y:S04]  /*1b810*/  MOV R160, c[0x0][0x32c] ;  /* 0x0000cb0000a07a02 */ /* 0x008fe80000000f00 */
[----:B------:R-:W-:Y:S11]  /*1b820*/  ISETP.NE.AND P0, PT, R160, 0x1, PT ;  /* 0x00000001a000780c */ /* 0x000ff60003f05270 */
[----:B------:R-:W-:Y:S02]  /*1b830*/  @!UPT UIADD3 URZ, URZ, URZ, URZ ;  /* 0x0000003f3f3ff290 */ /* 0x000fe4000fffe03f */
[----:B------:R-:W-:Y:S05]  /*1b840*/  @P0 IMAD.HI.U32 R160, R156, c[0x0][0x330], RZ ;  /* 0x0000cc009ca00a27 */ /* 0x000fea00078e00ff */
[----:B------:R-:W-:Y:S02]  /*1b850*/  @P0 SHF.R.U32.HI R156, RZ, c[0x0][0x334], R160 ;  /* 0x0000cd00ff9c0a19 */ /* 0x000fe400000116a0 */
.L_x_2587:
[----:B------:R-:W-:Y:S05]  /*1b860*/  BSYNC B0 ;  /* 0x0000000000007941 */ /* 0x000fea0003800000 */
.L_x_2585:
[----:B------:R-:W-:Y:S04]  /*1b870*/  IMAD.IADD R160, R3, 0x1, -R223 ;  /* 0x0000000103a07824 */ /* 0x000fe800078e0adf */
[----:B------:R-:W-:Y:S05]  /*1b880*/  IMAD R156, R156, c[0x0][0x32c], R160 ;  /* 0x0000cb009c9c7a24 */ /* 0x000fea00078e02a0 */
[----:B------:R-:W-:Y:S02]  /*1b890*/  IADD3 R160, R156, c[0x0][0x32c], RZ ;  /* 0x0000cb009ca07a10 */ /* 0x000fe40007ffe0ff */
[----:B------:R-:W-:Y:S02]  /*1b8a0*/  IMNMX R2, R2, R156, !PT ;  /* 0x0000009c02027217 */ /* 0x000fe40007800200 */
[----:B------:R-:W-:Y:S02]  /*1b8b0*/  IMNMX R109, R109, R160, PT ;  /* 0x000000a06d6d7217 */ /* 0x000fe40003800200 */
.L_x_2584:
[C---:B------:R-:W-:Y:S02]  /*1b8c0*/  ISETP.GE.AND P2, PT, R3.reuse, 0xa, PT ;  /* 0x0000000a0300780c */ /* 0x040fe40003f46270 */
[----:B------:R-:W-:Y:S02]  /*1b8d0*/  ISETP.GE.AND P3, PT, R3, 0x9, PT ;  /* 0x000000090300780c */ /* 0x000fe40003f66270 */
[C---:B------:R-:W-:Y:S02]  /*1b8e0*/  ISETP.GT.AND P0, PT, R0.reuse, 0x9, !P2 ;  /* 0x000000090000780c */ /* 0x040fe40005704270 */
[----:B------:R-:W-:Y:S02]  /*1b8f0*/  ISETP.GT.AND P1, PT, R0, 0x8, !P3 ;  /* 0x000000080000780c */ /* 0x000fe40005f24270 */
[C---:B------:R-:W-:Y:S02]  /*1b900*/  ISETP.LT.OR P0, PT, R115.reuse, 0xa, P0 ;  /* 0x0000000a7300780c */ /* 0x040fe40000701670 */
[----:B------:R-:W-:Y:S02]  /*1b910*/  ISETP.LT.OR P1, PT, R115, 0x9, P1 ;  /* 0x000000097300780c */ /* 0x000fe40000f21670 */
[----:B---3--:R-:W-:Y:S02]  /*1b920*/  FSEL R165, R17, -INF , !P0 ;  /* 0xff80000011a57808 */ /* 0x008fe40004000000 */
        /* <DEDUP_REMOVED lines=242> */
.L_x_2590:
[----:B------:R-:W-:Y:S04]  /*1c850*/  MOV R6, c[0x0][0x32c] ;  /* 0x0000cb0000067a02 */ /* 0x000fe80000000f00 */
[----:B------:R-:W-:Y:S11]  /*1c860*/  ISETP.NE.AND P0, PT, R6, 0x1, PT ;  /* 0x000000010600780c */ /* 0x000ff60003f05270 */
[----:B------:R-:W-:Y:S02]  /*1c870*/  @!UPT UIADD3 URZ, URZ, URZ, URZ ;  /* 0x0000003f3f3ff290 */ /* 0x000fe4000fffe03f */
[----:B------:R-:W-:Y:S05]  /*1c880*/  @P0 IMAD.HI.U32 R6, R4, c[0x0][0x330], RZ ;  /* 0x0000cc0004060a27 */ /* 0x000fea00078e00ff */
[----:B------:R-:W-:Y:S02]  /*1c890*/  @P0 SHF.R.U32.HI R4, RZ, c[0x0][0x334], R6 ;  /* 0x0000cd00ff040a19 */ /* 0x000fe40000011606 */
.L_x_2591:
[----:B------:R-:W-:Y:S05]  /*1c8a0*/  BSYNC B0 ;  /* 0x0000000000007941 */ /* 0x000fea0003800000 */
.L_x_2589:
[----:B------:R-:W-:Y:S04]  /*1c8b0*/  IMAD.IADD R3, R3, 0x1, -R223 ;  /* 0x0000000103037824 */ /* 0x000fe800078e0adf */
[----:B------:R-:W-:Y:S05]  /*1c8c0*/  IMAD R3, R4, c[0x0][0x32c], R3 ;  /* 0x0000cb0004037a24 */ /* 0x000fea00078e0203 */
[----:B------:R-:W-:Y:S02]  /*1c8d0*/  IADD3 R4, R3, c[0x0][0x32c], RZ ;  /* 0x0000cb0003047a10 */ /* 0x000fe40007ffe0ff */
[----:B------:R-:W-:Y:S02]  /*1c8e0*/  IMNMX R0, R0, R3, !PT ;  /* 0x0000000300007217 */ /* 0x000fe40007800200 */
[----:B------:R-:W-:Y:S02]  /*1c8f0*/  IMNMX R2, R2, R4, PT ;  /* 0x0000000402027217 */ /* 0x000fe40003800200 */
.L_x_2588:
[----:B------:R-:W-:Y:S02]  /*1c900*/  ISETP.GT.AND P0, PT, R0, RZ, !P2 ;  /* 0x000000ff0000720c */ /* 0x000fe40005704270 */
        /* <DEDUP_REMOVED lines=62> */
[----:B------:R-:W-:Y:S01]  /*1ccf0*/  ISETP.NE.AND P0, PT, R20, RZ, PT ;  /* 0x000000ff1400720c */ /* 0x000fe20003f05270 */
[----:B------:R-:W-:Y:S01]  /*1cd00*/  LDSM.16.MT88.4 R40, [R206] ;  /* 0x00000000ce28783b */ /* 0x000fe20000004200 */
[----:B------:R-:W-:Y:S02]  /*1cd10*/  FMNMX.FTZ R4, R167, R4, !PT ;  /* 0x00000004a7047209 */ /* 0x000fe40007810000 */
[----:B------:R-:W-:Y:S02]  /*1cd20*/  ISETP.GT.AND P0, PT, R0, 0x28, !P0 ;  /* 0x000000280000780c */ /* 0x000fe40004704270 */
[----:B------:R-:W-:Y:S02]  /*1cd30*/  ISETP.NE.AND P2, PT, R16, RZ, PT ;  /* 0x000000ff1000720c */ /* 0x000fe40003f45270 */
[----:B------:R-:W-:Y:S01]  /*1cd40*/  ISETP.LT.OR P0, PT, R2, 0x29, P0 ;  /* 0x000000290200780c */ /* 0x000fe20000701670 */
[----:B------:R-:W-:Y:S01]  /*1cd50*/  LDSM.16.MT88.4 R20, [R205] ;  /* 0x00000000cd14783b */ /* 0x000fe20000004200 */
        /* <DEDUP_REMOVED lines=21> */
[----:B------:R-:W-:Y:S01]  /*1ceb0*/  ISETP.GT.AND P0, PT, R0, 0x38, !P2 ;  /* 0x000000380000780c */ /* 0x000fe20005704270 */
[----:B------:R-:W-:Y:S01]  /*1cec0*/  LDSM.16.MT88.4 R56, [R208] ;  /* 0x00000000d038783b */ /* 0x000fe20000004200 */
        /* <DEDUP_REMOVED lines=17> */
[----:B------:R-:W-:Y:S02]  /*1cfe0*/  ISETP.LT.OR P0, PT, R2, 0x3a, P0 ;  /* 0x0000003a0200780c */ /* 0x000fe40000701670 */
[----:B------:R-:W-:Y:S02]  /*1cff0*/  FMNMX.FTZ R5, R28, R5, !PT ;  /* 0x000000051c057209 */ /* 0x000fe40007810000 */
[----:B------:R-:W-:Y:S02]  /*1d000*/  FSEL R160, R63, -INF , !P0 ;  /* 0xff8000003fa07808 */ /* 0x000fe40004000000 */
[----:B-1----:R-:W-:Y:S02]  /*1d010*/  FMNMX.FTZ R3, R3, R6, !PT ;  /* 0x0000000603037209 */ /* 0x002fe40007810000 */
        /* <DEDUP_REMOVED lines=17> */
[----:B------:R-:W-:Y:S02]  /*1d130*/  ISETP.GT.AND P0, PT, R0, 0x48, !P3 ;  /* 0x000000480000780c */ /* 0x000fe40005f04270 */
[----:B------:R-:W-:Y:S02]  /*1d140*/  FMNMX.FTZ R5, R192, R5, !PT ;  /* 0x00000005c0057209 */ /* 0x000fe40007810000 */
[----:B--2---:R-:W-:Y:S02]  /*1d150*/  FMNMX.FTZ R110, R3, R7, !PT ;  /* 0x00000007036e7209 */ /* 0x004fe40007810000 */
[----:B------:R-:W-:Y:S01]  /*1d160*/  FMNMX.FTZ R5, R201, R5, !PT ;  /* 0x00000005c9057209 */ /* 0x000fe20007810000 */
[----:B------:R-:W1:Y:S01]  /*1d170*/  SHFL.BFLY PT, R7, R4, 0x1, 0x1f ;  /* 0x0c201f0004077f89 */ /* 0x000e6200000e0000 */
[C---:B------:R-:W-:Y:S01]  /*1d180*/  FSETP.NEU.FTZ.AND P2, PT, R110.reuse, -INF , PT ;  /* 0xff8000006e00780b */ /* 0x040fe20003f5d000 */
[----:B------:R-:W-:Y:S01]  /*1d190*/  FMUL.FTZ R3, R110, c[0x0][0x2d0] ;  /* 0x0000b4006e037a20 */ /* 0x000fe20000410000 */
[----:B------:R-:W-:Y:S02]  /*1d1a0*/  FMNMX.FTZ R5, R203, R5, !PT ;  /* 0x00000005cb057209 */ /* 0x000fe40007810000 */
[----:B------:R-:W-:Y:S02]  /*1d1b0*/  ISETP.LT.OR P0, PT, R2, 0x49, P0 ;  /* 0x000000490200780c */ /* 0x000fe40000701670 */
[----:B------:R-:W-:Y:S02]  /*1d1c0*/  FSEL R47, R3, RZ, P2 ;  /* 0x000000ff032f7208 */ /* 0x000fe40001000000 */
[----:B------:R-:W-:Y:S02]  /*1d1d0*/  FMNMX.FTZ R5, R220, R5, !PT ;  /* 0x00000005dc057209 */ /* 0x000fe40007810000 */
[----:B------:R-:W-:Y:S01]  /*1d1e0*/  FSEL R75, R78, -INF , !P0 ;  /* 0xff8000004e4b7808 */ /* 0x000fe20004000000 */
[--C-:B------:R-:W-:Y:S01]  /*1d1f0*/  FFMA.FTZ R3, R32, c[0x0][0x2d0], -R47.reuse ;  /* 0x0000b40020037a23 */ /* 0x100fe2000001082f */
[----:B------:R-:W-:Y:S02]  /*1d200*/  FMNMX.FTZ R5, R222, R5, !PT ;  /* 0x00000005de057209 */ /* 0x000fe40007810000 */
[----:B------:R-:W-:Y:S01]  /*1d210*/  ISETP.GT.AND P3, PT, R0, 0x49, !P6 ;  /* 0x000000490000780c */ /* 0x000fe20007764270 */
[----:B------:R2:W-:Y:S02]  /*1d220*/  MUFU.EX2 R162, R3 ;  /* 0x0000000300a27308 */ /* 0x0005e40000000800 */
[----:B------:R-:W3:Y:S01]  /*1d230*/  SHFL.BFLY PT, R6, R5, 0x2, 0x1f ;  /* 0x0c401f0005067f89 */ /* 0x000ee200000e0000 */
[----:B------:R-:W-:Y:S04]  /*1d240*/  ISETP.LT.OR P3, PT, R2, 0x4a, P3 ;  /* 0x0000004a0200780c */ /* 0x000fe80001f61670 */
[----:B------:R-:W-:Y:S02]  /*1d250*/  FSEL R46, R79, -INF , !P3 ;  /* 0xff8000004f2e7808 */ /* 0x000fe40005800000 */
[----:B-1----:R-:W-:Y:S04]  /*1d260*/  FMNMX.FTZ R109, R4, R7, !PT ;  /* 0x00000007046d7209 */ /* 0x002fe80007810000 */
[C---:B------:R-:W-:Y:S01]  /*1d270*/  FSETP.NEU.FTZ.AND P1, PT, R109.reuse, -INF , PT ;  /* 0xff8000006d00780b */ /* 0x040fe20003f3d000 */
[----:B------:R-:W-:Y:S05]  /*1d280*/  FMUL.FTZ R4, R109, c[0x0][0x2d0] ;  /* 0x0000b4006d047a20 */ /* 0x000fea0000410000 */
[----:B------:R-:W-:Y:S01]  /*1d290*/  FSEL R68, R4, RZ, P1 ;  /* 0x000000ff04447208 */ /* 0x000fe20000800000 */
[--C-:B--2---:R-:W-:Y:S04]  /*1d2a0*/  FFMA.FTZ R3, R33, c[0x0][0x2d0], -R47.reuse ;  /* 0x0000b40021037a23 */ /* 0x104fe8000001082f */
[--C-:B------:R-:W-:Y:S01]  /*1d2b0*/  FFMA.FTZ R32, R178, c[0x0][0x2d0], -R68.reuse ;  /* 0x0000b400b2207a23 */ /* 0x100fe20000010844 */
[----:B------:R3:W1:Y:S10]  /*1d2c0*/  MUFU.EX2 R163, R3 ;  /* 0x0000000300a37308 */ /* 0x0006740000000800 */
[----:B------:R-:W-:Y:S01]  /*1d2d0*/  MUFU.EX2 R228, R32 ;  /* 0x0000002000e47308 */ /* 0x000fe20000000800 */
[----:B---3--:R-:W-:Y:S01]  /*1d2e0*/  FMNMX.FTZ R3, R5, R6, !PT ;  /* 0x0000000605037209 */ /* 0x008fe20007810000 */
[--C-:B------:R-:W-:Y:S01]  /*1d2f0*/  FFMA.FTZ R5, R164, c[0x0][0x2d0], -R47.reuse ;  /* 0x0000b400a4057a23 */ /* 0x100fe2000001082f */
[----:B------:R-:W-:Y:S02]  /*1d300*/  FMNMX.FTZ R6, R10, R114, !PT ;  /* 0x000000720a067209 */ /* 0x000fe40007810000 */
[----:B-1----:R-:W-:Y:S05]  /*1d310*/  F2FP.PACK_AB R48, R163, R162 ;  /* 0x000000a2a330723e */ /* 0x002fea00000000ff */
[----:B------:R1:W-:Y:S01]  /*1d320*/  MUFU.EX2 R161, R5 ;  /* 0x0000000500a17308 */ /* 0x0003e20000000800 */
[----:B------:R-:W-:Y:S01]  /*1d330*/  FMNMX.FTZ R4, R11, R6, !PT ;  /* 0x000000060b047209 */ /* 0x000fe20007810000 */
[----:B------:R-:W2:Y:S03]  /*1d340*/  SHFL.BFLY PT, R7, R3, 0x1, 0x1f ;  /* 0x0c201f0003077f89 */ /* 0x000ea600000e0000 */
[----:B------:R-:W-:Y:S01]  /*1d350*/  FMNMX.FTZ R4, R14, R4, !PT ;  /* 0x000000040e047209 */ /* 0x000fe20007810000 */
[----:B-1----:R-:W-:Y:S01]  /*1d360*/  FFMA.FTZ R5, R165, c[0x0][0x2d0], -R47 ;  /* 0x0000b400a5057a23 */ /* 0x002fe2000001082f */
[----:B--2---:R-:W-:Y:S01]  /*1d370*/  FMNMX.FTZ R108, R3, R7, !PT ;  /* 0x00000007036c7209 */ /* 0x004fe20007810000 */
[--C-:B------:R-:W-:Y:S02]  /*1d380*/  FFMA.FTZ R3, R166, c[0x0][0x2d0], -R68.reuse ;  /* 0x0000b400a6037a23 */ /* 0x100fe40000010844 */
[----:B------:R1:W2:Y:S01]  /*1d390*/  MUFU.EX2 R74, R5 ;  /* 0x00000005004a7308 */ /* 0x0002a20000000800 */
[----:B------:R-:W-:Y:S09]  /*1d3a0*/  FSETP.NEU.FTZ.AND P0, PT, R108, -INF , PT ;  /* 0xff8000006c00780b */ /* 0x000ff20003f1d000 */
[----:B------:R3:W-:Y:S01]  /*1d3b0*/  MUFU.EX2 R250, R3 ;  /* 0x0000000300fa7308 */ /* 0x0007e20000000800 */
[--C-:B-1----:R-:W-:Y:S01]  /*1d3c0*/  FFMA.FTZ R5, R34, c[0x0][0x2d0], -R68.reuse ;  /* 0x0000b40022057a23 */ /* 0x102fe20000010844 */
[----:B--2---:R-:W-:Y:S08]  /*1d3d0*/  F2FP.PACK_AB R50, R74, R161 ;  /* 0x000000a14a32723e */ /* 0x004ff000000000ff */
[----:B------:R1:W-:Y:S01]  /*1d3e0*/  MUFU.EX2 R252, R5 ;  /* 0x0000000500fc7308 */ /* 0x0003e20000000800 */
[----:B---3--:R-:W-:Y:S05]  /*1d3f0*/  FMUL.FTZ R3, R108, c[0x0][0x2d0] ;  /* 0x0000b4006c037a20 */ /* 0x008fea0000410000 */
[----:B------:R-:W-:Y:S05]  /*1d400*/  FSEL R69, R3, RZ, P0 ;  /* 0x000000ff03457208 */ /* 0x000fea0000000000 */
[--C-:B------:R-:W-:Y:S02]  /*1d410*/  FFMA.FTZ R2, R13, c[0x0][0x2d0], -R69.reuse ;  /* 0x0000b4000d027a23 */ /* 0x100fe40000010845 */
[----:B------:R-:W-:Y:S02]  /*1d420*/  FFMA.FTZ R16, R28, c[0x0][0x2d0], -R69 ;  /* 0x0000b4001c107a23 */ /* 0x000fe40000010845 */
[----:B------:R2:W-:Y:S01]  /*1d430*/  MUFU.EX2 R241, R2 ;  /* 0x0000000200f17308 */ /* 0x0005e20000000800 */
[--C-:B------:R-:W-:Y:S01]  /*1d440*/  FFMA.FTZ R28, R177, c[0x0][0x2d0], -R47.reuse ;  /* 0x0000b400b11c7a23 */ /* 0x100fe2000001082f */
[----:B-1----:R-:W-:Y:S01]  /*1d450*/  FMNMX.FTZ R5, R15, R4, !PT ;  /* 0x000000040f057209 */ /* 0x002fe20007810000 */
[--C-:B------:R-:W-:Y:S02]  /*1d460*/  FFMA.FTZ R4, R36, c[0x0][0x2d0], -R68.reuse ;  /* 0x0000b40024047a23 */ /* 0x100fe40000010844 */
[----:B------:R-:W-:Y:S01]  /*1d470*/  LDSM.16.MT88.4 R36, [R209] ;  /* 0x00000000d124783b */ /* 0x000fe20000004200 */
[----:B------:R-:W-:Y:S04]  /*1d480*/  FMNMX.FTZ R5, R60, R5, !PT ;  /* 0x000000053c057209 */ /* 0x000fe80007810000 */
[----:B------:R1:W3:Y:S01]  /*1d490*/  MUFU.EX2 R251, R4 ;  /* 0x0000000400fb7308 */ /* 0x0002e20000000800 */
[----:B------:R-:W-:Y:S04]  /*1d4a0*/  FMNMX.FTZ R5, R61, R5, !PT ;  /* 0x000000053d057209 */ /* 0x000fe80007810000 */
[----:B------:R-:W-:Y:S05]  /*1d4b0*/  FMNMX.FTZ R5, R64, R5, !PT ;  /* 0x0000000540057209 */ /* 0x000fea0007810000 */
[----:B------:R-:W-:Y:S01]  /*1d4c0*/  MUFU.EX2 R232, R16 ;  /* 0x0000001000e87308 */ /* 0x000fe20000000800 */
[----:B------:R-:W-:Y:S01]  /*1d4d0*/  FMNMX.FTZ R5, R65, R5, !PT ;  /* 0x0000000541057209 */ /* 0x000fe20007810000 */
[----:B--2---:R-:W-:Y:S03]  /*1d4e0*/  FFMA.FTZ R2, R168, c[0x0][0x2d0], -R47 ;  /* 0x0000b400a8027a23 */ /* 0x004fe6000001082f */
[----:B------:R-:W-:Y:S04]  /*1d4f0*/  FMNMX.FTZ R5, R72, R5, !PT ;  /* 0x0000000548057209 */ /* 0x000fe80007810000 */
[----:B------:R-:W-:Y:S01]  /*1d500*/  FMNMX.FTZ R3, R73, R5, !PT ;  /* 0x0000000549037209 */ /* 0x000fe20007810000 */
[----:B------:R-:W-:Y:S03]  /*1d510*/  MUFU.EX2 R238, R2 ;  /* 0x0000000200ee7308 */ /* 0x000fe60000000800 */
[----:B------:R-:W-:Y:S01]  /*1d520*/  FMNMX.FTZ R3, R76, R3, !PT ;  /* 0x000000034c037209 */ /* 0x000fe20007810000 */
[--C-:B-1----:R-:W-:Y:S01]  /*1d530*/  FFMA.FTZ R4, R167, c[0x0][0x2d0], -R68.reuse ;  /* 0x0000b400a7047a23 */ /* 0x102fe20000010844 */
[----:B---3--:R-:W-:Y:S05]  /*1d540*/  F2FP.PACK_AB R49, R251, R252 ;  /* 0x000000fcfb31723e */ /* 0x008fea00000000ff */
[----:B------:R1:W2:Y:S10]  /*1d550*/  MUFU.EX2 R249, R4 ;  /* 0x0000000400f97308 */ /* 0x0002b40000000800 */
[----:B------:R-:W-:Y:S01]  /*1d560*/  MUFU.EX2 R229, R28 ;  /* 0x0000001c00e57308 */ /* 0x000fe20000000800 */
[--C-:B-1----:R-:W-:Y:S01]  /*1d570*/  FFMA.FTZ R4, R8, c[0x0][0x2d0], -R69.reuse ;  /* 0x0000b40008047a23 */ /* 0x102fe20000010845 */
[----:B--2---:R-:W-:Y:S01]  /*1d580*/  F2FP.PACK_AB R51, R249, R250 ;  /* 0x000000faf933723e */ /* 0x004fe200000000ff */
[----:B------:R-:W-:Y:S07]  /*1d590*/  FFMA.FTZ R8, R24, c[0x0][0x2d0], -R69 ;  /* 0x0000b40018087a23 */ /* 0x000fee0000010845 */
[----:B------:R1:W-:Y:S01]  /*1d5a0*/  MUFU.EX2 R248, R4 ;  /* 0x0000000400f87308 */ /* 0x0003e20000000800 */
[----:B------:R-:W-:Y:S09]  /*1d5b0*/  FFMA.FTZ R24, R176, c[0x0][0x2d0], -R47 ;  /* 0x0000b400b0187a23 */ /* 0x000ff2000001082f */
[----:B------:R-:W-:Y:S10]  /*1d5c0*/  MUFU.EX2 R234, R8 ;  /* 0x0000000800ea7308 */ /* 0x000ff40000000800 */
[----:B------:R-:W-:Y:S01]  /*1d5d0*/  MUFU.EX2 R230, R24 ;  /* 0x0000001800e67308 */ /* 0x000fe20000000800 */
[----:B-1----:R-:W-:Y:S01]  /*1d5e0*/  FMNMX.FTZ R4, R77, R3, !PT ;  /* 0x000000034d047209 */ /* 0x002fe20007810000 */
[--C-:B------:R-:W-:Y:S03]  /*1d5f0*/  FFMA.FTZ R3, R9, c[0x0][0x2d0], -R69.reuse ;  /* 0x0000b40009037a23 */ /* 0x100fe60000010845 */
[----:B------:R-:W-:Y:S05]  /*1d600*/  FMNMX.FTZ R4, R115, R4, !PT ;  /* 0x0000000473047209 */ /* 0x000fea0007810000 */
[----:B------:R1:W2:Y:S02]  /*1d610*/  MUFU.EX2 R247, R3 ;  /* 0x0000000300f77308 */ /* 0x0002a40000000800 */
[----:B-1----:R-:W-:Y:S02]  /*1d620*/  FMNMX.FTZ R3, R158, R4, !PT ;  /* 0x000000049e037209 */ /* 0x002fe40007810000 */
[----:B--2---:R-:W-:Y:S02]  /*1d630*/  F2FP.PACK_AB R52, R247, R248 ;  /* 0x000000f8f734723e */ /* 0x004fe400000000ff */
[----:B------:R-:W-:Y:S01]  /*1d640*/  FMNMX.FTZ R4, R159, R3, !PT ;  /* 0x000000039f047209 */ /* 0x000fe20007810000 */
[--C-:B------:R-:W-:Y:S02]  /*1d650*/  FFMA.FTZ R3, R12, c[0x0][0x2d0], -R69.reuse ;  /* 0x0000b4000c037a23 */ /* 0x100fe40000010845 */
[----:B------:R-:W-:Y:S01]  /*1d660*/  FFMA.FTZ R12, R25, c[0x0][0x2d0], -R69 ;  /* 0x0000b400190c7a23 */ /* 0x000fe20000010845 */
[----:B------:R-:W-:Y:S01]  /*1d670*/  FMNMX.FTZ R4, R160, R4, !PT ;  /* 0x00000004a0047209 */ /* 0x000fe20007810000 */
[----:B------:R1:W2:Y:S03]  /*1d680*/  MUFU.EX2 R245, R3 ;  /* 0x0000000300f57308 */ /* 0x0002a60000000800 */
[----:B------:R-:W-:Y:S01]  /*1d690*/  FMNMX.FTZ R0, R157, R4, !PT ;  /* 0x000000049d007209 */ /* 0x000fe20007810000 */
[--C-:B------:R-:W-:Y:S03]  /*1d6a0*/  FFMA.FTZ R4, R171, c[0x0][0x2d0], -R47.reuse ;  /* 0x0000b400ab047a23 */ /* 0x100fe6000001082f */
[----:B------:R-:W-:Y:S03]  /*1d6b0*/  FMNMX.FTZ R0, R156, R0, !PT ;  /* 0x000000009c007209 */ /* 0x000fe60007810000 */
[----:B------:R-:W-:Y:S01]  /*1d6c0*/  MUFU.EX2 R243, R4 ;  /* 0x0000000400f37308 */ /* 0x000fe20000000800 */
[----:B------:R-:W-:Y:S04]  /*1d6d0*/  FMNMX.FTZ R0, R75, R0, !PT ;  /* 0x000000004b007209 */ /* 0x000fe80007810000 */
[----:B------:R-:W-:Y:S05]  /*1d6e0*/  FMNMX.FTZ R0, R46, R0, !PT ;  /* 0x000000002e007209 */ /* 0x000fea0007810000 */
[----:B------:R-:W-:Y:S01]  /*1d6f0*/  MUFU.EX2 R233, R12 ;  /* 0x0000000c00e97308 */ /* 0x000fe20000000800 */
[----:B------:R-:W3:Y:S01]  /*1d700*/  SHFL.BFLY PT, R2, R0, 0x2, 0x1f ;  /* 0x0c401f0000027f89 */ /* 0x000ee200000e0000 */
[--C-:B-1----:R-:W-:Y:S01]  /*1d710*/  FFMA.FTZ R3, R173, c[0x0][0x2d0], -R47.reuse ;  /* 0x0000b400ad037a23 */ /* 0x102fe2000001082f */
[----:B--2---:R-:W-:Y:S07]  /*1d720*/  F2FP.PACK_AB R54, R241, R245 ;  /* 0x000000f5f136723e */ /* 0x004fee00000000ff */
[----:B------:R1:W-:Y:S02]  /*1d730*/  MUFU.EX2 R246, R3 ;  /* 0x0000000300f67308 */ /* 0x0003e40000000800 */
[--C-:B-1----:R-:W-:Y:S08]  /*1d740*/  FFMA.FTZ R3, R170, c[0x0][0x2d0], -R68.reuse ;  /* 0x0000b400aa037a23 */ /* 0x102ff00000010844 */
[----:B------:R1:W-:Y:S02]  /*1d750*/  MUFU.EX2 R239, R3 ;  /* 0x0000000300ef7308 */ /* 0x0003e40000000800 */
[--C-:B-1----:R-:W-:Y:S08]  /*1d760*/  FFMA.FTZ R3, R169, c[0x0][0x2d0], -R68.reuse ;  /* 0x0000b400a9037a23 */ /* 0x102ff00000010844 */
[----:B------:R1:W-:Y:S02]  /*1d770*/  MUFU.EX2 R242, R3 ;  /* 0x0000000300f27308 */ /* 0x0003e40000000800 */
[----:B-1----:R-:W-:Y:S08]  /*1d780*/  FFMA.FTZ R3, R172, c[0x0][0x2d0], -R47 ;  /* 0x0000b400ac037a23 */ /* 0x002ff0000001082f */
[----:B------:R3:W-:Y:S02]  /*1d790*/  MUFU.EX2 R244, R3 ;  /* 0x0000000300f47308 */ /* 0x0007e40000000800 */
[----:B---3--:R-:W-:Y:S01]  /*1d7a0*/  FMNMX.FTZ R3, R0, R2, !PT ;  /* 0x0000000200037209 */ /* 0x008fe20007810000 */
        /* <DEDUP_REMOVED lines=31> */
[C---:B------:R-:W-:Y:S02]  /*1d9a0*/  FMUL.FTZ R7, R44.reuse, R119 ;  /* 0x000000772c077220 */ /* 0x040fe40000410000 */
[C---:B------:R-:W-:Y:S02]  /*1d9b0*/  FMUL.FTZ R18, R44.reuse, R130 ;  /* 0x000000822c127220 */ /* 0x040fe40000410000 */
[C---:B------:R-:W-:Y:S01]  /*1d9c0*/  FMUL.FTZ R19, R44.reuse, R131 ;  /* 0x000000832c137220 */ /* 0x040fe20000410000 */
        /* <DEDUP_REMOVED lines=11> */
[----:B----4-:R-:W-:Y:S02]  /*1da80*/  FFMA.FTZ R4, R175, c[0x0][0x2d0], -R68 ;  /* 0x0000b400af047a23 */ /* 0x010fe40000010844 */
[C---:B------:R-:W-:Y:S02]  /*1da90*/  FMUL.FTZ R24, R2.reuse, R136 ;  /* 0x0000008802187220 */ /* 0x040fe40000410000 */
[C---:B------:R-:W-:Y:S01]  /*1daa0*/  FMUL.FTZ R25, R2.reuse, R137 ;  /* 0x0000008902197220 */ /* 0x040fe20000410000 */
[----:B------:R3:W-:Y:S01]  /*1dab0*/  MUFU.EX2 R236, R4 ;  /* 0x0000000400ec7308 */ /* 0x0007e20000000800 */
[----:B------:R-:W-:Y:S01]  /*1dac0*/  FMUL.FTZ R28, R2, R140 ;  /* 0x0000008c021c7220 */ /* 0x000fe20000410000 */
[----:B------:R-:W4:Y:S01]  /*1dad0*/  LDL.LU R137, [R1+0x8] ;  /* 0x0000080001897983 */ /* 0x000f220000300800 */
[C---:B------:R-:W-:Y:S01]  /*1dae0*/  FMUL.FTZ R86, R44.reuse, R86 ;  /* 0x000000562c567220 */ /* 0x040fe20000410000 */
[----:B-1----:R-:W-:Y:S01]  /*1daf0*/  F2FP.PACK_AB R55, R111, R235 ;  /* 0x000000eb6f37723e */ /* 0x002fe200000000ff */
[----:B------:R-:W-:Y:S01]  /*1db00*/  FMUL.FTZ R5, R45, R117 ;  /* 0x000000752d057220 */ /* 0x000fe20000410000 */
[----:B------:R-:W5:Y:S01]  /*1db10*/  LDL.LU R136, [R1+0x4] ;  /* 0x0000040001887983 */ /* 0x000f620000300800 */
[----:B------:R-:W-:Y:S01]  /*1db20*/  FMUL.FTZ R87, R44, R87 ;  /* 0x000000572c577220 */ /* 0x000fe20000410000 */
[----:B------:R-:W-:Y:S01]  /*1db30*/  MOV R140, R161 ;  /* 0x000000a1008c7202 */ /* 0x000fe20000000f00 */
[C---:B------:R-:W-:Y:S02]  /*1db40*/  FMUL.FTZ R88, R2.reuse, R88 ;  /* 0x0000005802587220 */ /* 0x040fe40000410000 */
[C---:B------:R-:W-:Y:S02]  /*1db50*/  FMUL.FTZ R89, R2.reuse, R89 ;  /* 0x0000005902597220 */ /* 0x040fe40000410000 */
[C---:B------:R-:W-:Y:S02]  /*1db60*/  FMUL.FTZ R92, R2.reuse, R92 ;  /* 0x0000005c025c7220 */ /* 0x040fe40000410000 */
[----:B--2---:R-:W-:Y:S02]  /*1db70*/  FFMA.FTZ R0, R11, c[0x0][0x2d0], -R70 ;  /* 0x0000b4000b007a23 */ /* 0x004fe40000010846 */
[----:B------:R-:W-:Y:S02]  /*1db80*/  FMUL.FTZ R93, R2, R93 ;  /* 0x0000005d025d7220 */ /* 0x000fe40000410000 */
[----:B------:R1:W2:Y:S01]  /*1db90*/  MUFU.EX2 R79, R0 ;  /* 0x00000000004f7308 */ /* 0x0002a20000000800 */
[C---:B------:R-:W-:Y:S02]  /*1dba0*/  FMUL.FTZ R98, R44.reuse, R98 ;  /* 0x000000622c627220 */ /* 0x040fe40000410000 */
[----:B------:R-:W-:Y:S02]  /*1dbb0*/  FMUL.FTZ R99, R44, R99 ;  /* 0x000000632c637220 */ /* 0x000fe40000410000 */
[C---:B---3--:R-:W-:Y:S02]  /*1dbc0*/  FMUL.FTZ R4, R45.reuse, R116 ;  /* 0x000000742d047220 */ /* 0x048fe40000410000 */
[C---:B------:R-:W-:Y:S02]  /*1dbd0*/  FMUL.FTZ R100, R2.reuse, R100 ;  /* 0x0000006402647220 */ /* 0x040fe40000410000 */
[----:B------:R-:W-:Y:S02]  /*1dbe0*/  FMUL.FTZ R101, R2, R101 ;  /* 0x0000006502657220 */ /* 0x000fe40000410000 */
[C---:B------:R-:W-:Y:S01]  /*1dbf0*/  FMUL.FTZ R104, R45.reuse, R104 ;  /* 0x000000682d687220 */ /* 0x040fe20000410000 */
[-C--:B------:R-:W-:Y:S05]  /*1dc00*/  HMMA.16816.F32 R4, R48, R20.reuse, R4 ;  /* 0x000000143004723c */ /* 0x080fea0000001804 */
[----:B------:R-:W-:Y:S02]  /*1dc10*/  FMUL.FTZ R105, R45, R105 ;  /* 0x000000692d697220 */ /* 0x000fe40000410000 */
        /* <DEDUP_REMOVED lines=11> */
[----:B------:R-:W2:Y:S01]  /*1dcd0*/  LDL.LU R142, [R1+0xc] ;  /* 0x00000c00018e7983 */ /* 0x000ea20000300800 */
[C---:B------:R-:W-:Y:S02]  /*1dce0*/  FMUL.FTZ R14, R0.reuse, R126 ;  /* 0x0000007e000e7220 */ /* 0x040fe40000410000 */
[C---:B------:R-:W-:Y:S04]  /*1dcf0*/  HMMA.16816.F32 R8, R52.reuse, R20, R8 ;  /* 0x000000143408723c */ /* 0x040fe80000001808 */
[C---:B------:R-:W-:Y:S02]  /*1dd00*/  FMUL.FTZ R15, R0.reuse, R127 ;  /* 0x0000007f000f7220 */ /* 0x040fe40000410000 */
[C---:B------:R-:W-:Y:S01]  /*1dd10*/  FMUL.FTZ R26, R0.reuse, R138 ;  /* 0x0000008a001a7220 */ /* 0x040fe20000410000 */
[----:B------:R-:W-:Y:S01]  /*1dd20*/  MOV R138, R162 ;  /* 0x000000a2008a7202 */ /* 0x000fe20000000f00 */
[----:B------:R-:W-:Y:S03]  /*1dd30*/  FFMA.FTZ R20, R29, c[0x0][0x2d0], -R69 ;  /* 0x0000b4001d147a23 */ /* 0x000fe60000010845 */
[-C--:B------:R-:W-:Y:S01]  /*1dd40*/  HMMA.16816.F32 R12, R52, R22.reuse, R12 ;  /* 0x00000016340c723c */ /* 0x080fe2000000180c */
[----:B------:R1:W3:Y:S02]  /*1dd50*/  MUFU.EX2 R231, R20 ;  /* 0x0000001400e77308 */ /* 0x0002e40000000800 */
[C---:B------:R-:W-:Y:S02]  /*1dd60*/  FMUL.FTZ R27, R0.reuse, R139 ;  /* 0x0000008b001b7220 */ /* 0x040fe40000410000 */
[C---:B------:R-:W-:Y:S02]  /*1dd70*/  FMUL.FTZ R31, R0.reuse, R143 ;  /* 0x0000008f001f7220 */ /* 0x040fe40000410000 */
[----:B------:R-:W-:Y:S01]  /*1dd80*/  FMUL.FTZ R90, R0, R90 ;  /* 0x0000005a005a7220 */ /* 0x000fe20000410000 */
[C---:B------:R-:W-:Y:S04]  /*1dd90*/  HMMA.16816.F32 R16, R48.reuse, R22, R16 ;  /* 0x000000163010723c */ /* 0x040fe80000001810 */
[C---:B------:R-:W-:Y:S02]  /*1dda0*/  FMUL.FTZ R21, R45.reuse, R133 ;  /* 0x000000852d157220 */ /* 0x040fe40000410000 */
[----:B------:R-:W-:Y:S01]  /*1ddb0*/  FMUL.FTZ R29, R2, R141 ;  /* 0x0000008d021d7220 */ /* 0x000fe20000410000 */
[----:B------:R-:W-:Y:S01]  /*1ddc0*/  MOV R141, R163 ;  /* 0x000000a3008d7202 */ /* 0x000fe20000000f00 */
[C---:B------:R-:W-:Y:S04]  /*1ddd0*/  FMUL.FTZ R22, R44.reuse, R134 ;  /* 0x000000862c167220 */ /* 0x040fe80000410000 */
[----:B------:R-:W-:Y:S02]  /*1dde0*/  FMUL.FTZ R23, R44, R135 ;  /* 0x000000872c177220 */ /* 0x000fe40000410000 */
[C---:B------:R-:W-:Y:S02]  /*1ddf0*/  FMUL.FTZ R91, R0.reuse, R91 ;  /* 0x0000005b005b7220 */ /* 0x040fe40000410000 */
[C---:B------:R-:W-:Y:S02]  /*1de00*/  FMUL.FTZ R94, R0.reuse, R94 ;  /* 0x0000005e005e7220 */ /* 0x040fe40000410000 */
[----:B-1----:R-:W-:Y:S02]  /*1de10*/  FMUL.FTZ R20, R45, R132 ;  /* 0x000000842d147220 */ /* 0x002fe40000410000 */
[C---:B------:R-:W-:Y:S02]  /*1de20*/  FMUL.FTZ R95, R0.reuse, R95 ;  /* 0x0000005f005f7220 */ /* 0x040fe40000410000 */
[C---:B------:R-:W-:Y:S02]  /*1de30*/  FMUL.FTZ R102, R0.reuse, R102 ;  /* 0x0000006600667220 */ /* 0x040fe40000410000 */
[----:B------:R-:W-:Y:S01]  /*1de40*/  FMUL.FTZ R103, R0, R103 ;  /* 0x0000006700677220 */ /* 0x000fe20000410000 */
[-C--:B------:R-:W-:Y:S08]  /*1de50*/  HMMA.16816.F32 R20, R48, R36.reuse, R20 ;  /* 0x000000243014723c */ /* 0x080ff00000001814 */
[C---:B------:R-:W-:Y:S07]  /*1de60*/  HMMA.16816.F32 R24, R52.reuse, R36, R24 ;  /* 0x000000243418723c */ /* 0x040fee0000001818 */
[----:B------:R-:W-:Y:S01]  /*1de70*/  FFMA.FTZ R36, R179, c[0x0][0x2d0], -R68 ;  /* 0x0000b400b3247a23 */ /* 0x000fe20000010844 */
[-C--:B------:R-:W-:Y:S03]  /*1de80*/  HMMA.16816.F32 R28, R52, R38.reuse, R28 ;  /* 0x00000026341c723c */ /* 0x080fe6000000181c */
[----:B------:R1:W-:Y:S01]  /*1de90*/  MUFU.EX2 R227, R36 ;  /* 0x0000002400e37308 */ /* 0x0003e20000000800 */
[----:B------:R-:W-:Y:S04]  /*1dea0*/  FMUL.FTZ R37, R45, R149 ;  /* 0x000000952d257220 */ /* 0x000fe80000410000 */
[C---:B------:R-:W-:Y:S07]  /*1deb0*/  HMMA.16816.F32 R32, R48.reuse, R38, R32 ;  /* 0x000000263020723c */ /* 0x040fee0000001820 */
[C---:B------:R-:W-:Y:S01]  /*1dec0*/  FMUL.FTZ R38, R44.reuse, R150 ;  /* 0x000000962c267220 */ /* 0x040fe20000410000 */
[-C--:B------:R-:W-:Y:S04]  /*1ded0*/  HMMA.16816.F32 R84, R48, R40.reuse, R84 ;  /* 0x000000283054723c */ /* 0x080fe80000001854 */
[----:B------:R-:W-:Y:S04]  /*1dee0*/  FMUL.FTZ R39, R44, R151 ;  /* 0x000000972c277220 */ /* 0x000fe80000410000 */
[C---:B------:R-:W-:Y:S04]  /*1def0*/  HMMA.16816.F32 R88, R52.reuse, R40, R88 ;  /* 0x000000283458723c */ /* 0x040fe80000001858 */
[----:B-1----:R-:W-:Y:S03]  /*1df00*/  FFMA.FTZ R36, R180, c[0x0][0x2d0], -R47 ;  /* 0x0000b400b4247a23 */ /* 0x002fe6000001082f */
[--C-:B------:R-:W-:Y:S01]  /*1df10*/  FFMA.FTZ R40, R61, c[0x0][0x2d0], -R70.reuse ;  /* 0x0000b4003d287a23 */ /* 0x100fe20000010846 */
[-C--:B------:R-:W-:Y:S01]  /*1df20*/  HMMA.16816.F32 R92, R52, R42.reuse, R92 ;  /* 0x0000002a345c723c */ /* 0x080fe2000000185c */
[----:B------:R1:W-:Y:S03]  /*1df30*/  MUFU.EX2 R226, R36 ;  /* 0x0000002400e27308 */ /* 0x0003e60000000800 */
[----:B------:R-:W-:Y:S04]  /*1df40*/  FMUL.FTZ R41, R2, R153 ;  /* 0x0000009902297220 */ /* 0x000fe80000410000 */
[C---:B------:R-:W-:Y:S07]  /*1df50*/  HMMA.16816.F32 R96, R48.reuse, R42, R96 ;  /* 0x0000002a3060723c */ /* 0x040fee0000001860 */
[----:B------:R-:W-:Y:S02]  /*1df60*/  FFMA.FTZ R42, R64, c[0x0][0x2d0], -R70 ;  /* 0x0000b400402a7a23 */ /* 0x000fe40000010846 */
[C---:B------:R-:W-:Y:S02]  /*1df70*/  FMUL.FTZ R43, R0.reuse, R155 ;  /* 0x0000009b002b7220 */ /* 0x040fe40000410000 */
[----:B------:R3:W-:Y:S01]  /*1df80*/  MUFU.EX2 R180, R42 ;  /* 0x0000002a00b47308 */ /* 0x0007e20000000800 */
[----:B------:R-:W-:Y:S02]  /*1df90*/  FFMA.FTZ R64, R67, c[0x0][0x2d0], -R69 ;  /* 0x0000b40043407a23 */ /* 0x000fe40000010845 */
[----:B-1----:R-:W-:Y:S07]  /*1dfa0*/  FFMA.FTZ R36, R181, c[0x0][0x2d0], -R47 ;  /* 0x0000b400b5247a23 */ /* 0x002fee000001082f */
[----:B------:R1:W-:Y:S10]  /*1dfb0*/  MUFU.EX2 R225, R36 ;  /* 0x0000002400e17308 */ /* 0x0003f40000000800 */
[----:B------:R-:W-:Y:S01]  /*1dfc0*/  MUFU.EX2 R178, R64 ;  /* 0x0000004000b27308 */ /* 0x000fe20000000800 */
[----:B---3--:R-:W-:Y:S02]  /*1dfd0*/  FMUL.FTZ R42, R0, R154 ;  /* 0x0000009a002a7220 */ /* 0x008fe40000410000 */
[----:B-1----:R-:W-:Y:S07]  /*1dfe0*/  FFMA.FTZ R36, R182, c[0x0][0x2d0], -R68 ;  /* 0x0000b400b6247a23 */ /* 0x002fee0000010844 */
[----:B------:R1:W-:Y:S10]  /*1dff0*/  MUFU.EX2 R182, R40 ;  /* 0x0000002800b67308 */ /* 0x0003f40000000800 */
[----:B------:R3:W-:Y:S01]  /*1e000*/  MUFU.EX2 R224, R36 ;  /* 0x0000002400e07308 */ /* 0x0007e20000000800 */
[----:B-1----:R-:W-:Y:S02]  /*1e010*/  FMUL.FTZ R40, R2, R152 ;  /* 0x0000009802287220 */ /* 0x002fe40000410000 */
[--C-:B---3--:R-:W-:Y:S02]  /*1e020*/  FFMA.FTZ R36, R60, c[0x0][0x2d0], -R70.reuse ;  /* 0x0000b4003c247a23 */ /* 0x108fe40000010846 */
[----:B------:R-:W1:Y:S05]  /*1e030*/  LDSM.16.MT88.4 R60, [R205+0x800] ;  /* 0x00080000cd3c783b */ /* 0x000e6a0000004200 */
[----:B------:R3:W1:Y:S02]  /*1e040*/  MUFU.EX2 R223, R36 ;  /* 0x0000002400df7308 */ /* 0x0006640000000800 */
[----:B---3--:R-:W-:Y:S07]  /*1e050*/  FMUL.FTZ R36, R45, R148 ;  /* 0x000000942d247220 */ /* 0x008fee0000410000 */
[-C--:B------:R-:W-:Y:S08]  /*1e060*/  HMMA.16816.F32 R36, R48, R56.reuse, R36 ;  /* 0x000000383024723c */ /* 0x080ff00000001824 */
[C---:B------:R-:W-:Y:S07]  /*1e070*/  HMMA.16816.F32 R100, R52.reuse, R56, R100 ;  /* 0x000000383464723c */ /* 0x040fee0000001864 */
[----:B------:R-:W-:Y:S01]  /*1e080*/  FFMA.FTZ R56, R65, c[0x0][0x2d0], -R70 ;  /* 0x0000b40041387a23 */ /* 0x000fe20000010846 */
[-C--:B------:R-:W-:Y:S03]  /*1e090*/  HMMA.16816.F32 R40, R52, R58.reuse, R40 ;  /* 0x0000003a3428723c */ /* 0x080fe60000001828 */
[----:B------:R3:W3:Y:S04]  /*1e0a0*/  MUFU.EX2 R179, R56 ;  /* 0x0000003800b37308 */ /* 0x0006e80000000800 */
[--C-:B------:R-:W-:Y:S01]  /*1e0b0*/  FFMA.FTZ R52, R183, c[0x0][0x2d0], -R68.reuse ;  /* 0x0000b400b7347a23 */ /* 0x100fe20000010844 */
[----:B------:R-:W-:Y:S04]  /*1e0c0*/  HMMA.16816.F32 R104, R48, R58, R104 ;  /* 0x0000003a3068723c */ /* 0x000fe80000001868 */
[----:B------:R-:W-:Y:S01]  /*1e0d0*/  F2FP.PACK_AB R54, R231, R232 ;  /* 0x000000e8e736723e */ /* 0x000fe200000000ff */
[----:B------:R4:W-:Y:S01]  /*1e0e0*/  MUFU.EX2 R181, R52 ;  /* 0x0000003400b57308 */ /* 0x0009e20000000800 */
[----:B-1----:R-:W-:Y:S02]  /*1e0f0*/  F2FP.PACK_AB R53, R182, R223 ;  /* 0x000000dfb635723e */ /* 0x002fe400000000ff */
[----:B------:R-:W-:Y:S04]  /*1e100*/  F2FP.PACK_AB R48, R246, R238 ;  /* 0x000000eef630723e */ /* 0x000fe800000000ff */
[----:B------:R-:W-:Y:S02]  /*1e110*/  F2FP.PACK_AB R49, R242, R239 ;  /* 0x000000eff231723e */ /* 0x000fe400000000ff */
[----:B------:R-:W-:Y:S02]  /*1e120*/  F2FP.PACK_AB R50, R243, R244 ;  /* 0x000000f4f332723e */ /* 0x000fe400000000ff */
[----:B------:R-:W-:Y:S02]  /*1e130*/  F2FP.PACK_AB R51, R236, R237 ;  /* 0x000000edec33723e */ /* 0x000fe400000000ff */
[----:B------:R-:W-:Y:S01]  /*1e140*/  MOV R183, R74 ;  /* 0x0000004a00b77202 */ /* 0x000fe20000000f00 */
[----:B---3--:R-:W1:Y:S01]  /*1e150*/  LDSM.16.MT88.4 R56, [R209+0x800] ;  /* 0x00080000d138783b */ /* 0x008e620000004200 */
[----:B------:R-:W-:Y:S03]  /*1e160*/  F2FP.PACK_AB R55, R179, R180 ;  /* 0x000000b4b337723e */ /* 0x000fe600000000ff */
[-C--:B------:R-:W-:Y:S03]  /*1e170*/  HMMA.16816.F32 R4, R48, R60.reuse, R4 ;  /* 0x0000003c3004723c */ /* 0x080fe60000001804 */
[--C-:B----4-:R-:W-:Y:S02]  /*1e180*/  FFMA.FTZ R52, R66, c[0x0][0x2d0], -R69.reuse ;  /* 0x0000b40042347a23 */ /* 0x110fe40000010845 */
[----:B------:R-:W3:Y:S02]  /*1e190*/  LDSM.16.MT88.4 R64, [R206+0x800] ;  /* 0x00080000ce40783b */ /* 0x000ee40000004200 */
[----:B------:R4:W-:Y:S02]  /*1e1a0*/  MUFU.EX2 R176, R52 ;  /* 0x0000003400b07308 */ /* 0x0009e40000000800 */
[----:B----4-:R-:W-:Y:S07]  /*1e1b0*/  F2FP.PACK_AB R52, R233, R234 ;  /* 0x000000eae934723e */ /* 0x010fee00000000ff */
[C---:B------:R-:W-:Y:S07]  /*1e1c0*/  HMMA.16816.F32 R8, R52.reuse, R60, R8 ;  /* 0x0000003c3408723c */ /* 0x040fee0000001808 */
[--C-:B------:R-:W-:Y:S01]  /*1e1d0*/  FFMA.FTZ R60, R71, c[0x0][0x2d0], -R69.reuse ;  /* 0x0000b400473c7a23 */ /* 0x100fe20000010845 */
[-C--:B------:R-:W-:Y:S03]  /*1e1e0*/  HMMA.16816.F32 R12, R52, R62.reuse, R12 ;  /* 0x0000003e340c723c */ /* 0x080fe6000000180c */
[----:B------:R4:W-:Y:S05]  /*1e1f0*/  MUFU.EX2 R175, R60 ;  /* 0x0000003c00af7308 */ /* 0x0009ea0000000800 */
[C---:B------:R-:W-:Y:S08]  /*1e200*/  HMMA.16816.F32 R16, R48.reuse, R62, R16 ;  /* 0x0000003e3010723c */ /* 0x040ff00000001810 */
[-C--:B-1----:R-:W-:Y:S08]  /*1e210*/  HMMA.16816.F32 R20, R48, R56.reuse, R20 ;  /* 0x000000383014723c */ /* 0x082ff00000001814 */
[C---:B------:R-:W-:Y:S04]  /*1e220*/  HMMA.16816.F32 R24, R52.reuse, R56, R24 ;  /* 0x000000383418723c */ /* 0x040fe80000001818 */
[----:B----4-:R-:W-:Y:S03]  /*1e230*/  FFMA.FTZ R60, R80, c[0x0][0x2d0], -R69 ;  /* 0x0000b400503c7a23 */ /* 0x010fe60000010845 */
[----:B------:R-:W-:Y:S01]  /*1e240*/  FFMA.FTZ R56, R186, c[0x0][0x2d0], -R68 ;  /* 0x0000b400ba387a23 */ /* 0x000fe20000010844 */
[-C--:B------:R-:W-:Y:S01]  /*1e250*/  HMMA.16816.F32 R28, R52, R58.reuse, R28 ;  /* 0x0000003a341c723c */ /* 0x080fe2000000181c */
[----:B------:R1:W4:Y:S07]  /*1e260*/  MUFU.EX2 R177, R60 ;  /* 0x0000003c00b17308 */ /* 0x00032e0000000800 */
[C---:B------:R-:W-:Y:S03]  /*1e270*/  HMMA.16816.F32 R32, R48.reuse, R58, R32 ;  /* 0x0000003a3020723c */ /* 0x040fe60000001820 */
[----:B------:R2:W-:Y:S05]  /*1e280*/  MUFU.EX2 R170, R56 ;  /* 0x0000003800aa7308 */ /* 0x0005ea0000000800 */
[-C--:B---3--:R-:W-:Y:S08]  /*1e290*/  HMMA.16816.F32 R84, R48, R64.reuse, R84 ;  /* 0x000000403054723c */ /* 0x088ff00000001854 */
[C---:B------:R-:W-:Y:S04]  /*1e2a0*/  HMMA.16816.F32 R88, R52.reuse, R64, R88 ;  /* 0x000000403458723c */ /* 0x040fe80000001858 */
[--C-:B-1----:R-:W-:Y:S02]  /*1e2b0*/  FFMA.FTZ R60, R184, c[0x0][0x2d0], -R47.reuse ;  /* 0x0000b400b83c7a23 */ /* 0x102fe4000001082f */
[----:B------:R-:W3:Y:S01]  /*1e2c0*/  LDL.LU R184, [R1+0x10] ;  /* 0x0000100001b87983 */ /* 0x000ee20000300800 */
[----:B------:R-:W-:Y:S01]  /*1e2d0*/  FFMA.FTZ R64, R73, c[0x0][0x2d0], -R70 ;  /* 0x0000b40049407a23 */ /* 0x000fe20000010846 */
[-C--:B------:R-:W-:Y:S01]  /*1e2e0*/  HMMA.16816.F32 R92, R52, R66.reuse, R92 ;  /* 0x00000042345c723c */ /* 0x080fe2000000185c */
[----:B------:R1:W-:Y:S03]  /*1e2f0*/  MUFU.EX2 R173, R60 ;  /* 0x0000003c00ad7308 */ /* 0x0003e60000000800 */
[----:B--2---:R-:W-:Y:S04]  /*1e300*/  FFMA.FTZ R56, R187, c[0x0][0x2d0], -R68 ;  /* 0x0000b400bb387a23 */ /* 0x004fe80000010844 */
[C---:B------:R-:W-:Y:S03]  /*1e310*/  HMMA.16816.F32 R96, R48.reuse, R66, R96 ;  /* 0x000000423060723c */ /* 0x040fe60000001860 */
[----:B------:R2:W-:Y:S10]  /*1e320*/  MUFU.EX2 R172, R56 ;  /* 0x0000003800ac7308 */ /* 0x0005f40000000800 */
        /* <DEDUP_REMOVED lines=8> */
[----:B--2---:R-:W-:Y:S08]  /*1e3b0*/  FFMA.FTZ R56, R189, c[0x0][0x2d0], -R47 ;  /* 0x0000b400bd387a23 */ /* 0x004ff0000001082f */
[----:B------:R2:W-:Y:S01]  /*1e3c0*/  MUFU.EX2 R171, R56 ;  /* 0x0000003800ab7308 */ /* 0x0005e20000000800 */
[--C-:B----4-:R-:W-:Y:S09]  /*1e3d0*/  FFMA.FTZ R64, R82, c[0x0][0x2d0], -R69.reuse ;  /* 0x0000b40052407a23 */ /* 0x110ff20000010845 */
[----:B------:R4:W-:Y:S01]  /*1e3e0*/  MUFU.EX2 R165, R64 ;  /* 0x0000004000a57308 */ /* 0x0009e20000000800 */
[----:B--2---:R-:W-:Y:S01]  /*1e3f0*/  FFMA.FTZ R56, R190, c[0x0][0x2d0], -R68 ;  /* 0x0000b400be387a23 */ /* 0x004fe20000010844 */
[-C--:B-1----:R-:W-:Y:S08]  /*1e400*/  HMMA.16816.F32 R36, R48, R60.reuse, R36 ;  /* 0x0000003c3024723c */ /* 0x082ff00000001824 */
[----:B------:R1:W-:Y:S01]  /*1e410*/  MUFU.EX2 R168, R56 ;  /* 0x0000003800a87308 */ /* 0x0003e20000000800 */
[C---:B------:R-:W-:Y:S01]  /*1e420*/  HMMA.16816.F32 R100, R52.reuse, R60, R100 ;  /* 0x0000003c3464723c */ /* 0x040fe20000001864 */
[----:B----4-:R-:W-:Y:S06]  /*1e430*/  LDSM.16.MT88.4 R64, [R206+0x1000] ;  /* 0x00100000ce40783b */ /* 0x010fec0000004200 */
[----:B------:R-:W-:Y:S01]  /*1e440*/  FFMA.FTZ R60, R77, c[0x0][0x2d0], -R70 ;  /* 0x0000b4004d3c7a23 */ /* 0x000fe20000010846 */
[-C--:B------:R-:W-:Y:S03]  /*1e450*/  HMMA.16816.F32 R40, R52, R62.reuse, R40 ;  /* 0x0000003e3428723c */ /* 0x080fe60000001828 */
[----:B------:R-:W2:Y:S04]  /*1e460*/  MUFU.EX2 R166, R60 ;  /* 0x0000003c00a67308 */ /* 0x000ea80000000800 */
[----:B------:R-:W-:Y:S01]  /*1e470*/  FFMA.FTZ R52, R191, c[0x0][0x2d0], -R68 ;  /* 0x0000b400bf347a23 */ /* 0x000fe20000010844 */
[----:B------:R-:W-:Y:S04]  /*1e480*/  HMMA.16816.F32 R104, R48, R62, R104 ;  /* 0x0000003e3068723c */ /* 0x000fe80000001868 */
[----:B-1----:R-:W-:Y:S01]  /*1e490*/  FFMA.FTZ R56, R72, c[0x0][0x2d0], -R70 ;  /* 0x0000b40048387a23 */ /* 0x002fe20000010846 */
[----:B------:R1:W-:Y:S01]  /*1e4a0*/  MUFU.EX2 R167, R52 ;  /* 0x0000003400a77308 */ /* 0x0003e20000000800 */
[----:B------:R-:W-:Y:S02]  /*1e4b0*/  F2FP.PACK_AB R54, R177, R175 ;  /* 0x000000afb136723e */ /* 0x000fe400000000ff */
[----:B------:R-:W-:Y:S04]  /*1e4c0*/  F2FP.PACK_AB R48, R229, R230 ;  /* 0x000000e6e530723e */ /* 0x000fe800000000ff */
[----:B------:R-:W-:Y:S02]  /*1e4d0*/  F2FP.PACK_AB R49, R227, R228 ;  /* 0x000000e4e331723e */ /* 0x000fe400000000ff */
[----:B------:R-:W-:Y:S01]  /*1e4e0*/  F2FP.PACK_AB R50, R225, R226 ;  /* 0x000000e2e132723e */ /* 0x000fe200000000ff */
[----:B------:R4:W4:Y:S01]  /*1e4f0*/  MUFU.EX2 R151, R56 ;  /* 0x0000003800977308 */ /* 0x0009220000000800 */
[----:B------:R-:W-:Y:S02]  /*1e500*/  F2FP.PACK_AB R51, R181, R224 ;  /* 0x000000e0b533723e */ /* 0x000fe400000000ff */
[----:B--2---:R-:W-:Y:S01]  /*1e510*/  F2FP.PACK_AB R55, R166, R149 ;  /* 0x00000095a637723e */ /* 0x004fe200000000ff */
[----:B------:R-:W-:Y:S01]  /*1e520*/  LDSM.16.MT88.4 R60, [R209+0x1000] ;  /* 0x00100000d13c783b */ /* 0x000fe20000004200 */
[--C-:B-1----:R-:W-:Y:S05]  /*1e530*/  FFMA.FTZ R52, R81, c[0x0][0x2d0], -R69.reuse ;  /* 0x0000b40051347a23 */ /* 0x102fea0000010845 */
[----:B------:R1:W2:Y:S02]  /*1e540*/  MUFU.EX2 R148, R52 ;  /* 0x0000003400947308 */ /* 0x0002a40000000800 */
[----:B----4-:R-:W4:Y:S01]  /*1e550*/  LDSM.16.MT88.4 R56, [R205+0x1000] ;  /* 0x00100000cd38783b */ /* 0x010f220000004200 */
[----:B------:R-:W-:Y:S02]  /*1e560*/  F2FP.PACK_AB R53, R150, R151 ;  /* 0x000000979635723e */ /* 0x000fe400000000ff */
[----:B-1----:R-:W-:Y:S01]  /*1e570*/  F2FP.PACK_AB R52, R178, R176 ;  /* 0x000000b0b234723e */ /* 0x002fe200000000ff */
[-C--:B----4-:R-:W-:Y:S08]  /*1e580*/  HMMA.16816.F32 R4, R48, R56.reuse, R4 ;  /* 0x000000383004723c */ /* 0x090ff00000001804 */
        /* <DEDUP_REMOVED lines=10> */
[----:B------:R1:W4:Y:S07]  /*1e630*/  MUFU.EX2 R163, R56 ;  /* 0x0000003800a37308 */ /* 0x00032e0000000800 */
        /* <DEDUP_REMOVED lines=10> */
[----:B------:R2:W-:Y:S01]  /*1e6e0*/  MUFU.EX2 R112, R60 ;  /* 0x0000003c00707308 */ /* 0x0005e20000000800 */
[--C-:B-1----:R-:W-:Y:S02]  /*1e6f0*/  FFMA.FTZ R56, R194, c[0x0][0x2d0], -R47.reuse ;  /* 0x0000b400c2387a23 */ /* 0x102fe4000001082f */
[----:B------:R-:W-:Y:S07]  /*1e700*/  FFMA.FTZ R47, R198, c[0x0][0x2d0], -R47 ;  /* 0x0000b400c62f7a23 */ /* 0x000fee000001082f */
[----:B------:R1:W-:Y:S01]  /*1e710*/  MUFU.EX2 R162, R56 ;  /* 0x0000003800a27308 */ /* 0x0003e20000000800 */
[----:B--2---:R-:W-:Y:S09]  /*1e720*/  LDSM.16.MT88.4 R60, [R205+0x1800] ;  /* 0x00180000cd3c783b */ /* 0x004ff20000004200 */
[----:B------:R2:W-:Y:S01]  /*1e730*/  MUFU.EX2 R83, R47 ;  /* 0x0000002f00537308 */ /* 0x0005e20000000800 */
[--C-:B-1----:R-:W-:Y:S09]  /*1e740*/  FFMA.FTZ R56, R195, c[0x0][0x2d0], -R68.reuse ;  /* 0x0000b400c3387a23 */ /* 0x102ff20000010844 */
[----:B------:R1:W-:Y:S01]  /*1e750*/  MUFU.EX2 R114, R56 ;  /* 0x0000003800727308 */ /* 0x0003e20000000800 */
[--C-:B--2---:R-:W-:Y:S02]  /*1e760*/  FFMA.FTZ R47, R199, c[0x0][0x2d0], -R68.reuse ;  /* 0x0000b400c72f7a23 */ /* 0x104fe40000010844 */
[----:B------:R-:W-:Y:S07]  /*1e770*/  FFMA.FTZ R68, R202, c[0x0][0x2d0], -R68 ;  /* 0x0000b400ca447a23 */ /* 0x000fee0000010844 */
[----:B------:R2:W-:Y:S10]  /*1e780*/  MUFU.EX2 R82, R47 ;  /* 0x0000002f00527308 */ /* 0x0005f40000000800 */
[----:B------:R-:W-:Y:S01]  /*1e790*/  MUFU.EX2 R81, R68 ;  /* 0x0000004400517308 */ /* 0x000fe20000000800 */
[----:B-1----:R-:W1:Y:S01]  /*1e7a0*/  LDSM.16.MT88.4 R56, [R208+0x1000] ;  /* 0x00100000d038783b */ /* 0x002e620000004200 */
[--C-:B--2---:R-:W-:Y:S08]  /*1e7b0*/  FFMA.FTZ R47, R115, c[0x0][0x2d0], -R70.reuse ;  /* 0x0000b400732f7a23 */ /* 0x104ff00000010846 */
[----:B------:R2:W-:Y:S02]  /*1e7c0*/  MUFU.EX2 R74, R47 ;  /* 0x0000002f004a7308 */ /* 0x0005e40000000800 */
[--C-:B--2---:R-:W-:Y:S01]  /*1e7d0*/  FFMA.FTZ R47, R158, c[0x0][0x2d0], -R70.reuse ;  /* 0x0000b4009e2f7a23 */ /* 0x104fe20000010846 */
[-C--:B-1----:R-:W-:Y:S07]  /*1e7e0*/  HMMA.16816.F32 R36, R48, R56.reuse, R36 ;  /* 0x000000383024723c */ /* 0x082fee0000001824 */
[----:B------:R1:W2:Y:S01]  /*1e7f0*/  MUFU.EX2 R73, R47 ;  /* 0x0000002f00497308 */ /* 0x0002a20000000800 */
[C---:B------:R-:W-:Y:S08]  /*1e800*/  HMMA.16816.F32 R100, R52.reuse, R56, R100 ;  /* 0x000000383464723c */ /* 0x040ff00000001864 */
[-C--:B------:R-:W-:Y:S07]  /*1e810*/  HMMA.16816.F32 R40, R52, R58.reuse, R40 ;  /* 0x0000003a3428723c */ /* 0x080fee0000001828 */
[----:B------:R-:W-:Y:S01]  /*1e820*/  F2FP.PACK_AB R52, R165, R148 ;  /* 0x00000094a534723e */ /* 0x000fe200000000ff */
[----:B------:R-:W-:Y:S01]  /*1e830*/  HMMA.16816.F32 R104, R48, R58, R104 ;  /* 0x0000003a3068723c */ /* 0x000fe20000001868 */
[----:B------:R-:W3:Y:S03]  /*1e840*/  LDSM.16.MT88.4 R56, [R209+0x1800] ;  /* 0x00180000d138783b */ /* 0x000ee60000004200 */
[--C-:B-1----:R-:W-:Y:S01]  /*1e850*/  FFMA.FTZ R47, R159, c[0x0][0x2d0], -R70.reuse ;  /* 0x0000b4009f2f7a23 */ /* 0x102fe20000010846 */
[----:B----4-:R-:W-:Y:S02]  /*1e860*/  F2FP.PACK_AB R54, R163, R164 ;  /* 0x000000a4a336723e */ /* 0x010fe400000000ff */
[----:B------:R-:W-:Y:S01]  /*1e870*/  F2FP.PACK_AB R48, R174, R173 ;  /* 0x000000adae30723e */ /* 0x000fe200000000ff */
[----:B------:R1:W-:Y:S01]  /*1e880*/  MUFU.EX2 R72, R47 ;  /* 0x0000002f00487308 */ /* 0x0003e20000000800 */
[----:B------:R-:W-:Y:S03]  /*1e890*/  F2FP.PACK_AB R49, R172, R170 ;  /* 0x000000aaac31723e */ /* 0x000fe600000000ff */
[----:B------:R-:W-:Y:S02]  /*1e8a0*/  F2FP.PACK_AB R50, R171, R169 ;  /* 0x000000a9ab32723e */ /* 0x000fe400000000ff */
[----:B------:R-:W-:Y:S02]  /*1e8b0*/  F2FP.PACK_AB R51, R167, R168 ;  /* 0x000000a8a733723e */ /* 0x000fe400000000ff */
[----:B--2---:R-:W-:Y:S05]  /*1e8c0*/  F2FP.PACK_AB R53, R73, R74 ;  /* 0x0000004a4935723e */ /* 0x004fea00000000ff */
[-C--:B------:R-:W-:Y:S03]  /*1e8d0*/  HMMA.16816.F32 R4, R48, R60.reuse, R4 ;  /* 0x0000003c3004723c */ /* 0x080fe60000001804 */
[--C-:B-1----:R-:W-:Y:S04]  /*1e8e0*/  FFMA.FTZ R47, R160, c[0x0][0x2d0], -R70.reuse ;  /* 0x0000b400a02f7a23 */ /* 0x102fe80000010846 */
[----:B------:R1:W2:Y:S02]  /*1e8f0*/  MUFU.EX2 R71, R47 ;  /* 0x0000002f00477308 */ /* 0x0002a40000000800 */
[--C-:B-1----:R-:W-:Y:S03]  /*1e900*/  FFMA.FTZ R47, R201, c[0x0][0x2d0], -R69.reuse ;  /* 0x0000b400c92f7a23 */ /* 0x102fe60000010845 */
[----:B--2---:R-:W-:Y:S05]  /*1e910*/  F2FP.PACK_AB R55, R71, R72 ;  /* 0x000000484737723e */ /* 0x004fea00000000ff */
[----:B------:R1:W-:Y:S02]  /*1e920*/  MUFU.EX2 R80, R47 ;  /* 0x0000002f00507308 */ /* 0x0003e40000000800 */
        /* <DEDUP_REMOVED lines=23> */
[C---:B------:R-:W-:Y:S08]  /*1eaa0*/  HMMA.16816.F32 R100, R52.reuse, R60, R100 ;  /* 0x0000003c3464723c */ /* 0x040ff00000001864 */
[-C--:B------:R-:W-:Y:S01]  /*1eab0*/  HMMA.16816.F32 R40, R52, R62.reuse, R40 ;  /* 0x0000003e3428723c */ /* 0x080fe20000001828 */
[----:B------:R-:W2:Y:S03]  /*1eac0*/  LDSM.16.MT88.4 R52, [R206+0x2000] ;  /* 0x00200000ce34783b */ /* 0x000ea60000004200 */
[--C-:B-1----:R-:W-:Y:S04]  /*1ead0*/  FFMA.FTZ R47, R156, c[0x0][0x2d0], -R70.reuse ;  /* 0x0000b4009c2f7a23 */ /* 0x102fe80000010846 */
[----:B------:R-:W-:Y:S01]  /*1eae0*/  HMMA.16816.F32 R104, R48, R62, R104 ;  /* 0x0000003e3068723c */ /* 0x000fe20000001868 */
[----:B------:R1:W3:Y:S06]  /*1eaf0*/  MUFU.EX2 R56, R47 ;  /* 0x0000002f00387308 */ /* 0x0002ec0000000800 */
[----:B------:R-:W-:Y:S02]  /*1eb00*/  F2FP.PACK_AB R48, R162, R161 ;  /* 0x000000a1a230723e */ /* 0x000fe400000000ff */
[----:B------:R-:W-:Y:S03]  /*1eb10*/  F2FP.PACK_AB R49, R113, R114 ;  /* 0x000000727131723e */ /* 0x000fe600000000ff */
[----:B------:R-:W-:Y:S02]  /*1eb20*/  F2FP.PACK_AB R50, R83, R112 ;  /* 0x000000705332723e */ /* 0x000fe400000000ff */
[----:B------:R-:W-:Y:S07]  /*1eb30*/  F2FP.PACK_AB R51, R81, R82 ;  /* 0x000000525133723e */ /* 0x000fee00000000ff */
[-C--:B------:R-:W-:Y:S03]  /*1eb40*/  HMMA.16816.F32 R116, R48, R128.reuse, R4 ;  /* 0x000000803074723c */ /* 0x080fe60000001804 */
[--C-:B-1----:R-:W-:Y:S01]  /*1eb50*/  FFMA.FTZ R47, R75, c[0x0][0x2d0], -R70.reuse ;  /* 0x0000b4004b2f7a23 */ /* 0x102fe20000010846 */
[----:B---3--:R-:W-:Y:S01]  /*1eb60*/  F2FP.PACK_AB R153, R56, R68 ;  /* 0x000000443899723e */ /* 0x008fe200000000ff */
[----:B------:R-:W-:Y:S02]  /*1eb70*/  FFMA.FTZ R70, R46, c[0x0][0x2d0], -R70 ;  /* 0x0000b4002e467a23 */ /* 0x000fe40000010846 */
[----:B------:R-:W-:Y:S02]  /*1eb80*/  FFMA.FTZ R4, R45, R137, R138 ;  /* 0x000000892d047223 */ /* 0x000fe4000001008a */
[----:B------:R-:W-:Y:S03]  /*1eb90*/  MUFU.EX2 R46, R70 ;  /* 0x00000046002e7308 */ /* 0x000fe60000000800 */
[----:B-----5:R-:W-:Y:S02]  /*1eba0*/  FFMA.FTZ R6, R44, R136, R252 ;  /* 0x000000882c067223 */ /* 0x020fe400000100fc */
[----:B------:R-:W-:Y:S02]  /*1ebb0*/  FFMA.FTZ R5, R2, R142, R248 ;  /* 0x0000008e02057223 */ /* 0x000fe400000100f8 */
[----:B------:R-:W-:Y:S02]  /*1ebc0*/  FADD.FTZ R4, R141, R4 ;  /* 0x000000048d047221 */ /* 0x000fe40000010000 */
[----:B------:R-:W-:Y:S02]  /*1ebd0*/  FADD.FTZ R2, R251, R6 ;  /* 0x00000006fb027221 */ /* 0x000fe40000010000 */
[----:B------:R-:W-:Y:S01]  /*1ebe0*/  FADD.FTZ R5, R247, R5 ;  /* 0x00000005f7057221 */ /* 0x000fe20000010000 */
[----:B------:R-:W1:Y:S01]  /*1ebf0*/  MUFU.EX2 R47, R47 ;  /* 0x0000002f002f7308 */ /* 0x000e620000000800 */
        /* <DEDUP_REMOVED lines=102> */
.L_x_2575:
[----:B------:R-:W-:Y:S02]  /*1f260*/  MOV R11, 0x1f ;  /* 0x0000001f000b7802 */ /* 0x000fe40000000f00 */
[----:B------:R-:W-:Y:S01]  /*1f270*/  MOV R10, 0xffffffff ;  /* 0xffffffff000a7802 */ /* 0x000fe20000000f00 */
[----:B------:R-:W-:Y:S05]  /*1f280*/  BRA.DIV ~URZ, `(.L_x_2593) ;  /* 0x000052527f007947 */ /* 0x000fea000b800000 */
[----:B------:R-:W3:Y:S04]  /*1f290*/  LDL R0, [R1+0x8] ;  /* 0x0000080001007983 */ /* 0x000ee80000100800 */
[----:B--23--:R1:W2:Y:S02]  /*1f2a0*/  SHFL.BFLY PT, R2, R0, 0x2, 0x1f ;  /* 0x0c401f0000027f89 */ /* 0x00c2a400000e0000 */
.L_x_2679:
        /* <DEDUP_REMOVED lines=19> */
.L_x_2680:
        /* <DEDUP_REMOVED lines=36> */
[C---:B------:R-:W-:Y:S02]  /*1f620*/  FMUL.FTZ R97, R4.reuse, R119 ;  /* 0x0000007704617220 */ /* 0x040fe40000410000 */
[C---:B------:R-:W-:Y:S02]  /*1f630*/  FMUL.FTZ R118, R4.reuse, R86 ;  /* 0x0000005604767220 */ /* 0x040fe40000410000 */
[----:B------:R-:W-:-:S02]  /*1f640*/  FMUL.FTZ R119, R4, R87 ;  /* 0x0000005704777220 */ /* 0x000fc40000410000 */
[C---:B---3--:R-:W-:Y:S02]  /*1f650*/  FMUL.FTZ R54, R2.reuse, R120 ;  /* 0x0000007802367220 */ /* 0x048fe40000410000 */
        /* <DEDUP_REMOVED lines=31> */
[----:B------:R-:W-:Y:S01]  /*1f850*/  FMUL.FTZ R71, R4, R107 ;  /* 0x0000006b04477220 */ /* 0x000fe20000410000 */
[----:B------:R-:W-:Y:S01]  /*1f860*/  @P1 MOV R4, 0x3f317218 ;  /* 0x3f31721800041802 */ /* 0x000fe20000000f00 */
[----:B------:R-:W-:Y:S02]  /*1f870*/  @P2 FMUL.FTZ R9, R9, 0.69314718246459960938 ;  /* 0x3f31721809092820 */ /* 0x000fe40000410000 */
[----:B------:R-:W-:-:S02]  /*1f880*/  @P2 FMUL.FTZ R5, R5, c[0x0][0x2d0] ;  /* 0x0000b40005052a20 */ /* 0x000fc40000410000 */
[----:B------:R-:W-:Y:S02]  /*1f890*/  @P1 FMUL.FTZ R4, R4, c[0x0][0x2d0] ;  /* 0x0000b40004041a20 */ /* 0x000fe40000410000 */
[----:B------:R-:W-:Y:S01]  /*1f8a0*/  @P2 FFMA.FTZ R23, R5, R109, R9 ;  /* 0x0000006d05172223 */ /* 0x000fe20000010009 */
[----:B------:R-:W-:Y:S01]  /*1f8b0*/  MOV R5, 0x1 ;  /* 0x0000000100057802 */ /* 0x000fe20000000f00 */
[----:B------:R-:W-:Y:S01]  /*1f8c0*/  @P1 FFMA.FTZ R24, R4, R108, R8 ;  /* 0x0000006c04181223 */ /* 0x000fe20000010008 */
[----:B------:R-:W-:Y:S01]  /*1f8d0*/  @P0 MOV R4, 0x3f317218 ;  /* 0x3f31721800040802 */ /* 0x000fe20000000f00 */
[----:B-1----:R-:W-:Y:S02]  /*1f8e0*/  @P0 FMUL.FTZ R2, R2, 0.69314718246459960938 ;  /* 0x3f31721802020820 */ /* 0x002fe40000410000 */
[----:B------:R-:W-:Y:S02]  /*1f8f0*/  @P3 FMUL.FTZ R10, R10, 0.69314718246459960938 ;  /* 0x3f3172180a0a3820 */ /* 0x000fe40000410000 */
[----:B------:R-:W-:-:S02]  /*1f900*/  @P0 FMUL.FTZ R4, R4, c[0x0][0x2d0] ;  /* 0x0000b40004040a20 */ /* 0x000fc40000410000 */
[----:B------:R-:W-:Y:S02]  /*1f910*/  @P3 FMUL.FTZ R6, R6, c[0x0][0x2d0] ;  /* 0x0000b40006063a20 */ /* 0x000fe40000410000 */
[--C-:B------:R-:W-:Y:S01]  /*1f920*/  @P0 FFMA.FTZ R19, R4, R3, R2.reuse ;  /* 0x0000000304130223 */ /* 0x100fe20000010002 */
        /* <DEDUP_REMOVED lines=18> */
.L_x_2464:
[----:B------:R1:W5:Y:S01]  /*1fa50*/  LDL R6, [R1+0x48] ;  /* 0x0000480001067983 */ /* 0x0003620000100800 */
[----:B------:R-:W-:Y:S03]  /*1fa60*/  BSSY B0, `(.L_x_2595) ;  /* 0x0000012000007945 */ /* 0x000fe60003800000 */
[----:B------:R-:W2:Y:S02]  /*1fa70*/  S2R R81, SR_TID.X ;  /* 0x0000000000517919 */ /* 0x000ea40000002100 */
[----:B--2---:R-:W-:-:S13]  /*1fa80*/  LOP3.LUT P0, RZ, R81, 0x7f, RZ, 0xc0, !PT ;  /* 0x0000007f51ff7812 */ /* 0x004fda000780c0ff */
[----:B------:R-:W-:Y:S05]  /*1fa90*/  @P0 BRA `(.L_x_2596) ;  /* 0x000000e000000947 */ /* 0x000fea0003800000 */
[----:B-1----:R-:W1:Y:S01]  /*1faa0*/  S2R R4, SR_LANEID ;  /* 0x0000000000047919 */ /* 0x002e620000000000 */
        /* <DEDUP_REMOVED lines=12> */
[----:B------:R1:W-:Y:S02]  /*1fb70*/  STL [R1+0x48], R6 ;  /* 0x0000480601007387 */ /* 0x0003e40000100800 */
.L_x_2596:
[----:B-1----:R-:W-:Y:S05]  /*1fb80*/  BSYNC B0 ;  /* 0x0000000000007941 */ /* 0x002fea0003800000 */
.L_x_2595:
[----:B------:R-:W-:Y:S01]  /*1fb90*/  SHF.R.S32.HI R4, RZ, 0x1f, R81 ;  /* 0x0000001fff047819 */ /* 0x000fe20000011451 */
[----:B------:R-:W-:Y:S01]  /*1fba0*/  BSSY B1, `(.L_x_2597) ;  /* 0x00002db000017945 */ /* 0x000fe20003800000 */
[----:B------:R-:W-:Y:S01]  /*1fbb0*/  PRMT R0, R2, 0x9910, RZ ;  /* 0x0000991002007816 */ /* 0x000fe200000000ff */
[----:B-----5:R-:W-:Y:S01]  /*1fbc0*/  IMAD.MOV.U32 R45, RZ, RZ, R6 ;  /* 0x000000ffff2d7224 */ /* 0x020fe200078e0006 */
[----:B------:R-:W-:Y:S02]  /*1fbd0*/  LEA.HI R3, R4, R81, RZ, 0x3 ;  /* 0x0000005104037211 */ /* 0x000fe400078f18ff */
        /* <DEDUP_REMOVED lines=131> */
.L_x_2599:
        /* <DEDUP_REMOVED lines=135> */
.L_x_2681:
[----:B------:R-:W-:Y:S05]  /*20c80*/  BRA.DIV ~URZ, `(.L_x_2602) ;  /* 0x00003b927f007947 */ /* 0x000fea000b800000 */
[----:B------:R4:W2:Y:S02]  /*20c90*/  SHFL.IDX PT, R2, R7, RZ, 0x181f ;  /* 0x00181fff07027589 */ /* 0x0008a400000e0000 */
.L_x_2682:
        /* <DEDUP_REMOVED lines=8> */
.L_x_2683:
[----:B------:R-:W-:-:S04]  /*20d20*/  IADD3 R3, R5, 0x10, RZ ;  /* 0x0000001005037810 */ /* 0x000fc80007ffe0ff */
[----:B------:R-:W-:-:S13]  /*20d30*/  ISETP.GE.OR P0, PT, R3, R4, P2 ;  /* 0x000000040300720c */ /* 0x000fda0001706670 */
[----:B--2---:R-:W-:-:S04]  /*20d40*/  @!P0 LEA R2, P1, R0, R2, 0x1 ;  /* 0x0000000200028211 */ /* 0x004fc800078208ff */
[----:B------:R-:W-:-:S05]  /*20d50*/  @!P0 LEA.HI.X R3, R0, R8, R80, 0x1, P1 ;  /* 0x0000000800038211 */ /* 0x000fca00008f0c50 */
[----:B------:R2:W-:Y:S01]  /*20d60*/  @!P0 ST.E.128 [R2.64], R16 ;  /* 0x0000001002008985 */ /* 0x0005e2000c101d08 */
[----:B------:R-:W-:Y:S05]  /*20d70*/  BRA.DIV ~URZ, `(.L_x_2604) ;  /* 0x00003be27f007947 */ /* 0x000fea000b800000 */
[----:B------:R2:W3:Y:S02]  /*20d80*/  SHFL.IDX PT, R8, R6, 0x2, 0x181f ;  /* 0x00581f0006087f89 */ /* 0x0004e400000e0000 */
.L_x_2684:
[----:B------:R-:W-:Y:S05]  /*20d90*/  BRA.DIV ~URZ, `(.L_x_2605) ;  /* 0x00003c327f007947 */ /* 0x000fea000b800000 */
[----:B--2---:R2:W4:Y:S02]  /*20da0*/  SHFL.IDX PT, R2, R7, 0x2, 0x181f ;  /* 0x00581f0007027f89 */ /* 0x00452400000e0000 */
.L_x_2685:
        /* <DEDUP_REMOVED lines=8> */
.L_x_2686:
[----:B------:R-:W-:-:S04]  /*20e30*/  IADD3 R3, R5, 0x30, RZ ;  /* 0x0000003005037810 */ /* 0x000fc80007ffe0ff */
[----:B------:R-:W-:-:S13]  /*20e40*/  ISETP.GE.OR P0, PT, R3, R4, P2 ;  /* 0x000000040300720c */ /* 0x000fda0001706670 */
[----:B---3--:R-:W-:-:S04]  /*20e50*/  @!P0 LEA R2, P1, R0, R2, 0x1 ;  /* 0x0000000200028211 */ /* 0x008fc800078208ff */
[----:B--2---:R-:W-:-:S05]  /*20e60*/  @!P0 LEA.HI.X R3, R0, R8, R80, 0x1, P1 ;  /* 0x0000000800038211 */ /* 0x004fca00008f0c50 */
[----:B-1----:R1:W-:Y:S01]  /*20e70*/  @!P0 ST.E.128 [R2.64], R24 ;  /* 0x0000001802008985 */ /* 0x0023e2000c101d08 */
[----:B------:R-:W-:Y:S05]  /*20e80*/  BRA.DIV ~URZ, `(.L_x_2607) ;  /* 0x00003c827f007947 */ /* 0x000fea000b800000 */
[----:B------:R2:W3:Y:S02]  /*20e90*/  SHFL.IDX PT, R8, R6, 0x4, 0x181f ;  /* 0x00981f0006087f89 */ /* 0x0004e400000e0000 */
.L_x_2687:
[----:B------:R-:W-:Y:S05]  /*20ea0*/  BRA.DIV ~URZ, `(.L_x_2608) ;  /* 0x00003cd27f007947 */ /* 0x000fea000b800000 */
[----:B-1----:R1:W2:Y:S02]  /*20eb0*/  SHFL.IDX PT, R2, R7, 0x4, 0x181f ;  /* 0x00981f0007027f89 */ /* 0x0022a400000e0000 */
.L_x_2688:
        /* <DEDUP_REMOVED lines=8> */
.L_x_2689:
[----:B------:R-:W-:-:S04]  /*20f40*/  IADD3 R3, R5, 0x50, RZ ;  /* 0x0000005005037810 */ /* 0x000fc80007ffe0ff */
[----:B------:R-:W-:-:S13]  /*20f50*/  ISETP.GE.OR P0, PT, R3, R4, P2 ;  /* 0x000000040300720c */ /* 0x000fda0001706670 */
[----:B--2---:R-:W-:-:S04]  /*20f60*/  @!P0 LEA R2, P1, R0, R2, 0x1 ;  /* 0x0000000200028211 */ /* 0x004fc800078208ff */
[----:B-1----:R-:W-:-:S05]  /*20f70*/  @!P0 LEA.HI.X R3, R0, R8, R80, 0x1, P1 ;  /* 0x0000000800038211 */ /* 0x002fca00008f0c50 */
[----:B------:R1:W-:Y:S01]  /*20f80*/  @!P0 ST.E.128 [R2.64], R32 ;  /* 0x0000002002008985 */ /* 0x0003e2000c101d08 */
[----:B------:R-:W-:Y:S05]  /*20f90*/  BRA.DIV ~URZ, `(.L_x_2610) ;  /* 0x00003d227f007947 */ /* 0x000fea000b800000 */
[----:B------:R2:W1:Y:S02]  /*20fa0*/  SHFL.IDX PT, R8, R6, 0x6, 0x181f ;  /* 0x00d81f0006087f89 */ /* 0x00046400000e0000 */
.L_x_2690:
[----:B------:R-:W-:Y:S05]  /*20fb0*/  BRA.DIV ~URZ, `(.L_x_2611) ;  /* 0x00003d727f007947 */ /* 0x000fea000b800000 */
[----:B-1----:R1:W2:Y:S02]  /*20fc0*/  SHFL.IDX PT, R2, R7, 0x6, 0x181f ;  /* 0x00d81f0007027f89 */ /* 0x0022a400000e0000 */
.L_x_2691:
        /* <DEDUP_REMOVED lines=8> */
.L_x_2692:
[----:B------:R-:W-:-:S04]  /*21050*/  IADD3 R2, R5, 0x70, RZ ;  /* 0x0000007005027810 */ /* 0x000fc80007ffe0ff */
[----:B------:R-:W-:-:S13]  /*21060*/  ISETP.GE.OR P0, PT, R2, R4, P2 ;  /* 0x000000040200720c */ /* 0x000fda0001706670 */
[----:B------:R-:W-:Y:S05]  /*21070*/  @P0 BRA `(.L_x_2613) ;  /* 0x000018d000000947 */ /* 0x000fea0003800000 */
[----:B----4-:R-:W-:-:S04]  /*21080*/  LEA R2, P0, R0, R3, 0x1 ;  /* 0x0000000300027211 */ /* 0x010fc800078008ff */
[----:B---3--:R-:W-:-:S05]  /*21090*/  LEA.HI.X R3, R0, R6, R80, 0x1, P0 ;  /* 0x0000000600037211 */ /* 0x008fca00000f0c50 */
[----:B------:R3:W-:Y:S01]  /*210a0*/  ST.E.128 [R2.64], R40 ;  /* 0x0000002802007985 */ /* 0x0007e2000c101d08 */
[----:B------:R-:W-:Y:S05]  /*210b0*/  BRA `(.L_x_2613) ;  /* 0x0000189000007947 */ /* 0x000fea0003800000 */
.L_x_2600:
        /* <DEDUP_REMOVED lines=34> */
.L_x_2693:
[----:B------:R-:W-:Y:S05]  /*212e0*/  BRA.DIV ~URZ, `(.L_x_2615) ;  /* 0x00003bf27f007947 */ /* 0x000fea000b800000 */
[----:B------:R3:W4:Y:S02]  /*212f0*/  SHFL.IDX PT, R2, R19, RZ, 0x1c1f ;  /* 0x001c1fff13027589 */ /* 0x00072400000e0000 */
.L_x_2694:
        /* <DEDUP_REMOVED lines=50> */
.L_x_2617:
[----:B------:R-:W-:Y:S05]  /*21620*/  BSYNC B0 ;  /* 0x0000000000007941 */ /* 0x000fea0003800000 */
.L_x_2616:
[----:B------:R-:W-:Y:S05]  /*21630*/  BRA.DIV ~URZ, `(.L_x_2618) ;  /* 0x000039127f007947 */ /* 0x000fea000b800000 */
[----:B--2---:R2:W1:Y:S04]  /*21640*/  SHFL.IDX PT, R12, R13, 0x1, 0x1c1f ;  /* 0x003c1f000d0c7f89 */ /* 0x00446800000e0000 */
[----:B----4-:R2:W4:Y:S02]  /*21650*/  SHFL.IDX PT, R2, R19, 0x1, 0x1c1f ;  /* 0x003c1f0013027f89 */ /* 0x01052400000e0000 */
.L_x_2695:
        /* <DEDUP_REMOVED lines=35> */
.L_x_2620:
[----:B------:R-:W-:Y:S05]  /*21890*/  BSYNC B0 ;  /* 0x0000000000007941 */ /* 0x000fea0003800000 */
.L_x_2619:
[----:B------:R-:W-:Y:S05]  /*218a0*/  BRA.DIV ~URZ, `(.L_x_2621) ;  /* 0x000037727f007947 */ /* 0x000fea000b800000 */
[----:B-1----:R1:W2:Y:S02]  /*218b0*/  SHFL.IDX PT, R12, R13, 0x2, 0x1c1f ;  /* 0x005c1f000d0c7f89 */ /* 0x0022a400000e0000 */
.L_x_2696:
[----:B------:R-:W-:Y:S05]  /*218c0*/  BRA.DIV ~URZ, `(.L_x_2622) ;  /* 0x000037c27f007947 */ /* 0x000fea000b800000 */
[----:B----4-:R4:W1:Y:S02]  /*218d0*/  SHFL.IDX PT, R2, R19, 0x2, 0x1c1f ;  /* 0x005c1f0013027f89 */ /* 0x01086400000e0000 */
.L_x_2697:
        /* <DEDUP_REMOVED lines=37> */
.L_x_2624:
[----:B------:R-:W-:Y:S05]  /*21b30*/  BSYNC B0 ;  /* 0x0000000000007941 */ /* 0x000fea0003800000 */
.L_x_2623:
[----:B------:R-:W-:Y:S05]  /*21b40*/  BRA.DIV ~URZ, `(.L_x_2625) ;  /* 0x000035b27f007947 */ /* 0x000fea000b800000 */
[----:B--2---:R2:W3:Y:S04]  /*21b50*/  SHFL.IDX PT, R12, R13, 0x3, 0x1c1f ;  /* 0x007c1f000d0c7f89 */ /* 0x0044e800000e0000 */
[----:B-1----:R2:W1:Y:S02]  /*21b60*/  SHFL.IDX PT, R2, R19, 0x3, 0x1c1f ;  /* 0x007c1f0013027f89 */ /* 0x00246400000e0000 */
.L_x_2698:
        /* <DEDUP_REMOVED lines=40> */
.L_x_2598:
        /* <DEDUP_REMOVED lines=20> */
.L_x_2626:
        /* <DEDUP_REMOVED lines=57> */
.L_x_2628:
[----:B------:R-:W-:Y:S05]  /*222c0*/  BSYNC B0 ;  /* 0x0000000000007941 */ /* 0x000fea0003800000 */
.L_x_2627:
        /* <DEDUP_REMOVED lines=38> */
.L_x_2699:
[----:B------:R-:W-:Y:S05]  /*22530*/  BRA.DIV ~URZ, `(.L_x_2630) ;  /* 0x00002d027f007947 */ /* 0x000fea000b800000 */
[----:B------:R3:W4:Y:S02]  /*22540*/  SHFL.IDX PT, R2, R7, RZ, 0x181f ;  /* 0x00181fff07027589 */ /* 0x00072400000e0000 */
.L_x_2700:
        /* <DEDUP_REMOVED lines=8> */
.L_x_2701:
[----:B------:R-:W-:-:S04]  /*225d0*/  IADD3 R3, R4, 0x10, RZ ;  /* 0x0000001004037810 */ /* 0x000fc80007ffe0ff */
[----:B------:R-:W-:-:S13]  /*225e0*/  ISETP.GE.OR P0, PT, R3, R5, P2 ;  /* 0x000000050300720c */ /* 0x000fda0001706670 */
[----:B--2---:R-:W-:-:S04]  /*225f0*/  @!P0 LEA R2, P1, R0, R2, 0x1 ;  /* 0x0000000200028211 */ /* 0x004fc800078208ff */
[----:B-1----:R-:W-:-:S05]  /*22600*/  @!P0 LEA.HI.X R3, R0, R8, R80, 0x1, P1 ;  /* 0x0000000800038211 */ /* 0x002fca00008f0c50 */
[----:B------:R1:W-:Y:S01]  /*22610*/  @!P0 ST.E.128 [R2.64], RZ ;  /* 0x000000ff02008985 */ /* 0x0003e2000c101d08 */
[----:B------:R-:W-:Y:S05]  /*22620*/  BRA.DIV ~URZ, `(.L_x_2632) ;  /* 0x00002d527f007947 */ /* 0x000fea000b800000 */
[----:B------:R2:W1:Y:S02]  /*22630*/  SHFL.IDX PT, R8, R6, 0x2, 0x181f ;  /* 0x00581f0006087f89 */ /* 0x00046400000e0000 */
.L_x_2702:
[----:B------:R-:W-:Y:S05]  /*22640*/  BRA.DIV ~URZ, `(.L_x_2633) ;  /* 0x00002da27f007947 */ /* 0x000fea000b800000 */
[----:B-1----:R1:W2:Y:S02]  /*22650*/  SHFL.IDX PT, R2, R7, 0x2, 0x181f ;  /* 0x00581f0007027f89 */ /* 0x0022a400000e0000 */
.L_x_2703:
        /* <DEDUP_REMOVED lines=8> */
.L_x_2704:
[----:B------:R-:W-:-:S04]  /*226e0*/  IADD3 R3, R4, 0x30, RZ ;  /* 0x0000003004037810 */ /* 0x000fc80007ffe0ff */
[----:B------:R-:W-:-:S13]  /*226f0*/  ISETP.GE.OR P0, PT, R3, R5, P2 ;  /* 0x000000050300720c */ /* 0x000fda0001706670 */
[----:B--2---:R-:W-:-:S04]  /*22700*/  @!P0 LEA R2, P1, R0, R2, 0x1 ;  /* 0x0000000200028211 */ /* 0x004fc800078208ff */
[----:B------:R-:W-:-:S05]  /*22710*/  @!P0 LEA.HI.X R3, R0, R8, R80, 0x1, P1 ;  /* 0x0000000800038211 */ /* 0x000fca00008f0c50 */
[----:B------:R2:W-:Y:S01]  /*22720*/  @!P0 ST.E.128 [R2.64], RZ ;  /* 0x000000ff02008985 */ /* 0x0005e2000c101d08 */
[----:B------:R-:W-:Y:S05]  /*22730*/  BRA.DIV ~URZ, `(.L_x_2635) ;  /* 0x00002df27f007947 */ /* 0x000fea000b800000 */
[----:B------:R1:W2:Y:S02]  /*22740*/  SHFL.IDX PT, R8, R6, 0x4, 0x181f ;  /* 0x00981f0006087f89 */ /* 0x0002a400000e0000 */
.L_x_2705:
[----:B------:R-:W-:Y:S05]  /*22750*/  BRA.DIV ~URZ, `(.L_x_2636) ;  /* 0x00002e427f007947 */ /* 0x000fea000b800000 */
[----:B--2---:R2:W1:Y:S02]  /*22760*/  SHFL.IDX PT, R2, R7, 0x4, 0x181f ;  /* 0x00981f0007027f89 */ /* 0x00446400000e0000 */
.L_x_2706:
        /* <DEDUP_REMOVED lines=8> */
.L_x_2707:
[----:B------:R-:W-:-:S04]  /*227f0*/  IADD3 R3, R4, 0x50, RZ ;  /* 0x0000005004037810 */ /* 0x000fc80007ffe0ff */
[----:B------:R-:W-:-:S13]  /*22800*/  ISETP.GE.OR P0, PT, R3, R5, P2 ;  /* 0x000000050300720c */ /* 0x000fda0001706670 */
[----:B---3--:R-:W-:-:S04]  /*22810*/  @!P0 LEA R2, P1, R0, R2, 0x1 ;  /* 0x0000000200028211 */ /* 0x008fc800078208ff */
[----:B--2---:R-:W-:-:S05]  /*22820*/  @!P0 LEA.HI.X R3, R0, R8, R80, 0x1, P1 ;  /* 0x0000000800038211 */ /* 0x004fca00008f0c50 */
[----:B------:R2:W-:Y:S01]  /*22830*/  @!P0 ST.E.128 [R2.64], RZ ;  /* 0x000000ff02008985 */ /* 0x0005e2000c101d08 */
[----:B------:R-:W-:Y:S05]  /*22840*/  BRA.DIV ~URZ, `(.L_x_2638) ;  /* 0x00002e927f007947 */ /* 0x000fea000b800000 */
[----:B------:R3:W1:Y:S02]  /*22850*/  SHFL.IDX PT, R8, R6, 0x6, 0x181f ;  /* 0x00d81f0006087f89 */ /* 0x00066400000e0000 */
.L_x_2708:
[----:B------:R-:W-:Y:S05]  /*22860*/  BRA.DIV ~URZ, `(.L_x_2639) ;  /* 0x00002ee27f007947 */ /* 0x000fea000b800000 */
[----:B--2---:R2:W3:Y:S02]  /*22870*/  SHFL.IDX PT, R2, R7, 0x6, 0x181f ;  /* 0x00d81f0007027f89 */ /* 0x0044e400000e0000 */
.L_x_2709:
        /* <DEDUP_REMOVED lines=8> */
.L_x_2710:
[----:B------:R-:W-:-:S04]  /*22900*/  IADD3 R4, R4, 0x70, RZ ;  /* 0x0000007004047810 */ /* 0x000fc80007ffe0ff */
[----:B------:R-:W-:-:S13]  /*22910*/  ISETP.GE.OR P0, PT, R4, R5, P2 ;  /* 0x000000050400720c */ /* 0x000fda0001706670 */
[----:B----4-:R-:W-:-:S04]  /*22920*/  @!P0 LEA R2, P1, R0, R2, 0x1 ;  /* 0x0000000200028211 */ /* 0x010fc800078208ff */
[----:B---3--:R-:W-:-:S05]  /*22930*/  @!P0 LEA.HI.X R3, R0, R6, R80, 0x1, P1 ;  /* 0x0000000600038211 */ /* 0x008fca00008f0c50 */
[----:B------:R3:W-:Y:S04]  /*22940*/  @!P0 ST.E.128 [R2.64], RZ ;  /* 0x000000ff02008985 */ /* 0x0007e8000c101d08 */
.L_x_2613:
[----:B------:R-:W-:Y:S05]  /*22950*/  BSYNC B1 ;  /* 0x0000000000017941 */ /* 0x000fea0003800000 */
.L_x_2597:
        /* <DEDUP_REMOVED lines=14> */
.L_x_2711:
[----:B------:R-:W-:Y:S05]  /*22a40*/  BRA.DIV ~URZ, `(.L_x_2643) ;  /* 0x00002eb27f007947 */ /* 0x000fea000b800000 */
[----:B------:R3:W1:Y:S02]  /*22a50*/  SHFL.IDX PT, R8, R45, 0x1, 0x1f ;  /* 0x00201f002d087f89 */ /* 0x00066400000e0000 */
.L_x_2712:
        /* <DEDUP_REMOVED lines=19> */
.L_x_2713:
        /* <DEDUP_REMOVED lines=16> */
.L_x_2714:
[----:B----4-:R-:W-:Y:S01]  /*22c90*/  IMAD R0, R0, c[0x0][0x538], RZ ;  /* 0x00014e0000007a24 */ /* 0x010fe200078e02ff */
[----:B------:R-:W-:Y:S04]  /*22ca0*/  BSSY B1, `(.L_x_2646) ;  /* 0x00000ce000017945 */ /* 0x000fe80003800000 */
[----:B-1----:R-:W-:-:S04]  /*22cb0*/  IADD3 R8, R0, R8, RZ ;  /* 0x0000000800087210 */ /* 0x002fc80007ffe0ff */
[----:B--2---:R-:W-:-:S13]  /*22cc0*/  ISETP.GT.AND P0, PT, R8, R9, PT ;  /* 0x000000090800720c */ /* 0x004fda0003f04270 */
[----:B------:R-:W-:Y:S05]  /*22cd0*/  @P0 BRA `(.L_x_2647) ;  /* 0x0000025000000947 */ /* 0x000fea0003800000 */
.L_x_2651:
        /* <DEDUP_REMOVED lines=17> */
.L_x_2715:
        /* <DEDUP_REMOVED lines=16> */
.L_x_2716:
[----:B--2---:R-:W-:-:S05]  /*22ef0*/  IMAD R0, R0, c[0x0][0x538], RZ ;  /* 0x00014e0000007a24 */ /* 0x004fca00078e02ff */
[----:B------:R-:W-:-:S04]  /*22f00*/  IADD3 R8, R0, R8, RZ ;  /* 0x0000000800087210 */ /* 0x000fc80007ffe0ff */
[----:B------:R-:W-:-:S13]  /*22f10*/  ISETP.GT.AND P0, PT, R8, R9, PT ;  /* 0x000000090800720c */ /* 0x000fda0003f04270 */
[----:B-1----:R-:W-:Y:S05]  /*22f20*/  @!P0 BRA `(.L_x_2651) ;  /* 0xfffffdb000008947 */ /* 0x002fea000383ffff */
.L_x_2647:
[----:B------:R-:W-:-:S05]  /*22f30*/  IADD3 R8, -R0, R8, RZ ;  /* 0x0000000800087210 */ /* 0x000fca0007ffe1ff */
[----:B------:R-:W-:-:S05]  /*22f40*/  IMAD R0, R4, c[0x0][0x538], R8 ;  /* 0x00014e0004007a24 */ /* 0x000fca00078e0208 */
[----:B------:R-:W-:Y:S01]  /*22f50*/  ISETP.GT.AND P0, PT, R0, R9, PT ;  /* 0x000000090000720c */ /* 0x000fe20003f04270 */
[----:B------:R-:W-:-:S12]  /*22f60*/  BRA.DIV ~URZ, `(.L_x_2652) ;  /* 0x00002df27f007947 */ /* 0x000fd8000b800000 */
[----:B------:R-:W-:-:S03]  /*22f70*/  VOTE.ANY R5, PT, !P0 ;  /* 0x0000000000057806 */ /* 0x000fc600040e0100 */
.L_x_2717:
[----:B------:R-:W2:Y:S01]  /*22f80*/  LDL.LU R2, [R1+0x54] ;  /* 0x0000540001027983 */ /* 0x000ea20000300800 */
[----:B------:R-:W2:Y:S02]  /*22f90*/  POPC R0, R5 ;  /* 0x0000000500007309 */ /* 0x000ea40000000000 */
[----:B--2---:R-:W-:-:S05]  /*22fa0*/  IADD3 R2, R0, R2, RZ ;  /* 0x0000000200027210 */ /* 0x004fca0007ffe0ff */
[----:B------:R1:W-:Y:S01]  /*22fb0*/  STL [R1+0x54], R2 ;  /* 0x0000540201007387 */ /* 0x0003e20000100800 */
[----:B------:R-:W-:Y:S05]  /*22fc0*/  BRA.DIV ~URZ, `(.L_x_2653) ;  /* 0x00002de27f007947 */ /* 0x000fea000b800000 */
[----:B------:R2:W4:Y:S04]  /*22fd0*/  SHFL.IDX PT, R12, R6, R0, 0x1f ;  /* 0x00001f00060c7589 */ /* 0x00052800000e0000 */
[----:B------:R2:W1:Y:S02]  /*22fe0*/  SHFL.IDX PT, R7, R7, R0, 0x1f ;  /* 0x00001f0007077589 */ /* 0x00046400000e0000 */
.L_x_2718:
[----:B------:R-:W-:Y:S01]  /*22ff0*/  ISETP.NE.AND P0, PT, R5, RZ, PT ;  /* 0x000000ff0500720c */ /* 0x000fe20003f05270 */
[----:B------:R-:W-:-:S12]  /*23000*/  BSSY B0, `(.L_x_2654) ;  /* 0x0000005000007945 */ /* 0x000fd80003800000 */
[----:B------:R-:W-:Y:S05]  /*23010*/  @!P0 BRA `(.L_x_2655) ;  /* 0x0000003000008947 */ /* 0x000fea0003800000 */
[----:B--2---:R-:W-:Y:S01]  /*23020*/  IADD3 R0, R0, -0x1, RZ ;  /* 0xffffffff00007810 */ /* 0x004fe20007ffe0ff */
[----:B------:R-:W-:Y:S05]  /*23030*/  BRA.DIV ~URZ, `(.L_x_2656) ;  /* 0x00002e427f007947 */ /* 0x000fea000b800000 */
[----:B------:R2:W3:Y:S02]  /*23040*/  SHFL.IDX PT, R13, R4, R0, 0x1f ;  /* 0x00001f00040d7589 */ /* 0x0004e400000e0000 */
.L_x_2655:
[----:B------:R-:W-:Y:S05]  /*23050*/  BSYNC B0 ;  /* 0x0000000000007941 */ /* 0x000fea0003800000 */
.L_x_2654:
        /* <DEDUP_REMOVED lines=68> */
.L_x_2658:
        /* <DEDUP_REMOVED lines=68> */
.L_x_2659:
[----:B------:R-:W-:Y:S05]  /*238e0*/  BSYNC B0 ;  /* 0x0000000000007941 */ /* 0x000fea0003800000 */
.L_x_2657:
[----:B------:R-:W-:-:S04]  /*238f0*/  LOP3.LUT R2, RZ, R2, RZ, 0x33, !PT ;  /* 0x00000002ff027212 */ /* 0x000fc800078e33ff */
[----:B-1----:R-:W-:-:S05]  /*23900*/  IADD3 R0, R2, R12, RZ ;  /* 0x0000000c02007210 */ /* 0x002fca0007ffe0ff */
[----:B------:R1:W-:Y:S01]  /*23910*/  STL [R1+0x4c], R0 ;  /* 0x00004c0001007387 */ /* 0x0003e20000100800 */
[----:B------:R-:W-:Y:S05]  /*23920*/  BRA `(.L_x_2660) ;  /* 0x0000005000007947 */ /* 0x000fea0003800000 */
.L_x_2648:
[----:B------:R-:W-:Y:S01]  /*23930*/  MOV R0, c[0x0][0x53c] ;  /* 0x00014f0000007a02 */ /* 0x000fe20000000f00 */
[----:B------:R1:W-:Y:S04]  /*23940*/  STL [R1+0x48], R9 ;  /* 0x0000480901007387 */ /* 0x0003e80000100800 */
[----:B------:R1:W-:Y:S04]  /*23950*/  STL [R1+0x4c], RZ ;  /* 0x00004cff01007387 */ /* 0x0003e80000100800 */
[----:B------:R1:W-:Y:S04]  /*23960*/  STL [R1+0x50], RZ ;  /* 0x000050ff01007387 */ /* 0x0003e80000100800 */
[----:B------:R1:W-:Y:S02]  /*23970*/  STL [R1+0x54], R0 ;  /* 0x0000540001007387 */ /* 0x0003e40000100800 */
.L_x_2660:
[----:B------:R-:W-:Y:S05]  /*23980*/  BSYNC B1 ;  /* 0x0000000000017941 */ /* 0x000fea0003800000 */
.L_x_2646:
        /* <DEDUP_REMOVED lines=9> */
.L_x_2641:
[----:B-1----:R-:W3:Y:S02]  /*23a20*/  LDL R0, [R1+0x54] ;  /* 0x0000540001007983 */ /* 0x002ee40000100800 */
[----:B---3--:R-:W-:-:S13]  /*23a30*/  ISETP.GE.AND P0, PT, R0, c[0x0][0x53c], PT ;  /* 0x00014f0000007a0c */ /* 0x008fda0003f06270 */
[----:B--2-4-:R-:W-:Y:S01]  /*23a40*/  @P0 CALL.REL.NOINC `(.L_x_2661) ;  /* 0x0000001000000944 */ /* 0x014fe20003c00000 */
[----:B------:R-:W-:Y:S05]  /*23a50*/  BRA `(.L_x_2662) ;  /* 0xfffddc8000007947 */ /* 0x000fea000383ffff */
.L_x_2661:
[----:B------:R-:W-:Y:S05]  /*23a60*/  EXIT ;  /* 0x000000000000794d */ /* 0x000fea0003800000 */
.L_x_2393:
[----:B------:R-:W-:Y:S01]  /*23a70*/  IMAD.MOV.U32 R0, RZ, RZ, R5 ;  /* 0x000000ffff007224 */ /* 0x000fe200078e0005 */
[----:B------:R-:W-:Y:S02]  /*23a80*/  MOV R2, 0x1 ;  /* 0x0000000100027802 */ /* 0x000fe40000000f00 */
[----:B------:R-:W-:Y:S02]  /*23a90*/  MOV R3, 0x23ab0 ;  /* 0x00023ab000037802 */ /* 0x000fe40000000f00 */
[----:B------:R-:W-:Y:S05]  /*23aa0*/  CALL.REL.NOINC `($__internal_40_$__cuda_sm70_shflsync_up_p) ;  /* 0x000024e000007944 */ /* 0x000fea0003c00000 */
[----:B------:R-:W-:Y:S01]  /*23ab0*/  MOV R0, R4 ;  /* 0x0000000400007202 */ /* 0x000fe20000000f00 */
[----:B------:R-:W-:Y:S05]  /*23ac0*/  BRA `(.L_x_2663) ;  /* 0xfffdc99000007947 */ /* 0x000fea000383ffff */
.L_x_2394:
[----:B------:R-:W-:Y:S01]  /*23ad0*/  IMAD.MOV.U32 R0, RZ, RZ, R5 ;  /* 0x000000ffff007224 */ /* 0x000fe200078e0005 */
[----:B------:R-:W-:Y:S02]  /*23ae0*/  MOV R2, 0x2 ;  /* 0x0000000200027802 */ /* 0x000fe40000000f00 */
[----:B------:R-:W-:Y:S02]  /*23af0*/  MOV R3, 0x23b10 ;  /* 0x00023b1000037802 */ /* 0x000fe40000000f00 */
[----:B------:R-:W-:Y:S05]  /*23b00*/  CALL.REL.NOINC `($__internal_40_$__cuda_sm70_shflsync_up_p) ;  /* 0x0000248000007944 */ /* 0x000fea0003c00000 */
[----:B------:R-:W-:Y:S01]  /*23b10*/  SEL R0, R4, RZ, P4 ;  /* 0x000000ff04007207 */ /* 0x000fe20002000000 */
[----:B------:R-:W-:Y:S01]  /*23b20*/  IMAD.MOV.U32 R2, RZ, RZ, 0x4 ;  /* 0x00000004ff027424 */ /* 0x000fe200078e00ff */
[----:B------:R-:W-:-:S03]  /*23b30*/  MOV R3, 0x23b60 ;  /* 0x00023b6000037802 */ /* 0x000fc60000000f00 */
[----:B------:R-:W-:Y:S02]  /*23b40*/  IMAD.IADD R0, R5, 0x1, R0 ;  /* 0x0000000105007824 */ /* 0x000fe400078e0200 */
        /* <DEDUP_REMOVED lines=13> */
[----:B------:R-:W-:Y:S02]  /*23c20*/  MOV R3, 0x1f ;  /* 0x0000001f00037802 */ /* 0x000fe40000000f00 */
[----:B------:R-:W-:Y:S01]  /*23c30*/  MOV R2, 0x23c70 ;  /* 0x00023c7000027802 */ /* 0x000fe20000000f00 */
[----:B------:R-:W-:-:S04]  /*23c40*/  IMAD.IADD R4, R0, 0x1, R4 ;  /* 0x0000000100047824 */ /* 0x000fc800078e0204 */
[----:B------:R-:W-:Y:S02]  /*23c50*/  IMAD.MOV.U32 R11, RZ, RZ, R4 ;  /* 0x000000ffff0b7224 */ /* 0x000fe400078e0004 */
[----:B------:R-:W-:Y:S05]  /*23c60*/  CALL.REL.NOINC `($__internal_39_$__cuda_sm70_shflsync_idx_p) ;  /* 0x000022d000007944 */ /* 0x000fea0003c00000 */
[----:B------:R-:W-:Y:S01]  /*23c70*/  MOV R0, R10 ;  /* 0x0000000a00007202 */ /* 0x000fe20000000f00 */
[----:B------:R-:W-:Y:S05]  /*23c80*/  BRA `(.L_x_2664) ;  /* 0xfffdc8d000007947 */ /* 0x000fea000383ffff */
.L_x_2396:
[----:B------:R-:W-:Y:S02]  /*23c90*/  SEL R0, RZ, 0x1, P0 ;  /* 0x00000001ff007807 */ /* 0x000fe40000000000 */
[----:B------:R-:W-:Y:S02]  /*23ca0*/  MOV R2, 0x23cc0 ;  /* 0x00023cc000027802 */ /* 0x000fe40000000f00 */
[----:B------:R-:W-:Y:S05]  /*23cb0*/  CALL.REL.NOINC `($__internal_41_$__cuda_sm70_votesync_ballot) ;  /* 0x0000234000007944 */ /* 0x000fea0003c00000 */
[----:B------:R-:W-:Y:S01]  /*23cc0*/  MOV R6, R0 ;  /* 0x0000000000067202 */ /* 0x000fe20000000f00 */
[----:B------:R-:W-:Y:S05]  /*23cd0*/  BRA `(.L_x_2665) ;  /* 0xfffdc91000007947 */ /* 0x000fea000383ffff */
.L_x_2397:
[----:B------:R-:W-:Y:S01]  /*23ce0*/  IMAD.MOV.U32 R11, RZ, RZ, R9 ;  /* 0x000000ffff0b7224 */ /* 0x000fe200078e0009 */
[----:B------:R-:W-:Y:S01]  /*23cf0*/  MOV R10, R0 ;  /* 0x00000000000a7202 */ /* 0x000fe20000000f00 */
[----:B------:R-:W-:Y:S01]  /*23d00*/  IMAD.MOV.U32 R3, RZ, RZ, 0x1f ;  /* 0x0000001fff037424 */ /* 0x000fe200078e00ff */
[----:B-1----:R-:W-:Y:S02]  /*23d10*/  MOV R2, 0x23d30 ;  /* 0x00023d3000027802 */ /* 0x002fe40000000f00 */
[----:B------:R-:W-:Y:S05]  /*23d20*/  CALL.REL.NOINC `($__internal_39_$__cuda_sm70_shflsync_idx_p) ;  /* 0x0000221000007944 */ /* 0x000fea0003c00000 */
[----:B------:R-:W-:Y:S01]  /*23d30*/  IMAD.MOV.U32 R13, RZ, RZ, R10 ;  /* 0x000000ffff0d7224 */ /* 0x000fe200078e000a */
[----:B------:R-:W-:Y:S01]  /*23d40*/  MOV R11, R8 ;  /* 0x00000008000b7202 */ /* 0x000fe20000000f00 */
[----:B------:R-:W-:Y:S01]  /*23d50*/  IMAD.MOV.U32 R5, RZ, RZ, RZ ;  /* 0x000000ffff057224 */ /* 0x000fe200078e00ff */
[----:B------:R-:W-:Y:S01]  /*23d60*/  MOV R10, R0 ;  /* 0x00000000000a7202 */ /* 0x000fe20000000f00 */
[----:B------:R-:W-:Y:S01]  /*23d70*/  IMAD.MOV.U32 R3, RZ, RZ, 0x1f ;  /* 0x0000001fff037424 */ /* 0x000fe200078e00ff */
[----:B------:R-:W-:-:S02]  /*23d80*/  MOV R2, 0x23da0 ;  /* 0x00023da000027802 */ /* 0x000fc40000000f00 */
[----:B------:R-:W-:Y:S05]  /*23d90*/  CALL.REL.NOINC `($__internal_39_$__cuda_sm70_shflsync_idx_p) ;  /* 0x000021a000007944 */ /* 0x000fea0003c00000 */
[----:B------:R-:W-:Y:S01]  /*23da0*/  MOV R9, R10 ;  /* 0x0000000a00097202 */ /* 0x000fe20000000f00 */
[----:B------:R-:W-:Y:S05]  /*23db0*/  BRA `(.L_x_2666) ;  /* 0xfffdc8a000007947 */ /* 0x000fea000383ffff */
.L_x_2400:
[----:B------:R-:W-:Y:S01]  /*23dc0*/  IMAD.MOV.U32 R11, RZ, RZ, R4 ;  /* 0x000000ffff0b7224 */ /* 0x000fe200078e0004 */
[----:B------:R-:W-:-:S02]  /*23dd0*/  MOV R3, 0x1f ;  /* 0x0000001f00037802 */ /* 0x000fc40000000f00 */
[----:B-1----:R-:W-:Y:S02]  /*23de0*/  MOV R2, 0x23e00 ;  /* 0x00023e0000027802 */ /* 0x002fe40000000f00 */
[----:B--234-:R-:W-:Y:S05]  /*23df0*/  CALL.REL.NOINC `($__internal_39_$__cuda_sm70_shflsync_idx_p) ;  /* 0x0000214000007944 */ /* 0x01cfea0003c00000 */
[----:B------:R-:W-:Y:S01]  /*23e00*/  MOV R5, R10 ;  /* 0x0000000a00057202 */ /* 0x000fe20000000f00 */
[----:B------:R-:W-:Y:S05]  /*23e10*/  BRA `(.L_x_2399) ;  /* 0xfffdc8a000007947 */ /* 0x000fea000383ffff */
.L_x_2465:
[----:B------:R-:W-:Y:S01]  /*23e20*/  IMAD.MOV.U32 R11, RZ, RZ, R5 ;  /* 0x000000ffff0b7224 */ /* 0x000fe200078e0005 */
[----:B------:R-:W-:Y:S01]  /*23e30*/  MOV R10, RZ ;  /* 0x000000ff000a7202 */ /* 0x000fe20000000f00 */
[----:B------:R-:W-:Y:S01]  /*23e40*/  IMAD.MOV.U32 R3, RZ, RZ, 0x181f ;  /* 0x0000181fff037424 */ /* 0x000fe200078e00ff */
[----:B-1----:R-:W-:Y:S02]  /*23e50*/  MOV R2, 0x23e70 ;  /* 0x00023e7000027802 */ /* 0x002fe40000000f00 */
[----:B-----5:R-:W-:Y:S05]  /*23e60*/  CALL.REL.NOINC `($__internal_39_$__cuda_sm70_shflsync_idx_p) ;  /* 0x000020d000007944 */ /* 0x020fea0003c00000 */
[----:B------:R-:W-:Y:S01]  /*23e70*/  MOV R7, R10 ;  /* 0x0000000a00077202 */ /* 0x000fe20000000f00 */
[----:B------:R-:W-:Y:S05]  /*23e80*/  BRA `(.L_x_2667) ;  /* 0xfffe4a9000007947 */ /* 0x000fea000383ffff */
.L_x_2466:
[----:B------:R-:W-:Y:S01]  /*23e90*/  IMAD.MOV.U32 R11, RZ, RZ, R6 ;  /* 0x000000ffff0b7224 */ /* 0x000fe200078e0006 */
[----:B------:R-:W-:Y:S01]  /*23ea0*/  MOV R10, RZ ;  /* 0x000000ff000a7202 */ /* 0x000fe20000000f00 */
[----:B------:R-:W-:Y:S01]  /*23eb0*/  IMAD.MOV.U32 R3, RZ, RZ, 0x181f ;  /* 0x0000181fff037424 */ /* 0x000fe200078e00ff */
[----:B-1----:R-:W-:Y:S02]  /*23ec0*/  MOV R2, 0x23ee0 ;  /* 0x00023ee000027802 */ /* 0x002fe40000000f00 */
[----:B--23-5:R-:W-:Y:S05]  /*23ed0*/  CALL.REL.NOINC `($__internal_39_$__cuda_sm70_shflsync_idx_p) ;  /* 0x0000206000007944 */ /* 0x02cfea0003c00000 */
[----:B------:R-:W-:Y:S01]  /*23ee0*/  MOV R2, R10 ;  /* 0x0000000a00027202 */ /* 0x000fe20000000f00 */
[----:B------:R-:W-:Y:S05]  /*23ef0*/  BRA `(.L_x_2668) ;  /* 0xfffe4a4000007947 */ /* 0x000fea000383ffff */
.L_x_2469:
[----:B------:R-:W-:Y:S01]  /*23f00*/  IMAD.MOV.U32 R11, RZ, RZ, R5 ;  /* 0x000000ffff0b7224 */ /* 0x000fe200078e0005 */
[----:B------:R-:W-:Y:S01]  /*23f10*/  MOV R10, 0x1 ;  /* 0x00000001000a7802 */ /* 0x000fe20000000f00 */
[----:B--2---:R-:W-:Y:S01]  /*23f20*/  IMAD.MOV.U32 R3, RZ, RZ, 0x181f ;  /* 0x0000181fff037424 */ /* 0x004fe200078e00ff */
[----:B----4-:R-:W-:-:S02]  /*23f30*/  MOV R2, 0x23f50 ;  /* 0x00023f5000027802 */ /* 0x010fc40000000f00 */
[----:B-1-3-5:R-:W-:Y:S05]  /*23f40*/  CALL.REL.NOINC `($__internal_39_$__cuda_sm70_shflsync_idx_p) ;  /* 0x00001ff000007944 */ /* 0x02afea0003c00000 */
[----:B------:R-:W-:Y:S01]  /*23f50*/  IMAD.MOV.U32 R7, RZ, RZ, R10 ;  /* 0x000000ffff077224 */ /* 0x000fe200078e000a */
[----:B------:R-:W-:Y:S01]  /*23f60*/  MOV R10, 0x1 ;  /* 0x00000001000a7802 */ /* 0x000fe20000000f00 */
[----:B------:R-:W-:Y:S01]  /*23f70*/  IMAD.MOV.U32 R11, RZ, RZ, R6 ;  /* 0x000000ffff0b7224 */ /* 0x000fe200078e0006 */
[----:B------:R-:W-:-:S02]  /*23f80*/  MOV R3, 0x181f ;  /* 0x0000181f00037802 */ /* 0x000fc40000000f00 */
[----:B------:R-:W-:Y:S02]  /*23f90*/  MOV R2, 0x23fb0 ;  /* 0x00023fb000027802 */ /* 0x000fe40000000f00 */
[----:B------:R-:W-:Y:S05]  /*23fa0*/  CALL.REL.NOINC `($__internal_39_$__cuda_sm70_shflsync_idx_p) ;  /* 0x00001f9000007944 */ /* 0x000fea0003c00000 */
[----:B------:R-:W-:Y:S01]  /*23fb0*/  MOV R2, R10 ;  /* 0x0000000a00027202 */ /* 0x000fe20000000f00 */
[----:B------:R-:W-:Y:S05]  /*23fc0*/  BRA `(.L_x_2669) ;  /* 0xfffe4a6000007947 */ /* 0x000fea000383ffff */
.L_x_2472:
[----:B------:R-:W-:Y:S01]  /*23fd0*/  IMAD.MOV.U32 R11, RZ, RZ, R5 ;  /* 0x000000ffff0b7224 */ /* 0x000fe200078e0005 */
[----:B------:R-:W-:Y:S01]  /*23fe0*/  MOV R10, 0x2 ;  /* 0x00000002000a7802 */ /* 0x000fe20000000f00 */
[----:B-1----:R-:W-:Y:S01]  /*23ff0*/  IMAD.MOV.U32 R3, RZ, RZ, 0x181f ;  /* 0x0000181fff037424 */ /* 0x002fe200078e00ff */
[----:B--2---:R-:W-:Y:S02]  /*24000*/  MOV R2, 0x24020 ;  /* 0x0002402000027802 */ /* 0x004fe40000000f00 */
[----:B---3-5:R-:W-:Y:S05]  /*24010*/  CALL.REL.NOINC `($__internal_39_$__cuda_sm70_shflsync_idx_p) ;  /* 0x00001f2000007944 */ /* 0x028fea0003c00000 */
[----:B------:R-:W-:Y:S01]  /*24020*/  MOV R7, R10 ;  /* 0x0000000a00077202 */ /* 0x000fe20000000f00 */
[----:B------:R-:W-:Y:S05]  /*24030*/  BRA `(.L_x_2670) ;  /* 0xfffe4ac000007947 */ /* 0x000fea000383ffff */
.L_x_2473:
[----:B------:R-:W-:Y:S01]  /*24040*/  IMAD.MOV.U32 R11, RZ, RZ, R6 ;  /* 0x000000ffff0b7224 */ /* 0x000fe200078e0006 */
[----:B------:R-:W-:Y:S01]  /*24050*/  MOV R10, 0x2 ;  /* 0x00000002000a7802 */ /* 0x000fe20000000f00 */
[----:B------:R-:W-:Y:S01]  /*24060*/  IMAD.MOV.U32 R3, RZ, RZ, 0x181f ;  /* 0x0000181fff037424 */ /* 0x000fe200078e00ff */
[----:B--2---:R-:W-:Y:S02]  /*24070*/  MOV R2, 0x24090 ;  /* 0x0002409000027802 */ /* 0x004fe40000000f00 */
[----:B-1-345:R-:W-:Y:S05]  /*24080*/  CALL.REL.NOINC `($__internal_39_$__cuda_sm70_shflsync_idx_p) ;  /* 0x00001eb000007944 */ /* 0x03afea0003c00000 */
[----:B------:R-:W-:Y:S01]  /*24090*/  MOV R2, R10 ;  /* 0x0000000a00027202 */ /* 0x000fe20000000f00 */
[----:B------:R-:W-:Y:S05]  /*240a0*/  BRA `(.L_x_2671) ;  /* 0xfffe4a7000007947 */ /* 0x000fea000383ffff */
.L_x_2476:
[----:B------:R-:W-:Y:S01]  /*240b0*/  IMAD.MOV.U32 R11, RZ, RZ, R5 ;  /* 0x000000ffff0b7224 */ /* 0x000fe200078e0005 */
[----:B------:R-:W-:Y:S01]  /*240c0*/  MOV R10, 0x3 ;  /* 0x00000003000a7802 */ /* 0x000fe20000000f00 */
[----:B-1----:R-:W-:Y:S01]  /*240d0*/  IMAD.MOV.U32 R3, RZ, RZ, 0x181f ;  /* 0x0000181fff037424 */ /* 0x002fe200078e00ff */
[----:B------:R-:W-:-:S02]  /*240e0*/  MOV R2, 0x24100 ;  /* 0x0002410000027802 */ /* 0x000fc40000000f00 */
[----:B--2345:R-:W-:Y:S05]  /*240f0*/  CALL.REL.NOINC `($__internal_39_$__cuda_sm70_shflsync_idx_p) ;  /* 0x00001e4000007944 */ /* 0x03cfea0003c00000 */
        /* <DEDUP_REMOVED lines=8> */
.L_x_2479:
[----:B------:R-:W-:Y:S01]  /*24180*/  IMAD.MOV.U32 R11, RZ, RZ, R5 ;  /* 0x000000ffff0b7224 */ /* 0x000fe200078e0005 */
[----:B------:R-:W-:Y:S01]  /*24190*/  MOV R10, 0x4 ;  /* 0x00000004000a7802 */ /* 0x000fe20000000f00 */
[----:B-1----:R-:W-:Y:S01]  /*241a0*/  IMAD.MOV.U32 R3, RZ, RZ, 0x181f ;  /* 0x0000181fff037424 */ /* 0x002fe200078e00ff */
[----:B------:R-:W-:Y:S02]  /*241b0*/  MOV R2, 0x241d0 ;  /* 0x000241d000027802 */ /* 0x000fe40000000f00 */
[----:B--2345:R-:W-:Y:S05]  /*241c0*/  CALL.REL.NOINC `($__internal_39_$__cuda_sm70_shflsync_idx_p) ;  /* 0x00001d7000007944 */ /* 0x03cfea0003c00000 */
[----:B------:R-:W-:Y:S01]  /*241d0*/  MOV R7, R10 ;  /* 0x0000000a00077202 */ /* 0x000fe20000000f00 */
[----:B------:R-:W-:Y:S05]  /*241e0*/  BRA `(.L_x_2673) ;  /* 0xfffe4ae000007947 */ /* 0x000fea000383ffff */
.L_x_2480:
[----:B------:R-:W-:Y:S01]  /*241f0*/  IMAD.MOV.U32 R11, RZ, RZ, R6 ;  /* 0x000000ffff0b7224 */ /* 0x000fe200078e0006 */
[----:B------:R-:W-:Y:S01]  /*24200*/  MOV R10, 0x4 ;  /* 0x00000004000a7802 */ /* 0x000fe20000000f00 */
[----:B-1----:R-:W-:Y:S01]  /*24210*/  IMAD.MOV.U32 R3, RZ, RZ, 0x181f ;  /* 0x0000181fff037424 */ /* 0x002fe200078e00ff */
[----:B------:R-:W-:Y:S02]  /*24220*/  MOV R2, 0x24240 ;  /* 0x0002424000027802 */ /* 0x000fe40000000f00 */
[----:B--2345:R-:W-:Y:S05]  /*24230*/  CALL.REL.NOINC `($__internal_39_$__cuda_sm70_shflsync_idx_p) ;  /* 0x00001d0000007944 */ /* 0x03cfea0003c00000 */
[----:B------:R-:W-:Y:S01]  /*24240*/  MOV R2, R10 ;  /* 0x0000000a00027202 */ /* 0x000fe20000000f00 */
[----:B------:R-:W-:Y:S05]  /*24250*/  BRA `(.L_x_2674) ;  /* 0xfffe4a9000007947 */ /* 0x000fea000383ffff */
.L_x_2483:
[----:B------:R-:W-:Y:S01]  /*24260*/  IMAD.MOV.U32 R11, RZ, RZ, R5 ;  /* 0x000000ffff0b7224 */ /* 0x000fe200078e0005 */
[----:B------:R-:W-:Y:S01]  /*24270*/  MOV R10, 0x5 ;  /* 0x00000005000a7802 */ /* 0x000fe20000000f00 */
[----:B--2---:R-:W-:Y:S01]  /*24280*/  IMAD.MOV.U32 R3, RZ, RZ, 0x181f ;  /* 0x0000181fff037424 */ /* 0x004fe200078e00ff */
[----:B------:R-:W-:-:S02]  /*24290*/  MOV R2, 0x242b0 ;  /* 0x000242b000027802 */ /* 0x000fc40000000f00 */
[----:B-1-345:R-:W-:Y:S05]  /*242a0*/  CALL.REL.NOINC `($__internal_39_$__cuda_sm70_shflsync_idx_p) ;  /* 0x00001c9000007944 */ /* 0x03afea0003c00000 */
        /* <DEDUP_REMOVED lines=8> */
.L_x_2486:
[----:B------:R-:W-:Y:S01]  /*24330*/  IMAD.MOV.U32 R11, RZ, RZ, R5 ;  /* 0x000000ffff0b7224 */ /* 0x000fe200078e0005 */
[----:B------:R-:W-:Y:S01]  /*24340*/  MOV R10, 0x6 ;  /* 0x00000006000a7802 */ /* 0x000fe20000000f00 */
[----:B-1----:R-:W-:Y:S01]  /*24350*/  IMAD.MOV.U32 R3, RZ, RZ, 0x181f ;  /* 0x0000181fff037424 */ /* 0x002fe200078e00ff */
[----:B--2---:R-:W-:Y:S02]  /*24360*/  MOV R2, 0x24380 ;  /* 0x0002438000027802 */ /* 0x004fe40000000f00 */
[----:B---345:R-:W-:Y:S05]  /*24370*/  CALL.REL.NOINC `($__internal_39_$__cuda_sm70_shflsync_idx_p) ;  /* 0x00001bc000007944 */ /* 0x038fea0003c00000 */
[----:B------:R-:W-:Y:S01]  /*24380*/  MOV R7, R10 ;  /* 0x0000000a00077202 */ /* 0x000fe20000000f00 */
[----:B------:R-:W-:Y:S05]  /*24390*/  BRA `(.L_x_2676) ;  /* 0xfffe4b0000007947 */ /* 0x000fea000383ffff */
.L_x_2487:
[----:B------:R-:W-:Y:S01]  /*243a0*/  IMAD.MOV.U32 R11, RZ, RZ, R6 ;  /* 0x000000ffff0b7224 */ /* 0x000fe200078e0006 */
[----:B------:R-:W-:Y:S01]  /*243b0*/  MOV R10, 0x6 ;  /* 0x00000006000a7802 */ /* 0x000fe20000000f00 */
[----:B------:R-:W-:Y:S01]  /*243c0*/  IMAD.MOV.U32 R3, RZ, RZ, 0x181f ;  /* 0x0000181fff037424 */ /* 0x000fe200078e00ff */
[----:B--2---:R-:W-:Y:S02]  /*243d0*/  MOV R2, 0x243f0 ;  /* 0x000243f000027802 */ /* 0x004fe40000000f00 */
[----:B-1-345:R-:W-:Y:S05]  /*243e0*/  CALL.REL.NOINC `($__internal_39_$__cuda_sm70_shflsync_idx_p) ;  /* 0x00001b5000007944 */ /* 0x03afea0003c00000 */
[----:B------:R-:W-:Y:S01]  /*243f0*/  MOV R2, R10 ;  /* 0x0000000a00027202 */ /* 0x000fe20000000f00 */
[----:B------:R-:W-:Y:S05]  /*24400*/  BRA `(.L_x_2677) ;  /* 0xfffe4ab000007947 */ /* 0x000fea000383ffff */
.L_x_2490:
        /* <DEDUP_REMOVED lines=13> */
.L_x_2593:
[----:B------:R1:W5:Y:S01]  /*244e0*/  LDL R0, [R1+0x8] ;  /* 0x0000080001007983 */ /* 0x0003620000100800 */
[----:B------:R-:W-:Y:S02]  /*244f0*/  MOV R8, 0x2 ;  /* 0x0000000200087802 */ /* 0x000fe40000000f00 */
[----:B--2---:R-:W-:Y:S02]  /*24500*/  MOV R4, 0x24520 ;  /* 0x0002452000047802 */ /* 0x004fe40000000f00 */
[----:B-1---5:R-:W-:Y:S05]  /*24510*/  CALL.REL.NOINC `($__internal_38_$__cuda_sm70_shflsync_bfly_p) ;  /* 0x000019d000007944 */ /* 0x022fea0003c00000 */
[----:B------:R-:W-:Y:S01]  /*24520*/  MOV R2, R0 ;  /* 0x0000000000027202 */ /* 0x000fe20000000f00 */
[----:B------:R-:W-:Y:S05]  /*24530*/  BRA `(.L_x_2679) ;  /* 0xffffad7000007947 */ /* 0x000fea000383ffff */
.L_x_2594:
[----:B------:R-:W-:Y:S01]  /*24540*/  IMAD.MOV.U32 R0, RZ, RZ, R2 ;  /* 0x000000ffff007224 */ /* 0x000fe200078e0002 */
[----:B------:R-:W-:Y:S02]  /*24550*/  MOV R8, 0x1 ;  /* 0x0000000100087802 */ /* 0x000fe40000000f00 */
[----:B------:R-:W-:Y:S02]  /*24560*/  MOV R4, 0x24580 ;  /* 0x0002458000047802 */ /* 0x000fe40000000f00 */
[----:B------:R-:W-:Y:S05]  /*24570*/  CALL.REL.NOINC `($__internal_38_$__cuda_sm70_shflsync_bfly_p) ;  /* 0x0000197000007944 */ /* 0x000fea0003c00000 */
[----:B------:R-:W-:Y:S02]  /*24580*/  FADD.FTZ R2, R2, R0 ;  /* 0x0000000002027221 */ /* 0x000fe40000010000 */
[----:B------:R1:W5:Y:S01]  /*24590*/  LDL R0, [R1+0x4] ;  /* 0x0000040001007983 */ /* 0x0003620000100800 */
[----:B------:R-:W-:-:S02]  /*245a0*/  MOV R8, 0x2 ;  /* 0x0000000200087802 */ /* 0x000fc40000000f00 */
[----:B------:R-:W-:Y:S02]  /*245b0*/  MOV R4, 0x245d0 ;  /* 0x000245d000047802 */ /* 0x000fe40000000f00 */
[----:B-1---5:R-:W-:Y:S05]  /*245c0*/  CALL.REL.NOINC `($__internal_38_$__cuda_sm70_shflsync_bfly_p) ;  /* 0x0000192000007944 */ /* 0x022fea0003c00000 */
[----:B------:R-:W2:Y:S01]  /*245d0*/  LDL.LU R4, [R1+0x4] ;  /* 0x0000040001047983 */ /* 0x000ea20000300800 */
[----:B------:R-:W-:Y:S01]  /*245e0*/  MOV R8, 0x1 ;  /* 0x0000000100087802 */ /* 0x000fe20000000f00 */
[----:B--2---:R-:W-:Y:S01]  /*245f0*/  FADD.FTZ R5, R4, R0 ;  /* 0x0000000004057221 */ /* 0x004fe20000010000 */
[----:B------:R-:W-:-:S04]  /*24600*/  MOV R4, 0x24630 ;  /* 0x0002463000047802 */ /* 0x000fc80000000f00 */
[----:B------:R-:W-:Y:S02]  /*24610*/  MOV R0, R5 ;  /* 0x0000000500007202 */ /* 0x000fe40000000f00 */
[----:B------:R-:W-:Y:S05]  /*24620*/  CALL.REL.NOINC `($__internal_38_$__cuda_sm70_shflsync_bfly_p) ;  /* 0x000018c000007944 */ /* 0x000fea0003c00000 */
[----:B------:R-:W-:Y:S02]  /*24630*/  FADD.FTZ R5, R5, R0 ;  /* 0x0000000005057221 */ /* 0x000fe40000010000 */
[----:B------:R1:W5:Y:S01]  /*24640*/  LDL R0, [R1+0xc] ;  /* 0x00000c0001007983 */ /* 0x0003620000100800 */
[----:B------:R-:W-:Y:S02]  /*24650*/  MOV R8, 0x2 ;  /* 0x0000000200087802 */ /* 0x000fe40000000f00 */
        /* <DEDUP_REMOVED lines=19> */
[----:B------:R-:W-:Y:S01]  /*24790*/  MOV R9, R0 ;  /* 0x0000000000097202 */ /* 0x000fe20000000f00 */
[----:B------:R-:W-:Y:S05]  /*247a0*/  BRA `(.L_x_2680) ;  /* 0xffffac3000007947 */ /* 0x000fea000383ffff */
.L_x_2601:
[----:B--234-:R-:W-:Y:S01]  /*247b0*/  IMAD.MOV.U32 R11, RZ, RZ, R6 ;  /* 0x000000ffff0b7224 */ /* 0x01cfe200078e0006 */
[----:B------:R-:W-:Y:S01]  /*247c0*/  MOV R10, RZ ;  /* 0x000000ff000a7202 */ /* 0x000fe20000000f00 */
[----:B------:R-:W-:Y:S01]  /*247d0*/  IMAD.MOV.U32 R3, RZ, RZ, 0x181f ;  /* 0x0000181fff037424 */ /* 0x000fe200078e00ff */
[----:B------:R-:W-:Y:S02]  /*247e0*/  MOV R2, 0x24800 ;  /* 0x0002480000027802 */ /* 0x000fe40000000f00 */
[----:B-1----:R-:W-:Y:S05]  /*247f0*/  CALL.REL.NOINC `($__internal_39_$__cuda_sm70_shflsync_idx_p) ;  /* 0x0000174000007944 */ /* 0x002fea0003c00000 */
[----:B------:R-:W-:Y:S01]  /*24800*/  MOV R8, R10 ;  /* 0x0000000a00087202 */ /* 0x000fe20000000f00 */
[----:B------:R-:W-:Y:S05]  /*24810*/  BRA `(.L_x_2681) ;  /* 0xffffc46000007947 */ /* 0x000fea000383ffff */
.L_x_2602:
[----:B------:R-:W-:Y:S01]  /*24820*/  IMAD.MOV.U32 R11, RZ, RZ, R7 ;  /* 0x000000ffff0b7224 */ /* 0x000fe200078e0007 */
[----:B------:R-:W-:Y:S01]  /*24830*/  MOV R10, RZ ;  /* 0x000000ff000a7202 */ /* 0x000fe20000000f00 */
[----:B------:R-:W-:Y:S01]  /*24840*/  IMAD.MOV.U32 R3, RZ, RZ, 0x181f ;  /* 0x0000181fff037424 */ /* 0x000fe200078e00ff */
[----:B------:R-:W-:Y:S02]  /*24850*/  MOV R2, 0x24870 ;  /* 0x0002487000027802 */ /* 0x000fe40000000f00 */
[----:B-123--:R-:W-:Y:S05]  /*24860*/  CALL.REL.NOINC `($__internal_39_$__cuda_sm70_shflsync_idx_p) ;  /* 0x000016d000007944 */ /* 0x00efea0003c00000 */
[----:B------:R-:W-:Y:S01]  /*24870*/  MOV R2, R10 ;  /* 0x0000000a00027202 */ /* 0x000fe20000000f00 */
[----:B------:R-:W-:Y:S05]  /*24880*/  BRA `(.L_x_2682) ;  /* 0xffffc41000007947 */ /* 0x000fea000383ffff */
.L_x_2603:
[----:B------:R-:W-:Y:S01]  /*24890*/  IMAD.MOV.U32 R11, RZ, RZ, R6 ;  /* 0x000000ffff0b7224 */ /* 0x000fe200078e0006 */
[----:B------:R-:W-:Y:S01]  /*248a0*/  MOV R10, 0x1 ;  /* 0x00000001000a7802 */ /* 0x000fe20000000f00 */
[----:B--2---:R-:W-:Y:S01]  /*248b0*/  IMAD.MOV.U32 R3, RZ, RZ, 0x181f ;  /* 0x0000181fff037424 */ /* 0x004fe200078e00ff */
[----:B------:R-:W-:-:S02]  /*248c0*/  MOV R2, 0x248e0 ;  /* 0x000248e000027802 */ /* 0x000fc40000000f00 */
[----:B-1--4-:R-:W-:Y:S05]  /*248d0*/  CALL.REL.NOINC `($__internal_39_$__cuda_sm70_shflsync_idx_p) ;  /* 0x0000166000007944 */ /* 0x012fea0003c00000 */
        /* <DEDUP_REMOVED lines=8> */
.L_x_2604:
[----:B------:R-:W-:Y:S01]  /*24960*/  IMAD.MOV.U32 R11, RZ, RZ, R6 ;  /* 0x000000ffff0b7224 */ /* 0x000fe200078e0006 */
[----:B------:R-:W-:Y:S01]  /*24970*/  MOV R10, 0x2 ;  /* 0x00000002000a7802 */ /* 0x000fe20000000f00 */
[----:B--2---:R-:W-:Y:S01]  /*24980*/  IMAD.MOV.U32 R3, RZ, RZ, 0x181f ;  /* 0x0000181fff037424 */ /* 0x004fe200078e00ff */
[----:B------:R-:W-:Y:S02]  /*24990*/  MOV R2, 0x249b0 ;  /* 0x000249b000027802 */ /* 0x000fe40000000f00 */
[----:B-1-34-:R-:W-:Y:S05]  /*249a0*/  CALL.REL.NOINC `($__internal_39_$__cuda_sm70_shflsync_idx_p) ;  /* 0x0000159000007944 */ /* 0x01afea0003c00000 */
[----:B------:R-:W-:Y:S01]  /*249b0*/  MOV R8, R10 ;  /* 0x0000000a00087202 */ /* 0x000fe20000000f00 */
[----:B------:R-:W-:Y:S05]  /*249c0*/  BRA `(.L_x_2684) ;  /* 0xffffc3c000007947 */ /* 0x000fea000383ffff */
.L_x_2605:
[----:B------:R-:W-:Y:S01]  /*249d0*/  IMAD.MOV.U32 R11, RZ, RZ, R7 ;  /* 0x000000ffff0b7224 */ /* 0x000fe200078e0007 */
[----:B------:R-:W-:Y:S01]  /*249e0*/  MOV R10, 0x2 ;  /* 0x00000002000a7802 */ /* 0x000fe20000000f00 */
[----:B--2---:R-:W-:Y:S01]  /*249f0*/  IMAD.MOV.U32 R3, RZ, RZ, 0x181f ;  /* 0x0000181fff037424 */ /* 0x004fe200078e00ff */
[----:B------:R-:W-:Y:S02]  /*24a00*/  MOV R2, 0x24a20 ;  /* 0x00024a2000027802 */ /* 0x000fe40000000f00 */
[----:B-1-34-:R-:W-:Y:S05]  /*24a10*/  CALL.REL.NOINC `($__internal_39_$__cuda_sm70_shflsync_idx_p) ;  /* 0x0000152000007944 */ /* 0x01afea0003c00000 */
[----:B------:R-:W-:Y:S01]  /*24a20*/  MOV R2, R10 ;  /* 0x0000000a00027202 */ /* 0x000fe20000000f00 */
[----:B------:R-:W-:Y:S05]  /*24a30*/  BRA `(.L_x_2685) ;  /* 0xffffc37000007947 */ /* 0x000fea000383ffff */
.L_x_2606:
[----:B------:R-:W-:Y:S01]  /*24a40*/  IMAD.MOV.U32 R11, RZ, RZ, R6 ;  /* 0x000000ffff0b7224 */ /* 0x000fe200078e0006 */
[----:B------:R-:W-:Y:S01]  /*24a50*/  MOV R10, 0x3 ;  /* 0x00000003000a7802 */ /* 0x000fe20000000f00 */
[----:B---3--:R-:W-:Y:S01]  /*24a60*/  IMAD.MOV.U32 R3, RZ, RZ, 0x181f ;  /* 0x0000181fff037424 */ /* 0x008fe200078e00ff */
[----:B------:R-:W-:-:S02]  /*24a70*/  MOV R2, 0x24a90 ;  /* 0x00024a9000027802 */ /* 0x000fc40000000f00 */
[----:B-12---:R-:W-:Y:S05]  /*24a80*/  CALL.REL.NOINC `($__internal_39_$__cuda_sm70_shflsync_idx_p) ;  /* 0x000014b000007944 */ /* 0x006fea0003c00000 */
        /* <DEDUP_REMOVED lines=8> */
.L_x_2607:
[----:B------:R-:W-:Y:S01]  /*24b10*/  IMAD.MOV.U32 R11, RZ, RZ, R6 ;  /* 0x000000ffff0b7224 */ /* 0x000fe200078e0006 */
[----:B------:R-:W-:Y:S01]  /*24b20*/  MOV R10, 0x4 ;  /* 0x00000004000a7802 */ /* 0x000fe20000000f00 */
[----:B-1----:R-:W-:Y:S01]  /*24b30*/  IMAD.MOV.U32 R3, RZ, RZ, 0x181f ;  /* 0x0000181fff037424 */ /* 0x002fe200078e00ff */
[----:B------:R-:W-:Y:S02]  /*24b40*/  MOV R2, 0x24b60 ;  /* 0x00024b6000027802 */ /* 0x000fe40000000f00 */
[----:B----4-:R-:W-:Y:S05]  /*24b50*/  CALL.REL.NOINC `($__internal_39_$__cuda_sm70_shflsync_idx_p) ;  /* 0x000013e000007944 */ /* 0x010fea0003c00000 */
[----:B------:R-:W-:Y:S01]  /*24b60*/  MOV R8, R10 ;  /* 0x0000000a00087202 */ /* 0x000fe20000000f00 */
[----:B------:R-:W-:Y:S05]  /*24b70*/  BRA `(.L_x_2687) ;  /* 0xffffc32000007947 */ /* 0x000fea000383ffff */
.L_x_2608:
[----:B------:R-:W-:Y:S01]  /*24b80*/  IMAD.MOV.U32 R11, RZ, RZ, R7 ;  /* 0x000000ffff0b7224 */ /* 0x000fe200078e0007 */
[----:B------:R-:W-:Y:S01]  /*24b90*/  MOV R10, 0x4 ;  /* 0x00000004000a7802 */ /* 0x000fe20000000f00 */
[----:B-1----:R-:W-:Y:S01]  /*24ba0*/  IMAD.MOV.U32 R3, RZ, RZ, 0x181f ;  /* 0x0000181fff037424 */ /* 0x002fe200078e00ff */
[----:B------:R-:W-:Y:S02]  /*24bb0*/  MOV R2, 0x24bd0 ;  /* 0x00024bd000027802 */ /* 0x000fe40000000f00 */
[----:B--234-:R-:W-:Y:S05]  /*24bc0*/  CALL.REL.NOINC `($__internal_39_$__cuda_sm70_shflsync_idx_p) ;  /* 0x0000137000007944 */ /* 0x01cfea0003c00000 */
[----:B------:R-:W-:Y:S01]  /*24bd0*/  MOV R2, R10 ;  /* 0x0000000a00027202 */ /* 0x000fe20000000f00 */
[----:B------:R-:W-:Y:S05]  /*24be0*/  BRA `(.L_x_2688) ;  /* 0xffffc2d000007947 */ /* 0x000fea000383ffff */
.L_x_2609:
        /* <DEDUP_REMOVED lines=13> */
.L_x_2610:
[----:B------:R-:W-:Y:S01]  /*24cc0*/  IMAD.MOV.U32 R11, RZ, RZ, R6 ;  /* 0x000000ffff0b7224 */ /* 0x000fe200078e0006 */
[----:B------:R-:W-:Y:S01]  /*24cd0*/  MOV R10, 0x6 ;  /* 0x00000006000a7802 */ /* 0x000fe20000000f00 */
[----:B-1----:R-:W-:Y:S01]  /*24ce0*/  IMAD.MOV.U32 R3, RZ, RZ, 0x181f ;  /* 0x0000181fff037424 */ /* 0x002fe200078e00ff */
[----:B------:R-:W-:Y:S02]  /*24cf0*/  MOV R2, 0x24d10 ;  /* 0x00024d1000027802 */ /* 0x000fe40000000f00 */
[----:B---34-:R-:W-:Y:S05]  /*24d00*/  CALL.REL.NOINC `($__internal_39_$__cuda_sm70_shflsync_idx_p) ;  /* 0x0000123000007944 */ /* 0x018fea0003c00000 */
[----:B------:R-:W-:Y:S01]  /*24d10*/  MOV R8, R10 ;  /* 0x0000000a00087202 */ /* 0x000fe20000000f00 */
[----:B------:R-:W-:Y:S05]  /*24d20*/  BRA `(.L_x_2690) ;  /* 0xffffc28000007947 */ /* 0x000fea000383ffff */
.L_x_2611:
[----:B------:R-:W-:Y:S01]  /*24d30*/  IMAD.MOV.U32 R11, RZ, RZ, R7 ;  /* 0x000000ffff0b7224 */ /* 0x000fe200078e0007 */
[----:B------:R-:W-:Y:S01]  /*24d40*/  MOV R10, 0x6 ;  /* 0x00000006000a7802 */ /* 0x000fe20000000f00 */
[----:B-1----:R-:W-:Y:S01]  /*24d50*/  IMAD.MOV.U32 R3, RZ, RZ, 0x181f ;  /* 0x0000181fff037424 */ /* 0x002fe200078e00ff */
[----:B------:R-:W-:Y:S02]  /*24d60*/  MOV R2, 0x24d80 ;  /* 0x00024d8000027802 */ /* 0x000fe40000000f00 */
[----:B--234-:R-:W-:Y:S05]  /*24d70*/  CALL.REL.NOINC `($__internal_39_$__cuda_sm70_shflsync_idx_p) ;  /* 0x000011c000007944 */ /* 0x01cfea0003c00000 */
[----:B------:R-:W-:Y:S01]  /*24d80*/  MOV R2, R10 ;  /* 0x0000000a00027202 */ /* 0x000fe20000000f00 */
[----:B------:R-:W-:Y:S05]  /*24d90*/  BRA `(.L_x_2691) ;  /* 0xffffc23000007947 */ /* 0x000fea000383ffff */
.L_x_2612:
[----:B------:R-:W-:Y:S01]  /*24da0*/  IMAD.MOV.U32 R11, RZ, RZ, R6 ;  /* 0x000000ffff0b7224 */ /* 0x000fe200078e0006 */
[----:B------:R-:W-:Y:S01]  /*24db0*/  MOV R10, 0x7 ;  /* 0x00000007000a7802 */ /* 0x000fe20000000f00 */
[----:B--2---:R-:W-:Y:S01]  /*24dc0*/  IMAD.MOV.U32 R3, RZ, RZ, 0x181f ;  /* 0x0000181fff037424 */ /* 0x004fe200078e00ff */
[----:B------:R-:W-:-:S02]  /*24dd0*/  MOV R2, 0x24df0 ;  /* 0x00024df000027802 */ /* 0x000fc40000000f00 */
[----:B-1-34-:R-:W-:Y:S05]  /*24de0*/  CALL.REL.NOINC `($__internal_39_$__cuda_sm70_shflsync_idx_p) ;  /* 0x0000115000007944 */ /* 0x01afea0003c00000 */
        /* <DEDUP_REMOVED lines=8> */
.L_x_2614:
[----:B------:R-:W-:Y:S01]  /*24e70*/  IMAD.MOV.U32 R11, RZ, RZ, R13 ;  /* 0x000000ffff0b7224 */ /* 0x000fe200078e000d */
[----:B------:R-:W-:Y:S01]  /*24e80*/  MOV R10, RZ ;  /* 0x000000ff000a7202 */ /* 0x000fe20000000f00 */
[----:B------:R-:W-:Y:S01]  /*24e90*/  IMAD.MOV.U32 R3, RZ, RZ, 0x1c1f ;  /* 0x00001c1fff037424 */ /* 0x000fe200078e00ff */
[----:B------:R-:W-:Y:S02]  /*24ea0*/  MOV R2, 0x24ec0 ;  /* 0x00024ec000027802 */ /* 0x000fe40000000f00 */
[----:B------:R-:W-:Y:S05]  /*24eb0*/  CALL.REL.NOINC `($__internal_39_$__cuda_sm70_shflsync_idx_p) ;  /* 0x0000108000007944 */ /* 0x000fea0003c00000 */
[----:B------:R-:W-:Y:S01]  /*24ec0*/  MOV R12, R10 ;  /* 0x0000000a000c7202 */ /* 0x000fe20000000f00 */
[----:B------:R-:W-:Y:S05]  /*24ed0*/  BRA `(.L_x_2693) ;  /* 0xffffc40000007947 */ /* 0x000fea000383ffff */
.L_x_2615:
[----:B------:R-:W-:Y:S01]  /*24ee0*/  IMAD.MOV.U32 R11, RZ, RZ, R19 ;  /* 0x000000ffff0b7224 */ /* 0x000fe200078e0013 */
[----:B------:R-:W-:Y:S01]  /*24ef0*/  MOV R10, RZ ;  /* 0x000000ff000a7202 */ /* 0x000fe20000000f00 */
[----:B------:R-:W-:Y:S01]  /*24f00*/  IMAD.MOV.U32 R3, RZ, RZ, 0x1c1f ;  /* 0x00001c1fff037424 */ /* 0x000fe200078e00ff */
[----:B------:R-:W-:Y:S02]  /*24f10*/  MOV R2, 0x24f30 ;  /* 0x00024f3000027802 */ /* 0x000fe40000000f00 */
[----:B-12---:R-:W-:Y:S05]  /*24f20*/  CALL.REL.NOINC `($__internal_39_$__cuda_sm70_shflsync_idx_p) ;  /* 0x0000101000007944 */ /* 0x006fea0003c00000 */
[----:B------:R-:W-:Y:S01]  /*24f30*/  MOV R2, R10 ;  /* 0x0000000a00027202 */ /* 0x000fe20000000f00 */
[----:B------:R-:W-:Y:S05]  /*24f40*/  BRA `(.L_x_2694) ;  /* 0xffffc3b000007947 */ /* 0x000fea000383ffff */
.L_x_2618:
[----:B----4-:R-:W-:Y:S01]  /*24f50*/  IMAD.MOV.U32 R11, RZ, RZ, R13 ;  /* 0x000000ffff0b7224 */ /* 0x010fe200078e000d */
[----:B------:R-:W-:Y:S01]  /*24f60*/  MOV R10, 0x1 ;  /* 0x00000001000a7802 */ /* 0x000fe20000000f00 */
[----:B------:R-:W-:Y:S01]  /*24f70*/  IMAD.MOV.U32 R3, RZ, RZ, 0x1c1f ;  /* 0x00001c1fff037424 */ /* 0x000fe200078e00ff */
[----:B------:R-:W-:-:S02]  /*24f80*/  MOV R2, 0x24fa0 ;  /* 0x00024fa000027802 */ /* 0x000fc40000000f00 */
[----:B-123--:R-:W-:Y:S05]  /*24f90*/  CALL.REL.NOINC `($__internal_39_$__cuda_sm70_shflsync_idx_p) ;  /* 0x00000fa000007944 */ /* 0x00efea0003c00000 */
        /* <DEDUP_REMOVED lines=8> */
.L_x_2621:
[----:B----4-:R-:W-:Y:S01]  /*25020*/  IMAD.MOV.U32 R11, RZ, RZ, R13 ;  /* 0x000000ffff0b7224 */ /* 0x010fe200078e000d */
[----:B------:R-:W-:Y:S01]  /*25030*/  MOV R10, 0x2 ;  /* 0x00000002000a7802 */ /* 0x000fe20000000f00 */
[----:B------:R-:W-:Y:S01]  /*25040*/  IMAD.MOV.U32 R3, RZ, RZ, 0x1c1f ;  /* 0x00001c1fff037424 */ /* 0x000fe200078e00ff */
[----:B------:R-:W-:Y:S02]  /*25050*/  MOV R2, 0x25070 ;  /* 0x0002507000027802 */ /* 0x000fe40000000f00 */
[----:B-123--:R-:W-:Y:S05]  /*25060*/  CALL.REL.NOINC `($__internal_39_$__cuda_sm70_shflsync_idx_p) ;  /* 0x00000ed000007944 */ /* 0x00efea0003c00000 */
[----:B------:R-:W-:Y:S01]  /*25070*/  MOV R12, R10 ;  /* 0x0000000a000c7202 */ /* 0x000fe20000000f00 */
[----:B------:R-:W-:Y:S05]  /*25080*/  BRA `(.L_x_2696) ;  /* 0xffffc83000007947 */ /* 0x000fea000383ffff */
.L_x_2622:
[----:B----4-:R-:W-:Y:S01]  /*25090*/  IMAD.MOV.U32 R11, RZ, RZ, R19 ;  /* 0x000000ffff0b7224 */ /* 0x010fe200078e0013 */
[----:B------:R-:W-:Y:S01]  /*250a0*/  MOV R10, 0x2 ;  /* 0x00000002000a7802 */ /* 0x000fe20000000f00 */
[----:B------:R-:W-:Y:S01]  /*250b0*/  IMAD.MOV.U32 R3, RZ, RZ, 0x1c1f ;  /* 0x00001c1fff037424 */ /* 0x000fe200078e00ff */
[----:B------:R-:W-:Y:S02]  /*250c0*/  MOV R2, 0x250e0 ;  /* 0x000250e000027802 */ /* 0x000fe40000000f00 */
[----:B-123--:R-:W-:Y:S05]  /*250d0*/  CALL.REL.NOINC `($__internal_39_$__cuda_sm70_shflsync_idx_p) ;  /* 0x00000e6000007944 */ /* 0x00efea0003c00000 */
[----:B------:R-:W-:Y:S01]  /*250e0*/  MOV R2, R10 ;  /* 0x0000000a00027202 */ /* 0x000fe20000000f00 */
[----:B------:R-:W-:Y:S05]  /*250f0*/  BRA `(.L_x_2697) ;  /* 0xffffc7e000007947 */ /* 0x000fea000383ffff */
.L_x_2625:
[----:B--2---:R-:W-:Y:S01]  /*25100*/  IMAD.MOV.U32 R11, RZ, RZ, R13 ;  /* 0x000000ffff0b7224 */ /* 0x004fe200078e000d */
[----:B------:R-:W-:Y:S01]  /*25110*/  MOV R10, 0x3 ;  /* 0x00000003000a7802 */ /* 0x000fe20000000f00 */
[----:B------:R-:W-:Y:S01]  /*25120*/  IMAD.MOV.U32 R3, RZ, RZ, 0x1c1f ;  /* 0x00001c1fff037424 */ /* 0x000fe200078e00ff */
[----:B-1----:R-:W-:-:S02]  /*25130*/  MOV R2, 0x25150 ;  /* 0x0002515000027802 */ /* 0x002fc40000000f00 */
[----:B---34-:R-:W-:Y:S05]  /*25140*/  CALL.REL.NOINC `($__internal_39_$__cuda_sm70_shflsync_idx_p) ;  /* 0x00000df000007944 */ /* 0x018fea0003c00000 */
        /* <DEDUP_REMOVED lines=8> */
.L_x_2629:
[----:B------:R-:W-:Y:S01]  /*251d0*/  IMAD.MOV.U32 R11, RZ, RZ, R6 ;  /* 0x000000ffff0b7224 */ /* 0x000fe200078e0006 */
[----:B------:R-:W-:Y:S01]  /*251e0*/  MOV R10, RZ ;  /* 0x000000ff000a7202 */ /* 0x000fe20000000f00 */
[----:B------:R-:W-:Y:S01]  /*251f0*/  IMAD.MOV.U32 R3, RZ, RZ, 0x181f ;  /* 0x0000181fff037424 */ /* 0x000fe200078e00ff */
[----:B------:R-:W-:Y:S02]  /*25200*/  MOV R2, 0x25220 ;  /* 0x0002522000027802 */ /* 0x000fe40000000f00 */
[----:B------:R-:W-:Y:S05]  /*25210*/  CALL.REL.NOINC `($__internal_39_$__cuda_sm70_shflsync_idx_p) ;  /* 0x00000d2000007944 */ /* 0x000fea0003c00000 */
[----:B------:R-:W-:Y:S01]  /*25220*/  MOV R8, R10 ;  /* 0x0000000a00087202 */ /* 0x000fe20000000f00 */
[----:B------:R-:W-:Y:S05]  /*25230*/  BRA `(.L_x_2699) ;  /* 0xffffd2f000007947 */ /* 0x000fea000383ffff */
.L_x_2630:
[----:B------:R-:W-:Y:S01]  /*25240*/  IMAD.MOV.U32 R11, RZ, RZ, R7 ;  /* 0x000000ffff0b7224 */ /* 0x000fe200078e0007 */
[----:B------:R-:W-:Y:S01]  /*25250*/  MOV R10, RZ ;  /* 0x000000ff000a7202 */ /* 0x000fe20000000f00 */
[----:B------:R-:W-:Y:S01]  /*25260*/  IMAD.MOV.U32 R3, RZ, RZ, 0x181f ;  /* 0x0000181fff037424 */ /* 0x000fe200078e00ff */
[----:B------:R-:W-:Y:S02]  /*25270*/  MOV R2, 0x25290 ;  /* 0x0002529000027802 */ /* 0x000fe40000000f00 */
[----:B-12---:R-:W-:Y:S05]  /*25280*/  CALL.REL.NOINC `($__internal_39_$__cuda_sm70_shflsync_idx_p) ;  /* 0x00000cb000007944 */ /* 0x006fea0003c00000 */
[----:B------:R-:W-:Y:S01]  /*25290*/  MOV R2, R10 ;  /* 0x0000000a00027202 */ /* 0x000fe20000000f00 */
[----:B------:R-:W-:Y:S05]  /*252a0*/  BRA `(.L_x_2700) ;  /* 0xffffd2a000007947 */ /* 0x000fea000383ffff */
.L_x_2631:
[----:B------:R-:W-:Y:S01]  /*252b0*/  IMAD.MOV.U32 R11, RZ, RZ, R6 ;  /* 0x000000ffff0b7224 */ /* 0x000fe200078e0006 */
[----:B------:R-:W-:Y:S01]  /*252c0*/  MOV R10, 0x1 ;  /* 0x00000001000a7802 */ /* 0x000fe20000000f00 */
[----:B--2---:R-:W-:Y:S01]  /*252d0*/  IMAD.MOV.U32 R3, RZ, RZ, 0x181f ;  /* 0x0000181fff037424 */ /* 0x004fe200078e00ff */
[----:B------:R-:W-:-:S02]  /*252e0*/  MOV R2, 0x25300 ;  /* 0x0002530000027802 */ /* 0x000fc40000000f00 */
[----:B-1-3--:R-:W-:Y:S05]  /*252f0*/  CALL.REL.NOINC `($__internal_39_$__cuda_sm70_shflsync_idx_p) ;  /* 0x00000c4000007944 */ /* 0x00afea0003c00000 */
        /* <DEDUP_REMOVED lines=8> */
.L_x_2632:
[----:B------:R-:W-:Y:S01]  /*25380*/  IMAD.MOV.U32 R11, RZ, RZ, R6 ;  /* 0x000000ffff0b7224 */ /* 0x000fe200078e0006 */
[----:B------:R-:W-:Y:S01]  /*25390*/  MOV R10, 0x2 ;  /* 0x00000002000a7802 */ /* 0x000fe20000000f00 */
[----:B-1----:R-:W-:Y:S01]  /*253a0*/  IMAD.MOV.U32 R3, RZ, RZ, 0x181f ;  /* 0x0000181fff037424 */ /* 0x002fe200078e00ff */
[----:B------:R-:W-:Y:S02]  /*253b0*/  MOV R2, 0x253d0 ;  /* 0x000253d000027802 */ /* 0x000fe40000000f00 */
[----:B---34-:R-:W-:Y:S05]  /*253c0*/  CALL.REL.NOINC `($__internal_39_$__cuda_sm70_shflsync_idx_p) ;  /* 0x00000b7000007944 */ /* 0x018fea0003c00000 */
[----:B------:R-:W-:Y:S01]  /*253d0*/  MOV R8, R10 ;  /* 0x0000000a00087202 */ /* 0x000fe20000000f00 */
[----:B------:R-:W-:Y:S05]  /*253e0*/  BRA `(.L_x_2702) ;  /* 0xffffd25000007947 */ /* 0x000fea000383ffff */
.L_x_2633:
[----:B------:R-:W-:Y:S01]  /*253f0*/  IMAD.MOV.U32 R11, RZ, RZ, R7 ;  /* 0x000000ffff0b7224 */ /* 0x000fe200078e0007 */
[----:B------:R-:W-:Y:S01]  /*25400*/  MOV R10, 0x2 ;  /* 0x00000002000a7802 */ /* 0x000fe20000000f00 */
[----:B-1----:R-:W-:Y:S01]  /*25410*/  IMAD.MOV.U32 R3, RZ, RZ, 0x181f ;  /* 0x0000181fff037424 */ /* 0x002fe200078e00ff */
[----:B------:R-:W-:Y:S02]  /*25420*/  MOV R2, 0x25440 ;  /* 0x0002544000027802 */ /* 0x000fe40000000f00 */
[----:B--234-:R-:W-:Y:S05]  /*25430*/  CALL.REL.NOINC `($__internal_39_$__cuda_sm70_shflsync_idx_p) ;  /* 0x00000b0000007944 */ /* 0x01cfea0003c00000 */
[----:B------:R-:W-:Y:S01]  /*25440*/  MOV R2, R10 ;  /* 0x0000000a00027202 */ /* 0x000fe20000000f00 */
[----:B------:R-:W-:Y:S05]  /*25450*/  BRA `(.L_x_2703) ;  /* 0xffffd20000007947 */ /* 0x000fea000383ffff */
.L_x_2634:
        /* <DEDUP_REMOVED lines=13> */
.L_x_2635:
[----:B------:R-:W-:Y:S01]  /*25530*/  IMAD.MOV.U32 R11, RZ, RZ, R6 ;  /* 0x000000ffff0b7224 */ /* 0x000fe200078e0006 */
[----:B------:R-:W-:Y:S01]  /*25540*/  MOV R10, 0x4 ;  /* 0x00000004000a7802 */ /* 0x000fe20000000f00 */
[----:B--2---:R-:W-:Y:S01]  /*25550*/  IMAD.MOV.U32 R3, RZ, RZ, 0x181f ;  /* 0x0000181fff037424 */ /* 0x004fe200078e00ff */
[----:B------:R-:W-:Y:S02]  /*25560*/  MOV R2, 0x25580 ;  /* 0x0002558000027802 */ /* 0x000fe40000000f00 */
[----:B-1-34-:R-:W-:Y:S05]  /*25570*/  CALL.REL.NOINC `($__internal_39_$__cuda_sm70_shflsync_idx_p) ;  /* 0x000009c000007944 */ /* 0x01afea0003c00000 */
[----:B------:R-:W-:Y:S01]  /*25580*/  MOV R8, R10 ;  /* 0x0000000a00087202 */ /* 0x000fe20000000f00 */
[----:B------:R-:W-:Y:S05]  /*25590*/  BRA `(.L_x_2705) ;  /* 0xffffd1b000007947 */ /* 0x000fea000383ffff */
.L_x_2636:
[----:B------:R-:W-:Y:S01]  /*255a0*/  IMAD.MOV.U32 R11, RZ, RZ, R7 ;  /* 0x000000ffff0b7224 */ /* 0x000fe200078e0007 */
[----:B------:R-:W-:Y:S01]  /*255b0*/  MOV R10, 0x4 ;  /* 0x00000004000a7802 */ /* 0x000fe20000000f00 */
[----:B--2---:R-:W-:Y:S01]  /*255c0*/  IMAD.MOV.U32 R3, RZ, RZ, 0x181f ;  /* 0x0000181fff037424 */ /* 0x004fe200078e00ff */
[----:B------:R-:W-:Y:S02]  /*255d0*/  MOV R2, 0x255f0 ;  /* 0x000255f000027802 */ /* 0x000fe40000000f00 */
[----:B-1-34-:R-:W-:Y:S05]  /*255e0*/  CALL.REL.NOINC `($__internal_39_$__cuda_sm70_shflsync_idx_p) ;  /* 0x0000095000007944 */ /* 0x01afea0003c00000 */
[----:B------:R-:W-:Y:S01]  /*255f0*/  MOV R2, R10 ;  /* 0x0000000a00027202 */ /* 0x000fe20000000f00 */
[----:B------:R-:W-:Y:S05]  /*25600*/  BRA `(.L_x_2706) ;  /* 0xffffd16000007947 */ /* 0x000fea000383ffff */
.L_x_2637:
[----:B------:R-:W-:Y:S01]  /*25610*/  IMAD.MOV.U32 R11, RZ, RZ, R6 ;  /* 0x000000ffff0b7224 */ /* 0x000fe200078e0006 */
[----:B------:R-:W-:Y:S01]  /*25620*/  MOV R10, 0x5 ;  /* 0x00000005000a7802 */ /* 0x000fe20000000f00 */
[----:B-1----:R-:W-:Y:S01]  /*25630*/  IMAD.MOV.U32 R3, RZ, RZ, 0x181f ;  /* 0x0000181fff037424 */ /* 0x002fe200078e00ff */
[----:B------:R-:W-:-:S02]  /*25640*/  MOV R2, 0x25660 ;  /* 0x0002566000027802 */ /* 0x000fc40000000f00 */
[----:B--234-:R-:W-:Y:S05]  /*25650*/  CALL.REL.NOINC `($__internal_39_$__cuda_sm70_shflsync_idx_p) ;  /* 0x000008e000007944 */ /* 0x01cfea0003c00000 */
        /* <DEDUP_REMOVED lines=8> */
.L_x_2638:
[----:B------:R-:W-:Y:S01]  /*256e0*/  IMAD.MOV.U32 R11, RZ, RZ, R6 ;  /* 0x000000ffff0b7224 */ /* 0x000fe200078e0006 */
[----:B------:R-:W-:Y:S01]  /*256f0*/  MOV R10, 0x6 ;  /* 0x00000006000a7802 */ /* 0x000fe20000000f00 */
[----:B--2---:R-:W-:Y:S01]  /*25700*/  IMAD.MOV.U32 R3, RZ, RZ, 0x181f ;  /* 0x0000181fff037424 */ /* 0x004fe200078e00ff */
[----:B------:R-:W-:Y:S02]  /*25710*/  MOV R2, 0x25730 ;  /* 0x0002573000027802 */ /* 0x000fe40000000f00 */
[----:B-1--4-:R-:W-:Y:S05]  /*25720*/  CALL.REL.NOINC `($__internal_39_$__cuda_sm70_shflsync_idx_p) ;  /* 0x0000081000007944 */ /* 0x012fea0003c00000 */
[----:B------:R-:W-:Y:S01]  /*25730*/  MOV R8, R10 ;  /* 0x0000000a00087202 */ /* 0x000fe20000000f00 */
[----:B------:R-:W-:Y:S05]  /*25740*/  BRA `(.L_x_2708) ;  /* 0xffffd11000007947 */ /* 0x000fea000383ffff */
.L_x_2639:
[----:B------:R-:W-:Y:S01]  /*25750*/  IMAD.MOV.U32 R11, RZ, RZ, R7 ;  /* 0x000000ffff0b7224 */ /* 0x000fe200078e0007 */
[----:B------:R-:W-:Y:S01]  /*25760*/  MOV R10, 0x6 ;  /* 0x00000006000a7802 */ /* 0x000fe20000000f00 */
[----:B--2---:R-:W-:Y:S01]  /*25770*/  IMAD.MOV.U32 R3, RZ, RZ, 0x181f ;  /* 0x0000181fff037424 */ /* 0x004fe200078e00ff */
[----:B------:R-:W-:Y:S02]  /*25780*/  MOV R2, 0x257a0 ;  /* 0x000257a000027802 */ /* 0x000fe40000000f00 */
[----:B-1-34-:R-:W-:Y:S05]  /*25790*/  CALL.REL.NOINC `($__internal_39_$__cuda_sm70_shflsync_idx_p) ;  /* 0x000007a000007944 */ /* 0x01afea0003c00000 */
[----:B------:R-:W-:Y:S01]  /*257a0*/  MOV R2, R10 ;  /* 0x0000000a00027202 */ /* 0x000fe20000000f00 */
[----:B------:R-:W-:Y:S05]  /*257b0*/  BRA `(.L_x_2709) ;  /* 0xffffd0c000007947 */ /* 0x000fea000383ffff */
.L_x_2640:
[----:B------:R-:W-:Y:S01]  /*257c0*/  IMAD.MOV.U32 R11, RZ, RZ, R6 ;  /* 0x000000ffff0b7224 */ /* 0x000fe200078e0006 */
[----:B------:R-:W-:Y:S01]  /*257d0*/  MOV R10, 0x7 ;  /* 0x00000007000a7802 */ /* 0x000fe20000000f00 */
[----:B-1----:R-:W-:Y:S01]  /*257e0*/  IMAD.MOV.U32 R3, RZ, RZ, 0x181f ;  /* 0x0000181fff037424 */ /* 0x002fe200078e00ff */
[----:B------:R-:W-:-:S02]  /*257f0*/  MOV R2, 0x25810 ;  /* 0x0002581000027802 */ /* 0x000fc40000000f00 */
[----:B--2-4-:R-:W-:Y:S05]  /*25800*/  CALL.REL.NOINC `($__internal_39_$__cuda_sm70_shflsync_idx_p) ;  /* 0x0000073000007944 */ /* 0x014fea0003c00000 */
        /* <DEDUP_REMOVED lines=8> */
.L_x_2642:
[----:B------:R-:W-:Y:S01]  /*25890*/  IMAD.MOV.U32 R11, RZ, RZ, R45 ;  /* 0x000000ffff0b7224 */ /* 0x000fe200078e002d */
[----:B------:R-:W-:Y:S01]  /*258a0*/  MOV R10, RZ ;  /* 0x000000ff000a7202 */ /* 0x000fe20000000f00 */
[----:B----4-:R-:W-:Y:S01]  /*258b0*/  IMAD.MOV.U32 R3, RZ, RZ, 0x1f ;  /* 0x0000001fff037424 */ /* 0x010fe200078e00ff */
[----:B------:R-:W-:Y:S02]  /*258c0*/  MOV R2, 0x258e0 ;  /* 0x000258e000027802 */ /* 0x000fe40000000f00 */
[----:B------:R-:W-:Y:S05]  /*258d0*/  CALL.REL.NOINC `($__internal_39_$__cuda_sm70_shflsync_idx_p) ;  /* 0x0000066000007944 */ /* 0x000fea0003c00000 */
[----:B------:R-:W-:Y:S01]  /*258e0*/  MOV R9, R10 ;  /* 0x0000000a00097202 */ /* 0x000fe20000000f00 */
[----:B------:R-:W-:Y:S05]  /*258f0*/  BRA `(.L_x_2711) ;  /* 0xffffd14000007947 */ /* 0x000fea000383ffff */
.L_x_2643:
[----:B------:R-:W-:Y:S01]  /*25900*/  IMAD.MOV.U32 R11, RZ, RZ, R45 ;  /* 0x000000ffff0b7224 */ /* 0x000fe200078e002d */
[----:B------:R-:W-:Y:S01]  /*25910*/  MOV R10, 0x1 ;  /* 0x00000001000a7802 */ /* 0x000fe20000000f00 */
[----:B----4-:R-:W-:Y:S01]  /*25920*/  IMAD.MOV.U32 R3, RZ, RZ, 0x1f ;  /* 0x0000001fff037424 */ /* 0x010fe200078e00ff */
[----:B------:R-:W-:Y:S02]  /*25930*/  MOV R2, 0x25950 ;  /* 0x0002595000027802 */ /* 0x000fe40000000f00 */
[----:B-12---:R-:W-:Y:S05]  /*25940*/  CALL.REL.NOINC `($__internal_39_$__cuda_sm70_shflsync_idx_p) ;  /* 0x000005f000007944 */ /* 0x006fea0003c00000 */
[----:B------:R-:W-:Y:S01]  /*25950*/  MOV R8, R10 ;  /* 0x0000000a00087202 */ /* 0x000fe20000000f00 */
[----:B------:R-:W-:Y:S05]  /*25960*/  BRA `(.L_x_2712) ;  /* 0xffffd0f000007947 */ /* 0x000fea000383ffff */
.L_x_2644:
[----:B------:R-:W-:Y:S02]  /*25970*/  MOV R2, 0x1 ;  /* 0x0000000100027802 */ /* 0x000fe40000000f00 */
[----:B------:R-:W-:-:S02]  /*25980*/  MOV R3, 0x259a0 ;  /* 0x000259a000037802 */ /* 0x000fc40000000f00 */
[----:B-123--:R-:W-:Y:S05]  /*25990*/  CALL.REL.NOINC `($__internal_40_$__cuda_sm70_shflsync_up_p) ;  /* 0x000005f000007944 */ /* 0x00efea0003c00000 */
[----:B------:R-:W-:Y:S05]  /*259a0*/  BRA `(.L_x_2713) ;  /* 0xffffd1e000007947 */ /* 0x000fea000383ffff */
.L_x_2645:
[----:B------:R-:W-:Y:S02]  /*259b0*/  MOV R2, 0x2 ;  /* 0x0000000200027802 */ /* 0x000fe40000000f00 */
[----:B------:R-:W-:-:S02]  /*259c0*/  MOV R3, 0x259e0 ;  /* 0x000259e000037802 */ /* 0x000fc40000000f00 */
[----:B-12---:R-:W-:Y:S05]  /*259d0*/  CALL.REL.NOINC `($__internal_40_$__cuda_sm70_shflsync_up_p) ;  /* 0x000005b000007944 */ /* 0x006fea0003c00000 */
        /* <DEDUP_REMOVED lines=24> */
.L_x_2649:
[----:B------:R-:W-:Y:S02]  /*25b60*/  MOV R2, 0x1 ;  /* 0x0000000100027802 */ /* 0x000fe40000000f00 */
[----:B------:R-:W-:Y:S02]  /*25b70*/  MOV R3, 0x25b90 ;  /* 0x00025b9000037802 */ /* 0x000fe40000000f00 */
[----:B------:R-:W-:Y:S05]  /*25b80*/  CALL.REL.NOINC `($__internal_40_$__cuda_sm70_shflsync_up_p) ;  /* 0x0000040000007944 */ /* 0x000fea0003c00000 */
[----:B------:R-:W-:Y:S01]  /*25b90*/  MOV R2, R4 ;  /* 0x0000000400027202 */ /* 0x000fe20000000f00 */
[----:B------:R-:W-:Y:S05]  /*25ba0*/  BRA `(.L_x_2715) ;  /* 0xffffd24000007947 */ /* 0x000fea000383ffff */
.L_x_2650:
        /* <DEDUP_REMOVED lines=27> */
.L_x_2652:
[----:B------:R-:W-:Y:S02]  /*25d60*/  SEL R0, RZ, 0x1, P0 ;  /* 0x00000001ff007807 */ /* 0x000fe40000000000 */
[----:B------:R-:W-:Y:S02]  /*25d70*/  MOV R2, 0x25d90 ;  /* 0x00025d9000027802 */ /* 0x000fe40000000f00 */
[----:B---3--:R-:W-:Y:S05]  /*25d80*/  CALL.REL.NOINC `($__internal_41_$__cuda_sm70_votesync_ballot) ;  /* 0x0000027000007944 */ /* 0x008fea0003c00000 */
[----:B------:R-:W-:Y:S01]  /*25d90*/  MOV R5, R0 ;  /* 0x0000000000057202 */ /* 0x000fe20000000f00 */
[----:B------:R-:W-:Y:S05]  /*25da0*/  BRA `(.L_x_2717) ;  /* 0xffffd1d000007947 */ /* 0x000fea000383ffff */
.L_x_2653:
[----:B------:R-:W-:Y:S01]  /*25db0*/  IMAD.MOV.U32 R11, RZ, RZ, R6 ;  /* 0x000000ffff0b7224 */ /* 0x000fe200078e0006 */
[----:B------:R-:W-:Y:S01]  /*25dc0*/  MOV R10, R0 ;  /* 0x00000000000a7202 */ /* 0x000fe20000000f00 */
[----:B------:R-:W-:Y:S01]  /*25dd0*/  IMAD.MOV.U32 R3, RZ, RZ, 0x1f ;  /* 0x0000001fff037424 */ /* 0x000fe200078e00ff */
[----:B-1----:R-:W-:Y:S02]  /*25de0*/  MOV R2, 0x25e00 ;  /* 0x00025e0000027802 */ /* 0x002fe40000000f00 */
[----:B---3--:R-:W-:Y:S05]  /*25df0*/  CALL.REL.NOINC `($__internal_39_$__cuda_sm70_shflsync_idx_p) ;  /* 0x0000014000007944 */ /* 0x008fea0003c00000 */
[----:B------:R-:W-:Y:S01]  /*25e00*/  IMAD.MOV.U32 R12, RZ, RZ, R10 ;  /* 0x000000ffff0c7224 */ /* 0x000fe200078e000a */
[----:B------:R-:W-:Y:S01]  /*25e10*/  MOV R10, R0 ;  /* 0x00000000000a7202 */ /* 0x000fe20000000f00 */
[----:B------:R-:W-:Y:S01]  /*25e20*/  IMAD.MOV.U32 R11, RZ, RZ, R7 ;  /* 0x000000ffff0b7224 */ /* 0x000fe200078e0007 */
[----:B------:R-:W-:-:S02]  /*25e30*/  MOV R3, 0x1f ;  /* 0x0000001f00037802 */ /* 0x000fc40000000f00 */
[----:B------:R-:W-:Y:S02]  /*25e40*/  MOV R2, 0x25e60 ;  /* 0x00025e6000027802 */ /* 0x000fe40000000f00 */
[----:B------:R-:W-:Y:S05]  /*25e50*/  CALL.REL.NOINC `($__internal_39_$__cuda_sm70_shflsync_idx_p) ;  /* 0x000000e000007944 */ /* 0x000fea0003c00000 */
[----:B------:R-:W-:Y:S01]  /*25e60*/  MOV R7, R10 ;  /* 0x0000000a00077202 */ /* 0x000fe20000000f00 */
[----:B------:R-:W-:Y:S05]  /*25e70*/  BRA `(.L_x_2718) ;  /* 0xffffd17000007947 */ /* 0x000fea000383ffff */
.L_x_2656:
[----:B------:R-:W-:Y:S01]  /*25e80*/  IMAD.MOV.U32 R11, RZ, RZ, R4 ;  /* 0x000000ffff0b7224 */ /* 0x000fe200078e0004 */
[----:B------:R-:W-:Y:S01]  /*25e90*/  MOV R10, R0 ;  /* 0x00000000000a7202 */ /* 0x000fe20000000f00 */
[----:B------:R-:W-:Y:S01]  /*25ea0*/  IMAD.MOV.U32 R3, RZ, RZ, 0x1f ;  /* 0x0000001fff037424 */ /* 0x000fe200078e00ff */
[----:B-1----:R-:W-:Y:S02]  /*25eb0*/  MOV R2, 0x25ed0 ;  /* 0x00025ed000027802 */ /* 0x002fe40000000f00 */
[----:B---34-:R-:W-:Y:S05]  /*25ec0*/  CALL.REL.NOINC `($__internal_39_$__cuda_sm70_shflsync_idx_p) ;  /* 0x0000007000007944 */ /* 0x018fea0003c00000 */
[----:B------:R-:W-:Y:S01]  /*25ed0*/  MOV R13, R10 ;  /* 0x0000000a000d7202 */ /* 0x000fe20000000f00 */
[----:B------:R-:W-:Y:S05]  /*25ee0*/  BRA `(.L_x_2655) ;  /* 0xffffd16000007947 */ /* 0x000fea000383ffff */
        .weak           $__internal_38_$__cuda_sm70_shflsync_bfly_p
        .type           $__internal_38_$__cuda_sm70_shflsync_bfly_p,@function
        .size           $__internal_38_$__cuda_sm70_shflsync_bfly_p,($__internal_39_$__cuda_sm70_shflsync_idx_p - $__internal_38_$__cuda_sm70_shflsync_bfly_p)
$__internal_38_$__cuda_sm70_shflsync_bfly_p:
[----:B------:R-:W-:Y:S04]  /*25ef0*/  WARPSYNC R10 ;  /* 0x0000000a00007348 */ /* 0x000fe80003800000 */
[----:B------:R1:W2:Y:S01]  /*25f00*/  SHFL.BFLY PT, R0, R0, R8, R11 ;  /* 0x0c00000800007389 */ /* 0x0002a200000e000b */
[----:B------:R-:W-:-:S02]  /*25f10*/  MOV R9, 0x0 ;  /* 0x0000000000097802 */ /* 0x000fc40000000f00 */
[----:B-1----:R-:W-:-:S04]  /*25f20*/  MOV R8, R4 ;  /* 0x0000000400087202 */ /* 0x002fc80000000f00 */
[----:B--2---:R-:W-:Y:S05]  /*25f30*/  RET.REL.NODEC R8 `(_ZN7cutlass13device_kernelIN5flash19enable_sm80_to_sm89INS1_16FlashAttnFwdSm80INS1_25CollectiveMainloopFwdSm80ILi4ELi1ELb0EN4cute5tupleIJNS5_1CILi128EEENS7_ILi80EEENS7_ILi64EEEEEELi64ENS_6half_tEfNS_4arch4Sm80ELb0ELb1ELb0ELb1ELb0ELb1ELb1ELb1EEENS1_21CollectiveEpilogueFwdINS6_IJS8_SA_S9_EEENS6_IJNS7_ILi1EEESI_SI_EEESC_SE_Li128ELb1ELb1ELb1ELb0EEENS1_36VarlenDynamicPersistentTileSchedulerILi128ELi80ELi128ELi128ELb1ELb1ELb0ELb1ELb0ELb1EEEEEEEEEvNT_6ParamsE) ;  /* 0xfffda0c008007950 */ /* 0x004fea0003c3ffff */
        .weak           $__internal_39_$__cuda_sm70_shflsync_idx_p
        .type           $__internal_39_$__cuda_sm70_shflsync_idx_p,@function
        .size           $__internal_39_$__cuda_sm70_shflsync_idx_p,($__internal_40_$__cuda_sm70_shflsync_up_p - $__internal_39_$__cuda_sm70_shflsync_idx_p)
$__internal_39_$__cuda_sm70_shflsync_idx_p:
[----:B------:R-:W-:-:S04]  /*25f40*/  MOV R44, 0xffffffff ;  /* 0xffffffff002c7802 */ /* 0x000fc80000000f00 */
[----:B------:R-:W-:Y:S04]  /*25f50*/  WARPSYNC R44 ;  /* 0x0000002c00007348 */ /* 0x000fe80003800000 */
[----:B------:R1:W2:Y:S02]  /*25f60*/  SHFL.IDX PT, R10, R11, R10, R3 ;  /* 0x0000000a0b0a7389 */ /* 0x0002a400000e0003 */
[----:B-1----:R-:W-:-:S04]  /*25f70*/  MOV R3, 0x0 ;  /* 0x0000000000037802 */ /* 0x002fc80000000f00 */
[----:B--2---:R-:W-:Y:S05]  /*25f80*/  RET.REL.NODEC R2 `(_ZN7cutlass13device_kernelIN5flash19enable_sm80_to_sm89INS1_16FlashAttnFwdSm80INS1_25CollectiveMainloopFwdSm80ILi4ELi1ELb0EN4cute5tupleIJNS5_1CILi128EEENS7_ILi80EEENS7_ILi64EEEEEELi64ENS_6half_tEfNS_4arch4Sm80ELb0ELb1ELb0ELb1ELb0ELb1ELb1ELb1EEENS1_21CollectiveEpilogueFwdINS6_IJS8_SA_S9_EEENS6_IJNS7_ILi1EEESI_SI_EEESC_SE_Li128ELb1ELb1ELb1ELb0EEENS1_36VarlenDynamicPersistentTileSchedulerILi128ELi80ELi128ELi128ELb1ELb1ELb0ELb1ELb0ELb1EEEEEEEEEvNT_6ParamsE) ;  /* 0xfffda07002007950 */ /* 0x004fea0003c3ffff */
        .weak           $__internal_40_$__cuda_sm70_shflsync_up_p
        .type           $__internal_40_$__cuda_sm70_shflsync_up_p,@function
        .size           $__internal_40_$__cuda_sm70_shflsync_up_p,($__internal_41_$__cuda_sm70_votesync_ballot - $__internal_40_$__cuda_sm70_shflsync_up_p)
$__internal_40_$__cuda_sm70_shflsync_up_p:
[----:B------:R-:W-:Y:S02]  /*25f90*/  IMAD.MOV.U32 R4, RZ, RZ, RZ ;  /* 0x000000ffff047224 */ /* 0x000fe400078e00ff */
[----:B------:R-:W-:-:S04]  /*25fa0*/  IMAD.MOV.U32 R10, RZ, RZ, -0x1 ;  /* 0xffffffffff0a7424 */ /* 0x000fc800078e00ff */
[----:B------:R-:W-:Y:S04]  /*25fb0*/  WARPSYNC R10 ;  /* 0x0000000a00007348 */ /* 0x000fe80003800000 */
[----:B------:R1:W2:Y:S02]  /*25fc0*/  SHFL.UP PT, R4, R0, R2, R4 ;  /* 0x0400000200047389 */ /* 0x0002a400000e0004 */
[----:B-1----:R-:W-:Y:S02]  /*25fd0*/  MOV R2, R3 ;  /* 0x0000000300027202 */ /* 0x002fe40000000f00 */
[----:B------:R-:W-:-:S04]  /*25fe0*/  MOV R3, 0x0 ;  /* 0x0000000000037802 */ /* 0x000fc80000000f00 */
[----:B--2---:R-:W-:Y:S05]  /*25ff0*/  RET.REL.NODEC R2 `(_ZN7cutlass13device_kernelIN5flash19enable_sm80_to_sm89INS1_16FlashAttnFwdSm80INS1_25CollectiveMainloopFwdSm80ILi4ELi1ELb0EN4cute5tupleIJNS5_1CILi128EEENS7_ILi80EEENS7_ILi64EEEEEELi64ENS_6half_tEfNS_4arch4Sm80ELb0ELb1ELb0ELb1ELb0ELb1ELb1ELb1EEENS1_21CollectiveEpilogueFwdINS6_IJS8_SA_S9_EEENS6_IJNS7_ILi1EEESI_SI_EEESC_SE_Li128ELb1ELb1ELb1ELb0EEENS1_36VarlenDynamicPersistentTileSchedulerILi128ELi80ELi128ELi128ELb1ELb1ELb0ELb1ELb0ELb1EEEEEEEEEvNT_6ParamsE) ;  /* 0xfffda00002007950 */ /* 0x004fea0003c3ffff */
        .weak           $__internal_41_$__cuda_sm70_votesync_ballot
        .type           $__internal_41_$__cuda_sm70_votesync_ballot,@function
        .size           $__internal_41_$__cuda_sm70_votesync_ballot,(.L_x_3280 - $__internal_41_$__cuda_sm70_votesync_ballot)
$__internal_41_$__cuda_sm70_votesync_ballot:
[----:B------:R-:W-:Y:S01]  /*26000*/  ISETP.NE.U32.AND P0, PT, R0, 0x1, PT ;  /* 0x000000010000780c */ /* 0x000fe20003f05070 */
[----:B------:R-:W-:-:S04]  /*26010*/  IMAD.MOV.U32 R3, RZ, RZ, -0x1 ;  /* 0xffffffffff037424 */ /* 0x000fc800078e00ff */
[----:B------:R-:W-:Y:S08]  /*26020*/  WARPSYNC R3 ;  /* 0x0000000300007348 */ /* 0x000ff00003800000 */
[----:B------:R-:W-:-:S04]  /*26030*/  VOTE.ANY R0, PT, !P0 ;  /* 0x0000000000007806 */ /* 0x000fc800040e0100 */
[----:B------:R-:W-:Y:S01]  /*26040*/  LOP3.LUT R0, R0, R3, RZ, 0xc0, !PT ;  /* 0x0000000300007212 */ /* 0x000fe200078ec0ff */
[----:B------:R-:W-:-:S04]  /*26050*/  IMAD.MOV.U32 R3, RZ, RZ, 0x0 ;  /* 0x00000000ff037424 */ /* 0x000fc800078e00ff */
[----:B------:R-:W-:Y:S05]  /*26060*/  RET.REL.NODEC R2 `(_ZN7cutlass13device_kernelIN5flash19enable_sm80_to_sm89INS1_16FlashAttnFwdSm80INS1_25CollectiveMainloopFwdSm80ILi4ELi1ELb0EN4cute5tupleIJNS5_1CILi128EEENS7_ILi80EEENS7_ILi64EEEEEELi64ENS_6half_tEfNS_4arch4Sm80ELb0ELb1ELb0ELb1ELb0ELb1ELb1ELb1EEENS1_21CollectiveEpilogueFwdINS6_IJS8_SA_S9_EEENS6_IJNS7_ILi1EEESI_SI_EEESC_SE_Li128ELb1ELb1ELb1ELb0EEENS1_36VarlenDynamicPersistentTileSchedulerILi128ELi80ELi128ELi128ELb1ELb1ELb0ELb1ELb0ELb1EEEEEEEEEvNT_6ParamsE) ;  /* 0xfffd9f9002007950 */ /* 0x000fea0003c3ffff */
.L_x_2719:
        /* <DEDUP_REMOVED lines=9> */
.L_x_3280:


//--------------------- .text._ZN7cutlass13device_kernelIN5flash19enable_sm80_to_sm89INS1_16FlashAttnFwdSm80INS1_25CollectiveMainloopFwdSm80ILi4ELi1ELb0EN4cute5tupleIJNS5_1CILi128EEENS7_ILi112EEENS7_ILi64EEEEEELi64ENS_6half_tEfNS_4arch4Sm80ELb1ELb0ELb0ELb0ELb0ELb0ELb1ELb1EEENS1_21CollectiveEpilogueFwdINS6_IJS8_SA_S9_EEENS6_IJNS7_ILi1EEESI_SI_EEESC_SE_Li128ELb0ELb1ELb1ELb0EEENS1_30DynamicPersistentTileSchedulerILi128ELi128ELb1ELb1ELb0EEEEEEEEEvNT_6ParamsE --------------------------
	.section	.text._ZN7cutlass13device_kernelIN5flash19enable_sm80_to_sm89INS1_16FlashAttnFwdSm80INS1_25CollectiveMainloopFwdSm80ILi4ELi1ELb0EN4cute5tupleIJNS5_1CILi128EEENS7_ILi112EEENS7_ILi64EEEEEELi64ENS_6half_tEfNS_4arch4Sm80ELb1ELb0ELb0ELb0ELb0ELb0ELb1ELb1EEENS1_21CollectiveEpilogueFwdINS6_IJS8_SA_S9_EEENS6_IJNS7_ILi1EEESI_SI_EEESC_SE_Li128ELb0ELb1ELb1ELb0EEENS1_30DynamicPersistentTileSchedulerILi128ELi128ELb1ELb1ELb0EEEEEEEEEvNT_6ParamsE,"ax",@progbits
	.sectioninfo	@"SHI_REGISTERS=255"
	.align	128
.text._ZN7cutlass13device_kernelIN5flash19enable_sm80_to_sm89INS1_16FlashAttnFwdSm80INS1_25CollectiveMainloopFwdSm80ILi4ELi1ELb0EN4cute5tupleIJNS5_1CILi128EEENS7_ILi112EEENS7_ILi64EEEEEELi64ENS_6half_tEfNS_4arch4Sm80ELb1ELb0ELb0ELb0ELb0ELb0ELb1ELb1EEENS1_21CollectiveEpilogueFwdINS6_IJS8_SA_S9_EEENS6_IJNS7_ILi1EEESI_SI_EEESC_SE_Li128ELb0ELb1ELb1ELb0EEENS1_30DynamicPersistentTileSchedulerILi128ELi128ELb1ELb1ELb0EEEEEEEEEvNT_6ParamsE:
        .type           _ZN7cutlass13device_kernelIN5flash19enable_sm80_to_sm89INS1_16FlashAttnFwdSm80INS1_25CollectiveMainloopFwdSm80ILi4ELi1ELb0EN4cute5tupleIJNS5_1CILi128EEENS7_ILi112EEENS7_ILi64EEEEEELi64ENS_6half_tEfNS_4arch4Sm80ELb1ELb0ELb0ELb0ELb0ELb0ELb1ELb1EEENS1_21CollectiveEpilogueFwdINS6_IJS8_SA_S9_EEENS6_IJNS7_ILi1EEESI_SI_EEESC_SE_Li128ELb0ELb1ELb1ELb0EEENS1_30DynamicPersistentTileSchedulerILi128ELi128ELb1ELb1ELb0EEEEEEEEEvNT_6ParamsE,@function
        .size           _ZN7cutlass13device_kernelIN5flash19enable_sm80_to_sm89INS1_16FlashAttnFwdSm80INS1_25CollectiveMainloopFwdSm80ILi4ELi1ELb0EN4cute5tupleIJNS5_1CILi128EEENS7_ILi112EEENS7_ILi64EEEEEELi64ENS_6half_tEfNS_4arch4Sm80ELb1ELb0ELb0ELb0ELb0ELb0ELb1ELb1EEENS1_21CollectiveEpilogueFwdINS6_IJS8_SA_S9_EEENS6_IJNS7_ILi1EEESI_SI_EEESC_SE_Li128ELb0ELb1ELb1ELb0EEENS1_30DynamicPersistentTileSchedulerILi128ELi128ELb1ELb1ELb0EEEEEEEEEvNT_6ParamsE,(.L_x_3285 - _ZN7cutlass13device_kernelIN5flash19enable_sm80_to_sm89INS1_16FlashAttnFwdSm80INS1_25CollectiveMainloopFwdSm80ILi4ELi1ELb0EN4cute5tupleIJNS5_1CILi128EEENS7_ILi112EEENS7_ILi64EEEEEELi64ENS_6half_tEfNS_4arch4Sm80ELb1ELb0ELb0ELb0ELb0ELb0ELb1ELb1EEENS1_21CollectiveEpilogueFwdINS6_IJS8_SA_S9_EEENS6_IJNS7_ILi1EEESI_SI_EEESC_SE_Li128ELb0ELb1ELb1ELb0EEENS1_30DynamicPersistentTileSchedulerILi128ELi128ELb1ELb1ELb0EEEEEEEEEvNT_6ParamsE)
        .other          _ZN7cutlass13device_kernelIN5flash19enable_sm80_to_sm89INS1_16FlashAttnFwdSm80INS1_25CollectiveMainloopFwdSm80ILi4ELi1ELb0EN4cute5tupleIJNS5_1CILi128EEENS7_ILi112EEENS7_ILi64EEEEEELi64ENS_6half_tEfNS_4arch4Sm80ELb1ELb0ELb0ELb0ELb0ELb0ELb1ELb1EEENS1_21CollectiveEpilogueFwdINS6_IJS8_SA_S9_EEENS6_IJNS7_ILi1EEESI_SI_EEESC_SE_Li128ELb0ELb1ELb1ELb0EEENS1_30DynamicPersistentTileSchedulerILi128ELi128ELb1ELb1ELb0EEEEEEEEEvNT_6ParamsE,@"STO_CUDA_ENTRY STV_DEFAULT"
_ZN7cutlass13device_kernelIN5flash19enable_sm80_to_sm89INS1_16FlashAttnFwdSm80INS1_25CollectiveMainloopFwdSm80ILi4ELi1ELb0EN4cute5tupleIJNS5_1CILi128EEENS7_ILi112EEENS7_ILi64EEEEEELi64ENS_6half_tEfNS_4arch4Sm80ELb1ELb0ELb0ELb0ELb0ELb0ELb1ELb1EEENS1_21CollectiveEpilogueFwdINS6_IJS8_SA_S9_EEENS6_IJNS7_ILi1EEESI_SI_EEESC_SE_Li128ELb0ELb1ELb1ELb0EEENS1_30DynamicPersistentTileSchedulerILi128ELi128ELb1ELb1ELb0EEEEEEEEEvNT_6ParamsE:
        /* <DEDUP_REMOVED lines=105> */
[----:B------:R-:W-:Y:S01]  /*0690*/  IMAD.IADD R237, R232, 0x1, R236 ;  /* 0x00000001e8ed7824 */ /* 0x000fe200078e02ec */
[----:B------:R-:W-:Y:S01]  /*06a0*/  IADD3 R243, R239, 0x1800, RZ ;  /* 0x00001800eff37810 */ /* 0x000fe20007ffe0ff */
[----:B------:R-:W-:Y:S01]  /*06b0*/  IMAD.IADD R231, R231, 0x1, R239 ;  /* 0x00000001e7e77824 */ /* 0x000fe200078e02ef */
[C---:B------:R-:W-:Y:S01]  /*06c0*/  IADD3 R242, R239.reuse, 0x2000, RZ ;  /* 0x00002000eff27810 */ /* 0x040fe20007ffe0ff */
[----:B-1----:R-:W-:Y:S01]  /*06d0*/  IMAD.SHL.U32 R0, R2, 0x2, RZ ;  /* 0x0000000202007824 */ /* 0x002fe200078e00ff */
[C---:B------:R-:W-:Y:S01]  /*06e0*/  IADD3 R241, R239.reuse, 0x2800, RZ ;  /* 0x00002800eff17810 */ /* 0x040fe20007ffe0ff */
[----:B------:R-:W-:Y:S01]  /*06f0*/  IMAD.IADD R232, R232, 0x1, R230 ;  /* 0x00000001e8e87824 */ /* 0x000fe200078e02e6 */
[----:B------:R-:W-:-:S02]  /*0700*/  IADD3 R240, R239, 0x3000, RZ ;  /* 0x00003000eff07810 */ /* 0x000fc40007ffe0ff */
[----:B------:R2:W-:Y:S04]  /*0710*/  STL [R1+0x50], R0 ;  /* 0x0000500001007387 */ /* 0x0005e80000100800 */
.L_x_2775:
        /* <DEDUP_REMOVED lines=19> */
.L_x_2721:
[----:B------:R-:W-:-:S04]  /*0850*/  MOV R0, c[0x0][0x554] ;  /* 0x0001550000007a02 */ /* 0x000fc80000000f00 */
[----:B------:R-:W-:Y:S02]  /*0860*/  ISETP.NE.AND P0, PT, R0, 0x1, PT ;  /* 0x000000010000780c */ /* 0x000fe40003f05270 */
[----:B------:R-:W-:-:S11]  /*0870*/  MOV R0, R2 ;  /* 0x0000000200007202 */ /* 0x000fd60000000f00 */
[----:B------:R-:W-:-:S05]  /*0880*/  @P0 IMAD.HI.U32 R4, R2, c[0x0][0x558], RZ ;  /* 0x0001560002040a27 */ /* 0x000fca00078e00ff */
[----:B------:R-:W-:-:S05]  /*0890*/  @P0 SHF.R.U32.HI R0, RZ, c[0x0][0x55c], R4 ;  /* 0x00015700ff000a19 */ /* 0x000fca0000011604 */
[----:B------:R-:W-:Y:S02]  /*08a0*/  IMAD R6, R0, c[0x0][0x554], RZ ;  /* 0x0001550000067a24 */ /* 0x000fe400078e02ff */
.L_x_2722:
[----:B------:R-:W-:Y:S05]  /*08b0*/  BSYNC B0 ;  /* 0x0000000000007941 */ /* 0x000fea0003800000 */
.L_x_2720:
        /* <DEDUP_REMOVED lines=76> */
.L_x_2724:
[----:B------:R-:W-:Y:S05]  /*0d80*/  BSYNC B0 ;  /* 0x0000000000007941 */ /* 0x000fea0003800000 */
.L_x_2723:
        /* <DEDUP_REMOVED lines=19> */
[----:B------:R2:W-:Y:S01]  /*0ec0*/  STL [R1], R17 ;  /* 0x0000001101007387 */ /* 0x0005e20000100800 */
        /* <DEDUP_REMOVED lines=107> */
.L_x_2776:
[----:B------:R-:W-:Y:S05]  /*1580*/  BRA.DIV ~URZ, `(.L_x_2727) ;  /* 0x00012b227f007947 */ /* 0x000fea000b800000 */
[----:B-1----:R1:W4:Y:S02]  /*1590*/  SHFL.IDX PT, R4, R3, RZ, 0x181f ;  /* 0x00181fff03047589 */ /* 0x00232400000e0000 */
.L_x_2777:
        /* <DEDUP_REMOVED lines=12> */
.L_x_2729:
[----:B------:R-:W-:Y:S05]  /*1660*/  BSYNC B0 ;  /* 0x0000000000007941 */ /* 0x000fea0003800000 */
.L_x_2728:
[----:B------:R-:W-:Y:S05]  /*1670*/  BRA.DIV ~URZ, `(.L_x_2730) ;  /* 0x00012aa27f007947 */ /* 0x000fea000b800000 */
[----:B------:R1:W2:Y:S04]  /*1680*/  SHFL.IDX PT, R6, R2, 0x1, 0x181f ;  /* 0x00381f0002067f89 */ /* 0x0002a800000e0000 */
[----:B---34-:R1:W3:Y:S02]  /*1690*/  SHFL.IDX PT, R4, R3, 0x1, 0x181f ;  /* 0x00381f0003047f89 */ /* 0x0182e400000e0000 */
.L_x_2778:
        /* <DEDUP_REMOVED lines=11> */
.L_x_2732:
[----:B------:R-:W-:Y:S05]  /*1750*/  BSYNC B0 ;  /* 0x0000000000007941 */ /* 0x000fea0003800000 */
.L_x_2731:
[----:B------:R-:W-:Y:S05]  /*1760*/  BRA.DIV ~URZ, `(.L_x_2733) ;  /* 0x00012a827f007947 */ /* 0x000fea000b800000 */
[----:B--2---:R2:W4:Y:S02]  /*1770*/  SHFL.IDX PT, R6, R2, 0x2, 0x181f ;  /* 0x00581f0002067f89 */ /* 0x00452400000e0000 */
.L_x_2779:
[----:B------:R-:W-:Y:S05]  /*1780*/  BRA.DIV ~URZ, `(.L_x_2734) ;  /* 0x00012ad27f007947 */ /* 0x000fea000b800000 */
[----:B---3--:R3:W1:Y:S02]  /*1790*/  SHFL.IDX PT, R4, R3, 0x2, 0x181f ;  /* 0x00581f0003047f89 */ /* 0x00866400000e0000 */
.L_x_2780:
        /* <DEDUP_REMOVED lines=11> */
.L_x_2736:
[----:B------:R-:W-:Y:S05]  /*1850*/  BSYNC B0 ;  /* 0x0000000000007941 */ /* 0x000fea0003800000 */
.L_x_2735:
[----:B------:R-:W-:Y:S05]  /*1860*/  BRA.DIV ~URZ, `(.L_x_2737) ;  /* 0x00012a627f007947 */ /* 0x000fea000b800000 */
[----:B----4-:R4:W2:Y:S04]  /*1870*/  SHFL.IDX PT, R6, R2, 0x3, 0x181f ;  /* 0x00781f0002067f89 */ /* 0x0108a800000e0000 */
[----:B-1----:R4:W1:Y:S02]  /*1880*/  SHFL.IDX PT, R4, R3, 0x3, 0x181f ;  /* 0x00781f0003047f89 */ /* 0x00286400000e0000 */
.L_x_2781:
        /* <DEDUP_REMOVED lines=11> */
.L_x_2739:
[----:B------:R-:W-:Y:S05]  /*1940*/  BSYNC B0 ;  /* 0x0000000000007941 */ /* 0x000fea0003800000 */
.L_x_2738:
[----:B------:R-:W-:Y:S05]  /*1950*/  BRA.DIV ~URZ, `(.L_x_2740) ;  /* 0x00012a427f007947 */ /* 0x000fea000b800000 */
[----:B--2---:R2:W3:Y:S02]  /*1960*/  SHFL.IDX PT, R6, R2, 0x4, 0x181f ;  /* 0x00981f0002067f89 */ /* 0x0044e400000e0000 */
.L_x_2782:
[----:B------:R-:W-:Y:S05]  /*1970*/  BRA.DIV ~URZ, `(.L_x_2741) ;  /* 0x00012a927f007947 */ /* 0x000fea000b800000 */
[----:B-1----:R1:W2:Y:S02]  /*1980*/  SHFL.IDX PT, R4, R3, 0x4, 0x181f ;  /* 0x00981f0003047f89 */ /* 0x0022a400000e0000 */
.L_x_2783:
        /* <DEDUP_REMOVED lines=11> */
.L_x_2743:
[----:B------:R-:W-:Y:S05]  /*1a40*/  BSYNC B0 ;  /* 0x0000000000007941 */ /* 0x000fea0003800000 */
.L_x_2742:
[----:B------:R-:W-:Y:S05]  /*1a50*/  BRA.DIV ~URZ, `(.L_x_2744) ;  /* 0x00012a227f007947 */ /* 0x000fea000b800000 */
[----:B---3--:R3:W1:Y:S04]  /*1a60*/  SHFL.IDX PT, R6, R2, 0x5, 0x181f ;  /* 0x00b81f0002067f89 */ /* 0x00866800000e0000 */
[----:B--2---:R3:W2:Y:S02]  /*1a70*/  SHFL.IDX PT, R4, R3, 0x5, 0x181f ;  /* 0x00b81f0003047f89 */ /* 0x0046a400000e0000 */
.L_x_2784:
        /* <DEDUP_REMOVED lines=11> */
.L_x_2746:
[----:B------:R-:W-:Y:S05]  /*1b30*/  BSYNC B0 ;  /* 0x0000000000007941 */ /* 0x000fea0003800000 */
.L_x_2745:
[----:B------:R-:W-:Y:S05]  /*1b40*/  BRA.DIV ~URZ, `(.L_x_2747) ;  /* 0x00012a027f007947 */ /* 0x000fea000b800000 */
[----:B-1----:R1:W3:Y:S02]  /*1b50*/  SHFL.IDX PT, R6, R2, 0x6, 0x181f ;  /* 0x00d81f0002067f89 */ /* 0x0022e400000e0000 */
.L_x_2785:
[----:B------:R-:W-:Y:S05]  /*1b60*/  BRA.DIV ~URZ, `(.L_x_2748) ;  /* 0x00012a527f007947 */ /* 0x000fea000b800000 */
[----:B--2---:R2:W1:Y:S02]  /*1b70*/  SHFL.IDX PT, R4, R3, 0x6, 0x181f ;  /* 0x00d81f0003047f89 */ /* 0x00446400000e0000 */
.L_x_2786:
        /* <DEDUP_REMOVED lines=11> */
.L_x_2750:
[----:B------:R-:W-:Y:S05]  /*1c30*/  BSYNC B0 ;  /* 0x0000000000007941 */ /* 0x000fea0003800000 */
.L_x_2749:
[----:B------:R-:W-:Y:S05]  /*1c40*/  BRA.DIV ~URZ, `(.L_x_2751) ;  /* 0x000129e27f007947 */ /* 0x000fea000b800000 */
[----:B-1----:R1:W2:Y:S04]  /*1c50*/  SHFL.IDX PT, R4, R2, 0x7, 0x181f ;  /* 0x00f81f0002047f89 */ /* 0x0022a800000e0000 */
[----:B--234-:R-:W2:Y:S02]  /*1c60*/  SHFL.IDX PT, R3, R3, 0x7, 0x181f ;  /* 0x00f81f0003037f89 */ /* 0x01cea400000e0000 */
.L_x_2787:
        /* <DEDUP_REMOVED lines=12> */
[----:B------:R-:W2:Y:S04]  /*1d30*/  LDL R26, [R1] ;  /* 0x00000000011a7983 */ /* 0x000ea80000100800 */
[----:B------:R-:W3:Y:S04]  /*1d40*/  LDL R5, [R1+0x34] ;  /* 0x0000340001057983 */ /* 0x000ee80000100800 */
[----:B------:R-:W4:Y:S04]  /*1d50*/  LDL.64 R6, [R1+0x38] ;  /* 0x0000380001067983 */ /* 0x000f280000100a00 */
[----:B------:R-:W5:Y:S04]  /*1d60*/  LDL R27, [R1+0x48] ;  /* 0x00004800011b7983 */ /* 0x000f680000100800 */
[----:B------:R-:W5:Y:S04]  /*1d70*/  LDL.64 R102, [R1+0x40] ;  /* 0x0000400001667983 */ /* 0x000f680000100a00 */
[----:B------:R-:W1:Y:S01]  /*1d80*/  S2R R9, SR_TID.X ;  /* 0x0000000000097919 */ /* 0x000e620000002100 */
[----:B------:R-:W-:Y:S01]  /*1d90*/  IMAD.MOV.U32 R81, RZ, RZ, -0x70 ;  /* 0xffffff90ff517424 */ /* 0x000fe200078e00ff */
[----:B------:R-:W-:Y:S01]  /*1da0*/  SHF.R.S32.HI R25, RZ, 0x1f, R80 ;  /* 0x0000001fff197819 */ /* 0x000fe20000011450 */
[----:B-1----:R-:W-:Y:S01]  /*1db0*/  IMAD.WIDE.U32 R2, R80, c[0x0][0x1e0], RZ ;  /* 0x0000780050027a25 */ /* 0x002fe200078e00ff */
[----:B------:R-:W-:-:S03]  /*1dc0*/  ULDC.64 UR4, c[0x0][0x208] ;  /* 0x0000820000047ab9 */ /* 0x000fc60000000a00 */
[----:B------:R-:W-:Y:S01]  /*1dd0*/  IMAD R0, R25, c[0x0][0x1e0], RZ ;  /* 0x0000780019007a24 */ /* 0x000fe200078e02ff */
[----:B------:R-:W-:-:S04]  /*1de0*/  SHF.R.S32.HI R8, RZ, 0x1f, R9 ;  /* 0x0000001fff087819 */ /* 0x000fc80000011409 */
[----:B------:R-:W-:-:S04]  /*1df0*/  LEA.HI R8, R8, R9, RZ, 0x3 ;  /* 0x0000000908087211 */ /* 0x000fc800078f18ff */
[----:B------:R-:W-:Y:S01]  /*1e00*/  SHF.R.S32.HI R8, RZ, 0x3, R8 ;  /* 0x00000003ff087819 */ /* 0x000fe20000011408 */
[----:B------:R-:W-:-:S04]  /*1e10*/  IMAD R0, R80, c[0x0][0x1e4], R0 ;  /* 0x0000790050007a24 */ /* 0x000fc800078e0200 */
[----:B------:R-:W-:Y:S02]  /*1e20*/  IMAD.IADD R0, R3, 0x1, R0 ;  /* 0x0000000103007824 */ /* 0x000fe400078e0200 */
[----:B------:R-:W-:Y:S02]  /*1e30*/  IMAD.MOV.U32 R247, RZ, RZ, c[0x0][0x1e0] ;  /* 0x00007800fff77624 */ /* 0x000fe400078e00ff */
[----:B------:R-:W-:Y:S02]  /*1e40*/  IMAD R0, R0, 0x70, RZ ;  /* 0x0000007000007824 */ /* 0x000fe400078e02ff */
[----:B------:R-:W-:Y:S02]  /*1e50*/  IMAD.MOV.U32 R252, RZ, RZ, c[0x0][0x1e4] ;  /* 0x00007900fffc7624 */ /* 0x000fe400078e00ff */
[----:B------:R-:W-:Y:S01]  /*1e60*/  IMAD.WIDE.U32 R10, R247, 0x20, RZ ;  /* 0x00000020f70a7825 */ /* 0x000fe200078e00ff */
[----:B------:R-:W-:Y:S02]  /*1e70*/  USHF.L.U32 UR7, UR4, 0x5, URZ ;  /* 0x0000000504077899 */ /* 0x000fe4000800063f */
[----:B------:R-:W-:-:S02]  /*1e80*/  UMOV UR6, 0x5 ;  /* 0x0000000500067882 */ /* 0x000fc40000000000 */
[----:B------:R-:W-:Y:S01]  /*1e90*/  USHF.L.U64.HI UR5, UR4, UR6, UR5 ;  /* 0x0000000604057299 */ /* 0x000fe20008010205 */
[----:B------:R-:W-:Y:S01]  /*1ea0*/  BAR.SYNC.DEFER_BLOCKING 0x0 ;  /* 0x0000000000007b1d */ /* 0x000fe20000010000 */
[----:B--2---:R-:W-:-:S05]  /*1eb0*/  IMAD R81, R26, R81, 0x70 ;  /* 0x000000701a517424 */ /* 0x004fca00078e0251 */
[----:B------:R-:W-:-:S04]  /*1ec0*/  IADD3 R24, R81, c[0x0][0x1d0], -R8 ;  /* 0x0000740051187a10 */ /* 0x000fc80007ffe808 */
[C---:B------:R-:W-:Y:S02]  /*1ed0*/  ISETP.GE.AND P3, PT, R24.reuse, 0x1, PT ;  /* 0x000000011800780c */ /* 0x040fe40003f66270 */
[----:B------:R-:W-:Y:S01]  /*1ee0*/  ISETP.GE.AND P2, PT, R24, 0x11, PT ;  /* 0x000000111800780c */ /* 0x000fe20003f46270 */
[----:B----4-:R-:W-:Y:S02]  /*1ef0*/  IMAD.MOV.U32 R82, RZ, RZ, R6 ;  /* 0x000000ffff527224 */ /* 0x010fe400078e0006 */
[----:B---3--:R-:W-:-:S04]  /*1f00*/  IMAD.MOV.U32 R83, RZ, RZ, R5 ;  /* 0x000000ffff537224 */ /* 0x008fc800078e0005 */
[----:B------:R-:W-:Y:S01]  /*1f10*/  IMAD.WIDE.U32 R2, R2, 0x70, R82 ;  /* 0x0000007002027825 */ /* 0x000fe200078e0052 */
[----:B------:R-:W-:-:S03]  /*1f20*/  ISETP.GE.AND P0, PT, R24, 0x21, PT ;  /* 0x000000211800780c */ /* 0x000fc60003f06270 */
[----:B------:R-:W-:Y:S01]  /*1f30*/  IMAD.IADD R3, R3, 0x1, R0 ;  /* 0x0000000103037824 */ /* 0x000fe200078e0200 */
[C---:B------:R-:W-:Y:S02]  /*1f40*/  @P3 LEA R6, P5, R2.reuse, c[0x0][0x1c8], 0x1 ;  /* 0x0000720002063a11 */ /* 0x040fe400078a08ff */
[C---:B------:R-:W-:Y:S02]  /*1f50*/  @P2 LEA R0, P1, R247.reuse, R2, 0x4 ;  /* 0x00000002f7002211 */ /* 0x040fe400078220ff */
[----:B------:R-:W-:Y:S02]  /*1f60*/  @P3 LEA.HI.X R7, R2, c[0x0][0x1cc], R3, 0x1, P5 ;  /* 0x0000730002073a11 */ /* 0x000fe400028f0c03 */
[----:B------:R-:W-:Y:S02]  /*1f70*/  @P2 LEA R4, P5, R0, c[0x0][0x1c8], 0x1 ;  /* 0x0000720000042a11 */ /* 0x000fe400078a08ff */
[----:B------:R-:W-:Y:S01]  /*1f80*/  @P2 LEA.HI.X R5, R247, R3, R252, 0x4, P1 ;  /* 0x00000003f7052211 */ /* 0x000fe200008f24fc */
[----:B------:R-:W-:Y:S01]  /*1f90*/  IMAD.SHL.U32 R8, R252, 0x20, RZ ;  /* 0x00000020fc087824 */ /* 0x000fe200078e00ff */
[----:B------:R-:W-:Y:S01]  /*1fa0*/  @!PT LDS RZ, [RZ] ;  /* 0x00000000fffff984 */ /* 0x000fe20000000800 */
[----:B------:R-:W-:Y:S01]  /*1fb0*/  @!PT LDS RZ, [RZ] ;  /* 0x00000000fffff984 */ /* 0x000fe20000000800 */
[----:B------:R-:W-:Y:S01]  /*1fc0*/  @!PT LDS RZ, [RZ] ;  /* 0x00000000fffff984 */ /* 0x000fe20000000800 */
[----:B------:R1:W-:Y:S02]  /*1fd0*/  @P3 LDGSTS.E.BYPASS.LTC128B.128 [R246+0x3900], [R6.64], !P6 ;  /* 0x0390000006f63fae */ /* 0x0003e4000f101d48 */
[----:B------:R-:W-:-:S02]  /*1fe0*/  @P2 LEA.HI.X R5, R0, c[0x0][0x1cc], R5, 0x1, P5 ;  /* 0x0000730000052a11 */ /* 0x000fc400028f0c05 */
[----:B------:R-:W-:Y:S02]  /*1ff0*/  ISETP.GE.AND P5, PT, R24, 0x31, PT ;  /* 0x000000311800780c */ /* 0x000fe40003fa6270 */
[----:B------:R-:W-:Y:S01]  /*2000*/  @P0 IADD3 R9, P1, R2, R10, RZ ;  /* 0x0000000a02090210 */ /* 0x000fe20007f3e0ff */
[----:B------:R2:W-:Y:S03]  /*2010*/  @P2 LDGSTS.E.BYPASS.LTC128B.128 [R246+0x4100], [R4.64], !P6 ;  /* 0x0410000004f62fae */ /* 0x0005e6000f101d48 */
[----:B------:R-:W-:Y:S02]  /*2020*/  @P0 IADD3.X R0, R3, R11, R8, P1, !PT ;  /* 0x0000000b03000210 */ /* 0x000fe40000ffe408 */
[----:B------:R-:W-:Y:S02]  /*2030*/  @P0 LEA R8, P1, R9, c[0x0][0x1c8], 0x1 ;  /* 0x0000720009080a11 */ /* 0x000fe400078208ff */
[----:B------:R-:W-:-:S02]  /*2040*/  ISETP.GE.AND P3, PT, R24, 0x41, PT ;  /* 0x000000411800780c */ /* 0x000fc40003f66270 */
[----:B------:R-:W-:Y:S01]  /*2050*/  @P0 LEA.HI.X R9, R9, c[0x0][0x1cc], R0, 0x1, P1 ;  /* 0x0000730009090a11 */ /* 0x000fe200008f0c00 */
[----:B------:R-:W-:Y:S01]  /*2060*/  @P5 IMAD R0, R252, 0x30, RZ ;  /* 0x00000030fc005824 */ /* 0x000fe200078e02ff */
[----:B------:R-:W-:-:S03]  /*2070*/  ISETP.GE.AND P2, PT, R24, 0x51, PT ;  /* 0x000000511800780c */ /* 0x000fc60003f46270 */
[----:B------:R3:W-:Y:S01]  /*2080*/  @P0 LDGSTS.E.BYPASS.LTC128B.128 [R246+0x4900], [R8.64], !P6 ;  /* 0x0490000008f60fae */ /* 0x0007e2000f101d48 */
[----:B------:R-:W-:Y:S01]  /*2090*/  ISETP.GE.AND P1, PT, R24, 0x61, PT ;  /* 0x000000611800780c */ /* 0x000fe20003f26270 */
[----:B--2---:R-:W-:-:S04]  /*20a0*/  @P5 IMAD.WIDE.U32 R4, R247, 0x30, R2 ;  /* 0x00000030f7045825 */ /* 0x004fc800078e0002 */
[----:B------:R-:W-:Y:S01]  /*20b0*/  @P5 IMAD.IADD R0, R5, 0x1, R0 ;  /* 0x0000000105005824 */ /* 0x000fe200078e0200 */
[----:B------:R-:W-:-:S03]  /*20c0*/  @P5 LEA R10, P0, R4, c[0x0][0x1c8], 0x1 ;  /* 0x00007200040a5a11 */ /* 0x000fc600078008ff */
[----:B------:R-:W-:Y:S01]  /*20d0*/  @P2 IMAD.MOV.U32 R5, RZ, RZ, R3 ;  /* 0x000000ffff052224 */ /* 0x000fe200078e0003 */
[----:B------:R-:W-:Y:S02]  /*20e0*/  @P5 LEA.HI.X R11, R4, c[0x0][0x1cc], R0, 0x1, P0 ;  /* 0x00007300040b5a11 */ /* 0x000fe400000f0c00 */
[C---:B------:R-:W-:Y:S01]  /*20f0*/  @P3 LEA R0, P0, R247.reuse, R2, 0x6 ;  /* 0x00000002f7003211 */ /* 0x040fe200078030ff */
[----:B------:R-:W-:Y:S02]  /*2100*/  @P2 IMAD.MOV.U32 R4, RZ, RZ, R2 ;  /* 0x000000ffff042224 */ /* 0x000fe400078e0002 */
[----:B-1----:R-:W-:Y:S01]  /*2110*/  @P2 IMAD R7, R252, 0x50, RZ ;  /* 0x00000050fc072824 */ /* 0x002fe200078e02ff */
[C---:B------:R-:W-:Y:S01]  /*2120*/  @P3 LEA.HI.X R6, R247.reuse, R3, R252, 0x6, P0 ;  /* 0x00000003f7063211 */ /* 0x040fe200000f34fc */
[----:B------:R-:W-:Y:S01]  /*2130*/  @P2 IMAD.WIDE.U32 R4, R247, 0x50, R4 ;  /* 0x00000050f7042825 */ /* 0x000fe200078e0004 */
[C---:B---3--:R-:W-:Y:S01]  /*2140*/  @P3 LEA R8, P0, R0.reuse, c[0x0][0x1c8], 0x1 ;  /* 0x0000720000083a11 */ /* 0x048fe200078008ff */
[----:B------:R1:W-:Y:S03]  /*2150*/  @P5 LDGSTS.E.BYPASS.LTC128B.128 [R246+0x5100], [R10.64], !P6 ;  /* 0x051000000af65fae */ /* 0x0003e6000f101d48 */
[----:B------:R-:W-:Y:S01]  /*2160*/  @P3 LEA.HI.X R9, R0, c[0x0][0x1cc], R6, 0x1, P0 ;  /* 0x0000730000093a11 */ /* 0x000fe200000f0c06 */
[----:B------:R-:W-:Y:S01]  /*2170*/  @P2 IMAD.IADD R0, R5, 0x1, R7 ;  /* 0x0000000105002824 */ /* 0x000fe200078e0207 */
[----:B------:R-:W-:Y:S01]  /*2180*/  @P2 LEA R6, P0, R4, c[0x0][0x1c8], 0x1 ;  /* 0x0000720004062a11 */ /* 0x000fe200078008ff */
[----:B------:R-:W-:-:S02]  /*2190*/  @P1 IMAD R12, R252, 0x60, RZ ;  /* 0x00000060fc0c1824 */ /* 0x000fc400078e02ff */
[----:B------:R-:W-:Y:S01]  /*21a0*/  @P1 IMAD.WIDE.U32 R2, R247, 0x60, R2 ;  /* 0x00000060f7021825 */ /* 0x000fe200078e0002 */
[----:B------:R-:W-:Y:S01]  /*21b0*/  @P2 LEA.HI.X R7, R4, c[0x0][0x1cc], R0, 0x1, P0 ;  /* 0x0000730004072a11 */ /* 0x000fe200000f0c00 */
[----:B------:R1:W-:Y:S02]  /*21c0*/  @P3 LDGSTS.E.BYPASS.LTC128B.128 [R246+0x5900], [R8.64], !P6 ;  /* 0x0590000008f63fae */ /* 0x0003e4000f101d48 */
[----:B------:R-:W-:Y:S01]  /*21d0*/  @P1 IMAD.IADD R0, R3, 0x1, R12 ;  /* 0x0000000103001824 */ /* 0x000fe200078e020c */
[C---:B------:R-:W-:Y:S01]  /*21e0*/  @P1 LEA R4, P0, R2.reuse, c[0x0][0x1c8], 0x1 ;  /* 0x0000720002041a11 */ /* 0x040fe200078008ff */
[----:B------:R2:W-:Y:S03]  /*21f0*/  @P2 LDGSTS.E.BYPASS.LTC128B.128 [R246+0x6100], [R6.64], !P6 ;  /* 0x0610000006f62fae */ /* 0x0005e6000f101d48 */
[----:B------:R-:W-:-:S05]  /*2200*/  @P1 LEA.HI.X R5, R2, c[0x0][0x1cc], R0, 0x1, P0 ;  /* 0x0000730002051a11 */ /* 0x000fca00000f0c00 */
[----:B------:R2:W-:Y:S04]  /*2210*/  @P1 LDGSTS.E.BYPASS.LTC128B.128 [R246+0x6900], [R4.64], !P6 ;  /* 0x0690000004f61fae */ /* 0x0005e8000f101d48 */
[----:B------:R-:W0:Y:S01]  /*2220*/  LDGDEPBAR ;  /* 0x00000000000079af */ /* 0x000e220000000000 */
[----:B------:R-:W-:-:S04]  /*2230*/  DEPBAR.LE SB0, 0x1 ;  /* 0x000080400000791a */ /* 0x000fc80000000000 */
[----:B------:R-:W-:-:S04]  /*2240*/  DEPBAR.LE SB0, 0x0 ;  /* 0x000080000000791a */ /* 0x000fc80000000000 */
[----:B------:R-:W-:Y:S06]  /*2250*/  BAR.SYNC.DEFER_BLOCKING 0x0 ;  /* 0x0000000000007b1d */ /* 0x000fec0000010000 */
[----:B------:R-:W-:Y:S04]  /*2260*/  LDSM.16.M88.4 R28, [R228] ;  /* 0x00000000e41c783b */ /* 0x000fe80000000200 */
[----:B------:R-:W-:Y:S04]  /*2270*/  LDSM.16.M88.4 R20, [R228+0x800] ;  /* 0x00080000e414783b */ /* 0x000fe80000000200 */
[----:B------:R-:W-:Y:S04]  /*2280*/  LDSM.16.M88.4 R16, [R228+0x1000] ;  /* 0x00100000e410783b */ /* 0x000fe80000000200 */
[----:B------:R-:W-:Y:S04]  /*2290*/  LDSM.16.M88.4 R12, [R228+0x1800] ;  /* 0x00180000e40c783b */ /* 0x000fe80000000200 */
[----:B------:R-:W-:Y:S04]  /*22a0*/  LDSM.16.M88.4 R32, [R228+0x2000] ;  /* 0x00200000e420783b */ /* 0x000fe80000000200 */
[----:B------:R-:W-:Y:S04]  /*22b0*/  LDSM.16.M88.4 R36, [R228+0x2800] ;  /* 0x00280000e424783b */ /* 0x000fe80000000200 */
[----:B------:R-:W-:Y:S04]  /*22c0*/  LDSM.16.M88.4 R40, [R228+0x3000] ;  /* 0x00300000e428783b */ /* 0x000fe80000000200 */
[----:B-1----:R-:W1:Y:S04]  /*22d0*/  LDSM.16.M88.4 R8, [R235] ;  /* 0x00000000eb08783b */ /* 0x002e680000000200 */
[----:B--2---:R-:W2:Y:S01]  /*22e0*/  LDSM.16.M88.4 R4, [R235+0x2000] ;  /* 0x00200000eb04783b */ /* 0x004ea20000000200 */
[----:B------:R-:W-:-:S02]  /*22f0*/  IMAD R0, R25, c[0x0][0x208], RZ ;  /* 0x0000820019007a24 */ /* 0x000fc400078e02ff */
[C---:B------:R-:W-:Y:S01]  /*2300*/  IMAD.WIDE.U32 R2, R80.reuse, c[0x0][0x208], RZ ;  /* 0x0000820050027a25 */ /* 0x040fe200078e00ff */
[----:B------:R-:W-:Y:S03]  /*2310*/  LDSM.16.M88.4 R56, [R239] ;  /* 0x00000000ef38783b */ /* 0x000fe60000000200 */
[----:B------:R-:W-:Y:S01]  /*2320*/  IMAD R0, R80, c[0x0][0x20c], R0 ;  /* 0x0000830050007a24 */ /* 0x000fe200078e0200 */
[----:B------:R-:W-:Y:S03]  /*2330*/  LDSM.16.M88.4 R52, [R245] ;  /* 0x00000000f534783b */ /* 0x000fe60000000200 */
[----:B------:R-:W-:Y:S01]  /*2340*/  IMAD.IADD R0, R3, 0x1, R0 ;  /* 0x0000000103007824 */ /* 0x000fe200078e0200 */
[----:B------:R-:W-:Y:S03]  /*2350*/  LDSM.16.M88.4 R48, [R244] ;  /* 0x00000000f430783b */ /* 0x000fe60000000200 */
[----:B------:R-:W-:Y:S01]  /*2360*/  IMAD R0, R0, 0x70, RZ ;  /* 0x0000007000007824 */ /* 0x000fe200078e02ff */
        /* <DEDUP_REMOVED lines=15> */
[----:B-----5:R-:W-:-:S02]  /*2460*/  IMAD.MOV.U32 R8, RZ, RZ, R102 ;  /* 0x000000ffff087224 */ /* 0x020fc400078e0066 */
[----:B------:R-:W-:-:S04]  /*2470*/  IMAD.MOV.U32 R9, RZ, RZ, R27 ;  /* 0x000000ffff097224 */ /* 0x000fc800078e001b */
[----:B------:R-:W-:Y:S01]  /*2480*/  IMAD.WIDE.U32 R2, R2, 0x70, R8 ;  /* 0x0000007002027825 */ /* 0x000fe200078e0008 */
[----:B--2---:R-:W-:Y:S01]  /*2490*/  HMMA.16816.F32 R64, R4, R20, RZ ;  /* 0x000000140440723c */ /* 0x004fe200000018ff */
[----:B------:R-:W-:Y:S02]  /*24a0*/  LDSM.16.M88.4 R8, [R238] ;  /* 0x00000000ee08783b */ /* 0x000fe40000000200 */
[----:B------:R-:W-:-:S04]  /*24b0*/  IMAD.IADD R0, R3, 0x1, R0 ;  /* 0x0000000103007824 */ /* 0x000fc800078e0200 */
[C---:B------:R-:W-:Y:S01]  /*24c0*/  LEA R20, P0, R2.reuse, c[0x0][0x1f8], 0x1 ;  /* 0x00007e0002147a11 */ /* 0x040fe200078008ff */
[----:B------:R-:W-:Y:S03]  /*24d0*/  HMMA.16816.F32 R184, R4, R18, RZ ;  /* 0x0000001204b8723c */ /* 0x000fe600000018ff */
[----:B------:R-:W-:-:S04]  /*24e0*/  LEA.HI.X R21, R2, c[0x0][0x1fc], R0, 0x1, P0 ;  /* 0x00007f0002157a11 */ /* 0x000fc800000f0c00 */
[----:B------:R-:W-:Y:S01]  /*24f0*/  IADD3 R18, P1, R20, UR7, RZ ;  /* 0x0000000714127c10 */ /* 0x000fe2000ff3e0ff */
[----:B------:R-:W-:Y:S03]  /*2500*/  HMMA.16816.F32 R60, R4, R28, RZ ;  /* 0x0000001c043c723c */ /* 0x000fe600000018ff */
[----:B------:R-:W-:-:S05]  /*2510*/  IADD3.X R19, R21, UR5, RZ, P1, !PT ;  /* 0x0000000515137c10 */ /* 0x000fca0008ffe4ff */
[C---:B------:R-:W-:Y:S08]  /*2520*/  HMMA.16816.F32 R68, R4.reuse, R16, RZ ;  /* 0x000000100444723c */ /* 0x040ff000000018ff */
[----:B------:R-:W-:Y:S01]  /*2530*/  HMMA.16816.F32 R96, R4, R12, RZ ;  /* 0x0000000c0460723c */ /* 0x000fe200000018ff */
[----:B------:R-:W-:-:S07]  /*2540*/  IADD3 R16, P0, R18, UR7, RZ ;  /* 0x0000000712107c10 */ /* 0x000fce000ff1e0ff */
        /* <DEDUP_REMOVED lines=10> */
[----:B------:R-:W-:-:S02]  /*25f0*/  ISETP.GE.AND P1, PT, R100, c[0x0][0x1d4], PT ;  /* 0x0000750064007a0c */ /* 0x000fc40003f26270 */
[----:B------:R-:W-:Y:S01]  /*2600*/  IADD3 R14, P2, R16, UR7, RZ ;  /* 0x00000007100e7c10 */ /* 0x000fe2000ff5e0ff */
[----:B------:R-:W2:Y:S01]  /*2610*/  LDSM.16.M88.4 R32, [R241] ;  /* 0x00000000f120783b */ /* 0x000ea20000000200 */
[----:B------:R-:W-:Y:S02]  /*2620*/  IADD3.X R17, R19, UR5, RZ, P0, !PT ;  /* 0x0000000513117c10 */ /* 0x000fe400087fe4ff */
[----:B------:R-:W-:Y:S01]  /*2630*/  ISETP.LT.OR P3, PT, R24, 0x1, P1 ;  /* 0x000000011800780c */ /* 0x000fe20000f61670 */
[----:B------:R-:W-:Y:S01]  /*2640*/  LDSM.16.M88.4 R36, [R242] ;  /* 0x00000000f224783b */ /* 0x000fe20000000200 */
[----:B------:R-:W-:Y:S02]  /*2650*/  IADD3.X R15, R17, UR5, RZ, P2, !PT ;  /* 0x00000005110f7c10 */ /* 0x000fe400097fe4ff */
[----:B------:R-:W-:Y:S01]  /*2660*/  IADD3 R12, P0, R14, UR7, RZ ;  /* 0x000000070e0c7c10 */ /* 0x000fe2000ff1e0ff */
[----:B------:R-:W3:Y:S01]  /*2670*/  LDSM.16.M88.4 R28, [R240] ;  /* 0x00000000f01c783b */ /* 0x000ee20000000200 */
[----:B------:R-:W-:-:S02]  /*2680*/  ISETP.LT.OR P2, PT, R24, 0x11, P1 ;  /* 0x000000111800780c */ /* 0x000fc40000f41670 */
[----:B------:R-:W-:Y:S02]  /*2690*/  IADD3.X R13, R15, UR5, RZ, P0, !PT ;  /* 0x000000050f0d7c10 */ /* 0x000fe400087fe4ff */
[----:B------:R-:W-:Y:S02]  /*26a0*/  ISETP.LT.OR P0, PT, R24, 0x21, P1 ;  /* 0x000000211800780c */ /* 0x000fe40000f01670 */
[----:B------:R-:W-:Y:S01]  /*26b0*/  IADD3 R2, P5, R12, UR7, RZ ;  /* 0x000000070c027c10 */ /* 0x000fe2000ffbe0ff */
[----:B------:R-:W-:Y:S01]  /*26c0*/  @!PT LDS RZ, [RZ] ;  /* 0x00000000fffff984 */ /* 0x000fe20000000800 */
[----:B------:R-:W-:Y:S01]  /*26d0*/  @!PT LDS RZ, [RZ] ;  /* 0x00000000fffff984 */ /* 0x000fe20000000800 */
[----:B------:R-:W-:Y:S01]  /*26e0*/  @!PT LDS RZ, [RZ] ;  /* 0x00000000fffff984 */ /* 0x000fe20000000800 */
[----:B------:R4:W-:Y:S01]  /*26f0*/  LDGSTS.E.BYPASS.LTC128B.128 [R246+0x100], [R20.64], !P3 ;  /* 0x0010000014f67fae */ /* 0x0009e2000d901d48 */
[C---:B------:R-:W-:Y:S02]  /*2700*/  ISETP.LT.OR P3, PT, R24.reuse, 0x41, P1 ;  /* 0x000000411800780c */ /* 0x040fe40000f61670 */
[----:B------:R-:W-:Y:S02]  /*2710*/  IADD3.X R3, R13, UR5, RZ, P5, !PT ;  /* 0x000000050d037c10 */ /* 0x000fe4000affe4ff */
[C---:B------:R-:W-:Y:S01]  /*2720*/  ISETP.LT.OR P5, PT, R24.reuse, 0x31, P1 ;  /* 0x000000311800780c */ /* 0x040fe20000fa1670 */
[----:B------:R5:W-:Y:S01]  /*2730*/  LDGSTS.E.BYPASS.LTC128B.128 [R246+0x900], [R18.64], !P2 ;  /* 0x0090000012f67fae */ /* 0x000be2000d101d48 */
[----:B------:R-:W-:-:S02]  /*2740*/  ISETP.LT.OR P2, PT, R24, 0x51, P1 ;  /* 0x000000511800780c */ /* 0x000fc40000f41670 */
[----:B------:R-:W-:Y:S01]  /*2750*/  ISETP.LT.OR P1, PT, R24, 0x61, P1 ;  /* 0x000000611800780c */ /* 0x000fe20000f21670 */
[----:B------:R2:W-:Y:S01]  /*2760*/  LDGSTS.E.BYPASS.LTC128B.128 [R246+0x1100], [R16.64], !P0 ;  /* 0x0110000010f67fae */ /* 0x0005e2000c101d48 */
[----:B------:R-:W-:-:S07]  /*2770*/  IMAD.MOV.U32 R0, RZ, RZ, R26 ;  /* 0x000000ffff007224 */ /* 0x000fce00078e001a */
[----:B------:R3:W-:Y:S01]  /*2780*/  LDGSTS.E.BYPASS.LTC128B.128 [R246+0x1900], [R14.64], !P5 ;  /* 0x019000000ef67fae */ /* 0x0007e2000e901d48 */
[----:B-1----:R-:W-:Y:S03]  /*2790*/  HMMA.16816.F32 R24, R4, R58, R84 ;  /* 0x0000003a0418723c */ /* 0x002fe60000001854 */
[----:B------:R3:W-:Y:S04]  /*27a0*/  LDGSTS.E.BYPASS.LTC128B.128 [R246+0x2100], [R12.64], !P3 ;  /* 0x021000000cf67fae */ /* 0x0007e8000d901d48 */
[----:B------:R1:W-:Y:S01]  /*27b0*/  LDGSTS.E.BYPASS.LTC128B.128 [R246+0x2900], [R2.64], !P2 ;  /* 0x0290000002f67fae */ /* 0x0003e2000d101d48 */
[----:B--2---:R-:W-:-:S04]  /*27c0*/  IADD3 R16, P0, R2, UR7, RZ ;  /* 0x0000000702107c10 */ /* 0x004fc8000ff1e0ff */
[----:B------:R-:W-:-:S05]  /*27d0*/  IADD3.X R17, R3, UR5, RZ, P0, !PT ;  /* 0x0000000503117c10 */ /* 0x000fca00087fe4ff */
[----:B------:R5:W-:Y:S04]  /*27e0*/  LDGSTS.E.BYPASS.LTC128B.128 [R246+0x3100], [R16.64], !P1 ;  /* 0x0310000010f67fae */ /* 0x000be8000c901d48 */
[----:B------:R-:W-:Y:S01]  /*27f0*/  LDSM.16.M88.4 R84, [R234+0x2800] ;  /* 0x00280000ea54783b */ /* 0x000fe20000000200 */
[----:B------:R-:W-:Y:S03]  /*2800*/  HMMA.16816.F32 R200, R4, R34, R172 ;  /* 0x0000002204c8723c */ /* 0x000fe600000018ac */
[----:B---3--:R-:W-:Y:S04]  /*2810*/  LDSM.16.M88.4 R12, [R236] ;  /* 0x00000000ec0c783b */ /* 0x008fe80000000200 */
[----:B------:R-:W0:Y:S04]  /*2820*/  LDGDEPBAR ;  /* 0x00000000000079af */ /* 0x000e280000000000 */
[----:B-----5:R-:W2:Y:S01]  /*2830*/  LDSM.16.M88.4 R16, [R236+0x2000] ;  /* 0x00200000ec10783b */ /* 0x020ea20000000200 */
[----:B------:R-:W-:Y:S11]  /*2840*/  HMMA.16816.F32 R248, R8, R28, R112 ;  /* 0x0000001c08f8723c */ /* 0x000ff60000001870 */
[----:B------:R-:W-:Y:S01]  /*2850*/  @!UPT UIADD3 URZ, URZ, URZ, URZ ;  /* 0x0000003f3f3ff290 */ /* 0x000fe2000fffe03f */
[----:B--2---:R-:W-:Y:S01]  /*2860*/  HMMA.16816.F32 R112, R16, R86, R200 ;  /* 0x000000561070723c */ /* 0x004fe200000018c8 */
[----:B------:R-:W2:Y:S07]  /*2870*/  LDL R200, [R1+0x28] ;  /* 0x0000280001c87983 */ /* 0x000eae0000100800 */
[C---:B----4-:R-:W-:Y:S01]  /*2880*/  HMMA.16816.F32 R20, R4.reuse, R28, R76 ;  /* 0x0000001c0414723c */ /* 0x050fe2000000184c */
[----:B------:R-:W-:Y:S07]  /*2890*/  LDSM.16.M88.4 R76, [R234] ;  /* 0x00000000ea4c783b */ /* 0x000fee0000000200 */
[C---:B------:R-:W-:Y:S01]  /*28a0*/  HMMA.16816.F32 R188, R4.reuse, R54, R88 ;  /* 0x0000003604bc723c */ /* 0x040fe20000001858 */
[----:B------:R-:W3:Y:S07]  /*28b0*/  LDSM.16.M88.4 R88, [R234+0x3000] ;  /* 0x00300000ea58783b */ /* 0x000eee0000000200 */
[C---:B------:R-:W-:Y:S01]  /*28c0*/  HMMA.16816.F32 R108, R4.reuse, R56, R60 ;  /* 0x00000038046c723c */ /* 0x040fe2000000183c */
[----:B------:R-:W-:Y:S07]  /*28d0*/  LDSM.16.M88.4 R60, [R234+0x2000] ;  /* 0x00200000ea3c783b */ /* 0x000fee0000000200 */
[C---:B------:R-:W-:Y:S01]  /*28e0*/  HMMA.16816.F32 R104, R4.reuse, R52, R64 ;  /* 0x000000340468723c */ /* 0x040fe20000001840 */
[----:B------:R-:W-:Y:S07]  /*28f0*/  LDSM.16.M88.4 R64, [R234+0x1800] ;  /* 0x00180000ea40783b */ /* 0x000fee0000000200 */
[C---:B------:R-:W-:Y:S01]  /*2900*/  HMMA.16816.F32 R100, R4.reuse, R48, R68 ;  /* 0x000000300464723c */ /* 0x040fe20000001844 */
[----:B------:R-:W-:Y:S07]  /*2910*/  LDSM.16.M88.4 R68, [R234+0x1000] ;  /* 0x00100000ea44783b */ /* 0x000fee0000000200 */
[C---:B------:R-:W-:Y:S01]  /*2920*/  HMMA.16816.F32 R40, R4.reuse, R32, R72 ;  /* 0x000000200428723c */ /* 0x040fe20000001848 */
[----:B------:R-:W4:Y:S07]  /*2930*/  LDSM.16.M88.4 R72, [R234+0x800] ;  /* 0x00080000ea48783b */ /* 0x000f2e0000000200 */
[C---:B------:R-:W-:Y:S08]  /*2940*/  HMMA.16816.F32 R208, R4.reuse, R46, R180 ;  /* 0x0000002e04d0723c */ /* 0x040ff000000018b4 */
[C---:B------:R-:W-:Y:S08]  /*2950*/  HMMA.16816.F32 R96, R4.reuse, R44, R96 ;  /* 0x0000002c0460723c */ /* 0x040ff00000001860 */
[----:B------:R-:W-:Y:S08]  /*2960*/  HMMA.16816.F32 R92, R4, R36, R92 ;  /* 0x00000024045c723c */ /* 0x000ff0000000185c */
[C---:B------:R-:W-:Y:S08]  /*2970*/  HMMA.16816.F32 R180, R8.reuse, R56, R164 ;  /* 0x0000003808b4723c */ /* 0x040ff000000018a4 */
[----:B------:R-:W-:Y:S08]  /*2980*/  HMMA.16816.F32 R192, R8, R52, R140 ;  /* 0x0000003408c0723c */ /* 0x000ff0000000188c */
[----:B------:R-:W-:Y:S08]  /*2990*/  HMMA.16816.F32 R216, R4, R50, R184 ;  /* 0x0000003204d8723c */ /* 0x000ff000000018b8 */
[C---:B------:R-:W-:Y:S08]  /*29a0*/  HMMA.16816.F32 R196, R8.reuse, R48, R132 ;  /* 0x0000003008c4723c */ /* 0x040ff00000001884 */
[C---:B------:R-:W-:Y:S08]  /*29b0*/  HMMA.16816.F32 R56, R8.reuse, R58, R160 ;  /* 0x0000003a0838723c */ /* 0x040ff000000018a0 */
[C---:B------:R-:W-:Y:S08]  /*29c0*/  HMMA.16816.F32 R52, R8.reuse, R54, R156 ;  /* 0x000000360834723c */ /* 0x040ff0000000189c */
[----:B------:R-:W-:Y:S08]  /*29d0*/  HMMA.16816.F32 R48, R8, R50, R148 ;  /* 0x000000320830723c */ /* 0x000ff00000001894 */
[C---:B------:R-:W-:Y:S08]  /*29e0*/  HMMA.16816.F32 R204, R4.reuse, R38, R176 ;  /* 0x0000002604cc723c */ /* 0x040ff000000018b0 */
[----:B------:R-:W-:Y:S01]  /*29f0*/  HMMA.16816.F32 R184, R4, R30, R168 ;  /* 0x0000001e04b8723c */ /* 0x000fe200000018a8 */
[----:B------:R-:W-:Y:S07]  /*2a00*/  LDSM.16.M88.4 R4, [R237+0x2000] ;  /* 0x00200000ed04783b */ /* 0x000fee0000000200 */
[C---:B------:R-:W-:Y:S08]  /*2a10*/  HMMA.16816.F32 R212, R8.reuse, R44, R128 ;  /* 0x0000002c08d4723c */ /* 0x040ff00000001880 */
[C---:B------:R-:W-:Y:S08]  /*2a20*/  HMMA.16816.F32 R220, R8.reuse, R36, R124 ;  /* 0x0000002408dc723c */ /* 0x040ff0000000187c */
[C---:B------:R-:W-:Y:S08]  /*2a30*/  HMMA.16816.F32 R224, R8.reuse, R32, R120 ;  /* 0x0000002008e0723c */ /* 0x040ff00000001878 */
[C---:B------:R-:W-:Y:S01]  /*2a40*/  HMMA.16816.F32 R152, R8.reuse, R46, R152 ;  /* 0x0000002e0898723c */ /* 0x040fe20000001898 */
[----:B------:R-:W5:Y:S07]  /*2a50*/  LDSM.16.M88.4 R44, [R231] ;  /* 0x00000000e72c783b */ /* 0x000f6e0000000200 */
[C---:B------:R-:W-:Y:S01]  /*2a60*/  HMMA.16816.F32 R172, R8.reuse, R38, R144 ;  /* 0x0000002608ac723c */ /* 0x040fe20000001890 */
[----:B------:R-:W-:Y:S07]  /*2a70*/  LDSM.16.M88.4 R36, [R231+0x1000] ;  /* 0x00100000e724783b */ /* 0x000fee0000000200 */
[C---:B------:R-:W-:Y:S01]  /*2a80*/  HMMA.16816.F32 R176, R8.reuse, R34, R136 ;  /* 0x0000002208b0723c */ /* 0x040fe20000001888 */
[----:B------:R-:W-:Y:S07]  /*2a90*/  LDSM.16.M88.4 R32, [R231+0x1800] ;  /* 0x00180000e720783b */ /* 0x000fee0000000200 */
[----:B------:R-:W-:Y:S01]  /*2aa0*/  HMMA.16816.F32 R168, R8, R30, R116 ;  /* 0x0000001e08a8723c */ /* 0x000fe20000001874 */
[----:B------:R-:W1:Y:S04]  /*2ab0*/  LDSM.16.M88.4 R8, [R237] ;  /* 0x00000000ed08783b */ /* 0x000e680000000200 */
[----:B------:R-:W-:Y:S03]  /*2ac0*/  LDSM.16.M88.4 R28, [R231+0x2000] ;  /* 0x00200000e71c783b */ /* 0x000fe60000000200 */
[C---:B------:R-:W-:Y:S01]  /*2ad0*/  HMMA.16816.F32 R140, R16.reuse, R84, R40 ;  /* 0x00000054108c723c */ /* 0x040fe20000001828 */
[----:B------:R-:W1:Y:S07]  /*2ae0*/  LDSM.16.M88.4 R40, [R231+0x800] ;  /* 0x00080000e728783b */ /* 0x000e6e0000000200 */
[C---:B---3--:R-:W-:Y:S01]  /*2af0*/  HMMA.16816.F32 R136, R16.reuse, R88, R20 ;  /* 0x000000581088723c */ /* 0x048fe20000001814 */
[----:B------:R-:W-:Y:S07]  /*2b00*/  LDSM.16.M88.4 R20, [R231+0x3000] ;  /* 0x00300000e714783b */ /* 0x000fee0000000200 */
[----:B------:R-:W-:Y:S01]  /*2b10*/  HMMA.16816.F32 R132, R16, R78, R24 ;  /* 0x0000004e1084723c */ /* 0x000fe20000001818 */
[----:B------:R-:W3:Y:S01]  /*2b20*/  LDSM.16.M88.4 R24, [R231+0x2800] ;  /* 0x00280000e718783b */ /* 0x000ee20000000200 */
[----:B------:R-:W-:-:S06]  /*2b30*/  DEPBAR.LE SB0, 0x0 ;  /* 0x000080000000791a */ /* 0x000fcc0000000000 */
        /* <DEDUP_REMOVED lines=24> */
[----:B--2---:R-:W-:Y:S01]  /*2cc0*/  ISETP.GT.AND P0, PT, R80, R200, PT ;  /* 0x000000c85000720c */ /* 0x004fe20003f04270 */
[----:B------:R-:W-:Y:S01]  /*2cd0*/  BSSY B0, `(.L_x_2752) ;  /* 0x0000044000007945 */ /* 0x000fe20003800000 */
[----:B------:R-:W-:-:S05]  /*2ce0*/  IMAD.MOV.U32 R209, RZ, RZ, R0 ;  /* 0x000000ffffd17224 */ /* 0x000fca00078e0000 */
[C---:B-----5:R-:W-:Y:S08]  /*2cf0*/  HMMA.16816.F32 R164, R4.reuse, R44, R164 ;  /* 0x0000002c04a4723c */ /* 0x060ff000000018a4 */
[----:B------:R-:W-:Y:S08]  /*2d00*/  HMMA.16816.F32 R132, R4, R46, R132 ;  /* 0x0000002e0484723c */ /* 0x000ff00000001884 */
[C---:B-1----:R-:W-:Y:S08]  /*2d10*/  HMMA.16816.F32 R104, R8.reuse, R44, R104 ;  /* 0x0000002c0868723c */ /* 0x042ff00000001868 */
        /* <DEDUP_REMOVED lines=15> */
[C---:B---3--:R-:W-:Y:S08]  /*2e10*/  HMMA.16816.F32 R140, R4.reuse, R24, R140 ;  /* 0x00000018048c723c */ /* 0x048ff0000000188c */
        /* <DEDUP_REMOVED lines=47> */
.L_x_2753:
[----:B------:R-:W-:Y:S05]  /*3110*/  BSYNC B0 ;  /* 0x0000000000007941 */ /* 0x000fea0003800000 */
.L_x_2752:
[----:B------:R-:W3:Y:S04]  /*3120*/  LDL R0, [R1+0x70] ;  /* 0x0000700001007983 */ /* 0x000ee80000100800 */
[----:B------:R-:W3:Y:S04]  /*3130*/  LDL R196, [R1+0x68] ;  /* 0x0000680001c47983 */ /* 0x000ee80000100800 */
[----:B--2---:R-:W2:Y:S04]  /*3140*/  LDL R5, [R1+0x50] ;  /* 0x0000500001057983 */ /* 0x004ea80000100800 */
        /* <DEDUP_REMOVED lines=12> */
[----:B------:R-:W0:Y:S01]  /*3210*/  LDGDEPBAR ;  /* 0x00000000000079af */ /* 0x000e220000000000 */
[----:B---3--:R-:W-:-:S04]  /*3220*/  IMAD.IADD R2, R0, 0x1, R196 ;  /* 0x0000000100027824 */ /* 0x008fc800078e02c4 */
[----:B------:R-:W-:-:S04]  /*3230*/  @P4 IMAD.HI.U32 R0, R2, c[0x0][0x2c8], RZ ;  /* 0x0000b20002004a27 */ /* 0x000fc800078e00ff */
[----:B------:R-:W-:Y:S01]  /*3240*/  IMAD.MOV.U32 R6, RZ, RZ, R2 ;  /* 0x000000ffff067224 */ /* 0x000fe200078e0002 */
[----:B------:R-:W-:Y:S01]  /*3250*/  @P4 SHF.R.U32.HI R6, RZ, c[0x0][0x2cc], R0 ;  /* 0x0000b300ff064a19 */ /* 0x000fe20000011600 */
[----:B------:R-:W-:Y:S04]  /*3260*/  STL [R1+0x4c], R2 ;  /* 0x00004c0201007387 */ /* 0x000fe80000100800 */
[----:B------:R-:W1:Y:S01]  /*3270*/  SHFL.IDX PT, R2, R6, 0x2, 0x1c1f ;  /* 0x005c1f0006027f89 */ /* 0x000e6200000e0000 */
[----:B------:R-:W-:-:S03]  /*3280*/  IADD3 R0, R81, c[0x0][0x1d0], RZ ;  /* 0x0000740051007a10 */ /* 0x000fc60007ffe0ff */
[----:B------:R-:W3:Y:S01]  /*3290*/  SHFL.IDX PT, R4, R6, 0x3, 0x1c1f ;  /* 0x007c1f0006047f89 */ /* 0x000ee200000e0000 */
[----:B--2---:R-:W-:-:S04]  /*32a0*/  IADD3 R3, -R5, 0x1, R0 ;  /* 0x0000000105037810 */ /* 0x004fc80007ffe100 */
[----:B------:R-:W-:Y:S01]  /*32b0*/  IADD3 R7, R3, -c[0x0][0x168], RZ ;  /* 0x80005a0003077a10 */ /* 0x000fe20007ffe0ff */
[----:B------:R-:W-:Y:S01]  /*32c0*/  IMAD.IADD R8, R0, 0x1, -R5 ;  /* 0x0000000100087824 */ /* 0x000fe200078e0a05 */
[----:B------:R-:W2:Y:S03]  /*32d0*/  SHFL.IDX PT, R3, R6, RZ, 0x1c1f ;  /* 0x001c1fff06037589 */ /* 0x000ea600000e0000 */
[----:B-1----:R-:W-:-:S05]  /*32e0*/  IMAD.IADD R2, R7, 0x1, R2 ;  /* 0x0000000107027824 */ /* 0x002fca00078e0202 */
[----:B------:R-:W-:Y:S01]  /*32f0*/  IMNMX R2, R8, R2, PT ;  /* 0x0000000208027217 */ /* 0x000fe20003800200 */
[----:B---3--:R-:W-:-:S03]  /*3300*/  IMAD.IADD R0, R7, 0x1, R4 ;  /* 0x0000000107007824 */ /* 0x008fc600078e0204 */
[----:B------:R-:W-:Y:S02]  /*3310*/  ISETP.GT.AND P2, PT, R2, 0x1, PT ;  /* 0x000000010200780c */ /* 0x000fe40003f44270 */
[----:B------:R-:W-:Y:S02]  /*3320*/  IMNMX R0, R8, R0, PT ;  /* 0x0000000008007217 */ /* 0x000fe40003800200 */
[----:B------:R-:W-:Y:S02]  /*3330*/  FSEL R12, R165, -INF , P2 ;  /* 0xff800000a50c7808 */ /* 0x000fe40001000000 */
[C---:B------:R-:W-:Y:S02]  /*3340*/  ISETP.GT.AND P2, PT, R2.reuse, 0x9, PT ;  /* 0x000000090200780c */ /* 0x040fe40003f44270 */
[----:B------:R-:W-:Y:S02]  /*3350*/  ISETP.GT.AND P3, PT, R2, RZ, PT ;  /* 0x000000ff0200720c */ /* 0x000fe40003f64270 */
[----:B------:R-:W-:-:S02]  /*3360*/  FSEL R14, R133, -INF , P2 ;  /* 0xff800000850e7808 */ /* 0x000fc40001000000 */
[----:B------:R-:W-:Y:S02]  /*3370*/  ISETP.GT.AND P0, PT, R0, 0x1, PT ;  /* 0x000000010000780c */ /* 0x000fe40003f04270 */
[----:B------:R-:W-:Y:S02]  /*3380*/  ISETP.GT.AND P2, PT, R2, 0x11, PT ;  /* 0x000000110200780c */ /* 0x000fe40003f44270 */
[----:B------:R-:W-:Y:S02]  /*3390*/  ISETP.GT.AND P1, PT, R0, RZ, PT ;  /* 0x000000ff0000720c */ /* 0x000fe40003f24270 */
[----:B------:R-:W-:Y:S02]  /*33a0*/  FSEL R11, R164, -INF , P3 ;  /* 0xff800000a40b7808 */ /* 0x000fe40001800000 */
[----:B------:R-:W-:Y:S02]  /*33b0*/  FSEL R16, R167, -INF , P0 ;  /* 0xff800000a7107808 */ /* 0x000fe40000000000 */
[----:B------:R-:W-:-:S02]  /*33c0*/  FSEL R23, R161, -INF , P2 ;  /* 0xff800000a1177808 */ /* 0x000fc40001000000 */
[----:B------:R-:W-:Y:S02]  /*33d0*/  ISETP.GT.AND P3, PT, R2, 0x8, PT ;  /* 0x000000080200780c */ /* 0x000fe40003f64270 */
[----:B------:R-:W-:Y:S02]  /*33e0*/  ISETP.GT.AND P0, PT, R0, 0x9, PT ;  /* 0x000000090000780c */ /* 0x000fe40003f04270 */
[----:B------:R-:W-:Y:S02]  /*33f0*/  ISETP.GT.AND P2, PT, R2, 0x19, PT ;  /* 0x000000190200780c */ /* 0x000fe40003f44270 */
[----:B------:R-:W-:Y:S02]  /*3400*/  FSEL R15, R166, -INF , P1 ;  /* 0xff800000a60f7808 */ /* 0x000fe40000800000 */
[----:B------:R-:W-:Y:S02]  /*3410*/  ISETP.GT.AND P1, PT, R0, 0x8, PT ;  /* 0x000000080000780c */ /* 0x000fe40003f24270 */
[----:B------:R-:W-:-:S02]  /*3420*/  FSEL R13, R132, -INF , P3 ;  /* 0xff800000840d7808 */ /* 0x000fc40001800000 */
[----:B------:R-:W-:Y:S02]  /*3430*/  FSEL R21, R135, -INF , P0 ;  /* 0xff80000087157808 */ /* 0x000fe40000000000 */
[----:B------:R-:W-:Y:S01]  /*3440*/  FSEL R25, R129, -INF , P2 ;  /* 0xff80000081197808 */ /* 0x000fe20001000000 */
[----:B--2---:R-:W-:Y:S01]  /*3450*/  IMAD.IADD R3, R7, 0x1, R3 ;  /* 0x0000000107037824 */ /* 0x004fe200078e0203 */
[----:B------:R-:W-:Y:S02]  /*3460*/  ISETP.GT.AND P3, PT, R2, 0x10, PT ;  /* 0x000000100200780c */ /* 0x000fe40003f64270 */
[----:B------:R-:W-:Y:S02]  /*3470*/  ISETP.GT.AND P0, PT, R0, 0x11, PT ;  /* 0x000000110000780c */ /* 0x000fe40003f04270 */
[----:B------:R-:W-:Y:S02]  /*3480*/  ISETP.GT.AND P2, PT, R2, 0x21, PT ;  /* 0x000000210200780c */ /* 0x000fe40003f44270 */
[----:B------:R-:W-:-:S02]  /*3490*/  FSEL R20, R134, -INF , P1 ;  /* 0xff80000086147808 */ /* 0x000fc40000800000 */
[----:B------:R-:W-:Y:S02]  /*34a0*/  FSEL R22, R160, -INF , P3 ;  /* 0xff800000a0167808 */ /* 0x000fe40001800000 */
[----:B------:R-:W-:Y:S02]  /*34b0*/  FSEL R27, R163, -INF , P0 ;  /* 0xff800000a31b7808 */ /* 0x000fe40000000000 */
[----:B------:R-:W-:Y:S02]  /*34c0*/  FSEL R134, R157, -INF , P2 ;  /* 0xff8000009d867808 */ /* 0x000fe40001000000 */
[----:B------:R-:W-:Y:S02]  /*34d0*/  ISETP.GT.AND P1, PT, R0, 0x10, PT ;  /* 0x000000100000780c */ /* 0x000fe40003f24270 */
[----:B------:R-:W-:Y:S02]  /*34e0*/  ISETP.GT.AND P3, PT, R2, 0x18, PT ;  /* 0x000000180200780c */ /* 0x000fe40003f64270 */
[----:B------:R-:W-:-:S02]  /*34f0*/  ISETP.GT.AND P0, PT, R0, 0x19, PT ;  /* 0x000000190000780c */ /* 0x000fc40003f04270 */
[----:B------:R-:W-:Y:S02]  /*3500*/  ISETP.GT.AND P2, PT, R2, 0x29, PT ;  /* 0x000000290200780c */ /* 0x000fe40003f44270 */
[----:B------:R-:W-:Y:S02]  /*3510*/  IMNMX R3, R8, R3, PT ;  /* 0x0000000308037217 */ /* 0x000fe40003800200 */
[----:B------:R-:W-:Y:S02]  /*3520*/  FSEL R26, R162, -INF , P1 ;  /* 0xff800000a21a7808 */ /* 0x000fe40000800000 */
[----:B------:R-:W-:Y:S02]  /*3530*/  FSEL R24, R128, -INF , P3 ;  /* 0xff80000080187808 */ /* 0x000fe40001800000 */
[----:B------:R-:W-:Y:S02]  /*3540*/  FSEL R72, R131, -INF , P0 ;  /* 0xff80000083487808 */ /* 0x000fe40000000000 */
[----:B------:R-:W-:-:S02]  /*3550*/  FSEL R132, R125, -INF , P2 ;  /* 0xff8000007d847808 */ /* 0x000fc40001000000 */
[----:B------:R-:W-:Y:S02]  /*3560*/  ISETP.GT.AND P1, PT, R0, 0x18, PT ;  /* 0x000000180000780c */ /* 0x000fe40003f24270 */
[----:B------:R-:W-:Y:S02]  /*3570*/  ISETP.GT.AND P3, PT, R2, 0x20, PT ;  /* 0x000000200200780c */ /* 0x000fe40003f64270 */
[----:B------:R-:W-:Y:S02]  /*3580*/  ISETP.GT.AND P0, PT, R0, 0x21, PT ;  /* 0x000000210000780c */ /* 0x000fe40003f04270 */
[----:B------:R-:W-:Y:S02]  /*3590*/  ISETP.GT.AND P2, PT, R3, 0x1, PT ;  /* 0x000000010300780c */ /* 0x000fe40003f44270 */
[----:B------:R-:W-:Y:S02]  /*35a0*/  FSEL R32, R130, -INF , P1 ;  /* 0xff80000082207808 */ /* 0x000fe40000800000 */
[----:B------:R-:W-:-:S02]  /*35b0*/  FSEL R138, R156, -INF , P3 ;  /* 0xff8000009c8a7808 */ /* 0x000fc40001800000 */
[----:B------:R-:W-:Y:S02]  /*35c0*/  FSEL R139, R159, -INF , P0 ;  /* 0xff8000009f8b7808 */ /* 0x000fe40000000000 */
[----:B------:R-:W-:Y:S02]  /*35d0*/  FSEL R10, R105, -INF , P2 ;  /* 0xff800000690a7808 */ /* 0x000fe40001000000 */
[----:B------:R-:W-:Y:S02]  /*35e0*/  ISETP.GT.AND P1, PT, R0, 0x20, PT ;  /* 0x000000200000780c */ /* 0x000fe40003f24270 */
[----:B------:R-:W-:Y:S02]  /*35f0*/  ISETP.GT.AND P3, PT, R2, 0x28, PT ;  /* 0x000000280200780c */ /* 0x000fe40003f64270 */
[----:B------:R-:W-:Y:S02]  /*3600*/  ISETP.GT.AND P0, PT, R0, 0x29, PT ;  /* 0x000000290000780c */ /* 0x000fe40003f04270 */
[----:B------:R-:W-:-:S02]  /*3610*/  ISETP.GT.AND P2, PT, R3, 0x11, PT ;  /* 0x000000110300780c */ /* 0x000fc40003f44270 */
[----:B------:R-:W-:Y:S02]  /*3620*/  FSEL R152, R158, -INF , P1 ;  /* 0xff8000009e987808 */ /* 0x000fe40000800000 */
[----:B------:R-:W-:Y:S02]  /*3630*/  FSEL R133, R124, -INF , P3 ;  /* 0xff8000007c857808 */ /* 0x000fe40001800000 */
[----:B------:R-:W-:Y:S02]  /*3640*/  FSEL R154, R127, -INF , P0 ;  /* 0xff8000007f9a7808 */ /* 0x000fe40000000000 */
[----:B------:R-:W-:Y:S02]  /*3650*/  FSEL R88, R97, -INF , P2 ;  /* 0xff80000061587808 */ /* 0x000fe40001000000 */
[----:B------:R-:W-:Y:S02]  /*3660*/  ISETP.GT.AND P1, PT, R0, 0x28, PT ;  /* 0x000000280000780c */ /* 0x000fe40003f24270 */
[----:B------:R-:W-:-:S02]  /*3670*/  ISETP.GT.AND P3, PT, R3, RZ, PT ;  /* 0x000000ff0300720c */ /* 0x000fc40003f64270 */
[C---:B------:R-:W-:Y:S02]  /*3680*/  ISETP.GT.AND P0, PT, R3.reuse, 0x9, PT ;  /* 0x000000090300780c */ /* 0x040fe40003f04270 */
[----:B------:R-:W-:Y:S02]  /*3690*/  ISETP.GT.AND P2, PT, R3, 0x21, PT ;  /* 0x000000210300780c */ /* 0x000fe40003f44270 */
[----:B------:R-:W-:Y:S02]  /*36a0*/  FSEL R153, R126, -INF , P1 ;  /* 0xff8000007e997808 */ /* 0x000fe40000800000 */
[----:B------:R-:W-:Y:S02]  /*36b0*/  FSEL R9, R104, -INF , P3 ;  /* 0xff80000068097808 */ /* 0x000fe40001800000 */
[----:B------:R-:W-:Y:S02]  /*36c0*/  FSEL R85, R101, -INF , P0 ;  /* 0xff80000065557808 */ /* 0x000fe40000000000 */
[----:B------:R-:W-:-:S02]  /*36d0*/  FSEL R130, R77, -INF , P2 ;  /* 0xff8000004d827808 */ /* 0x000fc40001000000 */
[C---:B------:R-:W-:Y:S02]  /*36e0*/  ISETP.GT.AND P1, PT, R3.reuse, 0x8, PT ;  /* 0x000000080300780c */ /* 0x040fe40003f24270 */
[C---:B------:R-:W-:Y:S02]  /*36f0*/  ISETP.GT.AND P3, PT, R3.reuse, 0x10, PT ;  /* 0x000000100300780c */ /* 0x040fe40003f64270 */
[C---:B------:R-:W-:Y:S02]  /*3700*/  ISETP.GT.AND P0, PT, R3.reuse, 0x19, PT ;  /* 0x000000190300780c */ /* 0x040fe40003f04270 */
[----:B------:R-:W-:Y:S02]  /*3710*/  ISETP.GT.AND P2, PT, R3, 0x31, PT ;  /* 0x000000310300780c */ /* 0x000fe40003f44270 */
        /* <DEDUP_REMOVED lines=22> */
[----:B------:R-:W-:Y:S02]  /*3880*/  ISETP.GT.AND P0, PT, R3, 0x49, PT ;  /* 0x000000490300780c */ /* 0x000fe40003f04270 */
[----:B------:R-:W-:Y:S02]  /*3890*/  ISETP.GT.AND P2, PT, R2, 0x30, PT ;  /* 0x000000300200780c */ /* 0x000fe40003f44270 */
[----:B------:R-:W-:Y:S02]  /*38a0*/  FSEL R158, R64, -INF , P1 ;  /* 0xff800000409e7808 */ /* 0x000fe40000800000 */
[----:B------:R-:W-:-:S02]  /*38b0*/  FSEL R182, R56, -INF , P3 ;  /* 0xff80000038b67808 */ /* 0x000fc40001800000 */
[----:B------:R-:W-:Y:S02]  /*38c0*/  FSEL R185, R61, -INF , P0 ;  /* 0xff8000003db97808 */ /* 0x000fe40000000000 */
[----:B------:R-:W-:Y:S02]  /*38d0*/  FSEL R156, R148, -INF , P2 ;  /* 0xff800000949c7808 */ /* 0x000fe40001000000 */
[C---:B------:R-:W-:Y:S02]  /*38e0*/  ISETP.GT.AND P1, PT, R3.reuse, 0x48, PT ;  /* 0x000000480300780c */ /* 0x040fe40003f24270 */
[C---:B------:R-:W-:Y:S02]  /*38f0*/  ISETP.GT.AND P3, PT, R3.reuse, 0x50, PT ;  /* 0x000000500300780c */ /* 0x040fe40003f64270 */
[----:B------:R-:W-:Y:S02]  /*3900*/  ISETP.GT.AND P0, PT, R3, 0x59, PT ;  /* 0x000000590300780c */ /* 0x000fe40003f04270 */
        /* <DEDUP_REMOVED lines=8> */
[C---:B------:R-:W-:Y:S02]  /*3990*/  ISETP.GT.AND P3, PT, R3.reuse, 0x68, PT ;  /* 0x000000680300780c */ /* 0x040fe40003f64270 */
[----:B------:R-:W-:Y:S02]  /*39a0*/  ISETP.GT.AND P2, PT, R3, 0x69, PT ;  /* 0x000000690300780c */ /* 0x000fe40003f44270 */
[----:B------:R-:W-:Y:S02]  /*39b0*/  FMNMX.FTZ R3, R9, R10, !PT ;  /* 0x0000000a09037209 */ /* 0x000fe40007810000 */
[----:B------:R-:W-:Y:S02]  /*39c0*/  FSEL R197, R48, -INF , P1 ;  /* 0xff80000030c57808 */ /* 0x000fe40000800000 */
[----:B------:R-:W-:-:S02]  /*39d0*/  FMNMX.FTZ R3, R84, R3, !PT ;  /* 0x0000000354037209 */ /* 0x000fc40007810000 */
[----:B------:R-:W-:Y:S02]  /*39e0*/  ISETP.GT.AND P1, PT, R2, 0x31, PT ;  /* 0x000000310200780c */ /* 0x000fe40003f24270 */
[----:B------:R-:W-:Y:S02]  /*39f0*/  FMNMX.FTZ R3, R85, R3, !PT ;  /* 0x0000000355037209 */ /* 0x000fe40007810000 */
[----:B------:R-:W-:Y:S02]  /*3a00*/  FSEL R155, R149, -INF , P1 ;  /* 0xff800000959b7808 */ /* 0x000fe40000800000 */
[----:B------:R-:W-:Y:S02]  /*3a10*/  ISETP.GT.AND P1, PT, R0, 0x31, PT ;  /* 0x000000310000780c */ /* 0x000fe40003f24270 */
[----:B------:R-:W-:Y:S02]  /*3a20*/  FMNMX.FTZ R3, R87, R3, !PT ;  /* 0x0000000357037209 */ /* 0x000fe40007810000 */
[----:B------:R-:W-:-:S02]  /*3a30*/  FSEL R151, R151, -INF , P1 ;  /* 0xff80000097977808 */ /* 0x000fc40000800000 */
[----:B------:R-:W-:Y:S02]  /*3a40*/  ISETP.GT.AND P1, PT, R2, 0x38, PT ;  /* 0x000000380200780c */ /* 0x000fe40003f24270 */
[----:B------:R-:W-:Y:S02]  /*3a50*/  FMNMX.FTZ R3, R88, R3, !PT ;  /* 0x0000000358037209 */ /* 0x000fe40007810000 */
[----:B------:R-:W-:Y:S02]  /*3a60*/  FMNMX.FTZ R4, R11, R12, !PT ;  /* 0x0000000c0b047209 */ /* 0x000fe40007810000 */
[----:B------:R-:W-:Y:S02]  /*3a70*/  FSEL R236, R41, -INF , P0 ;  /* 0xff80000029ec7808 */ /* 0x000fe40000000000 */
[----:B------:R-:W-:Y:S02]  /*3a80*/  FSEL R235, R28, -INF , P3 ;  /* 0xff8000001ceb7808 */ /* 0x000fe40001800000 */
[----:B------:R-:W-:-:S02]  /*3a90*/  FSEL R234, R29, -INF , P2 ;  /* 0xff8000001dea7808 */ /* 0x000fc40001000000 */
[----:B------:R-:W-:Y:S02]  /*3aa0*/  FSEL R149, R120, -INF , P1 ;  /* 0xff80000078957808 */ /* 0x000fe40000800000 */
[----:B------:R-:W-:Y:S02]  /*3ab0*/  FMNMX.FTZ R3, R89, R3, !PT ;  /* 0x0000000359037209 */ /* 0x000fe40007810000 */
        /* <DEDUP_REMOVED lines=55> */
[----:B------:R-:W-:Y:S02]  /*3e30*/  ISETP.GT.AND P0, PT, R0, 0x38, PT ;  /* 0x000000380000780c */ /* 0x000fe40003f04270 */
[----:B------:R-:W-:Y:S02]  /*3e40*/  FMNMX.FTZ R3, R155, R3, !PT ;  /* 0x000000039b037209 */ /* 0x000fe40007810000 */
[----:B------:R-:W-:-:S02]  /*3e50*/  FMNMX.FTZ R4, R153, R4, !PT ;  /* 0x0000000499047209 */ /* 0x000fc40007810000 */
[----:B------:R-:W-:Y:S02]  /*3e60*/  FMNMX.FTZ R2, R185, R2, !PT ;  /* 0x00000002b9027209 */ /* 0x000fe40007810000 */
[----:B------:R-:W-:Y:S02]  /*3e70*/  FSEL R145, R122, -INF , P0 ;  /* 0xff8000007a917808 */ /* 0x000fe40000000000 */
[----:B------:R-:W-:Y:S02]  /*3e80*/  FMNMX.FTZ R3, R149, R3, !PT ;  /* 0x0000000395037209 */ /* 0x000fe40007810000 */
[----:B------:R-:W-:Y:S02]  /*3e90*/  FMNMX.FTZ R4, R154, R4, !PT ;  /* 0x000000049a047209 */ /* 0x000fe40007810000 */
[----:B------:R-:W-:Y:S02]  /*3ea0*/  ISETP.GT.AND P0, PT, R0, 0x39, PT ;  /* 0x000000390000780c */ /* 0x000fe40003f04270 */
        /* <DEDUP_REMOVED lines=10> */
[----:B------:R-:W-:Y:S02]  /*3f50*/  ISETP.GT.AND P0, PT, R0, 0x41, PT ;  /* 0x000000410000780c */ /* 0x000fe40003f04270 */
[----:B------:R-:W-:Y:S02]  /*3f60*/  FMNMX.FTZ R3, R176, R3, !PT ;  /* 0x00000003b0037209 */ /* 0x000fe40007810000 */
[----:B------:R-:W-:-:S02]  /*3f70*/  FMNMX.FTZ R4, R145, R4, !PT ;  /* 0x0000000491047209 */ /* 0x000fc40007810000 */
[----:B------:R-:W-:Y:S02]  /*3f80*/  FMNMX.FTZ R2, R239, R2, !PT ;  /* 0x00000002ef027209 */ /* 0x000fe40007810000 */
[----:B------:R-:W-:Y:S02]  /*3f90*/  FSEL R173, R147, -INF , P0 ;  /* 0xff80000093ad7808 */ /* 0x000fe40000000000 */
[----:B------:R-:W-:Y:S02]  /*3fa0*/  ISETP.GT.AND P0, PT, R0, 0x48, PT ;  /* 0x000000480000780c */ /* 0x000fe40003f04270 */
[----:B------:R-:W-:Y:S02]  /*3fb0*/  FMNMX.FTZ R3, R181, R3, !PT ;  /* 0x00000003b5037209 */ /* 0x000fe40007810000 */
[----:B------:R-:W-:Y:S02]  /*3fc0*/  FMNMX.FTZ R4, R144, R4, !PT ;  /* 0x0000000490047209 */ /* 0x000fe40007810000 */
[----:B------:R-:W-:-:S02]  /*3fd0*/  FMNMX.FTZ R2, R238, R2, !PT ;  /* 0x00000002ee027209 */ /* 0x000fc40007810000 */
[----:B------:R-:W-:Y:S02]  /*3fe0*/  FSEL R174, R118, -INF , P0 ;  /* 0xff80000076ae7808 */ /* 0x000fe40000000000 */
[----:B------:R-:W-:Y:S02]  /*3ff0*/  FMNMX.FTZ R3, R180, R3, !PT ;  /* 0x00000003b4037209 */ /* 0x000fe40007810000 */
        /* <DEDUP_REMOVED lines=11> */
[----:B------:R-:W-:Y:S01]  /*40b0*/  FMNMX.FTZ R2, R234, R2, !PT ;  /* 0x00000002ea027209 */ /* 0x000fe20007810000 */
[----:B------:R-:W1:Y:S01]  /*40c0*/  SHFL.IDX PT, R5, R6, 0x1, 0x1c1f ;  /* 0x003c1f0006057f89 */ /* 0x000e6200000e0000 */
[----:B------:R-:W-:Y:S02]  /*40d0*/  ISETP.GT.AND P0, PT, R0, 0x51, PT ;  /* 0x000000510000780c */ /* 0x000fe40003f04270 */
[----:B------:R-:W-:Y:S02]  /*40e0*/  FMNMX.FTZ R3, R194, R3, !PT ;  /* 0x00000003c2037209 */ /* 0x000fe40007810000 */
[----:B------:R-:W-:Y:S01]  /*40f0*/  FMNMX.FTZ R4, R172, R4, !PT ;  /* 0x00000004ac047209 */ /* 0x000fe20007810000 */
[----:B------:R-:W2:Y:S01]  /*4100*/  SHFL.BFLY PT, R137, R2, 0x2, 0x1f ;  /* 0x0c401f0002897f89 */ /* 0x000ea200000e0000 */
[----:B------:R-:W-:-:S02]  /*4110*/  FSEL R207, R143, -INF , P0 ;  /* 0xff8000008fcf7808 */ /* 0x000fc40000000000 */
[----:B------:R-:W-:Y:S02]  /*4120*/  FSEL R201, R168, -INF , P5 ;  /* 0xff800000a8c97808 */ /* 0x000fe40002800000 */
[C---:B------:R-:W-:Y:S02]  /*4130*/  ISETP.GT.AND P0, PT, R0.reuse, 0x58, PT ;  /* 0x000000580000780c */ /* 0x040fe40003f04270 */
[----:B------:R-:W-:Y:S02]  /*4140*/  FMNMX.FTZ R3, R237, R3, !PT ;  /* 0x00000003ed037209 */ /* 0x000fe40007810000 */
[----:B------:R-:W-:Y:S02]  /*4150*/  FMNMX.FTZ R4, R215, R4, !PT ;  /* 0x00000004d7047209 */ /* 0x000fe40007810000 */
[----:B------:R-:W-:Y:S02]  /*4160*/  FSEL R210, R169, -INF , P3 ;  /* 0xff800000a9d27808 */ /* 0x000fe40001800000 */
[----:B------:R-:W-:-:S02]  /*4170*/  ISETP.GT.AND P3, PT, R0, 0x59, PT ;  /* 0x000000590000780c */ /* 0x000fc40003f64270 */
[----:B------:R-:W-:Y:S02]  /*4180*/  FMNMX.FTZ R3, R201, R3, !PT ;  /* 0x00000003c9037209 */ /* 0x000fe40007810000 */
[----:B------:R-:W-:Y:S02]  /*4190*/  FSEL R204, R114, -INF , P0 ;  /* 0xff80000072cc7808 */ /* 0x000fe40000000000 */
[----:B------:R-:W-:Y:S02]  /*41a0*/  FMNMX.FTZ R4, R207, R4, !PT ;  /* 0x00000004cf047209 */ /* 0x000fe40007810000 */
[----:B------:R-:W-:Y:S02]  /*41b0*/  FSEL R199, R109, -INF , P1 ;  /* 0xff8000006dc77808 */ /* 0x000fe40000800000 */
[----:B------:R-:W-:Y:S02]  /*41c0*/  FSEL R193, R108, -INF , P2 ;  /* 0xff8000006cc17808 */ /* 0x000fe40001000000 */
[----:B------:R-:W-:-:S02]  /*41d0*/  FMNMX.FTZ R3, R210, R3, !PT ;  /* 0x00000003d2037209 */ /* 0x000fc40007810000 */
[----:B------:R-:W-:Y:S02]  /*41e0*/  FSEL R203, R115, -INF , P3 ;  /* 0xff80000073cb7808 */ /* 0x000fe40001800000 */
[----:B------:R-:W-:Y:S02]  /*41f0*/  ISETP.GT.AND P1, PT, R0, 0x60, PT ;  /* 0x000000600000780c */ /* 0x000fe40003f24270 */
[----:B------:R-:W-:Y:S02]  /*4200*/  FMNMX.FTZ R4, R204, R4, !PT ;  /* 0x00000004cc047209 */ /* 0x000fe40007810000 */
[----:B------:R-:W-:Y:S02]  /*4210*/  FMNMX.FTZ R3, R193, R3, !PT ;  /* 0x00000003c1037209 */ /* 0x000fe40007810000 */
[----:B------:R-:W-:Y:S02]  /*4220*/  ISETP.GT.AND P0, PT, R0, 0x61, PT ;  /* 0x000000610000780c */ /* 0x000fe40003f04270 */
[----:B------:R-:W-:-:S02]  /*4230*/  FSEL R202, R170, -INF , P1 ;  /* 0xff800000aaca7808 */ /* 0x000fc40000800000 */
[----:B------:R-:W-:Y:S02]  /*4240*/  FMNMX.FTZ R4, R203, R4, !PT ;  /* 0x00000004cb047209 */ /* 0x000fe40007810000 */
[----:B------:R-:W-:Y:S02]  /*4250*/  FMNMX.FTZ R3, R199, R3, !PT ;  /* 0x00000003c7037209 */ /* 0x000fe40007810000 */
[----:B------:R-:W-:Y:S02]  /*4260*/  FSEL R206, R171, -INF , P0 ;  /* 0xff800000abce7808 */ /* 0x000fe40000000000 */
[----:B------:R-:W-:Y:S02]  /*4270*/  ISETP.GT.AND P1, PT, R0, 0x68, PT ;  /* 0x000000680000780c */ /* 0x000fe40003f24270 */
[----:B------:R-:W-:Y:S01]  /*4280*/  FMNMX.FTZ R4, R202, R4, !PT ;  /* 0x00000004ca047209 */ /* 0x000fe20007810000 */
[----:B-1----:R-:W-:Y:S01]  /*4290*/  IMAD.IADD R5, R7, 0x1, R5 ;  /* 0x0000000107057824 */ /* 0x002fe200078e0205 */
[----:B------:R-:W-:Y:S01]  /*42a0*/  ISETP.GT.AND P0, PT, R0, 0x69, PT ;  /* 0x000000690000780c */ /* 0x000fe20003f04270 */
[----:B------:R-:W1:Y:S01]  /*42b0*/  SHFL.BFLY PT, R7, R3, 0x2, 0x1f ;  /* 0x0c401f0003077f89 */ /* 0x000e6200000e0000 */
[----:B------:R-:W-:-:S02]  /*42c0*/  FSEL R208, R110, -INF , P1 ;  /* 0xff8000006ed07808 */ /* 0x000fc40000800000 */
[----:B------:R-:W-:Y:S02]  /*42d0*/  FMNMX.FTZ R4, R206, R4, !PT ;  /* 0x00000004ce047209 */ /* 0x000fe40007810000 */
[----:B--2---:R-:W-:Y:S02]  /*42e0*/  FMNMX.FTZ R137, R2, R137, !PT ;  /* 0x0000008902897209 */ /* 0x004fe40007810000 */
[----:B------:R-:W-:Y:S02]  /*42f0*/  FSEL R216, R111, -INF , P0 ;  /* 0xff8000006fd87808 */ /* 0x000fe40000000000 */
[----:B------:R-:W-:Y:S02]  /*4300*/  FMNMX.FTZ R2, R208, R4, !PT ;  /* 0x00000004d0027209 */ /* 0x000fe40007810000 */
[----:B------:R-:W-:Y:S02]  /*4310*/  IMNMX R0, R8, R5, PT ;  /* 0x0000000508007217 */ /* 0x000fe40003800200 */
[----:B------:R-:W-:-:S02]  /*4320*/  FMNMX.FTZ R2, R216, R2, !PT ;  /* 0x00000002d8027209 */ /* 0x000fc40007810000 */
[C---:B------:R-:W-:Y:S02]  /*4330*/  ISETP.GT.AND P1, PT, R0.reuse, RZ, PT ;  /* 0x000000ff0000720c */ /* 0x040fe40003f24270 */
[----:B------:R-:W-:Y:S01]  /*4340*/  ISETP.GT.AND P0, PT, R0, 0x1, PT ;  /* 0x000000010000780c */ /* 0x000fe20003f04270 */
[----:B------:R-:W2:Y:S01]  /*4350*/  SHFL.BFLY PT, R6, R2, 0x2, 0x1f ;  /* 0x0c401f0002067f89 */ /* 0x000ea200000e0000 */
[----:B------:R-:W-:Y:S02]  /*4360*/  FSEL R69, R106, -INF , P1 ;  /* 0xff8000006a457808 */ /* 0x000fe40000800000 */
[----:B------:R-:W-:Y:S01]  /*4370*/  FSEL R68, R107, -INF , P0 ;  /* 0xff8000006b447808 */ /* 0x000fe20000000000 */
[----:B------:R-:W3:Y:S01]  /*4380*/  SHFL.BFLY PT, R4, R137, 0x1, 0x1f ;  /* 0x0c201f0089047f89 */ /* 0x000ee200000e0000 */
[C---:B------:R-:W-:Y:S02]  /*4390*/  ISETP.GT.AND P3, PT, R0.reuse, 0x8, PT ;  /* 0x000000080000780c */ /* 0x040fe40003f64270 */
        /* <DEDUP_REMOVED lines=9> */
[----:B------:R-:W-:Y:S01]  /*4430*/  FMNMX.FTZ R5, R80, R5, !PT ;  /* 0x0000000550057209 */ /* 0x000fe20007810000 */
[----:B------:R-:W1:Y:S01]  /*4440*/  SHFL.BFLY PT, R135, R3, 0x1, 0x1f ;  /* 0x0c201f0003877f89 */ /* 0x000e6200000e0000 */
[----:B------:R-:W-:Y:S02]  /*4450*/  FSEL R81, R99, -INF , P0 ;  /* 0xff80000063517808 */ /* 0x000fe40000000000 */
[----:B------:R-:W-:Y:S02]  /*4460*/  ISETP.GT.AND P3, PT, R0, 0x18, PT ;  /* 0x000000180000780c */ /* 0x000fe40003f64270 */
[----:B------:R-:W-:-:S02]  /*4470*/  FMNMX.FTZ R5, R7, R5, !PT ;  /* 0x0000000507057209 */ /* 0x000fc40007810000 */
[----:B------:R-:W-:Y:S02]  /*4480*/  ISETP.GT.AND P2, PT, R0, 0x19, PT ;  /* 0x000000190000780c */ /* 0x000fe40003f44270 */
[----:B------:R-:W-:Y:S02]  /*4490*/  FSEL R82, R94, -INF , P3 ;  /* 0xff8000005e527808 */ /* 0x000fe40001800000 */
[----:B------:R-:W-:Y:S02]  /*44a0*/  FMNMX.FTZ R5, R81, R5, !PT ;  /* 0x0000000551057209 */ /* 0x000fe40007810000 */
[----:B------:R-:W-:Y:S02]  /*44b0*/  ISETP.GT.AND P0, PT, R0, 0x21, PT ;  /* 0x000000210000780c */ /* 0x000fe40003f04270 */
[----:B--2---:R-:W-:Y:S02]  /*44c0*/  FMNMX.FTZ R2, R2, R6, !PT ;  /* 0x0000000602027209 */ /* 0x004fe40007810000 */
[----:B------:R-:W-:-:S02]  /*44d0*/  ISETP.GT.AND P1, PT, R0, 0x20, PT ;  /* 0x000000200000780c */ /* 0x000fc40003f24270 */
[----:B------:R-:W-:Y:S02]  /*44e0*/  FSEL R83, R95, -INF , P2 ;  /* 0xff8000005f537808 */ /* 0x000fe40001000000 */
[----:B------:R-:W-:Y:S02]  /*44f0*/  FMNMX.FTZ R5, R82, R5, !PT ;  /* 0x0000000552057209 */ /* 0x000fe40007810000 */
[----:B------:R-:W-:Y:S02]  /*4500*/  FSEL R91, R79, -INF , P0 ;  /* 0xff8000004f5b7808 */ /* 0x000fe40000000000 */
[----:B---3--:R-:W-:Y:S01]  /*4510*/  FMNMX.FTZ R137, R137, R4, !PT ;  /* 0x0000000489897209 */ /* 0x008fe20007810000 */
[----:B------:R-:W2:Y:S01]  /*4520*/  SHFL.BFLY PT, R70, R2, 0x1, 0x1f ;  /* 0x0c201f0002467f89 */ /* 0x000ea200000e0000 */
[----:B------:R-:W-:Y:S02]  /*4530*/  ISETP.GT.AND P0, PT, R0, 0x29, PT ;  /* 0x000000290000780c */ /* 0x000fe40003f04270 */
[----:B------:R-:W-:-:S02]  /*4540*/  FSEL R86, R78, -INF , P1 ;  /* 0xff8000004e567808 */ /* 0x000fc40000800000 */
[----:B------:R-:W-:Y:S01]  /*4550*/  FMNMX.FTZ R5, R83, R5, !PT ;  /* 0x0000000553057209 */ /* 0x000fe20007810000 */
[----:B------:R-:W-:Y:S01]  /*4560*/  FMUL.FTZ R4, R137, c[0x0][0x2d0] ;  /* 0x0000b40089047a20 */ /* 0x000fe20000410000 */
[----:B------:R-:W-:Y:S02]  /*4570*/  FSEL R97, R47, -INF , P0 ;  /* 0xff8000002f617808 */ /* 0x000fe40000000000 */
[----:B------:R-:W-:Y:S02]  /*4580*/  FSETP.NEU.FTZ.AND P0, PT, R137, -INF , PT ;  /* 0xff8000008900780b */ /* 0x000fe40003f1d000 */
[----:B------:R-:W-:Y:S02]  /*4590*/  ISETP.GT.AND P1, PT, R0, 0x28, PT ;  /* 0x000000280000780c */ /* 0x000fe40003f24270 */
[----:B------:R-:W-:Y:S02]  /*45a0*/  FMNMX.FTZ R5, R86, R5, !PT ;  /* 0x0000000556057209 */ /* 0x000fe40007810000 */
[----:B------:R-:W-:-:S02]  /*45b0*/  FSEL R4, R4, RZ, P0 ;  /* 0x000000ff04047208 */ /* 0x000fc40000000000 */
[----:B------:R-:W-:Y:S02]  /*45c0*/  FSEL R96, R46, -INF , P1 ;  /* 0xff8000002e607808 */ /* 0x000fe40000800000 */
[----:B------:R-:W-:Y:S02]  /*45d0*/  FMNMX.FTZ R5, R91, R5, !PT ;  /* 0x000000055b057209 */ /* 0x000fe40007810000 */
[----:B-1----:R-:W-:Y:S01]  /*45e0*/  FMNMX.FTZ R135, R3, R135, !PT ;  /* 0x0000008703877209 */ /* 0x002fe20007810000 */
[--C-:B------:R-:W-:Y:S01]  /*45f0*/  FFMA.FTZ R3, R9, c[0x0][0x2d0], -R4.reuse ;  /* 0x0000b40009037a23 */ /* 0x100fe20000010804 */
[----:B------:R-:W-:Y:S02]  /*4600*/  ISETP.GT.AND P2, PT, R0, 0x30, PT ;  /* 0x000000300000780c */ /* 0x000fe40003f44270 */
[----:B--2---:R-:W-:Y:S01]  /*4610*/  FMNMX.FTZ R70, R2, R70, !PT ;  /* 0x0000004602467209 */ /* 0x004fe20007810000 */
[----:B------:R-:W-:Y:S01]  /*4620*/  FFMA.FTZ R6, R10, c[0x0][0x2d0], -R4 ;  /* 0x0000b4000a067a23 */ /* 0x000fe20000010804 */
[----:B------:R-:W-:Y:S01]  /*4630*/  FMNMX.FTZ R5, R96, R5, !PT ;  /* 0x0000000560057209 */ /* 0x000fe20007810000 */
[----:B------:R1:W-:Y:S01]  /*4640*/  MUFU.EX2 R225, R3 ;  /* 0x0000000300e17308 */ /* 0x0003e20000000800 */
[----:B------:R-:W-:Y:S01]  /*4650*/  ISETP.GT.AND P1, PT, R0, 0x31, PT ;  /* 0x000000310000780c */ /* 0x000fe20003f24270 */
[----:B------:R-:W-:Y:S01]  /*4660*/  LDSM.16.MT88.4 R44, [R232] ;  /* 0x00000000e82c783b */ /* 0x000fe20000004200 */
[----:B------:R-:W-:-:S02]  /*4670*/  FSEL R124, R38, -INF , P2 ;  /* 0xff800000267c7808 */ /* 0x000fc40001000000 */
[----:B------:R-:W-:Y:S02]  /*4680*/  FMNMX.FTZ R5, R97, R5, !PT ;  /* 0x0000000561057209 */ /* 0x000fe40007810000 */
[----:B------:R-:W-:Y:S02]  /*4690*/  FSETP.NEU.FTZ.AND P0, PT, R135, -INF , PT ;  /* 0xff8000008700780b */ /* 0x000fe40003f1d000 */
[----:B------:R-:W-:Y:S02]  /*46a0*/  FSEL R127, R39, -INF , P1 ;  /* 0xff800000277f7808 */ /* 0x000fe40000800000 */
[----:B------:R-:W-:Y:S01]  /*46b0*/  ISETP.GT.AND P2, PT, R0, 0x38, PT ;  /* 0x000000380000780c */ /* 0x000fe20003f44270 */
[----:B------:R2:W-:Y:S01]  /*46c0*/  MUFU.EX2 R186, R6 ;  /* 0x0000000600ba7308 */ /* 0x0005e20000000800 */
[----:B------:R-:W-:Y:S01]  /*46d0*/  FMNMX.FTZ R5, R124, R5, !PT ;  /* 0x000000057c057209 */ /* 0x000fe20007810000 */
[----:B------:R-:W-:Y:S01]  /*46e0*/  LDSM.16.MT88.4 R36, [R233] ;  /* 0x00000000e924783b */ /* 0x000fe20000004200 */
[----:B-1----:R-:W-:Y:S01]  /*46f0*/  FMUL.FTZ R3, R135, c[0x0][0x2d0] ;  /* 0x0000b40087037a20 */ /* 0x002fe20000410000 */
[----:B------:R-:W-:-:S02]  /*4700*/  ISETP.GT.AND P1, PT, R0, 0x39, PT ;  /* 0x000000390000780c */ /* 0x000fc40003f24270 */
[----:B------:R-:W-:Y:S02]  /*4710*/  FSEL R125, R66, -INF , P2 ;  /* 0xff800000427d7808 */ /* 0x000fe40001000000 */
[----:B------:R-:W-:Y:S02]  /*4720*/  FSEL R3, R3, RZ, P0 ;  /* 0x000000ff03037208 */ /* 0x000fe40000000000 */
[----:B------:R-:W-:Y:S02]  /*4730*/  FMNMX.FTZ R2, R127, R5, !PT ;  /* 0x000000057f027209 */ /* 0x000fe40007810000 */
[----:B------:R-:W-:Y:S01]  /*4740*/  FSEL R126, R67, -INF , P1 ;  /* 0xff800000437e7808 */ /* 0x000fe20000800000 */
[----:B------:R-:W-:Y:S01]  /*4750*/  FFMA.FTZ R5, R13, c[0x0][0x2d0], -R3 ;  /* 0x0000b4000d057a23 */ /* 0x000fe20000010803 */
[C---:B------:R-:W-:Y:S02]  /*4760*/  ISETP.GT.AND P1, PT, R0.reuse, 0x40, PT ;  /* 0x000000400000780c */ /* 0x040fe40003f24270 */
[----:B------:R-:W-:Y:S01]  /*4770*/  FMNMX.FTZ R2, R125, R2, !PT ;  /* 0x000000027d027209 */ /* 0x000fe20007810000 */
[----:B------:R1:W-:Y:S01]  /*4780*/  MUFU.EX2 R214, R5 ;  /* 0x0000000500d67308 */ /* 0x0003e20000000800 */
[----:B------:R-:W-:-:S02]  /*4790*/  ISETP.GT.AND P0, PT, R0, 0x41, PT ;  /* 0x000000410000780c */ /* 0x000fc40003f04270 */
[----:B------:R-:W-:Y:S02]  /*47a0*/  FSEL R140, R58, -INF , P1 ;  /* 0xff8000003a8c7808 */ /* 0x000fe40000800000 */
[----:B------:R-:W-:Y:S02]  /*47b0*/  FSEL R142, R59, -INF , P0 ;  /* 0xff8000003b8e7808 */ /* 0x000fe40000000000 */
[C---:B------:R-:W-:Y:S02]  /*47c0*/  ISETP.GT.AND P1, PT, R0.reuse, 0x48, PT ;  /* 0x000000480000780c */ /* 0x040fe40003f24270 */
[----:B------:R-:W-:Y:S01]  /*47d0*/  ISETP.GT.AND P2, PT, R0, 0x50, PT ;  /* 0x000000500000780c */ /* 0x000fe20003f44270 */
[----:B--2---:R-:W-:Y:S01]  /*47e0*/  FFMA.FTZ R6, R11, c[0x0][0x2d0], -R3 ;  /* 0x0000b4000b067a23 */ /* 0x004fe20000010803 */
[----:B-1----:R-:W-:Y:S01]  /*47f0*/  FMNMX.FTZ R5, R126, R2, !PT ;  /* 0x000000027e057209 */ /* 0x002fe20007810000 */
[----:B------:R-:W-:Y:S03]  /*4800*/  LDSM.16.MT88.4 R56, [R229+0x800] ;  /* 0x00080000e538783b */ /* 0x000fe60000004200 */
[----:B------:R-:W-:-:S02]  /*4810*/  FMNMX.FTZ R5, R140, R5, !PT ;  /* 0x000000058c057209 */ /* 0x000fc40007810000 */
[----:B------:R-:W-:Y:S02]  /*4820*/  ISETP.GT.AND P0, PT, R0, 0x49, PT ;  /* 0x000000490000780c */ /* 0x000fe40003f04270 */
[----:B------:R-:W-:Y:S02]  /*4830*/  FSEL R141, R62, -INF , P1 ;  /* 0xff8000003e8d7808 */ /* 0x000fe40000800000 */
[----:B------:R-:W-:Y:S02]  /*4840*/  FMNMX.FTZ R5, R142, R5, !PT ;  /* 0x000000058e057209 */ /* 0x000fe40007810000 */
[----:B------:R-:W-:Y:S02]  /*4850*/  FSEL R143, R63, -INF , P0 ;  /* 0xff8000003f8f7808 */ /* 0x000fe40000000000 */
[----:B------:R-:W-:Y:S02]  /*4860*/  FMNMX.FTZ R5, R141, R5, !PT ;  /* 0x000000058d057209 */ /* 0x000fe40007810000 */
[----:B------:R-:W-:Y:S01]  /*4870*/  ISETP.GT.AND P1, PT, R0, 0x51, PT ;  /* 0x000000510000780c */ /* 0x000fe20003f24270 */
[----:B------:R-:W-:Y:S01]  /*4880*/  FMUL.FTZ R2, R70, c[0x0][0x2d0] ;  /* 0x0000b40046027a20 */ /* 0x000fe20000410000 */
[----:B------:R-:W-:-:S02]  /*4890*/  FSEL R168, R54, -INF , P2 ;  /* 0xff80000036a87808 */ /* 0x000fc40001000000 */
[----:B------:R-:W-:Y:S02]  /*48a0*/  FMNMX.FTZ R5, R143, R5, !PT ;  /* 0x000000058f057209 */ /* 0x000fe40007810000 */
[----:B------:R-:W-:Y:S02]  /*48b0*/  FSETP.NEU.FTZ.AND P0, PT, R70, -INF , PT ;  /* 0xff8000004600780b */ /* 0x000fe40003f1d000 */
[----:B------:R-:W-:Y:S02]  /*48c0*/  FSEL R167, R55, -INF , P1 ;  /* 0xff80000037a77808 */ /* 0x000fe40000800000 */
[----:B------:R-:W-:Y:S01]  /*48d0*/  ISETP.GT.AND P1, PT, R0, 0x58, PT ;  /* 0x000000580000780c */ /* 0x000fe20003f24270 */
[----:B------:R1:W-:Y:S01]  /*48e0*/  MUFU.EX2 R205, R6 ;  /* 0x0000000600cd7308 */ /* 0x0003e20000000800 */
[----:B------:R-:W-:Y:S01]  /*48f0*/  FMNMX.FTZ R5, R168, R5, !PT ;  /* 0x00000005a8057209 */ /* 0x000fe20007810000 */
[----:B------:R-:W-:Y:S01]  /*4900*/  LDSM.16.MT88.4 R52, [R233+0x800] ;  /* 0x00080000e934783b */ /* 0x000fe20000004200 */
[----:B------:R-:W-:-:S02]  /*4910*/  FSEL R2, R2, RZ, P0 ;  /* 0x000000ff02027208 */ /* 0x000fc40000000000 */
[----:B------:R-:W-:Y:S02]  /*4920*/  ISETP.GT.AND P0, PT, R0, 0x59, PT ;  /* 0x000000590000780c */ /* 0x000fe40003f04270 */
[----:B------:R-:W-:Y:S02]  /*4930*/  FSEL R164, R50, -INF , P1 ;  /* 0xff80000032a47808 */ /* 0x000fe40000800000 */
[----:B------:R-:W-:Y:S02]  /*4940*/  FMNMX.FTZ R5, R167, R5, !PT ;  /* 0x00000005a7057209 */ /* 0x000fe40007810000 */
[----:B------:R-:W-:Y:S02]  /*4950*/  FSEL R165, R51, -INF , P0 ;  /* 0xff80000033a57808 */ /* 0x000fe40000000000 */
[----:B------:R-:W-:Y:S01]  /*4960*/  ISETP.GT.AND P0, PT, R0, 0x60, PT ;  /* 0x000000600000780c */ /* 0x000fe20003f04270 */
[----:B------:R-:W-:Y:S01]  /*4970*/  LDSM.16.MT88.4 R48, [R230+0x800] ;  /* 0x00080000e630783b */ /* 0x000fe20000004200 */
[----:B------:R-:W-:Y:S01]  /*4980*/  FMNMX.FTZ R5, R164, R5, !PT ;  /* 0x00000005a4057209 */ /* 0x000fe20007810000 */
[----:B-1----:R-:W-:Y:S01]  /*4990*/  FFMA.FTZ R6, R12, c[0x0][0x2d0], -R3 ;  /* 0x0000b4000c067a23 */ /* 0x002fe20000010803 */
[----:B------:R-:W-:-:S02]  /*49a0*/  ISETP.GT.AND P2, PT, R0, 0x61, PT ;  /* 0x000000610000780c */ /* 0x000fc40003f44270 */
[----:B------:R-:W-:Y:S01]  /*49b0*/  FSEL R163, R42, -INF , P0 ;  /* 0xff8000002aa37808 */ /* 0x000fe20000000000 */
[----:B------:R1:W2:Y:S01]  /*49c0*/  MUFU.EX2 R198, R6 ;  /* 0x0000000600c67308 */ /* 0x0002a20000000800 */
[----:B------:R-:W-:Y:S02]  /*49d0*/  FMNMX.FTZ R5, R165, R5, !PT ;  /* 0x00000005a5057209 */ /* 0x000fe40007810000 */
[C---:B------:R-:W-:Y:S02]  /*49e0*/  ISETP.GT.AND P1, PT, R0.reuse, 0x68, PT ;  /* 0x000000680000780c */ /* 0x040fe40003f24270 */
[----:B------:R-:W-:Y:S01]  /*49f0*/  ISETP.GT.AND P0, PT, R0, 0x69, PT ;  /* 0x000000690000780c */ /* 0x000fe20003f04270 */
[----:B------:R-:W-:Y:S01]  /*4a00*/  FFMA.FTZ R0, R21, c[0x0][0x2d0], -R2 ;  /* 0x0000b40015007a23 */ /* 0x000fe20000010802 */
[----:B------:R-:W-:Y:S02]  /*4a10*/  FSEL R162, R43, -INF , P2 ;  /* 0xff8000002ba27808 */ /* 0x000fe40001000000 */
[----:B------:R-:W-:Y:S01]  /*4a20*/  FMNMX.FTZ R5, R163, R5, !PT ;  /* 0x00000005a3057209 */ /* 0x000fe20007810000 */
[----:B-1----:R-:W-:Y:S01]  /*4a30*/  FFMA.FTZ R6, R14, c[0x0][0x2d0], -R3 ;  /* 0x0000b4000e067a23 */ /* 0x002fe20000010803 */
[----:B------:R1:W-:Y:S01]  /*4a40*/  MUFU.EX2 R242, R0 ;  /* 0x0000000000f27308 */ /* 0x0003e20000000800 */
[----:B------:R-:W-:Y:S01]  /*4a50*/  FSEL R161, R30, -INF , P1 ;  /* 0xff8000001ea17808 */ /* 0x000fe20000800000 */
[----:B------:R-:W-:Y:S06]  /*4a60*/  LDSM.16.MT88.4 R40, [R230] ;  /* 0x00000000e628783b */ /* 0x000fec0000004200 */
[----:B------:R3:W4:Y:S01]  /*4a70*/  MUFU.EX2 R191, R6 ;  /* 0x0000000600bf7308 */ /* 0x0007220000000800 */
[----:B------:R-:W-:-:S02]  /*4a80*/  FSEL R147, R31, -INF , P0 ;  /* 0xff8000001f937808 */ /* 0x000fc40000000000 */
[----:B-1----:R-:W-:Y:S01]  /*4a90*/  FMNMX.FTZ R0, R162, R5, !PT ;  /* 0x00000005a2007209 */ /* 0x002fe20007810000 */
[----:B---3--:R-:W-:-:S03]  /*4aa0*/  FFMA.FTZ R6, R15, c[0x0][0x2d0], -R2 ;  /* 0x0000b4000f067a23 */ /* 0x008fc60000010802 */
[----:B------:R-:W-:Y:S01]  /*4ab0*/  FMNMX.FTZ R0, R161, R0, !PT ;  /* 0x00000000a1007209 */ /* 0x000fe20007810000 */
[----:B------:R1:W-:Y:S03]  /*4ac0*/  MUFU.EX2 R227, R6 ;  /* 0x0000000600e37308 */ /* 0x0003e60000000800 */
[----:B------:R-:W-:Y:S01]  /*4ad0*/  FMNMX.FTZ R0, R147, R0, !PT ;  /* 0x0000000093007209 */ /* 0x000fe20007810000 */
[--C-:B-1----:R-:W-:Y:S02]  /*4ae0*/  FFMA.FTZ R6, R16, c[0x0][0x2d0], -R2.reuse ;  /* 0x0000b40010067a23 */ /* 0x102fe40000010802 */
[----:B------:R-:W-:Y:S01]  /*4af0*/  FFMA.FTZ R5, R22, c[0x0][0x2d0], -R3 ;  /* 0x0000b40016057a23 */ /* 0x000fe20000010803 */
[----:B------:R-:W-:Y:S01]  /*4b00*/  LDSM.16.MT88.4 R16, [R229] ;  /* 0x00000000e510783b */ /* 0x000fe20000004200 */
[----:B------:R1:W3:Y:S02]  /*4b10*/  MUFU.EX2 R187, R6 ;  /* 0x0000000600bb7308 */ /* 0x0002e40000000800 */
[----:B-1----:R-:W-:-:S06]  /*4b20*/  FFMA.FTZ R6, R20, c[0x0][0x2d0], -R2 ;  /* 0x0000b40014067a23 */ /* 0x002fcc0000010802 */
[----:B------:R1:W1:Y:S02]  /*4b30*/  MUFU.EX2 R223, R6 ;  /* 0x0000000600df7308 */ /* 0x0002640000000800 */
[----:B-1----:R-:W1:Y:S06]  /*4b40*/  SHFL.BFLY PT, R6, R0, 0x2, 0x1f ;  /* 0x0c401f0000067f89 */ /* 0x002e6c00000e0000 */
[----:B------:R2:W-:Y:S02]  /*4b50*/  MUFU.EX2 R217, R5 ;  /* 0x0000000500d97308 */ /* 0x0005e40000000800 */
[----:B--2---:R-:W-:-:S06]  /*4b60*/  FFMA.FTZ R5, R23, c[0x0][0x2d0], -R3 ;  /* 0x0000b40017057a23 */ /* 0x004fcc0000010803 */
[----:B------:R2:W2:Y:S01]  /*4b70*/  MUFU.EX2 R240, R5 ;  /* 0x0000000500f07308 */ /* 0x0004a20000000800 */
[----:B-1----:R-:W-:Y:S01]  /*4b80*/  FMNMX.FTZ R0, R0, R6, !PT ;  /* 0x0000000600007209 */ /* 0x002fe20007810000 */
[----:B--2---:R-:W-:-:S06]  /*4b90*/  FFMA.FTZ R5, R24, c[0x0][0x2d0], -R3 ;  /* 0x0000b40018057a23 */ /* 0x004fcc0000010803 */
[----:B------:R1:W-:Y:S01]  /*4ba0*/  MUFU.EX2 R212, R5 ;  /* 0x0000000500d47308 */ /* 0x0003e20000000800 */
[----:B------:R-:W2:Y:S01]  /*4bb0*/  SHFL.BFLY PT, R6, R0, 0x1, 0x1f ;  /* 0x0c201f0000067f89 */ /* 0x000ea200000e0000 */
[----:B-1----:R-:W-:-:S06]  /*4bc0*/  FFMA.FTZ R5, R25, c[0x0][0x2d0], -R3 ;  /* 0x0000b40019057a23 */ /* 0x002fcc0000010803 */
[----:B------:R1:W-:Y:S02]  /*4bd0*/  MUFU.EX2 R195, R5 ;  /* 0x0000000500c37308 */ /* 0x0003e40000000800 */
[----:B-1----:R-:W-:-:S06]  /*4be0*/  FFMA.FTZ R5, R26, c[0x0][0x2d0], -R2 ;  /* 0x0000b4001a057a23 */ /* 0x002fcc0000010802 */
[----:B------:R1:W-:Y:S02]  /*4bf0*/  MUFU.EX2 R189, R5 ;  /* 0x0000000500bd7308 */ /* 0x0003e40000000800 */
[----:B-1----:R-:W-:-:S06]  /*4c00*/  FFMA.FTZ R5, R27, c[0x0][0x2d0], -R2 ;  /* 0x0000b4001b057a23 */ /* 0x002fcc0000010802 */
[----:B------:R1:W1:Y:S01]  /*4c10*/  MUFU.EX2 R231, R5 ;  /* 0x0000000500e77308 */ /* 0x0002620000000800 */
[----:B--2---:R-:W-:Y:S01]  /*4c20*/  FMNMX.FTZ R136, R0, R6, !PT ;  /* 0x0000000600887209 */ /* 0x004fe20007810000 */
[----:B-1----:R-:W-:-:S06]  /*4c30*/  FFMA.FTZ R5, R32, c[0x0][0x2d0], -R2 ;  /* 0x0000b40020057a23 */ /* 0x002fcc0000010802 */
[----:B------:R1:W-:Y:S01]  /*4c40*/  MUFU.EX2 R213, R5 ;  /* 0x0000000500d57308 */ /* 0x0003e20000000800 */
[----:B------:R-:W-:Y:S02]  /*4c50*/  FMUL.FTZ R0, R136, c[0x0][0x2d0] ;  /* 0x0000b40088007a20 */ /* 0x000fe40000410000 */
[----:B-1----:R-:W-:Y:S01]  /*4c60*/  FFMA.FTZ R5, R72, c[0x0][0x2d0], -R2 ;  /* 0x0000b40048057a23 */ /* 0x002fe20000010802 */
[----:B------:R-:W-:Y:S01]  /*4c70*/  FSETP.NEU.FTZ.AND P0, PT, R136, -INF , PT ;  /* 0xff8000008800780b */ /* 0x000fe20003f1d000 */
[----:B------:R-:W1:Y:S03]  /*4c80*/  LDSM.16.MT88.4 R72, [R232+0x800] ;  /* 0x00080000e848783b */ /* 0x000e660000004200 */
[----:B------:R2:W1:Y:S01]  /*4c90*/  MUFU.EX2 R228, R5 ;  /* 0x0000000500e47308 */ /* 0x0004620000000800 */
[----:B------:R-:W-:Y:S01]  /*4ca0*/  FSEL R0, R0, RZ, P0 ;  /* 0x000000ff00007208 */ /* 0x000fe20000000000 */
        /* <DEDUP_REMOVED lines=39> */
[----:B------:R2:W-:Y:S01]  /*4f20*/  MUFU.EX2 R222, R5 ;  /* 0x0000000500de7308 */ /* 0x0005e20000000800 */
[----:B------:R-:W-:Y:S02]  /*4f30*/  F2FP.PACK_AB R8, R198, R205 ;  /* 0x000000cdc608723e */ /* 0x000fe400000000ff */
[----:B----4-:R-:W-:Y:S02]  /*4f40*/  F2FP.PACK_AB R10, R191, R214 ;  /* 0x000000d6bf0a723e */ /* 0x010fe400000000ff */
[----:B---3--:R-:W-:Y:S01]  /*4f50*/  F2FP.PACK_AB R9, R187, R227 ;  /* 0x000000e3bb09723e */ /* 0x008fe200000000ff */
[----:B--2---:R-:W-:-:S04]  /*4f60*/  FFMA.FTZ R5, R134, c[0x0][0x2d0], -R3 ;  /* 0x0000b40086057a23 */ /* 0x004fc80000010803 */
[----:B------:R2:W3:Y:S01]  /*4f70*/  MUFU.EX2 R226, R5 ;  /* 0x0000000500e27308 */ /* 0x0004e20000000800 */
[----:B------:R-:W-:Y:S01]  /*4f80*/  F2FP.PACK_AB R11, R242, R223 ;  /* 0x000000dff20b723e */ /* 0x000fe200000000ff */
[----:B--2---:R-:W-:-:S06]  /*4f90*/  FFMA.FTZ R5, R133, c[0x0][0x2d0], -R3 ;  /* 0x0000b40085057a23 */ /* 0x004fcc0000010803 */
[----:B------:R2:W-:Y:S01]  /*4fa0*/  MUFU.EX2 R247, R5 ;  /* 0x0000000500f77308 */ /* 0x0005e20000000800 */
[----:B------:R-:W-:Y:S01]  /*4fb0*/  HMMA.16816.F32 R60, R8, R16, RZ ;  /* 0x00000010083c723c */ /* 0x000fe200000018ff */
[----:B--2---:R-:W-:-:S06]  /*4fc0*/  FFMA.FTZ R5, R132, c[0x0][0x2d0], -R3 ;  /* 0x0000b40084057a23 */ /* 0x004fcc0000010803 */
[----:B------:R2:W-:Y:S01]  /*4fd0*/  MUFU.EX2 R248, R5 ;  /* 0x0000000500f87308 */ /* 0x0005e20000000800 */
[C---:B------:R-:W-:Y:S08]  /*4fe0*/  HMMA.16816.F32 R76, R8.reuse, R36, RZ ;  /* 0x00000024084c723c */ /* 0x040ff000000018ff */
[----:B------:R-:W-:Y:S01]  /*4ff0*/  HMMA.16816.F32 R64, R8, R40, RZ ;  /* 0x000000280840723c */ /* 0x000fe200000018ff */
[----:B--2---:R-:W-:-:S07]  /*5000*/  FFMA.FTZ R5, R152, c[0x0][0x2d0], -R2 ;  /* 0x0000b40098057a23 */ /* 0x004fce0000010802 */
[C---:B------:R-:W-:Y:S01]  /*5010*/  HMMA.16816.F32 R20, R8.reuse, R44, RZ ;  /* 0x0000002c0814723c */ /* 0x040fe200000018ff */
[----:B------:R2:W-:Y:S07]  /*5020*/  MUFU.EX2 R220, R5 ;  /* 0x0000000500dc7308 */ /* 0x0005ee0000000800 */
[C---:B------:R-:W-:Y:S08]  /*5030*/  HMMA.16816.F32 R32, R8.reuse, R18, RZ ;  /* 0x000000120820723c */ /* 0x040ff000000018ff */
[----:B------:R-:W-:Y:S01]  /*5040*/  HMMA.16816.F32 R28, R8, R38, RZ ;  /* 0x00000026081c723c */ /* 0x000fe200000018ff */
[----:B--2---:R-:W-:-:S07]  /*5050*/  FFMA.FTZ R5, R139, c[0x0][0x2d0], -R2 ;  /* 0x0000b4008b057a23 */ /* 0x004fce0000010802 */
[C---:B------:R-:W-:Y:S01]  /*5060*/  HMMA.16816.F32 R24, R8.reuse, R42, RZ ;  /* 0x0000002a0818723c */ /* 0x040fe200000018ff */
[----:B------:R2:W4:Y:S07]  /*5070*/  MUFU.EX2 R221, R5 ;  /* 0x0000000500dd7308 */ /* 0x00052e0000000800 */
[----:B------:R-:W-:Y:S01]  /*5080*/  HMMA.16816.F32 R8, R8, R46, RZ ;  /* 0x0000002e0808723c */ /* 0x000fe200000018ff */
[----:B--2---:R-:W-:-:S04]  /*5090*/  FFMA.FTZ R5, R153, c[0x0][0x2d0], -R2 ;  /* 0x0000b40099057a23 */ /* 0x004fc80000010802 */
[----:B------:R2:W-:Y:S01]  /*50a0*/  MUFU.EX2 R218, R5 ;  /* 0x0000000500da7308 */ /* 0x0005e20000000800 */
[----:B------:R-:W-:Y:S02]  /*50b0*/  F2FP.PACK_AB R12, R240, R217 ;  /* 0x000000d9f00c723e */ /* 0x000fe400000000ff */
[----:B------:R-:W-:Y:S02]  /*50c0*/  F2FP.PACK_AB R13, R231, R189 ;  /* 0x000000bde70d723e */ /* 0x000fe400000000ff */
[----:B------:R-:W-:Y:S02]  /*50d0*/  F2FP.PACK_AB R14, R195, R212 ;  /* 0x000000d4c30e723e */ /* 0x000fe400000000ff */
[----:B-1----:R-:W-:Y:S01]  /*50e0*/  F2FP.PACK_AB R15, R228, R213 ;  /* 0x000000d5e40f723e */ /* 0x002fe200000000ff */
[----:B------:R-:W-:Y:S02]  /*50f0*/  IMAD.MOV.U32 R152, RZ, RZ, R217 ;  /* 0x000000ffff987224 */ /* 0x000fe400078e00d9 */
[----:B--2---:R-:W-:-:S04]  /*5100*/  FFMA.FTZ R5, R154, c[0x0][0x2d0], -R2 ;  /* 0x0000b4009a057a23 */ /* 0x004fc80000010802 */
[----:B------:R1:W2:Y:S05]  /*5110*/  MUFU.EX2 R219, R5 ;  /* 0x0000000500db7308 */ /* 0x0002aa0000000800 */
[----:B------:R-:W-:Y:S01]  /*5120*/  HMMA.16816.F32 R92, R12, R74, R8 ;  /* 0x0000004a0c5c723c */ /* 0x000fe20000001808 */
[----:B------:R-:W-:Y:S02]  /*5130*/  IMAD.MOV.U32 R153, RZ, RZ, R216 ;  /* 0x000000ffff997224 */ /* 0x000fe400078e00d8 */
[----:B-1----:R-:W-:-:S04]  /*5140*/  FFMA.FTZ R5, R91, c[0x0][0x2d0], -R0 ;  /* 0x0000b4005b057a23 */ /* 0x002fc80000010800 */
[----:B------:R1:W1:Y:S01]  /*5150*/  MUFU.EX2 R217, R5 ;  /* 0x0000000500d97308 */ /* 0x0002620000000800 */
[----:B------:R-:W-:Y:S02]  /*5160*/  F2FP.PACK_AB R8, R186, R225 ;  /* 0x000000e1ba08723e */ /* 0x000fe400000000ff */
[----:B------:R-:W-:Y:S02]  /*5170*/  F2FP.PACK_AB R10, R171, R170 ;  /* 0x000000aaab0a723e */ /* 0x000fe400000000ff */
[----:B------:R-:W-:Y:S02]  /*5180*/  F2FP.PACK_AB R9, R69, R146 ;  /* 0x000000924509723e */ /* 0x000fe400000000ff */
[----:B------:R-:W-:Y:S01]  /*5190*/  F2FP.PACK_AB R11, R169, R166 ;  /* 0x000000a6a90b723e */ /* 0x000fe200000000ff */
[----:B------:R-:W-:Y:S02]  /*51a0*/  IMAD.MOV.U32 R130, RZ, RZ, R215 ;  /* 0x000000ffff827224 */ /* 0x000fe400078e00d7 */
[----:B-1----:R-:W-:-:S04]  /*51b0*/  FFMA.FTZ R5, R96, c[0x0][0x2d0], -R0 ;  /* 0x0000b40060057a23 */ /* 0x002fc80000010800 */
[----:B------:R1:W-:Y:S01]  /*51c0*/  MUFU.EX2 R216, R5 ;  /* 0x0000000500d87308 */ /* 0x0003e20000000800 */
[----:B------:R-:W-:Y:S01]  /*51d0*/  HMMA.16816.F32 R116, R12, R52, R76 ;  /* 0x000000340c74723c */ /* 0x000fe2000000184c */
[----:B------:R-:W-:-:S07]  /*51e0*/  IMAD.MOV.U32 R134, RZ, RZ, R211 ;  /* 0x000000ffff867224 */ /* 0x000fce00078e00d3 */
[----:B------:R-:W-:Y:S01]  /*51f0*/  HMMA.16816.F32 R120, R12, R56, R60 ;  /* 0x000000380c78723c */ /* 0x000fe2000000183c */
[----:B-1----:R-:W-:-:S07]  /*5200*/  FFMA.FTZ R5, R97, c[0x0][0x2d0], -R0 ;  /* 0x0000b40061057a23 */ /* 0x002fce0000010800 */
[C---:B------:R-:W-:Y:S01]  /*5210*/  HMMA.16816.F32 R104, R12.reuse, R58, R32 ;  /* 0x0000003a0c68723c */ /* 0x040fe20000001820 */
[----:B------:R1:W1:Y:S07]  /*5220*/  MUFU.EX2 R215, R5 ;  /* 0x0000000500d77308 */ /* 0x00026e0000000800 */
[C---:B------:R-:W-:Y:S08]  /*5230*/  HMMA.16816.F32 R76, R12.reuse, R54, R28 ;  /* 0x000000360c4c723c */ /* 0x040ff0000000181c */
[----:B------:R-:W-:Y:S01]  /*5240*/  HMMA.16816.F32 R100, R12, R50, R24 ;  /* 0x000000320c64723c */ /* 0x000fe20000001818 */
[----:B-1----:R-:W-:-:S07]  /*5250*/  FFMA.FTZ R5, R160, c[0x0][0x2d0], -R4 ;  /* 0x0000b400a0057a23 */ /* 0x002fce0000010804 */
[----:B------:R-:W-:Y:S01]  /*5260*/  HMMA.16816.F32 R112, R12, R48, R64 ;  /* 0x000000300c70723c */ /* 0x000fe20000001840 */
[----:B------:R-:W-:-:S07]  /*5270*/  IMAD.MOV.U32 R138, RZ, RZ, R212 ;  /* 0x000000ffff8a7224 */ /* 0x000fce00078e00d4 */
[----:B------:R-:W-:Y:S08]  /*5280*/  HMMA.16816.F32 R108, R12, R72, R20 ;  /* 0x000000480c6c723c */ /* 0x000ff00000001814 */
        /* <DEDUP_REMOVED lines=8> */
[----:B------:R-:W-:-:S02]  /*5310*/  F2FP.PACK_AB R11, R251, R211 ;  /* 0x000000d3fb0b723e */ /* 0x000fc400000000ff */
[----:B------:R1:W-:Y:S01]  /*5320*/  MUFU.EX2 R211, R5 ;  /* 0x0000000500d37308 */ /* 0x0003e20000000800 */
[----:B------:R-:W-:Y:S02]  /*5330*/  IMAD.MOV.U32 R128, RZ, RZ, R213 ;  /* 0x000000ffff807224 */ /* 0x000fe400078e00d5 */
[----:B------:R-:W-:Y:S02]  /*5340*/  IMAD.MOV.U32 R129, RZ, RZ, R214 ;  /* 0x000000ffff817224 */ /* 0x000fe400078e00d6 */
[----:B-1----:R-:W-:-:S04]  /*5350*/  FFMA.FTZ R5, R159, c[0x0][0x2d0], -R4 ;  /* 0x0000b4009f057a23 */ /* 0x002fc80000010804 */
[----:B------:R1:W-:Y:S01]  /*5360*/  MUFU.EX2 R212, R5 ;  /* 0x0000000500d47308 */ /* 0x0003e20000000800 */
[----:B------:R-:W-:Y:S02]  /*5370*/  IMAD.MOV.U32 R133, RZ, RZ, R207 ;  /* 0x000000ffff857224 */ /* 0x000fe400078e00cf */
[----:B-1----:R-:W-:-:S05]  /*5380*/  FFMA.FTZ R5, R158, c[0x0][0x2d0], -R4 ;  /* 0x0000b4009e057a23 */ /* 0x002fca0000010804 */
[----:B------:R1:W-:Y:S01]  /*5390*/  MUFU.EX2 R213, R5 ;  /* 0x0000000500d57308 */ /* 0x0003e20000000800 */
[----:B------:R-:W-:Y:S02]  /*53a0*/  F2FP.PACK_AB R8, R6, R243 ;  /* 0x000000f30608723e */ /* 0x000fe400000000ff */
[----:B------:R-:W-:Y:S02]  /*53b0*/  F2FP.PACK_AB R9, R178, R179 ;  /* 0x000000b3b209723e */ /* 0x000fe400000000ff */
[----:B------:R-:W-:Y:S01]  /*53c0*/  F2FP.PACK_AB R10, R71, R68 ;  /* 0x00000044470a723e */ /* 0x000fe200000000ff */
[----:B-1----:R-:W-:-:S04]  /*53d0*/  FFMA.FTZ R5, R157, c[0x0][0x2d0], -R4 ;  /* 0x0000b4009d057a23 */ /* 0x002fc80000010804 */
[----:B------:R1:W-:Y:S01]  /*53e0*/  MUFU.EX2 R214, R5 ;  /* 0x0000000500d67308 */ /* 0x0003e20000000800 */
[----:B------:R-:W-:Y:S01]  /*53f0*/  IMAD.MOV.U32 R132, RZ, RZ, R206 ;  /* 0x000000ffff847224 */ /* 0x000fe200078e00ce */
[----:B------:R-:W-:Y:S01]  /*5400*/  HMMA.16816.F32 R80, R8, R56, R60 ;  /* 0x000000380850723c */ /* 0x000fe2000000183c */
[----:B-1----:R-:W-:-:S05]  /*5410*/  FFMA.FTZ R5, R124, c[0x0][0x2d0], -R0 ;  /* 0x0000b4007c057a23 */ /* 0x002fca0000010800 */
[----:B------:R1:W-:Y:S02]  /*5420*/  MUFU.EX2 R207, R5 ;  /* 0x0000000500cf7308 */ /* 0x0003e40000000800 */
[----:B------:R-:W-:Y:S01]  /*5430*/  HMMA.16816.F32 R64, R8, R52, R28 ;  /* 0x000000340840723c */ /* 0x000fe2000000181c */
[----:B------:R-:W-:Y:S02]  /*5440*/  IMAD.MOV.U32 R7, RZ, RZ, R209 ;  /* 0x000000ffff077224 */ /* 0x000fe400078e00d1 */
[----:B-1----:R-:W-:-:S04]  /*5450*/  FFMA.FTZ R5, R156, c[0x0][0x2d0], -R3 ;  /* 0x0000b4009c057a23 */ /* 0x002fc80000010803 */
[----:B------:R1:W-:Y:S01]  /*5460*/  MUFU.EX2 R206, R5 ;  /* 0x0000000500ce7308 */ /* 0x0003e20000000800 */
[C---:B------:R-:W-:Y:S01]  /*5470*/  HMMA.16816.F32 R40, R8.reuse, R48, R20 ;  /* 0x000000300828723c */ /* 0x040fe20000001814 */
[----:B------:R-:W2:Y:S07]  /*5480*/  LDSM.16.MT88.4 R20, [R229+0x1000] ;  /* 0x00100000e514783b */ /* 0x000eae0000004200 */
[----:B------:R-:W-:Y:S01]  /*5490*/  HMMA.16816.F32 R60, R8, R72, R12 ;  /* 0x00000048083c723c */ /* 0x000fe2000000180c */
[----:B------:R-:W-:Y:S01]  /*54a0*/  LDSM.16.MT88.4 R12, [R230+0x1000] ;  /* 0x00100000e60c783b */ /* 0x000fe20000004200 */
[----:B-1----:R-:W-:-:S06]  /*54b0*/  FFMA.FTZ R5, R155, c[0x0][0x2d0], -R3 ;  /* 0x0000b4009b057a23 */ /* 0x002fcc0000010803 */
[C---:B------:R-:W-:Y:S01]  /*54c0*/  HMMA.16816.F32 R52, R8.reuse, R54, R24 ;  /* 0x000000360834723c */ /* 0x040fe20000001818 */
[----:B------:R-:W-:Y:S01]  /*54d0*/  IMAD.MOV.U32 R155, RZ, RZ, R208 ;  /* 0x000000ffff9b7224 */ /* 0x000fe200078e00d0 */
[----:B------:R-:W-:Y:S01]  /*54e0*/  LDSM.16.MT88.4 R24, [R232+0x1000] ;  /* 0x00100000e818783b */ /* 0x000fe20000004200 */
[----:B------:R1:W1:Y:S05]  /*54f0*/  MUFU.EX2 R208, R5 ;  /* 0x0000000500d07308 */ /* 0x00026a0000000800 */
[----:B------:R-:W-:Y:S01]  /*5500*/  HMMA.16816.F32 R28, R8, R50, R16 ;  /* 0x00000032081c723c */ /* 0x000fe20000001810 */
[----:B------:R-:W2:Y:S01]  /*5510*/  LDSM.16.MT88.4 R16, [R233+0x1000] ;  /* 0x00100000e910783b */ /* 0x000ea20000004200 */
[----:B-1----:R-:W-:-:S04]  /*5520*/  FFMA.FTZ R5, R149, c[0x0][0x2d0], -R3 ;  /* 0x0000b40095057a23 */ /* 0x002fc80000010803 */
[----:B------:R1:W-:Y:S02]  /*5530*/  MUFU.EX2 R209, R5 ;  /* 0x0000000500d17308 */ /* 0x0003e40000000800 */
[----:B-1----:R-:W-:Y:S02]  /*5540*/  FFMA.FTZ R5, R148, c[0x0][0x2d0], -R3 ;  /* 0x0000b40094057a23 */ /* 0x002fe40000010803 */
[----:B------:R-:W-:-:S04]  /*5550*/  IMAD.MOV.U32 R148, RZ, RZ, R210 ;  /* 0x000000ffff947224 */ /* 0x000fc800078e00d2 */
[----:B------:R1:W-:Y:S02]  /*5560*/  MUFU.EX2 R210, R5 ;  /* 0x0000000500d27308 */ /* 0x0003e40000000800 */
[----:B-1----:R-:W-:Y:S02]  /*5570*/  FFMA.FTZ R5, R150, c[0x0][0x2d0], -R2 ;  /* 0x0000b40096057a23 */ /* 0x002fe40000010802 */
[----:B------:R-:W-:Y:S02]  /*5580*/  IMAD.MOV.U32 R150, RZ, RZ, R132 ;  /* 0x000000ffff967224 */ /* 0x000fe400078e0084 */
[----:B------:R-:W-:Y:S02]  /*5590*/  IMAD.MOV.U32 R132, RZ, RZ, R133 ;  /* 0x000000ffff847224 */ /* 0x000fe400078e0085 */
[----:B------:R-:W-:Y:S02]  /*55a0*/  IMAD.MOV.U32 R133, RZ, RZ, R134 ;  /* 0x000000ffff857224 */ /* 0x000fe400078e0086 */
[----:B------:R-:W-:-:S02]  /*55b0*/  IMAD.MOV.U32 R134, RZ, RZ, R138 ;  /* 0x000000ffff867224 */ /* 0x000fc400078e008a */
[----:B------:R-:W-:Y:S02]  /*55c0*/  IMAD.MOV.U32 R138, RZ, RZ, R128 ;  /* 0x000000ffff8a7224 */ /* 0x000fe400078e0080 */
[----:B------:R-:W-:Y:S01]  /*55d0*/  IMAD.MOV.U32 R128, RZ, RZ, R130 ;  /* 0x000000ffff807224 */ /* 0x000fe200078e0082 */
[----:B------:R-:W-:Y:S01]  /*55e0*/  MOV R130, R68 ;  /* 0x0000004400827202 */ /* 0x000fe20000000f00 */
[----:B------:R-:W-:Y:S02]  /*55f0*/  IMAD.MOV.U32 R68, RZ, RZ, R205 ;  /* 0x000000ffff447224 */ /* 0x000fe400078e00cd */
[----:B------:R1:W-:Y:S01]  /*5600*/  MUFU.EX2 R205, R5 ;  /* 0x0000000500cd7308 */ /* 0x0003e20000000800 */
[----:B------:R-:W-:Y:S01]  /*5610*/  HMMA.16816.F32 R32, R8, R58, R32 ;  /* 0x0000003a0820723c */ /* 0x000fe20000001820 */
[----:B-1----:R-:W-:Y:S02]  /*5620*/  FFMA.FTZ R5, R151, c[0x0][0x2d0], -R2 ;  /* 0x0000b40097057a23 */ /* 0x002fe40000010802 */
[----:B------:R-:W-:-:S04]  /*5630*/  IMAD.MOV.U32 R151, RZ, RZ, R202 ;  /* 0x000000ffff977224 */ /* 0x000fc800078e00ca */
[----:B------:R1:W1:Y:S01]  /*5640*/  MUFU.EX2 R202, R5 ;  /* 0x0000000500ca7308 */ /* 0x0002620000000800 */
[----:B------:R-:W-:Y:S07]  /*5650*/  HMMA.16816.F32 R36, R8, R74, R36 ;  /* 0x0000004a0824723c */ /* 0x000fee0000001824 */
[----:B---3--:R-:W-:Y:S01]  /*5660*/  F2FP.PACK_AB R8, R226, R222 ;  /* 0x000000dee208723e */ /* 0x008fe200000000ff */
[----:B-1----:R-:W-:Y:S02]  /*5670*/  FFMA.FTZ R5, R145, c[0x0][0x2d0], -R2 ;  /* 0x0000b40091057a23 */ /* 0x002fe40000010802 */
[----:B------:R-:W-:-:S02]  /*5680*/  IMAD.MOV.U32 R145, RZ, RZ, R203 ;  /* 0x000000ffff917224 */ /* 0x000fc400078e00cb */
[----:B------:R1:W-:Y:S01]  /*5690*/  MUFU.EX2 R203, R5 ;  /* 0x0000000500cb7308 */ /* 0x0003e20000000800 */
[----:B----4-:R-:W-:Y:S02]  /*56a0*/  F2FP.PACK_AB R9, R221, R220 ;  /* 0x000000dcdd09723e */ /* 0x010fe400000000ff */
[----:B------:R-:W-:Y:S02]  /*56b0*/  F2FP.PACK_AB R10, R248, R247 ;  /* 0x000000f7f80a723e */ /* 0x000fe400000000ff */
[----:B--2---:R-:W-:Y:S01]  /*56c0*/  F2FP.PACK_AB R11, R219, R218 ;  /* 0x000000dadb0b723e */ /* 0x004fe200000000ff */
[----:B------:R-:W-:Y:S02]  /*56d0*/  IMAD.MOV.U32 R160, RZ, RZ, R138 ;  /* 0x000000ffffa07224 */ /* 0x000fe400078e008a */
[----:B-1----:R-:W-:Y:S02]  /*56e0*/  FFMA.FTZ R5, R144, c[0x0][0x2d0], -R2 ;  /* 0x0000b40090057a23 */ /* 0x002fe40000010802 */
[----:B------:R-:W-:-:S02]  /*56f0*/  IMAD.MOV.U32 R144, RZ, RZ, R204 ;  /* 0x000000ffff907224 */ /* 0x000fc400078e00cc */
[----:B------:R1:W2:Y:S01]  /*5700*/  MUFU.EX2 R204, R5 ;  /* 0x0000000500cc7308 */ /* 0x0002a20000000800 */
[----:B------:R-:W-:Y:S01]  /*5710*/  HMMA.16816.F32 R56, R8, R20, R120 ;  /* 0x000000140838723c */ /* 0x000fe20000001878 */
[----:B------:R-:W-:Y:S02]  /*5720*/  IMAD.MOV.U32 R138, RZ, RZ, R128 ;  /* 0x000000ffff8a7224 */ /* 0x000fe400078e0080 */
[----:B------:R-:W-:Y:S02]  /*5730*/  IMAD.MOV.U32 R128, RZ, RZ, R130 ;  /* 0x000000ffff807224 */ /* 0x000fe400078e0082 */
[----:B------:R-:W-:-:S03]  /*5740*/  IMAD.MOV.U32 R130, RZ, RZ, R200 ;  /* 0x000000ffff827224 */ /* 0x000fc600078e00c8 */
[----:B------:R-:W-:Y:S01]  /*5750*/  HMMA.16816.F32 R48, R8, R16, R116 ;  /* 0x000000100830723c */ /* 0x000fe20000001874 */
[----:B-1----:R-:W-:Y:S02]  /*5760*/  FFMA.FTZ R5, R127, c[0x0][0x2d0], -R0 ;  /* 0x0000b4007f057a23 */ /* 0x002fe40000010800 */
[----:B------:R-:W-:-:S05]  /*5770*/  IMAD.MOV.U32 R127, RZ, RZ, R201 ;  /* 0x000000ffff7f7224 */ /* 0x000fca00078e00c9 */
[C---:B------:R-:W-:Y:S01]  /*5780*/  HMMA.16816.F32 R84, R8.reuse, R12, R112 ;  /* 0x0000000c0854723c */ /* 0x040fe20000001870 */
[----:B------:R1:W3:Y:S07]  /*5790*/  MUFU.EX2 R201, R5 ;  /* 0x0000000500c97308 */ /* 0x0002ee0000000800 */
[C---:B------:R-:W-:Y:S08]  /*57a0*/  HMMA.16816.F32 R96, R8.reuse, R24, R108 ;  /* 0x000000180860723c */ /* 0x040ff0000000186c */
[----:B------:R-:W-:Y:S01]  /*57b0*/  HMMA.16816.F32 R44, R8, R22, R104 ;  /* 0x00000016082c723c */ /* 0x000fe20000001868 */
[----:B-1----:R-:W-:-:S07]  /*57c0*/  FFMA.FTZ R5, R125, c[0x0][0x2d0], -R0 ;  /* 0x0000b4007d057a23 */ /* 0x002fce0000010800 */
[C---:B------:R-:W-:Y:S01]  /*57d0*/  HMMA.16816.F32 R76, R8.reuse, R18, R76 ;  /* 0x00000012084c723c */ /* 0x040fe2000000184c */
[----:B------:R1:W-:Y:S07]  /*57e0*/  MUFU.EX2 R200, R5 ;  /* 0x0000000500c87308 */ /* 0x0003ee0000000800 */
[C---:B------:R-:W-:Y:S08]  /*57f0*/  HMMA.16816.F32 R88, R8.reuse, R14, R100 ;  /* 0x0000000e0858723c */ /* 0x040ff00000001864 */
[----:B------:R-:W-:Y:S01]  /*5800*/  HMMA.16816.F32 R92, R8, R26, R92 ;  /* 0x0000001a085c723c */ /* 0x000fe2000000185c */
[----:B-1----:R-:W-:-:S06]  /*5810*/  FFMA.FTZ R5, R126, c[0x0][0x2d0], -R0 ;  /* 0x0000b4007e057a23 */ /* 0x002fcc0000010800 */
[----:B------:R-:W-:Y:S02]  /*5820*/  F2FP.PACK_AB R8, R250, R249 ;  /* 0x000000f9fa08723e */ /* 0x000fe400000000ff */
[----:B------:R-:W-:Y:S02]  /*5830*/  F2FP.PACK_AB R9, R217, R224 ;  /* 0x000000e0d909723e */ /* 0x000fe400000000ff */
[----:B------:R-:W-:Y:S02]  /*5840*/  F2FP.PACK_AB R10, R131, R252 ;  /* 0x000000fc830a723e */ /* 0x000fe400000000ff */
[----:B------:R-:W-:Y:S01]  /*5850*/  F2FP.PACK_AB R11, R215, R216 ;  /* 0x000000d8d70b723e */ /* 0x000fe200000000ff */
[----:B------:R-:W-:Y:S02]  /*5860*/  IMAD.MOV.U32 R126, RZ, RZ, R199 ;  /* 0x000000ffff7e7224 */ /* 0x000fe400078e00c7 */
[----:B------:R1:W4:Y:S04]  /*5870*/  MUFU.EX2 R199, R5 ;  /* 0x0000000500c77308 */ /* 0x0003280000000800 */
[C---:B------:R-:W-:Y:S08]  /*5880*/  HMMA.16816.F32 R100, R8.reuse, R20, R80 ;  /* 0x000000140864723c */ /* 0x040ff00000001850 */
[----:B------:R-:W-:Y:S01]  /*5890*/  HMMA.16816.F32 R80, R8, R16, R64 ;  /* 0x000000100850723c */ /* 0x000fe20000001840 */
[----:B-1----:R-:W-:-:S07]  /*58a0*/  FFMA.FTZ R5, R182, c[0x0][0x2d0], -R4 ;  /* 0x0000b400b6057a23 */ /* 0x002fce0000010804 */
[C---:B------:R-:W-:Y:S01]  /*58b0*/  HMMA.16816.F32 R64, R8.reuse, R12, R40 ;  /* 0x0000000c0840723c */ /* 0x040fe20000001828 */
[----:B------:R-:W-:Y:S02]  /*58c0*/  IMAD.MOV.U32 R182, RZ, RZ, R193 ;  /* 0x000000ffffb67224 */ /* 0x000fe400078e00c1 */
[----:B------:R1:W-:Y:S05]  /*58d0*/  MUFU.EX2 R193, R5 ;  /* 0x0000000500c17308 */ /* 0x0003ea0000000800 */
[----:B------:R-:W-:Y:S01]  /*58e0*/  HMMA.16816.F32 R104, R8, R22, R32 ;  /* 0x000000160868723c */ /* 0x000fe20000001820 */
[----:B------:R-:W2:Y:S01]  /*58f0*/  LDSM.16.MT88.4 R20, [R229+0x1800] ;  /* 0x00180000e514783b */ /* 0x000ea20000004200 */
[----:B------:R-:W-:-:S06]  /*5900*/  IMAD.MOV.U32 R156, RZ, RZ, R128 ;  /* 0x000000ffff9c7224 */ /* 0x000fcc00078e0080 */
[----:B------:R-:W-:Y:S01]  /*5910*/  HMMA.16816.F32 R72, R8, R18, R52 ;  /* 0x000000120848723c */ /* 0x000fe20000001834 */
[----:B------:R-:W2:Y:S01]  /*5920*/  LDSM.16.MT88.4 R16, [R233+0x1800] ;  /* 0x00180000e910783b */ /* 0x000ea20000004200 */
[----:B-1----:R-:W-:-:S06]  /*5930*/  FFMA.FTZ R5, R183, c[0x0][0x2d0], -R4 ;  /* 0x0000b400b7057a23 */ /* 0x002fcc0000010804 */
[----:B------:R-:W-:Y:S01]  /*5940*/  HMMA.16816.F32 R40, R8, R14, R28 ;  /* 0x0000000e0828723c */ /* 0x000fe2000000181c */
[----:B------:R-:W1:Y:S01]  /*5950*/  LDSM.16.MT88.4 R12, [R230+0x1800] ;  /* 0x00180000e60c783b */ /* 0x000e620000004200 */
[----:B------:R-:W-:-:S06]  /*5960*/  IMAD.MOV.U32 R128, RZ, RZ, R195 ;  /* 0x000000ffff807224 */ /* 0x000fcc00078e00c3 */
[C---:B------:R-:W-:Y:S01]  /*5970*/  HMMA.16816.F32 R32, R8.reuse, R24, R60 ;  /* 0x000000180820723c */ /* 0x040fe2000000183c */
[----:B------:R3:W-:Y:S07]  /*5980*/  MUFU.EX2 R195, R5 ;  /* 0x0000000500c37308 */ /* 0x0007ee0000000800 */
[----:B------:R-:W-:Y:S01]  /*5990*/  HMMA.16816.F32 R28, R8, R26, R36 ;  /* 0x0000001a081c723c */ /* 0x000fe20000001824 */
[----:B------:R-:W1:Y:S01]  /*59a0*/  LDSM.16.MT88.4 R24, [R232+0x1800] ;  /* 0x00180000e818783b */ /* 0x000e620000004200 */
[----:B---3--:R-:W-:-:S02]  /*59b0*/  FFMA.FTZ R5, R184, c[0x0][0x2d0], -R4 ;  /* 0x0000b400b8057a23 */ /* 0x008fc40000010804 */
[----:B------:R-:W-:Y:S02]  /*59c0*/  IMAD.MOV.U32 R184, RZ, RZ, R197 ;  /* 0x000000ffffb87224 */ /* 0x000fe400078e00c5 */
[----:B------:R3:W-:Y:S01]  /*59d0*/  MUFU.EX2 R197, R5 ;  /* 0x0000000500c57308 */ /* 0x0007e20000000800 */
[----:B------:R-:W-:Y:S02]  /*59e0*/  IMAD.MOV.U32 R157, RZ, RZ, R198 ;  /* 0x000000ffff9d7224 */ /* 0x000fe400078e00c6 */
[----:B------:R-:W-:Y:S02]  /*59f0*/  IMAD.MOV.U32 R149, RZ, RZ, R191 ;  /* 0x000000ffff957224 */ /* 0x000fe400078e00bf */
[----:B---3--:R-:W-:-:S04]  /*5a00*/  FFMA.FTZ R5, R185, c[0x0][0x2d0], -R4 ;  /* 0x0000b400b9057a23 */ /* 0x008fc80000010804 */
[----:B------:R3:W-:Y:S01]  /*5a10*/  MUFU.EX2 R198, R5 ;  /* 0x0000000500c67308 */ /* 0x0007e20000000800 */
[----:B------:R-:W-:Y:S01]  /*5a20*/  F2FP.PACK_AB R8, R208, R206 ;  /* 0x000000ced008723e */ /* 0x000fe200000000ff */
[----:B---3--:R-:W-:-:S06]  /*5a30*/  FFMA.FTZ R5, R140, c[0x0][0x2d0], -R0 ;  /* 0x0000b4008c057a23 */ /* 0x008fcc0000010800 */
[----:B------:R3:W-:Y:S01]  /*5a40*/  MUFU.EX2 R191, R5 ;  /* 0x0000000500bf7308 */ /* 0x0007e20000000800 */
[----:B------:R-:W-:Y:S02]  /*5a50*/  MOV R140, R192 ;  /* 0x000000c0008c7202 */ /* 0x000fe40000000f00 */
[----:B------:R-:W-:Y:S02]  /*5a60*/  F2FP.PACK_AB R9, R202, R205 ;  /* 0x000000cdca09723e */ /* 0x000fe400000000ff */
[----:B------:R-:W-:Y:S01]  /*5a70*/  F2FP.PACK_AB R10, R210, R209 ;  /* 0x000000d1d20a723e */ /* 0x000fe200000000ff */
[----:B---3--:R-:W-:Y:S02]  /*5a80*/  FFMA.FTZ R5, R177, c[0x0][0x2d0], -R3 ;  /* 0x0000b400b1057a23 */ /* 0x008fe40000010803 */
[----:B------:R-:W-:Y:S02]  /*5a90*/  IMAD.MOV.U32 R177, RZ, RZ, R190 ;  /* 0x000000ffffb17224 */ /* 0x000fe400078e00be */
[----:B------:R3:W-:Y:S01]  /*5aa0*/  MUFU.EX2 R190, R5 ;  /* 0x0000000500be7308 */ /* 0x0007e20000000800 */
[----:B--2---:R-:W-:Y:S01]  /*5ab0*/  F2FP.PACK_AB R11, R204, R203 ;  /* 0x000000cbcc0b723e */ /* 0x004fe200000000ff */
[----:B------:R-:W-:-:S02]  /*5ac0*/  IMAD.MOV.U32 R185, RZ, RZ, R194 ;  /* 0x000000ffffb97224 */ /* 0x000fc400078e00c2 */
[----:B------:R-:W-:Y:S02]  /*5ad0*/  IMAD.MOV.U32 R124, RZ, RZ, R68 ;  /* 0x000000ffff7c7224 */ /* 0x000fe400078e0044 */
[----:B---3--:R-:W-:-:S04]  /*5ae0*/  FFMA.FTZ R5, R176, c[0x0][0x2d0], -R3 ;  /* 0x0000b400b0057a23 */ /* 0x008fc80000010803 */
[----:B------:R2:W3:Y:S01]  /*5af0*/  MUFU.EX2 R192, R5 ;  /* 0x0000000500c07308 */ /* 0x0004e20000000800 */
[----:B------:R-:W-:Y:S01]  /*5b00*/  HMMA.16816.F32 R112, R8, R20, R56 ;  /* 0x000000140870723c */ /* 0x000fe20000001838 */
[----:B------:R-:W-:-:S07]  /*5b10*/  IMAD.MOV.U32 R68, RZ, RZ, R196 ;  /* 0x000000ffff447224 */ /* 0x000fce00078e00c4 */
[----:B------:R-:W-:Y:S01]  /*5b20*/  HMMA.16816.F32 R108, R8, R22, R44 ;  /* 0x00000016086c723c */ /* 0x000fe2000000182c */
[----:B--2---:R-:W-:-:S07]  /*5b30*/  FFMA.FTZ R5, R181, c[0x0][0x2d0], -R3 ;  /* 0x0000b400b5057a23 */ /* 0x004fce0000010803 */
[C---:B------:R-:W-:Y:S01]  /*5b40*/  HMMA.16816.F32 R60, R8.reuse, R16, R48 ;  /* 0x00000010083c723c */ /* 0x040fe20000001830 */
[----:B------:R2:W-:Y:S07]  /*5b50*/  MUFU.EX2 R194, R5 ;  /* 0x0000000500c27308 */ /* 0x0005ee0000000800 */
[----:B------:R-:W-:Y:S01]  /*5b60*/  HMMA.16816.F32 R56, R8, R18, R76 ;  /* 0x000000120838723c */ /* 0x000fe2000000184c */
[----:B------:R-:W-:-:S07]  /*5b70*/  IMAD.MOV.U32 R154, RZ, RZ, R189 ;  /* 0x000000ffff9a7224 */ /* 0x000fce00078e00bd */
[----:B-1----:R-:W-:Y:S01]  /*5b80*/  HMMA.16816.F32 R52, R8, R12, R84 ;  /* 0x0000000c0834723c */ /* 0x002fe20000001854 */
[----:B--2---:R-:W-:-:S04]  /*5b90*/  FFMA.FTZ R5, R180, c[0x0][0x2d0], -R3 ;  /* 0x0000b400b4057a23 */ /* 0x004fc80000010803 */
        /* <DEDUP_REMOVED lines=8> */
[----:B----4-:R-:W-:Y:S01]  /*5c20*/  F2FP.PACK_AB R11, R199, R200 ;  /* 0x000000c8c70b723e */ /* 0x010fe200000000ff */
[----:B------:R1:W-:Y:S01]  /*5c30*/  MUFU.EX2 R189, R5 ;  /* 0x0000000500bd7308 */ /* 0x0003e20000000800 */
[----:B------:R-:W-:-:S05]  /*5c40*/  IMAD.MOV.U32 R183, RZ, RZ, R138 ;  /* 0x000000ffffb77224 */ /* 0x000fca00078e008a */
[C---:B------:R-:W-:Y:S08]  /*5c50*/  HMMA.16816.F32 R88, R8.reuse, R18, R72 ;  /* 0x000000120858723c */ /* 0x040ff00000001848 */
[----:B------:R-:W-:Y:S01]  /*5c60*/  HMMA.16816.F32 R100, R8, R20, R100 ;  /* 0x000000140864723c */ /* 0x000fe20000001864 */
[----:B-1----:R-:W-:-:S04]  /*5c70*/  FFMA.FTZ R5, R173, c[0x0][0x2d0], -R2 ;  /* 0x0000b400ad057a23 */ /* 0x002fc80000010802 */
[----:B------:R1:W2:Y:S03]  /*5c80*/  MUFU.EX2 R138, R5 ;  /* 0x00000005008a7308 */ /* 0x0002a60000000800 */
[C---:B------:R-:W-:Y:S01]  /*5c90*/  HMMA.16816.F32 R104, R8.reuse, R22, R104 ;  /* 0x000000160868723c */ /* 0x040fe20000001868 */
[----:B------:R-:W4:Y:S07]  /*5ca0*/  LDSM.16.MT88.4 R20, [R229+0x2000] ;  /* 0x00200000e514783b */ /* 0x000f2e0000004200 */
[C---:B------:R-:W-:Y:S08]  /*5cb0*/  HMMA.16816.F32 R84, R8.reuse, R12, R64 ;  /* 0x0000000c0854723c */ /* 0x040ff00000001840 */
[----:B------:R-:W-:Y:S01]  /*5cc0*/  HMMA.16816.F32 R72, R8, R14, R40 ;  /* 0x0000000e0848723c */ /* 0x000fe20000001828 */
[----:B------:R-:W2:Y:S01]  /*5cd0*/  LDSM.16.MT88.4 R12, [R230+0x2000] ;  /* 0x00200000e60c783b */ /* 0x000ea20000004200 */
[----:B-1----:R-:W-:-:S06]  /*5ce0*/  FFMA.FTZ R5, R174, c[0x0][0x2d0], -R2 ;  /* 0x0000b400ae057a23 */ /* 0x002fcc0000010802 */
[C---:B------:R-:W-:Y:S01]  /*5cf0*/  HMMA.16816.F32 R96, R8.reuse, R16, R80 ;  /* 0x000000100860723c */ /* 0x040fe20000001850 */
[----:B------:R-:W1:Y:S01]  /*5d00*/  LDSM.16.MT88.4 R16, [R233+0x2000] ;  /* 0x00200000e910783b */ /* 0x000e620000004200 */
[----:B------:R3:W-:Y:S06]  /*5d10*/  MUFU.EX2 R139, R5 ;  /* 0x00000005008b7308 */ /* 0x0007ec0000000800 */
[C---:B------:R-:W-:Y:S08]  /*5d20*/  HMMA.16816.F32 R32, R8.reuse, R24, R32 ;  /* 0x000000180820723c */ /* 0x040ff00000001820 */
[----:B------:R-:W-:Y:S01]  /*5d30*/  HMMA.16816.F32 R28, R8, R26, R28 ;  /* 0x0000001a081c723c */ /* 0x000fe2000000181c */
[----:B------:R-:W1:Y:S01]  /*5d40*/  LDSM.16.MT88.4 R24, [R232+0x2000] ;  /* 0x00200000e818783b */ /* 0x000e620000004200 */
[----:B---3--:R-:W-:-:S02]  /*5d50*/  FFMA.FTZ R5, R172, c[0x0][0x2d0], -R2 ;  /* 0x0000b400ac057a23 */ /* 0x008fc40000010802 */
[----:B------:R-:W-:Y:S02]  /*5d60*/  IMAD.MOV.U32 R176, RZ, RZ, R188 ;  /* 0x000000ffffb07224 */ /* 0x000fe400078e00bc */
[----:B------:R3:W1:Y:S01]  /*5d70*/  MUFU.EX2 R188, R5 ;  /* 0x0000000500bc7308 */ /* 0x0006620000000800 */
[----:B------:R-:W-:Y:S02]  /*5d80*/  IMAD.MOV.U32 R159, RZ, RZ, R134 ;  /* 0x000000ffff9f7224 */ /* 0x000fe400078e0086 */
[----:B------:R-:W-:Y:S02]  /*5d90*/  IMAD.MOV.U32 R158, RZ, RZ, R133 ;  /* 0x000000ffff9e7224 */ /* 0x000fe400078e0085 */
[----:B---3--:R-:W-:-:S04]  /*5da0*/  FFMA.FTZ R5, R142, c[0x0][0x2d0], -R0 ;  /* 0x0000b4008e057a23 */ /* 0x008fc80000010800 */
[----:B------:R3:W1:Y:S01]  /*5db0*/  MUFU.EX2 R134, R5 ;  /* 0x0000000500867308 */ /* 0x0006620000000800 */
[----:B------:R-:W-:Y:S02]  /*5dc0*/  IMAD.MOV.U32 R125, RZ, RZ, R132 ;  /* 0x000000ffff7d7224 */ /* 0x000fe400078e0084 */
[----:B---3--:R-:W-:-:S05]  /*5dd0*/  FFMA.FTZ R5, R141, c[0x0][0x2d0], -R0 ;  /* 0x0000b4008d057a23 */ /* 0x008fca0000010800 */
[----:B------:R3:W-:Y:S01]  /*5de0*/  MUFU.EX2 R133, R5 ;  /* 0x0000000500857308 */ /* 0x0007e20000000800 */
[----:B------:R-:W-:Y:S02]  /*5df0*/  F2FP.PACK_AB R8, R192, R190 ;  /* 0x000000bec008723e */ /* 0x000fe400000000ff */
[----:B--2---:R-:W-:Y:S02]  /*5e00*/  F2FP.PACK_AB R9, R138, R189 ;  /* 0x000000bd8a09723e */ /* 0x004fe400000000ff */
[----:B------:R-:W-:Y:S01]  /*5e10*/  F2FP.PACK_AB R10, R196, R194 ;  /* 0x000000c2c40a723e */ /* 0x000fe200000000ff */
[----:B---3--:R-:W-:-:S04]  /*5e20*/  FFMA.FTZ R5, R143, c[0x0][0x2d0], -R0 ;  /* 0x0000b4008f057a23 */ /* 0x008fc80000010800 */
[----:B------:R2:W3:Y:S01]  /*5e30*/  MUFU.EX2 R132, R5 ;  /* 0x0000000500847308 */ /* 0x0004e20000000800 */
[----:B-1----:R-:W-:-:S07]  /*5e40*/  F2FP.PACK_AB R11, R188, R139 ;  /* 0x0000008bbc0b723e */ /* 0x002fce00000000ff */
[C---:B----4-:R-:W-:Y:S08]  /*5e50*/  HMMA.16816.F32 R120, R8.reuse, R20, R112 ;  /* 0x000000140878723c */ /* 0x050ff00000001870 */
[----:B------:R-:W-:Y:S01]  /*5e60*/  HMMA.16816.F32 R116, R8, R22, R108 ;  /* 0x000000160874723c */ /* 0x000fe2000000186c */
[----:B--2---:R-:W-:-:S07]  /*5e70*/  FFMA.FTZ R5, R176, c[0x0][0x2d0], -R4 ;  /* 0x0000b400b0057a23 */ /* 0x004fce0000010804 */
[----:B------:R-:W-:Y:S01]  /*5e80*/  HMMA.16816.F32 R92, R8, R12, R52 ;  /* 0x0000000c085c723c */ /* 0x000fe20000001834 */
[----:B------:R-:W-:-:S07]  /*5e90*/  IMAD.MOV.U32 R176, RZ, RZ, R177 ;  /* 0x000000ffffb07224 */ /* 0x000fce00078e00b1 */
[----:B------:R-:W-:Y:S01]  /*5ea0*/  HMMA.16816.F32 R112, R8, R16, R60 ;  /* 0x000000100870723c */ /* 0x000fe2000000183c */
[----:B------:R-:W-:-:S07]  /*5eb0*/  IMAD.MOV.U32 R177, RZ, RZ, R140 ;  /* 0x000000ffffb17224 */ /* 0x000fce00078e008c */
[C---:B------:R-:W-:Y:S08]  /*5ec0*/  HMMA.16816.F32 R108, R8.reuse, R18, R56 ;  /* 0x00000012086c723c */ /* 0x040ff00000001838 */
[C---:B------:R-:W-:Y:S08]  /*5ed0*/  HMMA.16816.F32 R80, R8.reuse, R14, R48 ;  /* 0x0000000e0850723c */ /* 0x040ff00000001830 */
[C---:B------:R-:W-:Y:S08]  /*5ee0*/  HMMA.16816.F32 R76, R8.reuse, R24, R44 ;  /* 0x00000018084c723c */ /* 0x040ff0000000182c */
[----:B------:R-:W-:Y:S07]  /*5ef0*/  HMMA.16816.F32 R52, R8, R26, R36 ;  /* 0x0000001a0834723c */ /* 0x000fee0000001824 */
[----:B------:R-:W-:-:S02]  /*5f00*/  F2FP.PACK_AB R8, R195, R193 ;  /* 0x000000c1c308723e */ /* 0x000fc400000000ff */
[----:B------:R-:W-:Y:S02]  /*5f10*/  F2FP.PACK_AB R9, R134, R191 ;  /* 0x000000bf8609723e */ /* 0x000fe400000000ff */
[----:B------:R-:W-:Y:S02]  /*5f20*/  F2FP.PACK_AB R10, R198, R197 ;  /* 0x000000c5c60a723e */ /* 0x000fe400000000ff */
[----:B---3--:R-:W-:Y:S01]  /*5f30*/  F2FP.PACK_AB R11, R132, R133 ;  /* 0x00000085840b723e */ /* 0x008fe200000000ff */
[----:B------:R-:W-:Y:S02]  /*5f40*/  IMAD.MOV.U32 R140, RZ, RZ, R185 ;  /* 0x000000ffff8c7224 */ /* 0x000fe400078e00b9 */
[----:B------:R-:W-:-:S04]  /*5f50*/  IMAD.MOV.U32 R185, RZ, RZ, R184 ;  /* 0x000000ffffb97224 */ /* 0x000fc800078e00b8 */
[C---:B------:R-:W-:Y:S01]  /*5f60*/  HMMA.16816.F32 R48, R8.reuse, R16, R96 ;  /* 0x000000100830723c */ /* 0x040fe20000001860 */
[----:B------:R1:W-:Y:S01]  /*5f70*/  MUFU.EX2 R98, R5 ;  /* 0x0000000500627308 */ /* 0x0003e20000000800 */
[----:B------:R-:W-:Y:S02]  /*5f80*/  IMAD.MOV.U32 R184, RZ, RZ, R183 ;  /* 0x000000ffffb87224 */ /* 0x000fe400078e00b7 */
[----:B------:R-:W-:Y:S02]  /*5f90*/  IMAD.MOV.U32 R183, RZ, RZ, R182 ;  /* 0x000000ffffb77224 */ /* 0x000fe400078e00b6 */
[----:B------:R-:W-:Y:S02]  /*5fa0*/  IMAD.MOV.U32 R182, RZ, RZ, R126 ;  /* 0x000000ffffb67224 */ /* 0x000fe400078e007e */
[----:B------:R-:W-:Y:S01]  /*5fb0*/  IMAD.MOV.U32 R126, RZ, RZ, R125 ;  /* 0x000000ffff7e7224 */ /* 0x000fe200078e007d */
[----:B------:R-:W-:Y:S01]  /*5fc0*/  HMMA.16816.F32 R64, R8, R20, R100 ;  /* 0x000000140840723c */ /* 0x000fe20000001864 */
[----:B------:R-:W-:-:S02]  /*5fd0*/  IMAD.MOV.U32 R125, RZ, RZ, R127 ;  /* 0x000000ffff7d7224 */ /* 0x000fc400078e007f */
[----:B-1----:R-:W-:Y:S02]  /*5fe0*/  FFMA.FTZ R5, R176, c[0x0][0x2d0], -R3 ;  /* 0x0000b400b0057a23 */ /* 0x002fe40000010803 */
[----:B------:R-:W-:Y:S01]  /*5ff0*/  IMAD.MOV.U32 R176, RZ, RZ, R177 ;  /* 0x000000ffffb07224 */ /* 0x000fe200078e00b1 */
[----:B------:R-:W-:Y:S01]  /*6000*/  MOV R177, R140 ;  /* 0x0000008c00b17202 */ /* 0x000fe20000000f00 */
[----:B------:R1:W-:Y:S01]  /*6010*/  MUFU.EX2 R99, R5 ;  /* 0x0000000500637308 */ /* 0x0003e20000000800 */
[----:B------:R-:W-:Y:S02]  /*6020*/  IMAD.MOV.U32 R140, RZ, RZ, R185 ;  /* 0x000000ffff8c7224 */ /* 0x000fe400078e00b9 */
[----:B------:R-:W-:Y:S02]  /*6030*/  IMAD.MOV.U32 R185, RZ, RZ, R184 ;  /* 0x000000ffffb97224 */ /* 0x000fe400078e00b8 */
[----:B------:R-:W-:Y:S02]  /*6040*/  IMAD.MOV.U32 R127, RZ, RZ, R144 ;  /* 0x000000ffff7f7224 */ /* 0x000fe400078e0090 */
[----:B------:R-:W-:-:S02]  /*6050*/  IMAD.MOV.U32 R184, RZ, RZ, R183 ;  /* 0x000000ffffb87224 */ /* 0x000fc400078e00b7 */
[----:B------:R-:W-:Y:S02]  /*6060*/  IMAD.MOV.U32 R144, RZ, RZ, R145 ;  /* 0x000000ffff907224 */ /* 0x000fe400078e0091 */
[----:B------:R-:W-:Y:S02]  /*6070*/  IMAD.MOV.U32 R183, RZ, RZ, R182 ;  /* 0x000000ffffb77224 */ /* 0x000fe400078e00b6 */
[----:B-1----:R-:W-:Y:S02]  /*6080*/  FFMA.FTZ R5, R176, c[0x0][0x2d0], -R3 ;  /* 0x0000b400b0057a23 */ /* 0x002fe40000010803 */
[----:B------:R-:W-:Y:S02]  /*6090*/  IMAD.MOV.U32 R145, RZ, RZ, R151 ;  /* 0x000000ffff917224 */ /* 0x000fe400078e0097 */
[----:B------:R1:W2:Y:S01]  /*60a0*/  MUFU.EX2 R101, R5 ;  /* 0x0000000500657308 */ /* 0x0002a20000000800 */
[----:B------:R-:W-:Y:S02]  /*60b0*/  IMAD.MOV.U32 R182, RZ, RZ, R126 ;  /* 0x000000ffffb67224 */ /* 0x000fe400078e007e */
[----:B------:R-:W-:-:S02]  /*60c0*/  IMAD.MOV.U32 R126, RZ, RZ, R125 ;  /* 0x000000ffff7e7224 */ /* 0x000fc400078e007d */
[----:B------:R-:W-:Y:S02]  /*60d0*/  IMAD.MOV.U32 R125, RZ, RZ, R127 ;  /* 0x000000ffff7d7224 */ /* 0x000fe400078e007f */
[----:B------:R-:W-:Y:S02]  /*60e0*/  IMAD.MOV.U32 R151, RZ, RZ, R150 ;  /* 0x000000ffff977224 */ /* 0x000fe400078e0096 */
[----:B------:R-:W-:Y:S02]  /*60f0*/  IMAD.MOV.U32 R127, RZ, RZ, R144 ;  /* 0x000000ffff7f7224 */ /* 0x000fe400078e0090 */
[----:B------:R-:W-:Y:S02]  /*6100*/  IMAD.MOV.U32 R150, RZ, RZ, R148 ;  /* 0x000000ffff967224 */ /* 0x000fe400078e0094 */
[----:B-1----:R-:W-:Y:S02]  /*6110*/  FFMA.FTZ R5, R177, c[0x0][0x2d0], -R3 ;  /* 0x0000b400b1057a23 */ /* 0x002fe40000010803 */
        /* <DEDUP_REMOVED lines=11> */
[----:B------:R-:W-:Y:S01]  /*61d0*/  HMMA.16816.F32 R40, R8, R12, R84 ;  /* 0x0000000c0828723c */ /* 0x000fe20000001854 */
[----:B------:R-:W-:Y:S02]  /*61e0*/  IMAD.MOV.U32 R145, RZ, RZ, R151 ;  /* 0x000000ffff917224 */ /* 0x000fe400078e0097 */
[----:B------:R-:W-:-:S02]  /*61f0*/  IMAD.MOV.U32 R126, RZ, RZ, R125 ;  /* 0x000000ffff7e7224 */ /* 0x000fc400078e007d */
[----:B------:R-:W-:Y:S02]  /*6200*/  IMAD.MOV.U32 R151, RZ, RZ, R150 ;  /* 0x000000ffff977224 */ /* 0x000fe400078e0096 */
[----:B------:R-:W-:Y:S01]  /*6210*/  IMAD.MOV.U32 R125, RZ, RZ, R127 ;  /* 0x000000ffff7d7224 */ /* 0x000fe200078e007f */
[----:B------:R-:W-:Y:S01]  /*6220*/  HMMA.16816.F32 R84, R8, R24, R32 ;  /* 0x000000180854723c */ /* 0x000fe20000001820 */
[----:B------:R-:W-:Y:S01]  /*6230*/  IMAD.MOV.U32 R140, RZ, RZ, R185 ;  /* 0x000000ffff8c7224 */ /* 0x000fe200078e00b9 */
[----:B------:R-:W-:Y:S01]  /*6240*/  MOV R127, R144 ;  /* 0x00000090007f7202 */ /* 0x000fe20000000f00 */
[----:B------:R-:W-:Y:S02]  /*6250*/  IMAD.MOV.U32 R150, RZ, RZ, R148 ;  /* 0x000000ffff967224 */ /* 0x000fe400078e0094 */
[----:B------:R-:W-:Y:S02]  /*6260*/  IMAD.MOV.U32 R185, RZ, RZ, R184 ;  /* 0x000000ffffb97224 */ /* 0x000fe400078e00b8 */
[----:B------:R-:W-:-:S02]  /*6270*/  IMAD.MOV.U32 R148, RZ, RZ, R155 ;  /* 0x000000ffff947224 */ /* 0x000fc400078e009b */
[----:B------:R-:W-:Y:S02]  /*6280*/  IMAD.MOV.U32 R184, RZ, RZ, R183 ;  /* 0x000000ffffb87224 */ /* 0x000fe400078e00b7 */
[----:B------:R-:W-:Y:S01]  /*6290*/  FFMA.FTZ R35, R176, c[0x0][0x2d0], -R4 ;  /* 0x0000b400b0237a23 */ /* 0x000fe20000010804 */
[----:B------:R-:W-:Y:S01]  /*62a0*/  MOV R176, R177 ;  /* 0x000000b100b07202 */ /* 0x000fe20000000f00 */
        /* <DEDUP_REMOVED lines=35> */
[----:B------:R-:W-:Y:S01]  /*64e0*/  IMAD.MOV.U32 R182, RZ, RZ, R126 ;  /* 0x000000ffffb67224 */ /* 0x000fe200078e007e */
[C---:B------:R-:W-:Y:S01]  /*64f0*/  HMMA.16816.F32 R60, R8.reuse, R22, R104 ;  /* 0x00000016083c723c */ /* 0x040fe20000001868 */
[----:B------:R-:W-:Y:S01]  /*6500*/  IMAD.MOV.U32 R148, RZ, RZ, R149 ;  /* 0x000000ffff947224 */ /* 0x000fe200078e0095 */
[----:B------:R-:W1:Y:S01]  /*6510*/  LDSM.16.MT88.4 R20, [R229+0x2800] ;  /* 0x00280000e514783b */ /* 0x000e620000004200 */
[----:B------:R-:W-:Y:S01]  /*6520*/  IMAD.MOV.U32 R126, RZ, RZ, R125 ;  /* 0x000000ffff7e7224 */ /* 0x000fe200078e007d */
[----:B------:R-:W-:Y:S01]  /*6530*/  MOV R125, R127 ;  /* 0x0000007f007d7202 */ /* 0x000fe20000000f00 */
[----:B------:R-:W-:Y:S02]  /*6540*/  IMAD.MOV.U32 R149, RZ, RZ, R68 ;  /* 0x000000ffff957224 */ /* 0x000fe400078e0044 */
[--C-:B------:R-:W-:Y:S01]  /*6550*/  FFMA.FTZ R6, R241, c[0x0][0x2d0], -R4.reuse ;  /* 0x0000b400f1067a23 */ /* 0x100fe20000010804 */
[----:B------:R-:W-:Y:S01]  /*6560*/  HMMA.16816.F32 R44, R8, R18, R88 ;  /* 0x00000012082c723c */ /* 0x000fe20000001858 */
[--C-:B------:R-:W-:Y:S01]  /*6570*/  FFMA.FTZ R34, R239, c[0x0][0x2d0], -R4.reuse ;  /* 0x0000b400ef227a23 */ /* 0x100fe20000010804 */
[----:B------:R-:W3:Y:S01]  /*6580*/  LDSM.16.MT88.4 R16, [R233+0x2800] ;  /* 0x00280000e910783b */ /* 0x000ee20000004200 */
[----:B------:R-:W-:-:S02]  /*6590*/  FFMA.FTZ R68, R238, c[0x0][0x2d0], -R4 ;  /* 0x0000b400ee447a23 */ /* 0x000fc40000010804 */
[--C-:B------:R-:W-:Y:S02]  /*65a0*/  FFMA.FTZ R100, R235, c[0x0][0x2d0], -R4.reuse ;  /* 0x0000b400eb647a23 */ /* 0x100fe40000010804 */
[--C-:B------:R-:W-:Y:S02]  /*65b0*/  FFMA.FTZ R89, R236, c[0x0][0x2d0], -R4.reuse ;  /* 0x0000b400ec597a23 */ /* 0x100fe40000010804 */
[----:B------:R-:W-:Y:S02]  /*65c0*/  FFMA.FTZ R104, R234, c[0x0][0x2d0], -R4 ;  /* 0x0000b400ea687a23 */ /* 0x000fe40000010804 */
[----:B------:R-:W-:Y:S02]  /*65d0*/  IMAD.MOV.U32 R127, RZ, RZ, R144 ;  /* 0x000000ffff7f7224 */ /* 0x000fe400078e0090 */
[----:B------:R-:W-:Y:S02]  /*65e0*/  IMAD.MOV.U32 R144, RZ, RZ, R145 ;  /* 0x000000ffff907224 */ /* 0x000fe400078e0091 */
[----:B------:R-:W-:-:S02]  /*65f0*/  FFMA.FTZ R4, R181, c[0x0][0x2d0], -R2 ;  /* 0x0000b400b5047a23 */ /* 0x000fc40000010802 */
[----:B------:R-:W-:Y:S02]  /*6600*/  IMAD.MOV.U32 R145, RZ, RZ, R151 ;  /* 0x000000ffff917224 */ /* 0x000fe400078e0097 */
[----:B------:R-:W-:Y:S01]  /*6610*/  IMAD.MOV.U32 R181, RZ, RZ, R185 ;  /* 0x000000ffffb57224 */ /* 0x000fe200078e00b9 */
[C---:B------:R-:W-:Y:S01]  /*6620*/  HMMA.16816.F32 R56, R8.reuse, R14, R72 ;  /* 0x0000000e0838723c */ /* 0x040fe20000001848 */
[----:B------:R-:W-:Y:S01]  /*6630*/  IMAD.MOV.U32 R151, RZ, RZ, R150 ;  /* 0x000000ffff977224 */ /* 0x000fe200078e0096 */
[----:B------:R-:W4:Y:S01]  /*6640*/  LDSM.16.MT88.4 R12, [R230+0x2800] ;  /* 0x00280000e60c783b */ /* 0x000f220000004200 */
[----:B------:R-:W-:Y:S02]  /*6650*/  IMAD.MOV.U32 R185, RZ, RZ, R184 ;  /* 0x000000ffffb97224 */ /* 0x000fe400078e00b8 */
[----:B------:R-:W-:Y:S02]  /*6660*/  IMAD.MOV.U32 R150, RZ, RZ, R148 ;  /* 0x000000ffff967224 */ /* 0x000fe400078e0094 */
[----:B------:R-:W-:Y:S01]  /*6670*/  IMAD.MOV.U32 R184, RZ, RZ, R183 ;  /* 0x000000ffffb87224 */ /* 0x000fe200078e00b7 */
[----:B------:R-:W-:Y:S01]  /*6680*/  HMMA.16816.F32 R72, R8, R26, R28 ;  /* 0x0000001a0848723c */ /* 0x000fe2000000181c */
[----:B------:R-:W-:Y:S01]  /*6690*/  IMAD.MOV.U32 R148, RZ, RZ, R149 ;  /* 0x000000ffff947224 */ /* 0x000fe200078e0095 */
[----:B------:R-:W1:Y:S01]  /*66a0*/  LDSM.16.MT88.4 R8, [R232+0x2800] ;  /* 0x00280000e808783b */ /* 0x000e620000004200 */
        /* <DEDUP_REMOVED lines=8> */
[----:B------:R-:W-:Y:S01]  /*6730*/  MOV R149, R124 ;  /* 0x0000007c00957202 */ /* 0x000fe20000000f00 */
[----:B------:R-:W-:Y:S02]  /*6740*/  IMAD.MOV.U32 R124, RZ, RZ, R128 ;  /* 0x000000ffff7c7224 */ /* 0x000fe400078e0080 */
[--C-:B------:R-:W-:Y:S02]  /*6750*/  FFMA.FTZ R33, R168, c[0x0][0x2d0], -R0.reuse ;  /* 0x0000b400a8217a23 */ /* 0x100fe40000010800 */
[--C-:B------:R-:W-:Y:S02]  /*6760*/  FFMA.FTZ R32, R167, c[0x0][0x2d0], -R0.reuse ;  /* 0x0000b400a7207a23 */ /* 0x100fe40000010800 */
[--C-:B------:R-:W-:Y:S02]  /*6770*/  FFMA.FTZ R25, R164, c[0x0][0x2d0], -R0.reuse ;  /* 0x0000b400a4197a23 */ /* 0x100fe40000010800 */
[----:B------:R-:W-:-:S02]  /*6780*/  FFMA.FTZ R24, R165, c[0x0][0x2d0], -R0 ;  /* 0x0000b400a5187a23 */ /* 0x000fc40000010800 */
[--C-:B------:R-:W-:Y:S02]  /*6790*/  FFMA.FTZ R105, R163, c[0x0][0x2d0], -R0.reuse ;  /* 0x0000b400a3697a23 */ /* 0x100fe40000010800 */
[--C-:B------:R-:W-:Y:S02]  /*67a0*/  FFMA.FTZ R106, R162, c[0x0][0x2d0], -R0.reuse ;  /* 0x0000b400a26a7a23 */ /* 0x100fe40000010800 */
[--C-:B------:R-:W-:Y:S02]  /*67b0*/  FFMA.FTZ R107, R161, c[0x0][0x2d0], -R0.reuse ;  /* 0x0000b400a16b7a23 */ /* 0x100fe40000010800 */
[----:B------:R-:W-:Y:S02]  /*67c0*/  FFMA.FTZ R128, R147, c[0x0][0x2d0], -R0 ;  /* 0x0000b40093807a23 */ /* 0x000fe40000010800 */
[----:B------:R-:W-:Y:S02]  /*67d0*/  IMAD.MOV.U32 R176, RZ, RZ, R125 ;  /* 0x000000ffffb07224 */ /* 0x000fe400078e007d */
[----:B------:R-:W-:-:S02]  /*67e0*/  FFMA.FTZ R0, R180, c[0x0][0x2d0], -R2 ;  /* 0x0000b400b4007a23 */ /* 0x000fc40000010802 */
[----:B------:R-:W-:Y:S01]  /*67f0*/  IMAD.MOV.U32 R125, RZ, RZ, R144 ;  /* 0x000000ffff7d7224 */ /* 0x000fe200078e0090 */
[----:B------:R1:W-:Y:S01]  /*6800*/  MUFU.EX2 R102, R5 ;  /* 0x0000000500667308 */ /* 0x0003e20000000800 */
[----:B------:R-:W-:Y:S02]  /*6810*/  IMAD.MOV.U32 R144, RZ, RZ, R151 ;  /* 0x000000ffff907224 */ /* 0x000fe400078e0097 */
[----:B------:R-:W-:Y:S02]  /*6820*/  IMAD.MOV.U32 R151, RZ, RZ, R148 ;  /* 0x000000ffff977224 */ /* 0x000fe400078e0094 */
[----:B------:R-:W-:Y:S02]  /*6830*/  IMAD.MOV.U32 R148, RZ, RZ, R156 ;  /* 0x000000ffff947224 */ /* 0x000fe400078e009c */
[--C-:B------:R-:W-:Y:S01]  /*6840*/  FFMA.FTZ R26, R181, c[0x0][0x2d0], -R3.reuse ;  /* 0x0000b400b51a7a23 */ /* 0x100fe20000010803 */
[----:B------:R2:W-:Y:S01]  /*6850*/  MUFU.EX2 R90, R0 ;  /* 0x00000000005a7308 */ /* 0x0005e20000000800 */
[----:B------:R-:W-:-:S02]  /*6860*/  FFMA.FTZ R27, R176, c[0x0][0x2d0], -R3 ;  /* 0x0000b400b01b7a23 */ /* 0x000fc40000010803 */
[--C-:B------:R-:W-:Y:S02]  /*6870*/  FFMA.FTZ R31, R177, c[0x0][0x2d0], -R3.reuse ;  /* 0x0000b400b11f7a23 */ /* 0x100fe40000010803 */
[----:B------:R-:W-:Y:S02]  /*6880*/  FFMA.FTZ R30, R140, c[0x0][0x2d0], -R3 ;  /* 0x0000b4008c1e7a23 */ /* 0x000fe40000010803 */
[----:B------:R-:W-:Y:S02]  /*6890*/  IMAD.MOV.U32 R156, RZ, RZ, R157 ;  /* 0x000000ffff9c7224 */ /* 0x000fe400078e009d */
[----:B-1----:R-:W-:Y:S02]  /*68a0*/  FFMA.FTZ R5, R237, c[0x0][0x2d0], -R3 ;  /* 0x0000b400ed057a23 */ /* 0x002fe40000010803 */
[----:B------:R-:W-:Y:S02]  /*68b0*/  FFMA.FTZ R3, R184, c[0x0][0x2d0], -R2 ;  /* 0x0000b400b8037a23 */ /* 0x000fe40000010802 */
[----:B------:R-:W-:-:S02]  /*68c0*/  IMAD.MOV.U32 R157, RZ, RZ, R228 ;  /* 0x000000ffff9d7224 */ /* 0x000fc400078e00e4 */
[----:B--2---:R-:W-:Y:S01]  /*68d0*/  FFMA.FTZ R0, R185, c[0x0][0x2d0], -R2 ;  /* 0x0000b400b9007a23 */ /* 0x004fe20000010802 */
[----:B------:R-:W-:Y:S01]  /*68e0*/  MUFU.EX2 R103, R5 ;  /* 0x0000000500677308 */ /* 0x000fe20000000800 */
[----:B------:R-:W-:Y:S02]  /*68f0*/  IMAD.MOV.U32 R185, RZ, RZ, R156 ;  /* 0x000000ffffb97224 */ /* 0x000fe400078e009c */
[----:B------:R-:W-:Y:S02]  /*6900*/  IMAD.MOV.U32 R156, RZ, RZ, R124 ;  /* 0x000000ffff9c7224 */ /* 0x000fe400078e007c */
[----:B------:R-:W-:-:S03]  /*6910*/  IMAD.MOV.U32 R124, RZ, RZ, R157 ;  /* 0x000000ffff7c7224 */ /* 0x000fc600078e009d */
[----:B------:R-:W1:Y:S01]  /*6920*/  MUFU.EX2 R97, R4 ;  /* 0x0000000400617308 */ /* 0x000e620000000800 */
[----:B------:R-:W-:Y:S02]  /*6930*/  IMAD.MOV.U32 R157, RZ, RZ, R158 ;  /* 0x000000ffff9d7224 */ /* 0x000fe400078e009e */
[----:B------:R-:W-:-:S05]  /*6940*/  IMAD.MOV.U32 R158, RZ, RZ, R159 ;  /* 0x000000ffff9e7224 */ /* 0x000fca00078e009f */
[----:B------:R2:W-:Y:S01]  /*6950*/  MUFU.EX2 R91, R0 ;  /* 0x00000000005b7308 */ /* 0x0005e20000000800 */
[----:B------:R-:W-:-:S07]  /*6960*/  IMAD.MOV.U32 R159, RZ, RZ, R160 ;  /* 0x000000ffff9f7224 */ /* 0x000fce00078e00a0 */
[----:B------:R1:W1:Y:S01]  /*6970*/  MUFU.EX2 R96, R3 ;  /* 0x0000000300607308 */ /* 0x0002620000000800 */
[----:B------:R-:W-:Y:S02]  /*6980*/  IMAD.MOV.U32 R160, RZ, RZ, R71 ;  /* 0x000000ffffa07224 */ /* 0x000fe400078e0047 */
[----:B------:R-:W-:-:S05]  /*6990*/  FFMA.FTZ R29, R183, c[0x0][0x2d0], -R2 ;  /* 0x0000b400b71d7a23 */ /* 0x000fca0000010802 */
[----:B------:R-:W-:Y:S01]  /*69a0*/  MUFU.EX2 R71, R35 ;  /* 0x0000002300477308 */ /* 0x000fe20000000800 */
[----:B--2---:R-:W-:Y:S02]  /*69b0*/  FADD.FTZ R0, R225, R186 ;  /* 0x000000bae1007221 */ /* 0x004fe40000010000 */
[----:B-1----:R-:W-:-:S05]  /*69c0*/  FADD.FTZ R3, R146, R69 ;  /* 0x0000004592037221 */ /* 0x002fca0000010000 */
[----:B------:R1:W2:Y:S01]  /*69d0*/  MUFU.EX2 R88, R6 ;  /* 0x0000000600587308 */ /* 0x0002a20000000800 */
[--C-:B------:R-:W-:Y:S02]  /*69e0*/  FFMA.FTZ R28, R182, c[0x0][0x2d0], -R2.reuse ;  /* 0x0000b400b61c7a23 */ /* 0x100fe40000010802 */
[----:B------:R-:W-:-:S05]  /*69f0*/  FFMA.FTZ R36, R126, c[0x0][0x2d0], -R2 ;  /* 0x0000b4007e247a23 */ /* 0x000fca0000010802 */
[----:B------:R-:W-:Y:S01]  /*6a00*/  MUFU.EX2 R69, R34 ;  /* 0x0000002200457308 */ /* 0x000fe20000000800 */
[----:B------:R-:W-:Y:S02]  /*6a10*/  FFMA.FTZ R37, R125, c[0x0][0x2d0], -R2 ;  /* 0x0000b4007d257a23 */ /* 0x000fe40000010802 */
[----:B------:R-:W-:-:S05]  /*6a20*/  IMAD.MOV.U32 R153, RZ, RZ, R243 ;  /* 0x000000ffff997224 */ /* 0x000fca00078e00f3 */
[----:B------:R-:W-:Y:S01]  /*6a30*/  MUFU.EX2 R39, R33 ;  /* 0x0000002100277308 */ /* 0x000fe20000000800 */
[----:B------:R-:W-:-:S07]  /*6a40*/  FADD.FTZ R2, R170, R0 ;  /* 0x00000000aa027221 */ /* 0x000fce0000010000 */
[----:B------:R-:W1:Y:S01]  /*6a50*/  MUFU.EX2 R38, R32 ;  /* 0x0000002000267308 */ /* 0x000e620000000800 */
[----:B------:R-:W-:-:S07]  /*6a60*/  IMAD.MOV.U32 R183, RZ, RZ, R129 ;  /* 0x000000ffffb77224 */ /* 0x000fce00078e0081 */
[----:B------:R-:W-:Y:S01]  /*6a70*/  MUFU.EX2 R35, R25 ;  /* 0x0000001900237308 */ /* 0x000fe20000000800 */
[----:B------:R-:W-:-:S07]  /*6a80*/  IMAD.MOV.U32 R129, RZ, RZ, R7 ;  /* 0x000000ffff817224 */ /* 0x000fce00078e0007 */
[----:B------:R2:W2:Y:S01]  /*6a90*/  MUFU.EX2 R34, R24 ;  /* 0x0000001800227308 */ /* 0x0004a20000000800 */
[----:B------:R-:W-:Y:S01]  /*6aa0*/  F2FP.PACK_AB R4, R101, R99 ;  /* 0x000000636504723e */ /* 0x000fe200000000ff */
[----:B------:R-:W-:Y:S01]  /*6ab0*/  FADD.FTZ R0, R166, R3 ;  /* 0x00000003a6007221 */ /* 0x000fe20000010000 */
[----:B------:R-:W-:Y:S01]  /*6ac0*/  F2FP.PACK_AB R5, R90, R97 ;  /* 0x000000615a05723e */ /* 0x000fe200000000ff */
[----:B------:R-:W-:Y:S01]  /*6ad0*/  IMAD.MOV.U32 R140, RZ, RZ, R153 ;  /* 0x000000ffff8c7224 */ /* 0x000fe200078e0099 */
[----:B-1----:R-:W-:Y:S01]  /*6ae0*/  F2FP.PACK_AB R6, R103, R102 ;  /* 0x000000666706723e */ /* 0x002fe200000000ff */
[----:B------:R-:W-:Y:S01]  /*6af0*/  FADD.FTZ R2, R171, R2 ;  /* 0x00000002ab027221 */ /* 0x000fe20000010000 */
[----:B------:R-:W-:Y:S01]  /*6b00*/  F2FP.PACK_AB R7, R96, R91 ;  /* 0x0000005b6007723e */ /* 0x000fe200000000ff */
[----:B------:R-:W-:Y:S02]  /*6b10*/  IMAD.MOV.U32 R125, RZ, RZ, R145 ;  /* 0x000000ffff7d7224 */ /* 0x000fe400078e0091 */
[----:B------:R-:W-:-:S02]  /*6b20*/  IMAD.MOV.U32 R182, RZ, RZ, R127 ;  /* 0x000000ffffb67224 */ /* 0x000fc400078e007f */
[----:B------:R-:W-:Y:S02]  /*6b30*/  IMAD.MOV.U32 R184, RZ, RZ, R149 ;  /* 0x000000ffffb87224 */ /* 0x000fe400078e0095 */
[----:B------:R-:W-:Y:S02]  /*6b40*/  IMAD.MOV.U32 R155, RZ, RZ, R242 ;  /* 0x000000ffff9b7224 */ /* 0x000fe400078e00f2 */
[----:B------:R-:W-:Y:S01]  /*6b50*/  IMAD.MOV.U32 R173, RZ, RZ, R156 ;  /* 0x000000ffffad7224 */ /* 0x000fe200078e009c */
[----:B------:R-:W-:Y:S01]  /*6b60*/  MUFU.EX2 R29, R29 ;  /* 0x0000001d001d7308 */ /* 0x000fe20000000800 */
[----:B------:R-:W-:Y:S01]  /*6b70*/  IMAD.MOV.U32 R126, RZ, RZ, R144 ;  /* 0x000000ffff7e7224 */ /* 0x000fe200078e0090 */
[----:B------:R1:W5:Y:S01]  /*6b80*/  LDL.LU R243, [R1+0xac] ;  /* 0x0000ac0001f37983 */ /* 0x0003620000300800 */
[----:B------:R-:W-:Y:S02]  /*6b90*/  IMAD.MOV.U32 R145, RZ, RZ, R148 ;  /* 0x000000ffff917224 */ /* 0x000fe400078e0094 */
[----:B------:R-:W-:-:S02]  /*6ba0*/  FADD.FTZ R0, R169, R0 ;  /* 0x00000000a9007221 */ /* 0x000fc40000010000 */
[----:B------:R-:W-:Y:S01]  /*6bb0*/  FADD.FTZ R2, R140, R2 ;  /* 0x000000028c027221 */ /* 0x000fe20000010000 */
[----:B------:R-:W-:Y:S01]  /*6bc0*/  HMMA.16816.F32 R120, R4, R20, R120 ;  /* 0x000000140478723c */ /* 0x000fe20000001878 */
[----:B------:R-:W-:Y:S01]  /*6bd0*/  IMAD.MOV.U32 R127, RZ, RZ, R151 ;  /* 0x000000ffff7f7224 */ /* 0x000fe200078e0097 */
[----:B------:R-:W-:Y:S01]  /*6be0*/  MUFU.EX2 R33, R26 ;  /* 0x0000001a00217308 */ /* 0x000fe20000000800 */
[----:B------:R-:W-:Y:S01]  /*6bf0*/  IMAD.MOV.U32 R144, RZ, RZ, R150 ;  /* 0x000000ffff907224 */ /* 0x000fe200078e0096 */
[----:B------:R-:W-:Y:S01]  /*6c00*/  LDSM.16.MT88.4 R168, [R233+0x3000] ;  /* 0x00300000e9a8783b */ /* 0x000fe20000004200 */
[----:B--2---:R-:W-:-:S03]  /*6c10*/  FADD.FTZ R24, R227, R187 ;  /* 0x000000bbe3187221 */ /* 0x004fc60000010000 */
[----:B------:R-:W-:Y:S01]  /*6c20*/  HMMA.16816.F32 R148, R4, R22, R116 ;  /* 0x000000160494723c */ /* 0x000fe20000001874 */
[----:B------:R-:W-:Y:S01]  /*6c30*/  FADD.FTZ R0, R179, R0 ;  /* 0x00000000b3007221 */ /* 0x000fe20000010000 */
[----:B------:R-:W-:Y:S01]  /*6c40*/  MUFU.EX2 R32, R27 ;  /* 0x0000001b00207308 */ /* 0x000fe20000000800 */
[----:B------:R-:W-:Y:S01]  /*6c50*/  FADD.FTZ R2, R126, R2 ;  /* 0x000000027e027221 */ /* 0x000fe20000010000 */
[----:B------:R1:W5:Y:S01]  /*6c60*/  LDL.LU R242, [R1+0xa8] ;  /* 0x0000a80001f27983 */ /* 0x0003620000300800 */
[----:B------:R-:W-:-:S03]  /*6c70*/  IMAD.MOV.U32 R174, RZ, RZ, R145 ;  /* 0x000000ffffae7224 */ /* 0x000fc600078e0091 */
[----:B---3--:R-:W-:Y:S01]  /*6c80*/  HMMA.16816.F32 R112, R4, R16, R112 ;  /* 0x000000100470723c */ /* 0x008fe20000001870 */
[----:B------:R-:W-:Y:S02]  /*6c90*/  IMAD.MOV.U32 R156, RZ, RZ, R157 ;  /* 0x000000ffff9c7224 */ /* 0x000fe400078e009d */
[----:B------:R-:W-:-:S05]  /*6ca0*/  IMAD.MOV.U32 R177, RZ, RZ, R155 ;  /* 0x000000ffffb17224 */ /* 0x000fca00078e009b */
[----:B------:R-:W-:Y:S01]  /*6cb0*/  HMMA.16816.F32 R108, R4, R18, R108 ;  /* 0x00000012046c723c */ /* 0x000fe2000000186c */
[----:B------:R-:W-:Y:S02]  /*6cc0*/  IMAD.MOV.U32 R157, RZ, RZ, R158 ;  /* 0x000000ffff9d7224 */ /* 0x000fe400078e009e */
[----:B------:R-:W-:-:S05]  /*6cd0*/  FADD.FTZ R3, R223, R24 ;  /* 0x00000018df037221 */ /* 0x000fca0000010000 */
[----:B----4-:R-:W-:Y:S01]  /*6ce0*/  HMMA.16816.F32 R92, R4, R12, R92 ;  /* 0x0000000c045c723c */ /* 0x010fe2000000185c */
[----:B------:R-:W-:-:S07]  /*6cf0*/  IMAD.MOV.U32 R158, RZ, RZ, R159 ;  /* 0x000000ffff9e7224 */ /* 0x000fce00078e009f */
[----:B------:R-:W-:Y:S01]  /*6d00*/  HMMA.16816.F32 R80, R4, R14, R80 ;  /* 0x0000000e0450723c */ /* 0x000fe20000001850 */
[----:B------:R-:W-:-:S07]  /*6d10*/  IMAD.MOV.U32 R159, RZ, RZ, R160 ;  /* 0x000000ffff9f7224 */ /* 0x000fce00078e00a0 */
[----:B------:R-:W-:Y:S01]  /*6d20*/  HMMA.16816.F32 R76, R4, R8, R76 ;  /* 0x00000008044c723c */ /* 0x000fe2000000184c */
[----:B------:R-:W-:-:S07]  /*6d30*/  FADD.FTZ R0, R178, R0 ;  /* 0x00000000b2007221 */ /* 0x000fce0000010000 */
[----:B------:R-:W-:Y:S01]  /*6d40*/  HMMA.16816.F32 R52, R4, R10, R52 ;  /* 0x0000000a0434723c */ /* 0x000fe20000001834 */
[----:B------:R-:W-:Y:S02]  /*6d50*/  FADD.FTZ R2, R174, R2 ;  /* 0x00000002ae027221 */ /* 0x000fe40000010000 */
[----:B------:R-:W-:Y:S02]  /*6d60*/  IMAD.MOV.U32 R176, RZ, RZ, R182 ;  /* 0x000000ffffb07224 */ /* 0x000fe400078e00b6 */
[----:B------:R-:W-:Y:S02]  /*6d70*/  IMAD.MOV.U32 R175, RZ, RZ, R127 ;  /* 0x000000ffffaf7224 */ /* 0x000fe400078e007f */
[----:B------:R-:W-:Y:S01]  /*6d80*/  FADD.FTZ R25, R184, R185 ;  /* 0x000000b9b8197221 */ /* 0x000fe20000010000 */
[----:B------:R-:W-:Y:S01]  /*6d90*/  F2FP.PACK_AB R4, R88, R98 ;  /* 0x000000625804723e */ /* 0x000fe200000000ff */
[----:B------:R-:W-:Y:S01]  /*6da0*/  FADD.FTZ R3, R177, R3 ;  /* 0x00000003b1037221 */ /* 0x000fe20000010000 */
[----:B------:R-:W-:Y:S01]  /*6db0*/  F2FP.PACK_AB R5, R38, R39 ;  /* 0x000000272605723e */ /* 0x000fe200000000ff */
[----:B------:R-:W-:Y:S01]  /*6dc0*/  IMAD.MOV.U32 R172, RZ, RZ, R144 ;  /* 0x000000ffffac7224 */ /* 0x000fe200078e0090 */
[----:B------:R-:W-:Y:S01]  /*6dd0*/  F2FP.PACK_AB R6, R69, R71 ;  /* 0x000000474506723e */ /* 0x000fe200000000ff */
[----:B------:R-:W-:Y:S01]  /*6de0*/  IMAD.MOV.U32 R142, RZ, RZ, R125 ;  /* 0x000000ffff8e7224 */ /* 0x000fe200078e007d */
[----:B------:R-:W-:Y:S01]  /*6df0*/  F2FP.PACK_AB R7, R34, R35 ;  /* 0x000000232207723e */ /* 0x000fe200000000ff */
[----:B------:R-:W-:Y:S01]  /*6e00*/  FADD.FTZ R0, R156, R0 ;  /* 0x000000009c007221 */ /* 0x000fe20000010000 */
[----:B------:R-:W-:Y:S01]  /*6e10*/  MOV R182, R154 ;  /* 0x0000009a00b67202 */ /* 0x000fe20000000f00 */
[----:B------:R-:W-:Y:S01]  /*6e20*/  IMAD.MOV.U32 R140, RZ, RZ, R124 ;  /* 0x000000ffff8c7224 */ /* 0x000fe200078e007c */
[----:B------:R2:W-:Y:S08]  /*6e30*/  MUFU.EX2 R26, R37 ;  /* 0x00000025001a7308 */ /* 0x0005f00000000800 */
[----:B------:R3:W-:Y:S01]  /*6e40*/  MUFU.EX2 R27, R36 ;  /* 0x00000024001b7308 */ /* 0x0007e20000000800 */
[C---:B------:R-:W-:Y:S01]  /*6e50*/  HMMA.16816.F32 R48, R4.reuse, R16, R48 ;  /* 0x000000100430723c */ /* 0x040fe20000001830 */
[----:B------:R-:W-:Y:S01]  /*6e60*/  FADD.FTZ R3, R182, R3 ;  /* 0x00000003b6037221 */ /* 0x000fe20000010000 */
[----:B------:R-:W-:Y:S05]  /*6e70*/  LDSM.16.MT88.4 R184, [R230+0x3000] ;  /* 0x00300000e6b8783b */ /* 0x000fea0000004200 */
[----:B------:R-:W-:Y:S01]  /*6e80*/  MUFU.EX2 R28, R28 ;  /* 0x0000001c001c7308 */ /* 0x000fe20000000800 */
[C---:B------:R-:W-:Y:S01]  /*6e90*/  HMMA.16816.F32 R44, R4.reuse, R18, R44 ;  /* 0x00000012042c723c */ /* 0x040fe2000000182c */
[----:B------:R1:W5:Y:S07]  /*6ea0*/  LDL.LU R241, [R1+0xa4] ;  /* 0x0000a40001f17983 */ /* 0x00036e0000300800 */
[C---:B------:R-:W-:Y:S08]  /*6eb0*/  HMMA.16816.F32 R64, R4.reuse, R20, R64 ;  /* 0x000000140440723c */ /* 0x040ff00000001840 */
[C---:B------:R-:W-:Y:S08]  /*6ec0*/  HMMA.16816.F32 R60, R4.reuse, R22, R60 ;  /* 0x00000016043c723c */ /* 0x040ff0000000183c */
[C---:B------:R-:W-:Y:S08]  /*6ed0*/  HMMA.16816.F32 R40, R4.reuse, R12, R40 ;  /* 0x0000000c0428723c */ /* 0x040ff00000001828 */
[C---:B------:R-:W-:Y:S08]  /*6ee0*/  HMMA.16816.F32 R56, R4.reuse, R14, R56 ;  /* 0x0000000e0438723c */ /* 0x040ff00000001838 */
[C---:B------:R-:W-:Y:S08]  /*6ef0*/  HMMA.16816.F32 R116, R4.reuse, R8, R84 ;  /* 0x000000080474723c */ /* 0x040ff00000001854 */
[----:B------:R-:W-:Y:S01]  /*6f00*/  HMMA.16816.F32 R16, R4, R10, R72 ;  /* 0x0000000a0410723c */ /* 0x000fe20000001848 */
[----:B------:R-:W-:-:S02]  /*6f10*/  FADD.FTZ R25, R183, R25 ;  /* 0x00000019b7197221 */ /* 0x000fc40000010000 */
[----:B------:R-:W-:Y:S02]  /*6f20*/  FADD.FTZ R3, R172, R3 ;  /* 0x00000003ac037221 */ /* 0x000fe40000010000 */
[----:B--2---:R-:W-:Y:S02]  /*6f30*/  IMAD.MOV.U32 R37, RZ, RZ, R173 ;  /* 0x000000ffff257224 */ /* 0x004fe400078e00ad */
[----:B---3--:R-:W-:Y:S02]  /*6f40*/  IMAD.MOV.U32 R36, RZ, RZ, R140 ;  /* 0x000000ffff247224 */ /* 0x008fe400078e008c */
[----:B------:R-:W-:Y:S01]  /*6f50*/  IMAD.MOV.U32 R223, RZ, RZ, R131 ;  /* 0x000000ffffdf7224 */ /* 0x000fe200078e0083 */
[----:B------:R-:W2:Y:S01]  /*6f60*/  MUFU.EX2 R22, R68 ;  /* 0x0000004400167308 */ /* 0x000ea20000000800 */
[----:B------:R-:W-:Y:S01]  /*6f70*/  FADD.FTZ R7, R159, R2 ;  /* 0x000000029f077221 */ /* 0x000fe20000010000 */
[----:B------:R-:W-:Y:S01]  /*6f80*/  LDSM.16.MT88.4 R12, [R232+0x3000] ;  /* 0x00300000e80c783b */ /* 0x000fe20000004200 */
[----:B------:R-:W-:-:S03]  /*6f90*/  @P4 IMAD.HI.U32 R2, R175, c[0x0][0x2c8], RZ ;  /* 0x0000b200af024a27 */ /* 0x000fc600078e00ff */
[----:B------:R1:W5:Y:S01]  /*6fa0*/  LDL.LU R240, [R1+0xa0] ;  /* 0x0000a00001f07983 */ /* 0x0003620000300800 */
[----:B------:R-:W-:Y:S02]  /*6fb0*/  FADD.FTZ R6, R251, R0 ;  /* 0x00000000fb067221 */ /* 0x000fe40000010000 */
[----:B------:R-:W-:Y:S01]  /*6fc0*/  IMAD.MOV.U32 R0, RZ, RZ, R175 ;  /* 0x000000ffff007224 */ /* 0x000fe200078e00af */
[----:B------:R-:W-:Y:S01]  /*6fd0*/  @P4 SHF.R.U32.HI R0, RZ, c[0x0][0x2cc], R2 ;  /* 0x0000b300ff004a19 */ /* 0x000fe20000011602 */
[----:B------:R-:W-:Y:S01]  /*6fe0*/  IMAD.MOV.U32 R2, RZ, RZ, c[0x0][0x168] ;  /* 0x00005a00ff027624 */ /* 0x000fe200078e00ff */
[----:B------:R-:W3:Y:S01]  /*6ff0*/  MUFU.EX2 R9, R105 ;  /* 0x0000006900097308 */ /* 0x000ee20000000800 */
[----:B------:R-:W-:Y:S01]  /*7000*/  IMAD.MOV.U32 R183, RZ, RZ, R152 ;  /* 0x000000ffffb77224 */ /* 0x000fe200078e0098 */
[----:B------:R1:W5:Y:S01]  /*7010*/  LDL.LU R239, [R1+0x9c] ;  /* 0x00009c0001ef7983 */ /* 0x0003620000300800 */
[----:B------:R-:W-:Y:S02]  /*7020*/  FADD.FTZ R8, R176, R25 ;  /* 0x00000019b0087221 */ /* 0x000fe40000010000 */
[----:B------:R-:W-:Y:S01]  /*7030*/  FADD.FTZ R5, R158, R3 ;  /* 0x000000039e057221 */ /* 0x000fe20000010000 */
[----:B------:R-:W-:Y:S01]  /*7040*/  IADD3 R3, R0, c[0x0][0x1d0], -R2 ;  /* 0x0000740000037a10 */ /* 0x000fe20007ffe802 */
[----:B------:R-:W-:Y:S01]  /*7050*/  IMAD.MOV.U32 R2, RZ, RZ, RZ ;  /* 0x000000ffff027224 */ /* 0x000fe200078e00ff */
[----:B------:R-:W4:Y:S01]  /*7060*/  MUFU.EX2 R10, R89 ;  /* 0x00000059000a7308 */ /* 0x000f220000000800 */
[----:B------:R-:W-:Y:S01]  /*7070*/  FADD.FTZ R8, R183, R8 ;  /* 0x00000008b7087221 */ /* 0x000fe20000010000 */
[----:B------:R-:W1:Y:S01]  /*7080*/  LDSM.16.MT88.4 R152, [R229+0x3000] ;  /* 0x00300000e598783b */ /* 0x000e620000004200 */
[----:B------:R-:W-:-:S03]  /*7090*/  IMAD.HI R2, R3, -0x6db6db6d, R2 ;  /* 0x9249249303027827 */ /* 0x000fc600078e0202 */
[----:B------:R1:W5:Y:S01]  /*70a0*/  LDL.LU R238, [R1+0x98] ;  /* 0x0000980001ee7983 */ /* 0x0003620000300800 */
[----:B------:R-:W-:Y:S01]  /*70b0*/  FADD.FTZ R4, R142, R8 ;  /* 0x000000088e047221 */ /* 0x000fe20000010000 */
[----:B------:R-:W-:Y:S01]  /*70c0*/  SHF.R.U32.HI R0, RZ, 0x1f, R2 ;  /* 0x0000001fff007819 */ /* 0x000fe20000011602 */
[----:B------:R-:W-:Y:S01]  /*70d0*/  FADD.FTZ R5, R36, R5 ;  /* 0x0000000524057221 */ /* 0x000fe20000010000 */
[----:B------:R-:W1:Y:S01]  /*70e0*/  MUFU.EX2 R11, R106 ;  /* 0x0000006a000b7308 */ /* 0x000e620000000800 */
[----:B------:R-:W-:Y:S01]  /*70f0*/  FADD.FTZ R4, R157, R4 ;  /* 0x000000049d047221 */ /* 0x000fe20000010000 */
[----:B------:R-:W-:Y:S01]  /*7100*/  LEA.HI.SX32 R8, R2, R0, 0x1a ;  /* 0x0000000002087211 */ /* 0x000fe200078fd2ff */
[----:B------:R-:W-:Y:S01]  /*7110*/  FADD.FTZ R0, R249, R7 ;  /* 0x00000007f9007221 */ /* 0x000fe20000010000 */
[----:B------:R1:W5:Y:S01]  /*7120*/  LDL.LU R237, [R1+0x94] ;  /* 0x0000940001ed7983 */ /* 0x0003620000300800 */
[----:B------:R-:W-:Y:S02]  /*7130*/  FADD.FTZ R2, R37, R4 ;  /* 0x0000000425027221 */ /* 0x000fe40000010000 */
[----:B------:R-:W-:Y:S01]  /*7140*/  FADD.FTZ R3, R224, R6 ;  /* 0x00000006e0037221 */ /* 0x000fe20000010000 */
[----:B------:R-:W1:Y:S01]  /*7150*/  MUFU.EX2 R20, R100 ;  /* 0x0000006400147308 */ /* 0x000e620000000800 */
[----:B------:R-:W-:Y:S01]  /*7160*/  FADD.FTZ R4, R222, R2 ;  /* 0x00000002de047221 */ /* 0x000fe20000010000 */
[----:B------:R1:W5:Y:S01]  /*7170*/  LDL.LU R236, [R1+0x90] ;  /* 0x0000900001ec7983 */ /* 0x0003620000300800 */
[----:B------:R-:W-:-:S02]  /*7180*/  FADD.FTZ R5, R220, R5 ;  /* 0x00000005dc057221 */ /* 0x000fc40000010000 */
[----:B------:R-:W-:Y:S01]  /*7190*/  FADD.FTZ R0, R250, R0 ;  /* 0x00000000fa007221 */ /* 0x000fe20000010000 */
[----:B------:R1:W5:Y:S01]  /*71a0*/  LDL.LU R235, [R1+0x8c] ;  /* 0x00008c0001eb7983 */ /* 0x0003620000300800 */
[----:B------:R-:W-:Y:S02]  /*71b0*/  FADD.FTZ R3, R217, R3 ;  /* 0x00000003d9037221 */ /* 0x000fe40000010000 */
[----:B------:R-:W-:Y:S01]  /*71c0*/  FADD.FTZ R4, R226, R4 ;  /* 0x00000004e2047221 */ /* 0x000fe20000010000 */
[----:B------:R-:W1:Y:S01]  /*71d0*/  MUFU.EX2 R21, R107 ;  /* 0x0000006b00157308 */ /* 0x000e620000000800 */
[----:B------:R-:W-:Y:S01]  /*71e0*/  FADD.FTZ R5, R221, R5 ;  /* 0x00000005dd057221 */ /* 0x000fe20000010000 */
[----:B------:R1:W5:Y:S01]  /*71f0*/  LDL.LU R234, [R1+0x88] ;  /* 0x0000880001ea7983 */ /* 0x0003620000300800 */
[----:B------:R-:W-:Y:S02]  /*7200*/  FADD.FTZ R0, R252, R0 ;  /* 0x00000000fc007221 */ /* 0x000fe40000010000 */
[----:B------:R-:W-:Y:S01]  /*7210*/  FADD.FTZ R3, R216, R3 ;  /* 0x00000003d8037221 */ /* 0x000fe20000010000 */
[----:B------:R1:W5:Y:S01]  /*7220*/  LDL.LU R231, [R1+0x84] ;  /* 0x0000840001e77983 */ /* 0x0003620000300800 */
[----:B------:R-:W-:-:S02]  /*7230*/  FADD.FTZ R4, R247, R4 ;  /* 0x00000004f7047221 */ /* 0x000fc40000010000 */
[----:B------:R-:W-:Y:S01]  /*7240*/  FADD.FTZ R5, R218, R5 ;  /* 0x00000005da057221 */ /* 0x000fe20000010000 */
[----:B------:R-:W1:Y:S01]  /*7250*/  MUFU.EX2 R31, R31 ;  /* 0x0000001f001f7308 */ /* 0x000e620000000800 */
[----:B------:R-:W-:Y:S01]  /*7260*/  FADD.FTZ R0, R223, R0 ;  /* 0x00000000df007221 */ /* 0x000fe20000010000 */
[----:B------:R1:W5:Y:S01]  /*7270*/  LDL.LU R228, [R1+0x80] ;  /* 0x0000800001e47983 */ /* 0x0003620000300800 */
        /* <DEDUP_REMOVED lines=45> */
[----:B------:R-:W-:Y:S01]  /*7550*/  FADD.FTZ R4, R102, R4 ;  /* 0x0000000466047221 */ /* 0x000fe20000010000 */
[----:B------:R-:W-:Y:S01]  /*7560*/  MUFU.EX2 R23, R104 ;  /* 0x0000006800177308 */ /* 0x000fe20000000800 */
[----:B------:R-:W-:-:S02]  /*7570*/  FADD.FTZ R5, R91, R5 ;  /* 0x000000055b057221 */ /* 0x000fc40000010000 */
[----:B------:R-:W-:Y:S02]  /*7580*/  FADD.FTZ R2, R69, R0 ;  /* 0x0000000045027221 */ /* 0x000fe40000010000 */
[----:B------:R-:W-:Y:S02]  /*7590*/  FADD.FTZ R0, R34, R3 ;  /* 0x0000000322007221 */ /* 0x000fe40000010000 */
[----:B------:R-:W-:Y:S01]  /*75a0*/  FADD.FTZ R4, R103, R4 ;  /* 0x0000000467047221 */ /* 0x000fe20000010000 */
[----:B------:R-:W-:Y:S01]  /*75b0*/  MUFU.EX2 R24, R128 ;  /* 0x0000008000187308 */ /* 0x000fe20000000800 */
[----:B------:R-:W-:Y:S02]  /*75c0*/  FADD.FTZ R5, R96, R5 ;  /* 0x0000000560057221 */ /* 0x000fe40000010000 */
[----:B--2---:R-:W-:Y:S02]  /*75d0*/  FADD.FTZ R3, R22, R2 ;  /* 0x0000000216037221 */ /* 0x004fe40000010000 */
[----:B------:R-:W-:-:S03]  /*75e0*/  IMAD.MOV.U32 R225, RZ, RZ, R130 ;  /* 0x000000ffffe17224 */ /* 0x000fc600078e0082 */
[----:B------:R-:W2:Y:S01]  /*75f0*/  MUFU.EX2 R30, R30 ;  /* 0x0000001e001e7308 */ /* 0x000ea20000000800 */
[----:B---3--:R-:W-:Y:S02]  /*7600*/  FADD.FTZ R2, R9, R0 ;  /* 0x0000000009027221 */ /* 0x008fe40000010000 */
[----:B------:R-:W-:Y:S02]  /*7610*/  IMAD.MOV.U32 R227, RZ, RZ, R129 ;  /* 0x000000ffffe37224 */ /* 0x000fe400078e0081 */
[----:B------:R-:W-:Y:S02]  /*7620*/  FADD.FTZ R0, R33, R4 ;  /* 0x0000000421007221 */ /* 0x000fe40000010000 */
[----:B------:R-:W-:Y:S02]  /*7630*/  FADD.FTZ R4, R29, R5 ;  /* 0x000000051d047221 */ /* 0x000fe40000010000 */
[----:B----4-:R-:W-:Y:S01]  /*7640*/  FADD.FTZ R3, R10, R3 ;  /* 0x000000030a037221 */ /* 0x010fe20000010000 */
[----:B------:R-:W-:Y:S01]  /*7650*/  IMNMX R5, R225, R8, !PT ;  /* 0x00000008e1057217 */ /* 0x000fe20007800200 */
[----:B-1----:R-:W-:Y:S01]  /*7660*/  FADD.FTZ R2, R11, R2 ;  /* 0x000000020b027221 */ /* 0x002fe20000010000 */
[----:B------:R-:W-:Y:S01]  /*7670*/  IADD3 R247, R227, -0x2, RZ ;  /* 0xfffffffee3f77810 */ /* 0x000fe20007ffe0ff */
[----:B------:R-:W-:-:S02]  /*7680*/  FADD.FTZ R0, R32, R0 ;  /* 0x0000000020007221 */ /* 0x000fc40000010000 */
[----:B------:R-:W-:Y:S02]  /*7690*/  FADD.FTZ R4, R28, R4 ;  /* 0x000000041c047221 */ /* 0x000fe40000010000 */
[----:B------:R-:W-:Y:S02]  /*76a0*/  FADD.FTZ R3, R20, R3 ;  /* 0x0000000314037221 */ /* 0x000fe40000010000 */
[----:B------:R-:W-:Y:S01]  /*76b0*/  FADD.FTZ R2, R21, R2 ;  /* 0x0000000215027221 */ /* 0x000fe20000010000 */
[----:B------:R1:W-:Y:S01]  /*76c0*/  STL [R1+0x2c], R5 ;  /* 0x00002c0501007387 */ /* 0x0003e20000100800 */
[----:B------:R-:W-:Y:S01]  /*76d0*/  FADD.FTZ R0, R31, R0 ;  /* 0x000000001f007221 */ /* 0x000fe20000010000 */
[----:B------:R-:W-:Y:S01]  /*76e0*/  ISETP.GE.AND P0, PT, R247, R5, PT ;  /* 0x00000005f700720c */ /* 0x000fe20003f06270 */
[----:B------:R-:W-:Y:S01]  /*76f0*/  FADD.FTZ R4, R27, R4 ;  /* 0x000000041b047221 */ /* 0x000fe20000010000 */
[----:B------:R-:W-:Y:S02]  /*7700*/  F2FP.PACK_AB R124, R32, R33 ;  /* 0x00000021207c723e */ /* 0x000fe400000000ff */
[----:B------:R-:W-:-:S02]  /*7710*/  F2FP.PACK_AB R125, R28, R29 ;  /* 0x0000001d1c7d723e */ /* 0x000fc400000000ff */
[----:B--2---:R-:W-:Y:S01]  /*7720*/  F2FP.PACK_AB R126, R30, R31 ;  /* 0x0000001f1e7e723e */ /* 0x004fe200000000ff */
[----:B-1----:R-:W-:Y:S02]  /*7730*/  FADD.FTZ R5, R23, R3 ;  /* 0x0000000317057221 */ /* 0x002fe40000010000 */
[----:B------:R-:W-:Y:S02]  /*7740*/  FADD.FTZ R3, R24, R2 ;  /* 0x0000000218037221 */ /* 0x000fe40000010000 */
[----:B------:R-:W-:Y:S02]  /*7750*/  FADD.FTZ R2, R30, R0 ;  /* 0x000000001e027221 */ /* 0x000fe40000010000 */
[C---:B------:R-:W-:Y:S01]  /*7760*/  FADD.FTZ R0, R26.reuse, R4 ;  /* 0x000000041a007221 */ /* 0x040fe20000010000 */
[----:B------:R1:W-:Y:S04]  /*7770*/  STL [R1+0x18], R5 ;  /* 0x0000180501007387 */ /* 0x0003e80000100800 */
[----:B------:R1:W-:Y:S04]  /*7780*/  STL [R1+0x1c], R3 ;  /* 0x00001c0301007387 */ /* 0x0003e80000100800 */
[----:B------:R1:W-:Y:S04]  /*7790*/  STL [R1+0x20], R0 ;  /* 0x0000200001007387 */ /* 0x0003e80000100800 */
[----:B------:R1:W-:Y:S01]  /*77a0*/  STL [R1+0x24], R2 ;  /* 0x0000240201007387 */ /* 0x0003e20000100800 */
[----:B------:R-:W-:-:S02]  /*77b0*/  F2FP.PACK_AB R127, R26, R27 ;  /* 0x0000001b1a7f723e */ /* 0x000fc400000000ff */
        /* <DEDUP_REMOVED lines=13> */
[----:B------:R-:W-:Y:S08]  /*7890*/  HMMA.16816.F32 R120, R124, R12, R76 ;  /* 0x0000000c7c78723c */ /* 0x000ff0000000184c */
        /* <DEDUP_REMOVED lines=16> */
.L_x_2755:
[----:B------:R-:W-:Y:S04]  /*79a0*/  DEPBAR.LE SB0, 0x0 ;  /* 0x000080000000791a */ /* 0x000fe80000000000 */
[----:B------:R-:W-:Y:S01]  /*79b0*/  WARPSYNC 0xffffffff ;  /* 0xffffffff00007948 */ /* 0x000fe20003800000 */
[----:B------:R-:W-:Y:S08]  /*79c0*/  BAR.SYNC.DEFER_BLOCKING 0x0 ;  /* 0x0000000000007b1d */ /* 0x000ff00000010000 */
[----:B-----5:R-:W-:Y:S08]  /*79d0*/  LDSM.16.M88.4 R112, [R235] ;  /* 0x00000000eb70783b */ /* 0x020ff00000000200 */
[----:B--2---:R-:W2:Y:S08]  /*79e0*/  LDSM.16.M88.4 R16, [R228] ;  /* 0x00000000e410783b */ /* 0x004eb00000000200 */
[----:B------:R-:W3:Y:S08]  /*79f0*/  LDSM.16.M88.4 R108, [R235+0x2000] ;  /* 0x00200000eb6c783b */ /* 0x000ef00000000200 */
[----:B------:R-:W3:Y:S08]  /*7a00*/  LDSM.16.M88.4 R32, [R228+0x800] ;  /* 0x00080000e420783b */ /* 0x000ef00000000200 */
[----:B------:R-:W4:Y:S04]  /*7a10*/  LDL R247, [R1+0x28] ;  /* 0x0000280001f77983 */ /* 0x000f280000100800 */
[----:B------:R-:W1:Y:S08]  /*7a20*/  LDSM.16.M88.4 R48, [R228+0x1000] ;  /* 0x00100000e430783b */ /* 0x000e700000000200 */
[----:B------:R-:W4:Y:S01]  /*7a30*/  LDL R2, [R1+0x48] ;  /* 0x0000480001027983 */ /* 0x000f220000100800 */
[-C--:B--2---:R-:W-:Y:S03]  /*7a40*/  HMMA.16816.F32 R4, R112, R16.reuse, RZ ;  /* 0x000000107004723c */ /* 0x084fe600000018ff */
[----:B------:R-:W2:Y:S05]  /*7a50*/  LDSM.16.M88.4 R64, [R228+0x1800] ;  /* 0x00180000e440783b */ /* 0x000eaa0000000200 */
[C---:B---3--:R-:W-:Y:S03]  /*7a60*/  HMMA.16816.F32 R8, R108.reuse, R16, RZ ;  /* 0x000000106c08723c */ /* 0x048fe600000018ff */
[----:B------:R-:W3:Y:S05]  /*7a70*/  LDSM.16.M88.4 R80, [R228+0x2000] ;  /* 0x00200000e450783b */ /* 0x000eea0000000200 */
[-C--:B------:R-:W-:Y:S03]  /*7a80*/  HMMA.16816.F32 R12, R108, R18.reuse, RZ ;  /* 0x000000126c0c723c */ /* 0x080fe600000018ff */
[----:B------:R-:W4:Y:S06]  /*7a90*/  LDL.64 R206, [R1+0x40] ;  /* 0x0000400001ce7983 */ /* 0x000f2c0000100a00 */
[----:B------:R-:W1:Y:S01]  /*7aa0*/  LDSM.16.M88.4 R96, [R228+0x2800] ;  /* 0x00280000e460783b */ /* 0x000e620000000200 */
[C---:B------:R-:W-:Y:S07]  /*7ab0*/  HMMA.16816.F32 R16, R112.reuse, R18, RZ ;  /* 0x000000127010723c */ /* 0x040fee00000018ff */
[----:B------:R-:W2:Y:S01]  /*7ac0*/  LDSM.16.M88.4 R136, [R228+0x3000] ;  /* 0x00300000e488783b */ /* 0x000ea20000000200 */
[-C--:B------:R-:W-:Y:S07]  /*7ad0*/  HMMA.16816.F32 R20, R112, R32.reuse, RZ ;  /* 0x000000207014723c */ /* 0x080fee00000018ff */
[----:B------:R-:W-:Y:S01]  /*7ae0*/  LDSM.16.M88.4 R188, [R238] ;  /* 0x00000000eebc783b */ /* 0x000fe20000000200 */
[C---:B------:R-:W-:Y:S07]  /*7af0*/  HMMA.16816.F32 R24, R108.reuse, R32, RZ ;  /* 0x000000206c18723c */ /* 0x040fee00000018ff */
[----:B------:R-:W2:Y:S01]  /*7b00*/  LDSM.16.M88.4 R192, [R239] ;  /* 0x00000000efc0783b */ /* 0x000ea20000000200 */
[-C--:B------:R-:W-:Y:S07]  /*7b10*/  HMMA.16816.F32 R28, R108, R34.reuse, RZ ;  /* 0x000000226c1c723c */ /* 0x080fee00000018ff */
[----:B------:R-:W2:Y:S01]  /*7b20*/  LDSM.16.M88.4 R196, [R238+0x2000] ;  /* 0x00200000eec4783b */ /* 0x000ea20000000200 */
[C---:B------:R-:W-:Y:S07]  /*7b30*/  HMMA.16816.F32 R32, R112.reuse, R34, RZ ;  /* 0x000000227020723c */ /* 0x040fee00000018ff */
[----:B------:R-:W3:Y:S01]  /*7b40*/  LDSM.16.M88.4 R200, [R245] ;  /* 0x00000000f5c8783b */ /* 0x000ee20000000200 */
[-C--:B-1----:R-:W-:Y:S07]  /*7b50*/  HMMA.16816.F32 R36, R112, R48.reuse, RZ ;  /* 0x000000307024723c */ /* 0x082fee00000018ff */
[----:B------:R-:W-:Y:S01]  /*7b60*/  STL [R1+0x80], R235 ;  /* 0x000080eb01007387 */ /* 0x000fe20000100800 */
[C---:B------:R-:W-:Y:S03]  /*7b70*/  HMMA.16816.F32 R40, R108.reuse, R48, RZ ;  /* 0x000000306c28723c */ /* 0x040fe600000018ff */
[----:B------:R-:W-:Y:S04]  /*7b80*/  STL [R1+0x84], R228 ;  /* 0x000084e401007387 */ /* 0x000fe80000100800 */
[----:B------:R-:W-:Y:S01]  /*7b90*/  STL [R1+0x88], R239 ;  /* 0x000088ef01007387 */ /* 0x000fe20000100800 */
[-C--:B------:R-:W-:Y:S03]  /*7ba0*/  HMMA.16816.F32 R44, R108, R50.reuse, RZ ;  /* 0x000000326c2c723c */ /* 0x080fe600000018ff */
[----:B------:R-:W-:Y:S04]  /*7bb0*/  STL [R1+0x8c], R238 ;  /* 0x00008cee01007387 */ /* 0x000fe80000100800 */
[----:B------:R-:W-:Y:S01]  /*7bc0*/  STL [R1+0x90], R245 ;  /* 0x000090f501007387 */ /* 0x000fe20000100800 */
[C---:B------:R-:W-:Y:S03]  /*7bd0*/  HMMA.16816.F32 R48, R112.reuse, R50, RZ ;  /* 0x000000327030723c */ /* 0x040fe600000018ff */
[----:B------:R-:W-:Y:S04]  /*7be0*/  STL [R1+0x94], R244 ;  /* 0x000094f401007387 */ /* 0x000fe80000100800 */
[----:B------:R-:W-:Y:S01]  /*7bf0*/  STL [R1+0x98], R243 ;  /* 0x000098f301007387 */ /* 0x000fe20000100800 */
[-C--:B--2---:R-:W-:Y:S03]  /*7c00*/  HMMA.16816.F32 R52, R112, R64.reuse, RZ ;  /* 0x000000407034723c */ /* 0x084fe600000018ff */
[----:B------:R-:W-:Y:S04]  /*7c10*/  STL [R1+0x9c], R242 ;  /* 0x00009cf201007387 */ /* 0x000fe80000100800 */
[----:B------:R-:W-:Y:S01]  /*7c20*/  STL [R1+0xa0], R241 ;  /* 0x0000a0f101007387 */ /* 0x000fe20000100800 */
[C---:B------:R-:W-:Y:S03]  /*7c30*/  HMMA.16816.F32 R56, R108.reuse, R64, RZ ;  /* 0x000000406c38723c */ /* 0x040fe600000018ff */
[----:B------:R-:W-:Y:S04]  /*7c40*/  STL [R1+0xa4], R240 ;  /* 0x0000a4f001007387 */ /* 0x000fe80000100800 */
[----:B------:R-:W2:Y:S01]  /*7c50*/  LDL R205, [R1+0x50] ;  /* 0x0000500001cd7983 */ /* 0x000ea20000100800 */
[-C--:B------:R-:W-:Y:S08]  /*7c60*/  HMMA.16816.F32 R60, R108, R66.reuse, RZ ;  /* 0x000000426c3c723c */ /* 0x080ff000000018ff */
[C---:B------:R-:W-:Y:S08]  /*7c70*/  HMMA.16816.F32 R64, R112.reuse, R66, RZ ;  /* 0x000000427040723c */ /* 0x040ff000000018ff */
[-C--:B---3--:R-:W-:Y:S08]  /*7c80*/  HMMA.16816.F32 R68, R112, R80.reuse, RZ ;  /* 0x000000507044723c */ /* 0x088ff000000018ff */
        /* <DEDUP_REMOVED lines=16> */
[----:B------:R-:W3:Y:S07]  /*7d90*/  LDSM.16.M88.4 R192, [R243] ;  /* 0x00000000f3c0783b */ /* 0x000eee0000000200 */
[-C--:B------:R-:W-:Y:S08]  /*7da0*/  HMMA.16816.F32 R20, R188, R200.reuse, R20 ;  /* 0x000000c8bc14723c */ /* 0x080ff00000001814 */
[C---:B------:R-:W-:Y:S08]  /*7db0*/  HMMA.16816.F32 R24, R196.reuse, R200, R24 ;  /* 0x000000c8c418723c */ /* 0x040ff00000001818 */
[-C--:B------:R-:W-:Y:S08]  /*7dc0*/  HMMA.16816.F32 R28, R196, R202.reuse, R28 ;  /* 0x000000cac41c723c */ /* 0x080ff0000000181c */
[C---:B------:R-:W-:Y:S01]  /*7dd0*/  HMMA.16816.F32 R32, R188.reuse, R202, R32 ;  /* 0x000000cabc20723c */ /* 0x040fe20000001820 */
[----:B------:R-:W3:Y:S01]  /*7de0*/  LDSM.16.M88.4 R200, [R242] ;  /* 0x00000000f2c8783b */ /* 0x000ee20000000200 */
[----:B----4-:R-:W-:Y:S06]  /*7df0*/  ISETP.GT.AND P2, PT, R247, R204, PT ;  /* 0x000000ccf700720c */ /* 0x010fec0003f44270 */
[-C--:B-1----:R-:W-:Y:S08]  /*7e00*/  HMMA.16816.F32 R36, R188, R136.reuse, R36 ;  /* 0x00000088bc24723c */ /* 0x082ff00000001824 */
[C---:B------:R-:W-:Y:S01]  /*7e10*/  HMMA.16816.F32 R40, R196.reuse, R136, R40 ;  /* 0x00000088c428723c */ /* 0x040fe20000001828 */
[----:B------:R-:W-:Y:S03]  /*7e20*/  @!P2 IMAD.MOV.U32 R135, RZ, RZ, c[0x0][0x208] ;  /* 0x00008200ff87a624 */ /* 0x000fe600078e00ff */
[----:B------:R-:W-:Y:S04]  /*7e30*/  @!P2 SHF.R.S32.HI R0, RZ, 0x1f, R204 ;  /* 0x0000001fff00a819 */ /* 0x000fe800000114cc */
[-C--:B------:R-:W-:Y:S01]  /*7e40*/  HMMA.16816.F32 R44, R196, R138.reuse, R44 ;  /* 0x0000008ac42c723c */ /* 0x080fe2000000182c */
[----:B------:R-:W-:Y:S04]  /*7e50*/  @!P2 IMAD R0, R0, c[0x0][0x208], RZ ;  /* 0x000082000000aa24 */ /* 0x000fe800078e02ff */
[C---:B------:R-:W-:Y:S03]  /*7e60*/  @!P2 IMAD R0, R204.reuse, c[0x0][0x20c], R0 ;  /* 0x00008300cc00aa24 */ /* 0x040fe600078e0200 */
[C---:B------:R-:W-:Y:S01]  /*7e70*/  HMMA.16816.F32 R48, R188.reuse, R138, R48 ;  /* 0x0000008abc30723c */ /* 0x040fe20000001830 */
[----:B------:R-:W1:Y:S07]  /*7e80*/  LDSM.16.M88.4 R136, [R241] ;  /* 0x00000000f188783b */ /* 0x000e6e0000000200 */
[-C--:B---3--:R-:W-:Y:S08]  /*7e90*/  HMMA.16816.F32 R52, R188, R192.reuse, R52 ;  /* 0x000000c0bc34723c */ /* 0x088ff00000001834 */
[C---:B------:R-:W-:Y:S08]  /*7ea0*/  HMMA.16816.F32 R56, R196.reuse, R192, R56 ;  /* 0x000000c0c438723c */ /* 0x040ff00000001838 */
[-C--:B------:R-:W-:Y:S08]  /*7eb0*/  HMMA.16816.F32 R60, R196, R194.reuse, R60 ;  /* 0x000000c2c43c723c */ /* 0x080ff0000000183c */
[C---:B------:R-:W-:Y:S01]  /*7ec0*/  HMMA.16816.F32 R64, R188.reuse, R194, R64 ;  /* 0x000000c2bc40723c */ /* 0x040fe20000001840 */
[----:B------:R-:W3:Y:S07]  /*7ed0*/  LDSM.16.M88.4 R192, [R240] ;  /* 0x00000000f0c0783b */ /* 0x000eee0000000200 */
[-C--:B------:R-:W-:Y:S08]  /*7ee0*/  HMMA.16816.F32 R68, R188, R200.reuse, R68 ;  /* 0x000000c8bc44723c */ /* 0x080ff00000001844 */
[C---:B------:R-:W-:Y:S07]  /*7ef0*/  HMMA.16816.F32 R72, R196.reuse, R200, R72 ;  /* 0x000000c8c448723c */ /* 0x040fee0000001848 */
[----:B------:R-:W-:Y:S01]  /*7f00*/  @!P2 IMAD.MOV.U32 R200, RZ, RZ, R206 ;  /* 0x000000ffffc8a224 */ /* 0x000fe200078e00ce */
[-C--:B------:R-:W-:Y:S01]  /*7f10*/  HMMA.16816.F32 R76, R196, R202.reuse, R76 ;  /* 0x000000cac44c723c */ /* 0x080fe2000000184c */
[----:B------:R-:W4:Y:S03]  /*7f20*/  LDL R206, [R1+0x30] ;  /* 0x0000300001ce7983 */ /* 0x000f260000100800 */
[----:B------:R-:W-:Y:S01]  /*7f30*/  @!P2 MOV R201, R2 ;  /* 0x0000000200c9a202 */ /* 0x000fe20000000f00 */
[----:B------:R-:W-:Y:S01]  /*7f40*/  STL [R1+0xa8], R236 ;  /* 0x0000a8ec01007387 */ /* 0x000fe20000100800 */
[----:B------:R-:W-:Y:S02]  /*7f50*/  @!P2 IMAD.SHL.U32 R2, R135, 0x20, RZ ;  /* 0x000000208702a824 */ /* 0x000fe400078e00ff */
[C---:B------:R-:W-:Y:S01]  /*7f60*/  HMMA.16816.F32 R80, R188.reuse, R202, R80 ;  /* 0x000000cabc50723c */ /* 0x040fe20000001850 */
[----:B------:R-:W-:Y:S04]  /*7f70*/  STL [R1+0xac], R234 ;  /* 0x0000acea01007387 */ /* 0x000fe80000100800 */
[----:B------:R-:W-:Y:S02]  /*7f80*/  STL [R1+0xb0], R237 ;  /* 0x0000b0ed01007387 */ /* 0x000fe40000100800 */
[----:B------:R-:W-:Y:S01]  /*7f90*/  @!P2 IMAD.WIDE.U32 R202, R204, c[0x0][0x208], RZ ;  /* 0x00008200cccaaa25 */ /* 0x000fe200078e00ff */
[-C--:B-1----:R-:W-:Y:S04]  /*7fa0*/  HMMA.16816.F32 R84, R188, R136.reuse, R84 ;  /* 0x00000088bc54723c */ /* 0x082fe80000001854 */
[----:B------:R-:W-:Y:S02]  /*7fb0*/  @!P2 IMAD.IADD R0, R203, 0x1, R0 ;  /* 0x00000001cb00a824 */ /* 0x000fe400078e0200 */
[----:B------:R-:W-:Y:S02]  /*7fc0*/  @!P2 IMAD.WIDE.U32 R200, R202, 0x70, R200 ;  /* 0x00000070cac8a825 */ /* 0x000fe400078e00c8 */
[C---:B------:R-:W-:Y:S04]  /*7fd0*/  HMMA.16816.F32 R88, R196.reuse, R136, R88 ;  /* 0x00000088c458723c */ /* 0x040fe80000001858 */
[----:B------:R-:W-:Y:S03]  /*7fe0*/  @!P2 IMAD R0, R0, 0x70, RZ ;  /* 0x000000700000a824 */ /* 0x000fe600078e02ff */
[C---:B------:R-:W-:Y:S01]  /*7ff0*/  @!P2 LEA R136, P0, R200.reuse, c[0x0][0x1f8], 0x1 ;  /* 0x00007e00c888aa11 */ /* 0x040fe200078008ff */
[-C--:B------:R-:W-:Y:S01]  /*8000*/  HMMA.16816.F32 R92, R196, R138.reuse, R92 ;  /* 0x0000008ac45c723c */ /* 0x080fe2000000185c */
[----:B------:R-:W-:Y:S05]  /*8010*/  @!P2 IMAD.IADD R0, R201, 0x1, R0 ;  /* 0x00000001c900a824 */ /* 0x000fea00078e0200 */
[----:B------:R-:W-:Y:S02]  /*8020*/  @!P2 LEA.HI.X R137, R200, c[0x0][0x1fc], R0, 0x1, P0 ;  /* 0x00007f00c889aa11 */ /* 0x000fe400000f0c00 */
[C---:B------:R-:W-:Y:S01]  /*8030*/  HMMA.16816.F32 R96, R188.reuse, R138, R96 ;  /* 0x0000008abc60723c */ /* 0x040fe20000001860 */
[----:B------:R-:W-:Y:S02]  /*8040*/  @!P2 MOV R0, 0x5 ;  /* 0x000000050000a802 */ /* 0x000fe40000000f00 */
[----:B------:R-:W-:Y:S01]  /*8050*/  @!PT LDS RZ, [RZ] ;  /* 0x00000000fffff984 */ /* 0x000fe20000000800 */
[----:B------:R-:W-:Y:S01]  /*8060*/  @!PT LDS RZ, [RZ] ;  /* 0x00000000fffff984 */ /* 0x000fe20000000800 */
[----:B------:R-:W-:Y:S01]  /*8070*/  @!PT LDS RZ, [RZ] ;  /* 0x00000000fffff984 */ /* 0x000fe20000000800 */
[----:B------:R1:W-:Y:S01]  /*8080*/  @!P2 LDGSTS.E.BYPASS.LTC128B.128 [R246+0x100], [R136.64], !P6 ;  /* 0x0010000088f6afae */ /* 0x0003e2000f101d48 */
[----:B------:R-:W-:Y:S02]  /*8090*/  @!P2 IADD3 R200, P0, R136, R2, RZ ;  /* 0x0000000288c8a210 */ /* 0x000fe40007f1e0ff */
[----:B------:R-:W-:Y:S02]  /*80a0*/  @!P2 SHF.L.U64.HI R0, R135, R0, c[0x0][0x20c] ;  /* 0x000083008700a619 */ /* 0x000fe40000010200 */
[-C--:B---3--:R-:W-:Y:S04]  /*80b0*/  HMMA.16816.F32 R100, R188, R192.reuse, R100 ;  /* 0x000000c0bc64723c */ /* 0x088fe80000001864 */
[--C-:B------:R-:W-:Y:S04]  /*80c0*/  @!P2 IMAD.X R201, R137, 0x1, R0.reuse, P0 ;  /* 0x0000000189c9a824 */ /* 0x100fe800000e0600 */
[C---:B------:R-:W-:Y:S01]  /*80d0*/  HMMA.16816.F32 R104, R196.reuse, R192, R104 ;  /* 0x000000c0c468723c */ /* 0x040fe20000001868 */
[----:B------:R3:W-:Y:S07]  /*80e0*/  @!P2 LDGSTS.E.BYPASS.LTC128B.128 [R246+0x900], [R200.64], !P6 ;  /* 0x00900000c8f6afae */ /* 0x0007ee000f101d48 */
[-C--:B------:R-:W-:Y:S01]  /*80f0*/  HMMA.16816.F32 R108, R196, R194.reuse, R108 ;  /* 0x000000c2c46c723c */ /* 0x080fe2000000186c */
[----:B-1----:R-:W-:Y:S07]  /*8100*/  @!P2 IADD3 R136, P0, R200, R2, RZ ;  /* 0x00000002c888a210 */ /* 0x002fee0007f1e0ff */
[----:B------:R-:W-:Y:S01]  /*8110*/  HMMA.16816.F32 R112, R188, R194, R112 ;  /* 0x000000c2bc70723c */ /* 0x000fe20000001870 */
[----:B------:R-:W-:Y:S05]  /*8120*/  @!P2 IADD3.X R137, R201, R0, RZ, P0, !PT ;  /* 0x00000000c989a210 */ /* 0x000fea00007fe4ff */
[----:B------:R1:W-:Y:S01]  /*8130*/  @!P2 LDGSTS.E.BYPASS.LTC128B.128 [R246+0x1100], [R136.64], !P6 ;  /* 0x0110000088f6afae */ /* 0x0003e2000f101d48 */
[-C--:B---3--:R-:W-:Y:S05]  /*8140*/  @!P2 IADD3 R200, P1, R136, R2.reuse, RZ ;  /* 0x0000000288c8a210 */ /* 0x088fea0007f3e0ff */
[-C--:B------:R-:W-:Y:S01]  /*8150*/  @!P2 IADD3 R138, P0, R200, R2.reuse, RZ ;  /* 0x00000002c88aa210 */ /* 0x080fe20007f1e0ff */
        /* <DEDUP_REMOVED lines=10> */
[----:B------:R1:W4:Y:S04]  /*8200*/  LDL R0, [R1+0x4c] ;  /* 0x00004c0001007983 */ /* 0x0003280000100800 */
[----:B------:R-:W-:Y:S08]  /*8210*/  LDSM.16.M88.4 R196, [R236+0x2000] ;  /* 0x00200000ecc4783b */ /* 0x000ff00000000200 */
[----:B--2---:R-:W-:Y:S08]  /*8220*/  LDSM.16.M88.4 R136, [R236] ;  /* 0x00000000ec88783b */ /* 0x004ff00000000200 */
[----:B---3--:R-:W2:Y:S08]  /*8230*/  LDSM.16.M88.4 R200, [R234] ;  /* 0x00000000eac8783b */ /* 0x008eb00000000200 */
[----:B------:R-:W3:Y:S08]  /*8240*/  LDSM.16.M88.4 R188, [R234+0x800] ;  /* 0x00080000eabc783b */ /* 0x000ef00000000200 */
[----:B------:R-:W0:Y:S08]  /*8250*/  LDGDEPBAR ;  /* 0x00000000000079af */ /* 0x000e300000000000 */
[----:B------:R-:W1:Y:S01]  /*8260*/  LDSM.16.M88.4 R192, [R234+0x1000] ;  /* 0x00100000eac0783b */ /* 0x000e620000000200 */
[-C--:B--2---:R-:W-:Y:S08]  /*8270*/  HMMA.16816.F32 R4, R136, R200.reuse, R4 ;  /* 0x000000c88804723c */ /* 0x084ff00000001804 */
[C---:B------:R-:W-:Y:S08]  /*8280*/  HMMA.16816.F32 R8, R196.reuse, R200, R8 ;  /* 0x000000c8c408723c */ /* 0x040ff00000001808 */
[-C--:B------:R-:W-:Y:S08]  /*8290*/  HMMA.16816.F32 R12, R196, R202.reuse, R12 ;  /* 0x000000cac40c723c */ /* 0x080ff0000000180c */
[C---:B------:R-:W-:Y:S01]  /*82a0*/  HMMA.16816.F32 R16, R136.reuse, R202, R16 ;  /* 0x000000ca8810723c */ /* 0x040fe20000001810 */
[----:B------:R-:W2:Y:S07]  /*82b0*/  LDSM.16.M88.4 R200, [R234+0x1800] ;  /* 0x00180000eac8783b */ /* 0x000eae0000000200 */
[-C--:B---3--:R-:W-:Y:S08]  /*82c0*/  HMMA.16816.F32 R20, R136, R188.reuse, R20 ;  /* 0x000000bc8814723c */ /* 0x088ff00000001814 */
[C---:B------:R-:W-:Y:S08]  /*82d0*/  HMMA.16816.F32 R24, R196.reuse, R188, R24 ;  /* 0x000000bcc418723c */ /* 0x040ff00000001818 */
[-C--:B------:R-:W-:Y:S08]  /*82e0*/  HMMA.16816.F32 R28, R196, R190.reuse, R28 ;  /* 0x000000bec41c723c */ /* 0x080ff0000000181c */
[C---:B------:R-:W-:Y:S01]  /*82f0*/  HMMA.16816.F32 R32, R136.reuse, R190, R32 ;  /* 0x000000be8820723c */ /* 0x040fe20000001820 */
[----:B------:R-:W3:Y:S07]  /*8300*/  LDSM.16.M88.4 R188, [R234+0x2000] ;  /* 0x00200000eabc783b */ /* 0x000eee0000000200 */
        /* <DEDUP_REMOVED lines=14> */
[----:B------:R-:W-:Y:S07]  /*83f0*/  LDSM.16.M88.4 R188, [R237] ;  /* 0x00000000edbc783b */ /* 0x000fee0000000200 */
[-C--:B-1----:R-:W-:Y:S08]  /*8400*/  HMMA.16816.F32 R84, R136, R192.reuse, R84 ;  /* 0x000000c08854723c */ /* 0x082ff00000001854 */
[C---:B------:R-:W-:Y:S08]  /*8410*/  HMMA.16816.F32 R88, R196.reuse, R192, R88 ;  /* 0x000000c0c458723c */ /* 0x040ff00000001858 */
[-C--:B------:R-:W-:Y:S08]  /*8420*/  HMMA.16816.F32 R92, R196, R194.reuse, R92 ;  /* 0x000000c2c45c723c */ /* 0x080ff0000000185c */
[C---:B------:R-:W-:Y:S01]  /*8430*/  HMMA.16816.F32 R96, R136.reuse, R194, R96 ;  /* 0x000000c28860723c */ /* 0x040fe20000001860 */
[----:B------:R-:W1:Y:S07]  /*8440*/  LDSM.16.M88.4 R192, [R231] ;  /* 0x00000000e7c0783b */ /* 0x000e6e0000000200 */
[-C--:B--2---:R-:W-:Y:S08]  /*8450*/  HMMA.16816.F32 R100, R136, R200.reuse, R100 ;  /* 0x000000c88864723c */ /* 0x084ff00000001864 */
[C---:B------:R-:W-:Y:S07]  /*8460*/  HMMA.16816.F32 R104, R196.reuse, R200, R104 ;  /* 0x000000c8c468723c */ /* 0x040fee0000001868 */
[----:B------:R-:W-:Y:S01]  /*8470*/  IMAD R200, R204, -0x70, RZ ;  /* 0xffffff90ccc87824 */ /* 0x000fe200078e02ff */
[-C--:B------:R-:W-:Y:S01]  /*8480*/  HMMA.16816.F32 R108, R196, R202.reuse, R108 ;  /* 0x000000cac46c723c */ /* 0x080fe2000000186c */
[----:B------:R-:W2:Y:S03]  /*8490*/  LDSM.16.M88.4 R196, [R237+0x2000] ;  /* 0x00200000edc4783b */ /* 0x000ea60000000200 */
[----:B------:R-:W-:Y:S04]  /*84a0*/  IADD3 R200, -R205, 0x1, R200 ;  /* 0x00000001cdc87810 */ /* 0x000fe80007ffe1c8 */
[----:B------:R-:W-:Y:S01]  /*84b0*/  HMMA.16816.F32 R112, R136, R202, R112 ;  /* 0x000000ca8870723c */ /* 0x000fe20000001870 */
[----:B------:R-:W-:Y:S03]  /*84c0*/  LDSM.16.M88.4 R136, [R231+0x800] ;  /* 0x00080000e788783b */ /* 0x000fe60000000200 */
[----:B------:R-:W-:Y:S04]  /*84d0*/  IADD3 R200, R200, c[0x0][0x1d0], RZ ;  /* 0x00007400c8c87a10 */ /* 0x000fe80007ffe0ff */
[----:B------:R-:W-:Y:S01]  /*84e0*/  IADD3 R200, R200, -c[0x0][0x168], RZ ;  /* 0x80005a00c8c87a10 */ /* 0x000fe20007ffe0ff */
[-C--:B-1----:R-:W-:Y:S03]  /*84f0*/  HMMA.16816.F32 R4, R188, R192.reuse, R4 ;  /* 0x000000c0bc04723c */ /* 0x082fe60000001804 */
[----:B----4-:R-:W-:Y:S05]  /*8500*/  @P4 IMAD.MOV.U32 R0, RZ, RZ, R206 ;  /* 0x000000ffff004224 */ /* 0x010fea00078e00ce */
[----:B------:R-:W1:Y:S01]  /*8510*/  SHFL.IDX PT, R135, R0, 0x1, 0x1c1f ;  /* 0x003c1f0000877f89 */ /* 0x000e6200000e0000 */
[C---:B--2---:R-:W-:Y:S07]  /*8520*/  HMMA.16816.F32 R8, R196.reuse, R192, R8 ;  /* 0x000000c0c408723c */ /* 0x044fee0000001808 */
[----:B------:R-:W2:Y:S01]  /*8530*/  SHFL.IDX PT, R202, R0, RZ, 0x1c1f ;  /* 0x001c1fff00ca7589 */ /* 0x000ea200000e0000 */
[-C--:B------:R-:W-:Y:S07]  /*8540*/  HMMA.16816.F32 R12, R196, R194.reuse, R12 ;  /* 0x000000c2c40c723c */ /* 0x080fee000000180c */
[----:B------:R-:W-:Y:S01]  /*8550*/  SHFL.IDX PT, R201, R0, 0x3, 0x1c1f ;  /* 0x007c1f0000c97f89 */ /* 0x000fe200000e0000 */
[C---:B------:R-:W-:Y:S07]  /*8560*/  HMMA.16816.F32 R16, R188.reuse, R194, R16 ;  /* 0x000000c2bc10723c */ /* 0x040fee0000001810 */
[----:B------:R2:W3:Y:S01]  /*8570*/  SHFL.IDX PT, R2, R0, 0x2, 0x1c1f ;  /* 0x005c1f0000027f89 */ /* 0x0004e200000e0000 */
[----:B-1----:R-:W-:Y:S01]  /*8580*/  IMAD.IADD R135, R200, 0x1, R135 ;  /* 0x00000001c8877824 */ /* 0x002fe200078e0287 */
[-C--:B------:R-:W-:Y:S04]  /*8590*/  HMMA.16816.F32 R20, R188, R136.reuse, R20 ;  /* 0x00000088bc14723c */ /* 0x080fe80000001814 */
[C---:B------:R-:W-:Y:S02]  /*85a0*/  ISETP.GT.AND P1, PT, R135.reuse, RZ, PT ;  /* 0x000000ff8700720c */ /* 0x040fe40003f24270 */
[----:B------:R-:W1:Y:S01]  /*85b0*/  LDSM.16.M88.4 R192, [R231+0x1000] ;  /* 0x00100000e7c0783b */ /* 0x000e620000000200 */
[----:B------:R-:W-:Y:S02]  /*85c0*/  ISETP.GT.AND P0, PT, R135, 0x1, PT ;  /* 0x000000018700780c */ /* 0x000fe40003f04270 */
[----:B------:R-:W-:Y:S01]  /*85d0*/  FSEL R205, R6, -INF , P1 ;  /* 0xff80000006cd7808 */ /* 0x000fe20000800000 */
[C---:B------:R-:W-:Y:S02]  /*85e0*/  HMMA.16816.F32 R24, R196.reuse, R136, R24 ;  /* 0x00000088c418723c */ /* 0x040fe40000001818 */
[----:B------:R-:W-:Y:S06]  /*85f0*/  FSEL R203, R7, -INF , P0 ;  /* 0xff80000007cb7808 */ /* 0x000fec0000000000 */
[-C--:B------:R-:W-:Y:S01]  /*8600*/  HMMA.16816.F32 R28, R196, R138.reuse, R28 ;  /* 0x0000008ac41c723c */ /* 0x080fe2000000181c */
[C---:B--2---:R-:W-:Y:S03]  /*8610*/  IADD3 R0, R200.reuse, R202, RZ ;  /* 0x000000cac8007210 */ /* 0x044fe60007ffe0ff */
[C---:B---3--:R-:W-:Y:S01]  /*8620*/  IMAD.IADD R2, R200.reuse, 0x1, R2 ;  /* 0x00000001c8027824 */ /* 0x048fe200078e0202 */
[----:B------:R-:W-:Y:S02]  /*8630*/  IADD3 R200, R200, R201, RZ ;  /* 0x000000c9c8c87210 */ /* 0x000fe40007ffe0ff */
[C---:B------:R-:W-:Y:S01]  /*8640*/  ISETP.GT.AND P3, PT, R0.reuse, RZ, PT ;  /* 0x000000ff0000720c */ /* 0x040fe20003f64270 */
[C---:B------:R-:W-:Y:S01]  /*8650*/  HMMA.16816.F32 R32, R188.reuse, R138, R32 ;  /* 0x0000008abc20723c */ /* 0x040fe20000001820 */
[----:B------:R-:W-:Y:S03]  /*8660*/  ISETP.GT.AND P2, PT, R0, 0x1, PT ;  /* 0x000000010000780c */ /* 0x000fe60003f44270 */
[----:B------:R-:W-:Y:S02]  /*8670*/  FSEL R201, R4, -INF , P3 ;  /* 0xff80000004c97808 */ /* 0x000fe40001800000 */
[----:B------:R-:W-:Y:S02]  /*8680*/  FSEL R202, R5, -INF , P2 ;  /* 0xff80000005ca7808 */ /* 0x000fe40001000000 */
[----:B------:R-:W2:Y:S01]  /*8690*/  LDSM.16.M88.4 R4, [R231+0x1800] ;  /* 0x00180000e704783b */ /* 0x000ea20000000200 */
[C---:B------:R-:W-:Y:S02]  /*86a0*/  ISETP.GT.AND P3, PT, R2.reuse, RZ, PT ;  /* 0x000000ff0200720c */ /* 0x040fe40003f64270 */
[----:B------:R-:W-:Y:S02]  /*86b0*/  ISETP.GT.AND P2, PT, R2, 0x1, PT ;  /* 0x000000010200780c */ /* 0x000fe40003f44270 */
[C---:B------:R-:W-:Y:S02]  /*86c0*/  ISETP.GT.AND P1, PT, R200.reuse, RZ, PT ;  /* 0x000000ffc800720c */ /* 0x040fe40003f24270 */
[----:B------:R-:W-:Y:S02]  /*86d0*/  ISETP.GT.AND P0, PT, R200, 0x1, PT ;  /* 0x00000001c800780c */ /* 0x000fe40003f04270 */
[----:B------:R-:W-:Y:S02]  /*86e0*/  FSEL R206, R8, -INF , P3 ;  /* 0xff80000008ce7808 */ /* 0x000fe40001800000 */
[----:B------:R-:W-:Y:S01]  /*86f0*/  FSEL R207, R9, -INF , P2 ;  /* 0xff80000009cf7808 */ /* 0x000fe20001000000 */
[-C--:B-1----:R-:W-:Y:S01]  /*8700*/  HMMA.16816.F32 R36, R188, R192.reuse, R36 ;  /* 0x000000c0bc24723c */ /* 0x082fe20000001824 */
[----:B------:R-:W-:Y:S02]  /*8710*/  FSEL R209, R10, -INF , P1 ;  /* 0xff8000000ad17808 */ /* 0x000fe40000800000 */
[----:B------:R-:W-:Y:S02]  /*8720*/  FSEL R208, R11, -INF , P0 ;  /* 0xff8000000bd07808 */ /* 0x000fe40000000000 */
[----:B------:R-:W1:Y:S01]  /*8730*/  LDSM.16.M88.4 R8, [R231+0x2000] ;  /* 0x00200000e708783b */ /* 0x000e620000000200 */
[----:B------:R-:W-:Y:S02]  /*8740*/  ISETP.GT.AND P2, PT, R2, 0x9, PT ;  /* 0x000000090200780c */ /* 0x000fe40003f44270 */
[C---:B------:R-:W-:Y:S01]  /*8750*/  HMMA.16816.F32 R40, R196.reuse, R192, R40 ;  /* 0x000000c0c428723c */ /* 0x040fe20000001828 */
[C---:B------:R-:W-:Y:S02]  /*8760*/  ISETP.GT.AND P1, PT, R200.reuse, 0x8, PT ;  /* 0x00000008c800780c */ /* 0x040fe40003f24270 */
[----:B------:R-:W-:Y:S02]  /*8770*/  ISETP.GT.AND P0, PT, R200, 0x9, PT ;  /* 0x00000009c800780c */ /* 0x000fe40003f04270 */
[----:B------:R-:W-:Y:S02]  /*8780*/  FSEL R139, R13, -INF , P2 ;  /* 0xff8000000d8b7808 */ /* 0x000fe40001000000 */
[----:B------:R-:W-:Y:S01]  /*8790*/  ISETP.GT.AND P2, PT, R0, 0x9, PT ;  /* 0x000000090000780c */ /* 0x000fe20003f44270 */
[-C--:B------:R-:W-:Y:S01]  /*87a0*/  HMMA.16816.F32 R44, R196, R194.reuse, R44 ;  /* 0x000000c2c42c723c */ /* 0x080fe2000000182c */
[----:B------:R-:W-:Y:S02]  /*87b0*/  FSEL R14, R14, -INF , P1 ;  /* 0xff8000000e0e7808 */ /* 0x000fe40000800000 */
[----:B------:R-:W-:Y:S02]  /*87c0*/  ISETP.GT.AND P1, PT, R135, 0x8, PT ;  /* 0x000000088700780c */ /* 0x000fe40003f24270 */
[----:B------:R-:W-:Y:S02]  /*87d0*/  FSEL R17, R17, -INF , P2 ;  /* 0xff80000011117808 */ /* 0x000fe40001000000 */
[----:B------:R-:W-:Y:S01]  /*87e0*/  ISETP.GT.AND P2, PT, R0, 0x11, PT ;  /* 0x000000110000780c */ /* 0x000fe20003f44270 */
[C---:B------:R-:W-:Y:S01]  /*87f0*/  HMMA.16816.F32 R48, R188.reuse, R194, R48 ;  /* 0x000000c2bc30723c */ /* 0x040fe20000001830 */
[----:B------:R-:W-:Y:S02]  /*8800*/  FSEL R15, R15, -INF , P0 ;  /* 0xff8000000f0f7808 */ /* 0x000fe40000000000 */
[----:B------:R-:W-:Y:S02]  /*8810*/  ISETP.GT.AND P0, PT, R135, 0x9, PT ;  /* 0x000000098700780c */ /* 0x000fe40003f04270 */
[----:B------:R-:W-:Y:S02]  /*8820*/  FSEL R211, R21, -INF , P2 ;  /* 0xff80000015d37808 */ /* 0x000fe40001000000 */
[----:B------:R-:W-:Y:S01]  /*8830*/  ISETP.GT.AND P2, PT, R2, 0x11, PT ;  /* 0x000000110200780c */ /* 0x000fe20003f44270 */
[-C--:B--2---:R-:W-:Y:S01]  /*8840*/  HMMA.16816.F32 R52, R188, R4.reuse, R52 ;  /* 0x00000004bc34723c */ /* 0x084fe20000001834 */
        /* <DEDUP_REMOVED lines=8> */
[C---:B------:R-:W-:Y:S01]  /*88d0*/  ISETP.GT.AND P2, PT, R0.reuse, 0x19, PT ;  /* 0x000000190000780c */ /* 0x040fe20003f44270 */
[-C--:B------:R-:W-:Y:S01]  /*88e0*/  HMMA.16816.F32 R60, R196, R6.reuse, R60 ;  /* 0x00000006c43c723c */ /* 0x080fe2000000183c */
[----:B------:R-:W-:Y:S02]  /*88f0*/  FSEL R19, R19, -INF , P0 ;  /* 0xff80000013137808 */ /* 0x000fe40000000000 */
[----:B------:R-:W-:Y:S02]  /*8900*/  ISETP.GT.AND P0, PT, R135, 0x11, PT ;  /* 0x000000118700780c */ /* 0x000fe40003f04270 */
[----:B------:R-:W-:Y:S02]  /*8910*/  FSEL R193, R33, -INF , P2 ;  /* 0xff80000021c17808 */ /* 0x000fe40001000000 */
[----:B------:R-:W-:Y:S01]  /*8920*/  ISETP.GT.AND P2, PT, R0, 0x21, PT ;  /* 0x000000210000780c */ /* 0x000fe20003f44270 */
[C---:B------:R-:W-:Y:S01]  /*8930*/  HMMA.16816.F32 R64, R188.reuse, R6, R64 ;  /* 0x00000006bc40723c */ /* 0x040fe20000001840 */
[----:B------:R-:W2:Y:S01]  /*8940*/  LDSM.16.M88.4 R4, [R231+0x2800] ;  /* 0x00280000e704783b */ /* 0x000ea20000000200 */
[C---:B------:R-:W-:Y:S02]  /*8950*/  ISETP.GT.AND P3, PT, R2.reuse, 0x8, PT ;  /* 0x000000080200780c */ /* 0x040fe40003f64270 */
[----:B------:R-:W-:Y:S02]  /*8960*/  FSEL R250, R37, -INF , P2 ;  /* 0xff80000025fa7808 */ /* 0x000fe40001000000 */
[----:B------:R-:W-:Y:S02]  /*8970*/  ISETP.GT.AND P2, PT, R2, 0x21, PT ;  /* 0x000000210200780c */ /* 0x000fe40003f44270 */
[-C--:B-1----:R-:W-:Y:S01]  /*8980*/  HMMA.16816.F32 R68, R188, R8.reuse, R68 ;  /* 0x00000008bc44723c */ /* 0x082fe20000001844 */
        /* <DEDUP_REMOVED lines=9> */
[-C--:B------:R-:W-:Y:S01]  /*8a20*/  HMMA.16816.F32 R76, R196, R10.reuse, R76 ;  /* 0x0000000ac44c723c */ /* 0x080fe2000000184c */
[----:B------:R-:W-:Y:S02]  /*8a30*/  FSEL R221, R27, -INF , P0 ;  /* 0xff8000001bdd7808 */ /* 0x000fe40000000000 */
[----:B------:R-:W-:Y:S02]  /*8a40*/  ISETP.GT.AND P0, PT, R200, 0x19, PT ;  /* 0x00000019c800780c */ /* 0x000fe40003f04270 */
[----:B------:R-:W-:Y:S01]  /*8a50*/  FSEL R248, R49, -INF , P2 ;  /* 0xff80000031f87808 */ /* 0x000fe20001000000 */
[----:B------:R-:W-:Y:S01]  /*8a60*/  IMAD.MOV.U32 R49, RZ, RZ, R226 ;  /* 0x000000ffff317224 */ /* 0x000fe200078e00e2 */
[----:B------:R-:W-:Y:S01]  /*8a70*/  ISETP.GT.AND P2, PT, R0, 0x31, PT ;  /* 0x000000310000780c */ /* 0x000fe20003f44270 */
[C---:B------:R-:W-:Y:S01]  /*8a80*/  HMMA.16816.F32 R80, R188.reuse, R10, R80 ;  /* 0x0000000abc50723c */ /* 0x040fe20000001850 */
[----:B------:R-:W-:Y:S02]  /*8a90*/  FSEL R219, R30, -INF , P1 ;  /* 0xff8000001edb7808 */ /* 0x000fe40000800000 */
[----:B------:R-:W-:Y:S02]  /*8aa0*/  ISETP.GT.AND P1, PT, R135, 0x18, PT ;  /* 0x000000188700780c */ /* 0x000fe40003f24270 */
[----:B------:R-:W-:Y:S02]  /*8ab0*/  FSEL R53, R53, -INF , P2 ;  /* 0xff80000035357808 */ /* 0x000fe40001000000 */
[----:B------:R-:W-:Y:S02]  /*8ac0*/  ISETP.GT.AND P2, PT, R2, 0x31, PT ;  /* 0x000000310200780c */ /* 0x000fe40003f44270 */
[----:B------:R-:W-:Y:S01]  /*8ad0*/  FSEL R220, R31, -INF , P0 ;  /* 0xff8000001fdc7808 */ /* 0x000fe20000000000 */
[-C--:B--2---:R-:W-:Y:S01]  /*8ae0*/  HMMA.16816.F32 R84, R188, R4.reuse, R84 ;  /* 0x00000004bc54723c */ /* 0x084fe20000001854 */
[----:B------:R-:W-:Y:S02]  /*8af0*/  ISETP.GT.AND P0, PT, R135, 0x19, PT ;  /* 0x000000198700780c */ /* 0x000fe40003f04270 */
[----:B------:R-:W-:Y:S02]  /*8b00*/  FSEL R8, R57, -INF , P2 ;  /* 0xff80000039087808 */ /* 0x000fe40001000000 */
[----:B------:R-:W-:Y:S02]  /*8b10*/  FSEL R195, R34, -INF , P1 ;  /* 0xff80000022c37808 */ /* 0x000fe40000800000 */
[----:B------:R-:W-:Y:S01]  /*8b20*/  ISETP.GT.AND P1, PT, R135, 0x20, PT ;  /* 0x000000208700780c */ /* 0x000fe20003f24270 */
[----:B------:R1:W-:Y:S01]  /*8b30*/  STL [R1], R8 ;  /* 0x0000000801007387 */ /* 0x0003e20000100800 */
[----:B------:R-:W-:Y:S01]  /*8b40*/  FSEL R194, R35, -INF , P0 ;  /* 0xff80000023c27808 */ /* 0x000fe20000000000 */
[C---:B------:R-:W-:Y:S01]  /*8b50*/  HMMA.16816.F32 R88, R196.reuse, R4, R88 ;  /* 0x00000004c458723c */ /* 0x040fe20000001858 */
[----:B------:R-:W-:Y:S02]  /*8b60*/  ISETP.GT.AND P0, PT, R135, 0x21, PT ;  /* 0x000000218700780c */ /* 0x000fe40003f04270 */
[----:B------:R-:W-:Y:S02]  /*8b70*/  FSEL R34, R38, -INF , P1 ;  /* 0xff80000026227808 */ /* 0x000fe40000800000 */
[----:B------:R-:W-:Y:S02]  /*8b80*/  ISETP.GT.AND P1, PT, R200, 0x20, PT ;  /* 0x00000020c800780c */ /* 0x000fe40003f24270 */
[----:B------:R-:W-:Y:S01]  /*8b90*/  FSEL R235, R39, -INF , P0 ;  /* 0xff80000027eb7808 */ /* 0x000fe20000000000 */
[-C--:B------:R-:W-:Y:S01]  /*8ba0*/  HMMA.16816.F32 R92, R196, R6.reuse, R92 ;  /* 0x00000006c45c723c */ /* 0x080fe2000000185c */
[----:B------:R-:W-:Y:S02]  /*8bb0*/  FSEL R224, R42, -INF , P1 ;  /* 0xff8000002ae07808 */ /* 0x000fe40000800000 */
[C---:B------:R-:W-:Y:S01]  /*8bc0*/  ISETP.GT.AND P1, PT, R200.reuse, 0x28, PT ;  /* 0x00000028c800780c */ /* 0x040fe20003f24270 */
[----:B------:R-:W-:Y:S01]  /*8bd0*/  IMAD.MOV.U32 R41, RZ, RZ, R235 ;  /* 0x000000ffff297224 */ /* 0x000fe200078e00eb */
[----:B------:R-:W-:Y:S02]  /*8be0*/  ISETP.GT.AND P0, PT, R200, 0x21, PT ;  /* 0x00000021c800780c */ /* 0x000fe40003f04270 */
[----:B------:R-:W-:Y:S01]  /*8bf0*/  FSEL R222, R46, -INF , P1 ;  /* 0xff8000002ede7808 */ /* 0x000fe20000800000 */
[C---:B------:R-:W-:Y:S01]  /*8c00*/  HMMA.16816.F32 R96, R188.reuse, R6, R96 ;  /* 0x00000006bc60723c */ /* 0x040fe20000001860 */
[----:B------:R-:W-:Y:S02]  /*8c10*/  ISETP.GT.AND P1, PT, R135, 0x28, PT ;  /* 0x000000288700780c */ /* 0x000fe40003f24270 */
[----:B------:R-:W-:Y:S01]  /*8c20*/  ISETP.GT.AND P2, PT, R2, 0x39, PT ;  /* 0x000000390200780c */ /* 0x000fe20003f44270 */
[----:B------:R-:W-:Y:S01]  /*8c30*/  IMAD.MOV.U32 R57, RZ, RZ, R222 ;  /* 0x000000ffff397224 */ /* 0x000fe200078e00de */
[----:B------:R-:W-:Y:S02]  /*8c40*/  FSEL R223, R43, -INF , P0 ;  /* 0xff8000002bdf7808 */ /* 0x000fe40000000000 */
[----:B------:R-:W-:Y:S02]  /*8c50*/  ISETP.GT.AND P0, PT, R200, 0x29, PT ;  /* 0x00000029c800780c */ /* 0x000fe40003f04270 */
[----:B------:R-:W-:Y:S02]  /*8c60*/  FSEL R251, R50, -INF , P1 ;  /* 0xff80000032fb7808 */ /* 0x000fe40000800000 */
[----:B------:R-:W-:Y:S02]  /*8c70*/  ISETP.GT.AND P1, PT, R135, 0x30, PT ;  /* 0x000000308700780c */ /* 0x000fe40003f24270 */
[----:B------:R-:W-:Y:S02]  /*8c80*/  FSEL R25, R47, -INF , P0 ;  /* 0xff8000002f197808 */ /* 0x000fe40000000000 */
[----:B------:R-:W-:Y:S02]  /*8c90*/  ISETP.GT.AND P0, PT, R135, 0x29, PT ;  /* 0x000000298700780c */ /* 0x000fe40003f04270 */
[----:B------:R-:W-:Y:S02]  /*8ca0*/  FSEL R54, R54, -INF , P1 ;  /* 0xff80000036367808 */ /* 0x000fe40000800000 */
[----:B------:R-:W-:Y:S01]  /*8cb0*/  FSEL R252, R51, -INF , P0 ;  /* 0xff80000033fc7808 */ /* 0x000fe20000000000 */
[----:B------:R-:W-:Y:S01]  /*8cc0*/  IMAD.MOV.U32 R51, RZ, RZ, R223 ;  /* 0x000000ffff337224 */ /* 0x000fe200078e00df */
[----:B------:R-:W-:Y:S02]  /*8cd0*/  ISETP.GT.AND P0, PT, R135, 0x31, PT ;  /* 0x000000318700780c */ /* 0x000fe40003f04270 */
[----:B------:R-:W-:Y:S02]  /*8ce0*/  ISETP.GT.AND P1, PT, R200, 0x30, PT ;  /* 0x00000030c800780c */ /* 0x000fe40003f24270 */
[----:B------:R-:W-:Y:S02]  /*8cf0*/  FSEL R55, R55, -INF , P0 ;  /* 0xff80000037377808 */ /* 0x000fe40000000000 */
[----:B------:R-:W-:Y:S02]  /*8d00*/  FSEL R138, R12, -INF , P3 ;  /* 0xff8000000c8a7808 */ /* 0x000fe40001800000 */
[----:B------:R-:W-:Y:S02]  /*8d10*/  FSEL R30, R58, -INF , P1 ;  /* 0xff8000003a1e7808 */ /* 0x000fe40000800000 */
[----:B------:R-:W-:Y:S02]  /*8d20*/  ISETP.GT.AND P1, PT, R200, 0x38, PT ;  /* 0x00000038c800780c */ /* 0x000fe40003f24270 */
[----:B------:R-:W-:Y:S02]  /*8d30*/  ISETP.GT.AND P3, PT, R0, 0x8, PT ;  /* 0x000000080000780c */ /* 0x000fe40003f64270 */
[----:B------:R-:W-:Y:S02]  /*8d40*/  ISETP.GT.AND P0, PT, R200, 0x31, PT ;  /* 0x00000031c800780c */ /* 0x000fe40003f04270 */
[----:B-1----:R-:W-:Y:S02]  /*8d50*/  FSEL R8, R62, -INF , P1 ;  /* 0xff8000003e087808 */ /* 0x002fe40000800000 */
[----:B------:R-:W-:Y:S02]  /*8d60*/  FSEL R16, R16, -INF , P3 ;  /* 0xff80000010107808 */ /* 0x000fe40001800000 */
[----:B------:R-:W-:Y:S01]  /*8d70*/  ISETP.GT.AND P3, PT, R0, 0x10, PT ;  /* 0x000000100000780c */ /* 0x000fe20003f64270 */
[----:B------:R1:W-:Y:S01]  /*8d80*/  STL [R1+0x4], R8 ;  /* 0x0000040801007387 */ /* 0x0003e20000100800 */
[----:B------:R-:W-:Y:S02]  /*8d90*/  FSEL R31, R59, -INF , P0 ;  /* 0xff8000003b1f7808 */ /* 0x000fe40000000000 */
[----:B------:R-:W-:Y:S01]  /*8da0*/  ISETP.GT.AND P0, PT, R200, 0x39, PT ;  /* 0x00000039c800780c */ /* 0x000fe20003f04270 */
[----:B------:R-:W-:Y:S01]  /*8db0*/  STL [R1+0xb4], R231 ;  /* 0x0000b4e701007387 */ /* 0x000fe20000100800 */
[----:B------:R-:W-:Y:S02]  /*8dc0*/  FSEL R210, R20, -INF , P3 ;  /* 0xff80000014d27808 */ /* 0x000fe40001800000 */
[----:B------:R-:W-:Y:S02]  /*8dd0*/  ISETP.GT.AND P3, PT, R2, 0x10, PT ;  /* 0x000000100200780c */ /* 0x000fe40003f64270 */
[----:B------:R-:W-:Y:S02]  /*8de0*/  FSEL R42, R63, -INF , P0 ;  /* 0xff8000003f2a7808 */ /* 0x000fe40000000000 */
[----:B------:R-:W-:Y:S02]  /*8df0*/  ISETP.GT.AND P0, PT, R135, 0x39, PT ;  /* 0x000000398700780c */ /* 0x000fe40003f04270 */
[----:B------:R-:W-:Y:S02]  /*8e00*/  FSEL R214, R24, -INF , P3 ;  /* 0xff80000018d67808 */ /* 0x000fe40001800000 */
[----:B------:R-:W-:Y:S02]  /*8e10*/  FSEL R24, R67, -INF , P0 ;  /* 0xff80000043187808 */ /* 0x000fe40000000000 */
[----:B------:R-:W-:Y:S02]  /*8e20*/  ISETP.GT.AND P0, PT, R135, 0x41, PT ;  /* 0x000000418700780c */ /* 0x000fe40003f04270 */
[----:B------:R-:W-:Y:S02]  /*8e30*/  ISETP.GT.AND P3, PT, R2, 0x18, PT ;  /* 0x000000180200780c */ /* 0x000fe40003f64270 */
[----:B------:R-:W-:Y:S02]  /*8e40*/  FSEL R5, R71, -INF , P0 ;  /* 0xff80000047057808 */ /* 0x000fe40000000000 */
[----:B------:R-:W-:Y:S02]  /*8e50*/  FSEL R213, R28, -INF , P3 ;  /* 0xff8000001cd57808 */ /* 0x000fe40001800000 */
[----:B------:R-:W-:Y:S01]  /*8e60*/  ISETP.GT.AND P3, PT, R0, 0x18, PT ;  /* 0x000000180000780c */ /* 0x000fe20003f64270 */
[----:B------:R2:W-:Y:S01]  /*8e70*/  STL [R1+0x8], R5 ;  /* 0x0000080501007387 */ /* 0x0005e20000100800 */
[----:B------:R-:W-:Y:S02]  /*8e80*/  FSEL R241, R61, -INF , P2 ;  /* 0xff8000003df17808 */ /* 0x000fe40001000000 */
[----:B------:R-:W-:Y:S02]  /*8e90*/  FSEL R192, R32, -INF , P3 ;  /* 0xff80000020c07808 */ /* 0x000fe40001800000 */
[C---:B------:R-:W-:Y:S02]  /*8ea0*/  ISETP.GT.AND P3, PT, R0.reuse, 0x20, PT ;  /* 0x000000200000780c */ /* 0x040fe40003f64270 */
[----:B------:R-:W-:Y:S02]  /*8eb0*/  ISETP.GT.AND P2, PT, R0, 0x39, PT ;  /* 0x000000390000780c */ /* 0x000fe40003f44270 */
[----:B------:R-:W-:Y:S02]  /*8ec0*/  FSEL R249, R36, -INF , P3 ;  /* 0xff80000024f97808 */ /* 0x000fe40001800000 */
[----:B------:R-:W-:Y:S02]  /*8ed0*/  ISETP.GT.AND P3, PT, R2, 0x20, PT ;  /* 0x000000200200780c */ /* 0x000fe40003f64270 */
[----:B-1----:R-:W-:Y:S02]  /*8ee0*/  FMNMX.FTZ R8, R201, R3, !PT ;  /* 0x00000003c9087209 */ /* 0x002fe40007810000 */
[----:B------:R-:W-:Y:S02]  /*8ef0*/  FSEL R234, R40, -INF , P3 ;  /* 0xff80000028ea7808 */ /* 0x000fe40001800000 */
[----:B------:R-:W-:Y:S02]  /*8f00*/  ISETP.GT.AND P3, PT, R2, 0x28, PT ;  /* 0x000000280200780c */ /* 0x000fe40003f64270 */
[----:B------:R-:W-:Y:S01]  /*8f10*/  FMNMX.FTZ R12, R202, R8, !PT ;  /* 0x00000008ca0c7209 */ /* 0x000fe20007810000 */
[----:B------:R-:W-:Y:S01]  /*8f20*/  IMAD.MOV.U32 R46, RZ, RZ, R234 ;  /* 0x000000ffff2e7224 */ /* 0x000fe200078e00ea */
[----:B------:R-:W-:Y:S01]  /*8f30*/  FSEL R227, R44, -INF , P3 ;  /* 0xff8000002ce37808 */ /* 0x000fe20001800000 */
[----:B------:R-:W1:Y:S01]  /*8f40*/  LDSM.16.M88.4 R8, [R231+0x3000] ;  /* 0x00300000e708783b */ /* 0x000e620000000200 */
[----:B------:R-:W-:Y:S01]  /*8f50*/  FSEL R44, R65, -INF , P2 ;  /* 0xff800000412c7808 */ /* 0x000fe20001000000 */
[----:B------:R-:W-:Y:S04]  /*8f60*/  DEPBAR.LE SB0, 0x0 ;  /* 0x000080000000791a */ /* 0x000fe80000000000 */
[----:B------:R-:W-:Y:S02]  /*8f70*/  ISETP.GT.AND P2, PT, R0, 0x41, PT ;  /* 0x000000410000780c */ /* 0x000fe40003f44270 */
[----:B------:R-:W-:Y:S01]  /*8f80*/  FMNMX.FTZ R4, R16, R12, !PT ;  /* 0x0000000c10047209 */ /* 0x000fe20007810000 */
[----:B------:R-:W-:Y:S01]  /*8f90*/  BAR.SYNC.DEFER_BLOCKING 0x0 ;  /* 0x0000000000007b1d */ /* 0x000fe20000010000 */
[----:B------:R-:W-:Y:S02]  /*8fa0*/  FSEL R242, R69, -INF , P2 ;  /* 0xff80000045f27808 */ /* 0x000fe40001000000 */
[----:B------:R-:W-:Y:S02]  /*8fb0*/  ISETP.GT.AND P2, PT, R2, 0x41, PT ;  /* 0x000000410200780c */ /* 0x000fe40003f44270 */
[----:B------:R-:W-:Y:S02]  /*8fc0*/  ISETP.GT.AND P0, PT, R200, 0x41, PT ;  /* 0x00000041c800780c */ /* 0x000fe40003f04270 */
[----:B------:R-:W-:Y:S02]  /*8fd0*/  FSEL R12, R73, -INF , P2 ;  /* 0xff800000490c7808 */ /* 0x000fe40001000000 */
[----:B--2---:R-:W-:Y:S02]  /*8fe0*/  FSEL R5, R75, -INF , P0 ;  /* 0xff8000004b057808 */ /* 0x004fe40000000000 */
[----:B------:R-:W-:Y:S01]  /*8ff0*/  ISETP.GT.AND P2, PT, R2, 0x49, PT ;  /* 0x000000490200780c */ /* 0x000fe20003f44270 */
[----:B------:R-:W-:Y:S01]  /*9000*/  STL [R1+0xc], R12 ;  /* 0x00000c0c01007387 */ /* 0x000fe20000100800 */
[----:B------:R-:W-:Y:S02]  /*9010*/  ISETP.GT.AND P3, PT, R0, 0x28, PT ;  /* 0x000000280000780c */ /* 0x000fe40003f64270 */
[----:B------:R-:W-:Y:S01]  /*9020*/  FMNMX.FTZ R4, R17, R4, !PT ;  /* 0x0000000411047209 */ /* 0x000fe20007810000 */
[----:B------:R2:W-:Y:S01]  /*9030*/  STL [R1+0x14], R5 ;  /* 0x0000140501007387 */ /* 0x0005e20000100800 */
[----:B------:R-:W-:Y:S01]  /*9040*/  FSEL R225, R48, -INF , P3 ;  /* 0xff80000030e17808 */ /* 0x000fe20001800000 */
[----:B------:R-:W-:Y:S01]  /*9050*/  IMAD.MOV.U32 R48, RZ, RZ, R227 ;  /* 0x000000ffff307224 */ /* 0x000fe200078e00e3 */
[----:B------:R-:W-:Y:S02]  /*9060*/  ISETP.GT.AND P3, PT, R0, 0x30, PT ;  /* 0x000000300000780c */ /* 0x000fe40003f64270 */
[----:B------:R-:W-:Y:S02]  /*9070*/  FMNMX.FTZ R4, R210, R4, !PT ;  /* 0x00000004d2047209 */ /* 0x000fe40007810000 */
[----:B------:R-:W-:Y:S02]  /*9080*/  FSEL R36, R52, -INF , P3 ;  /* 0xff80000034247808 */ /* 0x000fe40001800000 */
[----:B------:R-:W-:Y:S02]  /*9090*/  ISETP.GT.AND P3, PT, R2, 0x30, PT ;  /* 0x000000300200780c */ /* 0x000fe40003f64270 */
[----:B------:R-:W-:Y:S02]  /*90a0*/  FMNMX.FTZ R4, R211, R4, !PT ;  /* 0x00000004d3047209 */ /* 0x000fe40007810000 */
[----:B------:R-:W-:Y:S02]  /*90b0*/  FSEL R26, R56, -INF , P3 ;  /* 0xff800000381a7808 */ /* 0x000fe40001800000 */
[----:B------:R-:W-:Y:S01]  /*90c0*/  ISETP.GT.AND P3, PT, R2, 0x38, PT ;  /* 0x000000380200780c */ /* 0x000fe20003f64270 */
[-C--:B-1----:R-:W-:Y:S01]  /*90d0*/  HMMA.16816.F32 R100, R188, R8.reuse, R100 ;  /* 0x00000008bc64723c */ /* 0x082fe20000001864 */
[----:B------:R-:W-:Y:S02]  /*90e0*/  FMNMX.FTZ R4, R192, R4, !PT ;  /* 0x00000004c0047209 */ /* 0x000fe40007810000 */
[----:B------:R-:W-:Y:S02]  /*90f0*/  FSEL R236, R60, -INF , P3 ;  /* 0xff8000003cec7808 */ /* 0x000fe40001800000 */
[C---:B------:R-:W-:Y:S02]  /*9100*/  ISETP.GT.AND P3, PT, R0.reuse, 0x38, PT ;  /* 0x000000380000780c */ /* 0x040fe40003f64270 */
[----:B------:R-:W-:Y:S01]  /*9110*/  FMNMX.FTZ R4, R193, R4, !PT ;  /* 0x00000004c1047209 */ /* 0x000fe20007810000 */
[C---:B------:R-:W-:Y:S01]  /*9120*/  HMMA.16816.F32 R104, R196.reuse, R8, R104 ;  /* 0x00000008c468723c */ /* 0x040fe20000001868 */
[----:B--2---:R-:W-:Y:S02]  /*9130*/  FSEL R5, R77, -INF , P2 ;  /* 0xff8000004d057808 */ /* 0x004fe40001000000 */
[----:B------:R-:W-:Y:S02]  /*9140*/  ISETP.GT.AND P2, PT, R0, 0x49, PT ;  /* 0x000000490000780c */ /* 0x000fe40003f44270 */
[----:B------:R-:W-:Y:S01]  /*9150*/  FSEL R35, R64, -INF , P3 ;  /* 0xff80000040237808 */ /* 0x000fe20001800000 */
[----:B------:R1:W-:Y:S01]  /*9160*/  STL [R1+0x10], R5 ;  /* 0x0000100501007387 */ /* 0x0003e20000100800 */
[----:B------:R-:W-:Y:S01]  /*9170*/  ISETP.GT.AND P3, PT, R0, 0x40, PT ;  /* 0x000000400000780c */ /* 0x000fe20003f64270 */
[-C--:B------:R-:W-:Y:S01]  /*9180*/  HMMA.16816.F32 R108, R196, R10.reuse, R108 ;  /* 0x0000000ac46c723c */ /* 0x080fe2000000186c */
[----:B------:R-:W-:Y:S01]  /*9190*/  FMNMX.FTZ R4, R249, R4, !PT ;  /* 0x00000004f9047209 */ /* 0x000fe20007810000 */
[----:B------:R-:W-:Y:S01]  /*91a0*/  STL [R1+0xb8], R242 ;  /* 0x0000b8f201007387 */ /* 0x000fe20000100800 */
[----:B------:R-:W-:Y:S02]  /*91b0*/  ISETP.GT.AND P0, PT, R200, 0x49, PT ;  /* 0x00000049c800780c */ /* 0x000fe40003f04270 */
[----:B------:R-:W-:Y:S01]  /*91c0*/  FSEL R43, R68, -INF , P3 ;  /* 0xff800000442b7808 */ /* 0x000fe20001800000 */
[----:B------:R2:W-:Y:S01]  /*91d0*/  STL [R1+0xd0], R251 ;  /* 0x0000d0fb01007387 */ /* 0x0005e20000100800 */
[----:B------:R-:W-:Y:S01]  /*91e0*/  ISETP.GT.AND P3, PT, R2, 0x40, PT ;  /* 0x000000400200780c */ /* 0x000fe20003f64270 */
[----:B------:R-:W-:Y:S01]  /*91f0*/  HMMA.16816.F32 R112, R188, R10, R112 ;  /* 0x0000000abc70723c */ /* 0x000fe20000001870 */
[----:B------:R-:W-:Y:S02]  /*9200*/  FMNMX.FTZ R4, R250, R4, !PT ;  /* 0x00000004fa047209 */ /* 0x000fe40007810000 */
[----:B------:R-:W-:Y:S02]  /*9210*/  ISETP.GT.AND P1, PT, R135, 0x38, PT ;  /* 0x000000388700780c */ /* 0x000fe40003f24270 */
[----:B------:R-:W-:Y:S02]  /*9220*/  FSEL R32, R72, -INF , P3 ;  /* 0xff80000048207808 */ /* 0x000fe40001800000 */
[----:B------:R-:W-:Y:S02]  /*9230*/  ISETP.GT.AND P3, PT, R2, 0x48, PT ;  /* 0x000000480200780c */ /* 0x000fe40003f64270 */
[----:B------:R-:W-:Y:S02]  /*9240*/  FMNMX.FTZ R4, R225, R4, !PT ;  /* 0x00000004e1047209 */ /* 0x000fe40007810000 */
[----:B------:R-:W-:Y:S02]  /*9250*/  ISETP.GT.AND P5, PT, R0, 0x60, PT ;  /* 0x000000600000780c */ /* 0x000fe40003fa4270 */
[----:B------:R-:W-:Y:S02]  /*9260*/  FSEL R244, R76, -INF , P3 ;  /* 0xff8000004cf47808 */ /* 0x000fe40001800000 */
[----:B-1----:R-:W-:Y:S02]  /*9270*/  FMNMX.FTZ R5, R205, R132, !PT ;  /* 0x00000084cd057209 */ /* 0x002fe40007810000 */
[----:B------:R-:W-:Y:S02]  /*9280*/  ISETP.GT.AND P3, PT, R0, 0x48, PT ;  /* 0x000000480000780c */ /* 0x000fe40003f64270 */
[----:B------:R-:W-:Y:S02]  /*9290*/  FMNMX.FTZ R5, R203, R5, !PT ;  /* 0x00000005cb057209 */ /* 0x000fe40007810000 */
[----:B------:R-:W-:Y:S02]  /*92a0*/  FSEL R231, R80, -INF , P3 ;  /* 0xff80000050e77808 */ /* 0x000fe40001800000 */
        /* <DEDUP_REMOVED lines=17> */
[----:B--2---:R-:W2:Y:S01]  /*93c0*/  LDL.LU R251, [R1] ;  /* 0x0000000001fb7983 */ /* 0x004ea20000300800 */
[----:B------:R-:W-:Y:S02]  /*93d0*/  FSEL R235, R81, -INF , P2 ;  /* 0xff80000051eb7808 */ /* 0x000fe40001000000 */
[----:B------:R-:W-:Y:S01]  /*93e0*/  ISETP.GT.AND P3, PT, R0, 0x50, PT ;  /* 0x000000500000780c */ /* 0x000fe20003f64270 */
[----:B------:R1:W-:Y:S01]  /*93f0*/  STL [R1+0xbc], R231 ;  /* 0x0000bce701007387 */ /* 0x0003e20000100800 */
[----:B------:R-:W-:Y:S02]  /*9400*/  FSEL R29, R79, -INF , P0 ;  /* 0xff8000004f1d7808 */ /* 0x000fe40000000000 */
[----:B------:R-:W-:Y:S02]  /*9410*/  FSEL R243, R84, -INF , P3 ;  /* 0xff80000054f37808 */ /* 0x000fe40001800000 */
[----:B------:R-:W-:Y:S02]  /*9420*/  ISETP.GT.AND P0, PT, R135, 0x49, PT ;  /* 0x000000498700780c */ /* 0x000fe40003f04270 */
[----:B------:R-:W-:Y:S02]  /*9430*/  MOV R47, R228 ;  /* 0x000000e4002f7202 */ /* 0x000fe40000000f00 */
[----:B------:R-:W-:Y:S02]  /*9440*/  FSEL R228, R83, -INF , P0 ;  /* 0xff80000053e47808 */ /* 0x000fe40000000000 */
[----:B------:R-:W-:Y:S02]  /*9450*/  ISETP.GT.AND P0, PT, R135, 0x51, PT ;  /* 0x000000518700780c */ /* 0x000fe40003f04270 */
[----:B------:R-:W-:Y:S02]  /*9460*/  FMNMX.FTZ R137, R235, R4, !PT ;  /* 0x00000004eb897209 */ /* 0x000fe40007810000 */
[----:B------:R-:W-:Y:S02]  /*9470*/  FSEL R237, R87, -INF , P0 ;  /* 0xff80000057ed7808 */ /* 0x000fe40000000000 */
[----:B------:R-:W-:Y:S02]  /*9480*/  FSEL R56, R66, -INF , P1 ;  /* 0xff80000042387808 */ /* 0x000fe40000800000 */
[----:B------:R-:W-:Y:S02]  /*9490*/  ISETP.GT.AND P1, PT, R135, 0x40, PT ;  /* 0x000000408700780c */ /* 0x000fe40003f24270 */
[----:B------:R-:W-:Y:S02]  /*94a0*/  ISETP.GT.AND P0, PT, R0, 0x59, PT ;  /* 0x000000590000780c */ /* 0x000fe40003f04270 */
[----:B------:R-:W-:Y:S01]  /*94b0*/  FMNMX.FTZ R137, R243, R137, !PT ;  /* 0x00000089f3897209 */ /* 0x000fe20007810000 */
[----:B-1----:R-:W3:Y:S01]  /*94c0*/  LDL.LU R231, [R1+0x8] ;  /* 0x0000080001e77983 */ /* 0x002ee20000300800 */
[----:B------:R-:W-:Y:S02]  /*94d0*/  FSEL R97, R97, -INF , P0 ;  /* 0xff80000061617808 */ /* 0x000fe40000000000 */
[----:B------:R-:W-:Y:S01]  /*94e0*/  FSEL R33, R70, -INF , P1 ;  /* 0xff80000046217808 */ /* 0x000fe20000800000 */
[----:B------:R-:W-:Y:S01]  /*94f0*/  STL [R1+0xc0], R235 ;  /* 0x0000c0eb01007387 */ /* 0x000fe20000100800 */
[----:B------:R-:W-:Y:S02]  /*9500*/  ISETP.GT.AND P1, PT, R200, 0x40, PT ;  /* 0x00000040c800780c */ /* 0x000fe40003f24270 */
[----:B------:R-:W-:Y:S01]  /*9510*/  FSEL R198, R100, -INF , P5 ;  /* 0xff80000064c67808 */ /* 0x000fe20002800000 */
[----:B------:R1:W-:Y:S01]  /*9520*/  STL [R1+0xc4], R243 ;  /* 0x0000c4f301007387 */ /* 0x0003e20000100800 */
[----:B------:R-:W-:Y:S02]  /*9530*/  FSEL R13, R74, -INF , P1 ;  /* 0xff8000004a0d7808 */ /* 0x000fe40000800000 */
[----:B------:R-:W-:Y:S02]  /*9540*/  ISETP.GT.AND P1, PT, R200, 0x48, PT ;  /* 0x00000048c800780c */ /* 0x000fe40003f24270 */
[----:B------:R-:W-:Y:S01]  /*9550*/  ISETP.GT.AND P2, PT, R0, 0x51, PT ;  /* 0x000000510000780c */ /* 0x000fe20003f44270 */
[----:B------:R-:W-:Y:S01]  /*9560*/  IMAD.MOV.U32 R197, RZ, RZ, R13 ;  /* 0x000000ffffc57224 */ /* 0x000fe200078e000d */
[----:B------:R-:W-:Y:S02]  /*9570*/  FSEL R12, R78, -INF , P1 ;  /* 0xff8000004e0c7808 */ /* 0x000fe40000800000 */
[----:B------:R-:W-:Y:S02]  /*9580*/  ISETP.GT.AND P1, PT, R135, 0x48, PT ;  /* 0x000000488700780c */ /* 0x000fe40003f24270 */
[----:B------:R-:W-:Y:S01]  /*9590*/  FSEL R28, R85, -INF , P2 ;  /* 0xff800000551c7808 */ /* 0x000fe20001000000 */
[----:B------:R-:W-:Y:S01]  /*95a0*/  IMAD.MOV.U32 R199, RZ, RZ, R12 ;  /* 0x000000ffffc77224 */ /* 0x000fe200078e000c */
[----:B------:R-:W-:Y:S02]  /*95b0*/  FSEL R27, R82, -INF , P1 ;  /* 0xff800000521b7808 */ /* 0x000fe40000800000 */
[----:B------:R-:W-:Y:S02]  /*95c0*/  ISETP.GT.AND P1, PT, R135, 0x50, PT ;  /* 0x000000508700780c */ /* 0x000fe40003f24270 */
[----:B------:R-:W-:Y:S02]  /*95d0*/  FMNMX.FTZ R137, R28, R137, !PT ;  /* 0x000000891c897209 */ /* 0x000fe40007810000 */
[----:B------:R-:W-:Y:S02]  /*95e0*/  FSEL R245, R86, -INF , P1 ;  /* 0xff80000056f57808 */ /* 0x000fe40000800000 */
[----:B------:R-:W-:Y:S02]  /*95f0*/  ISETP.GT.AND P1, PT, R0, 0x58, PT ;  /* 0x000000580000780c */ /* 0x000fe40003f24270 */
[----:B------:R-:W-:Y:S01]  /*9600*/  FMNMX.FTZ R4, R206, R133, !PT ;  /* 0x00000085ce047209 */ /* 0x000fe20007810000 */
[----:B-1----:R-:W4:Y:S01]  /*9610*/  LDL.LU R243, [R1+0xc] ;  /* 0x00000c0001f37983 */ /* 0x002f220000300800 */
[----:B------:R-:W-:Y:S02]  /*9620*/  FSEL R52, R96, -INF , P1 ;  /* 0xff80000060347808 */ /* 0x000fe40000800000 */
[----:B------:R-:W-:Y:S01]  /*9630*/  ISETP.GT.AND P3, PT, R0, 0x61, PT ;  /* 0x000000610000780c */ /* 0x000fe20003f64270 */
[----:B------:R-:W-:Y:S01]  /*9640*/  STL [R1+0xc8], R97 ;  /* 0x0000c86101007387 */ /* 0x000fe20000100800 */
[----:B------:R-:W-:Y:S02]  /*9650*/  FMNMX.FTZ R137, R52, R137, !PT ;  /* 0x0000008934897209 */ /* 0x000fe40007810000 */
[C---:B------:R-:W-:Y:S01]  /*9660*/  ISETP.GT.AND P2, PT, R0.reuse, 0x68, PT ;  /* 0x000000680000780c */ /* 0x040fe20003f44270 */
[----:B------:R1:W-:Y:S01]  /*9670*/  STL [R1+0xcc], R198 ;  /* 0x0000ccc601007387 */ /* 0x0003e20000100800 */
[----:B------:R-:W-:Y:S02]  /*9680*/  FMNMX.FTZ R137, R97, R137, !PT ;  /* 0x0000008961897209 */ /* 0x000fe40007810000 */
[----:B------:R-:W-:Y:S01]  /*9690*/  ISETP.GT.AND P1, PT, R0, 0x69, PT ;  /* 0x000000690000780c */ /* 0x000fe20003f24270 */
[----:B------:R-:W4:Y:S01]  /*96a0*/  LDL.64 R8, [R1+0x38] ;  /* 0x0000380001087983 */ /* 0x000f220000100a00 */
[----:B------:R-:W-:Y:S02]  /*96b0*/  FMNMX.FTZ R137, R198, R137, !PT ;  /* 0x00000089c6897209 */ /* 0x000fe40007810000 */
[----:B------:R-:W-:Y:S02]  /*96c0*/  FMNMX.FTZ R0, R252, R5, !PT ;  /* 0x00000005fc007209 */ /* 0x000fe40007810000 */
[----:B------:R-:W-:Y:S01]  /*96d0*/  FMNMX.FTZ R4, R207, R4, !PT ;  /* 0x00000004cf047209 */ /* 0x000fe20007810000 */
[----:B------:R-:W4:Y:S01]  /*96e0*/  LDL R10, [R1+0x34] ;  /* 0x00003400010a7983 */ /* 0x000f220000100800 */
[----:B------:R-:W-:Y:S02]  /*96f0*/  FMNMX.FTZ R0, R54, R0, !PT ;  /* 0x0000000036007209 */ /* 0x000fe40007810000 */
[----:B------:R-:W-:Y:S02]  /*9700*/  FMNMX.FTZ R4, R138, R4, !PT ;  /* 0x000000048a047209 */ /* 0x000fe40007810000 */
[----:B------:R-:W-:Y:S02]  /*9710*/  FMNMX.FTZ R0, R55, R0, !PT ;  /* 0x0000000037007209 */ /* 0x000fe40007810000 */
[----:B------:R-:W-:Y:S02]  /*9720*/  FSEL R196, R101, -INF , P3 ;  /* 0xff80000065c47808 */ /* 0x000fe40001800000 */
[----:B------:R-:W-:Y:S02]  /*9730*/  FMNMX.FTZ R0, R56, R0, !PT ;  /* 0x0000000038007209 */ /* 0x000fe40007810000 */
[----:B------:R-:W-:Y:S02]  /*9740*/  FMNMX.FTZ R4, R139, R4, !PT ;  /* 0x000000048b047209 */ /* 0x000fe40007810000 */
[----:B------:R-:W-:Y:S01]  /*9750*/  FSEL R190, R112, -INF , P2 ;  /* 0xff80000070be7808 */ /* 0x000fe20001000000 */
[----:B-1----:R-:W4:Y:S01]  /*9760*/  LDL.LU R198, [R1+0x4] ;  /* 0x0000040001c67983 */ /* 0x002f220000300800 */
[----:B------:R-:W-:Y:S02]  /*9770*/  FMNMX.FTZ R137, R196, R137, !PT ;  /* 0x00000089c4897209 */ /* 0x000fe40007810000 */
[----:B------:R-:W-:Y:S01]  /*9780*/  FMNMX.FTZ R5, R209, R134, !PT ;  /* 0x00000086d1057209 */ /* 0x000fe20007810000 */
[----:B------:R-:W4:Y:S01]  /*9790*/  LDL.LU R97, [R1+0x10] ;  /* 0x0000100001617983 */ /* 0x000f220000300800 */
[----:B------:R-:W-:Y:S02]  /*97a0*/  FMNMX.FTZ R0, R24, R0, !PT ;  /* 0x0000000018007209 */ /* 0x000fe40007810000 */
[----:B------:R-:W-:Y:S01]  /*97b0*/  FMNMX.FTZ R4, R214, R4, !PT ;  /* 0x00000004d6047209 */ /* 0x000fe20007810000 */
[----:B------:R-:W4:Y:S01]  /*97c0*/  LDL.LU R242, [R1+0x14] ;  /* 0x0000140001f27983 */ /* 0x000f220000300800 */
[----:B------:R-:W-:Y:S02]  /*97d0*/  FSEL R96, R113, -INF , P1 ;  /* 0xff80000071607808 */ /* 0x000fe40000800000 */
        /* <DEDUP_REMOVED lines=15> */
[----:B------:R-:W-:Y:S02]  /*98d0*/  MOV R50, R224 ;  /* 0x000000e000327202 */ /* 0x000fe40000000f00 */
[----:B------:R-:W-:Y:S02]  /*98e0*/  FMNMX.FTZ R4, R220, R4, !PT ;  /* 0x00000004dc047209 */ /* 0x000fe40007810000 */
[----:B------:R-:W-:Y:S02]  /*98f0*/  ISETP.GT.AND P0, PT, R135, 0x58, PT ;  /* 0x000000588700780c */ /* 0x000fe40003f04270 */
[----:B------:R-:W-:Y:S02]  /*9900*/  FMNMX.FTZ R4, R50, R4, !PT ;  /* 0x0000000432047209 */ /* 0x000fe40007810000 */
[----:B------:R-:W-:Y:S02]  /*9910*/  FSEL R238, R98, -INF , P0 ;  /* 0xff80000062ee7808 */ /* 0x000fe40000000000 */
[----:B------:R-:W-:Y:S02]  /*9920*/  FMNMX.FTZ R4, R51, R4, !PT ;  /* 0x0000000433047209 */ /* 0x000fe40007810000 */
[----:B-1----:R-:W-:Y:S02]  /*9930*/  FMNMX.FTZ R137, R137, R7, !PT ;  /* 0x0000000789897209 */ /* 0x002fe40007810000 */
[----:B------:R-:W-:Y:S02]  /*9940*/  FMNMX.FTZ R4, R57, R4, !PT ;  /* 0x0000000439047209 */ /* 0x000fe40007810000 */
[C---:B------:R-:W-:Y:S02]  /*9950*/  ISETP.GT.AND P5, PT, R135.reuse, 0x59, PT ;  /* 0x000000598700780c */ /* 0x040fe40003fa4270 */
[C---:B------:R-:W-:Y:S02]  /*9960*/  ISETP.GT.AND P3, PT, R135.reuse, 0x60, PT ;  /* 0x000000608700780c */ /* 0x040fe40003f64270 */
[C---:B------:R-:W-:Y:S02]  /*9970*/  ISETP.GT.AND P2, PT, R135.reuse, 0x61, PT ;  /* 0x000000618700780c */ /* 0x040fe40003f44270 */
[C---:B------:R-:W-:Y:S02]  /*9980*/  ISETP.GT.AND P1, PT, R135.reuse, 0x68, PT ;  /* 0x000000688700780c */ /* 0x040fe40003f24270 */
[----:B------:R-:W-:Y:S02]  /*9990*/  ISETP.GT.AND P0, PT, R135, 0x69, PT ;  /* 0x000000698700780c */ /* 0x000fe40003f04270 */
[----:B------:R-:W-:Y:S02]  /*99a0*/  FSEL R98, R99, -INF , P5 ;  /* 0xff80000063627808 */ /* 0x000fe40002800000 */
[----:B------:R-:W-:Y:S02]  /*99b0*/  FSEL R20, R103, -INF , P2 ;  /* 0xff80000067147808 */ /* 0x000fe40001000000 */
[----:B------:R-:W-:Y:S02]  /*99c0*/  FSEL R40, R102, -INF , P3 ;  /* 0xff80000066287808 */ /* 0x000fe40001800000 */
[----:B------:R-:W-:Y:S02]  /*99d0*/  ISETP.GT.AND P3, PT, R2, 0x50, PT ;  /* 0x000000500200780c */ /* 0x000fe40003f64270 */
[----:B------:R-:W-:Y:S02]  /*99e0*/  FSEL R239, R114, -INF , P1 ;  /* 0xff80000072ef7808 */ /* 0x000fe40000800000 */
[----:B------:R-:W-:Y:S02]  /*99f0*/  MOV R114, R20 ;  /* 0x0000001400727202 */ /* 0x000fe40000000f00 */
[----:B------:R-:W-:Y:S01]  /*9a00*/  FSEL R99, R88, -INF , P3 ;  /* 0xff80000058637808 */ /* 0x000fe20001800000 */
[----:B------:R-:W-:Y:S01]  /*9a10*/  IMAD.MOV.U32 R88, RZ, RZ, R34 ;  /* 0x000000ffff587224 */ /* 0x000fe200078e0022 */
[----:B------:R-:W-:Y:S02]  /*9a20*/  ISETP.GT.AND P3, PT, R2, 0x60, PT ;  /* 0x000000600200780c */ /* 0x000fe40003f64270 */
[----:B------:R-:W-:Y:S02]  /*9a30*/  FSEL R235, R115, -INF , P0 ;  /* 0xff80000073eb7808 */ /* 0x000fe40000000000 */
[----:B------:R-:W-:Y:S02]  /*9a40*/  FSEL R188, R104, -INF , P3 ;  /* 0xff80000068bc7808 */ /* 0x000fe40001800000 */
[C---:B------:R-:W-:Y:S02]  /*9a50*/  ISETP.GT.AND P0, PT, R200.reuse, 0x51, PT ;  /* 0x00000051c800780c */ /* 0x040fe40003f04270 */
[----:B------:R-:W-:Y:S02]  /*9a60*/  ISETP.GT.AND P1, PT, R200, 0x50, PT ;  /* 0x00000050c800780c */ /* 0x000fe40003f24270 */
[----:B------:R-:W-:Y:S02]  /*9a70*/  FSEL R240, R91, -INF , P0 ;  /* 0xff8000005bf07808 */ /* 0x000fe40000000000 */
[----:B------:R-:W-:Y:S02]  /*9a80*/  FSEL R45, R90, -INF , P1 ;  /* 0xff8000005a2d7808 */ /* 0x000fe40000800000 */
[C---:B------:R-:W-:Y:S02]  /*9a90*/  ISETP.GT.AND P2, PT, R2.reuse, 0x51, PT ;  /* 0x000000510200780c */ /* 0x040fe40003f44270 */
        /* <DEDUP_REMOVED lines=8> */
[----:B------:R-:W-:Y:S02]  /*9b20*/  ISETP.GT.AND P2, PT, R200, 0x58, PT ;  /* 0x00000058c800780c */ /* 0x000fe40003f44270 */
[----:B------:R-:W-:Y:S01]  /*9b30*/  FSEL R191, R93, -INF , P5 ;  /* 0xff8000005dbf7808 */ /* 0x000fe20002800000 */
[----:B------:R-:W-:Y:S01]  /*9b40*/  IMAD.MOV.U32 R93, RZ, RZ, R24 ;  /* 0x000000ffff5d7224 */ /* 0x000fe200078e0018 */
[----:B------:R-:W-:Y:S01]  /*9b50*/  FSEL R227, R94, -INF , P2 ;  /* 0xff8000005ee37808 */ /* 0x000fe20001000000 */
[----:B------:R-:W-:Y:S01]  /*9b60*/  IMAD.MOV.U32 R94, RZ, RZ, R52 ;  /* 0x000000ffff5e7224 */ /* 0x000fe200078e0034 */
        /* <DEDUP_REMOVED lines=8> */
[----:B------:R-:W-:Y:S01]  /*9bf0*/  FSEL R222, R107, -INF , P0 ;  /* 0xff8000006bde7808 */ /* 0x000fe20000000000 */
[----:B------:R-:W-:Y:S01]  /*9c00*/  IMAD.MOV.U32 R107, RZ, RZ, R40 ;  /* 0x000000ffff6b7224 */ /* 0x000fe200078e0028 */
[----:B------:R-:W-:Y:S01]  /*9c10*/  ISETP.GT.AND P0, PT, R200, 0x69, PT ;  /* 0x00000069c800780c */ /* 0x000fe20003f04270 */
[----:B------:R-:W-:Y:S01]  /*9c20*/  IMAD.MOV.U32 R200, RZ, RZ, R45 ;  /* 0x000000ffffc87224 */ /* 0x000fe200078e002d */
[----:B------:R-:W-:Y:S01]  /*9c30*/  FSEL R189, R110, -INF , P1 ;  /* 0xff8000006ebd7808 */ /* 0x000fe20000800000 */
[----:B------:R-:W-:Y:S01]  /*9c40*/  IMAD.MOV.U32 R110, RZ, RZ, R36 ;  /* 0x000000ffff6e7224 */ /* 0x000fe200078e0024 */
[----:B------:R-:W-:Y:S02]  /*9c50*/  FSEL R71, R111, -INF , P0 ;  /* 0xff8000006f477808 */ /* 0x000fe40000000000 */
[C---:B------:R-:W-:Y:S02]  /*9c60*/  ISETP.GT.AND P5, PT, R204.reuse, R247, PT ;  /* 0x000000f7cc00720c */ /* 0x040fe40003fa4270 */
[----:B------:R-:W-:Y:S02]  /*9c70*/  IADD3 R247, R204, -0x1, RZ ;  /* 0xffffffffccf77810 */ /* 0x000fe40007ffe0ff */
[----:B------:R-:W-:Y:S09]  /*9c80*/  MOV R89, R43 ;  /* 0x0000002b00597202 */ /* 0x000ff20000000f00 */
[----:B------:R-:W-:Y:S05]  /*9c90*/  @P5 SHF.R.S32.HI R7, RZ, 0x1f, R247 ;  /* 0x0000001fff075819 */ /* 0x000fea00000114f7 */
[----:B------:R-:W-:Y:S04]  /*9ca0*/  @P5 IMAD R7, R7, c[0x0][0x1e0], RZ ;  /* 0x0000780007075a24 */ /* 0x000fe800078e02ff */
[----:B------:R-:W-:Y:S01]  /*9cb0*/  @P5 IMAD R7, R247, c[0x0][0x1e4], R7 ;  /* 0x00007900f7075a24 */ /* 0x000fe200078e0207 */
[----:B---3--:R-:W-:Y:S04]  /*9cc0*/  FMNMX.FTZ R0, R231, R0, !PT ;  /* 0x00000000e7007209 */ /* 0x008fe80007810000 */
[----:B------:R-:W-:Y:S04]  /*9cd0*/  FMNMX.FTZ R0, R27, R0, !PT ;  /* 0x000000001b007209 */ /* 0x000fe80007810000 */
[----:B------:R-:W-:Y:S04]  /*9ce0*/  FMNMX.FTZ R0, R228, R0, !PT ;  /* 0x00000000e4007209 */ /* 0x000fe80007810000 */
[----:B------:R-:W-:Y:S04]  /*9cf0*/  FMNMX.FTZ R0, R245, R0, !PT ;  /* 0x00000000f5007209 */ /* 0x000fe80007810000 */
[----:B------:R-:W-:Y:S02]  /*9d00*/  FMNMX.FTZ R136, R237, R0, !PT ;  /* 0x00000000ed887209 */ /* 0x000fe40007810000 */
[----:B------:R-:W-:Y:S02]  /*9d10*/  FMNMX.FTZ R0, R48, R5, !PT ;  /* 0x0000000530007209 */ /* 0x000fe40007810000 */
[----:B------:R-:W1:Y:S01]  /*9d20*/  SHFL.BFLY PT, R5, R137, 0x1, 0x1f ;  /* 0x0c201f0089057f89 */ /* 0x000e6200000e0000 */
        /* <DEDUP_REMOVED lines=8> */
[----:B------:R-:W-:Y:S02]  /*9db0*/  FMNMX.FTZ R136, R239, R136, !PT ;  /* 0x00000088ef887209 */ /* 0x000fe40007810000 */
[----:B------:R-:W-:Y:S02]  /*9dc0*/  FMNMX.FTZ R135, R241, R0, !PT ;  /* 0x00000000f1877209 */ /* 0x000fe40007810000 */
[----:B------:R-:W-:Y:S02]  /*9dd0*/  FMNMX.FTZ R0, R25, R4, !PT ;  /* 0x0000000419007209 */ /* 0x000fe40007810000 */
[----:B------:R-:W-:Y:S02]  /*9de0*/  FMNMX.FTZ R136, R235, R136, !PT ;  /* 0x00000088eb887209 */ /* 0x000fe40007810000 */
[----:B------:R-:W-:Y:S02]  /*9df0*/  FMNMX.FTZ R0, R30, R0, !PT ;  /* 0x000000001e007209 */ /* 0x000fe40007810000 */
[----:B-1----:R-:W-:Y:S01]  /*9e00*/  FMNMX.FTZ R137, R137, R5, !PT ;  /* 0x0000000589897209 */ /* 0x002fe20007810000 */
[----:B------:R-:W1:Y:S01]  /*9e10*/  SHFL.BFLY PT, R4, R136, 0x2, 0x1f ;  /* 0x0c401f0088047f89 */ /* 0x000e6200000e0000 */
[----:B------:R-:W-:Y:S02]  /*9e20*/  FMNMX.FTZ R0, R31, R0, !PT ;  /* 0x000000001f007209 */ /* 0x000fe40007810000 */
[C---:B------:R-:W-:Y:S01]  /*9e30*/  FSETP.NEU.FTZ.AND P3, PT, R137.reuse, -INF , PT ;  /* 0xff8000008900780b */ /* 0x040fe20003f7d000 */
[----:B------:R-:W-:Y:S01]  /*9e40*/  FMUL.FTZ R85, R137, c[0x0][0x2d0] ;  /* 0x0000b40089557a20 */ /* 0x000fe20000410000 */
[----:B------:R-:W-:Y:S02]  /*9e50*/  FMNMX.FTZ R135, R32, R135, !PT ;  /* 0x0000008720877209 */ /* 0x000fe40007810000 */
[----:B----4-:R-:W-:Y:S02]  /*9e60*/  @P5 MOV R9, c[0x0][0x1e0] ;  /* 0x0000780000095a02 */ /* 0x010fe40000000f00 */
[----:B------:R-:W-:Y:S02]  /*9e70*/  FSEL R85, R85, RZ, P3 ;  /* 0x000000ff55557208 */ /* 0x000fe40001800000 */
[----:B------:R-:W-:Y:S03]  /*9e80*/  FMNMX.FTZ R135, R243, R135, !PT ;  /* 0x00000087f3877209 */ /* 0x000fe60007810000 */
[--C-:B------:R-:W-:Y:S01]  /*9e90*/  FFMA.FTZ R89, R89, c[0x0][0x2d0], -R85.reuse ;  /* 0x0000b40059597a23 */ /* 0x100fe20000010855 */
[----:B------:R-:W-:Y:S01]  /*9ea0*/  FMNMX.FTZ R135, R244, R135, !PT ;  /* 0x00000087f4877209 */ /* 0x000fe20007810000 */
[--C-:B------:R-:W-:Y:S01]  /*9eb0*/  FFMA.FTZ R94, R94, c[0x0][0x2d0], -R85.reuse ;  /* 0x0000b4005e5e7a23 */ /* 0x100fe20000010855 */
        /* <DEDUP_REMOVED lines=13> */
[----:B-1----:R-:W-:Y:S01]  /*9f90*/  FMNMX.FTZ R136, R136, R4, !PT ;  /* 0x0000000488887209 */ /* 0x002fe20007810000 */
[----:B------:R-:W-:Y:S01]  /*9fa0*/  IMAD.MOV.U32 R201, RZ, RZ, R28 ;  /* 0x000000ffffc97224 */ /* 0x000fe200078e001c */
[----:B------:R-:W-:Y:S01]  /*9fb0*/  FMNMX.FTZ R2, R240, R2, !PT ;  /* 0x00000002f0027209 */ /* 0x000fe20007810000 */
[----:B------:R1:W-:Y:S01]  /*9fc0*/  MUFU.EX2 R100, R0 ;  /* 0x0000000000647308 */ /* 0x0003e20000000800 */
[----:B------:R-:W-:Y:S01]  /*9fd0*/  FMNMX.FTZ R135, R188, R135, !PT ;  /* 0x00000087bc877209 */ /* 0x000fe20007810000 */
[----:B------:R-:W2:Y:S03]  /*9fe0*/  SHFL.BFLY PT, R5, R136, 0x1, 0x1f ;  /* 0x0c201f0088057f89 */ /* 0x000ea600000e0000 */
[----:B------:R-:W-:Y:S04]  /*9ff0*/  FMNMX.FTZ R135, R105, R135, !PT ;  /* 0x0000008769877209 */ /* 0x000fe80007810000 */
[----:B------:R-:W-:Y:S04]  /*a000*/  FMNMX.FTZ R135, R103, R135, !PT ;  /* 0x0000008767877209 */ /* 0x000fe80007810000 */
[----:B------:R-:W-:Y:S05]  /*a010*/  FMNMX.FTZ R135, R91, R135, !PT ;  /* 0x000000875b877209 */ /* 0x000fea0007810000 */
[----:B------:R-:W3:Y:S01]  /*a020*/  SHFL.BFLY PT, R4, R135, 0x2, 0x1f ;  /* 0x0c401f0087047f89 */ /* 0x000ee200000e0000 */
[----:B-1----:R-:W-:Y:S01]  /*a030*/  FMNMX.FTZ R0, R227, R2, !PT ;  /* 0x00000002e3007209 */ /* 0x002fe20007810000 */
[--C-:B------:R-:W-:Y:S01]  /*a040*/  FFMA.FTZ R2, R202, c[0x0][0x2d0], -R85.reuse ;  /* 0x0000b400ca027a23 */ /* 0x100fe20000010855 */
[----:B--2---:R-:W-:Y:S01]  /*a050*/  FMNMX.FTZ R136, R136, R5, !PT ;  /* 0x0000000588887209 */ /* 0x004fe20007810000 */
[----:B------:R-:W-:Y:S01]  /*a060*/  IMAD.MOV.U32 R202, RZ, RZ, R30 ;  /* 0x000000ffffca7224 */ /* 0x000fe200078e001e */
[----:B------:R-:W-:Y:S01]  /*a070*/  FMNMX.FTZ R0, R226, R0, !PT ;  /* 0x00000000e2007209 */ /* 0x000fe20007810000 */
[----:B------:R-:W1:Y:S01]  /*a080*/  MUFU.EX2 R223, R2 ;  /* 0x0000000200df7308 */ /* 0x000e620000000800 */
[C---:B------:R-:W-:Y:S01]  /*a090*/  FSETP.NEU.FTZ.AND P2, PT, R136.reuse, -INF , PT ;  /* 0xff8000008800780b */ /* 0x040fe20003f5d000 */
[----:B------:R-:W-:Y:S01]  /*a0a0*/  FMUL.FTZ R84, R136, c[0x0][0x2d0] ;  /* 0x0000b40088547a20 */ /* 0x000fe20000410000 */
[----:B------:R-:W-:Y:S04]  /*a0b0*/  FMNMX.FTZ R0, R224, R0, !PT ;  /* 0x00000000e0007209 */ /* 0x000fe80007810000 */
[----:B------:R-:W-:Y:S02]  /*a0c0*/  FSEL R84, R84, RZ, P2 ;  /* 0x000000ff54547208 */ /* 0x000fe40001000000 */
[----:B------:R-:W-:Y:S03]  /*a0d0*/  FMNMX.FTZ R0, R222, R0, !PT ;  /* 0x00000000de007209 */ /* 0x000fe60007810000 */
[--C-:B------:R-:W-:Y:S01]  /*a0e0*/  FFMA.FTZ R6, R19, c[0x0][0x2d0], -R84.reuse ;  /* 0x0000b40013067a23 */ /* 0x100fe20000010854 */
[----:B---3--:R-:W-:Y:S01]  /*a0f0*/  FMNMX.FTZ R135, R135, R4, !PT ;  /* 0x0000000487877209 */ /* 0x008fe20007810000 */
[--C-:B------:R-:W-:Y:S01]  /*a100*/  FFMA.FTZ R4, R205, c[0x0][0x2d0], -R84.reuse ;  /* 0x0000b400cd047a23 */ /* 0x100fe20000010854 */
[----:B------:R-:W-:Y:S01]  /*a110*/  FMNMX.FTZ R0, R189, R0, !PT ;  /* 0x00000000bd007209 */ /* 0x000fe20007810000 */
[----:B------:R2:W-:Y:S01]  /*a120*/  MUFU.EX2 R87, R6 ;  /* 0x0000000600577308 */ /* 0x0005e20000000800 */
[--C-:B------:R-:W-:Y:S01]  /*a130*/  FFMA.FTZ R88, R88, c[0x0][0x2d0], -R84.reuse ;  /* 0x0000b40058587a23 */ /* 0x100fe20000010854 */
[----:B------:R-:W3:Y:S01]  /*a140*/  SHFL.BFLY PT, R5, R135, 0x1, 0x1f ;  /* 0x0c201f0087057f89 */ /* 0x000ee200000e0000 */
[--C-:B------:R-:W-:Y:S01]  /*a150*/  FFMA.FTZ R98, R98, c[0x0][0x2d0], -R84.reuse ;  /* 0x0000b40062627a23 */ /* 0x100fe20000010854 */
[----:B------:R-:W-:Y:S01]  /*a160*/  FMNMX.FTZ R0, R71, R0, !PT ;  /* 0x0000000047007209 */ /* 0x000fe20007810000 */
[----:B------:R-:W-:Y:S02]  /*a170*/  FFMA.FTZ R114, R114, c[0x0][0x2d0], -R84 ;  /* 0x0000b40072727a23 */ /* 0x000fe40000010854 */
[----:B------:R-:W-:Y:S01]  /*a180*/  IMAD.MOV.U32 R205, RZ, RZ, R32 ;  /* 0x000000ffffcd7224 */ /* 0x000fe200078e0020 */
[----:B-1----:R-:W-:Y:S01]  /*a190*/  F2FP.PACK_AB R72, R223, R100 ;  /* 0x00000064df48723e */ /* 0x002fe200000000ff */
[--C-:B------:R-:W-:Y:S01]  /*a1a0*/  FFMA.FTZ R2, R16, c[0x0][0x2d0], -R85.reuse ;  /* 0x0000b40010027a23 */ /* 0x100fe20000010855 */
[----:B------:R1:W-:Y:S10]  /*a1b0*/  MUFU.EX2 R90, R4 ;  /* 0x00000004005a7308 */ /* 0x0003f40000000800 */
[----:B------:R4:W-:Y:S01]  /*a1c0*/  MUFU.EX2 R13, R2 ;  /* 0x00000002000d7308 */ /* 0x0009e20000000800 */
[----:B--2---:R-:W-:Y:S01]  /*a1d0*/  @P5 IMAD.MOV.U32 R6, RZ, RZ, R8 ;  /* 0x000000ffff065224 */ /* 0x004fe200078e0008 */
[----:B---3--:R-:W-:Y:S04]  /*a1e0*/  FMNMX.FTZ R135, R135, R5, !PT ;  /* 0x0000000587877209 */ /* 0x008fe80007810000 */
[C---:B------:R-:W-:Y:S01]  /*a1f0*/  FSETP.NEU.FTZ.AND P1, PT, R135.reuse, -INF , PT ;  /* 0xff8000008700780b */ /* 0x040fe20003f3d000 */
[----:B------:R-:W-:Y:S02]  /*a200*/  FMUL.FTZ R86, R135, c[0x0][0x2d0] ;  /* 0x0000b40087567a20 */ /* 0x000fe40000410000 */
[----:B-1----:R-:W-:Y:S03]  /*a210*/  FFMA.FTZ R4, R203, c[0x0][0x2d0], -R84 ;  /* 0x0000b400cb047a23 */ /* 0x002fe60000010854 */
[----:B------:R-:W-:Y:S01]  /*a220*/  FSEL R86, R86, RZ, P1 ;  /* 0x000000ff56567208 */ /* 0x000fe20000800000 */
[----:B------:R1:W2:Y:S04]  /*a230*/  MUFU.EX2 R115, R4 ;  /* 0x0000000400737308 */ /* 0x0002a80000000800 */
[--C-:B------:R-:W-:Y:S02]  /*a240*/  FFMA.FTZ R99, R99, c[0x0][0x2d0], -R86.reuse ;  /* 0x0000b40063637a23 */ /* 0x100fe40000010856 */
[--C-:B------:R-:W-:Y:S02]  /*a250*/  FFMA.FTZ R101, R101, c[0x0][0x2d0], -R86.reuse ;  /* 0x0000b40065657a23 */ /* 0x100fe40000010856 */
[----:B----4-:R-:W-:Y:S02]  /*a260*/  FFMA.FTZ R2, R17, c[0x0][0x2d0], -R85 ;  /* 0x0000b40011027a23 */ /* 0x010fe40000010855 */
[----:B------:R-:W-:Y:S02]  /*a270*/  FFMA.FTZ R102, R102, c[0x0][0x2d0], -R86 ;  /* 0x0000b40066667a23 */ /* 0x000fe40000010856 */
[----:B------:R3:W4:Y:S01]  /*a280*/  MUFU.EX2 R12, R2 ;  /* 0x00000002000c7308 */ /* 0x0007220000000800 */
[----:B-1----:R-:W-:Y:S01]  /*a290*/  FFMA.FTZ R4, R18, c[0x0][0x2d0], -R84 ;  /* 0x0000b40012047a23 */ /* 0x002fe20000010854 */
[----:B--2---:R-:W-:Y:S08]  /*a2a0*/  F2FP.PACK_AB R73, R115, R90 ;  /* 0x0000005a7349723e */ /* 0x004ff000000000ff */
[----:B------:R1:W-:Y:S01]  /*a2b0*/  MUFU.EX2 R16, R4 ;  /* 0x0000000400107308 */ /* 0x0003e20000000800 */
[----:B---3--:R-:W2:Y:S01]  /*a2c0*/  SHFL.BFLY PT, R2, R0, 0x2, 0x1f ;  /* 0x0c401f0000027f89 */ /* 0x008ea200000e0000 */
[----:B-1----:R-:W-:Y:S05]  /*a2d0*/  @P5 IMAD.WIDE.U32 R4, R247, c[0x0][0x1e0], RZ ;  /* 0x00007800f7045a25 */ /* 0x002fea00078e00ff */
[----:B------:R-:W-:Y:S01]  /*a2e0*/  @P5 IADD3 R5, R5, R7, RZ ;  /* 0x0000000705055210 */ /* 0x000fe20007ffe0ff */
[----:B------:R-:W-:Y:S01]  /*a2f0*/  @P5 IMAD.MOV.U32 R7, RZ, RZ, R10 ;  /* 0x000000ffff075224 */ /* 0x000fe200078e000a */
[----:B--2---:R-:W-:Y:S01]  /*a300*/  FMNMX.FTZ R0, R0, R2, !PT ;  /* 0x0000000200007209 */ /* 0x004fe20007810000 */
[----:B------:R-:W-:Y:S02]  /*a310*/  @P5 IMAD.MOV.U32 R10, RZ, RZ, 0x5 ;  /* 0x00000005ff0a5424 */ /* 0x000fe400078e00ff */
[----:B------:R-:W-:Y:S02]  /*a320*/  @P5 IMAD.WIDE.U32 R6, R4, 0x70, R6 ;  /* 0x0000007004065825 */ /* 0x000fe400078e0006 */
[----:B------:R-:W1:Y:S02]  /*a330*/  SHFL.BFLY PT, R2, R0, 0x1, 0x1f ;  /* 0x0c201f0000027f89 */ /* 0x000e6400000e0000 */
[----:B------:R-:W-:Y:S01]  /*a340*/  @P5 IMAD R4, R5, 0x70, RZ ;  /* 0x0000007005045824 */ /* 0x000fe200078e02ff */
[----:B------:R-:W-:Y:S01]  /*a350*/  @P5 LEA R8, P0, R6, c[0x0][0x1c8], 0x1 ;  /* 0x0000720006085a11 */ /* 0x000fe200078008ff */
[----:B------:R-:W-:Y:S02]  /*a360*/  FFMA.FTZ R5, R206, c[0x0][0x2d0], -R86 ;  /* 0x0000b400ce057a23 */ /* 0x000fe40000010856 */
[----:B------:R-:W-:Y:S02]  /*a370*/  IMAD.MOV.U32 R206, RZ, RZ, R55 ;  /* 0x000000ffffce7224 */ /* 0x000fe400078e0037 */
[----:B------:R2:W-:Y:S01]  /*a380*/  MUFU.EX2 R112, R5 ;  /* 0x0000000500707308 */ /* 0x0005e20000000800 */
[----:B------:R-:W-:Y:S01]  /*a390*/  @P5 IMAD.IADD R7, R7, 0x1, R4 ;  /* 0x0000000107075824 */ /* 0x000fe200078e0204 */
[----:B------:R-:W-:Y:S01]  /*a3a0*/  @P5 SHF.L.U64.HI R4, R9, R10, c[0x0][0x1e4] ;  /* 0x0000790009045619 */ /* 0x000fe2000001020a */
[----:B------:R-:W-:Y:S02]  /*a3b0*/  FFMA.FTZ R10, R207, c[0x0][0x2d0], -R86 ;  /* 0x0000b400cf0a7a23 */ /* 0x000fe40000010856 */
[----:B----4-:R-:W-:Y:S05]  /*a3c0*/  IMAD.MOV.U32 R207, RZ, RZ, R12 ;  /* 0x000000ffffcf7224 */ /* 0x010fea00078e000c */
[----:B------:R3:W4:Y:S01]  /*a3d0*/  MUFU.EX2 R113, R10 ;  /* 0x0000000a00717308 */ /* 0x0007220000000800 */
[----:B-1----:R-:W-:Y:S01]  /*a3e0*/  FMNMX.FTZ R70, R0, R2, !PT ;  /* 0x0000000200467209 */ /* 0x002fe20007810000 */
[----:B------:R-:W-:Y:S01]  /*a3f0*/  FFMA.FTZ R0, R138, c[0x0][0x2d0], -R86 ;  /* 0x0000b4008a007a23 */ /* 0x000fe20000010856 */
[----:B------:R-:W-:Y:S07]  /*a400*/  MOV R138, R13 ;  /* 0x0000000d008a7202 */ /* 0x000fee0000000f00 */
[----:B------:R1:W-:Y:S01]  /*a410*/  MUFU.EX2 R106, R0 ;  /* 0x00000000006a7308 */ /* 0x0003e20000000800 */
[----:B------:R-:W-:Y:S01]  /*a420*/  FMUL.FTZ R92, R70, c[0x0][0x2d0] ;  /* 0x0000b400465c7a20 */ /* 0x000fe20000410000 */
[----:B------:R-:W-:Y:S02]  /*a430*/  F2FP.PACK_AB R74, R207, R138 ;  /* 0x0000008acf4a723e */ /* 0x000fe400000000ff */
[----:B--2---:R-:W-:Y:S02]  /*a440*/  @P5 SHF.L.U32 R5, R9, 0x5, RZ ;  /* 0x0000000509055819 */ /* 0x004fe400000006ff */
[----:B------:R-:W-:Y:S02]  /*a450*/  @P5 LEA.HI.X R9, R6, c[0x0][0x1cc], R7, 0x1, P0 ;  /* 0x0000730006095a11 */ /* 0x000fe400000f0c07 */
[-C--:B------:R-:W-:Y:S03]  /*a460*/  @P5 IADD3 R6, P0, R8, R5.reuse, RZ ;  /* 0x0000000508065210 */ /* 0x080fe60007f1e0ff */
[----:B------:R2:W-:Y:S02]  /*a470*/  @P5 LDGSTS.E.BYPASS.LTC128B.128 [R246+0x3900], [R8.64], !P6 ;  /* 0x0390000008f65fae */ /* 0x0005e4000f101d48 */
[----:B------:R-:W-:Y:S01]  /*a480*/  @P5 IMAD.X R7, R4, 0x1, R9, P0 ;  /* 0x0000000104075824 */ /* 0x000fe200000e0609 */
[-C--:B---3--:R-:W-:Y:S02]  /*a490*/  @P5 IADD3 R10, P0, R6, R5.reuse, RZ ;  /* 0x00000005060a5210 */ /* 0x088fe40007f1e0ff */
[----:B----4-:R-:W-:Y:S03]  /*a4a0*/  F2FP.PACK_AB R64, R113, R112 ;  /* 0x000000707140723e */ /* 0x010fe600000000ff */
[----:B------:R-:W-:Y:S01]  /*a4b0*/  @P5 IMAD.X R11, R7, 0x1, R4, P0 ;  /* 0x00000001070b5824 */ /* 0x000fe200000e0604 */
[----:B------:R-:W-:Y:S01]  /*a4c0*/  @P5 IADD3 R12, P0, R10, R5, RZ ;  /* 0x000000050a0c5210 */ /* 0x000fe20007f1e0ff */
[----:B------:R3:W-:Y:S01]  /*a4d0*/  @P5 LDGSTS.E.BYPASS.LTC128B.128 [R246+0x4100], [R6.64], !P6 ;  /* 0x0410000006f65fae */ /* 0x0007e2000f101d48 */
[----:B-1----:R-:W-:Y:S03]  /*a4e0*/  FFMA.FTZ R0, R139, c[0x0][0x2d0], -R86 ;  /* 0x0000b4008b007a23 */ /* 0x002fe60000010856 */
[----:B------:R-:W-:Y:S01]  /*a4f0*/  @P5 IMAD.X R13, R11, 0x1, R4, P0 ;  /* 0x000000010b0d5824 */ /* 0x000fe200000e0604 */
[----:B------:R-:W-:Y:S01]  /*a500*/  FSETP.NEU.FTZ.AND P0, PT, R70, -INF , PT ;  /* 0xff8000004600780b */ /* 0x000fe20003f1d000 */
[----:B------:R1:W4:Y:S02]  /*a510*/  MUFU.EX2 R234, R0 ;  /* 0x0000000000ea7308 */ /* 0x0003240000000800 */
[----:B------:R2:W-:Y:S01]  /*a520*/  @P5 LDGSTS.E.BYPASS.LTC128B.128 [R246+0x4900], [R10.64], !P6 ;  /* 0x049000000af65fae */ /* 0x0005e2000f101d48 */
[----:B------:R-:W-:Y:S05]  /*a530*/  FSEL R92, R92, RZ, P0 ;  /* 0x000000ff5c5c7208 */ /* 0x000fea0000000000 */
[--C-:B------:R-:W-:Y:S02]  /*a540*/  FFMA.FTZ R2, R15, c[0x0][0x2d0], -R92.reuse ;  /* 0x0000b4000f027a23 */ /* 0x100fe4000001085c */
[----:B------:R2:W-:Y:S02]  /*a550*/  @P5 LDGSTS.E.BYPASS.LTC128B.128 [R246+0x5100], [R12.64], !P6 ;  /* 0x051000000cf65fae */ /* 0x0005e4000f101d48 */
[----:B------:R-:W-:Y:S01]  /*a560*/  MUFU.EX2 R104, R2 ;  /* 0x0000000200687308 */ /* 0x000fe20000000800 */
[--C-:B-1----:R-:W-:Y:S01]  /*a570*/  FFMA.FTZ R0, R209, c[0x0][0x2d0], -R92.reuse ;  /* 0x0000b400d1007a23 */ /* 0x102fe2000001085c */
[----:B----4-:R-:W-:Y:S01]  /*a580*/  F2FP.PACK_AB R66, R234, R106 ;  /* 0x0000006aea42723e */ /* 0x010fe200000000ff */
[----:B------:R-:W-:Y:S07]  /*a590*/  IMAD.MOV.U32 R209, RZ, RZ, R29 ;  /* 0x000000ffffd17224 */ /* 0x000fee00078e001d */
[----:B------:R1:W-:Y:S02]  /*a5a0*/  MUFU.EX2 R95, R0 ;  /* 0x00000000005f7308 */ /* 0x0003e40000000800 */
[--C-:B-1----:R-:W-:Y:S02]  /*a5b0*/  FFMA.FTZ R0, R208, c[0x0][0x2d0], -R92.reuse ;  /* 0x0000b400d0007a23 */ /* 0x102fe4000001085c */
[----:B------:R-:W-:Y:S06]  /*a5c0*/  IMAD.MOV.U32 R208, RZ, RZ, R27 ;  /* 0x000000ffffd07224 */ /* 0x000fec00078e001b */
[----:B------:R1:W4:Y:S02]  /*a5d0*/  MUFU.EX2 R111, R0 ;  /* 0x00000000006f7308 */ /* 0x0003240000000800 */
[----:B-1----:R-:W-:Y:S01]  /*a5e0*/  FFMA.FTZ R0, R14, c[0x0][0x2d0], -R92 ;  /* 0x0000b4000e007a23 */ /* 0x002fe2000001085c */
[----:B----4-:R-:W-:Y:S07]  /*a5f0*/  F2FP.PACK_AB R65, R111, R95 ;  /* 0x0000005f6f41723e */ /* 0x010fee00000000ff */
[----:B------:R1:W4:Y:S02]  /*a600*/  MUFU.EX2 R203, R0 ;  /* 0x0000000000cb7308 */ /* 0x0003240000000800 */
[----:B-1----:R-:W-:Y:S02]  /*a610*/  FSEL R0, R137, RZ, P3 ;  /* 0x000000ff89007208 */ /* 0x002fe40001800000 */
[----:B--2---:R-:W-:Y:S02]  /*a620*/  @P5 IADD3 R8, P3, R12, R5, RZ ;  /* 0x000000050c085210 */ /* 0x004fe40007f7e0ff */
[----:B----4-:R-:W-:Y:S01]  /*a630*/  F2FP.PACK_AB R67, R104, R203 ;  /* 0x000000cb6843723e */ /* 0x010fe200000000ff */
[----:B------:R-:W-:Y:S01]  /*a640*/  FADD.FTZ R2, -R0, R3 ;  /* 0x0000000300027221 */ /* 0x000fe20000010100 */
[----:B------:R-:W-:Y:S02]  /*a650*/  FSEL R0, R136, RZ, P2 ;  /* 0x000000ff88007208 */ /* 0x000fe40001000000 */
[----:B------:R-:W-:Y:S01]  /*a660*/  @P5 IADD3.X R9, R13, R4, RZ, P3, !PT ;  /* 0x000000040d095210 */ /* 0x000fe20001ffe4ff */
[----:B------:R-:W-:Y:S01]  /*a670*/  FMUL.FTZ R2, R2, c[0x0][0x2d0] ;  /* 0x0000b40002027a20 */ /* 0x000fe20000410000 */
[-C--:B---3--:R-:W-:Y:S01]  /*a680*/  @P5 IADD3 R6, P2, R8, R5.reuse, RZ ;  /* 0x0000000508065210 */ /* 0x088fe20007f5e0ff */
[----:B------:R-:W-:Y:S02]  /*a690*/  FADD.FTZ R0, -R0, R132 ;  /* 0x0000008400007221 */ /* 0x000fe40000010100 */
[----:B------:R1:W2:Y:S01]  /*a6a0*/  MUFU.EX2 R69, R2 ;  /* 0x0000000200457308 */ /* 0x0002a20000000800 */
[----:B------:R3:W-:Y:S01]  /*a6b0*/  @P5 LDGSTS.E.BYPASS.LTC128B.128 [R246+0x5900], [R8.64], !P6 ;  /* 0x0590000008f65fae */ /* 0x0007e2000f101d48 */
[----:B------:R-:W-:Y:S01]  /*a6c0*/  FMUL.FTZ R0, R0, c[0x0][0x2d0] ;  /* 0x0000b40000007a20 */ /* 0x000fe20000410000 */
[----:B------:R-:W-:Y:S01]  /*a6d0*/  @P5 IADD3 R10, P3, R6, R5, RZ ;  /* 0x00000005060a5210 */ /* 0x000fe20007f7e0ff */
[--C-:B------:R-:W-:Y:S04]  /*a6e0*/  @P5 IMAD.X R7, R9, 0x1, R4.reuse, P2 ;  /* 0x0000000109075824 */ /* 0x100fe800010e0604 */
[----:B------:R-:W-:Y:S01]  /*a6f0*/  @P5 IMAD.X R11, R7, 0x1, R4, P3 ;  /* 0x00000001070b5824 */ /* 0x000fe200018e0604 */
[----:B------:R4:W-:Y:S01]  /*a700*/  @P5 LDGSTS.E.BYPASS.LTC128B.128 [R246+0x6100], [R6.64], !P6 ;  /* 0x0610000006f65fae */ /* 0x0009e2000f101d48 */
[----:B------:R3:W4:Y:S07]  /*a710*/  MUFU.EX2 R3, R0 ;  /* 0x0000000000037308 */ /* 0x00072e0000000800 */
[----:B------:R4:W-:Y:S01]  /*a720*/  @P5 LDGSTS.E.BYPASS.LTC128B.128 [R246+0x6900], [R10.64], !P6 ;  /* 0x069000000af65fae */ /* 0x0009e2000f101d48 */
[----:B-1----:R-:W-:Y:S07]  /*a730*/  FSEL R2, R135, RZ, P1 ;  /* 0x000000ff87027208 */ /* 0x002fee0000800000 */
[----:B------:R-:W1:Y:S01]  /*a740*/  LDSM.16.MT88.4 R20, [R229] ;  /* 0x00000000e514783b */ /* 0x000e620000004200 */
[C---:B--2---:R-:W-:Y:S02]  /*a750*/  FMUL.FTZ R4, R69.reuse, R140 ;  /* 0x0000008c45047220 */ /* 0x044fe40000410000 */
[C---:B------:R-:W-:Y:S02]  /*a760*/  FMUL.FTZ R5, R69.reuse, R141 ;  /* 0x0000008d45057220 */ /* 0x040fe40000410000 */
[C---:B------:R-:W-:Y:S02]  /*a770*/  FMUL.FTZ R17, R69.reuse, R153 ;  /* 0x0000009945117220 */ /* 0x040fe40000410000 */
[----:B------:R-:W-:Y:S01]  /*a780*/  FMUL.FTZ R32, R69, R168 ;  /* 0x000000a845207220 */ /* 0x000fe20000410000 */
[----:B------:R-:W-:Y:S01]  /*a790*/  MOV R168, R46 ;  /* 0x0000002e00a87202 */ /* 0x000fe20000000f00 */
[----:B---3--:R-:W-:Y:S01]  /*a7a0*/  FADD.FTZ R0, -R2, R133 ;  /* 0x0000008502007221 */ /* 0x008fe20000010100 */
[----:B------:R-:W-:Y:S01]  /*a7b0*/  FSEL R2, R70, RZ, P0 ;  /* 0x000000ff46027208 */ /* 0x000fe20000000000 */
[C---:B----4-:R-:W-:Y:S01]  /*a7c0*/  FMUL.FTZ R6, R3.reuse, R142 ;  /* 0x0000008e03067220 */ /* 0x050fe20000410000 */
[----:B------:R-:W2:Y:S01]  /*a7d0*/  LDSM.16.MT88.4 R36, [R233] ;  /* 0x00000000e924783b */ /* 0x000ea20000004200 */
[----:B------:R-:W-:Y:S02]  /*a7e0*/  FMUL.FTZ R0, R0, c[0x0][0x2d0] ;  /* 0x0000b40000007a20 */ /* 0x000fe40000410000 */
[C---:B------:R-:W-:Y:S01]  /*a7f0*/  FMUL.FTZ R7, R3.reuse, R143 ;  /* 0x0000008f03077220 */ /* 0x040fe20000410000 */
[----:B------:R-:W-:Y:S01]  /*a800*/  MOV R143, R35 ;  /* 0x00000023008f7202 */ /* 0x000fe20000000f00 */
[----:B------:R3:W4:Y:S01]  /*a810*/  MUFU.EX2 R68, R0 ;  /* 0x0000000000447308 */ /* 0x0007220000000800 */
[C---:B------:R-:W-:Y:S02]  /*a820*/  FMUL.FTZ R18, R3.reuse, R154 ;  /* 0x0000009a03127220 */ /* 0x040fe40000410000 */
[----:B------:R-:W-:Y:S01]  /*a830*/  FMUL.FTZ R19, R3, R155 ;  /* 0x0000009b03137220 */ /* 0x000fe20000410000 */
[----:B------:R-:W-:Y:S01]  /*a840*/  LDSM.16.MT88.4 R76, [R232] ;  /* 0x00000000e84c783b */ /* 0x000fe20000004200 */
[----:B------:R-:W-:Y:S01]  /*a850*/  IMAD.MOV.U32 R142, RZ, RZ, R33 ;  /* 0x000000ffff8e7224 */ /* 0x000fe200078e0021 */
[----:B------:R-:W-:Y:S01]  /*a860*/  MOV R155, R56 ;  /* 0x00000038009b7202 */ /* 0x000fe20000000f00 */
[----:B------:R-:W-:Y:S01]  /*a870*/  FMUL.FTZ R33, R69, R169 ;  /* 0x000000a945217220 */ /* 0x000fe20000410000 */
[----:B------:R-:W-:Y:S01]  /*a880*/  MOV R169, R41 ;  /* 0x0000002900a97202 */ /* 0x000fe20000000f00 */
[C---:B------:R-:W-:Y:S02]  /*a890*/  FMUL.FTZ R34, R3.reuse, R170 ;  /* 0x000000aa03227220 */ /* 0x040fe40000410000 */
[----:B------:R-:W-:Y:S01]  /*a8a0*/  FMUL.FTZ R35, R3, R171 ;  /* 0x000000ab03237220 */ /* 0x000fe20000410000 */
[----:B------:R-:W-:Y:S01]  /*a8b0*/  LDSM.16.MT88.4 R80, [R229+0x800] ;  /* 0x00080000e550783b */ /* 0x000fe20000004200 */
[----:B------:R-:W-:Y:S01]  /*a8c0*/  IMAD.MOV.U32 R170, RZ, RZ, R169 ;  /* 0x000000ffffaa7224 */ /* 0x000fe200078e00a9 */
[----:B------:R-:W-:Y:S06]  /*a8d0*/  MOV R169, R168 ;  /* 0x000000a800a97202 */ /* 0x000fec0000000f00 */
[----:B------:R-:W0:Y:S01]  /*a8e0*/  LDGDEPBAR ;  /* 0x00000000000079af */ /* 0x000e220000000000 */
[----:B---3--:R-:W-:Y:S01]  /*a8f0*/  FADD.FTZ R0, -R2, R134 ;  /* 0x0000008602007221 */ /* 0x008fe20000010100 */
[----:B------:R-:W-:Y:S01]  /*a900*/  MOV R134, R16 ;  /* 0x0000001000867202 */ /* 0x000fe20000000f00 */
[----:B------:R-:W-:Y:S02]  /*a910*/  FFMA.FTZ R2, R210, c[0x0][0x2d0], -R85 ;  /* 0x0000b400d2027a23 */ /* 0x000fe40000010855 */
[----:B------:R-:W-:Y:S01]  /*a920*/  FMUL.FTZ R0, R0, c[0x0][0x2d0] ;  /* 0x0000b40000007a20 */ /* 0x000fe20000410000 */
[----:B------:R-:W-:Y:S01]  /*a930*/  F2FP.PACK_AB R75, R87, R134 ;  /* 0x00000086574b723e */ /* 0x000fe200000000ff */
[----:B------:R3:W-:Y:S01]  /*a940*/  MUFU.EX2 R139, R2 ;  /* 0x00000002008b7308 */ /* 0x0007e20000000800 */
[C---:B----4-:R-:W-:Y:S02]  /*a950*/  FMUL.FTZ R56, R68.reuse, R120 ;  /* 0x0000007844387220 */ /* 0x050fe40000410000 */
[C---:B------:R-:W-:Y:S02]  /*a960*/  FMUL.FTZ R9, R68.reuse, R145 ;  /* 0x0000009144097220 */ /* 0x040fe40000410000 */
[----:B------:R-:W-:Y:S01]  /*a970*/  IMAD.MOV.U32 R145, RZ, RZ, R53 ;  /* 0x000000ffff917224 */ /* 0x000fe200078e0035 */
[-C--:B-1----:R-:W-:Y:S01]  /*a980*/  HMMA.16816.F32 R4, R72, R20.reuse, R4 ;  /* 0x000000144804723c */ /* 0x082fe20000001804 */
[----:B------:R-:W-:Y:S02]  /*a990*/  IMAD.MOV.U32 R210, RZ, RZ, R169 ;  /* 0x000000ffffd27224 */ /* 0x000fe400078e00a9 */
[C---:B------:R-:W-:Y:S01]  /*a9a0*/  FMUL.FTZ R8, R68.reuse, R144 ;  /* 0x0000009044087220 */ /* 0x040fe20000410000 */
[----:B------:R-:W1:Y:S01]  /*a9b0*/  MUFU.EX2 R0, R0 ;  /* 0x0000000000007308 */ /* 0x000e620000000800 */
[C---:B------:R-:W-:Y:S02]  /*a9c0*/  FMUL.FTZ R12, R68.reuse, R148 ;  /* 0x00000094440c7220 */ /* 0x040fe40000410000 */
[C---:B------:R-:W-:Y:S02]  /*a9d0*/  FMUL.FTZ R13, R68.reuse, R149 ;  /* 0x00000095440d7220 */ /* 0x040fe40000410000 */
[----:B------:R-:W-:Y:S03]  /*a9e0*/  FMUL.FTZ R16, R69, R152 ;  /* 0x0000009845107220 */ /* 0x000fe60000410000 */
[----:B------:R-:W-:Y:S01]  /*a9f0*/  IMAD.MOV.U32 R149, RZ, RZ, R26 ;  /* 0x000000ffff957224 */ /* 0x000fe200078e001a */
[----:B------:R-:W-:Y:S01]  /*aa00*/  MOV R152, R25 ;  /* 0x0000001900987202 */ /* 0x000fe20000000f00 */
[C---:B------:R-:W-:Y:S01]  /*aa10*/  FMUL.FTZ R28, R68.reuse, R164 ;  /* 0x000000a4441c7220 */ /* 0x040fe20000410000 */
[----:B------:R-:W-:Y:S01]  /*aa20*/  MOV R164, R50 ;  /* 0x0000003200a47202 */ /* 0x000fe20000000f00 */
[C---:B------:R-:W-:Y:S01]  /*aa30*/  FMUL.FTZ R29, R68.reuse, R165 ;  /* 0x000000a5441d7220 */ /* 0x040fe20000410000 */
[----:B------:R-:W-:Y:S01]  /*aa40*/  MOV R165, R49 ;  /* 0x0000003100a57202 */ /* 0x000fe20000000f00 */
[----:B---3--:R-:W-:Y:S02]  /*aa50*/  FFMA.FTZ R2, R211, c[0x0][0x2d0], -R85 ;  /* 0x0000b400d3027a23 */ /* 0x008fe40000010855 */
[C---:B------:R-:W-:Y:S02]  /*aa60*/  FMUL.FTZ R49, R69.reuse, R185 ;  /* 0x000000b945317220 */ /* 0x040fe40000410000 */
[----:B------:R3:W-:Y:S01]  /*aa70*/  MUFU.EX2 R140, R2 ;  /* 0x00000002008c7308 */ /* 0x0007e20000000800 */
[C---:B------:R-:W-:Y:S02]  /*aa80*/  FMUL.FTZ R60, R68.reuse, R124 ;  /* 0x0000007c443c7220 */ /* 0x040fe40000410000 */
[C---:B------:R-:W-:Y:S02]  /*aa90*/  FMUL.FTZ R61, R68.reuse, R125 ;  /* 0x0000007d443d7220 */ /* 0x040fe40000410000 */
[----:B------:R-:W-:Y:S02]  /*aaa0*/  FMUL.FTZ R24, R68, R160 ;  /* 0x000000a044187220 */ /* 0x000fe40000410000 */
[C---:B-1----:R-:W-:Y:S02]  /*aab0*/  FMUL.FTZ R10, R0.reuse, R146 ;  /* 0x00000092000a7220 */ /* 0x042fe40000410000 */
[C---:B------:R-:W-:Y:S01]  /*aac0*/  FMUL.FTZ R11, R0.reuse, R147 ;  /* 0x00000093000b7220 */ /* 0x040fe20000410000 */
[----:B------:R-:W-:Y:S01]  /*aad0*/  MOV R147, R31 ;  /* 0x0000001f00937202 */ /* 0x000fe20000000f00 */
[C---:B------:R-:W-:Y:S02]  /*aae0*/  FMUL.FTZ R14, R0.reuse, R150 ;  /* 0x00000096000e7220 */ /* 0x040fe40000410000 */
[C---:B------:R-:W-:Y:S02]  /*aaf0*/  FMUL.FTZ R15, R0.reuse, R151 ;  /* 0x00000097000f7220 */ /* 0x040fe40000410000 */
[C---:B------:R-:W-:Y:S01]  /*ab00*/  FMUL.FTZ R26, R0.reuse, R162 ;  /* 0x000000a2001a7220 */ /* 0x040fe20000410000 */
[C---:B------:R-:W-:Y:S01]  /*ab10*/  HMMA.16816.F32 R8, R64.reuse, R20, R8 ;  /* 0x000000144008723c */ /* 0x040fe20000001808 */
[----:B------:R-:W-:Y:S02]  /*ab20*/  IMAD.MOV.U32 R162, RZ, RZ, R57 ;  /* 0x000000ffffa27224 */ /* 0x000fe400078e0039 */
[C---:B------:R-:W-:Y:S01]  /*ab30*/  FMUL.FTZ R27, R0.reuse, R163 ;  /* 0x000000a3001b7220 */ /* 0x040fe20000410000 */
[----:B------:R-:W-:Y:S01]  /*ab40*/  MOV R163, R51 ;  /* 0x0000003300a37202 */ /* 0x000fe20000000f00 */
[----:B------:R-:W-:Y:S02]  /*ab50*/  FMUL.FTZ R30, R0, R166 ;  /* 0x000000a6001e7220 */ /* 0x000fe40000410000 */
[----:B------:R-:W-:Y:S01]  /*ab60*/  IMAD.MOV.U32 R166, RZ, RZ, R48 ;  /* 0x000000ffffa67224 */ /* 0x000fe200078e0030 */
[-C--:B------:R-:W-:Y:S01]  /*ab70*/  HMMA.16816.F32 R12, R64, R22.reuse, R12 ;  /* 0x00000016400c723c */ /* 0x080fe2000000180c */
[----:B---3--:R-:W-:Y:S03]  /*ab80*/  FFMA.FTZ R2, R192, c[0x0][0x2d0], -R85 ;  /* 0x0000b400c0027a23 */ /* 0x008fe60000010855 */
[----:B------:R-:W-:Y:S02]  /*ab90*/  FMUL.FTZ R31, R0, R167 ;  /* 0x000000a7001f7220 */ /* 0x000fe40000410000 */
[----:B------:R-:W-:Y:S02]  /*aba0*/  IMAD.MOV.U32 R167, RZ, RZ, R47 ;  /* 0x000000ffffa77224 */ /* 0x000fe400078e002f */
[C---:B------:R-:W-:Y:S01]  /*abb0*/  HMMA.16816.F32 R16, R72.reuse, R22, R16 ;  /* 0x000000164810723c */ /* 0x040fe20000001810 */
[----:B------:R-:W-:Y:S03]  /*abc0*/  FMUL.FTZ R20, R69, R156 ;  /* 0x0000009c45147220 */ /* 0x000fe60000410000 */
[----:B------:R-:W-:Y:S02]  /*abd0*/  IMAD.MOV.U32 R168, RZ, RZ, R167 ;  /* 0x000000ffffa87224 */ /* 0x000fe400078e00a7 */
[----:B------:R-:W-:Y:S01]  /*abe0*/  IMAD.MOV.U32 R167, RZ, RZ, R166 ;  /* 0x000000ffffa77224 */ /* 0x000fe200078e00a6 */
[----:B------:R-:W-:Y:S01]  /*abf0*/  MOV R166, R165 ;  /* 0x000000a500a67202 */ /* 0x000fe20000000f00 */
[C---:B------:R-:W-:Y:S01]  /*ac00*/  FMUL.FTZ R23, R3.reuse, R159 ;  /* 0x0000009f03177220 */ /* 0x040fe20000410000 */
[----:B------:R-:W-:Y:S01]  /*ac10*/  MOV R171, R168 ;  /* 0x000000a800ab7202 */ /* 0x000fe20000000f00 */
[----:B------:R1:W-:Y:S02]  /*ac20*/  MUFU.EX2 R159, R2 ;  /* 0x00000002009f7308 */ /* 0x0003e40000000800 */
[----:B------:R-:W-:Y:S02]  /*ac30*/  IMAD.MOV.U32 R165, RZ, RZ, R164 ;  /* 0x000000ffffa57224 */ /* 0x000fe400078e00a4 */
        /* <DEDUP_REMOVED lines=8> */
[----:B------:R-:W3:Y:S01]  /*acc0*/  LDL.LU R251, [R1+0xd0] ;  /* 0x0000d00001fb7983 */ /* 0x000ee20000300800 */
[----:B------:R-:W-:Y:S01]  /*acd0*/  FMUL.FTZ R22, R3, R158 ;  /* 0x0000009e03167220 */ /* 0x000fe20000410000 */
[----:B------:R-:W-:Y:S01]  /*ace0*/  MOV R162, R143 ;  /* 0x0000008f00a27202 */ /* 0x000fe20000000f00 */
[----:B------:R-:W-:Y:S02]  /*acf0*/  FMUL.FTZ R21, R69, R157 ;  /* 0x0000009d45157220 */ /* 0x000fe40000410000 */
[----:B------:R-:W-:Y:S02]  /*ad00*/  IMAD.MOV.U32 R158, RZ, RZ, R54 ;  /* 0x000000ffff9e7224 */ /* 0x000fe400078e0036 */
[----:B------:R-:W4:Y:S01]  /*ad10*/  LDSM.16.MT88.4 R52, [R230] ;  /* 0x00000000e634783b */ /* 0x000f220000004200 */
[----:B------:R-:W-:Y:S02]  /*ad20*/  FMUL.FTZ R25, R68, R161 ;  /* 0x000000a144197220 */ /* 0x000fe40000410000 */
[-C--:B--2---:R-:W-:Y:S01]  /*ad30*/  HMMA.16816.F32 R20, R72, R36.reuse, R20 ;  /* 0x000000244814723c */ /* 0x084fe20000001814 */
[----:B------:R-:W-:Y:S02]  /*ad40*/  IMAD.MOV.U32 R160, RZ, RZ, R42 ;  /* 0x000000ffffa07224 */ /* 0x000fe400078e002a */
[--C-:B-1----:R-:W-:Y:S02]  /*ad50*/  FFMA.FTZ R2, R193, c[0x0][0x2d0], -R85.reuse ;  /* 0x0000b400c1027a23 */ /* 0x102fe40000010855 */
[C---:B------:R-:W-:Y:S02]  /*ad60*/  FMUL.FTZ R48, R69.reuse, R184 ;  /* 0x000000b845307220 */ /* 0x040fe40000410000 */
[----:B------:R1:W2:Y:S01]  /*ad70*/  MUFU.EX2 R154, R2 ;  /* 0x00000002009a7308 */ /* 0x0002a20000000800 */
[C---:B------:R-:W-:Y:S01]  /*ad80*/  HMMA.16816.F32 R24, R64.reuse, R36, R24 ;  /* 0x000000244018723c */ /* 0x040fe20000001818 */
[C---:B------:R-:W-:Y:S03]  /*ad90*/  FMUL.FTZ R42, R0.reuse, R178 ;  /* 0x000000b2002a7220 */ /* 0x040fe60000410000 */
[----:B------:R-:W-:Y:S02]  /*ada0*/  FMUL.FTZ R43, R0, R179 ;  /* 0x000000b3002b7220 */ /* 0x000fe40000410000 */
[C---:B------:R-:W-:Y:S02]  /*adb0*/  FMUL.FTZ R40, R68.reuse, R176 ;  /* 0x000000b044287220 */ /* 0x040fe40000410000 */
[-C--:B------:R-:W-:Y:S01]  /*adc0*/  HMMA.16816.F32 R28, R64, R38.reuse, R28 ;  /* 0x00000026401c723c */ /* 0x080fe2000000181c */
[C---:B------:R-:W-:Y:S03]  /*add0*/  FMUL.FTZ R36, R69.reuse, R172 ;  /* 0x000000ac45247220 */ /* 0x040fe60000410000 */
[----:B------:R-:W-:Y:S02]  /*ade0*/  FMUL.FTZ R37, R69, R173 ;  /* 0x000000ad45257220 */ /* 0x000fe40000410000 */
[----:B------:R-:W-:Y:S02]  /*adf0*/  FMUL.FTZ R41, R68, R177 ;  /* 0x000000b144297220 */ /* 0x000fe40000410000 */
[C---:B------:R-:W-:Y:S01]  /*ae00*/  HMMA.16816.F32 R32, R72.reuse, R38, R32 ;  /* 0x000000264820723c */ /* 0x040fe20000001820 */
[C---:B------:R-:W-:Y:S02]  /*ae10*/  FMUL.FTZ R46, R0.reuse, R182 ;  /* 0x000000b6002e7220 */ /* 0x040fe40000410000 */
[----:B------:R-:W-:Y:S01]  /*ae20*/  MUFU.EX2 R182, R89 ;  /* 0x0000005900b67308 */ /* 0x000fe20000000800 */
[----:B------:R-:W-:Y:S02]  /*ae30*/  FMUL.FTZ R47, R0, R183 ;  /* 0x000000b7002f7220 */ /* 0x000fe40000410000 */
[----:B------:R-:W-:Y:S02]  /*ae40*/  IMAD.MOV.U32 R161, RZ, RZ, R44 ;  /* 0x000000ffffa17224 */ /* 0x000fe400078e002c */
[----:B-1----:R-:W-:Y:S04]  /*ae50*/  FFMA.FTZ R2, R212, c[0x0][0x2d0], -R84 ;  /* 0x0000b400d4027a23 */ /* 0x002fe80000010854 */
[C---:B------:R-:W-:Y:S01]  /*ae60*/  FMUL.FTZ R50, R3.reuse, R186 ;  /* 0x000000ba03327220 */ /* 0x040fe20000410000 */
[----:B------:R1:W-:Y:S01]  /*ae70*/  MUFU.EX2 R132, R2 ;  /* 0x0000000200847308 */ /* 0x0003e20000000800 */
[C---:B------:R-:W-:Y:S02]  /*ae80*/  FMUL.FTZ R38, R3.reuse, R174 ;  /* 0x000000ae03267220 */ /* 0x040fe40000410000 */
[C---:B------:R-:W-:Y:S02]  /*ae90*/  FMUL.FTZ R39, R3.reuse, R175 ;  /* 0x000000af03277220 */ /* 0x040fe40000410000 */
[C---:B------:R-:W-:Y:S02]  /*aea0*/  FMUL.FTZ R44, R68.reuse, R180 ;  /* 0x000000b4442c7220 */ /* 0x040fe40000410000 */
[C---:B------:R-:W-:Y:S02]  /*aeb0*/  FMUL.FTZ R45, R68.reuse, R181 ;  /* 0x000000b5442d7220 */ /* 0x040fe40000410000 */
[----:B------:R-:W-:Y:S01]  /*aec0*/  FMUL.FTZ R51, R3, R187 ;  /* 0x000000bb03337220 */ /* 0x000fe20000410000 */
[-C--:B----4-:R-:W-:Y:S01]  /*aed0*/  HMMA.16816.F32 R36, R72, R52.reuse, R36 ;  /* 0x000000344824723c */ /* 0x090fe20000001824 */
[----:B------:R-:W-:Y:S01]  /*aee0*/  FMUL.FTZ R57, R68, R121 ;  /* 0x0000007944397220 */ /* 0x000fe20000410000 */
[----:B------:R-:W-:Y:S01]  /*aef0*/  LDSM.16.MT88.4 R184, [R230+0x3000] ;  /* 0x00300000e6b8783b */ /* 0x000fe20000004200 */
[C---:B------:R-:W-:Y:S02]  /*af00*/  FMUL.FTZ R58, R0.reuse, R122 ;  /* 0x0000007a003a7220 */ /* 0x040fe40000410000 */
[C---:B------:R-:W-:Y:S02]  /*af10*/  FMUL.FTZ R59, R0.reuse, R123 ;  /* 0x0000007b003b7220 */ /* 0x040fe40000410000 */
[C---:B------:R-:W-:Y:S01]  /*af20*/  FMUL.FTZ R62, R0.reuse, R126 ;  /* 0x0000007e003e7220 */ /* 0x040fe20000410000 */
[C---:B------:R-:W-:Y:S01]  /*af30*/  HMMA.16816.F32 R40, R64.reuse, R52, R40 ;  /* 0x000000344028723c */ /* 0x040fe20000001828 */
[----:B------:R-:W-:Y:S03]  /*af40*/  FMUL.FTZ R63, R0, R127 ;  /* 0x0000007f003f7220 */ /* 0x000fe60000410000 */
[----:B------:R-:W-:Y:S02]  /*af50*/  IMAD.MOV.U32 R169, RZ, RZ, R166 ;  /* 0x000000ffffa97224 */ /* 0x000fe400078e00a6 */
[--C-:B-1----:R-:W-:Y:S02]  /*af60*/  FFMA.FTZ R2, R195, c[0x0][0x2d0], -R84.reuse ;  /* 0x0000b400c3027a23 */ /* 0x102fe40000010854 */
[----:B------:R-:W-:Y:S01]  /*af70*/  FFMA.FTZ R53, R216, c[0x0][0x2d0], -R84 ;  /* 0x0000b400d8357a23 */ /* 0x000fe20000010854 */
[-C--:B------:R-:W-:Y:S01]  /*af80*/  HMMA.16816.F32 R44, R64, R54.reuse, R44 ;  /* 0x00000036402c723c */ /* 0x080fe2000000182c */
[----:B------:R1:W-:Y:S02]  /*af90*/  MUFU.EX2 R151, R2 ;  /* 0x0000000200977308 */ /* 0x0003e40000000800 */
[----:B------:R-:W-:Y:S02]  /*afa0*/  FFMA.FTZ R126, R188, c[0x0][0x2d0], -R86 ;  /* 0x0000b400bc7e7a23 */ /* 0x000fe40000010856 */
[----:B------:R-:W-:Y:S02]  /*afb0*/  FMUL.FTZ R52, R69, R116 ;  /* 0x0000007445347220 */ /* 0x000fe40000410000 */
[----:B------:R-:W-:Y:S01]  /*afc0*/  FFMA.FTZ R116, R190, c[0x0][0x2d0], -R85 ;  /* 0x0000b400be747a23 */ /* 0x000fe20000010855 */
[C---:B------:R-:W-:Y:S01]  /*afd0*/  HMMA.16816.F32 R48, R72.reuse, R54, R48 ;  /* 0x000000364830723c */ /* 0x040fe20000001830 */
[----:B------:R-:W-:Y:S02]  /*afe0*/  IMAD.MOV.U32 R166, RZ, RZ, R163 ;  /* 0x000000ffffa67224 */ /* 0x000fe400078e00a3 */
[----:B------:R4:W-:Y:S01]  /*aff0*/  MUFU.EX2 R133, R53 ;  /* 0x0000003500857308 */ /* 0x0009e20000000800 */
[----:B------:R-:W-:Y:S02]  /*b000*/  IMAD.MOV.U32 R163, RZ, RZ, R145 ;  /* 0x000000ffffa37224 */ /* 0x000fe400078e0091 */
[----:B------:R-:W-:Y:S02]  /*b010*/  IMAD.MOV.U32 R145, RZ, RZ, R87 ;  /* 0x000000ffff917224 */ /* 0x000fe400078e0057 */
[C---:B------:R-:W-:Y:S04]  /*b020*/  FMUL.FTZ R54, R3.reuse, R118 ;  /* 0x0000007603367220 */ /* 0x040fe80000410000 */
[----:B------:R-:W-:Y:S02]  /*b030*/  FMUL.FTZ R55, R3, R119 ;  /* 0x0000007703377220 */ /* 0x000fe40000410000 */
[--C-:B------:R-:W-:Y:S02]  /*b040*/  FFMA.FTZ R87, R252, c[0x0][0x2d0], -R84.reuse ;  /* 0x0000b400fc577a23 */ /* 0x100fe40000010854 */
[--C-:B------:R-:W-:Y:S02]  /*b050*/  FFMA.FTZ R118, R96, c[0x0][0x2d0], -R85.reuse ;  /* 0x0000b40060767a23 */ /* 0x100fe40000010855 */
[----:B-1----:R-:W-:Y:S04]  /*b060*/  FFMA.FTZ R2, R194, c[0x0][0x2d0], -R84 ;  /* 0x0000b400c2027a23 */ /* 0x002fe80000010854 */
[----:B------:R1:W1:Y:S01]  /*b070*/  MUFU.EX2 R153, R2 ;  /* 0x0000000200997308 */ /* 0x0002620000000800 */
[----:B----4-:R-:W-:Y:S07]  /*b080*/  FMUL.FTZ R53, R69, R117 ;  /* 0x0000007545357220 */ /* 0x010fee0000410000 */
[-C--:B------:R-:W-:Y:S08]  /*b090*/  HMMA.16816.F32 R52, R72, R76.reuse, R52 ;  /* 0x0000004c4834723c */ /* 0x080ff00000001834 */
[C---:B------:R-:W-:Y:S01]  /*b0a0*/  HMMA.16816.F32 R56, R64.reuse, R76, R56 ;  /* 0x0000004c4038723c */ /* 0x040fe20000001838 */
[----:B-1----:R-:W-:Y:S04]  /*b0b0*/  FFMA.FTZ R2, R214, c[0x0][0x2d0], -R86 ;  /* 0x0000b400d6027a23 */ /* 0x002fe80000010856 */
[----:B------:R1:W-:Y:S03]  /*b0c0*/  MUFU.EX2 R109, R2 ;  /* 0x00000002006d7308 */ /* 0x0003e60000000800 */
[-C--:B------:R-:W-:Y:S07]  /*b0d0*/  HMMA.16816.F32 R60, R64, R78.reuse, R60 ;  /* 0x0000004e403c723c */ /* 0x080fee000000183c */
[----:B------:R-:W-:Y:S02]  /*b0e0*/  FMUL.FTZ R67, R3, R131 ;  /* 0x0000008303437220 */ /* 0x000fe40000410000 */
[----:B------:R-:W-:Y:S03]  /*b0f0*/  FMUL.FTZ R65, R69, R129 ;  /* 0x0000008145417220 */ /* 0x000fe60000410000 */
[----:B------:R-:W-:Y:S02]  /*b100*/  FMUL.FTZ R66, R3, R130 ;  /* 0x0000008203427220 */ /* 0x000fe40000410000 */
[----:B------:R-:W-:Y:S01]  /*b110*/  MUFU.EX2 R130, R88 ;  /* 0x0000005800827308 */ /* 0x000fe20000000800 */
[----:B------:R-:W-:Y:S02]  /*b120*/  FMUL.FTZ R64, R69, R128 ;  /* 0x0000008045407220 */ /* 0x000fe40000410000 */
[----:B------:R-:W-:Y:S05]  /*b130*/  FFMA.FTZ R129, R224, c[0x0][0x2d0], -R92 ;  /* 0x0000b400e0817a23 */ /* 0x000fea000001085c */
[----:B------:R-:W-:Y:S01]  /*b140*/  HMMA.16816.F32 R64, R72, R78, R64 ;  /* 0x0000004e4840723c */ /* 0x000fe20000001840 */
[--C-:B-1----:R-:W-:Y:S02]  /*b150*/  FFMA.FTZ R2, R215, c[0x0][0x2d0], -R86.reuse ;  /* 0x0000b400d7027a23 */ /* 0x102fe40000010856 */
[----:B------:R-:W-:Y:S04]  /*b160*/  MUFU.EX2 R215, R87 ;  /* 0x0000005700d77308 */ /* 0x000fe80000000800 */
[----:B--2---:R-:W-:Y:S02]  /*b170*/  F2FP.PACK_AB R74, R154, R159 ;  /* 0x0000009f9a4a723e */ /* 0x004fe400000000ff */
[----:B------:R-:W-:Y:S03]  /*b180*/  F2FP.PACK_AB R75, R153, R151 ;  /* 0x00000097994b723e */ /* 0x000fe600000000ff */
[----:B------:R-:W-:Y:S01]  /*b190*/  F2FP.PACK_AB R72, R140, R139 ;  /* 0x0000008b8c48723e */ /* 0x000fe200000000ff */
[----:B------:R1:W2:Y:S01]  /*b1a0*/  MUFU.EX2 R144, R2 ;  /* 0x0000000200907308 */ /* 0x0002a20000000800 */
[----:B------:R-:W-:Y:S07]  /*b1b0*/  F2FP.PACK_AB R73, R133, R132 ;  /* 0x000000848549723e */ /* 0x000fee00000000ff */
[-C--:B------:R-:W-:Y:S01]  /*b1c0*/  HMMA.16816.F32 R4, R72, R80.reuse, R4 ;  /* 0x000000504804723c */ /* 0x080fe20000001804 */
[--C-:B-1----:R-:W-:Y:S01]  /*b1d0*/  FFMA.FTZ R2, R213, c[0x0][0x2d0], -R86.reuse ;  /* 0x0000b400d5027a23 */ /* 0x102fe20000010856 */
[----:B--2---:R-:W-:Y:S03]  /*b1e0*/  F2FP.PACK_AB R76, R144, R109 ;  /* 0x0000006d904c723e */ /* 0x004fe600000000ff */
        /* <DEDUP_REMOVED lines=21> */
[----:B------:R1:W4:Y:S04]  /*b340*/  MUFU.EX2 R156, R2 ;  /* 0x00000002009c7308 */ /* 0x0003280000000800 */
[--C-:B-1----:R-:W-:Y:S06]  /*b350*/  FFMA.FTZ R2, R225, c[0x0][0x2d0], -R85.reuse ;  /* 0x0000b400e1027a23 */ /* 0x102fec0000010855 */
[----:B------:R1:W-:Y:S01]  /*b360*/  MUFU.EX2 R157, R2 ;  /* 0x00000002009d7308 */ /* 0x0003e20000000800 */
[-C--:B--2---:R-:W-:Y:S08]  /*b370*/  HMMA.16816.F32 R20, R72, R80.reuse, R20 ;  /* 0x000000504814723c */ /* 0x084ff00000001814 */
[C---:B------:R-:W-:Y:S08]  /*b380*/  HMMA.16816.F32 R24, R76.reuse, R80, R24 ;  /* 0x000000504c18723c */ /* 0x040ff00000001818 */
[-C--:B------:R-:W-:Y:S01]  /*b390*/  HMMA.16816.F32 R28, R76, R82.reuse, R28 ;  /* 0x000000524c1c723c */ /* 0x080fe2000000181c */
[----:B-1----:R-:W-:Y:S04]  /*b3a0*/  FFMA.FTZ R2, R248, c[0x0][0x2d0], -R85 ;  /* 0x0000b400f8027a23 */ /* 0x002fe80000010855 */
[----:B------:R1:W2:Y:S03]  /*b3b0*/  MUFU.EX2 R217, R2 ;  /* 0x0000000200d97308 */ /* 0x0002a60000000800 */
[C---:B------:R-:W-:Y:S01]  /*b3c0*/  HMMA.16816.F32 R32, R72.reuse, R82, R32 ;  /* 0x000000524820723c */ /* 0x040fe20000001820 */
[----:B------:R-:W2:Y:S03]  /*b3d0*/  LDSM.16.MT88.4 R80, [R230+0x800] ;  /* 0x00080000e650783b */ /* 0x000ea60000004200 */
[----:B-1----:R-:W-:Y:S02]  /*b3e0*/  FFMA.FTZ R2, R170, c[0x0][0x2d0], -R84 ;  /* 0x0000b400aa027a23 */ /* 0x002fe40000010854 */
[----:B------:R-:W-:Y:S02]  /*b3f0*/  IMAD.MOV.U32 R170, RZ, RZ, R167 ;  /* 0x000000ffffaa7224 */ /* 0x000fe400078e00a7 */
[----:B------:R-:W-:Y:S01]  /*b400*/  IMAD.MOV.U32 R167, RZ, RZ, R164 ;  /* 0x000000ffffa77224 */ /* 0x000fe200078e00a4 */
[----:B------:R3:W1:Y:S03]  /*b410*/  MUFU.EX2 R143, R2 ;  /* 0x00000002008f7308 */ /* 0x0006660000000800 */
[----:B------:R-:W-:Y:S01]  /*b420*/  IMAD.MOV.U32 R164, RZ, RZ, R149 ;  /* 0x000000ffffa47224 */ /* 0x000fe200078e0095 */
[-C--:B--2---:R-:W-:Y:S08]  /*b430*/  HMMA.16816.F32 R36, R72, R80.reuse, R36 ;  /* 0x000000504824723c */ /* 0x084ff00000001824 */
[C---:B------:R-:W-:Y:S01]  /*b440*/  HMMA.16816.F32 R40, R76.reuse, R80, R40 ;  /* 0x000000504c28723c */ /* 0x040fe20000001828 */
[----:B---3--:R-:W-:Y:S04]  /*b450*/  FFMA.FTZ R2, R251, c[0x0][0x2d0], -R84 ;  /* 0x0000b400fb027a23 */ /* 0x008fe80000010854 */
[----:B------:R2:W2:Y:S03]  /*b460*/  MUFU.EX2 R149, R2 ;  /* 0x0000000200957308 */ /* 0x0004a60000000800 */
[-C--:B------:R-:W-:Y:S08]  /*b470*/  HMMA.16816.F32 R44, R76, R82.reuse, R44 ;  /* 0x000000524c2c723c */ /* 0x080ff0000000182c */
[C---:B------:R-:W-:Y:S01]  /*b480*/  HMMA.16816.F32 R48, R72.reuse, R82, R48 ;  /* 0x000000524830723c */ /* 0x040fe20000001830 */
[----:B------:R-:W1:Y:S03]  /*b490*/  LDSM.16.MT88.4 R80, [R232+0x800] ;  /* 0x00080000e850783b */ /* 0x000e660000004200 */
[----:B--2---:R-:W-:Y:S02]  /*b4a0*/  FFMA.FTZ R2, R210, c[0x0][0x2d0], -R86 ;  /* 0x0000b400d2027a23 */ /* 0x004fe40000010856 */
[----:B------:R-:W-:Y:S01]  /*b4b0*/  IMAD.MOV.U32 R210, RZ, RZ, R171 ;  /* 0x000000ffffd27224 */ /* 0x000fe200078e00ab */
[----:B------:R-:W-:Y:S01]  /*b4c0*/  MOV R171, R170 ;  /* 0x000000aa00ab7202 */ /* 0x000fe20000000f00 */
[----:B------:R-:W-:Y:S01]  /*b4d0*/  IMAD.MOV.U32 R170, RZ, RZ, R169 ;  /* 0x000000ffffaa7224 */ /* 0x000fe200078e00a9 */
[----:B------:R2:W-:Y:S03]  /*b4e0*/  MUFU.EX2 R131, R2 ;  /* 0x0000000200837308 */ /* 0x0005e60000000800 */
[----:B------:R-:W-:Y:S01]  /*b4f0*/  IMAD.MOV.U32 R169, RZ, RZ, R168 ;  /* 0x000000ffffa97224 */ /* 0x000fe200078e00a8 */
[----:B------:R-:W-:Y:S01]  /*b500*/  MOV R168, R167 ;  /* 0x000000a700a87202 */ /* 0x000fe20000000f00 */
[----:B------:R-:W-:Y:S01]  /*b510*/  IMAD.MOV.U32 R167, RZ, RZ, R166 ;  /* 0x000000ffffa77224 */ /* 0x000fe200078e00a6 */
[----:B------:R-:W-:Y:S01]  /*b520*/  MOV R211, R171 ;  /* 0x000000ab00d37202 */ /* 0x000fe20000000f00 */
[----:B------:R-:W-:Y:S01]  /*b530*/  IMAD.MOV.U32 R166, RZ, RZ, R165 ;  /* 0x000000ffffa67224 */ /* 0x000fe200078e00a5 */
[----:B------:R-:W-:Y:S01]  /*b540*/  MOV R165, R164 ;  /* 0x000000a400a57202 */ /* 0x000fe20000000f00 */
[----:B------:R-:W-:Y:S02]  /*b550*/  IMAD.MOV.U32 R164, RZ, RZ, R163 ;  /* 0x000000ffffa47224 */ /* 0x000fe400078e00a3 */
[----:B------:R-:W-:Y:S01]  /*b560*/  IMAD.MOV.U32 R163, RZ, RZ, R162 ;  /* 0x000000ffffa37224 */ /* 0x000fe200078e00a2 */
[----:B------:R-:W-:Y:S01]  /*b570*/  MOV R162, R161 ;  /* 0x000000a100a27202 */ /* 0x000fe20000000f00 */
[----:B------:R-:W-:Y:S02]  /*b580*/  IMAD.MOV.U32 R161, RZ, RZ, R142 ;  /* 0x000000ffffa17224 */ /* 0x000fe400078e008e */
[----:B------:R-:W-:Y:S02]  /*b590*/  IMAD.MOV.U32 R142, RZ, RZ, R198 ;  /* 0x000000ffff8e7224 */ /* 0x000fe400078e00c6 */
[----:B------:R-:W-:Y:S01]  /*b5a0*/  IMAD.MOV.U32 R171, RZ, RZ, R169 ;  /* 0x000000ffffab7224 */ /* 0x000fe200078e00a9 */
[----:B------:R-:W3:Y:S01]  /*b5b0*/  LDL.LU R198, [R1+0xcc] ;  /* 0x0000cc0001c67983 */ /* 0x000ee20000300800 */
[----:B------:R-:W-:Y:S01]  /*b5c0*/  IMAD.MOV.U32 R169, RZ, RZ, R167 ;  /* 0x000000ffffa97224 */ /* 0x000fe200078e00a7 */
[----:B------:R-:W-:Y:S01]  /*b5d0*/  MOV R167, R165 ;  /* 0x000000a500a77202 */ /* 0x000fe20000000f00 */
[----:B------:R-:W-:Y:S02]  /*b5e0*/  IMAD.MOV.U32 R165, RZ, RZ, R163 ;  /* 0x000000ffffa57224 */ /* 0x000fe400078e00a3 */
[----:B------:R-:W-:Y:S01]  /*b5f0*/  IMAD.MOV.U32 R163, RZ, RZ, R97 ;  /* 0x000000ffffa37224 */ /* 0x000fe200078e0061 */
[-C--:B-1----:R-:W-:Y:S01]  /*b600*/  HMMA.16816.F32 R52, R72, R80.reuse, R52 ;  /* 0x000000504834723c */ /* 0x082fe20000001834 */
[----:B------:R-:W3:Y:S01]  /*b610*/  LDL.LU R97, [R1+0xc8] ;  /* 0x0000c80001617983 */ /* 0x000ee20000300800 */
[----:B--2---:R-:W-:Y:S02]  /*b620*/  FFMA.FTZ R2, R210, c[0x0][0x2d0], -R86 ;  /* 0x0000b400d2027a23 */ /* 0x004fe40000010856 */
[----:B------:R-:W-:Y:S01]  /*b630*/  IMAD.MOV.U32 R210, RZ, RZ, R170 ;  /* 0x000000ffffd27224 */ /* 0x000fe200078e00aa */
[----:B------:R-:W-:Y:S01]  /*b640*/  MOV R170, R168 ;  /* 0x000000a800aa7202 */ /* 0x000fe20000000f00 */
[----:B------:R-:W-:Y:S02]  /*b650*/  IMAD.MOV.U32 R168, RZ, RZ, R166 ;  /* 0x000000ffffa87224 */ /* 0x000fe400078e00a6 */
[----:B------:R-:W-:Y:S01]  /*b660*/  IMAD.MOV.U32 R166, RZ, RZ, R164 ;  /* 0x000000ffffa67224 */ /* 0x000fe200078e00a4 */
[----:B------:R-:W-:Y:S01]  /*b670*/  MOV R164, R162 ;  /* 0x000000a200a47202 */ /* 0x000fe20000000f00 */
[C---:B------:R-:W-:Y:S02]  /*b680*/  HMMA.16816.F32 R56, R76.reuse, R80, R56 ;  /* 0x000000504c38723c */ /* 0x040fe40000001838 */
[----:B------:R-:W-:Y:S01]  /*b690*/  IMAD.MOV.U32 R162, RZ, RZ, R142 ;  /* 0x000000ffffa27224 */ /* 0x000fe200078e008e */
[----:B------:R-:W-:Y:S01]  /*b6a0*/  MOV R172, R210 ;  /* 0x000000d200ac7202 */ /* 0x000fe20000000f00 */
[----:B------:R1:W-:Y:S01]  /*b6b0*/  MUFU.EX2 R142, R2 ;  /* 0x00000002008e7308 */ /* 0x0003e20000000800 */
[----:B------:R-:W-:Y:S02]  /*b6c0*/  IMAD.MOV.U32 R210, RZ, RZ, R170 ;  /* 0x000000ffffd27224 */ /* 0x000fe400078e00aa */
[----:B------:R-:W-:Y:S01]  /*b6d0*/  IMAD.MOV.U32 R170, RZ, RZ, R168 ;  /* 0x000000ffffaa7224 */ /* 0x000fe200078e00a8 */
[----:B------:R-:W-:Y:S01]  /*b6e0*/  MOV R168, R166 ;  /* 0x000000a600a87202 */ /* 0x000fe20000000f00 */
[----:B------:R-:W-:Y:S01]  /*b6f0*/  IMAD.MOV.U32 R166, RZ, RZ, R164 ;  /* 0x000000ffffa67224 */ /* 0x000fe200078e00a4 */
[-C--:B------:R-:W-:Y:S01]  /*b700*/  HMMA.16816.F32 R60, R76, R82.reuse, R60 ;  /* 0x000000524c3c723c */ /* 0x080fe2000000183c */
[----:B------:R-:W2:Y:S01]  /*b710*/  LDSM.16.MT88.4 R76, [R229+0x1000] ;  /* 0x00100000e54c783b */ /* 0x000ea20000004200 */
[----:B------:R-:W-:Y:S06]  /*b720*/  MOV R164, R147 ;  /* 0x0000009300a47202 */ /* 0x000fec0000000f00 */
[----:B------:R-:W-:Y:S07]  /*b730*/  HMMA.16816.F32 R64, R72, R82, R64 ;  /* 0x000000524840723c */ /* 0x000fee0000001840 */
[----:B----4-:R-:W-:Y:S02]  /*b740*/  F2FP.PACK_AB R72, R156, R150 ;  /* 0x000000969c48723e */ /* 0x010fe400000000ff */
[----:B------:R-:W-:Y:S03]  /*b750*/  F2FP.PACK_AB R74, R217, R157 ;  /* 0x0000009dd94a723e */ /* 0x000fe600000000ff */
[--C-:B-1----:R-:W-:Y:S01]  /*b760*/  FFMA.FTZ R2, R211, c[0x0][0x2d0], -R86.reuse ;  /* 0x0000b400d3027a23 */ /* 0x102fe20000010856 */
[----:B------:R-:W-:Y:S01]  /*b770*/  F2FP.PACK_AB R73, R143, R130 ;  /* 0x000000828f49723e */ /* 0x000fe200000000ff */
[----:B------:R-:W-:Y:S01]  /*b780*/  IMAD.MOV.U32 R211, RZ, RZ, R171 ;  /* 0x000000ffffd37224 */ /* 0x000fe200078e00ab */
[----:B------:R-:W-:Y:S01]  /*b790*/  F2FP.PACK_AB R75, R215, R149 ;  /* 0x00000095d74b723e */ /* 0x000fe200000000ff */
[----:B------:R1:W-:Y:S01]  /*b7a0*/  MUFU.EX2 R147, R2 ;  /* 0x0000000200937308 */ /* 0x0003e20000000800 */
[----:B------:R-:W-:Y:S01]  /*b7b0*/  MOV R171, R169 ;  /* 0x000000a900ab7202 */ /* 0x000fe20000000f00 */
[----:B------:R-:W-:Y:S02]  /*b7c0*/  IMAD.MOV.U32 R169, RZ, RZ, R167 ;  /* 0x000000ffffa97224 */ /* 0x000fe400078e00a7 */
[----:B------:R-:W-:Y:S02]  /*b7d0*/  IMAD.MOV.U32 R167, RZ, RZ, R165 ;  /* 0x000000ffffa77224 */ /* 0x000fe400078e00a5 */
[----:B------:R-:W-:Y:S02]  /*b7e0*/  IMAD.MOV.U32 R165, RZ, RZ, R243 ;  /* 0x000000ffffa57224 */ /* 0x000fe400078e00f3 */
[----:B------:R-:W4:Y:S01]  /*b7f0*/  LDL.LU R243, [R1+0xc4] ;  /* 0x0000c40001f37983 */ /* 0x000f220000300800 */
[-C--:B--2---:R-:W-:Y:S01]  /*b800*/  HMMA.16816.F32 R4, R72, R76.reuse, R4 ;  /* 0x0000004c4804723c */ /* 0x084fe20000001804 */
[----:B-1----:R-:W-:Y:S02]  /*b810*/  FFMA.FTZ R2, R172, c[0x0][0x2d0], -R86 ;  /* 0x0000b400ac027a23 */ /* 0x002fe40000010856 */
[----:B------:R-:W-:Y:S02]  /*b820*/  IMAD.MOV.U32 R172, RZ, RZ, R211 ;  /* 0x000000ffffac7224 */ /* 0x000fe400078e00d3 */
[----:B------:R1:W2:Y:S01]  /*b830*/  MUFU.EX2 R216, R2 ;  /* 0x0000000200d87308 */ /* 0x0002a20000000800 */
[----:B------:R-:W-:Y:S01]  /*b840*/  MOV R211, R210 ;  /* 0x000000d200d37202 */ /* 0x000fe20000000f00 */
[----:B------:R-:W-:Y:S02]  /*b850*/  IMAD.MOV.U32 R210, RZ, RZ, R171 ;  /* 0x000000ffffd27224 */ /* 0x000fe400078e00ab */
[----:B------:R-:W-:Y:S03]  /*b860*/  IMAD.MOV.U32 R171, RZ, RZ, R170 ;  /* 0x000000ffffab7224 */ /* 0x000fe600078e00aa */
[----:B------:R-:W-:Y:S01]  /*b870*/  MOV R170, R169 ;  /* 0x000000a900aa7202 */ /* 0x000fe20000000f00 */
[----:B------:R-:W-:Y:S02]  /*b880*/  IMAD.MOV.U32 R169, RZ, RZ, R168 ;  /* 0x000000ffffa97224 */ /* 0x000fe400078e00a8 */
[----:B------:R-:W-:Y:S01]  /*b890*/  IMAD.MOV.U32 R168, RZ, RZ, R167 ;  /* 0x000000ffffa87224 */ /* 0x000fe200078e00a7 */
[----:B------:R-:W-:Y:S01]  /*b8a0*/  MOV R167, R166 ;  /* 0x000000a600a77202 */ /* 0x000fe20000000f00 */
[----:B------:R-:W-:Y:S02]  /*b8b0*/  IMAD.MOV.U32 R166, RZ, RZ, R202 ;  /* 0x000000ffffa67224 */ /* 0x000fe400078e00ca */
[----:B------:R-:W-:Y:S02]  /*b8c0*/  IMAD.MOV.U32 R202, RZ, RZ, R235 ;  /* 0x000000ffffca7224 */ /* 0x000fe400078e00eb */
[----:B------:R-:W3:Y:S01]  /*b8d0*/  LDL.LU R235, [R1+0xc0] ;  /* 0x0000c00001eb7983 */ /* 0x000ee20000300800 */
[----:B-1----:R-:W-:Y:S01]  /*b8e0*/  FFMA.FTZ R2, R172, c[0x0][0x2d0], -R92 ;  /* 0x0000b400ac027a23 */ /* 0x002fe2000001085c */
[----:B--2---:R-:W-:Y:S02]  /*b8f0*/  F2FP.PACK_AB R82, R216, R147 ;  /* 0x00000093d852723e */ /* 0x004fe400000000ff */
[----:B------:R-:W-:Y:S01]  /*b900*/  MOV R172, R211 ;  /* 0x000000d300ac7202 */ /* 0x000fe20000000f00 */
[----:B------:R1:W-:Y:S01]  /*b910*/  MUFU.EX2 R127, R2 ;  /* 0x00000002007f7308 */ /* 0x0003e20000000800 */
[----:B------:R-:W-:Y:S02]  /*b920*/  IMAD.MOV.U32 R211, RZ, RZ, R210 ;  /* 0x000000ffffd37224 */ /* 0x000fe400078e00d2 */
[----:B------:R-:W-:Y:S01]  /*b930*/  IMAD.MOV.U32 R210, RZ, RZ, R171 ;  /* 0x000000ffffd27224 */ /* 0x000fe200078e00ab */
[----:B------:R-:W-:Y:S01]  /*b940*/  MOV R171, R170 ;  /* 0x000000aa00ab7202 */ /* 0x000fe20000000f00 */
[----:B------:R-:W-:Y:S02]  /*b950*/  IMAD.MOV.U32 R170, RZ, RZ, R169 ;  /* 0x000000ffffaa7224 */ /* 0x000fe400078e00a9 */
[----:B------:R-:W-:Y:S01]  /*b960*/  IMAD.MOV.U32 R169, RZ, RZ, R168 ;  /* 0x000000ffffa97224 */ /* 0x000fe200078e00a8 */
[----:B------:R-:W-:Y:S01]  /*b970*/  MOV R168, R167 ;  /* 0x000000a700a87202 */ /* 0x000fe20000000f00 */
[----:B------:R-:W-:Y:S02]  /*b980*/  IMAD.MOV.U32 R167, RZ, RZ, R158 ;  /* 0x000000ffffa77224 */ /* 0x000fe400078e009e */
[----:B------:R-:W-:Y:S02]  /*b990*/  IMAD.MOV.U32 R158, RZ, RZ, R231 ;  /* 0x000000ffff9e7224 */ /* 0x000fe400078e00e7 */
[----:B------:R-:W2:Y:S01]  /*b9a0*/  LDL.LU R231, [R1+0xbc] ;  /* 0x0000bc0001e77983 */ /* 0x000ea20000300800 */
[----:B-1----:R-:W-:Y:S01]  /*b9b0*/  FFMA.FTZ R2, R172, c[0x0][0x2d0], -R92 ;  /* 0x0000b400ac027a23 */ /* 0x002fe2000001085c */
[----:B------:R-:W-:Y:S01]  /*b9c0*/  MOV R172, R211 ;  /* 0x000000d300ac7202 */ /* 0x000fe20000000f00 */
[----:B------:R-:W-:Y:S02]  /*b9d0*/  IMAD.MOV.U32 R211, RZ, RZ, R210 ;  /* 0x000000ffffd37224 */ /* 0x000fe400078e00d2 */
[----:B------:R1:W1:Y:S01]  /*b9e0*/  MUFU.EX2 R128, R2 ;  /* 0x0000000200807308 */ /* 0x0002620000000800 */
        /* <DEDUP_REMOVED lines=9> */
[----:B------:R-:W-:Y:S02]  /*ba80*/  F2FP.PACK_AB R81, R128, R127 ;  /* 0x0000007f8051723e */ /* 0x000fe400000000ff */
[----:B------:R-:W-:Y:S01]  /*ba90*/  MOV R172, R211 ;  /* 0x000000d300ac7202 */ /* 0x000fe20000000f00 */
[----:B------:R1:W-:Y:S01]  /*baa0*/  MUFU.EX2 R175, R2 ;  /* 0x0000000200af7308 */ /* 0x0003e20000000800 */
        /* <DEDUP_REMOVED lines=9> */
[----:B------:R-:W-:Y:S02]  /*bb40*/  FFMA.FTZ R80, R173, c[0x0][0x2d0], -R85 ;  /* 0x0000b400ad507a23 */ /* 0x000fe40000010855 */
[----:B------:R-:W-:Y:S02]  /*bb50*/  IMAD.MOV.U32 R173, RZ, RZ, R211 ;  /* 0x000000ffffad7224 */ /* 0x000fe400078e00d3 */
[----:B------:R1:W-:Y:S01]  /*bb60*/  MUFU.EX2 R211, R80 ;  /* 0x0000005000d37308 */ /* 0x0003e20000000800 */
[----:B------:R-:W-:Y:S02]  /*bb70*/  IMAD.MOV.U32 R170, RZ, RZ, R169 ;  /* 0x000000ffffaa7224 */ /* 0x000fe400078e00a9 */
[----:B------:R-:W-:Y:S02]  /*bb80*/  IMAD.MOV.U32 R167, RZ, RZ, R155 ;  /* 0x000000ffffa77224 */ /* 0x000fe400078e009b */
[----:B------:R-:W-:Y:S03]  /*bb90*/  IMAD.MOV.U32 R169, RZ, RZ, R168 ;  /* 0x000000ffffa97224 */ /* 0x000fe600078e00a8 */
[----:B------:R-:W-:Y:S01]  /*bba0*/  MOV R168, R167 ;  /* 0x000000a700a87202 */ /* 0x000fe20000000f00 */
[----:B-1----:R-:W-:Y:S02]  /*bbb0*/  FFMA.FTZ R2, R172, c[0x0][0x2d0], -R92 ;  /* 0x0000b400ac027a23 */ /* 0x002fe4000001085c */
[----:B------:R-:W-:Y:S02]  /*bbc0*/  IMAD.MOV.U32 R172, RZ, RZ, R210 ;  /* 0x000000ffffac7224 */ /* 0x000fe400078e00d2 */
[----:B------:R1:W1:Y:S01]  /*bbd0*/  MUFU.EX2 R210, R2 ;  /* 0x0000000200d27308 */ /* 0x0002620000000800 */
[----:B------:R-:W-:Y:S02]  /*bbe0*/  IMAD.MOV.U32 R167, RZ, RZ, R93 ;  /* 0x000000ffffa77224 */ /* 0x000fe400078e005d */
[----:B------:R-:W-:Y:S01]  /*bbf0*/  MOV R174, R172 ;  /* 0x000000ac00ae7202 */ /* 0x000fe20000000f00 */
[----:B------:R-:W-:Y:S01]  /*bc00*/  IMAD.MOV.U32 R172, RZ, RZ, R171 ;  /* 0x000000ffffac7224 */ /* 0x000fe200078e00ab */
[----:B------:R-:W-:Y:S01]  /*bc10*/  MOV R171, R170 ;  /* 0x000000aa00ab7202 */ /* 0x000fe20000000f00 */
[----:B------:R-:W-:Y:S02]  /*bc20*/  IMAD.MOV.U32 R170, RZ, RZ, R169 ;  /* 0x000000ffffaa7224 */ /* 0x000fe400078e00a9 */
[----:B------:R-:W-:Y:S01]  /*bc30*/  IMAD.MOV.U32 R169, RZ, RZ, R168 ;  /* 0x000000ffffa97224 */ /* 0x000fe200078e00a8 */
[----:B------:R-:W-:Y:S01]  /*bc40*/  MOV R168, R167 ;  /* 0x000000a700a87202 */ /* 0x000fe20000000f00 */
[----:B------:R-:W-:Y:S01]  /*bc50*/  IMAD.MOV.U32 R167, RZ, RZ, R152 ;  /* 0x000000ffffa77224 */ /* 0x000fe200078e0098 */
[----:B------:R-:W-:Y:S01]  /*bc60*/  F2FP.PACK_AB R80, R142, R131 ;  /* 0x000000838e50723e */ /* 0x000fe200000000ff */
[----:B------:R-:W-:Y:S02]  /*bc70*/  IMAD.MOV.U32 R93, RZ, RZ, R237 ;  /* 0x000000ffff5d7224 */ /* 0x000fe400078e00ed */
[----:B------:R-:W-:Y:S02]  /*bc80*/  IMAD.MOV.U32 R152, RZ, RZ, R234 ;  /* 0x000000ffff987224 */ /* 0x000fe400078e00ea */
[----:B------:R-:W-:Y:S02]  /*bc90*/  FFMA.FTZ R93, R93, c[0x0][0x2d0], -R84 ;  /* 0x0000b4005d5d7a23 */ /* 0x000fe40000010854 */
[----:B-1----:R-:W-:Y:S01]  /*bca0*/  FFMA.FTZ R2, R174, c[0x0][0x2d0], -R85 ;  /* 0x0000b400ae027a23 */ /* 0x002fe20000010855 */
[----:B------:R-:W-:Y:S01]  /*bcb0*/  MOV R174, R173 ;  /* 0x000000ad00ae7202 */ /* 0x000fe20000000f00 */
[----:B------:R-:W-:Y:S01]  /*bcc0*/  IMAD.MOV.U32 R173, RZ, RZ, R172 ;  /* 0x000000ffffad7224 */ /* 0x000fe200078e00ac */
[----:B------:R-:W-:Y:S01]  /*bcd0*/  F2FP.PACK_AB R83, R210, R175 ;  /* 0x000000afd253723e */ /* 0x000fe200000000ff */
[----:B------:R1:W-:Y:S01]  /*bce0*/  MUFU.EX2 R212, R2 ;  /* 0x0000000200d47308 */ /* 0x0003e20000000800 */
[----:B------:R-:W-:Y:S01]  /*bcf0*/  IMAD.MOV.U32 R172, RZ, RZ, R171 ;  /* 0x000000ffffac7224 */ /* 0x000fe200078e00ab */
[----:B------:R-:W-:Y:S01]  /*bd00*/  MOV R171, R170 ;  /* 0x000000aa00ab7202 */ /* 0x000fe20000000f00 */
[----:B------:R-:W-:Y:S02]  /*bd10*/  IMAD.MOV.U32 R170, RZ, RZ, R169 ;  /* 0x000000ffffaa7224 */ /* 0x000fe400078e00a9 */
[----:B------:R-:W-:Y:S01]  /*bd20*/  IMAD.MOV.U32 R169, RZ, RZ, R168 ;  /* 0x000000ffffa97224 */ /* 0x000fe200078e00a8 */
[C---:B------:R-:W-:Y:S01]  /*bd30*/  HMMA.16816.F32 R8, R80.reuse, R76, R8 ;  /* 0x0000004c5008723c */ /* 0x040fe20000001808 */
[----:B------:R-:W-:Y:S01]  /*bd40*/  MOV R168, R167 ;  /* 0x000000a700a87202 */ /* 0x000fe20000000f00 */
[----:B------:R-:W-:Y:S02]  /*bd50*/  IMAD.MOV.U32 R167, RZ, RZ, R110 ;  /* 0x000000ffffa77224 */ /* 0x000fe400078e006e */
[----:B------:R-:W-:Y:S04]  /*bd60*/  IMAD.MOV.U32 R110, RZ, RZ, R236 ;  /* 0x000000ffff6e7224 */ /* 0x000fe800078e00ec */
[-C--:B------:R-:W-:Y:S08]  /*bd70*/  HMMA.16816.F32 R12, R80, R78.reuse, R12 ;  /* 0x0000004e500c723c */ /* 0x080ff0000000180c */
[C---:B------:R-:W-:Y:S01]  /*bd80*/  HMMA.16816.F32 R16, R72.reuse, R78, R16 ;  /* 0x0000004e4810723c */ /* 0x040fe20000001810 */
[----:B------:R-:W1:Y:S03]  /*bd90*/  LDSM.16.MT88.4 R76, [R233+0x1000] ;  /* 0x00100000e94c783b */ /* 0x000e660000004200 */
[----:B-1----:R-:W-:Y:S01]  /*bda0*/  FFMA.FTZ R2, R174, c[0x0][0x2d0], -R85 ;  /* 0x0000b400ae027a23 */ /* 0x002fe20000010855 */
[----:B------:R-:W-:Y:S01]  /*bdb0*/  MOV R174, R173 ;  /* 0x000000ad00ae7202 */ /* 0x000fe20000000f00 */
[----:B------:R-:W-:Y:S02]  /*bdc0*/  IMAD.MOV.U32 R173, RZ, RZ, R172 ;  /* 0x000000ffffad7224 */ /* 0x000fe400078e00ac */
[----:B------:R1:W-:Y:S01]  /*bdd0*/  MUFU.EX2 R214, R2 ;  /* 0x0000000200d67308 */ /* 0x0003e20000000800 */
[----:B------:R-:W-:Y:S03]  /*bde0*/  IMAD.MOV.U32 R172, RZ, RZ, R171 ;  /* 0x000000ffffac7224 */ /* 0x000fe600078e00ab */
[----:B------:R-:W-:Y:S01]  /*bdf0*/  MOV R171, R170 ;  /* 0x000000aa00ab7202 */ /* 0x000fe20000000f00 */
[----:B------:R-:W-:Y:S02]  /*be00*/  IMAD.MOV.U32 R170, RZ, RZ, R169 ;  /* 0x000000ffffaa7224 */ /* 0x000fe400078e00a9 */
[----:B------:R-:W-:Y:S01]  /*be10*/  IMAD.MOV.U32 R169, RZ, RZ, R168 ;  /* 0x000000ffffa97224 */ /* 0x000fe200078e00a8 */
[----:B------:R-:W-:Y:S01]  /*be20*/  MOV R168, R167 ;  /* 0x000000a700a87202 */ /* 0x000fe20000000f00 */
[----:B------:R-:W-:Y:S02]  /*be30*/  IMAD.MOV.U32 R167, RZ, RZ, R110 ;  /* 0x000000ffffa77224 */ /* 0x000fe400078e006e */
[----:B------:R-:W-:Y:S01]  /*be40*/  IMAD.MOV.U32 R110, RZ, RZ, R107 ;  /* 0x000000ffff6e7224 */ /* 0x000fe200078e006b */
[----:B------:R-:W-:Y:S03]  /*be50*/  MOV R107, R240 ;  /* 0x000000f0006b7202 */ /* 0x000fe60000000f00 */
[----:B------:R-:W-:Y:S02]  /*be60*/  FFMA.FTZ R110, R110, c[0x0][0x2d0], -R84 ;  /* 0x0000b4006e6e7a23 */ /* 0x000fe40000010854 */
[----:B-1----:R-:W-:Y:S02]  /*be70*/  FFMA.FTZ R2, R174, c[0x0][0x2d0], -R85 ;  /* 0x0000b400ae027a23 */ /* 0x002fe40000010855 */
[----:B------:R-:W-:Y:S02]  /*be80*/  IMAD.MOV.U32 R174, RZ, RZ, R173 ;  /* 0x000000ffffae7224 */ /* 0x000fe400078e00ad */
[----:B------:R1:W-:Y:S01]  /*be90*/  MUFU.EX2 R213, R2 ;  /* 0x0000000200d57308 */ /* 0x0003e20000000800 */
[----:B------:R-:W-:Y:S01]  /*bea0*/  IMAD.MOV.U32 R173, RZ, RZ, R172 ;  /* 0x000000ffffad7224 */ /* 0x000fe200078e00ac */
[----:B------:R-:W-:Y:S01]  /*beb0*/  MOV R172, R171 ;  /* 0x000000ab00ac7202 */ /* 0x000fe20000000f00 */
[----:B------:R-:W-:Y:S01]  /*bec0*/  IMAD.MOV.U32 R171, RZ, RZ, R170 ;  /* 0x000000ffffab7224 */ /* 0x000fe200078e00aa */
[-C--:B------:R-:W-:Y:S01]  /*bed0*/  HMMA.16816.F32 R20, R72, R76.reuse, R20 ;  /* 0x0000004c4814723c */ /* 0x080fe20000001814 */
[----:B------:R-:W-:Y:S01]  /*bee0*/  IMAD.MOV.U32 R170, RZ, RZ, R169 ;  /* 0x000000ffffaa7224 */ /* 0x000fe200078e00a9 */
[----:B------:R-:W-:Y:S01]  /*bef0*/  MOV R169, R168 ;  /* 0x000000a800a97202 */ /* 0x000fe20000000f00 */
[----:B------:R-:W-:Y:S01]  /*bf00*/  IMAD.MOV.U32 R168, RZ, RZ, R167 ;  /* 0x000000ffffa87224 */ /* 0x000fe200078e00a7 */
[----:B------:R-:W-:Y:S01]  /*bf10*/  MOV R176, R173 ;  /* 0x000000ad00b07202 */ /* 0x000fe20000000f00 */
[----:B------:R-:W-:Y:S02]  /*bf20*/  IMAD.MOV.U32 R167, RZ, RZ, R241 ;  /* 0x000000ffffa77224 */ /* 0x000fe400078e00f1 */
[----:B------:R-:W-:Y:S01]  /*bf30*/  IMAD.MOV.U32 R173, RZ, RZ, R172 ;  /* 0x000000ffffad7224 */ /* 0x000fe200078e00ac */
[C---:B------:R-:W-:Y:S01]  /*bf40*/  HMMA.16816.F32 R24, R80.reuse, R76, R24 ;  /* 0x0000004c5018723c */ /* 0x040fe20000001818 */
[----:B------:R-:W-:Y:S03]  /*bf50*/  IMAD.MOV.U32 R172, RZ, RZ, R171 ;  /* 0x000000ffffac7224 */ /* 0x000fe600078e00ab */
[----:B------:R-:W-:Y:S01]  /*bf60*/  MOV R171, R170 ;  /* 0x000000aa00ab7202 */ /* 0x000fe20000000f00 */
[----:B------:R-:W-:Y:S01]  /*bf70*/  IMAD.MOV.U32 R170, RZ, RZ, R169 ;  /* 0x000000ffffaa7224 */ /* 0x000fe200078e00a9 */
[----:B------:R-:W-:Y:S01]  /*bf80*/  MOV R177, R173 ;  /* 0x000000ad00b17202 */ /* 0x000fe20000000f00 */
[----:B------:R-:W-:Y:S01]  /*bf90*/  IMAD.MOV.U32 R169, RZ, RZ, R168 ;  /* 0x000000ffffa97224 */ /* 0x000fe200078e00a8 */
[-C--:B------:R-:W-:Y:S01]  /*bfa0*/  HMMA.16816.F32 R28, R80, R78.reuse, R28 ;  /* 0x0000004e501c723c */ /* 0x080fe2000000181c */
[----:B------:R-:W-:Y:S03]  /*bfb0*/  MOV R168, R167 ;  /* 0x000000a700a87202 */ /* 0x000fe60000000f00 */
[--C-:B-1----:R-:W-:Y:S02]  /*bfc0*/  FFMA.FTZ R2, R174, c[0x0][0x2d0], -R84.reuse ;  /* 0x0000b400ae027a23 */ /* 0x102fe40000010854 */
[----:B------:R-:W-:Y:S02]  /*bfd0*/  FFMA.FTZ R88, R177, c[0x0][0x2d0], -R84 ;  /* 0x0000b400b1587a23 */ /* 0x000fe40000010854 */
[----:B------:R1:W-:Y:S01]  /*bfe0*/  MUFU.EX2 R174, R2 ;  /* 0x0000000200ae7308 */ /* 0x0003e20000000800 */
[C---:B------:R-:W-:Y:S01]  /*bff0*/  HMMA.16816.F32 R32, R72.reuse, R78, R32 ;  /* 0x0000004e4820723c */ /* 0x040fe20000001820 */
[----:B------:R-:W4:Y:S02]  /*c000*/  LDSM.16.MT88.4 R76, [R230+0x1000] ;  /* 0x00100000e64c783b */ /* 0x000f240000004200 */
[----:B------:R-:W-:Y:S02]  /*c010*/  IMAD.MOV.U32 R167, RZ, RZ, R166 ;  /* 0x000000ffffa77224 */ /* 0x000fe400078e00a6 */
[----:B------:R-:W-:Y:S01]  /*c020*/  IMAD.MOV.U32 R166, RZ, RZ, R165 ;  /* 0x000000ffffa67224 */ /* 0x000fe200078e00a5 */
[----:B------:R-:W-:Y:S01]  /*c030*/  MOV R165, R164 ;  /* 0x000000a400a57202 */ /* 0x000fe20000000f00 */
[----:B------:R-:W-:Y:S02]  /*c040*/  IMAD.MOV.U32 R164, RZ, RZ, R163 ;  /* 0x000000ffffa47224 */ /* 0x000fe400078e00a3 */
[----:B------:R-:W-:Y:S03]  /*c050*/  IMAD.MOV.U32 R163, RZ, RZ, R162 ;  /* 0x000000ffffa37224 */ /* 0x000fe600078e00a2 */
[----:B------:R-:W-:Y:S01]  /*c060*/  MOV R162, R161 ;  /* 0x000000a100a27202 */ /* 0x000fe20000000f00 */
[----:B------:R-:W-:Y:S02]  /*c070*/  IMAD.MOV.U32 R161, RZ, RZ, R160 ;  /* 0x000000ffffa17224 */ /* 0x000fe400078e00a0 */
[----:B------:R-:W-:Y:S02]  /*c080*/  IMAD.MOV.U32 R173, RZ, RZ, R171 ;  /* 0x000000ffffad7224 */ /* 0x000fe400078e00ab */
[----:B------:R-:W-:Y:S01]  /*c090*/  IMAD.MOV.U32 R171, RZ, RZ, R169 ;  /* 0x000000ffffab7224 */ /* 0x000fe200078e00a9 */
[----:B------:R-:W-:Y:S01]  /*c0a0*/  MOV R169, R167 ;  /* 0x000000a700a97202 */ /* 0x000fe20000000f00 */
[----:B------:R-:W-:Y:S01]  /*c0b0*/  IMAD.MOV.U32 R167, RZ, RZ, R165 ;  /* 0x000000ffffa77224 */ /* 0x000fe200078e00a5 */
[----:B------:R-:W-:Y:S01]  /*c0c0*/  MOV R177, R173 ;  /* 0x000000ad00b17202 */ /* 0x000fe20000000f00 */
[----:B------:R-:W-:Y:S01]  /*c0d0*/  IMAD.MOV.U32 R165, RZ, RZ, R163 ;  /* 0x000000ffffa57224 */ /* 0x000fe200078e00a3 */
[----:B------:R-:W-:Y:S01]  /*c0e0*/  MOV R163, R161 ;  /* 0x000000a100a37202 */ /* 0x000fe20000000f00 */
[----:B-1----:R-:W-:Y:S02]  /*c0f0*/  FFMA.FTZ R2, R176, c[0x0][0x2d0], -R84 ;  /* 0x0000b400b0027a23 */ /* 0x002fe40000010854 */
[----:B------:R-:W-:Y:S01]  /*c100*/  IMAD.MOV.U32 R176, RZ, RZ, R172 ;  /* 0x000000ffffb07224 */ /* 0x000fe200078e00ac */
[----:B------:R-:W-:Y:S01]  /*c110*/  MOV R172, R170 ;  /* 0x000000aa00ac7202 */ /* 0x000fe20000000f00 */
[----:B------:R-:W-:Y:S02]  /*c120*/  IMAD.MOV.U32 R170, RZ, RZ, R168 ;  /* 0x000000ffffaa7224 */ /* 0x000fe400078e00a8 */
[----:B------:R-:W-:Y:S01]  /*c130*/  IMAD.MOV.U32 R168, RZ, RZ, R166 ;  /* 0x000000ffffa87224 */ /* 0x000fe200078e00a6 */
[----:B------:R-:W-:Y:S01]  /*c140*/  MOV R166, R164 ;  /* 0x000000a400a67202 */ /* 0x000fe20000000f00 */
[----:B------:R-:W-:Y:S02]  /*c150*/  IMAD.MOV.U32 R164, RZ, RZ, R162 ;  /* 0x000000ffffa47224 */ /* 0x000fe400078e00a2 */
[----:B------:R-:W-:Y:S02]  /*c160*/  IMAD.MOV.U32 R161, RZ, RZ, R158 ;  /* 0x000000ffffa17224 */ /* 0x000fe400078e009e */
[----:B------:R-:W-:Y:S02]  /*c170*/  IMAD.MOV.U32 R178, RZ, RZ, R176 ;  /* 0x000000ffffb27224 */ /* 0x000fe400078e00b0 */
[----:B------:R-:W-:Y:S02]  /*c180*/  IMAD.MOV.U32 R173, RZ, RZ, R171 ;  /* 0x000000ffffad7224 */ /* 0x000fe400078e00ab */
[----:B------:R-:W-:Y:S01]  /*c190*/  IMAD.MOV.U32 R171, RZ, RZ, R169 ;  /* 0x000000ffffab7224 */ /* 0x000fe200078e00a9 */
[----:B------:R-:W-:Y:S01]  /*c1a0*/  MOV R169, R167 ;  /* 0x000000a700a97202 */ /* 0x000fe20000000f00 */
[----:B------:R-:W-:Y:S01]  /*c1b0*/  IMAD.MOV.U32 R167, RZ, RZ, R165 ;  /* 0x000000ffffa77224 */ /* 0x000fe200078e00a5 */
[-C--:B----4-:R-:W-:Y:S01]  /*c1c0*/  HMMA.16816.F32 R36, R72, R76.reuse, R36 ;  /* 0x0000004c4824723c */ /* 0x090fe20000001824 */
[----:B------:R-:W-:Y:S01]  /*c1d0*/  IMAD.MOV.U32 R165, RZ, RZ, R163 ;  /* 0x000000ffffa57224 */ /* 0x000fe200078e00a3 */
[----:B------:R-:W-:Y:S01]  /*c1e0*/  MOV R163, R161 ;  /* 0x000000a100a37202 */ /* 0x000fe20000000f00 */
[----:B------:R-:W-:Y:S02]  /*c1f0*/  IMAD.MOV.U32 R179, RZ, RZ, R177 ;  /* 0x000000ffffb37224 */ /* 0x000fe400078e00b1 */
[----:B------:R-:W-:Y:S01]  /*c200*/  IMAD.MOV.U32 R177, RZ, RZ, R173 ;  /* 0x000000ffffb17224 */ /* 0x000fe200078e00ad */
[----:B------:R-:W-:Y:S01]  /*c210*/  MOV R173, R171 ;  /* 0x000000ab00ad7202 */ /* 0x000fe20000000f00 */
[----:B------:R-:W-:Y:S01]  /*c220*/  IMAD.MOV.U32 R171, RZ, RZ, R169 ;  /* 0x000000ffffab7224 */ /* 0x000fe200078e00a9 */
[C---:B------:R-:W-:Y:S01]  /*c230*/  HMMA.16816.F32 R40, R80.reuse, R76, R40 ;  /* 0x0000004c5028723c */ /* 0x040fe20000001828 */
[----:B------:R-:W-:Y:S03]  /*c240*/  IMAD.MOV.U32 R169, RZ, RZ, R167 ;  /* 0x000000ffffa97224 */ /* 0x000fe600078e00a7 */
[----:B------:R-:W-:Y:S01]  /*c250*/  IMAD.MOV.U32 R158, RZ, RZ, R243 ;  /* 0x000000ffff9e7224 */ /* 0x000fe200078e00f3 */
[----:B------:R-:W-:Y:S01]  /*c260*/  MOV R167, R165 ;  /* 0x000000a500a77202 */ /* 0x000fe20000000f00 */
[----:B------:R-:W-:Y:S02]  /*c270*/  IMAD.MOV.U32 R165, RZ, RZ, R163 ;  /* 0x000000ffffa57224 */ /* 0x000fe400078e00a3 */
[----:B------:R-:W-:Y:S01]  /*c280*/  IMAD.MOV.U32 R161, RZ, RZ, R158 ;  /* 0x000000ffffa17224 */ /* 0x000fe200078e009e */
[-C--:B------:R-:W-:Y:S03]  /*c290*/  HMMA.16816.F32 R44, R80, R78.reuse, R44 ;  /* 0x0000004e502c723c */ /* 0x080fe6000000182c */
[----:B------:R-:W-:Y:S02]  /*c2a0*/  IMAD.MOV.U32 R158, RZ, RZ, R244 ;  /* 0x000000ffff9e7224 */ /* 0x000fe400078e00f4 */
[----:B------:R-:W-:Y:S02]  /*c2b0*/  IMAD.MOV.U32 R163, RZ, RZ, R161 ;  /* 0x000000ffffa37224 */ /* 0x000fe400078e00a1 */
[----:B------:R-:W-:Y:S01]  /*c2c0*/  IMAD.MOV.U32 R176, RZ, RZ, R172 ;  /* 0x000000ffffb07224 */ /* 0x000fe200078e00ac */
[----:B------:R-:W-:Y:S01]  /*c2d0*/  MOV R161, R158 ;  /* 0x0000009e00a17202 */ /* 0x000fe20000000f00 */
[----:B------:R-:W-:Y:S01]  /*c2e0*/  IMAD.MOV.U32 R158, RZ, RZ, R208 ;  /* 0x000000ffff9e7224 */ /* 0x000fe200078e00d0 */
[C---:B------:R-:W-:Y:S02]  /*c2f0*/  HMMA.16816.F32 R48, R72.reuse, R78, R48 ;  /* 0x0000004e4830723c */ /* 0x040fe40000001830 */
[----:B------:R-:W-:Y:S01]  /*c300*/  MOV R172, R170 ;  /* 0x000000aa00ac7202 */ /* 0x000fe20000000f00 */
[----:B------:R-:W-:Y:S02]  /*c310*/  IMAD.MOV.U32 R170, RZ, RZ, R168 ;  /* 0x000000ffffaa7224 */ /* 0x000fe400078e00a8 */
[----:B------:R-:W-:Y:S01]  /*c320*/  IMAD.MOV.U32 R168, RZ, RZ, R166 ;  /* 0x000000ffffa87224 */ /* 0x000fe200078e00a6 */
[----:B------:R-:W-:Y:S01]  /*c330*/  MOV R166, R164 ;  /* 0x000000a400a67202 */ /* 0x000fe20000000f00 */
[----:B---3--:R-:W-:Y:S04]  /*c340*/  FFMA.FTZ R97, R97, c[0x0][0x2d0], -R85 ;  /* 0x0000b40061617a23 */ /* 0x008fe80000010855 */
[----:B------:R-:W-:Y:S10]  /*c350*/  MUFU.EX2 R188, R97 ;  /* 0x0000006100bc7308 */ /* 0x000ff40000000800 */
[----:B------:R-:W-:Y:S01]  /*c360*/  MUFU.EX2 R97, R129 ;  /* 0x0000008100617308 */ /* 0x000fe20000000800 */
[----:B--2---:R-:W-:Y:S02]  /*c370*/  IMAD.MOV.U32 R155, RZ, RZ, R231 ;  /* 0x000000ffff9b7224 */ /* 0x004fe400078e00e7 */
[----:B------:R1:W5:Y:S04]  /*c380*/  LDL.LU R231, [R1+0xb4] ;  /* 0x0000b40001e77983 */ /* 0x0003680000300800 */
[----:B------:R1:W5:Y:S04]  /*c390*/  LDL.LU R237, [R1+0xb0] ;  /* 0x0000b00001ed7983 */ /* 0x0003680000300800 */
[----:B------:R1:W5:Y:S04]  /*c3a0*/  LDL.LU R234, [R1+0xac] ;  /* 0x0000ac0001ea7983 */ /* 0x0003680000300800 */
[----:B------:R1:W5:Y:S04]  /*c3b0*/  LDL.LU R236, [R1+0xa8] ;  /* 0x0000a80001ec7983 */ /* 0x0003680000300800 */
[----:B------:R1:W5:Y:S04]  /*c3c0*/  LDL.LU R240, [R1+0xa4] ;  /* 0x0000a40001f07983 */ /* 0x0003680000300800 */
[----:B------:R1:W5:Y:S01]  /*c3d0*/  LDL.LU R241, [R1+0xa0] ;  /* 0x0000a00001f17983 */ /* 0x0003620000300800 */
[----:B------:R-:W-:Y:S03]  /*c3e0*/  IMAD.MOV.U32 R160, RZ, RZ, R242 ;  /* 0x000000ffffa07224 */ /* 0x000fe600078e00f2 */
[----:B------:R1:W5:Y:S01]  /*c3f0*/  LDL.LU R242, [R1+0x9c] ;  /* 0x00009c0001f27983 */ /* 0x0003620000300800 */
[----:B------:R-:W-:Y:S01]  /*c400*/  IMAD.MOV.U32 R162, RZ, RZ, R160 ;  /* 0x000000ffffa27224 */ /* 0x000fe200078e00a0 */
[----:B------:R-:W-:Y:S02]  /*c410*/  MOV R160, R209 ;  /* 0x000000d100a07202 */ /* 0x000fe40000000f00 */
[----:B------:R1:W5:Y:S01]  /*c420*/  LDL.LU R243, [R1+0x98] ;  /* 0x0000980001f37983 */ /* 0x0003620000300800 */
[----:B------:R2:W-:Y:S01]  /*c430*/  MUFU.EX2 R209, R2 ;  /* 0x0000000200d17308 */ /* 0x0005e20000000800 */
[----:B------:R-:W-:Y:S02]  /*c440*/  IMAD.MOV.U32 R164, RZ, RZ, R162 ;  /* 0x000000ffffa47224 */ /* 0x000fe400078e00a2 */
[----:B------:R-:W-:Y:S01]  /*c450*/  IMAD.MOV.U32 R162, RZ, RZ, R160 ;  /* 0x000000ffffa27224 */ /* 0x000fe200078e00a0 */
[----:B------:R-:W-:Y:S01]  /*c460*/  MOV R160, R206 ;  /* 0x000000ce00a07202 */ /* 0x000fe20000000f00 */
[----:B------:R1:W5:Y:S05]  /*c470*/  LDL.LU R244, [R1+0x94] ;  /* 0x0000940001f47983 */ /* 0x00036a0000300800 */
[----:B------:R-:W-:Y:S01]  /*c480*/  MUFU.EX2 R206, R88 ;  /* 0x0000005800ce7308 */ /* 0x000fe20000000800 */
[----:B--2---:R-:W-:Y:S01]  /*c490*/  FFMA.FTZ R2, R178, c[0x0][0x2d0], -R84 ;  /* 0x0000b400b2027a23 */ /* 0x004fe20000010854 */
[----:B------:R-:W-:Y:S01]  /*c4a0*/  MOV R178, R176 ;  /* 0x000000b000b27202 */ /* 0x000fe20000000f00 */
[----:B------:R-:W-:Y:S07]  /*c4b0*/  IMAD.MOV.U32 R176, RZ, RZ, R172 ;  /* 0x000000ffffb07224 */ /* 0x000fee00078e00ac */
[----:B------:R2:W-:Y:S01]  /*c4c0*/  MUFU.EX2 R208, R2 ;  /* 0x0000000200d07308 */ /* 0x0005e20000000800 */
        /* <DEDUP_REMOVED lines=8> */
[----:B------:R-:W-:Y:S01]  /*c550*/  IMAD.MOV.U32 R160, RZ, RZ, R155 ;  /* 0x000000ffffa07224 */ /* 0x000fe200078e009b */
[----:B------:R-:W-:Y:S01]  /*c560*/  MOV R155, R245 ;  /* 0x000000f5009b7202 */ /* 0x000fe20000000f00 */
[----:B------:R-:W-:Y:S01]  /*c570*/  FFMA.FTZ R87, R192, c[0x0][0x2d0], -R86 ;  /* 0x0000b400c0577a23 */ /* 0x000fe20000010856 */
[----:B------:R1:W5:Y:S01]  /*c580*/  LDL.LU R245, [R1+0x90] ;  /* 0x0000900001f57983 */ /* 0x0003620000300800 */
[----:B------:R-:W-:Y:S02]  /*c590*/  IMAD.MOV.U32 R192, RZ, RZ, R178 ;  /* 0x000000ffffc07224 */ /* 0x000fe400078e00b2 */
[----:B------:R-:W-:Y:S01]  /*c5a0*/  IMAD.MOV.U32 R176, RZ, RZ, R172 ;  /* 0x000000ffffb07224 */ /* 0x000fe200078e00ac */
[----:B------:R-:W-:Y:S01]  /*c5b0*/  MOV R172, R171 ;  /* 0x000000ab00ac7202 */ /* 0x000fe20000000f00 */
[----:B------:R-:W-:Y:S01]  /*c5c0*/  IMAD.MOV.U32 R171, RZ, RZ, R169 ;  /* 0x000000ffffab7224 */ /* 0x000fe200078e00a9 */
[----:B------:R-:W-:Y:S01]  /*c5d0*/  MUFU.EX2 R178, R87 ;  /* 0x0000005700b27308 */ /* 0x000fe20000000800 */
[----:B------:R-:W-:Y:S01]  /*c5e0*/  IMAD.MOV.U32 R169, RZ, RZ, R168 ;  /* 0x000000ffffa97224 */ /* 0x000fe200078e00a8 */
[----:B------:R-:W-:Y:S01]  /*c5f0*/  MOV R168, R167 ;  /* 0x000000a700a87202 */ /* 0x000fe20000000f00 */
[----:B------:R-:W-:Y:S02]  /*c600*/  IMAD.MOV.U32 R167, RZ, RZ, R166 ;  /* 0x000000ffffa77224 */ /* 0x000fe400078e00a6 */
[----:B--2---:R-:W-:Y:S02]  /*c610*/  FFMA.FTZ R2, R179, c[0x0][0x2d0], -R86 ;  /* 0x0000b400b3027a23 */ /* 0x004fe40000010856 */
[----:B------:R-:W-:Y:S02]  /*c620*/  IMAD.MOV.U32 R179, RZ, RZ, R177 ;  /* 0x000000ffffb37224 */ /* 0x000fe400078e00b1 */
[----:B------:R-:W-:Y:S02]  /*c630*/  IMAD.MOV.U32 R177, RZ, RZ, R173 ;  /* 0x000000ffffb17224 */ /* 0x000fe400078e00ad */
[----:B------:R2:W3:Y:S01]  /*c640*/  MUFU.EX2 R173, R2 ;  /* 0x0000000200ad7308 */ /* 0x0004e20000000800 */
        /* <DEDUP_REMOVED lines=15> */
[----:B------:R-:W-:Y:S01]  /*c740*/  IMAD.MOV.U32 R155, RZ, RZ, R238 ;  /* 0x000000ffff9b7224 */ /* 0x000fe200078e00ee */
[----:B------:R-:W-:Y:S01]  /*c750*/  MOV R158, R207 ;  /* 0x000000cf009e7202 */ /* 0x000fe20000000f00 */
[----:B------:R1:W5:Y:S01]  /*c760*/  LDL.LU R238, [R1+0x8c] ;  /* 0x00008c0001ee7983 */ /* 0x0003620000300800 */
[--C-:B--2---:R-:W-:Y:S04]  /*c770*/  FFMA.FTZ R2, R179, c[0x0][0x2d0], -R86.reuse ;  /* 0x0000b400b3027a23 */ /* 0x104fe80000010856 */
[----:B------:R2:W-:Y:S02]  /*c780*/  MUFU.EX2 R179, R2 ;  /* 0x0000000200b37308 */ /* 0x0005e40000000800 */
[----:B--2---:R-:W-:Y:S02]  /*c790*/  FFMA.FTZ R2, R192, c[0x0][0x2d0], -R86 ;  /* 0x0000b400c0027a23 */ /* 0x004fe40000010856 */
[----:B------:R-:W-:Y:S01]  /*c7a0*/  IMAD.MOV.U32 R192, RZ, RZ, R172 ;  /* 0x000000ffffc07224 */ /* 0x000fe200078e00ac */
[----:B------:R-:W-:Y:S05]  /*c7b0*/  MOV R172, R169 ;  /* 0x000000a900ac7202 */ /* 0x000fea0000000f00 */
[----:B------:R2:W-:Y:S01]  /*c7c0*/  MUFU.EX2 R207, R2 ;  /* 0x0000000200cf7308 */ /* 0x0005e20000000800 */
[----:B------:R-:W-:Y:S02]  /*c7d0*/  IMAD.MOV.U32 R169, RZ, RZ, R167 ;  /* 0x000000ffffa97224 */ /* 0x000fe400078e00a7 */
[----:B------:R-:W-:Y:S02]  /*c7e0*/  IMAD.MOV.U32 R180, RZ, RZ, R192 ;  /* 0x000000ffffb47224 */ /* 0x000fe400078e00c0 */
        /* <DEDUP_REMOVED lines=9> */
[----:B------:R-:W-:Y:S02]  /*c880*/  IMAD.MOV.U32 R107, RZ, RZ, R239 ;  /* 0x000000ffff6b7224 */ /* 0x000fe400078e00ef */
[----:B------:R-:W-:Y:S01]  /*c890*/  FFMA.FTZ R88, R169, c[0x0][0x2d0], -R85 ;  /* 0x0000b400a9587a23 */ /* 0x000fe20000010855 */
[----:B------:R1:W5:Y:S01]  /*c8a0*/  LDL.LU R239, [R1+0x88] ;  /* 0x0000880001ef7983 */ /* 0x0003620000300800 */
[----:B------:R-:W-:Y:S02]  /*c8b0*/  IMAD.MOV.U32 R169, RZ, RZ, R168 ;  /* 0x000000ffffa97224 */ /* 0x000fe400078e00a8 */
[----:B--2---:R-:W-:Y:S01]  /*c8c0*/  FFMA.FTZ R2, R193, c[0x0][0x2d0], -R92 ;  /* 0x0000b400c1027a23 */ /* 0x004fe2000001085c */
[----:B------:R-:W-:Y:S01]  /*c8d0*/  MOV R193, R177 ;  /* 0x000000b100c17202 */ /* 0x000fe20000000f00 */
[----:B------:R-:W-:Y:S01]  /*c8e0*/  IMAD.MOV.U32 R177, RZ, RZ, R171 ;  /* 0x000000ffffb17224 */ /* 0x000fe200078e00ab */
[----:B------:R-:W-:Y:S01]  /*c8f0*/  MOV R171, R164 ;  /* 0x000000a400ab7202 */ /* 0x000fe20000000f00 */
[----:B------:R2:W-:Y:S01]  /*c900*/  MUFU.EX2 R172, R2 ;  /* 0x0000000200ac7308 */ /* 0x0005e20000000800 */
[----:B------:R-:W-:Y:S01]  /*c910*/  MOV R181, R193 ;  /* 0x000000c100b57202 */ /* 0x000fe20000000f00 */
[----:B------:R-:W-:Y:S02]  /*c920*/  IMAD.MOV.U32 R193, RZ, RZ, R177 ;  /* 0x000000ffffc17224 */ /* 0x000fe400078e00b1 */
        /* <DEDUP_REMOVED lines=12> */
[----:B------:R-:W-:Y:S01]  /*c9f0*/  MOV R167, R166 ;  /* 0x000000a600a77202 */ /* 0x000fe20000000f00 */
[----:B------:R-:W-:Y:S01]  /*ca00*/  IMAD.MOV.U32 R166, RZ, RZ, R201 ;  /* 0x000000ffffa67224 */ /* 0x000fe200078e00c9 */
[----:B------:R1:W5:Y:S01]  /*ca10*/  LDL.LU R228, [R1+0x84] ;  /* 0x0000840001e47983 */ /* 0x0003620000300800 */
[----:B--2---:R-:W-:Y:S01]  /*ca20*/  FFMA.FTZ R2, R180, c[0x0][0x2d0], -R92 ;  /* 0x0000b400b4027a23 */ /* 0x004fe2000001085c */
[----:B------:R-:W-:Y:S01]  /*ca30*/  MUFU.EX2 R201, R88 ;  /* 0x0000005800c97308 */ /* 0x000fe20000000800 */
[----:B------:R-:W-:Y:S01]  /*ca40*/  IMAD.MOV.U32 R180, RZ, RZ, R192 ;  /* 0x000000ffffb47224 */ /* 0x000fe200078e00c0 */
[----:B------:R-:W-:Y:S01]  /*ca50*/  MOV R192, R176 ;  /* 0x000000b000c07202 */ /* 0x000fe20000000f00 */
[----:B------:R-:W-:Y:S02]  /*ca60*/  IMAD.MOV.U32 R176, RZ, RZ, R235 ;  /* 0x000000ffffb07224 */ /* 0x000fe400078e00eb */
[----:B------:R1:W5:Y:S01]  /*ca70*/  LDL.LU R235, [R1+0x80] ;  /* 0x0000800001eb7983 */ /* 0x0003620000300800 */
[----:B------:R-:W-:Y:S02]  /*ca80*/  FFMA.FTZ R76, R171, c[0x0][0x2d0], -R86 ;  /* 0x0000b400ab4c7a23 */ /* 0x000fe40000010856 */
[----:B------:R-:W-:Y:S01]  /*ca90*/  IMAD.MOV.U32 R171, RZ, RZ, R170 ;  /* 0x000000ffffab7224 */ /* 0x000fe200078e00aa */
[----:B------:R-:W2:Y:S01]  /*caa0*/  LDL.LU R122, [R1+0x18] ;  /* 0x00001800017a7983 */ /* 0x000ea20000300800 */
[----:B------:R4:W1:Y:S01]  /*cab0*/  MUFU.EX2 R177, R2 ;  /* 0x0000000200b17308 */ /* 0x0008620000000800 */
[----:B------:R-:W-:Y:S02]  /*cac0*/  MOV R170, R197 ;  /* 0x000000c500aa7202 */ /* 0x000fe40000000f00 */
[----:B------:R-:W2:Y:S04]  /*cad0*/  LDL.LU R89, [R1+0x1c] ;  /* 0x00001c0001597983 */ /* 0x000ea80000300800 */
[----:B------:R-:W2:Y:S04]  /*cae0*/  LDL.LU R121, [R1+0x24] ;  /* 0x0000240001797983 */ /* 0x000ea80000300800 */
[----:B------:R-:W2:Y:S04]  /*caf0*/  LDL.LU R120, [R1+0x20] ;  /* 0x0000200001787983 */ /* 0x000ea80000300800 */
[----:B------:R-:W2:Y:S01]  /*cb00*/  LDL R218, [R1+0x2c] ;  /* 0x00002c0001da7983 */ /* 0x000ea20000100800 */
[--C-:B----4-:R-:W-:Y:S02]  /*cb10*/  FFMA.FTZ R2, R181, c[0x0][0x2d0], -R92.reuse ;  /* 0x0000b400b5027a23 */ /* 0x110fe4000001085c */
[----:B------:R-:W-:Y:S01]  /*cb20*/  IMAD.MOV.U32 R181, RZ, RZ, R193 ;  /* 0x000000ffffb57224 */ /* 0x000fe200078e00c1 */
[----:B------:R-:W-:Y:S02]  /*cb30*/  MOV R193, R176 ;  /* 0x000000b000c17202 */ /* 0x000fe40000000f00 */
[----:B------:R4:W-:Y:S03]  /*cb40*/  MUFU.EX2 R176, R2 ;  /* 0x0000000200b07308 */ /* 0x0009e60000000800 */
[--C-:B------:R-:W-:Y:S01]  /*cb50*/  FFMA.FTZ R87, R193, c[0x0][0x2d0], -R85.reuse ;  /* 0x0000b400c1577a23 */ /* 0x100fe20000010855 */
[----:B------:R-:W-:Y:S06]  /*cb60*/  MOV R193, R205 ;  /* 0x000000cd00c17202 */ /* 0x000fec0000000f00 */
[----:B------:R-:W-:Y:S01]  /*cb70*/  MUFU.EX2 R205, R87 ;  /* 0x0000005700cd7308 */ /* 0x000fe20000000800 */
[----:B----4-:R-:W-:Y:S09]  /*cb80*/  FFMA.FTZ R2, R181, c[0x0][0x2d0], -R92 ;  /* 0x0000b400b5027a23 */ /* 0x010ff2000001085c */
[----:B------:R4:W1:Y:S02]  /*cb90*/  MUFU.EX2 R183, R2 ;  /* 0x0000000200b77308 */ /* 0x0008640000000800 */
[----:B----4-:R-:W-:Y:S02]  /*cba0*/  FFMA.FTZ R2, R164, c[0x0][0x2d0], -R85 ;  /* 0x0000b400a4027a23 */ /* 0x010fe40000010855 */
[----:B------:R-:W-:Y:S01]  /*cbb0*/  IMAD.MOV.U32 R164, RZ, RZ, R163 ;  /* 0x000000ffffa47224 */ /* 0x000fe200078e00a3 */
[----:B------:R-:W-:Y:S01]  /*cbc0*/  MOV R163, R162 ;  /* 0x000000a200a37202 */ /* 0x000fe20000000f00 */
[----:B------:R-:W-:Y:S02]  /*cbd0*/  IMAD.MOV.U32 R162, RZ, RZ, R161 ;  /* 0x000000ffffa27224 */ /* 0x000fe400078e00a1 */
[----:B------:R-:W-:Y:S01]  /*cbe0*/  IMAD.MOV.U32 R161, RZ, RZ, R158 ;  /* 0x000000ffffa17224 */ /* 0x000fe200078e009e */
[----:B------:R-:W-:Y:S01]  /*cbf0*/  MOV R158, R145 ;  /* 0x00000091009e7202 */ /* 0x000fe20000000f00 */
[----:B------:R-:W-:Y:S02]  /*cc00*/  IMAD.MOV.U32 R145, RZ, RZ, R203 ;  /* 0x000000ffff917224 */ /* 0x000fe400078e00cb */
[----:B------:R-:W-:Y:S02]  /*cc10*/  IMAD.MOV.U32 R203, RZ, RZ, R202 ;  /* 0x000000ffffcb7224 */ /* 0x000fe400078e00ca */
[----:B------:R4:W-:Y:S02]  /*cc20*/  MUFU.EX2 R202, R2 ;  /* 0x0000000200ca7308 */ /* 0x0009e40000000800 */
[--C-:B----4-:R-:W-:Y:S08]  /*cc30*/  FFMA.FTZ R2, R180, c[0x0][0x2d0], -R84.reuse ;  /* 0x0000b400b4027a23 */ /* 0x110ff00000010854 */
[----:B------:R4:W-:Y:S02]  /*cc40*/  MUFU.EX2 R181, R2 ;  /* 0x0000000200b57308 */ /* 0x0009e40000000800 */
[----:B----4-:R-:W-:Y:S02]  /*cc50*/  FFMA.FTZ R2, R169, c[0x0][0x2d0], -R84 ;  /* 0x0000b400a9027a23 */ /* 0x010fe40000010854 */
[----:B------:R-:W-:Y:S02]  /*cc60*/  IMAD.MOV.U32 R169, RZ, RZ, R168 ;  /* 0x000000ffffa97224 */ /* 0x000fe400078e00a8 */
[----:B------:R-:W-:Y:S01]  /*cc70*/  IMAD.MOV.U32 R168, RZ, RZ, R167 ;  /* 0x000000ffffa87224 */ /* 0x000fe200078e00a7 */
[----:B------:R-:W-:Y:S01]  /*cc80*/  MOV R167, R166 ;  /* 0x000000a600a77202 */ /* 0x000fe20000000f00 */
[----:B------:R-:W-:Y:S02]  /*cc90*/  IMAD.MOV.U32 R166, RZ, RZ, R199 ;  /* 0x000000ffffa67224 */ /* 0x000fe400078e00c7 */
[----:B------:R4:W-:Y:S01]  /*cca0*/  MUFU.EX2 R199, R2 ;  /* 0x0000000200c77308 */ /* 0x0009e20000000800 */
[--C-:B------:R-:W-:Y:S02]  /*ccb0*/  FFMA.FTZ R87, R169, c[0x0][0x2d0], -R85.reuse ;  /* 0x0000b400a9577a23 */ /* 0x100fe40000010855 */
[----:B------:R-:W-:Y:S02]  /*ccc0*/  IMAD.MOV.U32 R169, RZ, RZ, R168 ;  /* 0x000000ffffa97224 */ /* 0x000fe400078e00a8 */
[----:B------:R-:W-:Y:S02]  /*ccd0*/  IMAD.MOV.U32 R168, RZ, RZ, R166 ;  /* 0x000000ffffa87224 */ /* 0x000fe400078e00a6 */
[----:B------:R-:W-:Y:S01]  /*cce0*/  FFMA.FTZ R88, R167, c[0x0][0x2d0], -R85 ;  /* 0x0000b400a7587a23 */ /* 0x000fe20000010855 */
[----:B------:R-:W-:Y:S03]  /*ccf0*/  MOV R167, R165 ;  /* 0x000000a500a77202 */ /* 0x000fe60000000f00 */
[----:B------:R-:W-:Y:S01]  /*cd00*/  MUFU.EX2 R195, R88 ;  /* 0x0000005800c37308 */ /* 0x000fe20000000800 */
[----:B----4-:R-:W-:Y:S02]  /*cd10*/  FFMA.FTZ R2, R164, c[0x0][0x2d0], -R84 ;  /* 0x0000b400a4027a23 */ /* 0x010fe40000010854 */
[----:B------:R-:W-:Y:S01]  /*cd20*/  IMAD.MOV.U32 R164, RZ, RZ, R163 ;  /* 0x000000ffffa47224 */ /* 0x000fe200078e00a3 */
[----:B------:R-:W-:Y:S01]  /*cd30*/  MOV R163, R162 ;  /* 0x000000a200a37202 */ /* 0x000fe20000000f00 */
[----:B------:R-:W-:Y:S05]  /*cd40*/  IMAD.MOV.U32 R162, RZ, RZ, R200 ;  /* 0x000000ffffa27224 */ /* 0x000fea00078e00c8 */
[----:B------:R4:W-:Y:S01]  /*cd50*/  MUFU.EX2 R200, R2 ;  /* 0x0000000200c87308 */ /* 0x0009e20000000800 */
[----:B------:R-:W-:Y:S01]  /*cd60*/  IMAD.MOV.U32 R166, RZ, RZ, R164 ;  /* 0x000000ffffa67224 */ /* 0x000fe200078e00a4 */
[----:B------:R-:W-:Y:S01]  /*cd70*/  MOV R165, R163 ;  /* 0x000000a300a57202 */ /* 0x000fe20000000f00 */
[----:B------:R-:W-:Y:S01]  /*cd80*/  IMAD.MOV.U32 R164, RZ, RZ, R162 ;  /* 0x000000ffffa47224 */ /* 0x000fe200078e00a2 */
[----:B------:R-:W-:Y:S01]  /*cd90*/  MOV R163, R107 ;  /* 0x0000006b00a37202 */ /* 0x000fe20000000f00 */
[----:B------:R-:W-:Y:S02]  /*cda0*/  IMAD.MOV.U32 R162, RZ, RZ, R106 ;  /* 0x000000ffffa27224 */ /* 0x000fe400078e006a */
[--C-:B------:R-:W-:Y:S02]  /*cdb0*/  FFMA.FTZ R106, R196, c[0x0][0x2d0], -R85.reuse ;  /* 0x0000b400c46a7a23 */ /* 0x100fe40000010855 */
[----:B------:R-:W-:Y:S02]  /*cdc0*/  FFMA.FTZ R107, R198, c[0x0][0x2d0], -R85 ;  /* 0x0000b400c66b7a23 */ /* 0x000fe40000010855 */
[----:B------:R1:W-:Y:S01]  /*cdd0*/  MUFU.EX2 R198, R76 ;  /* 0x0000004c00c67308 */ /* 0x0003e20000000800 */
[--C-:B------:R-:W-:Y:S01]  /*cde0*/  FFMA.FTZ R96, R165, c[0x0][0x2d0], -R84.reuse ;  /* 0x0000b400a5607a23 */ /* 0x100fe20000010854 */
[----:B------:R-:W-:Y:S01]  /*cdf0*/  MOV R165, R160 ;  /* 0x000000a000a57202 */ /* 0x000fe20000000f00 */
[--C-:B------:R-:W-:Y:S02]  /*ce00*/  FFMA.FTZ R117, R164, c[0x0][0x2d0], -R84.reuse ;  /* 0x0000b400a4757a23 */ /* 0x100fe40000010854 */
[----:B------:R-:W-:Y:S01]  /*ce10*/  FFMA.FTZ R119, R163, c[0x0][0x2d0], -R84 ;  /* 0x0000b400a3777a23 */ /* 0x000fe20000010854 */
[----:B------:R-:W-:Y:S01]  /*ce20*/  MOV R163, R152 ;  /* 0x0000009800a37202 */ /* 0x000fe20000000f00 */
[--C-:B------:R-:W-:Y:S02]  /*ce30*/  FFMA.FTZ R152, R105, c[0x0][0x2d0], -R86.reuse ;  /* 0x0000b40069987a23 */ /* 0x100fe40000010856 */
[----:B------:R-:W-:Y:S01]  /*ce40*/  IMAD.MOV.U32 R164, RZ, RZ, R155 ;  /* 0x000000ffffa47224 */ /* 0x000fe200078e009b */
[----:B------:R-:W-:Y:S01]  /*ce50*/  MUFU.EX2 R107, R107 ;  /* 0x0000006b006b7308 */ /* 0x000fe20000000800 */
[----:B------:R-:W-:Y:S02]  /*ce60*/  FFMA.FTZ R155, R103, c[0x0][0x2d0], -R86 ;  /* 0x0000b400679b7a23 */ /* 0x000fe40000010856 */
[----:B----4-:R-:W-:Y:S02]  /*ce70*/  FFMA.FTZ R2, R203, c[0x0][0x2d0], -R84 ;  /* 0x0000b400cb027a23 */ /* 0x010fe40000010854 */
[--C-:B------:R-:W-:Y:S02]  /*ce80*/  FFMA.FTZ R103, R227, c[0x0][0x2d0], -R92.reuse ;  /* 0x0000b400e3677a23 */ /* 0x100fe4000001085c */
[--C-:B------:R-:W-:Y:S02]  /*ce90*/  FFMA.FTZ R105, R226, c[0x0][0x2d0], -R92.reuse ;  /* 0x0000b400e2697a23 */ /* 0x100fe4000001085c */
[----:B------:R-:W-:Y:S01]  /*cea0*/  FFMA.FTZ R160, R71, c[0x0][0x2d0], -R92 ;  /* 0x0000b40047a07a23 */ /* 0x000fe2000001085c */
[----:B------:R4:W-:Y:S01]  /*ceb0*/  MUFU.EX2 R203, R2 ;  /* 0x0000000200cb7308 */ /* 0x0009e20000000800 */
[----:B-1----:R-:W1:Y:S09]  /*cec0*/  LDSM.16.MT88.4 R76, [R232+0x1000] ;  /* 0x00100000e84c783b */ /* 0x002e720000004200 */
[----:B------:R-:W-:Y:S01]  /*ced0*/  MUFU.EX2 R106, R106 ;  /* 0x0000006a006a7308 */ /* 0x000fe20000000800 */
[--C-:B----4-:R-:W-:Y:S09]  /*cee0*/  FFMA.FTZ R2, R193, c[0x0][0x2d0], -R86.reuse ;  /* 0x0000b400c1027a23 */ /* 0x110ff20000010856 */
[----:B------:R-:W-:Y:S10]  /*cef0*/  MUFU.EX2 R193, R87 ;  /* 0x0000005700c17308 */ /* 0x000ff40000000800 */
[----:B------:R4:W-:Y:S01]  /*cf00*/  MUFU.EX2 R180, R2 ;  /* 0x0000000200b47308 */ /* 0x0009e20000000800 */
[-C--:B-1----:R-:W-:Y:S08]  /*cf10*/  HMMA.16816.F32 R52, R72, R76.reuse, R52 ;  /* 0x0000004c4834723c */ /* 0x082ff00000001834 */
[C---:B------:R-:W-:Y:S07]  /*cf20*/  HMMA.16816.F32 R56, R80.reuse, R76, R56 ;  /* 0x0000004c5038723c */ /* 0x040fee0000001838 */
[----:B---3--:R-:W-:Y:S01]  /*cf30*/  F2FP.PACK_AB R76, R178, R173 ;  /* 0x000000adb24c723e */ /* 0x008fe200000000ff */
[-C--:B------:R-:W-:Y:S01]  /*cf40*/  HMMA.16816.F32 R60, R80, R78.reuse, R60 ;  /* 0x0000004e503c723c */ /* 0x080fe2000000183c */
[----:B----4-:R-:W-:Y:S01]  /*cf50*/  FFMA.FTZ R2, R192, c[0x0][0x2d0], -R86 ;  /* 0x0000b400c0027a23 */ /* 0x010fe20000010856 */
[----:B------:R-:W-:Y:S02]  /*cf60*/  LDSM.16.MT88.4 R80, [R233+0x1800] ;  /* 0x00180000e950783b */ /* 0x000fe40000004200 */
[----:B------:R-:W-:Y:S01]  /*cf70*/  F2FP.PACK_AB R77, R177, R172 ;  /* 0x000000acb14d723e */ /* 0x000fe200000000ff */
[----:B------:R1:W-:Y:S03]  /*cf80*/  MUFU.EX2 R197, R2 ;  /* 0x0000000200c57308 */ /* 0x0003e60000000800 */
[----:B------:R-:W-:Y:S07]  /*cf90*/  HMMA.16816.F32 R64, R72, R78, R64 ;  /* 0x0000004e4840723c */ /* 0x000fee0000001840 */
[----:B------:R-:W-:Y:S02]  /*cfa0*/  F2FP.PACK_AB R72, R212, R211 ;  /* 0x000000d3d448723e */ /* 0x000fe400000000ff */
[----:B------:R-:W-:Y:S03]  /*cfb0*/  F2FP.PACK_AB R74, R213, R214 ;  /* 0x000000d6d54a723e */ /* 0x000fe600000000ff */
[----:B------:R-:W-:Y:S02]  /*cfc0*/  F2FP.PACK_AB R73, R209, R174 ;  /* 0x000000aed149723e */ /* 0x000fe400000000ff */
[----:B------:R-:W-:Y:S02]  /*cfd0*/  F2FP.PACK_AB R75, R208, R206 ;  /* 0x000000ced04b723e */ /* 0x000fe400000000ff */
[----:B------:R-:W-:Y:S01]  /*cfe0*/  F2FP.PACK_AB R78, R207, R179 ;  /* 0x000000b3cf4e723e */ /* 0x000fe200000000ff */
[----:B--2---:R-:W-:Y:S01]  /*cff0*/  FFMA.FTZ R69, R69, R122, R100 ;  /* 0x0000007a45457223 */ /* 0x004fe20000010064 */
[----:B------:R-:W-:Y:S01]  /*d000*/  F2FP.PACK_AB R79, R183, R176 ;  /* 0x000000b0b74f723e */ /* 0x000fe200000000ff */
[----:B------:R-:W-:Y:S01]  /*d010*/  MUFU.EX2 R122, R93 ;  /* 0x0000005d007a7308 */ /* 0x000fe20000000800 */
[----:B------:R-:W-:Y:S02]  /*d020*/  FFMA.FTZ R100, R145, c[0x0][0x2d0], -R92 ;  /* 0x0000b40091647a23 */ /* 0x000fe4000001085c */
[----:B-1----:R-:W-:Y:S02]  /*d030*/  FFMA.FTZ R2, R171, c[0x0][0x2d0], -R86 ;  /* 0x0000b400ab027a23 */ /* 0x002fe40000010856 */
[----:B------:R-:W-:Y:S02]  /*d040*/  FFMA.FTZ R3, R3, R89, R90 ;  /* 0x0000005903037223 */ /* 0x000fe4000001005a */
[----:B------:R-:W-:Y:S02]  /*d050*/  FFMA.FTZ R145, R222, c[0x0][0x2d0], -R92 ;  /* 0x0000b400de917a23 */ /* 0x000fe4000001085c */
[----:B------:R-:W-:Y:S01]  /*d060*/  FADD.FTZ R3, R115, R3 ;  /* 0x0000000373037221 */ /* 0x000fe20000010000 */
[----:B------:R1:W-:Y:S01]  /*d070*/  MUFU.EX2 R196, R2 ;  /* 0x0000000200c47308 */ /* 0x0003e20000000800 */
[----:B------:R-:W-:Y:S02]  /*d080*/  FFMA.FTZ R0, R0, R120, R95 ;  /* 0x0000007800007223 */ /* 0x000fe4000001005f */
[----:B------:R-:W-:Y:S01]  /*d090*/  FADD.FTZ R71, R223, R69 ;  /* 0x00000045df477221 */ /* 0x000fe20000010000 */
[----:B------:R-:W-:Y:S01]  /*d0a0*/  ISETP.GT.AND P0, PT, R204, R218, PT ;  /* 0x000000dacc00720c */ /* 0x000fe20003f04270 */
[----:B------:R-:W-:Y:S01]  /*d0b0*/  FADD.FTZ R69, R111, R0 ;  /* 0x000000006f457221 */ /* 0x000fe20000010000 */
[----:B------:R-:W-:Y:S01]  /*d0c0*/  MOV R204, R247 ;  /* 0x000000f700cc7202 */ /* 0x000fe20000000f00 */
[----:B------:R-:W-:Y:S03]  /*d0d0*/  FFMA.FTZ R68, R68, R121, R112 ;  /* 0x0000007944447223 */ /* 0x000fe60000010070 */
[----:B------:R-:W-:Y:S01]  /*d0e0*/  MUFU.EX2 R112, R100 ;  /* 0x0000006400707308 */ /* 0x000fe20000000800 */
[----:B------:R-:W-:Y:S09]  /*d0f0*/  FADD.FTZ R68, R113, R68 ;  /* 0x0000004471447221 */ /* 0x000ff20000010000 */
[----:B------:R-:W-:Y:S01]  /*d100*/  MUFU.EX2 R100, R119 ;  /* 0x0000007700647308 */ /* 0x000fe20000000800 */
[--C-:B-1----:R-:W-:Y:S09]  /*d110*/  FFMA.FTZ R2, R170, c[0x0][0x2d0], -R92.reuse ;  /* 0x0000b400aa027a23 */ /* 0x102ff2000001085c */
[----:B------:R1:W-:Y:S10]  /*d120*/  MUFU.EX2 R123, R2 ;  /* 0x00000002007b7308 */ /* 0x0003f40000000800 */
[----:B------:R-:W-:Y:S10]  /*d130*/  MUFU.EX2 R113, R102 ;  /* 0x0000006600717308 */ /* 0x000ff40000000800 */
[----:B------:R-:W-:Y:S01]  /*d140*/  MUFU.EX2 R102, R118 ;  /* 0x0000007600667308 */ /* 0x000fe20000000800 */
[----:B-1----:R-:W-:Y:S02]  /*d150*/  FFMA.FTZ R2, R169, c[0x0][0x2d0], -R92 ;  /* 0x0000b400a9027a23 */ /* 0x002fe4000001085c */
[----:B------:R-:W-:Y:S07]  /*d160*/  IMAD.MOV.U32 R169, RZ, RZ, R138 ;  /* 0x000000ffffa97224 */ /* 0x000fee00078e008a */
[----:B------:R1:W-:Y:S01]  /*d170*/  MUFU.EX2 R190, R2 ;  /* 0x0000000200be7308 */ /* 0x0003e20000000800 */
[----:B------:R-:W-:Y:S09]  /*d180*/  FADD.FTZ R0, R169, R71 ;  /* 0x00000047a9007221 */ /* 0x000ff20000010000 */
[----:B------:R-:W-:Y:S10]  /*d190*/  MUFU.EX2 R138, R96 ;  /* 0x00000060008a7308 */ /* 0x000ff40000000800 */
[----:B------:R-:W-:Y:S01]  /*d1a0*/  MUFU.EX2 R121, R99 ;  /* 0x0000006300797308 */ /* 0x000fe20000000800 */
[--C-:B-1----:R-:W-:Y:S01]  /*d1b0*/  FFMA.FTZ R2, R168, c[0x0][0x2d0], -R92.reuse ;  /* 0x0000b400a8027a23 */ /* 0x102fe2000001085c */
[----:B------:R-:W-:Y:S08]  /*d1c0*/  MOV R168, R134 ;  /* 0x0000008600a87202 */ /* 0x000ff00000000f00 */
[----:B------:R1:W-:Y:S01]  /*d1d0*/  MUFU.EX2 R192, R2 ;  /* 0x0000000200c07308 */ /* 0x0003e20000000800 */
[----:B------:R-:W-:Y:S02]  /*d1e0*/  FADD.FTZ R3, R168, R3 ;  /* 0x00000003a8037221 */ /* 0x000fe40000010000 */
[----:B------:R-:W-:Y:S02]  /*d1f0*/  LDSM.16.MT88.4 R168, [R233+0x3000] ;  /* 0x00300000e9a8783b */ /* 0x000fe40000004200 */
[----:B------:R-:W-:Y:S04]  /*d200*/  FADD.FTZ R3, R164, R3 ;  /* 0x00000003a4037221 */ /* 0x000fe80000010000 */
[----:B------:R-:W-:Y:S01]  /*d210*/  FADD.FTZ R3, R132, R3 ;  /* 0x0000000384037221 */ /* 0x000fe20000010000 */
[----:B------:R-:W-:Y:S01]  /*d220*/  MUFU.EX2 R134, R98 ;  /* 0x0000006200867308 */ /* 0x000fe20000000800 */
[----:B------:R-:W-:Y:S09]  /*d230*/  MOV R132, R136 ;  /* 0x0000008800847202 */ /* 0x000ff20000000f00 */
[----:B------:R-:W-:Y:S01]  /*d240*/  MUFU.EX2 R98, R152 ;  /* 0x0000009800627308 */ /* 0x000fe20000000800 */
[----:B-1----:R-:W-:Y:S01]  /*d250*/  FFMA.FTZ R2, R167, c[0x0][0x2d0], -R92 ;  /* 0x0000b400a7027a23 */ /* 0x002fe2000001085c */
[----:B------:R-:W-:Y:S01]  /*d260*/  MOV R167, R162 ;  /* 0x000000a200a77202 */ /* 0x000fe20000000f00 */
[----:B------:R-:W-:Y:S02]  /*d270*/  IMAD.MOV.U32 R162, RZ, RZ, R104 ;  /* 0x000000ffffa27224 */ /* 0x000fe400078e0068 */
[----:B------:R-:W-:Y:S05]  /*d280*/  FFMA.FTZ R104, R191, c[0x0][0x2d0], -R86 ;  /* 0x0000b400bf687a23 */ /* 0x000fea0000010856 */
[----:B------:R1:W-:Y:S10]  /*d290*/  MUFU.EX2 R194, R2 ;  /* 0x0000000200c27308 */ /* 0x0003f40000000800 */
[----:B------:R-:W-:Y:S10]  /*d2a0*/  MUFU.EX2 R120, R101 ;  /* 0x0000006500787308 */ /* 0x000ff40000000800 */
[----:B------:R-:W-:Y:S01]  /*d2b0*/  MUFU.EX2 R101, R117 ;  /* 0x0000007500657308 */ /* 0x000fe20000000800 */
[----:B-1----:R-:W-:Y:S02]  /*d2c0*/  FFMA.FTZ R2, R166, c[0x0][0x2d0], -R84 ;  /* 0x0000b400a6027a23 */ /* 0x002fe40000010854 */
[----:B------:R-:W-:Y:S02]  /*d2d0*/  IMAD.MOV.U32 R166, RZ, RZ, R161 ;  /* 0x000000ffffa67224 */ /* 0x000fe400078e00a1 */
[----:B------:R-:W-:Y:S02]  /*d2e0*/  FFMA.FTZ R161, R91, c[0x0][0x2d0], -R86 ;  /* 0x0000b4005ba17a23 */ /* 0x000fe40000010856 */
[----:B------:R-:W1:Y:S03]  /*d2f0*/  LDSM.16.MT88.4 R84, [R229+0x1800] ;  /* 0x00180000e554783b */ /* 0x000e660000004200 */
[----:B------:R2:W-:Y:S01]  /*d300*/  MUFU.EX2 R191, R2 ;  /* 0x0000000200bf7308 */ /* 0x0005e20000000800 */
[----:B------:R-:W-:Y:S04]  /*d310*/  FADD.FTZ R69, R166, R69 ;  /* 0x00000045a6457221 */ /* 0x000fe80000010000 */
[----:B------:R-:W3:Y:S05]  /*d320*/  LDSM.16.MT88.4 R88, [R230+0x1800] ;  /* 0x00180000e658783b */ /* 0x000eea0000004200 */
[----:B------:R-:W-:Y:S10]  /*d330*/  MUFU.EX2 R111, R104 ;  /* 0x00000068006f7308 */ /* 0x000ff40000000800 */
[----:B------:R-:W-:Y:S01]  /*d340*/  MUFU.EX2 R104, R116 ;  /* 0x0000007400687308 */ /* 0x000fe20000000800 */
[--C-:B--2---:R-:W-:Y:S02]  /*d350*/  FFMA.FTZ R2, R158, c[0x0][0x2d0], -R92.reuse ;  /* 0x0000b4009e027a23 */ /* 0x104fe4000001085c */
[----:B------:R-:W-:Y:S07]  /*d360*/  FFMA.FTZ R158, R189, c[0x0][0x2d0], -R92 ;  /* 0x0000b400bd9e7a23 */ /* 0x000fee000001085c */
[----:B------:R2:W-:Y:S01]  /*d370*/  MUFU.EX2 R189, R94 ;  /* 0x0000005e00bd7308 */ /* 0x0005e20000000800 */
[-C--:B-1----:R-:W-:Y:S09]  /*d380*/  HMMA.16816.F32 R4, R72, R84.reuse, R4 ;  /* 0x000000544804723c */ /* 0x082ff20000001804 */
[----:B------:R1:W-:Y:S01]  /*d390*/  MUFU.EX2 R115, R2 ;  /* 0x0000000200737308 */ /* 0x0003e20000000800 */
[C---:B------:R-:W-:Y:S09]  /*d3a0*/  HMMA.16816.F32 R8, R76.reuse, R84, R8 ;  /* 0x000000544c08723c */ /* 0x040ff20000001808 */
[----:B------:R-:W4:Y:S01]  /*d3b0*/  MUFU.EX2 R99, R126 ;  /* 0x0000007e00637308 */ /* 0x000f220000000800 */
[----:B--2---:R-:W2:Y:S01]  /*d3c0*/  LDSM.16.MT88.4 R92, [R232+0x1800] ;  /* 0x00180000e85c783b */ /* 0x004ea20000004200 */
[-C--:B------:R-:W-:Y:S08]  /*d3d0*/  HMMA.16816.F32 R12, R76, R86.reuse, R12 ;  /* 0x000000564c0c723c */ /* 0x080ff0000000180c */
[C---:B------:R-:W-:Y:S01]  /*d3e0*/  HMMA.16816.F32 R16, R72.reuse, R86, R16 ;  /* 0x000000564810723c */ /* 0x040fe20000001810 */
[----:B------:R-:W-:Y:S03]  /*d3f0*/  LDSM.16.MT88.4 R84, [R233+0x2000] ;  /* 0x00200000e954783b */ /* 0x000fe60000004200 */
[----:B-1----:R-:W-:Y:S02]  /*d400*/  FADD.FTZ R2, R167, R68 ;  /* 0x00000044a7027221 */ /* 0x002fe40000010000 */
[----:B------:R-:W-:Y:S02]  /*d410*/  FADD.FTZ R68, R165, R0 ;  /* 0x00000000a5447221 */ /* 0x000fe40000010000 */
[-C--:B------:R-:W-:Y:S01]  /*d420*/  HMMA.16816.F32 R20, R72, R80.reuse, R20 ;  /* 0x000000504814723c */ /* 0x080fe20000001814 */
[----:B------:R-:W-:Y:S03]  /*d430*/  FADD.FTZ R2, R163, R2 ;  /* 0x00000002a3027221 */ /* 0x000fe60000010000 */
[----:B------:R-:W-:Y:S02]  /*d440*/  FADD.FTZ R0, R162, R69 ;  /* 0x00000045a2007221 */ /* 0x000fe40000010000 */
[----:B------:R-:W-:Y:S02]  /*d450*/  FADD.FTZ R71, R109, R2 ;  /* 0x000000026d477221 */ /* 0x000fe40000010000 */
[C---:B------:R-:W-:Y:S01]  /*d460*/  HMMA.16816.F32 R24, R76.reuse, R80, R24 ;  /* 0x000000504c18723c */ /* 0x040fe20000001818 */
[----:B------:R-:W-:Y:S01]  /*d470*/  FADD.FTZ R69, R108, R0 ;  /* 0x000000006c457221 */ /* 0x000fe20000010000 */
[----:B------:R-:W-:Y:S02]  /*d480*/  MUFU.EX2 R109, R103 ;  /* 0x00000067006d7308 */ /* 0x000fe40000000800 */
[----:B------:R-:W-:Y:S02]  /*d490*/  FADD.FTZ R68, R139, R68 ;  /* 0x000000448b447221 */ /* 0x000fe40000010000 */
[----:B------:R-:W-:Y:S01]  /*d4a0*/  FADD.FTZ R0, R133, R3 ;  /* 0x0000000385007221 */ /* 0x000fe20000010000 */
[----:B------:R-:W-:Y:S01]  /*d4b0*/  MOV R133, R135 ;  /* 0x0000008700857202 */ /* 0x000fe20000000f00 */
[-C--:B------:R-:W-:Y:S01]  /*d4c0*/  HMMA.16816.F32 R28, R76, R82.reuse, R28 ;  /* 0x000000524c1c723c */ /* 0x080fe2000000181c */
[----:B------:R-:W-:Y:S03]  /*d4d0*/  FADD.FTZ R2, R140, R68 ;  /* 0x000000448c027221 */ /* 0x000fe60000010000 */
[----:B------:R-:W-:Y:S01]  /*d4e0*/  FADD.FTZ R0, R151, R0 ;  /* 0x0000000097007221 */ /* 0x000fe20000010000 */
[----:B------:R-:W-:Y:S01]  /*d4f0*/  MUFU.EX2 R103, R114 ;  /* 0x0000007200677308 */ /* 0x000fe20000000800 */
[----:B------:R-:W-:Y:S02]  /*d500*/  FADD.FTZ R2, R159, R2 ;  /* 0x000000029f027221 */ /* 0x000fe40000010000 */
[C---:B------:R-:W-:Y:S01]  /*d510*/  HMMA.16816.F32 R32, R72.reuse, R82, R32 ;  /* 0x000000524820723c */ /* 0x040fe20000001820 */
[----:B------:R-:W1:Y:S03]  /*d520*/  LDSM.16.MT88.4 R80, [R229+0x2000] ;  /* 0x00200000e550783b */ /* 0x000e660000004200 */
[----:B------:R-:W-:Y:S02]  /*d530*/  FADD.FTZ R96, R154, R2 ;  /* 0x000000029a607221 */ /* 0x000fe40000010000 */
[----:B------:R-:W-:Y:S01]  /*d540*/  FADD.FTZ R3, R124, R69 ;  /* 0x000000457c037221 */ /* 0x000fe20000010000 */
[----:B------:R-:W-:Y:S01]  /*d550*/  MUFU.EX2 R108, R105 ;  /* 0x00000069006c7308 */ /* 0x000fe20000000800 */
[-C--:B---3--:R-:W-:Y:S01]  /*d560*/  HMMA.16816.F32 R36, R72, R88.reuse, R36 ;  /* 0x000000584824723c */ /* 0x088fe20000001824 */
[----:B------:R-:W-:Y:S03]  /*d570*/  FADD.FTZ R69, R153, R0 ;  /* 0x0000000099457221 */ /* 0x000fe60000010000 */
[----:B------:R-:W-:Y:S01]  /*d580*/  FADD.FTZ R68, R144, R71 ;  /* 0x0000004790447221 */ /* 0x000fe20000010000 */
[----:B----4-:R-:W-:Y:S01]  /*d590*/  F2FP.PACK_AB R124, R98, R99 ;  /* 0x00000063627c723e */ /* 0x010fe200000000ff */
[----:B------:R-:W-:Y:S02]  /*d5a0*/  FADD.FTZ R3, R125, R3 ;  /* 0x000000037d037221 */ /* 0x000fe40000010000 */
[C---:B------:R-:W-:Y:S01]  /*d5b0*/  HMMA.16816.F32 R40, R76.reuse, R88, R40 ;  /* 0x000000584c28723c */ /* 0x040fe20000001828 */
[----:B------:R-:W-:Y:S03]  /*d5c0*/  MUFU.EX2 R71, R160 ;  /* 0x000000a000477308 */ /* 0x000fe60000000800 */
[----:B------:R-:W-:Y:S02]  /*d5d0*/  FADD.FTZ R2, R141, R3 ;  /* 0x000000038d027221 */ /* 0x000fe40000010000 */
[----:B------:R-:W-:Y:S01]  /*d5e0*/  FADD.FTZ R3, R130, R69 ;  /* 0x0000004582037221 */ /* 0x000fe20000010000 */
[----:B------:R-:W-:Y:S01]  /*d5f0*/  F2FP.PACK_AB R130, R102, R104 ;  /* 0x000000686682723e */ /* 0x000fe200000000ff */
[-C--:B------:R-:W-:Y:S01]  /*d600*/  HMMA.16816.F32 R44, R76, R90.reuse, R44 ;  /* 0x0000005a4c2c723c */ /* 0x080fe2000000182c */
[----:B------:R-:W-:Y:S02]  /*d610*/  FADD.FTZ R2, R127, R2 ;  /* 0x000000027f027221 */ /* 0x000fe40000010000 */
[----:B------:R-:W3:Y:S01]  /*d620*/  MUFU.EX2 R105, R110 ;  /* 0x0000006e00697308 */ /* 0x000ee20000000800 */
[----:B------:R-:W-:Y:S02]  /*d630*/  FADD.FTZ R3, R143, R3 ;  /* 0x000000038f037221 */ /* 0x000fe40000010000 */
[----:B------:R-:W-:Y:S01]  /*d640*/  FADD.FTZ R2, R128, R2 ;  /* 0x0000000280027221 */ /* 0x000fe20000010000 */
[----:B------:R-:W-:Y:S01]  /*d650*/  F2FP.PACK_AB R128, R106, R107 ;  /* 0x0000006b6a80723e */ /* 0x000fe200000000ff */
[C---:B------:R-:W-:Y:S01]  /*d660*/  HMMA.16816.F32 R48, R72.reuse, R90, R48 ;  /* 0x0000005a4830723c */ /* 0x040fe20000001830 */
[----:B------:R-:W4:Y:S03]  /*d670*/  LDSM.16.MT88.4 R88, [R230+0x2000] ;  /* 0x00200000e658783b */ /* 0x000f260000004200 */
[----:B------:R-:W-:Y:S02]  /*d680*/  FADD.FTZ R68, R146, R68 ;  /* 0x0000004492447221 */ /* 0x000fe40000010000 */
[----:B------:R-:W-:Y:S02]  /*d690*/  FADD.FTZ R2, R175, R2 ;  /* 0x00000002af027221 */ /* 0x000fe40000010000 */
[-C--:B--2---:R-:W-:Y:S01]  /*d6a0*/  HMMA.16816.F32 R52, R72, R92.reuse, R52 ;  /* 0x0000005c4834723c */ /* 0x084fe20000001834 */
[----:B------:R-:W-:Y:S03]  /*d6b0*/  FADD.FTZ R0, R148, R68 ;  /* 0x0000004494007221 */ /* 0x000fe60000010000 */
[----:B------:R-:W-:Y:S02]  /*d6c0*/  FADD.FTZ R2, R210, R2 ;  /* 0x00000002d2027221 */ /* 0x000fe40000010000 */
[----:B------:R-:W-:Y:S01]  /*d6d0*/  FADD.FTZ R0, R131, R0 ;  /* 0x0000000083007221 */ /* 0x000fe20000010000 */
[----:B------:R-:W-:Y:S01]  /*d6e0*/  F2FP.PACK_AB R131, R100, R101 ;  /* 0x000000656483723e */ /* 0x000fe200000000ff */
[C---:B------:R-:W-:Y:S01]  /*d6f0*/  HMMA.16816.F32 R56, R76.reuse, R92, R56 ;  /* 0x0000005c4c38723c */ /* 0x040fe20000001838 */
[----:B------:R-:W-:Y:S03]  /*d700*/  FADD.FTZ R3, R149, R3 ;  /* 0x0000000395037221 */ /* 0x000fe60000010000 */
[----:B------:R-:W-:Y:S01]  /*d710*/  FADD.FTZ R0, R142, R0 ;  /* 0x000000008e007221 */ /* 0x000fe20000010000 */
[----:B---3--:R-:W-:Y:S01]  /*d720*/  F2FP.PACK_AB R129, R103, R105 ;  /* 0x000000696781723e */ /* 0x008fe200000000ff */
[----:B------:R-:W-:Y:S02]  /*d730*/  FADD.FTZ R68, R150, R96 ;  /* 0x0000006096447221 */ /* 0x000fe40000010000 */
[-C--:B------:R-:W-:Y:S01]  /*d740*/  HMMA.16816.F32 R60, R76, R94.reuse, R60 ;  /* 0x0000005e4c3c723c */ /* 0x080fe2000000183c */
[----:B------:R-:W-:Y:S03]  /*d750*/  FADD.FTZ R69, R147, R0 ;  /* 0x0000000093457221 */ /* 0x000fe60000010000 */
[----:B------:R-:W-:Y:S03]  /*d760*/  FADD.FTZ R68, R156, R68 ;  /* 0x000000449c447221 */ /* 0x000fe60000010000 */
[----:B------:R-:W-:Y:S01]  /*d770*/  F2FP.PACK_AB R76, R197, R180 ;  /* 0x000000b4c54c723e */ /* 0x000fe200000000ff */
[----:B------:R-:W-:Y:S01]  /*d780*/  HMMA.16816.F32 R64, R72, R94, R64 ;  /* 0x0000005e4840723c */ /* 0x000fe20000001840 */
[----:B------:R-:W-:Y:S01]  /*d790*/  F2FP.PACK_AB R78, R196, R198 ;  /* 0x000000c6c44e723e */ /* 0x000fe200000000ff */
[----:B------:R-:W2:Y:S02]  /*d7a0*/  LDSM.16.MT88.4 R92, [R232+0x2000] ;  /* 0x00200000e85c783b */ /* 0x000ea40000004200 */
[----:B------:R-:W-:Y:S01]  /*d7b0*/  F2FP.PACK_AB R77, R190, R123 ;  /* 0x0000007bbe4d723e */ /* 0x000fe200000000ff */
[----:B------:R-:W-:Y:S01]  /*d7c0*/  FADD.FTZ R68, R157, R68 ;  /* 0x000000449d447221 */ /* 0x000fe20000010000 */
[----:B------:R-:W-:Y:S02]  /*d7d0*/  F2FP.PACK_AB R79, R194, R192 ;  /* 0x000000c0c24f723e */ /* 0x000fe400000000ff */
[----:B------:R-:W-:Y:S01]  /*d7e0*/  F2FP.PACK_AB R72, R201, R182 ;  /* 0x000000b6c948723e */ /* 0x000fe200000000ff */
[----:B------:R-:W-:Y:S03]  /*d7f0*/  FADD.FTZ R0, R217, R68 ;  /* 0x00000044d9007221 */ /* 0x000fe60000010000 */
[----:B------:R-:W-:Y:S01]  /*d800*/  F2FP.PACK_AB R74, R205, R202 ;  /* 0x000000cacd4a723e */ /* 0x000fe200000000ff */
[----:B------:R-:W-:Y:S01]  /*d810*/  FADD.FTZ R0, R211, R0 ;  /* 0x00000000d3007221 */ /* 0x000fe20000010000 */
[----:B------:R-:W-:Y:S02]  /*d820*/  F2FP.PACK_AB R73, R199, R181 ;  /* 0x000000b5c749723e */ /* 0x000fe400000000ff */
[----:B------:R-:W-:Y:S07]  /*d830*/  F2FP.PACK_AB R75, R203, R200 ;  /* 0x000000c8cb4b723e */ /* 0x000fee00000000ff */
[-C--:B-1----:R-:W-:Y:S08]  /*d840*/  HMMA.16816.F32 R4, R72, R80.reuse, R4 ;  /* 0x000000504804723c */ /* 0x082ff00000001804 */
        /* <DEDUP_REMOVED lines=8> */
[----:B------:R-:W3:Y:S07]  /*d8d0*/  LDSM.16.MT88.4 R84, [R233+0x2800] ;  /* 0x00280000e954783b */ /* 0x000eee0000004200 */
[-C--:B----4-:R-:W-:Y:S08]  /*d8e0*/  HMMA.16816.F32 R36, R72, R88.reuse, R36 ;  /* 0x000000584824723c */ /* 0x090ff00000001824 */
[C---:B------:R-:W-:Y:S08]  /*d8f0*/  HMMA.16816.F32 R40, R76.reuse, R88, R40 ;  /* 0x000000584c28723c */ /* 0x040ff00000001828 */
[-C--:B------:R-:W-:Y:S08]  /*d900*/  HMMA.16816.F32 R44, R76, R90.reuse, R44 ;  /* 0x0000005a4c2c723c */ /* 0x080ff0000000182c */
[C---:B------:R-:W-:Y:S01]  /*d910*/  HMMA.16816.F32 R48, R72.reuse, R90, R48 ;  /* 0x0000005a4830723c */ /* 0x040fe20000001830 */
[----:B------:R-:W4:Y:S07]  /*d920*/  LDSM.16.MT88.4 R88, [R230+0x2800] ;  /* 0x00280000e658783b */ /* 0x000f2e0000004200 */
[-C--:B--2---:R-:W-:Y:S08]  /*d930*/  HMMA.16816.F32 R52, R72, R92.reuse, R52 ;  /* 0x0000005c4834723c */ /* 0x084ff00000001834 */
[C---:B------:R-:W-:Y:S08]  /*d940*/  HMMA.16816.F32 R56, R76.reuse, R92, R56 ;  /* 0x0000005c4c38723c */ /* 0x040ff00000001838 */
[-C--:B------:R-:W-:Y:S07]  /*d950*/  HMMA.16816.F32 R60, R76, R94.reuse, R60 ;  /* 0x0000005e4c3c723c */ /* 0x080fee000000183c */
[----:B------:R-:W-:Y:S01]  /*d960*/  F2FP.PACK_AB R76, R120, R121 ;  /* 0x00000079784c723e */ /* 0x000fe200000000ff */
[----:B------:R-:W-:Y:S01]  /*d970*/  HMMA.16816.F32 R64, R72, R94, R64 ;  /* 0x0000005e4840723c */ /* 0x000fe20000001840 */
[----:B------:R-:W-:Y:S01]  /*d980*/  F2FP.PACK_AB R77, R112, R115 ;  /* 0x00000073704d723e */ /* 0x000fe200000000ff */
[----:B------:R-:W2:Y:S02]  /*d990*/  LDSM.16.MT88.4 R92, [R232+0x2800] ;  /* 0x00280000e85c783b */ /* 0x000ea40000004200 */
[----:B------:R-:W-:Y:S02]  /*d9a0*/  F2FP.PACK_AB R78, R111, R113 ;  /* 0x000000716f4e723e */ /* 0x000fe400000000ff */
[----:B------:R-:W-:Y:S02]  /*d9b0*/  F2FP.PACK_AB R79, R108, R109 ;  /* 0x0000006d6c4f723e */ /* 0x000fe400000000ff */
[----:B------:R-:W-:Y:S04]  /*d9c0*/  F2FP.PACK_AB R72, R195, R193 ;  /* 0x000000c1c348723e */ /* 0x000fe800000000ff */
[----:B------:R-:W-:Y:S02]  /*d9d0*/  F2FP.PACK_AB R73, R122, R191 ;  /* 0x000000bf7a49723e */ /* 0x000fe400000000ff */
[----:B------:R-:W-:Y:S02]  /*d9e0*/  F2FP.PACK_AB R74, R188, R189 ;  /* 0x000000bdbc4a723e */ /* 0x000fe400000000ff */
[----:B------:R-:W-:Y:S07]  /*d9f0*/  F2FP.PACK_AB R75, R134, R138 ;  /* 0x0000008a864b723e */ /* 0x000fee00000000ff */
[-C--:B-1----:R-:W-:Y:S08]  /*da00*/  HMMA.16816.F32 R4, R72, R80.reuse, R4 ;  /* 0x000000504804723c */ /* 0x082ff00000001804 */
[C---:B------:R-:W-:Y:S01]  /*da10*/  HMMA.16816.F32 R8, R76.reuse, R80, R8 ;  /* 0x000000504c08723c */ /* 0x040fe20000001808 */
[----:B------:R-:W-:Y:S07]  /*da20*/  MUFU.EX2 R81, R161 ;  /* 0x000000a100517308 */ /* 0x000fee0000000800 */
[-C--:B------:R-:W-:Y:S03]  /*da30*/  HMMA.16816.F32 R12, R76, R82.reuse, R12 ;  /* 0x000000524c0c723c */ /* 0x080fe6000000180c */
[----:B------:R-:W1:Y:S05]  /*da40*/  MUFU.EX2 R80, R158 ;  /* 0x0000009e00507308 */ /* 0x000e6a0000000800 */
[C---:B------:R-:W-:Y:S05]  /*da50*/  HMMA.16816.F32 R16, R72.reuse, R82, R16 ;  /* 0x000000524810723c */ /* 0x040fea0000001810 */
[----:B------:R2:W2:Y:S03]  /*da60*/  MUFU.EX2 R82, R155 ;  /* 0x0000009b00527308 */ /* 0x0004a60000000800 */
[-C--:B---3--:R-:W-:Y:S07]  /*da70*/  HMMA.16816.F32 R20, R72, R84.reuse, R20 ;  /* 0x000000544814723c */ /* 0x088fee0000001814 */
[----:B------:R-:W3:Y:S01]  /*da80*/  MUFU.EX2 R83, R145 ;  /* 0x0000009100537308 */ /* 0x000ee20000000800 */
[C---:B------:R-:W-:Y:S01]  /*da90*/  HMMA.16816.F32 R24, R76.reuse, R84, R24 ;  /* 0x000000544c18723c */ /* 0x040fe20000001818 */
[----:B-1----:R-:W-:Y:S07]  /*daa0*/  F2FP.PACK_AB R127, R71, R80 ;  /* 0x00000050477f723e */ /* 0x002fee00000000ff */
[-C--:B------:R-:W-:Y:S01]  /*dab0*/  HMMA.16816.F32 R28, R76, R86.reuse, R28 ;  /* 0x000000564c1c723c */ /* 0x080fe2000000181c */
[----:B--2---:R-:W1:Y:S03]  /*dac0*/  LDSM.16.MT88.4 R152, [R229+0x3000] ;  /* 0x00300000e598783b */ /* 0x004e660000004200 */
[----:B------:R-:W-:Y:S04]  /*dad0*/  F2FP.PACK_AB R126, R81, R82 ;  /* 0x00000052517e723e */ /* 0x000fe800000000ff */
[C---:B------:R-:W-:Y:S01]  /*dae0*/  HMMA.16816.F32 R32, R72.reuse, R86, R32 ;  /* 0x000000564820723c */ /* 0x040fe20000001820 */
[----:B---3--:R-:W-:Y:S07]  /*daf0*/  F2FP.PACK_AB R125, R83, R97 ;  /* 0x00000061537d723e */ /* 0x008fee00000000ff */
[-C--:B----4-:R-:W-:Y:S08]  /*db00*/  HMMA.16816.F32 R36, R72, R88.reuse, R36 ;  /* 0x000000584824723c */ /* 0x090ff00000001824 */
        /* <DEDUP_REMOVED lines=56> */
[-C--:B-1----:R-:W-:Y:S01]  /*de90*/  HMMA.16816.F32 R116, R128, R4.reuse, R52 ;  /* 0x000000048074723c */ /* 0x082fe20000001834 */
[----:B------:R-:W-:Y:S03]  /*dea0*/  FADD.FTZ R0, R115, R9 ;  /* 0x0000000973007221 */ /* 0x000fe60000010000 */
[----:B------:R-:W-:Y:S02]  /*deb0*/  FADD.FTZ R11, R195, R8 ;  /* 0x00000008c30b7221 */ /* 0x000fe40000010000 */
[----:B------:R-:W-:Y:S02]  /*dec0*/  FADD.FTZ R10, R122, R3 ;  /* 0x000000037a0a7221 */ /* 0x000fe40000010000 */
[----:B------:R-:W-:Y:S02]  /*ded0*/  FADD.FTZ R9, R120, R2 ;  /* 0x0000000278097221 */ /* 0x000fe40000010000 */
[C---:B------:R-:W-:Y:S02]  /*dee0*/  HMMA.16816.F32 R120, R124.reuse, R4, R56 ;  /* 0x000000047c78723c */ /* 0x040fe40000001838 */
        /* <DEDUP_REMOVED lines=27> */
[----:B------:R-:W-:Y:S01]  /*e0a0*/  FADD.FTZ R0, R71, R0 ;  /* 0x0000000047007221 */ /* 0x000fe20000010000 */
[----:B------:R1:W-:Y:S01]  /*e0b0*/  STL [R1+0x1c], R3 ;  /* 0x00001c0301007387 */ /* 0x0003e20000100800 */
[----:B------:R-:W-:Y:S03]  /*e0c0*/  IMAD.MOV.U32 R134, RZ, RZ, R70 ;  /* 0x000000ffff867224 */ /* 0x000fe600078e0046 */
[----:B------:R2:W-:Y:S04]  /*e0d0*/  STL [R1+0x24], R2 ;  /* 0x0000240201007387 */ /* 0x0005e80000100800 */
[----:B------:R2:W-:Y:S01]  /*e0e0*/  STL [R1+0x20], R0 ;  /* 0x0000200001007387 */ /* 0x0005e20000100800 */
[----:B-1----:R-:W-:Y:S01]  /*e0f0*/  IMAD.MOV.U32 R3, RZ, RZ, R137 ;  /* 0x000000ffff037224 */ /* 0x002fe200078e0089 */
[----:B------:R-:W-:-:S05]  /*e100*/  @P0 BRA `(.L_x_2755) ;  /* 0xffff989000000947 */ /* 0x000fca000383ffff */
.L_x_2754:
[----:B-12---:R-:W2:Y:S02]  /*e110*/  LDL R0, [R1+0x28] ;  /* 0x0000280001007983 */ /* 0x006ea40000100800 */
[----:B--2---:R-:W-:-:S13]  /*e120*/  ISETP.GE.AND P0, PT, R247, R0, PT ;  /* 0x00000000f700720c */ /* 0x004fda0003f06270 */
[----:B------:R-:W-:Y:S05]  /*e130*/  @!P0 BRA `(.L_x_2756) ;  /* 0x0000404000008947 */ /* 0x000fea0003800000 */
[----:B------:R-:W-:Y:S01]  /*e140*/  IMAD.MOV.U32 R3, RZ, RZ, R136 ;  /* 0x000000ffff037224 */ /* 0x000fe200078e0088 */
[----:B------:R-:W-:Y:S01]  /*e150*/  MOV R138, R70 ;  /* 0x00000046008a7202 */ /* 0x000fe20000000f00 */
[----:B------:R-:W-:Y:S01]  /*e160*/  IMAD.MOV.U32 R0, RZ, RZ, R137 ;  /* 0x000000ffff007224 */ /* 0x000fe200078e0089 */
[----:B------:R-:W-:Y:S02]  /*e170*/  MOV R132, R135 ;  /* 0x0000008700847202 */ /* 0x000fe40000000f00 */
.L_x_2757:
        /* <DEDUP_REMOVED lines=9> */
[----:B------:R-:W-:Y:S02]  /*e210*/  SHF.L.U32 R104, R78, 0x5, RZ ;  /* 0x000000054e687819 */ /* 0x000fe400000006ff */
[----:B------:R-:W-:Y:S01]  /*e220*/  MOV R252, 0x5 ;  /* 0x0000000500fc7802 */ /* 0x000fe20000000f00 */
[----:B------:R-:W-:Y:S05]  /*e230*/  IMAD R2, R247, c[0x0][0x20c], R2 ;  /* 0x00008300f7027a24 */ /* 0x000fea00078e0202 */
[----:B------:R-:W-:Y:S05]  /*e240*/  IADD3 R2, R73, R2, RZ ;  /* 0x0000000249027210 */ /* 0x000fea0007ffe0ff */
[----:B------:R-:W-:Y:S01]  /*e250*/  IMAD R2, R2, 0x70, RZ ;  /* 0x0000007002027824 */ /* 0x000fe200078e02ff */
[----:B-----5:R-:W-:Y:S08]  /*e260*/  LDSM.16.M88.4 R112, [R235] ;  /* 0x00000000eb70783b */ /* 0x020ff00000000200 */
[----:B------:R-:W1:Y:S08]  /*e270*/  LDSM.16.M88.4 R16, [R228] ;  /* 0x00000000e410783b */ /* 0x000e700000000200 */
[----:B------:R-:W4:Y:S08]  /*e280*/  LDSM.16.M88.4 R108, [R235+0x2000] ;  /* 0x00200000eb6c783b */ /* 0x000f300000000200 */
[----:B------:R-:W4:Y:S08]  /*e290*/  LDSM.16.M88.4 R32, [R228+0x800] ;  /* 0x00080000e420783b */ /* 0x000f300000000200 */
[----:B------:R-:W4:Y:S08]  /*e2a0*/  LDSM.16.M88.4 R48, [R228+0x1000] ;  /* 0x00100000e430783b */ /* 0x000f300000000200 */
[----:B------:R-:W4:Y:S01]  /*e2b0*/  LDSM.16.M88.4 R64, [R228+0x1800] ;  /* 0x00180000e440783b */ /* 0x000f220000000200 */
[-C--:B-1----:R-:W-:Y:S07]  /*e2c0*/  HMMA.16816.F32 R4, R112, R16.reuse, RZ ;  /* 0x000000107004723c */ /* 0x082fee00000018ff */
[----:B------:R-:W1:Y:S01]  /*e2d0*/  LDSM.16.M88.4 R80, [R228+0x2000] ;  /* 0x00200000e450783b */ /* 0x000e620000000200 */
[C---:B----4-:R-:W-:Y:S07]  /*e2e0*/  HMMA.16816.F32 R8, R108.reuse, R16, RZ ;  /* 0x000000106c08723c */ /* 0x050fee00000018ff */
[----:B------:R-:W4:Y:S01]  /*e2f0*/  LDSM.16.M88.4 R96, [R228+0x2800] ;  /* 0x00280000e460783b */ /* 0x000f220000000200 */
[-C--:B------:R-:W-:Y:S07]  /*e300*/  HMMA.16816.F32 R12, R108, R18.reuse, RZ ;  /* 0x000000126c0c723c */ /* 0x080fee00000018ff */
[----:B------:R-:W1:Y:S01]  /*e310*/  LDSM.16.M88.4 R188, [R228+0x3000] ;  /* 0x00300000e4bc783b */ /* 0x000e620000000200 */
[C---:B------:R-:W-:Y:S07]  /*e320*/  HMMA.16816.F32 R16, R112.reuse, R18, RZ ;  /* 0x000000127010723c */ /* 0x040fee00000018ff */
[----:B------:R-:W-:Y:S01]  /*e330*/  LDSM.16.M88.4 R192, [R238] ;  /* 0x00000000eec0783b */ /* 0x000fe20000000200 */
[-C--:B------:R-:W-:Y:S07]  /*e340*/  HMMA.16816.F32 R20, R112, R32.reuse, RZ ;  /* 0x000000207014723c */ /* 0x080fee00000018ff */
[----:B------:R-:W1:Y:S01]  /*e350*/  LDSM.16.M88.4 R196, [R239] ;  /* 0x00000000efc4783b */ /* 0x000e620000000200 */
        /* <DEDUP_REMOVED lines=11> */
[----:B------:R-:W1:Y:S01]  /*e410*/  LDSM.16.M88.4 R220, [R241] ;  /* 0x00000000f1dc783b */ /* 0x000e620000000200 */
[C---:B------:R-:W-:Y:S07]  /*e420*/  HMMA.16816.F32 R48, R112.reuse, R50, RZ ;  /* 0x000000327030723c */ /* 0x040fee00000018ff */
[----:B------:R-:W2:Y:S01]  /*e430*/  LDSM.16.M88.4 R224, [R240] ;  /* 0x00000000f0e0783b */ /* 0x000ea20000000200 */
[-C--:B------:R-:W-:Y:S08]  /*e440*/  HMMA.16816.F32 R52, R112, R64.reuse, RZ ;  /* 0x000000407034723c */ /* 0x080ff000000018ff */
[C---:B------:R-:W-:Y:S08]  /*e450*/  HMMA.16816.F32 R56, R108.reuse, R64, RZ ;  /* 0x000000406c38723c */ /* 0x040ff000000018ff */
[-C--:B------:R-:W-:Y:S08]  /*e460*/  HMMA.16816.F32 R60, R108, R66.reuse, RZ ;  /* 0x000000426c3c723c */ /* 0x080ff000000018ff */
[C---:B------:R-:W-:Y:S08]  /*e470*/  HMMA.16816.F32 R64, R112.reuse, R66, RZ ;  /* 0x000000427040723c */ /* 0x040ff000000018ff */
[-C--:B-1----:R-:W-:Y:S01]  /*e480*/  HMMA.16816.F32 R68, R112, R80.reuse, RZ ;  /* 0x000000507044723c */ /* 0x082fe200000018ff */
[----:B--2---:R-:W-:Y:S03]  /*e490*/  MOV R77, R76 ;  /* 0x0000004c004d7202 */ /* 0x004fe60000000f00 */
[----:B---3--:R-:W-:Y:S05]  /*e4a0*/  MOV R76, R74 ;  /* 0x0000004a004c7202 */ /* 0x008fea0000000f00 */
[----:B------:R-:W-:Y:S02]  /*e4b0*/  IMAD.WIDE.U32 R76, R72, 0x70, R76 ;  /* 0x00000070484c7825 */ /* 0x000fe400078e004c */
[C---:B------:R-:W-:Y:S03]  /*e4c0*/  HMMA.16816.F32 R72, R108.reuse, R80, RZ ;  /* 0x000000506c48723c */ /* 0x040fe600000018ff */
[----:B------:R-:W-:Y:S02]  /*e4d0*/  LEA R90, P0, R76, c[0x0][0x1f8], 0x1 ;  /* 0x00007e004c5a7a11 */ /* 0x000fe400078008ff */
[----:B------:R-:W-:Y:S02]  /*e4e0*/  IADD3 R2, R77, R2, RZ ;  /* 0x000000024d027210 */ /* 0x000fe40007ffe0ff */
[----:B------:R-:W-:Y:S02]  /*e4f0*/  IADD3 R88, P1, R90, R104, RZ ;  /* 0x000000685a587210 */ /* 0x000fe40007f3e0ff */
[----:B------:R-:W-:Y:S03]  /*e500*/  LEA.HI.X R91, R76, c[0x0][0x1fc], R2, 0x1, P0 ;  /* 0x00007f004c5b7a11 */ /* 0x000fe600000f0c02 */
[----:B------:R-:W-:Y:S02]  /*e510*/  SHF.L.U64.HI R2, R78, R252, c[0x0][0x20c] ;  /* 0x000083004e027619 */ /* 0x000fe400000102fc */
[-C--:B------:R-:W-:Y:S01]  /*e520*/  HMMA.16816.F32 R76, R108, R82.reuse, RZ ;  /* 0x000000526c4c723c */ /* 0x080fe200000018ff */
[----:B------:R-:W-:Y:S01]  /*e530*/  @!PT LDS RZ, [RZ] ;  /* 0x00000000fffff984 */ /* 0x000fe20000000800 */
[----:B------:R-:W-:Y:S01]  /*e540*/  @!PT LDS RZ, [RZ] ;  /* 0x00000000fffff984 */ /* 0x000fe20000000800 */
[----:B------:R-:W-:Y:S01]  /*e550*/  @!PT LDS RZ, [RZ] ;  /* 0x00000000fffff984 */ /* 0x000fe20000000800 */
[----:B------:R1:W-:Y:S01]  /*e560*/  LDGSTS.E.BYPASS.LTC128B.128 [R246+0x100], [R90.64], !P6 ;  /* 0x001000005af67fae */ /* 0x0003e2000f101d48 */
[----:B------:R-:W-:Y:S02]  /*e570*/  IADD3.X R89, R91, R2, RZ, P1, !PT ;  /* 0x000000025b597210 */ /* 0x000fe40000ffe4ff */
[----:B------:R-:W-:Y:S04]  /*e580*/  IADD3 R94, P0, R88, R104, RZ ;  /* 0x00000068585e7210 */ /* 0x000fe80007f1e0ff */
[C---:B------:R-:W-:Y:S01]  /*e590*/  HMMA.16816.F32 R80, R112.reuse, R82, RZ ;  /* 0x000000527050723c */ /* 0x040fe200000018ff */
[----:B------:R1:W-:Y:S03]  /*e5a0*/  LDGSTS.E.BYPASS.LTC128B.128 [R246+0x900], [R88.64], !P6 ;  /* 0x0090000058f67fae */ /* 0x0003e6000f101d48 */
[----:B------:R-:W-:Y:S02]  /*e5b0*/  IADD3.X R95, R89, R2, RZ, P0, !PT ;  /* 0x00000002595f7210 */ /* 0x000fe400007fe4ff */
[----:B------:R-:W-:Y:S02]  /*e5c0*/  IADD3 R92, P1, R94, R104, RZ ;  /* 0x000000685e5c7210 */ /* 0x000fe40007f3e0ff */
[-C--:B----4-:R-:W-:Y:S01]  /*e5d0*/  HMMA.16816.F32 R84, R112, R96.reuse, RZ ;  /* 0x000000607054723c */ /* 0x090fe200000018ff */
[----:B------:R2:W-:Y:S03]  /*e5e0*/  LDGSTS.E.BYPASS.LTC128B.128 [R246+0x1100], [R94.64], !P6 ;  /* 0x011000005ef67fae */ /* 0x0005e6000f101d48 */
[----:B------:R-:W-:Y:S02]  /*e5f0*/  IADD3.X R93, R95, R2, RZ, P1, !PT ;  /* 0x000000025f5d7210 */ /* 0x000fe40000ffe4ff */
[----:B------:R-:W-:Y:S03]  /*e600*/  IADD3 R102, P0, R92, R104, RZ ;  /* 0x000000685c667210 */ /* 0x000fe60007f1e0ff */
[----:B------:R2:W-:Y:S03]  /*e610*/  LDGSTS.E.BYPASS.LTC128B.128 [R246+0x1900], [R92.64], !P6 ;  /* 0x019000005cf67fae */ /* 0x0005e6000f101d48 */
[----:B------:R-:W-:Y:S02]  /*e620*/  IADD3.X R103, R93, R2, RZ, P0, !PT ;  /* 0x000000025d677210 */ /* 0x000fe400007fe4ff */
[----:B------:R-:W-:Y:S03]  /*e630*/  IADD3 R100, P0, R102, R104, RZ ;  /* 0x0000006866647210 */ /* 0x000fe60007f1e0ff */
[----:B------:R3:W-:Y:S01]  /*e640*/  LDGSTS.E.BYPASS.LTC128B.128 [R246+0x2100], [R102.64], !P6 ;  /* 0x0210000066f67fae */ /* 0x0007e2000f101d48 */
[----:B------:R-:W-:Y:S01]  /*e650*/  IADD3.X R101, R103, R2, RZ, P0, !PT ;  /* 0x0000000267657210 */ /* 0x000fe200007fe4ff */
[C---:B-1----:R-:W-:Y:S06]  /*e660*/  HMMA.16816.F32 R88, R108.reuse, R96, RZ ;  /* 0x000000606c58723c */ /* 0x042fec00000018ff */
[----:B------:R1:W-:Y:S02]  /*e670*/  LDGSTS.E.BYPASS.LTC128B.128 [R246+0x2900], [R100.64], !P6 ;  /* 0x0290000064f67fae */ /* 0x0003e4000f101d48 */
[-C--:B--2---:R-:W-:Y:S08]  /*e680*/  HMMA.16816.F32 R92, R108, R98.reuse, RZ ;  /* 0x000000626c5c723c */ /* 0x084ff000000018ff */
[C---:B------:R-:W-:Y:S04]  /*e690*/  HMMA.16816.F32 R96, R112.reuse, R98, RZ ;  /* 0x000000627060723c */ /* 0x040fe800000018ff */
[----:B---3--:R-:W-:Y:S04]  /*e6a0*/  IADD3 R102, P0, R100, R104, RZ ;  /* 0x0000006864667210 */ /* 0x008fe80007f1e0ff */
        /* <DEDUP_REMOVED lines=73> */
[----:B------:R-:W1:Y:S07]  /*eb40*/  LDSM.16.M88.4 R192, [R237] ;  /* 0x00000000edc0783b */ /* 0x000e6e0000000200 */
        /* <DEDUP_REMOVED lines=35> */
[C---:B------:R-:W-:Y:S01]  /*ed80*/  HMMA.16816.F32 R48, R192.reuse, R214, R48 ;  /* 0x000000d6c030723c */ /* 0x040fe20000001830 */
[----:B------:R-:W4:Y:S03]  /*ed90*/  LDL R214, [R1+0x34] ;  /* 0x0000340001d67983 */ /* 0x000f260000100800 */
        /* <DEDUP_REMOVED lines=15> */
[-C--:B--2---:R-:W-:Y:S04]  /*ee90*/  HMMA.16816.F32 R68, R192, R204.reuse, R68 ;  /* 0x000000ccc044723c */ /* 0x084fe80000001844 */
[----:B------:R-:W-:Y:S02]  /*eea0*/  FMNMX.FTZ R134, R25, R134, !PT ;  /* 0x0000008619867209 */ /* 0x000fe40007810000 */
[----:B------:R-:W-:Y:S02]  /*eeb0*/  FMNMX.FTZ R2, R49, R2, !PT ;  /* 0x0000000231027209 */ /* 0x000fe40007810000 */
[C---:B------:R-:W-:Y:S01]  /*eec0*/  HMMA.16816.F32 R72, R200.reuse, R204, R72 ;  /* 0x000000ccc848723c */ /* 0x040fe20000001848 */
[----:B------:R-:W2:Y:S03]  /*eed0*/  LDL.64 R204, [R1+0x38] ;  /* 0x0000380001cc7983 */ /* 0x000ea60000100a00 */
        /* <DEDUP_REMOVED lines=72> */
[----:B------:R-:W3:Y:S01]  /*f360*/  SHFL.BFLY PT, R136, R2, 0x2, 0x1f ;  /* 0x0c401f0002887f89 */ /* 0x000ee200000e0000 */
        /* <DEDUP_REMOVED lines=14> */
[----:B---3--:R-:W-:Y:S02]  /*f450*/  FMNMX.FTZ R2, R2, R136, !PT ;  /* 0x0000008802027209 */ /* 0x008fe40007810000 */
[----:B------:R-:W-:Y:S02]  /*f460*/  FMNMX.FTZ R133, R108, R133, !PT ;  /* 0x000000856c857209 */ /* 0x000fe40007810000 */
[----:B------:R-:W-:Y:S01]  /*f470*/  FMNMX.FTZ R134, R78, R134, !PT ;  /* 0x000000864e867209 */ /* 0x000fe20007810000 */
[----:B------:R-:W3:Y:S01]  /*f480*/  SHFL.BFLY PT, R136, R2, 0x1, 0x1f ;  /* 0x0c201f0002887f89 */ /* 0x000ee200000e0000 */
[----:B------:R-:W-:Y:S02]  /*f490*/  FMNMX.FTZ R133, R109, R133, !PT ;  /* 0x000000856d857209 */ /* 0x000fe40007810000 */
        /* <DEDUP_REMOVED lines=11> */
[----:B---3--:R-:W-:Y:S01]  /*f550*/  FMNMX.FTZ R136, R2, R136, !PT ;  /* 0x0000008802887209 */ /* 0x008fe20007810000 */
[----:B------:R-:W-:Y:S01]  /*f560*/  FMUL.FTZ R2, R0, c[0x0][0x2d0] ;  /* 0x0000b40000027a20 */ /* 0x000fe20000410000 */
[----:B------:R-:W-:Y:S01]  /*f570*/  FMNMX.FTZ R0, R107, R134, !PT ;  /* 0x000000866b007209 */ /* 0x000fe20007810000 */
[----:B------:R-:W-:Y:S01]  /*f580*/  MUFU.EX2 R217, R4 ;  /* 0x0000000400d97308 */ /* 0x000fe20000000800 */
[--C-:B------:R-:W-:Y:S02]  /*f590*/  FFMA.FTZ R20, R20, c[0x0][0x2d0], -R139.reuse ;  /* 0x0000b40014147a23 */ /* 0x100fe4000001088b */
[--C-:B------:R-:W-:Y:S01]  /*f5a0*/  FFMA.FTZ R21, R21, c[0x0][0x2d0], -R139.reuse ;  /* 0x0000b40015157a23 */ /* 0x100fe2000001088b */
[----:B------:R-:W-:Y:S01]  /*f5b0*/  FMNMX.FTZ R133, R133, R135, !PT ;  /* 0x0000008785857209 */ /* 0x000fe20007810000 */
[--C-:B------:R-:W-:Y:S01]  /*f5c0*/  FFMA.FTZ R36, R36, c[0x0][0x2d0], -R139.reuse ;  /* 0x0000b40024247a23 */ /* 0x100fe2000001088b */
[----:B------:R-:W-:Y:S01]  /*f5d0*/  FMNMX.FTZ R0, R110, R0, !PT ;  /* 0x000000006e007209 */ /* 0x000fe20007810000 */
[--C-:B------:R-:W-:Y:S02]  /*f5e0*/  FFMA.FTZ R37, R37, c[0x0][0x2d0], -R139.reuse ;  /* 0x0000b40025257a23 */ /* 0x100fe4000001088b */
[--C-:B------:R-:W-:Y:S01]  /*f5f0*/  FFMA.FTZ R64, R64, c[0x0][0x2d0], -R139.reuse ;  /* 0x0000b40040407a23 */ /* 0x100fe2000001088b */
[----:B------:R1:W3:Y:S01]  /*f600*/  MUFU.EX2 R134, R2 ;  /* 0x0000000200867308 */ /* 0x0002e20000000800 */
[----:B------:R-:W1:Y:S01]  /*f610*/  SHFL.BFLY PT, R135, R133, 0x1, 0x1f ;  /* 0x0c201f0085877f89 */ /* 0x000e6200000e0000 */
[----:B------:R-:W-:Y:S01]  /*f620*/  FMNMX.FTZ R0, R111, R0, !PT ;  /* 0x000000006f007209 */ /* 0x000fe20007810000 */
[----:B------:R-:W-:Y:S02]  /*f630*/  FMUL.FTZ R188, R136, c[0x0][0x2d0] ;  /* 0x0000b40088bc7a20 */ /* 0x000fe40000410000 */
[--C-:B------:R-:W-:Y:S02]  /*f640*/  FFMA.FTZ R5, R5, c[0x0][0x2d0], -R139.reuse ;  /* 0x0000b40005057a23 */ /* 0x100fe4000001088b */
[--C-:B------:R-:W-:Y:S02]  /*f650*/  FFMA.FTZ R6, R6, c[0x0][0x2d0], -R188.reuse ;  /* 0x0000b40006067a23 */ /* 0x100fe400000108bc */
[--C-:B------:R-:W-:Y:S01]  /*f660*/  FFMA.FTZ R22, R22, c[0x0][0x2d0], -R188.reuse ;  /* 0x0000b40016167a23 */ /* 0x100fe200000108bc */
[----:B------:R-:W-:Y:S01]  /*f670*/  MUFU.EX2 R218, R5 ;  /* 0x0000000500da7308 */ /* 0x000fe20000000800 */
[--C-:B------:R-:W-:Y:S02]  /*f680*/  FFMA.FTZ R23, R23, c[0x0][0x2d0], -R188.reuse ;  /* 0x0000b40017177a23 */ /* 0x100fe400000108bc */
[--C-:B------:R-:W-:Y:S02]  /*f690*/  FFMA.FTZ R38, R38, c[0x0][0x2d0], -R188.reuse ;  /* 0x0000b40026267a23 */ /* 0x100fe400000108bc */
[--C-:B------:R-:W-:Y:S02]  /*f6a0*/  FFMA.FTZ R39, R39, c[0x0][0x2d0], -R188.reuse ;  /* 0x0000b40027277a23 */ /* 0x100fe400000108bc */
[----:B------:R-:W-:Y:S02]  /*f6b0*/  FFMA.FTZ R65, R65, c[0x0][0x2d0], -R139 ;  /* 0x0000b40041417a23 */ /* 0x000fe4000001088b */
[--C-:B------:R-:W-:Y:S01]  /*f6c0*/  FFMA.FTZ R66, R66, c[0x0][0x2d0], -R188.reuse ;  /* 0x0000b40042427a23 */ /* 0x100fe200000108bc */
[----:B------:R-:W-:Y:S01]  /*f6d0*/  MUFU.EX2 R215, R6 ;  /* 0x0000000600d77308 */ /* 0x000fe20000000800 */
[--C-:B------:R-:W-:Y:S02]  /*f6e0*/  FFMA.FTZ R7, R7, c[0x0][0x2d0], -R188.reuse ;  /* 0x0000b40007077a23 */ /* 0x100fe400000108bc */
[--C-:B------:R-:W-:Y:S02]  /*f6f0*/  FFMA.FTZ R67, R67, c[0x0][0x2d0], -R188.reuse ;  /* 0x0000b40043437a23 */ /* 0x100fe400000108bc */
[----:B-1----:R-:W-:Y:S01]  /*f700*/  FADD.FTZ R2, -R136, R3 ;  /* 0x0000000388027221 */ /* 0x002fe20000010100 */
[----:B------:R-:W-:Y:S01]  /*f710*/  FMNMX.FTZ R135, R133, R135, !PT ;  /* 0x0000008785877209 */ /* 0x000fe20007810000 */
[----:B------:R-:W1:Y:S01]  /*f720*/  SHFL.BFLY PT, R3, R0, 0x2, 0x1f ;  /* 0x0c401f0000037f89 */ /* 0x000e6200000e0000 */
[--C-:B------:R-:W-:Y:S02]  /*f730*/  FFMA.FTZ R68, R68, c[0x0][0x2d0], -R139.reuse ;  /* 0x0000b40044447a23 */ /* 0x100fe4000001088b */
[----:B------:R-:W-:Y:S01]  /*f740*/  MUFU.EX2 R216, R7 ;  /* 0x0000000700d87308 */ /* 0x000fe20000000800 */
[----:B------:R-:W-:Y:S02]  /*f750*/  FMUL.FTZ R2, R2, c[0x0][0x2d0] ;  /* 0x0000b40002027a20 */ /* 0x000fe40000410000 */
[--C-:B------:R-:W-:Y:S02]  /*f760*/  FFMA.FTZ R69, R69, c[0x0][0x2d0], -R139.reuse ;  /* 0x0000b40045457a23 */ /* 0x100fe4000001088b */
[--C-:B------:R-:W-:Y:S02]  /*f770*/  FFMA.FTZ R70, R70, c[0x0][0x2d0], -R188.reuse ;  /* 0x0000b40046467a23 */ /* 0x100fe400000108bc */
[--C-:B------:R-:W-:Y:S02]  /*f780*/  FFMA.FTZ R71, R71, c[0x0][0x2d0], -R188.reuse ;  /* 0x0000b40047477a23 */ /* 0x100fe400000108bc */
[--C-:B------:R-:W-:Y:S01]  /*f790*/  FFMA.FTZ R16, R16, c[0x0][0x2d0], -R139.reuse ;  /* 0x0000b40010107a23 */ /* 0x100fe2000001088b */
[----:B------:R2:W2:Y:S01]  /*f7a0*/  MUFU.EX2 R133, R2 ;  /* 0x0000000200857308 */ /* 0x0004a20000000800 */
[--C-:B------:R-:W-:Y:S02]  /*f7b0*/  FFMA.FTZ R17, R17, c[0x0][0x2d0], -R139.reuse ;  /* 0x0000b40011117a23 */ /* 0x100fe4000001088b */
[--C-:B------:R-:W-:Y:S02]  /*f7c0*/  FFMA.FTZ R18, R18, c[0x0][0x2d0], -R188.reuse ;  /* 0x0000b40012127a23 */ /* 0x100fe400000108bc */
[--C-:B------:R-:W-:Y:S02]  /*f7d0*/  FFMA.FTZ R19, R19, c[0x0][0x2d0], -R188.reuse ;  /* 0x0000b40013137a23 */ /* 0x100fe400000108bc */
[--C-:B------:R-:W-:Y:S02]  /*f7e0*/  FFMA.FTZ R52, R52, c[0x0][0x2d0], -R139.reuse ;  /* 0x0000b40034347a23 */ /* 0x100fe4000001088b */
[----:B------:R-:W-:Y:S01]  /*f7f0*/  FFMA.FTZ R53, R53, c[0x0][0x2d0], -R139 ;  /* 0x0000b40035357a23 */ /* 0x000fe2000001088b */
[----:B------:R-:W-:Y:S01]  /*f800*/  MUFU.EX2 R249, R20 ;  /* 0x0000001400f97308 */ /* 0x000fe20000000800 */
[----:B-1----:R-:W-:Y:S01]  /*f810*/  FMNMX.FTZ R0, R0, R3, !PT ;  /* 0x0000000300007209 */ /* 0x002fe20007810000 */
[--C-:B------:R-:W-:Y:S01]  /*f820*/  FFMA.FTZ R54, R54, c[0x0][0x2d0], -R188.reuse ;  /* 0x0000b40036367a23 */ /* 0x100fe200000108bc */
[----:B----4-:R-:W-:Y:S01]  /*f830*/  ISETP.GT.AND P0, PT, R247, R219, PT ;  /* 0x000000dbf700720c */ /* 0x010fe20003f04270 */
[--C-:B------:R-:W-:Y:S01]  /*f840*/  FFMA.FTZ R55, R55, c[0x0][0x2d0], -R188.reuse ;  /* 0x0000b40037377a23 */ /* 0x100fe200000108bc */
[----:B------:R-:W-:Y:S01]  /*f850*/  IADD3 R247, R247, -0x1, RZ ;  /* 0xfffffffff7f77810 */ /* 0x000fe20007ffe0ff */
[C---:B---3--:R-:W-:Y:S02]  /*f860*/  FMUL.FTZ R128, R134.reuse, R128 ;  /* 0x0000008086807220 */ /* 0x048fe40000410000 */
[----:B------:R-:W-:Y:S02]  /*f870*/  FMUL.FTZ R129, R134, R129 ;  /* 0x0000008186817220 */ /* 0x000fe40000410000 */
[----:B------:R-:W-:Y:S01]  /*f880*/  MUFU.EX2 R223, R21 ;  /* 0x0000001500df7308 */ /* 0x000fe20000000800 */
[--C-:B------:R-:W-:Y:S02]  /*f890*/  FFMA.FTZ R82, R82, c[0x0][0x2d0], -R188.reuse ;  /* 0x0000b40052527a23 */ /* 0x100fe400000108bc */
[----:B------:R-:W-:Y:S02]  /*f8a0*/  FFMA.FTZ R83, R83, c[0x0][0x2d0], -R188 ;  /* 0x0000b40053537a23 */ /* 0x000fe400000108bc */
[----:B--2---:R-:W-:Y:S01]  /*f8b0*/  FADD.FTZ R2, -R135, R132 ;  /* 0x0000008487027221 */ /* 0x004fe20000010100 */
[----:B------:R-:W-:Y:S01]  /*f8c0*/  @P0 SHF.R.S32.HI R4, RZ, 0x1f, R247 ;  /* 0x0000001fff040819 */ /* 0x000fe200000114f7 */
[C---:B------:R-:W-:Y:S02]  /*f8d0*/  FMUL.FTZ R118, R133.reuse, R118 ;  /* 0x0000007685767220 */ /* 0x040fe40000410000 */
[----:B------:R-:W-:Y:S01]  /*f8e0*/  FMUL.FTZ R2, R2, c[0x0][0x2d0] ;  /* 0x0000b40002027a20 */ /* 0x000fe20000410000 */
[----:B------:R-:W-:Y:S01]  /*f8f0*/  MUFU.EX2 R209, R22 ;  /* 0x0000001600d17308 */ /* 0x000fe20000000800 */
[C---:B------:R-:W-:Y:S02]  /*f900*/  FMUL.FTZ R119, R133.reuse, R119 ;  /* 0x0000007785777220 */ /* 0x040fe40000410000 */
[C---:B------:R-:W-:Y:S02]  /*f910*/  FMUL.FTZ R130, R133.reuse, R130 ;  /* 0x0000008285827220 */ /* 0x040fe40000410000 */
[----:B------:R-:W-:Y:S02]  /*f920*/  FMUL.FTZ R131, R133, R131 ;  /* 0x0000008385837220 */ /* 0x000fe40000410000 */
[--C-:B------:R-:W-:Y:S02]  /*f930*/  FFMA.FTZ R32, R32, c[0x0][0x2d0], -R139.reuse ;  /* 0x0000b40020207a23 */ /* 0x100fe4000001088b */
[----:B------:R-:W-:Y:S01]  /*f940*/  FFMA.FTZ R34, R34, c[0x0][0x2d0], -R188 ;  /* 0x0000b40022227a23 */ /* 0x000fe200000108bc */
[----:B------:R1:W2:Y:S01]  /*f950*/  MUFU.EX2 R132, R2 ;  /* 0x0000000200847308 */ /* 0x0002a20000000800 */
[----:B------:R-:W-:Y:S02]  /*f960*/  @P0 IMAD R6, R4, c[0x0][0x1e0], RZ ;  /* 0x0000780004060a24 */ /* 0x000fe400078e02ff */
[C---:B------:R-:W-:Y:S04]  /*f970*/  @P0 IMAD.WIDE.U32 R4, R247.reuse, c[0x0][0x1e0], RZ ;  /* 0x00007800f7040a25 */ /* 0x040fe800078e00ff */
[----:B------:R-:W-:Y:S02]  /*f980*/  @P0 IMAD R6, R247, c[0x0][0x1e4], R6 ;  /* 0x00007900f7060a24 */ /* 0x000fe400078e0206 */
[--C-:B------:R-:W-:Y:S01]  /*f990*/  FFMA.FTZ R35, R35, c[0x0][0x2d0], -R188.reuse ;  /* 0x0000b40023237a23 */ /* 0x100fe200000108bc */
[----:B------:R-:W-:Y:S01]  /*f9a0*/  MUFU.EX2 R224, R23 ;  /* 0x0000001700e07308 */ /* 0x000fe20000000800 */
[--C-:B------:R-:W-:Y:S01]  /*f9b0*/  FFMA.FTZ R48, R48, c[0x0][0x2d0], -R139.reuse ;  /* 0x0000b40030307a23 */ /* 0x100fe2000001088b */
[----:B------:R-:W-:Y:S01]  /*f9c0*/  @P0 IADD3 R6, R5, R6, RZ ;  /* 0x0000000605060210 */ /* 0x000fe20007ffe0ff */
[--C-:B------:R-:W-:Y:S02]  /*f9d0*/  FFMA.FTZ R49, R49, c[0x0][0x2d0], -R139.reuse ;  /* 0x0000b40031317a23 */ /* 0x100fe4000001088b */
[--C-:B------:R-:W-:Y:S02]  /*f9e0*/  FFMA.FTZ R50, R50, c[0x0][0x2d0], -R188.reuse ;  /* 0x0000b40032327a23 */ /* 0x100fe400000108bc */
[----:B------:R-:W-:Y:S02]  /*f9f0*/  @P0 IMAD R6, R6, 0x70, RZ ;  /* 0x0000007006060824 */ /* 0x000fe400078e02ff */
[--C-:B------:R-:W-:Y:S01]  /*fa00*/  FFMA.FTZ R51, R51, c[0x0][0x2d0], -R188.reuse ;  /* 0x0000b40033337a23 */ /* 0x100fe200000108bc */
[----:B------:R3:W-:Y:S01]  /*fa10*/  MUFU.EX2 R221, R16 ;  /* 0x0000001000dd7308 */ /* 0x0007e20000000800 */
[C---:B------:R-:W-:Y:S02]  /*fa20*/  FMUL.FTZ R116, R134.reuse, R116 ;  /* 0x0000007486747220 */ /* 0x040fe40000410000 */
[----:B------:R-:W-:Y:S01]  /*fa30*/  FMUL.FTZ R117, R134, R117 ;  /* 0x0000007586757220 */ /* 0x000fe20000410000 */
[----:B-1----:R-:W1:Y:S01]  /*fa40*/  SHFL.BFLY PT, R2, R0, 0x1, 0x1f ;  /* 0x0c201f0000027f89 */ /* 0x002e6200000e0000 */
[C---:B--2---:R-:W-:Y:S02]  /*fa50*/  FMUL.FTZ R120, R132.reuse, R120 ;  /* 0x0000007884787220 */ /* 0x044fe40000410000 */
[C---:B------:R-:W-:Y:S02]  /*fa60*/  FMUL.FTZ R121, R132.reuse, R121 ;  /* 0x0000007984797220 */ /* 0x040fe40000410000 */
[C---:B------:R-:W-:Y:S01]  /*fa70*/  FMUL.FTZ R124, R132.reuse, R124 ;  /* 0x0000007c847c7220 */ /* 0x040fe20000410000 */
[----:B------:R2:W-:Y:S01]  /*fa80*/  MUFU.EX2 R251, R17 ;  /* 0x0000001100fb7308 */ /* 0x0005e20000000800 */
        /* <DEDUP_REMOVED lines=8> */
[----:B---3--:R-:W-:Y:S02]  /*fb10*/  FMUL.FTZ R16, R134, R152 ;  /* 0x0000009886107220 */ /* 0x008fe40000410000 */
[----:B------:R-:W-:Y:S01]  /*fb20*/  FFMA.FTZ R99, R99, c[0x0][0x2d0], -R188 ;  /* 0x0000b40063637a23 */ /* 0x000fe200000108bc */
[----:B-1----:R-:W-:Y:S01]  /*fb30*/  FMNMX.FTZ R2, R0, R2, !PT ;  /* 0x0000000200027209 */ /* 0x002fe20007810000 */
[--C-:B------:R-:W-:Y:S01]  /*fb40*/  FFMA.FTZ R84, R84, c[0x0][0x2d0], -R139.reuse ;  /* 0x0000b40054547a23 */ /* 0x100fe2000001088b */
[----:B------:R1:W-:Y:S01]  /*fb50*/  MUFU.EX2 R250, R19 ;  /* 0x0000001300fa7308 */ /* 0x0003e20000000800 */
[----:B------:R-:W-:Y:S02]  /*fb60*/  FFMA.FTZ R85, R85, c[0x0][0x2d0], -R139 ;  /* 0x0000b40055557a23 */ /* 0x000fe4000001088b */
[C---:B------:R-:W-:Y:S02]  /*fb70*/  FMUL.FTZ R3, R2.reuse, c[0x0][0x2d0] ;  /* 0x0000b40002037a20 */ /* 0x040fe40000410000 */
[----:B------:R-:W-:Y:S02]  /*fb80*/  FADD.FTZ R0, -R2, R138 ;  /* 0x0000008a02007221 */ /* 0x000fe40000010100 */
[--C-:B------:R-:W-:Y:S02]  /*fb90*/  FFMA.FTZ R10, R10, c[0x0][0x2d0], -R3.reuse ;  /* 0x0000b4000a0a7a23 */ /* 0x100fe40000010803 */
[--C-:B------:R-:W-:Y:S01]  /*fba0*/  FFMA.FTZ R11, R11, c[0x0][0x2d0], -R3.reuse ;  /* 0x0000b4000b0b7a23 */ /* 0x100fe20000010803 */
[----:B------:R-:W-:Y:S01]  /*fbb0*/  MUFU.EX2 R198, R36 ;  /* 0x0000002400c67308 */ /* 0x000fe20000000800 */
[----:B--2---:R-:W-:Y:S02]  /*fbc0*/  FMUL.FTZ R17, R134, R153 ;  /* 0x0000009986117220 */ /* 0x004fe40000410000 */
[--C-:B------:R-:W-:Y:S02]  /*fbd0*/  FFMA.FTZ R58, R58, c[0x0][0x2d0], -R3.reuse ;  /* 0x0000b4003a3a7a23 */ /* 0x100fe40000010803 */
[----:B----4-:R-:W-:Y:S02]  /*fbe0*/  FMUL.FTZ R18, R133, R154 ;  /* 0x0000009a85127220 */ /* 0x010fe40000410000 */
[--C-:B------:R-:W-:Y:S02]  /*fbf0*/  FFMA.FTZ R59, R59, c[0x0][0x2d0], -R3.reuse ;  /* 0x0000b4003b3b7a23 */ /* 0x100fe40000010803 */
[--C-:B------:R-:W-:Y:S01]  /*fc00*/  FFMA.FTZ R74, R74, c[0x0][0x2d0], -R3.reuse ;  /* 0x0000b4004a4a7a23 */ /* 0x100fe20000010803 */
[----:B------:R2:W-:Y:S01]  /*fc10*/  MUFU.EX2 R189, R10 ;  /* 0x0000000a00bd7308 */ /* 0x0005e20000000800 */
[--C-:B------:R-:W-:Y:S02]  /*fc20*/  FFMA.FTZ R75, R75, c[0x0][0x2d0], -R3.reuse ;  /* 0x0000b4004b4b7a23 */ /* 0x100fe40000010803 */
[----:B------:R-:W-:Y:S02]  /*fc30*/  FMUL.FTZ R138, R135, c[0x0][0x2d0] ;  /* 0x0000b400878a7a20 */ /* 0x000fe40000410000 */
[----:B-1----:R-:W-:Y:S02]  /*fc40*/  FMUL.FTZ R19, R133, R155 ;  /* 0x0000009b85137220 */ /* 0x002fe40000410000 */
        /* <DEDUP_REMOVED lines=10> */
[--C-:B------:R-:W-:Y:S01]  /*fcf0*/  FFMA.FTZ R15, R15, c[0x0][0x2d0], -R3.reuse ;  /* 0x0000b4000f0f7a23 */ /* 0x100fe20000010803 */
[----:B--2---:R-:W-:Y:S01]  /*fd00*/  @P0 MOV R10, R204 ;  /* 0x000000cc000a0202 */ /* 0x004fe20000000f00 */
[--C-:B------:R-:W-:Y:S02]  /*fd10*/  FFMA.FTZ R13, R13, c[0x0][0x2d0], -R138.reuse ;  /* 0x0000b4000d0d7a23 */ /* 0x100fe4000001088a */
[--C-:B------:R-:W-:Y:S02]  /*fd20*/  FFMA.FTZ R60, R60, c[0x0][0x2d0], -R138.reuse ;  /* 0x0000b4003c3c7a23 */ /* 0x100fe4000001088a */
[----:B------:R-:W-:Y:S01]  /*fd30*/  FFMA.FTZ R61, R61, c[0x0][0x2d0], -R138 ;  /* 0x0000b4003d3d7a23 */ /* 0x000fe2000001088a */
[----:B------:R-:W-:Y:S01]  /*fd40*/  MUFU.EX2 R204, R37 ;  /* 0x0000002500cc7308 */ /* 0x000fe20000000800 */
[--C-:B------:R-:W-:Y:S02]  /*fd50*/  FFMA.FTZ R62, R62, c[0x0][0x2d0], -R3.reuse ;  /* 0x0000b4003e3e7a23 */ /* 0x100fe40000010803 */
[--C-:B------:R-:W-:Y:S01]  /*fd60*/  FFMA.FTZ R63, R63, c[0x0][0x2d0], -R3.reuse ;  /* 0x0000b4003f3f7a23 */ /* 0x100fe20000010803 */
[----:B-1----:R-:W-:Y:S01]  /*fd70*/  @P0 MOV R11, R214 ;  /* 0x000000d6000b0202 */ /* 0x002fe20000000f00 */
[----:B------:R-:W-:Y:S02]  /*fd80*/  FFMA.FTZ R78, R78, c[0x0][0x2d0], -R3 ;  /* 0x0000b4004e4e7a23 */ /* 0x000fe40000010803 */
[----:B------:R-:W-:Y:S02]  /*fd90*/  FMUL.FTZ R0, R0, c[0x0][0x2d0] ;  /* 0x0000b40000007a20 */ /* 0x000fe40000410000 */
[----:B------:R-:W-:Y:S01]  /*fda0*/  @P0 IMAD.WIDE.U32 R10, R4, 0x70, R10 ;  /* 0x00000070040a0825 */ /* 0x000fe200078e000a */
[----:B------:R1:W-:Y:S01]  /*fdb0*/  MUFU.EX2 R213, R9 ;  /* 0x0000000900d57308 */ /* 0x0003e20000000800 */
[----:B------:R-:W-:Y:S02]  /*fdc0*/  @P0 MOV R4, c[0x0][0x1e0] ;  /* 0x0000780000040a02 */ /* 0x000fe40000000f00 */
[--C-:B------:R-:W-:Y:S01]  /*fdd0*/  FFMA.FTZ R24, R24, c[0x0][0x2d0], -R138.reuse ;  /* 0x0000b40018187a23 */ /* 0x100fe2000001088a */
[----:B---3--:R-:W-:Y:S01]  /*fde0*/  @P0 LEA R8, P2, R10, c[0x0][0x1c8], 0x1 ;  /* 0x000072000a080a11 */ /* 0x008fe200078408ff */
[--C-:B------:R-:W-:Y:S01]  /*fdf0*/  FFMA.FTZ R25, R25, c[0x0][0x2d0], -R138.reuse ;  /* 0x0000b40019197a23 */ /* 0x100fe2000001088a */
[----:B------:R-:W-:Y:S01]  /*fe00*/  @P0 IADD3 R7, R11, R6, RZ ;  /* 0x000000060b070210 */ /* 0x000fe20007ffe0ff */
[--C-:B------:R-:W-:Y:S01]  /*fe10*/  FFMA.FTZ R26, R26, c[0x0][0x2d0], -R3.reuse ;  /* 0x0000b4001a1a7a23 */ /* 0x100fe20000010803 */
[C---:B------:R-:W-:Y:S01]  /*fe20*/  @P0 SHF.L.U32 R5, R4.reuse, 0x5, RZ ;  /* 0x0000000504050819 */ /* 0x040fe200000006ff */
[--C-:B------:R-:W-:Y:S01]  /*fe30*/  FFMA.FTZ R27, R27, c[0x0][0x2d0], -R3.reuse ;  /* 0x0000b4001b1b7a23 */ /* 0x100fe20000010803 */
[----:B------:R-:W-:Y:S01]  /*fe40*/  MUFU.EX2 R202, R38 ;  /* 0x0000002600ca7308 */ /* 0x000fe20000000800 */
[----:B------:R-:W-:Y:S01]  /*fe50*/  @P0 SHF.L.U64.HI R4, R4, R252, c[0x0][0x1e4] ;  /* 0x0000790004040619 */ /* 0x000fe200000102fc */
[--C-:B------:R-:W-:Y:S01]  /*fe60*/  FFMA.FTZ R28, R28, c[0x0][0x2d0], -R138.reuse ;  /* 0x0000b4001c1c7a23 */ /* 0x100fe2000001088a */
[-C--:B------:R-:W-:Y:S01]  /*fe70*/  @P0 IADD3 R6, P1, R8, R5.reuse, RZ ;  /* 0x0000000508060210 */ /* 0x080fe20007f3e0ff */
[--C-:B------:R-:W-:Y:S02]  /*fe80*/  FFMA.FTZ R29, R29, c[0x0][0x2d0], -R138.reuse ;  /* 0x0000b4001d1d7a23 */ /* 0x100fe4000001088a */
[--C-:B------:R-:W-:Y:S02]  /*fe90*/  FFMA.FTZ R30, R30, c[0x0][0x2d0], -R3.reuse ;  /* 0x0000b4001e1e7a23 */ /* 0x100fe40000010803 */
[----:B------:R-:W-:Y:S02]  /*fea0*/  FFMA.FTZ R31, R31, c[0x0][0x2d0], -R3 ;  /* 0x0000b4001f1f7a23 */ /* 0x000fe40000010803 */
[----:B------:R2:W-:Y:S01]  /*feb0*/  MUFU.EX2 R226, R12 ;  /* 0x0000000c00e27308 */ /* 0x0005e20000000800 */
[--C-:B------:R-:W-:Y:S02]  /*fec0*/  FFMA.FTZ R40, R40, c[0x0][0x2d0], -R138.reuse ;  /* 0x0000b40028287a23 */ /* 0x100fe4000001088a */
[--C-:B------:R-:W-:Y:S01]  /*fed0*/  FFMA.FTZ R41, R41, c[0x0][0x2d0], -R138.reuse ;  /* 0x0000b40029297a23 */ /* 0x100fe2000001088a */
[----:B-1----:R-:W-:Y:S01]  /*fee0*/  @P0 LEA.HI.X R9, R10, c[0x0][0x1cc], R7, 0x1, P2 ;  /* 0x000073000a090a11 */ /* 0x002fe200010f0c07 */
[--C-:B------:R-:W-:Y:S02]  /*fef0*/  FFMA.FTZ R42, R42, c[0x0][0x2d0], -R3.reuse ;  /* 0x0000b4002a2a7a23 */ /* 0x100fe40000010803 */
[--C-:B------:R-:W-:Y:S01]  /*ff00*/  FFMA.FTZ R43, R43, c[0x0][0x2d0], -R3.reuse ;  /* 0x0000b4002b2b7a23 */ /* 0x100fe20000010803 */
[-C--:B------:R-:W-:Y:S01]  /*ff10*/  @P0 IADD3.X R7, R9, R4.reuse, RZ, P1, !PT ;  /* 0x0000000409070210 */ /* 0x080fe20000ffe4ff */
[----:B------:R1:W-:Y:S01]  /*ff20*/  @P0 LDGSTS.E.BYPASS.LTC128B.128 [R246+0x3900], [R8.64], !P6 ;  /* 0x0390000008f60fae */ /* 0x0003e2000f101d48 */
[----:B------:R-:W-:Y:S01]  /*ff30*/  MUFU.EX2 R200, R39 ;  /* 0x0000002700c87308 */ /* 0x000fe20000000800 */
[--C-:B------:R-:W-:Y:S02]  /*ff40*/  FFMA.FTZ R44, R44, c[0x0][0x2d0], -R138.reuse ;  /* 0x0000b4002c2c7a23 */ /* 0x100fe4000001088a */
[--C-:B------:R-:W-:Y:S02]  /*ff50*/  FFMA.FTZ R45, R45, c[0x0][0x2d0], -R138.reuse ;  /* 0x0000b4002d2d7a23 */ /* 0x100fe4000001088a */
[--C-:B------:R-:W-:Y:S02]  /*ff60*/  FFMA.FTZ R46, R46, c[0x0][0x2d0], -R3.reuse ;  /* 0x0000b4002e2e7a23 */ /* 0x100fe40000010803 */
[----:B------:R3:W-:Y:S01]  /*ff70*/  @P0 LDGSTS.E.BYPASS.LTC128B.128 [R246+0x4100], [R6.64], !P6 ;  /* 0x0410000006f60fae */ /* 0x0007e2000f101d48 */
[--C-:B------:R-:W-:Y:S02]  /*ff80*/  FFMA.FTZ R47, R47, c[0x0][0x2d0], -R3.reuse ;  /* 0x0000b4002f2f7a23 */ /* 0x100fe40000010803 */
[----:B------:R4:W-:Y:S01]  /*ff90*/  MUFU.EX2 R227, R13 ;  /* 0x0000000d00e37308 */ /* 0x0009e20000000800 */
[--C-:B------:R-:W-:Y:S02]  /*ffa0*/  FFMA.FTZ R79, R79, c[0x0][0x2d0], -R3.reuse ;  /* 0x0000b4004f4f7a23 */ /* 0x100fe40000010803 */
[--C-:B------:R-:W-:Y:S01]  /*ffb0*/  FFMA.FTZ R90, R90, c[0x0][0x2d0], -R3.reuse ;  /* 0x0000b4005a5a7a23 */ /* 0x100fe20000010803 */
[-C--:B--2---:R-:W-:Y:S01]  /*ffc0*/  @P0 IADD3 R12, P3, R6, R5.reuse, RZ ;  /* 0x00000005060c0210 */ /* 0x084fe20007f7e0ff */
[--C-:B------:R-:W-:Y:S02]  /*ffd0*/  FFMA.FTZ R91, R91, c[0x0][0x2d0], -R3.reuse ;  /* 0x0000b4005b5b7a23 */ /* 0x100fe40000010803 */
[--C-:B------:R-:W-:Y:S01]  /*ffe0*/  FFMA.FTZ R94, R94, c[0x0][0x2d0], -R3.reuse ;  /* 0x0000b4005e5e7a23 */ /* 0x100fe20000010803 */
[-C--:B------:R-:W-:Y:S01]  /*fff0*/  @P0 IADD3 R10, P2, R12, R5.reuse, RZ ;  /* 0x000000050c0a0210 */ /* 0x080fe20007f5e0ff */
[--C-:B------:R-:W-:Y:S01]  /*10000*/  FFMA.FTZ R95, R95, c[0x0][0x2d0], -R3.reuse ;  /* 0x0000b4005f5f7a23 */ /* 0x100fe20000010803 */
[----:B------:R-:W2:Y:S01]  /*10010*/  MUFU.EX2 R0, R0 ;  /* 0x0000000000007308 */ /* 0x000ea20000000800 */
[--C-:B------:R-:W-:Y:S02]  /*10020*/  FFMA.FTZ R107, R107, c[0x0][0x2d0], -R3.reuse ;  /* 0x0000b4006b6b7a23 */ /* 0x100fe40000010803 */
[----:B------:R-:W-:Y:S02]  /*10030*/  FFMA.FTZ R110, R110, c[0x0][0x2d0], -R3 ;  /* 0x0000b4006e6e7a23 */ /* 0x000fe40000010803 */
[--C-:B------:R-:W-:Y:S01]  /*10040*/  FFMA.FTZ R76, R76, c[0x0][0x2d0], -R138.reuse ;  /* 0x0000b4004c4c7a23 */ /* 0x100fe2000001088a */
[-C--:B-1----:R-:W-:Y:S01]  /*10050*/  @P0 IADD3 R8, P1, R10, R5.reuse, RZ ;  /* 0x000000050a080210 */ /* 0x082fe20007f3e0ff */
[----:B------:R-:W-:Y:S02]  /*10060*/  FFMA.FTZ R77, R77, c[0x0][0x2d0], -R138 ;  /* 0x0000b4004d4d7a23 */ /* 0x000fe4000001088a */
[--C-:B------:R-:W-:Y:S01]  /*10070*/  FFMA.FTZ R86, R86, c[0x0][0x2d0], -R188.reuse ;  /* 0x0000b40056567a23 */ /* 0x100fe200000108bc */
[----:B------:R1:W-:Y:S01]  /*10080*/  MUFU.EX2 R191, R14 ;  /* 0x0000000e00bf7308 */ /* 0x0003e20000000800 */
[----:B------:R-:W-:Y:S02]  /*10090*/  FFMA.FTZ R87, R87, c[0x0][0x2d0], -R188 ;  /* 0x0000b40057577a23 */ /* 0x000fe400000108bc */
[--C-:B------:R-:W-:Y:S01]  /*100a0*/  FFMA.FTZ R100, R100, c[0x0][0x2d0], -R139.reuse ;  /* 0x0000b40064647a23 */ /* 0x100fe2000001088b */
[-C--:B----4-:R-:W-:Y:S01]  /*100b0*/  @P0 IADD3.X R13, R7, R4.reuse, RZ, P3, !PT ;  /* 0x00000004070d0210 */ /* 0x090fe20001ffe4ff */
[--C-:B------:R-:W-:Y:S02]  /*100c0*/  FFMA.FTZ R101, R101, c[0x0][0x2d0], -R139.reuse ;  /* 0x0000b40065657a23 */ /* 0x100fe4000001088b */
[--C-:B------:R-:W-:Y:S01]  /*100d0*/  FFMA.FTZ R112, R112, c[0x0][0x2d0], -R139.reuse ;  /* 0x0000b40070707a23 */ /* 0x100fe2000001088b */
[-C--:B------:R-:W-:Y:S01]  /*100e0*/  @P0 IADD3.X R11, R13, R4.reuse, RZ, P2, !PT ;  /* 0x000000040d0b0210 */ /* 0x080fe200017fe4ff */
[----:B------:R4:W-:Y:S01]  /*100f0*/  @P0 LDGSTS.E.BYPASS.LTC128B.128 [R246+0x4900], [R12.64], !P6 ;  /* 0x049000000cf60fae */ /* 0x0009e2000f101d48 */
[----:B---3--:R-:W-:Y:S01]  /*10100*/  @P0 IADD3 R6, P2, R8, R5, RZ ;  /* 0x0000000508060210 */ /* 0x008fe20007f5e0ff */
[----:B------:R3:W3:Y:S01]  /*10110*/  MUFU.EX2 R193, R15 ;  /* 0x0000000f00c17308 */ /* 0x0006e20000000800 */
[----:B------:R-:W-:Y:S01]  /*10120*/  @P0 IADD3.X R9, R11, R4, RZ, P1, !PT ;  /* 0x000000040b090210 */ /* 0x000fe20000ffe4ff */
[----:B------:R-:W-:Y:S02]  /*10130*/  FFMA.FTZ R139, R113, c[0x0][0x2d0], -R139 ;  /* 0x0000b400718b7a23 */ /* 0x000fe4000001088b */
[C---:B--2---:R-:W-:Y:S01]  /*10140*/  FMUL.FTZ R122, R0.reuse, R122 ;  /* 0x0000007a007a7220 */ /* 0x044fe20000410000 */
[----:B------:R-:W-:Y:S01]  /*10150*/  @P0 IADD3.X R7, R9, R4, RZ, P2, !PT ;  /* 0x0000000409070210 */ /* 0x000fe200017fe4ff */
[----:B------:R2:W-:Y:S01]  /*10160*/  @P0 LDGSTS.E.BYPASS.LTC128B.128 [R246+0x5100], [R10.64], !P6 ;  /* 0x051000000af60fae */ /* 0x0005e2000f101d48 */
[C---:B------:R-:W-:Y:S02]  /*10170*/  FMUL.FTZ R123, R0.reuse, R123 ;  /* 0x0000007b007b7220 */ /* 0x040fe40000410000 */
[C---:B------:R-:W-:Y:S01]  /*10180*/  FMUL.FTZ R126, R0.reuse, R126 ;  /* 0x0000007e007e7220 */ /* 0x040fe20000410000 */
[----:B------:R2:W-:Y:S01]  /*10190*/  MUFU.EX2 R222, R24 ;  /* 0x0000001800de7308 */ /* 0x0005e20000000800 */
[C---:B------:R-:W-:Y:S02]  /*101a0*/  FMUL.FTZ R127, R0.reuse, R127 ;  /* 0x0000007f007f7220 */ /* 0x040fe40000410000 */
[----:B-1----:R-:W-:Y:S01]  /*101b0*/  FMUL.FTZ R14, R0, R150 ;  /* 0x00000096000e7220 */ /* 0x002fe20000410000 */
[----:B------:R1:W-:Y:S01]  /*101c0*/  @P0 LDGSTS.E.BYPASS.LTC128B.128 [R246+0x5900], [R8.64], !P6 ;  /* 0x0590000008f60fae */ /* 0x0003e2000f101d48 */
[--C-:B------:R-:W-:Y:S02]  /*101d0*/  FFMA.FTZ R88, R88, c[0x0][0x2d0], -R138.reuse ;  /* 0x0000b40058587a23 */ /* 0x100fe4000001088a */
[--C-:B------:R-:W-:Y:S02]  /*101e0*/  FFMA.FTZ R89, R89, c[0x0][0x2d0], -R138.reuse ;  /* 0x0000b40059597a23 */ /* 0x100fe4000001088a */
[--C-:B------:R-:W-:Y:S01]  /*101f0*/  FFMA.FTZ R92, R92, c[0x0][0x2d0], -R138.reuse ;  /* 0x0000b4005c5c7a23 */ /* 0x100fe2000001088a */
[----:B------:R1:W-:Y:S01]  /*10200*/  MUFU.EX2 R220, R25 ;  /* 0x0000001900dc7308 */ /* 0x0003e20000000800 */
[----:B------:R-:W-:Y:S01]  /*10210*/  FFMA.FTZ R93, R93, c[0x0][0x2d0], -R138 ;  /* 0x0000b4005d5d7a23 */ /* 0x000fe2000001088a */
[----:B------:R1:W-:Y:S01]  /*10220*/  @P0 LDGSTS.E.BYPASS.LTC128B.128 [R246+0x6100], [R6.64], !P6 ;  /* 0x0610000006f60fae */ /* 0x0003e2000f101d48 */
[--C-:B------:R-:W-:Y:S01]  /*10230*/  FFMA.FTZ R102, R102, c[0x0][0x2d0], -R188.reuse ;  /* 0x0000b40066667a23 */ /* 0x100fe200000108bc */
[----:B----4-:R-:W-:Y:S01]  /*10240*/  @P0 IADD3 R12, P1, R6, R5, RZ ;  /* 0x00000005060c0210 */ /* 0x010fe20007f3e0ff */
[----:B------:R-:W-:Y:S01]  /*10250*/  FMUL.FTZ R5, R134, R141 ;  /* 0x0000008d86057220 */ /* 0x000fe20000410000 */
[----:B------:R-:W-:Y:S01]  /*10260*/  F2FP.PACK_AB R141, R216, R215 ;  /* 0x000000d7d88d723e */ /* 0x000fe200000000ff */
[----:B---3--:R-:W-:Y:S01]  /*10270*/  FMUL.FTZ R15, R0, R151 ;  /* 0x00000097000f7220 */ /* 0x008fe20000410000 */
[----:B------:R-:W-:Y:S01]  /*10280*/  @P0 IADD3.X R13, R7, R4, RZ, P1, !PT ;  /* 0x00000004070d0210 */ /* 0x000fe20000ffe4ff */
[----:B------:R-:W-:Y:S01]  /*10290*/  FMUL.FTZ R4, R134, R140 ;  /* 0x0000008c86047220 */ /* 0x000fe20000410000 */
[----:B------:R-:W-:Y:S01]  /*102a0*/  F2FP.PACK_AB R140, R218, R217 ;  /* 0x000000d9da8c723e */ /* 0x000fe200000000ff */
[----:B------:R3:W-:Y:S01]  /*102b0*/  MUFU.EX2 R194, R26 ;  /* 0x0000001a00c27308 */ /* 0x0007e20000000800 */
[C---:B--2---:R-:W-:Y:S01]  /*102c0*/  FMUL.FTZ R10, R0.reuse, R146 ;  /* 0x00000092000a7220 */ /* 0x044fe20000410000 */
[----:B------:R2:W-:Y:S01]  /*102d0*/  @P0 LDGSTS.E.BYPASS.LTC128B.128 [R246+0x6900], [R12.64], !P6 ;  /* 0x069000000cf60fae */ /* 0x0005e2000f101d48 */
[----:B------:R-:W-:Y:S01]  /*102e0*/  F2FP.PACK_AB R146, R227, R226 ;  /* 0x000000e2e392723e */ /* 0x000fe200000000ff */
[----:B------:R-:W-:Y:S01]  /*102f0*/  FMUL.FTZ R11, R0, R147 ;  /* 0x00000093000b7220 */ /* 0x000fe20000410000 */
[----:B------:R-:W-:Y:S01]  /*10300*/  F2FP.PACK_AB R147, R193, R191 ;  /* 0x000000bfc193723e */ /* 0x000fe200000000ff */
[C---:B------:R-:W-:Y:S02]  /*10310*/  FMUL.FTZ R24, R132.reuse, R160 ;  /* 0x000000a084187220 */ /* 0x040fe40000410000 */
[----:B------:R-:W-:Y:S02]  /*10320*/  FFMA.FTZ R103, R103, c[0x0][0x2d0], -R188 ;  /* 0x0000b40067677a23 */ /* 0x000fe400000108bc */
[----:B------:R-:W4:Y:S01]  /*10330*/  LDSM.16.MT88.4 R20, [R229] ;  /* 0x00000000e514783b */ /* 0x000f220000004200 */
[C---:B-1----:R-:W-:Y:S01]  /*10340*/  FMUL.FTZ R8, R132.reuse, R144 ;  /* 0x0000009084087220 */ /* 0x042fe20000410000 */
[----:B------:R-:W-:Y:S01]  /*10350*/  F2FP.PACK_AB R144, R213, R212 ;  /* 0x000000d4d590723e */ /* 0x000fe200000000ff */
[----:B------:R-:W-:Y:S01]  /*10360*/  FMUL.FTZ R9, R132, R145 ;  /* 0x0000009184097220 */ /* 0x000fe20000410000 */
[----:B------:R-:W-:Y:S01]  /*10370*/  F2FP.PACK_AB R145, R190, R189 ;  /* 0x000000bdbe91723e */ /* 0x000fe200000000ff */
[----:B------:R1:W-:Y:S01]  /*10380*/  MUFU.EX2 R195, R27 ;  /* 0x0000001b00c37308 */ /* 0x0003e20000000800 */
[----:B------:R-:W-:Y:S02]  /*10390*/  FMUL.FTZ R25, R132, R161 ;  /* 0x000000a184197220 */ /* 0x000fe40000410000 */
[----:B------:R-:W-:Y:S01]  /*103a0*/  FMUL.FTZ R6, R133, R142 ;  /* 0x0000008e85067220 */ /* 0x000fe20000410000 */
[----:B------:R-:W-:Y:S01]  /*103b0*/  F2FP.PACK_AB R142, R251, R221 ;  /* 0x000000ddfb8e723e */ /* 0x000fe200000000ff */
[C---:B------:R-:W-:Y:S01]  /*103c0*/  FMUL.FTZ R7, R133.reuse, R143 ;  /* 0x0000008f85077220 */ /* 0x040fe20000410000 */
[----:B------:R-:W-:Y:S01]  /*103d0*/  F2FP.PACK_AB R143, R250, R248 ;  /* 0x000000f8fa8f723e */ /* 0x000fe200000000ff */
[----:B------:R-:W4:Y:S01]  /*103e0*/  LDSM.16.MT88.4 R36, [R233] ;  /* 0x00000000e924783b */ /* 0x000f220000004200 */
[--C-:B------:R-:W-:Y:S02]  /*103f0*/  FFMA.FTZ R108, R108, c[0x0][0x2d0], -R138.reuse ;  /* 0x0000b4006c6c7a23 */ /* 0x100fe4000001088a */
[----:B------:R-:W-:Y:S01]  /*10400*/  MUFU.EX2 R219, R67 ;  /* 0x0000004300db7308 */ /* 0x000fe20000000800 */
[----:B---3--:R-:W-:Y:S02]  /*10410*/  FMUL.FTZ R26, R0, R162 ;  /* 0x000000a2001a7220 */ /* 0x008fe40000410000 */
[C---:B--2---:R-:W-:Y:S02]  /*10420*/  FMUL.FTZ R12, R132.reuse, R148 ;  /* 0x00000094840c7220 */ /* 0x044fe40000410000 */
[----:B------:R-:W-:Y:S01]  /*10430*/  LDSM.16.MT88.4 R152, [R232] ;  /* 0x00000000e898783b */ /* 0x000fe20000004200 */
[----:B------:R-:W-:Y:S04]  /*10440*/  FMUL.FTZ R13, R132, R149 ;  /* 0x00000095840d7220 */ /* 0x000fe80000410000 */
[----:B------:R2:W-:Y:S03]  /*10450*/  MUFU.EX2 R199, R29 ;  /* 0x0000001d00c77308 */ /* 0x0005e60000000800 */
[----:B------:R-:W3:Y:S01]  /*10460*/  LDSM.16.MT88.4 R148, [R230] ;  /* 0x00000000e694783b */ /* 0x000ee20000004200 */
[----:B-1----:R-:W-:Y:S06]  /*10470*/  FMUL.FTZ R27, R0, R163 ;  /* 0x000000a3001b7220 */ /* 0x002fec0000410000 */
[----:B------:R-:W-:Y:S01]  /*10480*/  MUFU.EX2 R208, R32 ;  /* 0x0000002000d07308 */ /* 0x000fe20000000800 */
[----:B------:R-:W0:Y:S01]  /*10490*/  LDGDEPBAR ;  /* 0x00000000000079af */ /* 0x000e220000000000 */
[-C--:B----4-:R-:W-:Y:S08]  /*104a0*/  HMMA.16816.F32 R4, R140, R20.reuse, R4 ;  /* 0x000000148c04723c */ /* 0x090ff00000001804 */
[----:B------:R-:W-:Y:S01]  /*104b0*/  MUFU.EX2 R211, R34 ;  /* 0x0000002200d37308 */ /* 0x000fe20000000800 */
[C---:B------:R-:W-:Y:S04]  /*104c0*/  HMMA.16816.F32 R8, R144.reuse, R20, R8 ;  /* 0x000000149008723c */ /* 0x040fe80000001808 */
[----:B--2---:R-:W-:Y:S01]  /*104d0*/  FMUL.FTZ R29, R132, R165 ;  /* 0x000000a5841d7220 */ /* 0x004fe20000410000 */
[----:B------:R-:W-:Y:S04]  /*104e0*/  MOV R165, R204 ;  /* 0x000000cc00a57202 */ /* 0x000fe80000000f00 */
[----:B------:R-:W-:Y:S01]  /*104f0*/  MUFU.EX2 R204, R72 ;  /* 0x0000004800cc7308 */ /* 0x000fe20000000800 */
[-C--:B------:R-:W-:Y:S03]  /*10500*/  HMMA.16816.F32 R12, R144, R22.reuse, R12 ;  /* 0x00000016900c723c */ /* 0x080fe6000000180c */
[C---:B------:R-:W-:Y:S02]  /*10510*/  FMUL.FTZ R20, R134.reuse, R156 ;  /* 0x0000009c86147220 */ /* 0x040fe40000410000 */
[----:B------:R-:W-:Y:S03]  /*10520*/  FMUL.FTZ R21, R134, R157 ;  /* 0x0000009d86157220 */ /* 0x000fe60000410000 */
[C---:B------:R-:W-:Y:S01]  /*10530*/  HMMA.16816.F32 R16, R140.reuse, R22, R16 ;  /* 0x000000168c10723c */ /* 0x040fe20000001810 */
[----:B------:R1:W2:Y:S06]  /*10540*/  MUFU.EX2 R192, R28 ;  /* 0x0000001c00c07308 */ /* 0x0002ac0000000800 */
[C---:B------:R-:W-:Y:S02]  /*10550*/  FMUL.FTZ R22, R133.reuse, R158 ;  /* 0x0000009e85167220 */ /* 0x040fe40000410000 */
[C---:B------:R-:W-:Y:S02]  /*10560*/  FMUL.FTZ R23, R133.reuse, R159 ;  /* 0x0000009f85177220 */ /* 0x040fe40000410000 */
[----:B------:R4:W-:Y:S05]  /*10570*/  MUFU.EX2 R197, R30 ;  /* 0x0000001e00c57308 */ /* 0x0009ea0000000800 */
[-C--:B------:R-:W-:Y:S05]  /*10580*/  HMMA.16816.F32 R20, R140, R36.reuse, R20 ;  /* 0x000000248c14723c */ /* 0x080fea0000001814 */
[----:B------:R3:W-:Y:S03]  /*10590*/  MUFU.EX2 R196, R31 ;  /* 0x0000001f00c47308 */ /* 0x0007e60000000800 */
[C---:B------:R-:W-:Y:S04]  /*105a0*/  HMMA.16816.F32 R24, R144.reuse, R36, R24 ;  /* 0x000000249018723c */ /* 0x040fe80000001818 */
[----:B-1----:R-:W-:Y:S01]  /*105b0*/  FMUL.FTZ R28, R132, R164 ;  /* 0x000000a4841c7220 */ /* 0x002fe20000410000 */
[----:B--2---:R-:W-:Y:S02]  /*105c0*/  MOV R162, R192 ;  /* 0x000000c000a27202 */ /* 0x004fe40000000f00 */
[----:B------:R-:W1:Y:S01]  /*105d0*/  MUFU.EX2 R210, R35 ;  /* 0x0000002300d27308 */ /* 0x000e620000000800 */
[----:B------:R-:W-:Y:S04]  /*105e0*/  FMUL.FTZ R36, R134, R172 ;  /* 0x000000ac86247220 */ /* 0x000fe80000410000 */
[----:B----4-:R-:W-:Y:S02]  /*105f0*/  FMUL.FTZ R30, R0, R166 ;  /* 0x000000a6001e7220 */ /* 0x010fe40000410000 */
[----:B------:R-:W-:Y:S03]  /*10600*/  FMUL.FTZ R37, R134, R173 ;  /* 0x000000ad86257220 */ /* 0x000fe60000410000 */
[----:B------:R-:W2:Y:S01]  /*10610*/  MUFU.EX2 R225, R33 ;  /* 0x0000002100e17308 */ /* 0x000ea20000000800 */
[----:B---3--:R-:W-:Y:S01]  /*10620*/  FMUL.FTZ R31, R0, R167 ;  /* 0x000000a7001f7220 */ /* 0x008fe20000410000 */
[----:B------:R-:W-:Y:S08]  /*10630*/  MOV R167, R202 ;  /* 0x000000ca00a77202 */ /* 0x000ff00000000f00 */
[----:B------:R-:W3:Y:S01]  /*10640*/  MUFU.EX2 R32, R48 ;  /* 0x0000003000207308 */ /* 0x000ee20000000800 */
[-C--:B------:R-:W-:Y:S03]  /*10650*/  HMMA.16816.F32 R28, R144, R38.reuse, R28 ;  /* 0x00000026901c723c */ /* 0x080fe6000000181c */
[----:B-1----:R-:W-:Y:S06]  /*10660*/  MOV R160, R210 ;  /* 0x000000d200a07202 */ /* 0x002fec0000000f00 */
[----:B------:R-:W1:Y:S03]  /*10670*/  MUFU.EX2 R35, R49 ;  /* 0x0000003100237308 */ /* 0x000e660000000800 */
[----:B--2---:R-:W-:Y:S07]  /*10680*/  MOV R161, R225 ;  /* 0x000000e100a17202 */ /* 0x004fee0000000f00 */
[----:B------:R-:W2:Y:S01]  /*10690*/  MUFU.EX2 R33, R50 ;  /* 0x0000003200217308 */ /* 0x000ea20000000800 */
[----:B---3--:R-:W-:Y:S01]  /*106a0*/  MOV R163, R32 ;  /* 0x0000002000a37202 */ /* 0x008fe20000000f00 */
[C---:B------:R-:W-:Y:S01]  /*106b0*/  FMUL.FTZ R32, R134.reuse, R168 ;  /* 0x000000a886207220 */ /* 0x040fe20000410000 */
[----:B------:R-:W-:Y:S01]  /*106c0*/  MOV R168, R209 ;  /* 0x000000d100a87202 */ /* 0x000fe20000000f00 */
[C---:B------:R-:W-:Y:S01]  /*106d0*/  FMUL.FTZ R48, R134.reuse, R184 ;  /* 0x000000b886307220 */ /* 0x040fe20000410000 */
[----:B------:R-:W-:Y:S05]  /*106e0*/  MOV R184, R211 ;  /* 0x000000d300b87202 */ /* 0x000fea0000000f00 */
[----:B------:R-:W3:Y:S01]  /*106f0*/  MUFU.EX2 R34, R51 ;  /* 0x0000003300227308 */ /* 0x000ee20000000800 */
[----:B-1----:R-:W-:Y:S01]  /*10700*/  MOV R156, R35 ;  /* 0x00000023009c7202 */ /* 0x002fe20000000f00 */
[C---:B------:R-:W-:Y:S01]  /*10710*/  FMUL.FTZ R35, R133.reuse, R171 ;  /* 0x000000ab85237220 */ /* 0x040fe20000410000 */
[----:B------:R-:W-:Y:S01]  /*10720*/  MOV R171, R224 ;  /* 0x000000e000ab7202 */ /* 0x000fe20000000f00 */
[C---:B------:R-:W-:Y:S06]  /*10730*/  FMUL.FTZ R49, R134.reuse, R185 ;  /* 0x000000b986317220 */ /* 0x040fec0000410000 */
[----:B------:R1:W4:Y:S01]  /*10740*/  MUFU.EX2 R203, R40 ;  /* 0x0000002800cb7308 */ /* 0x0003220000000800 */
[----:B--2---:R-:W-:Y:S01]  /*10750*/  MOV R159, R33 ;  /* 0x00000021009f7202 */ /* 0x004fe20000000f00 */
[----:B------:R-:W-:Y:S01]  /*10760*/  FMUL.FTZ R33, R134, R169 ;  /* 0x000000a986217220 */ /* 0x000fe20000410000 */
[----:B------:R-:W-:Y:S01]  /*10770*/  MOV R169, R222 ;  /* 0x000000de00a97202 */ /* 0x000fe20000000f00 */
[C---:B------:R-:W-:Y:S01]  /*10780*/  FMUL.FTZ R50, R133.reuse, R186 ;  /* 0x000000ba85327220 */ /* 0x040fe20000410000 */
[----:B------:R-:W-:Y:S05]  /*10790*/  MOV R186, R200 ;  /* 0x000000c800ba7202 */ /* 0x000fea0000000f00 */
[----:B------:R-:W2:Y:S01]  /*107a0*/  MUFU.EX2 R201, R41 ;  /* 0x0000002900c97308 */ /* 0x000ea20000000800 */
[----:B---3--:R-:W-:Y:S01]  /*107b0*/  MOV R157, R34 ;  /* 0x00000022009d7202 */ /* 0x008fe20000000f00 */
[C---:B------:R-:W-:Y:S01]  /*107c0*/  FMUL.FTZ R34, R133.reuse, R170 ;  /* 0x000000aa85227220 */ /* 0x040fe20000410000 */
[----:B------:R-:W-:Y:S01]  /*107d0*/  MOV R170, R223 ;  /* 0x000000df00aa7202 */ /* 0x000fe20000000f00 */
[C---:B------:R-:W-:Y:S01]  /*107e0*/  FMUL.FTZ R51, R133.reuse, R187 ;  /* 0x000000bb85337220 */ /* 0x040fe20000410000 */
[----:B------:R-:W-:Y:S05]  /*107f0*/  MOV R187, R208 ;  /* 0x000000d000bb7202 */ /* 0x000fea0000000f00 */
[----:B------:R3:W-:Y:S01]  /*10800*/  MUFU.EX2 R164, R42 ;  /* 0x0000002a00a47308 */ /* 0x0007e20000000800 */
[C---:B------:R-:W-:Y:S04]  /*10810*/  HMMA.16816.F32 R32, R140.reuse, R38, R32 ;  /* 0x000000268c20723c */ /* 0x040fe80000001820 */
[C---:B-1----:R-:W-:Y:S01]  /*10820*/  FMUL.FTZ R40, R132.reuse, R176 ;  /* 0x000000b084287220 */ /* 0x042fe20000410000 */
[----:B----4-:R-:W-:Y:S02]  /*10830*/  MOV R166, R203 ;  /* 0x000000cb00a67202 */ /* 0x010fe40000000f00 */
[C---:B------:R-:W-:Y:S02]  /*10840*/  FMUL.FTZ R38, R133.reuse, R174 ;  /* 0x000000ae85267220 */ /* 0x040fe40000410000 */
[----:B------:R1:W2:Y:S03]  /*10850*/  MUFU.EX2 R192, R43 ;  /* 0x0000002b00c07308 */ /* 0x0002a60000000800 */
[----:B------:R-:W-:Y:S01]  /*10860*/  FMUL.FTZ R39, R133, R175 ;  /* 0x000000af85277220 */ /* 0x000fe20000410000 */
[----:B--2---:R-:W-:Y:S01]  /*10870*/  MOV R185, R201 ;  /* 0x000000c900b97202 */ /* 0x004fe20000000f00 */
[----:B------:R-:W-:Y:S05]  /*10880*/  FMUL.FTZ R41, R132, R177 ;  /* 0x000000b184297220 */ /* 0x000fea0000410000 */
[-C--:B------:R-:W-:Y:S01]  /*10890*/  HMMA.16816.F32 R36, R140, R148.reuse, R36 ;  /* 0x000000948c24723c */ /* 0x080fe20000001824 */
[----:B------:R2:W-:Y:S02]  /*108a0*/  MUFU.EX2 R252, R44 ;  /* 0x0000002c00fc7308 */ /* 0x0005e40000000800 */
[C---:B---3--:R-:W-:Y:S08]  /*108b0*/  FMUL.FTZ R42, R0.reuse, R178 ;  /* 0x000000b2002a7220 */ /* 0x048ff00000410000 */
[----:B------:R3:W3:Y:S01]  /*108c0*/  MUFU.EX2 R158, R45 ;  /* 0x0000002d009e7308 */ /* 0x0006e20000000800 */
[----:B-1----:R-:W-:Y:S09]  /*108d0*/  FMUL.FTZ R43, R0, R179 ;  /* 0x000000b3002b7220 */ /* 0x002ff20000410000 */
[----:B------:R1:W-:Y:S01]  /*108e0*/  MUFU.EX2 R172, R46 ;  /* 0x0000002e00ac7308 */ /* 0x0003e20000000800 */
[C---:B------:R-:W-:Y:S04]  /*108f0*/  HMMA.16816.F32 R40, R144.reuse, R148, R40 ;  /* 0x000000949028723c */ /* 0x040fe80000001828 */
[C---:B--2---:R-:W-:Y:S05]  /*10900*/  FMUL.FTZ R44, R132.reuse, R180 ;  /* 0x000000b4842c7220 */ /* 0x044fea0000410000 */
[----:B------:R2:W2:Y:S03]  /*10910*/  MUFU.EX2 R173, R47 ;  /* 0x0000002f00ad7308 */ /* 0x0004a60000000800 */
[----:B---3--:R-:W-:Y:S07]  /*10920*/  FMUL.FTZ R45, R132, R181 ;  /* 0x000000b5842d7220 */ /* 0x008fee0000410000 */
[----:B------:R3:W-:Y:S01]  /*10930*/  MUFU.EX2 R225, R52 ;  /* 0x0000003400e17308 */ /* 0x0007e20000000800 */
[C---:B-1----:R-:W-:Y:S09]  /*10940*/  FMUL.FTZ R46, R0.reuse, R182 ;  /* 0x000000b6002e7220 */ /* 0x042ff20000410000 */
[----:B------:R1:W-:Y:S01]  /*10950*/  MUFU.EX2 R224, R53 ;  /* 0x0000003500e07308 */ /* 0x0003e20000000800 */
[----:B--2---:R-:W-:Y:S09]  /*10960*/  FMUL.FTZ R47, R0, R183 ;  /* 0x000000b7002f7220 */ /* 0x004ff20000410000 */
[----:B------:R-:W-:Y:S01]  /*10970*/  MUFU.EX2 R223, R64 ;  /* 0x0000004000df7308 */ /* 0x000fe20000000800 */
[-C--:B------:R-:W-:Y:S03]  /*10980*/  HMMA.16816.F32 R44, R144, R150.reuse, R44 ;  /* 0x00000096902c723c */ /* 0x080fe6000000182c */
[----:B---3--:R-:W-:Y:S05]  /*10990*/  F2FP.PACK_AB R52, R170, R249 ;  /* 0x000000f9aa34723e */ /* 0x008fea00000000ff */
[C---:B------:R-:W-:Y:S01]  /*109a0*/  HMMA.16816.F32 R48, R140.reuse, R150, R48 ;  /* 0x000000968c30723c */ /* 0x040fe20000001830 */
[----:B------:R-:W2:Y:S01]  /*109b0*/  LDSM.16.MT88.4 R148, [R229+0x800] ;  /* 0x00080000e594783b */ /* 0x000ea20000004200 */
[----:B------:R-:W-:Y:S02]  /*109c0*/  MUFU.EX2 R222, R65 ;  /* 0x0000004100de7308 */ /* 0x000fe40000000800 */
[----:B-1----:R-:W-:Y:S04]  /*109d0*/  F2FP.PACK_AB R53, R171, R168 ;  /* 0x000000a8ab35723e */ /* 0x002fe800000000ff */
[-C--:B------:R-:W-:Y:S04]  /*109e0*/  HMMA.16816.F32 R116, R140, R152.reuse, R116 ;  /* 0x000000988c74723c */ /* 0x080fe80000001874 */
[----:B------:R1:W-:Y:S04]  /*109f0*/  MUFU.EX2 R179, R66 ;  /* 0x0000004200b37308 */ /* 0x0003e80000000800 */
[C---:B------:R-:W-:Y:S06]  /*10a00*/  HMMA.16816.F32 R120, R144.reuse, R152, R120 ;  /* 0x000000989078723c */ /* 0x040fec0000001878 */
[----:B------:R3:W-:Y:S01]  /*10a10*/  MUFU.EX2 R175, R54 ;  /* 0x0000003600af7308 */ /* 0x0007e20000000800 */
[----:B------:R-:W-:Y:S01]  /*10a20*/  MOV R153, R220 ;  /* 0x000000dc00997202 */ /* 0x000fe20000000f00 */
[-C--:B------:R-:W-:Y:S01]  /*10a30*/  HMMA.16816.F32 R124, R144, R154.reuse, R124 ;  /* 0x0000009a907c723c */ /* 0x080fe2000000187c */
[----:B------:R-:W2:Y:S03]  /*10a40*/  LDSM.16.MT88.4 R144, [R233+0x800] ;  /* 0x00080000e990783b */ /* 0x000ea60000004200 */
[----:B------:R-:W-:Y:S04]  /*10a50*/  MOV R152, R199 ;  /* 0x000000c700987202 */ /* 0x000fe80000000f00 */
[----:B------:R-:W-:Y:S01]  /*10a60*/  HMMA.16816.F32 R128, R140, R154, R128 ;  /* 0x0000009a8c80723c */ /* 0x000fe20000001880 */
[----:B------:R2:W-:Y:S01]  /*10a70*/  MUFU.EX2 R220, R55 ;  /* 0x0000003700dc7308 */ /* 0x0005e20000000800 */
[----:B------:R-:W4:Y:S04]  /*10a80*/  LDL.LU R155, [R1+0x1c] ;  /* 0x00001c00019b7983 */ /* 0x000f280000300800 */
[----:B-1----:R-:W1:Y:S01]  /*10a90*/  LDSM.16.MT88.4 R64, [R230+0x800] ;  /* 0x00080000e640783b */ /* 0x002e620000004200 */
[----:B------:R-:W-:Y:S02]  /*10aa0*/  F2FP.PACK_AB R140, R153, R169 ;  /* 0x000000a9998c723e */ /* 0x000fe400000000ff */
[----:B------:R-:W-:Y:S02]  /*10ab0*/  F2FP.PACK_AB R142, R152, R162 ;  /* 0x000000a2988e723e */ /* 0x000fe400000000ff */
[----:B------:R-:W-:Y:S01]  /*10ac0*/  MUFU.EX2 R174, R56 ;  /* 0x0000003800ae7308 */ /* 0x000fe20000000800 */
[----:B------:R-:W-:Y:S02]  /*10ad0*/  F2FP.PACK_AB R141, R195, R194 ;  /* 0x000000c2c38d723e */ /* 0x000fe400000000ff */
[----:B---3--:R-:W-:Y:S01]  /*10ae0*/  F2FP.PACK_AB R54, R161, R187 ;  /* 0x000000bba136723e */ /* 0x008fe200000000ff */
[----:B------:R-:W3:Y:S01]  /*10af0*/  LDL.LU R154, [R1+0x24] ;  /* 0x00002400019a7983 */ /* 0x000ee20000300800 */
[----:B------:R-:W-:Y:S05]  /*10b00*/  F2FP.PACK_AB R143, R196, R197 ;  /* 0x000000c5c48f723e */ /* 0x000fea00000000ff */
[----:B------:R-:W1:Y:S01]  /*10b10*/  MUFU.EX2 R178, R57 ;  /* 0x0000003900b27308 */ /* 0x000e620000000800 */
[----:B--2---:R-:W-:Y:S09]  /*10b20*/  F2FP.PACK_AB R55, R160, R184 ;  /* 0x000000b8a037723e */ /* 0x004ff200000000ff */
[----:B------:R-:W-:Y:S01]  /*10b30*/  MUFU.EX2 R177, R58 ;  /* 0x0000003a00b17308 */ /* 0x000fe20000000800 */
[-C--:B------:R-:W-:Y:S08]  /*10b40*/  HMMA.16816.F32 R4, R52, R148.reuse, R4 ;  /* 0x000000943404723c */ /* 0x080ff00000001804 */
[C---:B------:R-:W-:Y:S01]  /*10b50*/  HMMA.16816.F32 R8, R140.reuse, R148, R8 ;  /* 0x000000948c08723c */ /* 0x040fe20000001808 */
[----:B------:R2:W1:Y:S07]  /*10b60*/  MUFU.EX2 R176, R59 ;  /* 0x0000003b00b07308 */ /* 0x00046e0000000800 */
[-C--:B------:R-:W-:Y:S03]  /*10b70*/  HMMA.16816.F32 R12, R140, R150.reuse, R12 ;  /* 0x000000968c0c723c */ /* 0x080fe6000000180c */
[----:B------:R-:W-:Y:S05]  /*10b80*/  MUFU.EX2 R182, R68 ;  /* 0x0000004400b67308 */ /* 0x000fea0000000800 */
[C---:B------:R-:W-:Y:S01]  /*10b90*/  HMMA.16816.F32 R16, R52.reuse, R150, R16 ;  /* 0x000000963410723c */ /* 0x040fe20000001810 */
[----:B------:R-:W1:Y:S04]  /*10ba0*/  LDSM.16.MT88.4 R148, [R232+0x800] ;  /* 0x00080000e894783b */ /* 0x000e680000004200 */
[----:B------:R-:W-:Y:S03]  /*10bb0*/  MUFU.EX2 R211, R69 ;  /* 0x0000004500d37308 */ /* 0x000fe60000000800 */
[-C--:B------:R-:W-:Y:S01]  /*10bc0*/  HMMA.16816.F32 R20, R52, R144.reuse, R20 ;  /* 0x000000903414723c */ /* 0x080fe20000001814 */
[----:B--2---:R-:W2:Y:S06]  /*10bd0*/  LDSM.16.MT88.4 R56, [R229+0x1000] ;  /* 0x00100000e538783b */ /* 0x004eac0000004200 */
[----:B------:R-:W-:Y:S01]  /*10be0*/  MUFU.EX2 R210, R70 ;  /* 0x0000004600d27308 */ /* 0x000fe20000000800 */
[C---:B------:R-:W-:Y:S01]  /*10bf0*/  HMMA.16816.F32 R24, R140.reuse, R144, R24 ;  /* 0x000000908c18723c */ /* 0x040fe20000001818 */
[----:B------:R-:W3:Y:S06]  /*10c00*/  LDL.LU R145, [R1+0x20] ;  /* 0x0000200001917983 */ /* 0x000eec0000300800 */
[----:B------:R-:W-:Y:S01]  /*10c10*/  MOV R144, R198 ;  /* 0x000000c600907202 */ /* 0x000fe20000000f00 */
[-C--:B------:R-:W-:Y:S01]  /*10c20*/  HMMA.16816.F32 R28, R140, R146.reuse, R28 ;  /* 0x000000928c1c723c */ /* 0x080fe2000000181c */
[----:B------:R2:W-:Y:S07]  /*10c30*/  MUFU.EX2 R209, R71 ;  /* 0x0000004700d17308 */ /* 0x0005ee0000000800 */
[C---:B------:R-:W-:Y:S01]  /*10c40*/  HMMA.16816.F32 R32, R52.reuse, R146, R32 ;  /* 0x000000923420723c */ /* 0x040fe20000001820 */
[----:B------:R-:W3:Y:S02]  /*10c50*/  LDL.LU R147, [R1+0x18] ;  /* 0x0000180001937983 */ /* 0x000ee40000300800 */
[----:B------:R-:W-:Y:S04]  /*10c60*/  MUFU.EX2 R203, R73 ;  /* 0x0000004900cb7308 */ /* 0x000fe80000000800 */
[----:B------:R-:W-:Y:S01]  /*10c70*/  MOV R146, R171 ;  /* 0x000000ab00927202 */ /* 0x000fe20000000f00 */
[-C--:B-1----:R-:W-:Y:S05]  /*10c80*/  HMMA.16816.F32 R36, R52, R64.reuse, R36 ;  /* 0x000000403424723c */ /* 0x082fea0000001824 */
[----:B------:R1:W-:Y:S03]  /*10c90*/  MUFU.EX2 R214, R60 ;  /* 0x0000003c00d67308 */ /* 0x0003e60000000800 */
[C---:B------:R-:W-:Y:S01]  /*10ca0*/  HMMA.16816.F32 R40, R140.reuse, R64, R40 ;  /* 0x000000408c28723c */ /* 0x040fe20000001828 */
[----:B--2---:R-:W-:Y:S06]  /*10cb0*/  LDSM.16.MT88.4 R68, [R230+0x1000] ;  /* 0x00100000e644783b */ /* 0x004fec0000004200 */
[----:B------:R2:W2:Y:S01]  /*10cc0*/  MUFU.EX2 R183, R61 ;  /* 0x0000003d00b77308 */ /* 0x0004a20000000800 */
[-C--:B------:R-:W-:Y:S08]  /*10cd0*/  HMMA.16816.F32 R44, R140, R66.reuse, R44 ;  /* 0x000000428c2c723c */ /* 0x080ff0000000182c */
[C---:B------:R-:W-:Y:S01]  /*10ce0*/  HMMA.16816.F32 R48, R52.reuse, R66, R48 ;  /* 0x000000423430723c */ /* 0x040fe20000001830 */
[----:B------:R-:W2:Y:S01]  /*10cf0*/  LDSM.16.MT88.4 R64, [R233+0x1000] ;  /* 0x00100000e940783b */ /* 0x000ea20000004200 */
[----:B------:R2:W-:Y:S02]  /*10d00*/  MUFU.EX2 R181, R62 ;  /* 0x0000003e00b57308 */ /* 0x0005e40000000800 */
[----:B-1----:R-:W-:Y:S04]  /*10d10*/  F2FP.PACK_AB R60, R185, R166 ;  /* 0x000000a6b93c723e */ /* 0x002fe800000000ff */
[-C--:B------:R-:W-:Y:S04]  /*10d20*/  HMMA.16816.F32 R116, R52, R148.reuse, R116 ;  /* 0x000000943474723c */ /* 0x080fe80000001874 */
[----:B------:R1:W1:Y:S01]  /*10d30*/  MUFU.EX2 R180, R63 ;  /* 0x0000003f00b47308 */ /* 0x0002620000000800 */
[----:B--2---:R-:W-:Y:S03]  /*10d40*/  F2FP.PACK_AB R61, R192, R164 ;  /* 0x000000a4c03d723e */ /* 0x004fe600000000ff */
[C---:B------:R-:W-:Y:S06]  /*10d50*/  HMMA.16816.F32 R120, R140.reuse, R148, R120 ;  /* 0x000000948c78723c */ /* 0x040fec0000001878 */
[----:B------:R-:W-:Y:S01]  /*10d60*/  MUFU.EX2 R206, R82 ;  /* 0x0000005200ce7308 */ /* 0x000fe20000000800 */
[----:B------:R-:W-:Y:S01]  /*10d70*/  MOV R149, R170 ;  /* 0x000000aa00957202 */ /* 0x000fe20000000f00 */
[-C--:B------:R-:W-:Y:S04]  /*10d80*/  HMMA.16816.F32 R124, R140, R150.reuse, R124 ;  /* 0x000000968c7c723c */ /* 0x080fe8000000187c */
[----:B------:R-:W-:Y:S02]  /*10d90*/  F2FP.PACK_AB R62, R158, R252 ;  /* 0x000000fc9e3e723e */ /* 0x000fe400000000ff */
[----:B------:R-:W-:Y:S02]  /*10da0*/  MOV R148, R169 ;  /* 0x000000a900947202 */ /* 0x000fe40000000f00 */
[----:B------:R-:W-:Y:S01]  /*10db0*/  HMMA.16816.F32 R128, R52, R150, R128 ;  /* 0x000000963480723c */ /* 0x000fe20000001880 */
[----:B------:R-:W-:Y:S03]  /*10dc0*/  MUFU.EX2 R82, R75 ;  /* 0x0000004b00527308 */ /* 0x000fe60000000800 */
[----:B-1----:R-:W-:Y:S02]  /*10dd0*/  F2FP.PACK_AB R63, R173, R172 ;  /* 0x000000acad3f723e */ /* 0x002fe400000000ff */
[----:B------:R-:W-:Y:S02]  /*10de0*/  MOV R143, R168 ;  /* 0x000000a8008f7202 */ /* 0x000fe40000000f00 */
[----:B------:R-:W-:Y:S01]  /*10df0*/  F2FP.PACK_AB R53, R186, R167 ;  /* 0x000000a7ba35723e */ /* 0x000fe200000000ff */
[----:B------:R-:W-:Y:S02]  /*10e00*/  LDSM.16.MT88.4 R168, [R233+0x3000] ;  /* 0x00300000e9a8783b */ /* 0x000fe40000004200 */
[----:B------:R-:W-:Y:S01]  /*10e10*/  MUFU.EX2 R205, R83 ;  /* 0x0000005300cd7308 */ /* 0x000fe20000000800 */
[----:B------:R-:W-:Y:S02]  /*10e20*/  F2FP.PACK_AB R52, R165, R144 ;  /* 0x00000090a534723e */ /* 0x000fe400000000ff */
[----:B------:R-:W-:Y:S02]  /*10e30*/  F2FP.PACK_AB R54, R156, R163 ;  /* 0x000000a39c36723e */ /* 0x000fe400000000ff */
[----:B------:R-:W-:Y:S05]  /*10e40*/  F2FP.PACK_AB R55, R157, R159 ;  /* 0x0000009f9d37723e */ /* 0x000fea00000000ff */
[----:B------:R1:W2:Y:S02]  /*10e50*/  MUFU.EX2 R83, R74 ;  /* 0x0000004a00537308 */ /* 0x0002a40000000800 */
[-C--:B------:R-:W-:Y:S08]  /*10e60*/  HMMA.16816.F32 R4, R52, R56.reuse, R4 ;  /* 0x000000383404723c */ /* 0x080ff00000001804 */
[C---:B------:R-:W-:Y:S01]  /*10e70*/  HMMA.16816.F32 R8, R60.reuse, R56, R8 ;  /* 0x000000383c08723c */ /* 0x040fe20000001808 */
[----:B------:R-:W-:Y:S07]  /*10e80*/  MUFU.EX2 R139, R139 ;  /* 0x0000008b008b7308 */ /* 0x000fee0000000800 */
[-C--:B------:R-:W-:Y:S03]  /*10e90*/  HMMA.16816.F32 R12, R60, R58.reuse, R12 ;  /* 0x0000003a3c0c723c */ /* 0x080fe6000000180c */
[----:B------:R-:W-:Y:S01]  /*10ea0*/  MUFU.EX2 R208, R80 ;  /* 0x0000005000d07308 */ /* 0x000fe20000000800 */
[----:B-1----:R-:W-:Y:S04]  /*10eb0*/  LDSM.16.MT88.4 R72, [R232+0x1800] ;  /* 0x00180000e848783b */ /* 0x002fe80000004200 */
[C---:B------:R-:W-:Y:S05]  /*10ec0*/  HMMA.16816.F32 R16, R52.reuse, R58, R16 ;  /* 0x0000003a3410723c */ /* 0x040fea0000001810 */
[----:B------:R-:W-:Y:S01]  /*10ed0*/  MUFU.EX2 R80, R78 ;  /* 0x0000004e00507308 */ /* 0x000fe20000000800 */
[----:B------:R-:W1:Y:S02]  /*10ee0*/  LDSM.16.MT88.4 R56, [R232+0x1000] ;  /* 0x00100000e838783b */ /* 0x000e640000004200 */
[-C--:B------:R-:W-:Y:S07]  /*10ef0*/  HMMA.16816.F32 R20, R52, R64.reuse, R20 ;  /* 0x000000403414723c */ /* 0x080fee0000001814 */
[----:B------:R-:W-:Y:S01]  /*10f00*/  MUFU.EX2 R207, R81 ;  /* 0x0000005100cf7308 */ /* 0x000fe20000000800 */
[C---:B------:R-:W-:Y:S08]  /*10f10*/  HMMA.16816.F32 R24, R60.reuse, R64, R24 ;  /* 0x000000403c18723c */ /* 0x040ff00000001818 */
[-C--:B------:R-:W-:Y:S01]  /*10f20*/  HMMA.16816.F32 R28, R60, R66.reuse, R28 ;  /* 0x000000423c1c723c */ /* 0x080fe2000000181c */
[----:B------:R-:W-:Y:S07]  /*10f30*/  MUFU.EX2 R202, R76 ;  /* 0x0000004c00ca7308 */ /* 0x000fee0000000800 */
[C---:B------:R-:W-:Y:S01]  /*10f40*/  HMMA.16816.F32 R32, R52.reuse, R66, R32 ;  /* 0x000000423420723c */ /* 0x040fe20000001820 */
[----:B------:R-:W2:Y:S02]  /*10f50*/  LDSM.16.MT88.4 R64, [R229+0x1800] ;  /* 0x00180000e540783b */ /* 0x000ea40000004200 */
[----:B------:R-:W1:Y:S05]  /*10f60*/  MUFU.EX2 R201, R77 ;  /* 0x0000004d00c97308 */ /* 0x000e6a0000000800 */
[-C--:B------:R-:W-:Y:S05]  /*10f70*/  HMMA.16816.F32 R36, R52, R68.reuse, R36 ;  /* 0x000000443424723c */ /* 0x080fea0000001824 */
[----:B------:R1:W1:Y:S03]  /*10f80*/  MUFU.EX2 R81, R79 ;  /* 0x0000004f00517308 */ /* 0x0002660000000800 */
[C---:B------:R-:W-:Y:S07]  /*10f90*/  HMMA.16816.F32 R40, R60.reuse, R68, R40 ;  /* 0x000000443c28723c */ /* 0x040fee0000001828 */
[----:B------:R2:W-:Y:S01]  /*10fa0*/  MUFU.EX2 R200, R84 ;  /* 0x0000005400c87308 */ /* 0x0005e20000000800 */
[-C--:B------:R-:W-:Y:S08]  /*10fb0*/  HMMA.16816.F32 R44, R60, R70.reuse, R44 ;  /* 0x000000463c2c723c */ /* 0x080ff0000000182c */
[C---:B------:R-:W-:Y:S01]  /*10fc0*/  HMMA.16816.F32 R48, R52.reuse, R70, R48 ;  /* 0x000000463430723c */ /* 0x040fe20000001830 */
[----:B------:R-:W-:Y:S01]  /*10fd0*/  LDSM.16.MT88.4 R68, [R230+0x1800] ;  /* 0x00180000e644783b */ /* 0x000fe20000004200 */
[----:B------:R4:W-:Y:S02]  /*10fe0*/  MUFU.EX2 R199, R85 ;  /* 0x0000005500c77308 */ /* 0x0009e40000000800 */
[--C-:B-1----:R-:W-:Y:S01]  /*10ff0*/  FFMA.FTZ R79, R106, c[0x0][0x2d0], -R3.reuse ;  /* 0x0000b4006a4f7a23 */ /* 0x102fe20000010803 */
[----:B------:R-:W-:Y:S01]  /*11000*/  MOV R106, R185 ;  /* 0x000000b9006a7202 */ /* 0x000fe20000000f00 */
[----:B------:R-:W-:Y:S02]  /*11010*/  FFMA.FTZ R3, R111, c[0x0][0x2d0], -R3 ;  /* 0x0000b4006f037a23 */ /* 0x000fe40000010803 */
[-C--:B------:R-:W-:Y:S04]  /*11020*/  HMMA.16816.F32 R116, R52, R56.reuse, R116 ;  /* 0x000000383474723c */ /* 0x080fe80000001874 */
[----:B------:R-:W-:Y:S01]  /*11030*/  MOV R111, R186 ;  /* 0x000000ba006f7202 */ /* 0x000fe20000000f00 */
[----:B------:R1:W-:Y:S01]  /*11040*/  MUFU.EX2 R198, R86 ;  /* 0x0000005600c67308 */ /* 0x0003e20000000800 */
[--C-:B--2---:R-:W-:Y:S02]  /*11050*/  FFMA.FTZ R84, R105, c[0x0][0x2d0], -R138.reuse ;  /* 0x0000b40069547a23 */ /* 0x104fe4000001088a */
[C---:B------:R-:W-:Y:S04]  /*11060*/  HMMA.16816.F32 R120, R60.reuse, R56, R120 ;  /* 0x000000383c78723c */ /* 0x040fe80000001878 */
[----:B------:R-:W-:Y:S03]  /*11070*/  MOV R105, R159 ;  /* 0x0000009f00697202 */ /* 0x000fe60000000f00 */
[----:B------:R-:W-:Y:S01]  /*11080*/  F2FP.PACK_AB R56, R178, R174 ;  /* 0x000000aeb238723e */ /* 0x000fe200000000ff */
[-C--:B------:R-:W-:Y:S01]  /*11090*/  HMMA.16816.F32 R124, R60, R58.reuse, R124 ;  /* 0x0000003a3c7c723c */ /* 0x080fe2000000187c */
[----:B------:R-:W2:Y:S01]  /*110a0*/  LDSM.16.MT88.4 R60, [R233+0x1800] ;  /* 0x00180000e93c783b */ /* 0x000ea20000004200 */
[----:B------:R-:W-:Y:S02]  /*110b0*/  MUFU.EX2 R84, R84 ;  /* 0x0000005400547308 */ /* 0x000fe40000000800 */
[----:B------:R-:W-:Y:S01]  /*110c0*/  F2FP.PACK_AB R57, R176, R177 ;  /* 0x000000b1b039723e */ /* 0x000fe200000000ff */
[--C-:B----4-:R-:W-:Y:S01]  /*110d0*/  FFMA.FTZ R85, R104, c[0x0][0x2d0], -R138.reuse ;  /* 0x0000b40068557a23 */ /* 0x110fe2000001088a */
[----:B------:R-:W-:Y:S01]  /*110e0*/  MOV R104, R156 ;  /* 0x0000009c00687202 */ /* 0x000fe20000000f00 */
[----:B------:R-:W-:Y:S01]  /*110f0*/  FFMA.FTZ R138, R109, c[0x0][0x2d0], -R138 ;  /* 0x0000b4006d8a7a23 */ /* 0x000fe2000001088a */
[----:B------:R-:W-:Y:S04]  /*11100*/  HMMA.16816.F32 R128, R52, R58, R128 ;  /* 0x0000003a3480723c */ /* 0x000fe80000001880 */
[----:B------:R-:W-:Y:S01]  /*11110*/  MOV R109, R163 ;  /* 0x000000a3006d7202 */ /* 0x000fe20000000f00 */
[----:B------:R-:W-:Y:S01]  /*11120*/  MUFU.EX2 R138, R138 ;  /* 0x0000008a008a7308 */ /* 0x000fe20000000800 */
[--C-:B-1----:R-:W-:Y:S01]  /*11130*/  FFMA.FTZ R86, R114, c[0x0][0x2d0], -R188.reuse ;  /* 0x0000b40072567a23 */ /* 0x102fe200000108bc */
[----:B------:R-:W-:Y:S01]  /*11140*/  F2FP.PACK_AB R52, R224, R225 ;  /* 0x000000e1e034723e */ /* 0x000fe200000000ff */
[----:B------:R-:W-:Y:S01]  /*11150*/  FFMA.FTZ R133, R133, R155, R215 ;  /* 0x0000009b85857223 */ /* 0x000fe200000100d7 */
[----:B------:R-:W-:Y:S03]  /*11160*/  F2FP.PACK_AB R54, R222, R223 ;  /* 0x000000dfde36723e */ /* 0x000fe600000000ff */
[----:B------:R-:W-:Y:S01]  /*11170*/  F2FP.PACK_AB R53, R220, R175 ;  /* 0x000000afdc35723e */ /* 0x000fe200000000ff */
[----:B------:R-:W-:Y:S01]  /*11180*/  FADD.FTZ R133, R216, R133 ;  /* 0x00000085d8857221 */ /* 0x000fe20000010000 */
[----:B------:R-:W-:Y:S01]  /*11190*/  F2FP.PACK_AB R55, R219, R179 ;  /* 0x000000b3db37723e */ /* 0x000fe200000000ff */
[----:B------:R-:W-:Y:S01]  /*111a0*/  FFMA.FTZ R188, R115, c[0x0][0x2d0], -R188 ;  /* 0x0000b40073bc7a23 */ /* 0x000fe200000108bc */
[----:B------:R-:W-:Y:S01]  /*111b0*/  F2FP.PACK_AB R58, R183, R214 ;  /* 0x000000d6b73a723e */ /* 0x000fe200000000ff */
[----:B------:R-:W-:Y:S01]  /*111c0*/  MUFU.EX2 R86, R86 ;  /* 0x0000005600567308 */ /* 0x000fe20000000800 */
[----:B------:R-:W-:Y:S01]  /*111d0*/  F2FP.PACK_AB R59, R180, R181 ;  /* 0x000000b5b43b723e */ /* 0x000fe200000000ff */
[----:B---3--:R-:W-:Y:S02]  /*111e0*/  FFMA.FTZ R132, R132, R154, R212 ;  /* 0x0000009a84847223 */ /* 0x008fe400000100d4 */
[-C--:B------:R-:W-:Y:S03]  /*111f0*/  HMMA.16816.F32 R4, R52, R64.reuse, R4 ;  /* 0x000000403404723c */ /* 0x080fe60000001804 */
[----:B------:R-:W-:Y:S01]  /*11200*/  FADD.FTZ R132, R213, R132 ;  /* 0x00000084d5847221 */ /* 0x000fe20000010000 */
[----:B------:R-:W-:Y:S02]  /*11210*/  MOV R114, R158 ;  /* 0x0000009e00727202 */ /* 0x000fe40000000f00 */
[----:B------:R-:W-:Y:S01]  /*11220*/  MUFU.EX2 R188, R188 ;  /* 0x000000bc00bc7308 */ /* 0x000fe20000000800 */
[----:B------:R-:W-:Y:S01]  /*11230*/  MOV R115, R157 ;  /* 0x0000009d00737202 */ /* 0x000fe20000000f00 */
[C---:B------:R-:W-:Y:S08]  /*11240*/  HMMA.16816.F32 R8, R56.reuse, R64, R8 ;  /* 0x000000403808723c */ /* 0x040ff00000001808 */
[-C--:B------:R-:W-:Y:S01]  /*11250*/  HMMA.16816.F32 R12, R56, R66.reuse, R12 ;  /* 0x00000042380c723c */ /* 0x080fe2000000180c */
[----:B------:R-:W-:Y:S07]  /*11260*/  MUFU.EX2 R113, R87 ;  /* 0x0000005700717308 */ /* 0x000fee0000000800 */
[C---:B------:R-:W-:Y:S01]  /*11270*/  HMMA.16816.F32 R16, R52.reuse, R66, R16 ;  /* 0x000000423410723c */ /* 0x040fe20000001810 */
[----:B------:R-:W-:Y:S02]  /*11280*/  LDSM.16.MT88.4 R64, [R233+0x2000] ;  /* 0x00200000e940783b */ /* 0x000fe40000004200 */
[----:B------:R-:W-:Y:S05]  /*11290*/  MUFU.EX2 R87, R112 ;  /* 0x0000007000577308 */ /* 0x000fea0000000800 */
[-C--:B--2---:R-:W-:Y:S05]  /*112a0*/  HMMA.16816.F32 R20, R52, R60.reuse, R20 ;  /* 0x0000003c3414723c */ /* 0x084fea0000001814 */
[----:B------:R-:W-:Y:S03]  /*112b0*/  MUFU.EX2 R96, R96 ;  /* 0x0000006000607308 */ /* 0x000fe60000000800 */
[C---:B------:R-:W-:Y:S07]  /*112c0*/  HMMA.16816.F32 R24, R56.reuse, R60, R24 ;  /* 0x0000003c3818723c */ /* 0x040fee0000001818 */
[----:B------:R-:W-:Y:S01]  /*112d0*/  MUFU.EX2 R97, R97 ;  /* 0x0000006100617308 */ /* 0x000fe20000000800 */
[-C--:B------:R-:W-:Y:S08]  /*112e0*/  HMMA.16816.F32 R28, R56, R62.reuse, R28 ;  /* 0x0000003e381c723c */ /* 0x080ff0000000181c */
[C---:B------:R-:W-:Y:S01]  /*112f0*/  HMMA.16816.F32 R32, R52.reuse, R62, R32 ;  /* 0x0000003e3420723c */ /* 0x040fe20000001820 */
[----:B------:R-:W1:Y:S01]  /*11300*/  LDSM.16.MT88.4 R60, [R229+0x2000] ;  /* 0x00200000e53c783b */ /* 0x000e620000004200 */
[----:B------:R-:W-:Y:S02]  /*11310*/  MUFU.EX2 R98, R98 ;  /* 0x0000006200627308 */ /* 0x000fe40000000800 */
[----:B------:R-:W-:Y:S01]  /*11320*/  FFMA.FTZ R0, R0, R145, R189 ;  /* 0x0000009100007223 */ /* 0x000fe200000100bd */
[----:B------:R-:W-:Y:S03]  /*11330*/  MOV R145, R152 ;  /* 0x0000009800917202 */ /* 0x000fe60000000f00 */
[-C--:B------:R-:W-:Y:S04]  /*11340*/  HMMA.16816.F32 R36, R52, R68.reuse, R36 ;  /* 0x000000443424723c */ /* 0x080fe80000001824 */
[----:B------:R-:W-:Y:S01]  /*11350*/  MOV R215, R145 ;  /* 0x0000009100d77202 */ /* 0x000fe20000000f00 */
[----:B------:R-:W-:Y:S01]  /*11360*/  MUFU.EX2 R99, R99 ;  /* 0x0000006300637308 */ /* 0x000fe20000000800 */
[----:B------:R-:W-:Y:S02]  /*11370*/  FADD.FTZ R76, R190, R0 ;  /* 0x00000000be4c7221 */ /* 0x000fe40000010000 */
[C---:B------:R-:W-:Y:S04]  /*11380*/  HMMA.16816.F32 R40, R56.reuse, R68, R40 ;  /* 0x000000443828723c */ /* 0x040fe80000001828 */
[----:B------:R-:W-:Y:S01]  /*11390*/  FFMA.FTZ R134, R134, R147, R217 ;  /* 0x0000009386867223 */ /* 0x000fe200000100d9 */
[----:B------:R-:W-:Y:S01]  /*113a0*/  MOV R147, R153 ;  /* 0x0000009900937202 */ /* 0x000fe20000000f00 */
[----:B------:R-:W-:Y:S01]  /*113b0*/  FADD.FTZ R0, R226, R132 ;  /* 0x00000084e2007221 */ /* 0x000fe20000010000 */
[----:B------:R-:W-:Y:S01]  /*113c0*/  LDSM.16.MT88.4 R152, [R229+0x3000] ;  /* 0x00300000e598783b */ /* 0x000fe20000004200 */
[-C--:B------:R-:W-:Y:S01]  /*113d0*/  HMMA.16816.F32 R44, R56, R70.reuse, R44 ;  /* 0x00000046382c723c */ /* 0x080fe2000000182c */
[----:B------:R-:W-:Y:S03]  /*113e0*/  MUFU.EX2 R88, R88 ;  /* 0x0000005800587308 */ /* 0x000fe60000000800 */
[----:B------:R-:W-:Y:S01]  /*113f0*/  FADD.FTZ R0, R227, R0 ;  /* 0x00000000e3007221 */ /* 0x000fe20000010000 */
[----:B------:R-:W-:Y:S01]  /*11400*/  MOV R217, R144 ;  /* 0x0000009000d97202 */ /* 0x000fe20000000f00 */
[----:B------:R-:W-:Y:S01]  /*11410*/  FADD.FTZ R134, R218, R134 ;  /* 0x00000086da867221 */ /* 0x000fe20000010000 */
[----:B------:R-:W-:Y:S01]  /*11420*/  MOV R132, R135 ;  /* 0x0000008700847202 */ /* 0x000fe20000000f00 */
[C---:B------:R-:W-:Y:S01]  /*11430*/  HMMA.16816.F32 R48, R52.reuse, R70, R48 ;  /* 0x000000463430723c */ /* 0x040fe20000001830 */
[----:B------:R-:W2:Y:S02]  /*11440*/  LDSM.16.MT88.4 R68, [R230+0x2000] ;  /* 0x00200000e644783b */ /* 0x000ea40000004200 */
[----:B------:R-:W-:Y:S01]  /*11450*/  MUFU.EX2 R89, R89 ;  /* 0x0000005900597308 */ /* 0x000fe20000000800 */
[----:B------:R-:W-:Y:S02]  /*11460*/  FADD.FTZ R0, R148, R0 ;  /* 0x0000000094007221 */ /* 0x000fe40000010000 */
[----:B------:R-:W-:Y:S02]  /*11470*/  FADD.FTZ R134, R221, R134 ;  /* 0x00000086dd867221 */ /* 0x000fe40000010000 */
[-C--:B------:R-:W-:Y:S05]  /*11480*/  HMMA.16816.F32 R116, R52, R72.reuse, R116 ;  /* 0x000000483474723c */ /* 0x080fea0000001874 */
[----:B------:R-:W-:Y:S03]  /*11490*/  MUFU.EX2 R90, R90 ;  /* 0x0000005a005a7308 */ /* 0x000fe60000000800 */
[C---:B------:R-:W-:Y:S07]  /*114a0*/  HMMA.16816.F32 R120, R56.reuse, R72, R120 ;  /* 0x000000483878723c */ /* 0x040fee0000001878 */
[----:B------:R-:W-:Y:S01]  /*114b0*/  MUFU.EX2 R91, R91 ;  /* 0x0000005b005b7308 */ /* 0x000fe20000000800 */
[-C--:B------:R-:W-:Y:S07]  /*114c0*/  HMMA.16816.F32 R124, R56, R74.reuse, R124 ;  /* 0x0000004a387c723c */ /* 0x080fee000000187c */
[----:B------:R-:W-:Y:S01]  /*114d0*/  F2FP.PACK_AB R56, R203, R204 ;  /* 0x000000cccb38723e */ /* 0x000fe200000000ff */
[----:B------:R-:W-:Y:S01]  /*114e0*/  HMMA.16816.F32 R128, R52, R74, R128 ;  /* 0x0000004a3480723c */ /* 0x000fe20000001880 */
[----:B------:R-:W3:Y:S01]  /*114f0*/  LDSM.16.MT88.4 R72, [R232+0x2000] ;  /* 0x00200000e848783b */ /* 0x000ee20000004200 */
[----:B------:R-:W-:Y:S02]  /*11500*/  MUFU.EX2 R92, R92 ;  /* 0x0000005c005c7308 */ /* 0x000fe40000000800 */
[----:B------:R-:W-:Y:S02]  /*11510*/  F2FP.PACK_AB R57, R82, R83 ;  /* 0x000000535239723e */ /* 0x000fe400000000ff */
[----:B------:R-:W-:Y:S02]  /*11520*/  F2FP.PACK_AB R58, R201, R202 ;  /* 0x000000cac93a723e */ /* 0x000fe400000000ff */
[----:B------:R-:W-:Y:S04]  /*11530*/  F2FP.PACK_AB R52, R211, R182 ;  /* 0x000000b6d334723e */ /* 0x000fe800000000ff */
[----:B------:R-:W-:Y:S01]  /*11540*/  F2FP.PACK_AB R53, R209, R210 ;  /* 0x000000d2d135723e */ /* 0x000fe200000000ff */
[----:B------:R-:W4:Y:S01]  /*11550*/  MUFU.EX2 R93, R93 ;  /* 0x0000005d005d7308 */ /* 0x000f220000000800 */
[----:B------:R-:W-:Y:S02]  /*11560*/  F2FP.PACK_AB R54, R207, R208 ;  /* 0x000000d0cf36723e */ /* 0x000fe400000000ff */
[----:B------:R-:W-:Y:S02]  /*11570*/  F2FP.PACK_AB R55, R205, R206 ;  /* 0x000000cecd37723e */ /* 0x000fe400000000ff */
[----:B------:R-:W-:Y:S05]  /*11580*/  F2FP.PACK_AB R59, R81, R80 ;  /* 0x00000050513b723e */ /* 0x000fea00000000ff */
[-C--:B-1----:R-:W-:Y:S01]  /*11590*/  HMMA.16816.F32 R4, R52, R60.reuse, R4 ;  /* 0x0000003c3404723c */ /* 0x082fe20000001804 */
[----:B------:R-:W-:Y:S07]  /*115a0*/  MUFU.EX2 R94, R94 ;  /* 0x0000005e005e7308 */ /* 0x000fee0000000800 */
[C---:B------:R-:W-:Y:S03]  /*115b0*/  HMMA.16816.F32 R8, R56.reuse, R60, R8 ;  /* 0x0000003c3808723c */ /* 0x040fe60000001808 */
[----:B------:R-:W1:Y:S05]  /*115c0*/  MUFU.EX2 R95, R95 ;  /* 0x0000005f005f7308 */ /* 0x000e6a0000000800 */
[-C--:B------:R-:W-:Y:S05]  /*115d0*/  HMMA.16816.F32 R12, R56, R62.reuse, R12 ;  /* 0x0000003e380c723c */ /* 0x080fea000000180c */
[----:B------:R-:W-:Y:S03]  /*115e0*/  MUFU.EX2 R100, R100 ;  /* 0x0000006400647308 */ /* 0x000fe60000000800 */
[C---:B------:R-:W-:Y:S01]  /*115f0*/  HMMA.16816.F32 R16, R52.reuse, R62, R16 ;  /* 0x0000003e3410723c */ /* 0x040fe20000001810 */
[----:B------:R-:W1:Y:S06]  /*11600*/  LDSM.16.MT88.4 R60, [R229+0x2800] ;  /* 0x00280000e53c783b */ /* 0x000e6c0000004200 */
[----:B------:R-:W-:Y:S01]  /*11610*/  MUFU.EX2 R101, R101 ;  /* 0x0000006500657308 */ /* 0x000fe20000000800 */
[-C--:B------:R-:W-:Y:S08]  /*11620*/  HMMA.16816.F32 R20, R52, R64.reuse, R20 ;  /* 0x000000403414723c */ /* 0x080ff00000001814 */
[C---:B------:R-:W-:Y:S01]  /*11630*/  HMMA.16816.F32 R24, R56.reuse, R64, R24 ;  /* 0x000000403818723c */ /* 0x040fe20000001818 */
[----:B------:R-:W-:Y:S07]  /*11640*/  MUFU.EX2 R102, R102 ;  /* 0x0000006600667308 */ /* 0x000fee0000000800 */
[-C--:B------:R-:W-:Y:S03]  /*11650*/  HMMA.16816.F32 R28, R56, R66.reuse, R28 ;  /* 0x00000042381c723c */ /* 0x080fe6000000181c */
[----:B------:R-:W-:Y:S05]  /*11660*/  MUFU.EX2 R103, R103 ;  /* 0x0000006700677308 */ /* 0x000fea0000000800 */
[C---:B------:R-:W-:Y:S01]  /*11670*/  HMMA.16816.F32 R32, R52.reuse, R66, R32 ;  /* 0x000000423420723c */ /* 0x040fe20000001820 */
[----:B------:R-:W1:Y:S04]  /*11680*/  LDSM.16.MT88.4 R64, [R233+0x2800] ;  /* 0x00280000e940783b */ /* 0x000e680000004200 */
[----:B------:R-:W-:Y:S03]  /*11690*/  MUFU.EX2 R85, R85 ;  /* 0x0000005500557308 */ /* 0x000fe60000000800 */
[-C--:B--2---:R-:W-:Y:S07]  /*116a0*/  HMMA.16816.F32 R36, R52, R68.reuse, R36 ;  /* 0x000000443424723c */ /* 0x084fee0000001824 */
[----:B------:R-:W-:Y:S01]  /*116b0*/  MUFU.EX2 R79, R79 ;  /* 0x0000004f004f7308 */ /* 0x000fe20000000800 */
[C---:B------:R-:W-:Y:S07]  /*116c0*/  HMMA.16816.F32 R40, R56.reuse, R68, R40 ;  /* 0x000000443828723c */ /* 0x040fee0000001828 */
[----:B------:R-:W-:Y:S01]  /*116d0*/  FADD.FTZ R68, R248, R133 ;  /* 0x00000085f8447221 */ /* 0x000fe20000010000 */
[-C--:B------:R-:W-:Y:S04]  /*116e0*/  HMMA.16816.F32 R44, R56, R70.reuse, R44 ;  /* 0x00000046382c723c */ /* 0x080fe8000000182c */
[----:B------:R-:W-:Y:S04]  /*116f0*/  FADD.FTZ R78, R250, R68 ;  /* 0x00000044fa4e7221 */ /* 0x000fe80000010000 */
[C---:B------:R-:W-:Y:S01]  /*11700*/  HMMA.16816.F32 R48, R52.reuse, R70, R48 ;  /* 0x000000463430723c */ /* 0x040fe20000001830 */
[----:B------:R-:W2:Y:S07]  /*11710*/  LDSM.16.MT88.4 R68, [R230+0x2800] ;  /* 0x00280000e644783b */ /* 0x000eae0000004200 */
[-C--:B---3--:R-:W-:Y:S08]  /*11720*/  HMMA.16816.F32 R116, R52, R72.reuse, R116 ;  /* 0x000000483474723c */ /* 0x088ff00000001874 */
[C---:B------:R-:W-:Y:S08]  /*11730*/  HMMA.16816.F32 R120, R56.reuse, R72, R120 ;  /* 0x000000483878723c */ /* 0x040ff00000001878 */
[-C--:B------:R-:W-:Y:S07]  /*11740*/  HMMA.16816.F32 R124, R56, R74.reuse, R124 ;  /* 0x0000004a387c723c */ /* 0x080fee000000187c */
[----:B----4-:R-:W-:Y:S01]  /*11750*/  F2FP.PACK_AB R58, R93, R92 ;  /* 0x0000005c5d3a723e */ /* 0x010fe200000000ff */
[----:B------:R-:W-:Y:S01]  /*11760*/  HMMA.16816.F32 R128, R52, R74, R128 ;  /* 0x0000004a3480723c */ /* 0x000fe20000001880 */
[----:B------:R-:W3:Y:S03]  /*11770*/  LDSM.16.MT88.4 R72, [R232+0x2800] ;  /* 0x00280000e848783b */ /* 0x000ee60000004200 */
[----:B------:R-:W-:Y:S01]  /*11780*/  FADD.FTZ R57, R191, R76 ;  /* 0x0000004cbf397221 */ /* 0x000fe20000010000 */
[----:B-1----:R-:W-:Y:S01]  /*11790*/  F2FP.PACK_AB R59, R95, R94 ;  /* 0x0000005e5f3b723e */ /* 0x002fe200000000ff */
[----:B------:R-:W-:Y:S01]  /*117a0*/  FADD.FTZ R56, R251, R134 ;  /* 0x00000086fb387221 */ /* 0x000fe20000010000 */
[----:B------:R-:W-:Y:S01]  /*117b0*/  F2FP.PACK_AB R52, R199, R200 ;  /* 0x000000c8c734723e */ /* 0x000fe200000000ff */
[----:B------:R-:W-:Y:S01]  /*117c0*/  FADD.FTZ R77, R193, R57 ;  /* 0x00000039c14d7221 */ /* 0x000fe20000010000 */
[----:B------:R-:W-:Y:S03]  /*117d0*/  F2FP.PACK_AB R53, R113, R198 ;  /* 0x000000c67135723e */ /* 0x000fe600000000ff */
[----:B------:R-:W-:Y:S01]  /*117e0*/  F2FP.PACK_AB R54, R97, R96 ;  /* 0x000000606136723e */ /* 0x000fe200000000ff */
[----:B------:R-:W-:Y:S01]  /*117f0*/  FADD.FTZ R76, R249, R56 ;  /* 0x00000038f94c7221 */ /* 0x000fe20000010000 */
[----:B------:R-:W-:Y:S02]  /*11800*/  F2FP.PACK_AB R55, R99, R98 ;  /* 0x000000626337723e */ /* 0x000fe400000000ff */
[----:B------:R-:W-:Y:S02]  /*11810*/  F2FP.PACK_AB R56, R89, R88 ;  /* 0x000000585938723e */ /* 0x000fe400000000ff */
[----:B------:R-:W-:Y:S03]  /*11820*/  F2FP.PACK_AB R57, R91, R90 ;  /* 0x0000005a5b39723e */ /* 0x000fe600000000ff */
[-C--:B------:R-:W-:Y:S08]  /*11830*/  HMMA.16816.F32 R4, R52, R60.reuse, R4 ;  /* 0x0000003c3404723c */ /* 0x080ff00000001804 */
[C---:B------:R-:W-:Y:S08]  /*11840*/  HMMA.16816.F32 R8, R56.reuse, R60, R8 ;  /* 0x0000003c3808723c */ /* 0x040ff00000001808 */
[-C--:B------:R-:W-:Y:S08]  /*11850*/  HMMA.16816.F32 R12, R56, R62.reuse, R12 ;  /* 0x0000003e380c723c */ /* 0x080ff0000000180c */
[C---:B------:R-:W-:Y:S01]  /*11860*/  HMMA.16816.F32 R16, R52.reuse, R62, R16 ;  /* 0x0000003e3410723c */ /* 0x040fe20000001810 */
[----:B------:R1:W-:Y:S06]  /*11870*/  MUFU.EX2 R63, R3 ;  /* 0x00000003003f7308 */ /* 0x0003ec0000000800 */
[----:B------:R-:W-:Y:S01]  /*11880*/  FADD.FTZ R62, R147, R0 ;  /* 0x00000000933e7221 */ /* 0x000fe20000010000 */
[-C--:B------:R-:W-:Y:S08]  /*11890*/  HMMA.16816.F32 R20, R52, R64.reuse, R20 ;  /* 0x000000403414723c */ /* 0x080ff00000001814 */
[C---:B------:R-:W-:Y:S01]  /*118a0*/  HMMA.16816.F32 R24, R56.reuse, R64, R24 ;  /* 0x000000403818723c */ /* 0x040fe20000001818 */
[----:B------:R-:W-:Y:S07]  /*118b0*/  MUFU.EX2 R64, R110 ;  /* 0x0000006e00407308 */ /* 0x000fee0000000800 */
[-C--:B------:R-:W-:Y:S03]  /*118c0*/  HMMA.16816.F32 R28, R56, R66.reuse, R28 ;  /* 0x00000042381c723c */ /* 0x080fe6000000181c */
[----:B------:R-:W-:Y:S01]  /*118d0*/  MUFU.EX2 R65, R107 ;  /* 0x0000006b00417308 */ /* 0x000fe20000000800 */
[----:B-1----:R-:W-:Y:S04]  /*118e0*/  FADD.FTZ R3, R143, R78 ;  /* 0x0000004e8f037221 */ /* 0x002fe80000010000 */
[C---:B------:R-:W-:Y:S04]  /*118f0*/  HMMA.16816.F32 R32, R52.reuse, R66, R32 ;  /* 0x000000423420723c */ /* 0x040fe80000001820 */
[----:B------:R-:W-:Y:S01]  /*11900*/  FADD.FTZ R3, R146, R3 ;  /* 0x0000000392037221 */ /* 0x000fe20000010000 */
[----:B------:R-:W1:Y:S03]  /*11910*/  MUFU.EX2 R66, R108 ;  /* 0x0000006c00427308 */ /* 0x000e660000000800 */
[-C--:B--2---:R-:W-:Y:S04]  /*11920*/  HMMA.16816.F32 R36, R52, R68.reuse, R36 ;  /* 0x000000443424723c */ /* 0x084fe80000001824 */
[----:B------:R-:W-:Y:S04]  /*11930*/  FADD.FTZ R60, R184, R3 ;  /* 0x00000003b83c7221 */ /* 0x000fe80000010000 */
[C---:B------:R-:W-:Y:S08]  /*11940*/  HMMA.16816.F32 R40, R56.reuse, R68, R40 ;  /* 0x000000443828723c */ /* 0x040ff00000001828 */
[-C--:B------:R-:W-:Y:S08]  /*11950*/  HMMA.16816.F32 R44, R56, R70.reuse, R44 ;  /* 0x00000046382c723c */ /* 0x080ff0000000182c */
[C---:B------:R-:W-:Y:S07]  /*11960*/  HMMA.16816.F32 R48, R52.reuse, R70, R48 ;  /* 0x000000463430723c */ /* 0x040fee0000001830 */
[----:B------:R-:W-:Y:S01]  /*11970*/  MOV R70, R2 ;  /* 0x0000000200467202 */ /* 0x000fe20000000f00 */
[-C--:B---3--:R-:W-:Y:S08]  /*11980*/  HMMA.16816.F32 R116, R52, R72.reuse, R116 ;  /* 0x000000483474723c */ /* 0x088ff00000001874 */
[C---:B------:R-:W-:Y:S08]  /*11990*/  HMMA.16816.F32 R120, R56.reuse, R72, R120 ;  /* 0x000000483878723c */ /* 0x040ff00000001878 */
[-C--:B------:R-:W-:Y:S07]  /*119a0*/  HMMA.16816.F32 R124, R56, R74.reuse, R124 ;  /* 0x0000004a387c723c */ /* 0x080fee000000187c */
[----:B------:R-:W-:Y:S01]  /*119b0*/  FADD.FTZ R57, R194, R77 ;  /* 0x0000004dc2397221 */ /* 0x000fe20000010000 */
[----:B------:R-:W-:Y:S04]  /*119c0*/  HMMA.16816.F32 R128, R52, R74, R128 ;  /* 0x0000004a3480723c */ /* 0x000fe80000001880 */
[----:B------:R-:W-:Y:S01]  /*119d0*/  FADD.FTZ R56, R149, R76 ;  /* 0x0000004c95387221 */ /* 0x000fe20000010000 */
[----:B-1----:R-:W-:Y:S01]  /*119e0*/  F2FP.PACK_AB R58, R138, R66 ;  /* 0x000000428a3a723e */ /* 0x002fe200000000ff */
[----:B------:R-:W-:Y:S01]  /*119f0*/  FADD.FTZ R61, R195, R57 ;  /* 0x00000039c33d7221 */ /* 0x000fe20000010000 */
[----:B------:R-:W-:Y:S01]  /*11a00*/  F2FP.PACK_AB R52, R101, R100 ;  /* 0x000000646534723e */ /* 0x000fe200000000ff */
[----:B------:R-:W-:Y:S01]  /*11a10*/  FADD.FTZ R0, R187, R56 ;  /* 0x00000038bb007221 */ /* 0x000fe20000010000 */
[----:B------:R-:W-:Y:S01]  /*11a20*/  F2FP.PACK_AB R53, R103, R102 ;  /* 0x000000666735723e */ /* 0x000fe200000000ff */
[----:B------:R-:W1:Y:S02]  /*11a30*/  LDSM.16.MT88.4 R184, [R230+0x3000] ;  /* 0x00300000e6b8783b */ /* 0x000e640000004200 */
[----:B------:R-:W-:Y:S01]  /*11a40*/  FADD.FTZ R3, R197, R61 ;  /* 0x0000003dc5037221 */ /* 0x000fe20000010000 */
[----:B------:R-:W-:Y:S01]  /*11a50*/  F2FP.PACK_AB R54, R139, R87 ;  /* 0x000000578b36723e */ /* 0x000fe200000000ff */
[----:B------:R-:W-:Y:S01]  /*11a60*/  FADD.FTZ R0, R161, R0 ;  /* 0x00000000a1007221 */ /* 0x000fe20000010000 */
[----:B------:R-:W-:Y:S01]  /*11a70*/  F2FP.PACK_AB R55, R188, R86 ;  /* 0x00000056bc37723e */ /* 0x000fe200000000ff */
[----:B------:R-:W-:Y:S01]  /*11a80*/  FADD.FTZ R3, R196, R3 ;  /* 0x00000003c4037221 */ /* 0x000fe20000010000 */
[----:B------:R-:W-:Y:S01]  /*11a90*/  F2FP.PACK_AB R56, R84, R85 ;  /* 0x000000555438723e */ /* 0x000fe200000000ff */
[----:B------:R-:W-:Y:S01]  /*11aa0*/  FADD.FTZ R0, R217, R0 ;  /* 0x00000000d9007221 */ /* 0x000fe20000010000 */
[----:B------:R-:W-:Y:S02]  /*11ab0*/  F2FP.PACK_AB R57, R65, R79 ;  /* 0x0000004f4139723e */ /* 0x000fe400000000ff */
[----:B------:R-:W-:Y:S01]  /*11ac0*/  F2FP.PACK_AB R59, R63, R64 ;  /* 0x000000403f3b723e */ /* 0x000fe200000000ff */
[-C--:B------:R-:W-:Y:S07]  /*11ad0*/  HMMA.16816.F32 R140, R52, R152.reuse, R4 ;  /* 0x00000098348c723c */ /* 0x080fee0000001804 */
        /* <DEDUP_REMOVED lines=103> */
[----:B-1----:R-:W-:Y:S02]  /*12150*/  MOV R3, R136 ;  /* 0x0000008800037202 */ /* 0x002fe40000000f00 */
[----:B--2---:R-:W-:Y:S01]  /*12160*/  MOV R0, R137 ;  /* 0x0000008900007202 */ /* 0x004fe20000000f00 */
[----:B------:R-:W-:-:S05]  /*12170*/  @P0 BRA `(.L_x_2757) ;  /* 0xffffc00000000947 */ /* 0x000fca000383ffff */
.L_x_2756:
[----:B------:R-:W-:Y:S02]  /*12180*/  MOV R10, 0x1f ;  /* 0x0000001f000a7802 */ /* 0x000fe40000000f00 */
[----:B------:R-:W-:Y:S01]  /*12190*/  MOV R7, 0xffffffff ;  /* 0xffffffff00077802 */ /* 0x000fe20000000f00 */
[----:B------:R-:W-:Y:S05]  /*121a0*/  BRA.DIV ~URZ, `(.L_x_2758) ;  /* 0x000025527f007947 */ /* 0x000fea000b800000 */
[----:B------:R-:W2:Y:S04]  /*121b0*/  LDL R0, [R1+0x18] ;  /* 0x0000180001007983 */ /* 0x000ea80000100800 */
[----:B--2---:R1:W2:Y:S02]  /*121c0*/  SHFL.BFLY PT, R2, R0, 0x2, 0x1f ;  /* 0x0c401f0000027f89 */ /* 0x0042a400000e0000 */
.L_x_2788:
        /* <DEDUP_REMOVED lines=19> */
.L_x_2789:
        /* <DEDUP_REMOVED lines=102> */
.L_x_2725:
        /* <DEDUP_REMOVED lines=19> */
.L_x_2761:
[----:B---3--:R-:W-:Y:S05]  /*12a90*/  BSYNC B0 ;  /* 0x0000000000007941 */ /* 0x008fea0003800000 */
.L_x_2760:
        /* <DEDUP_REMOVED lines=14> */
[----:B-1----:R-:W-:Y:S05]  /*12b80*/  CALL.REL.NOINC `($__internal_43_$__cuda_sm70_shflsync_idx_p) ;  /* 0x00001ef000007944 */ /* 0x002fea0003c00000 */
.L_x_2764:
        /* <DEDUP_REMOVED lines=152> */
.L_x_2766:
[----:B----4-:R-:W-:Y:S05]  /*13510*/  BSYNC B0 ;  /* 0x0000000000007941 */ /* 0x010fea0003800000 */
.L_x_2765:
        /* <DEDUP_REMOVED lines=36> */
.L_x_2768:
[----:B------:R-:W-:Y:S05]  /*13760*/  BSYNC B0 ;  /* 0x0000000000007941 */ /* 0x000fea0003800000 */
.L_x_2767:
        /* <DEDUP_REMOVED lines=36> */
.L_x_2770:
[----:B------:R-:W-:Y:S05]  /*139b0*/  BSYNC B0 ;  /* 0x0000000000007941 */ /* 0x000fea0003800000 */
.L_x_2769:
        /* <DEDUP_REMOVED lines=37> */
.L_x_2763:
        /* <DEDUP_REMOVED lines=44> */
.L_x_2771:
[----:B------:R-:W-:Y:S05]  /*13ed0*/  BSYNC B1 ;  /* 0x0000000000017941 */ /* 0x000fea0003800000 */
.L_x_2762:
        /* <DEDUP_REMOVED lines=10> */
.L_x_2790:
[----:B------:R-:W5:Y:S01]  /*13f80*/  S2R R2, SR_TID.X ;  /* 0x0000000000027919 */ /* 0x000f620000002100 */
[----:B------:R-:W-:Y:S03]  /*13f90*/  WARPSYNC 0xffffffff ;  /* 0xffffffff00007948 */ /* 0x000fe60003800000 */
[----:B------:R-:W-:Y:S06]  /*13fa0*/  BAR.SYNC.DEFER_BLOCKING 0x4, 0x80 ;  /* 0x0102000000007b1d */ /* 0x000fec0000010000 */
[----:B---3--:R3:W-:Y:S01]  /*13fb0*/  STL [R1+0x6c], R0 ;  /* 0x00006c0001007387 */ /* 0x0087e20000100800 */
[----:B-----5:R-:W-:-:S13]  /*13fc0*/  LOP3.LUT P0, RZ, R2, 0x7f, RZ, 0xc0, !PT ;  /* 0x0000007f02ff7812 */ /* 0x020fda000780c0ff */
[----:B------:R3:W-:Y:S04]  /*13fd0*/  @!P0 STS [0xb100], R26 ;  /* 0x00b1001aff008388 */ /* 0x0007e80000000800 */
[----:B------:R-:W-:Y:S06]  /*13fe0*/  BAR.ARV 0x5, 0x80 ;  /* 0x0142000000007b1d */ /* 0x000fec0000002000 */
.L_x_2772:
[----:B--23--:R-:W2:Y:S02]  /*13ff0*/  LDL R0, [R1+0x6c] ;  /* 0x00006c0001007983 */ /* 0x00cea40000100800 */
[----:B--2---:R-:W-:-:S13]  /*14000*/  ISETP.GE.AND P0, PT, R0, c[0x0][0x538], PT ;  /* 0x00014e0000007a0c */ /* 0x004fda0003f06270 */
[----:B-1--4-:R-:W-:Y:S01]  /*14010*/  @P0 CALL.REL.NOINC `(.L_x_2774) ;  /* 0x0000001000000944 */ /* 0x012fe20003c00000 */
[----:B------:R-:W-:Y:S05]  /*14020*/  BRA `(.L_x_2775) ;  /* 0xfffec6f000007947 */ /* 0x000fea000383ffff */
.L_x_2774:
[----:B------:R-:W-:Y:S05]  /*14030*/  EXIT ;  /* 0x000000000000794d */ /* 0x000fea0003800000 */
.L_x_2726:
[----:B------:R-:W-:Y:S01]  /*14040*/  IMAD.MOV.U32 R10, RZ, RZ, R2 ;  /* 0x000000ffff0a7224 */ /* 0x000fe200078e0002 */
[----:B-1----:R-:W-:Y:S01]  /*14050*/  MOV R8, RZ ;  /* 0x000000ff00087202 */ /* 0x002fe20000000f00 */
[----:B------:R-:W-:Y:S01]  /*14060*/  IMAD.MOV.U32 R7, RZ, RZ, 0x181f ;  /* 0x0000181fff077424 */ /* 0x000fe200078e00ff */
[----:B------:R-:W-:Y:S02]  /*14070*/  MOV R9, 0x14090 ;  /* 0x0001409000097802 */ /* 0x000fe40000000f00 */
[----:B------:R-:W-:Y:S05]  /*14080*/  CALL.REL.NOINC `($__internal_43_$__cuda_sm70_shflsync_idx_p) ;  /* 0x000009f000007944 */ /* 0x000fea0003c00000 */
[----:B------:R-:W-:Y:S01]  /*14090*/  MOV R5, R7 ;  /* 0x0000000700057202 */ /* 0x000fe20000000f00 */
[----:B------:R-:W-:Y:S05]  /*140a0*/  BRA `(.L_x_2776) ;  /* 0xfffed4d000007947 */ /* 0x000fea000383ffff */
.L_x_2727:
[----:B------:R-:W-:Y:S01]  /*140b0*/  IMAD.MOV.U32 R10, RZ, RZ, R3 ;  /* 0x000000ffff0a7224 */ /* 0x000fe200078e0003 */
[----:B-1----:R-:W-:Y:S01]  /*140c0*/  MOV R8, RZ ;  /* 0x000000ff00087202 */ /* 0x002fe20000000f00 */
[----:B------:R-:W-:Y:S01]  /*140d0*/  IMAD.MOV.U32 R7, RZ, RZ, 0x181f ;  /* 0x0000181fff077424 */ /* 0x000fe200078e00ff */
[----:B------:R-:W-:Y:S02]  /*140e0*/  MOV R9, 0x14100 ;  /* 0x0001410000097802 */ /* 0x000fe40000000f00 */
[----:B--23--:R-:W-:Y:S05]  /*140f0*/  CALL.REL.NOINC `($__internal_43_$__cuda_sm70_shflsync_idx_p) ;  /* 0x0000098000007944 */ /* 0x00cfea0003c00000 */
[----:B------:R-:W-:Y:S01]  /*14100*/  MOV R4, R7 ;  /* 0x0000000700047202 */ /* 0x000fe20000000f00 */
[----:B------:R-:W-:Y:S05]  /*14110*/  BRA `(.L_x_2777) ;  /* 0xfffed48000007947 */ /* 0x000fea000383ffff */
.L_x_2730:
[----:B------:R-:W-:Y:S01]  /*14120*/  IMAD.MOV.U32 R10, RZ, RZ, R2 ;  /* 0x000000ffff0a7224 */ /* 0x000fe200078e0002 */
[----:B------:R-:W-:Y:S01]  /*14130*/  MOV R8, 0x1 ;  /* 0x0000000100087802 */ /* 0x000fe20000000f00 */
[----:B------:R-:W-:Y:S01]  /*14140*/  IMAD.MOV.U32 R7, RZ, RZ, 0x181f ;  /* 0x0000181fff077424 */ /* 0x000fe200078e00ff */
[----:B------:R-:W-:-:S02]  /*14150*/  MOV R9, 0x14170 ;  /* 0x0001417000097802 */ /* 0x000fc40000000f00 */
[----:B-1234-:R-:W-:Y:S05]  /*14160*/  CALL.REL.NOINC `($__internal_43_$__cuda_sm70_shflsync_idx_p) ;  /* 0x0000091000007944 */ /* 0x01efea0003c00000 */
[----:B------:R-:W-:Y:S01]  /*14170*/  IMAD.MOV.U32 R6, RZ, RZ, R7 ;  /* 0x000000ffff067224 */ /* 0x000fe200078e0007 */
[----:B------:R-:W-:Y:S01]  /*14180*/  MOV R8, 0x1 ;  /* 0x0000000100087802 */ /* 0x000fe20000000f00 */
[----:B------:R-:W-:Y:S01]  /*14190*/  IMAD.MOV.U32 R10, RZ, RZ, R3 ;  /* 0x000000ffff0a7224 */ /* 0x000fe200078e0003 */
[----:B------:R-:W-:-:S02]  /*141a0*/  MOV R7, 0x181f ;  /* 0x0000181f00077802 */ /* 0x000fc40000000f00 */
[----:B------:R-:W-:Y:S02]  /*141b0*/  MOV R9, 0x141d0 ;  /* 0x000141d000097802 */ /* 0x000fe40000000f00 */
[----:B------:R-:W-:Y:S05]  /*141c0*/  CALL.REL.NOINC `($__internal_43_$__cuda_sm70_shflsync_idx_p) ;  /* 0x000008b000007944 */ /* 0x000fea0003c00000 */
[----:B------:R-:W-:Y:S01]  /*141d0*/  MOV R4, R7 ;  /* 0x0000000700047202 */ /* 0x000fe20000000f00 */
[----:B------:R-:W-:Y:S05]  /*141e0*/  BRA `(.L_x_2778) ;  /* 0xfffed4b000007947 */ /* 0x000fea000383ffff */
.L_x_2733:
[----:B------:R-:W-:Y:S01]  /*141f0*/  IMAD.MOV.U32 R10, RZ, RZ, R2 ;  /* 0x000000ffff0a7224 */ /* 0x000fe200078e0002 */
[----:B------:R-:W-:Y:S01]  /*14200*/  MOV R8, 0x2 ;  /* 0x0000000200087802 */ /* 0x000fe20000000f00 */
[----:B------:R-:W-:Y:S01]  /*14210*/  IMAD.MOV.U32 R7, RZ, RZ, 0x181f ;  /* 0x0000181fff077424 */ /* 0x000fe200078e00ff */
[----:B------:R-:W-:Y:S02]  /*14220*/  MOV R9, 0x14240 ;  /* 0x0001424000097802 */ /* 0x000fe40000000f00 */
[----:B-123--:R-:W-:Y:S05]  /*14230*/  CALL.REL.NOINC `($__internal_43_$__cuda_sm70_shflsync_idx_p) ;  /* 0x0000084000007944 */ /* 0x00efea0003c00000 */
[----:B------:R-:W-:Y:S01]  /*14240*/  MOV R6, R7 ;  /* 0x0000000700067202 */ /* 0x000fe20000000f00 */
[----:B------:R-:W-:Y:S05]  /*14250*/  BRA `(.L_x_2779) ;  /* 0xfffed52000007947 */ /* 0x000fea000383ffff */
.L_x_2734:
[----:B------:R-:W-:Y:S01]  /*14260*/  IMAD.MOV.U32 R10, RZ, RZ, R3 ;  /* 0x000000ffff0a7224 */ /* 0x000fe200078e0003 */
[----:B------:R-:W-:Y:S01]  /*14270*/  MOV R8, 0x2 ;  /* 0x0000000200087802 */ /* 0x000fe20000000f00 */
[----:B------:R-:W-:Y:S01]  /*14280*/  IMAD.MOV.U32 R7, RZ, RZ, 0x181f ;  /* 0x0000181fff077424 */ /* 0x000fe200078e00ff */
[----:B------:R-:W-:Y:S02]  /*14290*/  MOV R9, 0x142b0 ;  /* 0x000142b000097802 */ /* 0x000fe40000000f00 */
[----:B-1234-:R-:W-:Y:S05]  /*142a0*/  CALL.REL.NOINC `($__internal_43_$__cuda_sm70_shflsync_idx_p) ;  /* 0x000007d000007944 */ /* 0x01efea0003c00000 */
[----:B------:R-:W-:Y:S01]  /*142b0*/  MOV R4, R7 ;  /* 0x0000000700047202 */ /* 0x000fe20000000f00 */
[----:B------:R-:W-:Y:S05]  /*142c0*/  BRA `(.L_x_2780) ;  /* 0xfffed4d000007947 */ /* 0x000fea000383ffff */
.L_x_2737:
        /* <DEDUP_REMOVED lines=13> */
.L_x_2740:
[----:B------:R-:W-:Y:S01]  /*143a0*/  IMAD.MOV.U32 R10, RZ, RZ, R2 ;  /* 0x000000ffff0a7224 */ /* 0x000fe200078e0002 */
[----:B------:R-:W-:Y:S01]  /*143b0*/  MOV R8, 0x4 ;  /* 0x0000000400087802 */ /* 0x000fe20000000f00 */
[----:B------:R-:W-:Y:S01]  /*143c0*/  IMAD.MOV.U32 R7, RZ, RZ, 0x181f ;  /* 0x0000181fff077424 */ /* 0x000fe200078e00ff */
[----:B------:R-:W-:Y:S02]  /*143d0*/  MOV R9, 0x143f0 ;  /* 0x000143f000097802 */ /* 0x000fe40000000f00 */
[----:B-1234-:R-:W-:Y:S05]  /*143e0*/  CALL.REL.NOINC `($__internal_43_$__cuda_sm70_shflsync_idx_p) ;  /* 0x0000069000007944 */ /* 0x01efea0003c00000 */
[----:B------:R-:W-:Y:S01]  /*143f0*/  MOV R6, R7 ;  /* 0x0000000700067202 */ /* 0x000fe20000000f00 */
[----:B------:R-:W-:Y:S05]  /*14400*/  BRA `(.L_x_2782) ;  /* 0xfffed56000007947 */ /* 0x000fea000383ffff */
.L_x_2741:
[----:B------:R-:W-:Y:S01]  /*14410*/  IMAD.MOV.U32 R10, RZ, RZ, R3 ;  /* 0x000000ffff0a7224 */ /* 0x000fe200078e0003 */
[----:B------:R-:W-:Y:S01]  /*14420*/  MOV R8, 0x4 ;  /* 0x0000000400087802 */ /* 0x000fe20000000f00 */
[----:B------:R-:W-:Y:S01]  /*14430*/  IMAD.MOV.U32 R7, RZ, RZ, 0x181f ;  /* 0x0000181fff077424 */ /* 0x000fe200078e00ff */
[----:B------:R-:W-:Y:S02]  /*14440*/  MOV R9, 0x14460 ;  /* 0x0001446000097802 */ /* 0x000fe40000000f00 */
[----:B-1234-:R-:W-:Y:S05]  /*14450*/  CALL.REL.NOINC `($__internal_43_$__cuda_sm70_shflsync_idx_p) ;  /* 0x0000062000007944 */ /* 0x01efea0003c00000 */
[----:B------:R-:W-:Y:S01]  /*14460*/  MOV R4, R7 ;  /* 0x0000000700047202 */ /* 0x000fe20000000f00 */
[----:B------:R-:W-:Y:S05]  /*14470*/  BRA `(.L_x_2783) ;  /* 0xfffed51000007947 */ /* 0x000fea000383ffff */
.L_x_2744:
        /* <DEDUP_REMOVED lines=13> */
.L_x_2747:
[----:B------:R-:W-:Y:S01]  /*14550*/  IMAD.MOV.U32 R10, RZ, RZ, R2 ;  /* 0x000000ffff0a7224 */ /* 0x000fe200078e0002 */
[----:B------:R-:W-:Y:S01]  /*14560*/  MOV R8, 0x6 ;  /* 0x0000000600087802 */ /* 0x000fe20000000f00 */
[----:B------:R-:W-:Y:S01]  /*14570*/  IMAD.MOV.U32 R7, RZ, RZ, 0x181f ;  /* 0x0000181fff077424 */ /* 0x000fe200078e00ff */
[----:B------:R-:W-:Y:S02]  /*14580*/  MOV R9, 0x145a0 ;  /* 0x000145a000097802 */ /* 0x000fe40000000f00 */
[----:B-1234-:R-:W-:Y:S05]  /*14590*/  CALL.REL.NOINC `($__internal_43_$__cuda_sm70_shflsync_idx_p) ;  /* 0x000004e000007944 */ /* 0x01efea0003c00000 */
[----:B------:R-:W-:Y:S01]  /*145a0*/  MOV R6, R7 ;  /* 0x0000000700067202 */ /* 0x000fe20000000f00 */
[----:B------:R-:W-:Y:S05]  /*145b0*/  BRA `(.L_x_2785) ;  /* 0xfffed5a000007947 */ /* 0x000fea000383ffff */
.L_x_2748:
[----:B------:R-:W-:Y:S01]  /*145c0*/  IMAD.MOV.U32 R10, RZ, RZ, R3 ;  /* 0x000000ffff0a7224 */ /* 0x000fe200078e0003 */
[----:B------:R-:W-:Y:S01]  /*145d0*/  MOV R8, 0x6 ;  /* 0x0000000600087802 */ /* 0x000fe20000000f00 */
[----:B------:R-:W-:Y:S01]  /*145e0*/  IMAD.MOV.U32 R7, RZ, RZ, 0x181f ;  /* 0x0000181fff077424 */ /* 0x000fe200078e00ff */
[----:B------:R-:W-:Y:S02]  /*145f0*/  MOV R9, 0x14610 ;  /* 0x0001461000097802 */ /* 0x000fe40000000f00 */
[----:B-1234-:R-:W-:Y:S05]  /*14600*/  CALL.REL.NOINC `($__internal_43_$__cuda_sm70_shflsync_idx_p) ;  /* 0x0000047000007944 */ /* 0x01efea0003c00000 */
[----:B------:R-:W-:Y:S01]  /*14610*/  MOV R4, R7 ;  /* 0x0000000700047202 */ /* 0x000fe20000000f00 */
[----:B------:R-:W-:Y:S05]  /*14620*/  BRA `(.L_x_2786) ;  /* 0xfffed55000007947 */ /* 0x000fea000383ffff */
.L_x_2751:
        /* <DEDUP_REMOVED lines=13> */
.L_x_2758:
[----:B------:R1:W5:Y:S01]  /*14700*/  LDL R0, [R1+0x18] ;  /* 0x0000180001007983 */ /* 0x0003620000100800 */
[----:B------:R-:W-:Y:S02]  /*14710*/  MOV R3, 0x2 ;  /* 0x0000000200037802 */ /* 0x000fe40000000f00 */
[----:B------:R-:W-:Y:S02]  /*14720*/  MOV R8, 0x14740 ;  /* 0x0001474000087802 */ /* 0x000fe40000000f00 */
[----:B-1---5:R-:W-:Y:S05]  /*14730*/  CALL.REL.NOINC `($__internal_42_$__cuda_sm70_shflsync_bfly_p) ;  /* 0x0000030000007944 */ /* 0x022fea0003c00000 */
[----:B--2---:R-:W-:Y:S01]  /*14740*/  MOV R2, R3 ;  /* 0x0000000300027202 */ /* 0x004fe20000000f00 */
[----:B-1----:R-:W-:Y:S05]  /*14750*/  BRA `(.L_x_2788) ;  /* 0xffffda7000007947 */ /* 0x002fea000383ffff */
.L_x_2759:
[----:B------:R-:W-:Y:S01]  /*14760*/  IMAD.MOV.U32 R0, RZ, RZ, R2 ;  /* 0x000000ffff007224 */ /* 0x000fe200078e0002 */
[----:B------:R-:W-:Y:S02]  /*14770*/  MOV R3, 0x1 ;  /* 0x0000000100037802 */ /* 0x000fe40000000f00 */
[----:B------:R-:W-:Y:S02]  /*14780*/  MOV R8, 0x147a0 ;  /* 0x000147a000087802 */ /* 0x000fe40000000f00 */
[----:B-----5:R-:W-:Y:S05]  /*14790*/  CALL.REL.NOINC `($__internal_42_$__cuda_sm70_shflsync_bfly_p) ;  /* 0x000002a000007944 */ /* 0x020fea0003c00000 */
[----:B-1----:R1:W5:Y:S01]  /*147a0*/  LDL R0, [R1+0x1c] ;  /* 0x00001c0001007983 */ /* 0x0023620000100800 */
[----:B--2---:R-:W-:Y:S01]  /*147b0*/  FADD.FTZ R2, R2, R3 ;  /* 0x0000000302027221 */ /* 0x004fe20000010000 */
[----:B------:R-:W-:-:S02]  /*147c0*/  MOV R3, 0x2 ;  /* 0x0000000200037802 */ /* 0x000fc40000000f00 */
[----:B------:R-:W-:Y:S02]  /*147d0*/  MOV R8, 0x147f0 ;  /* 0x000147f000087802 */ /* 0x000fe40000000f00 */
[----:B-1---5:R-:W-:Y:S05]  /*147e0*/  CALL.REL.NOINC `($__internal_42_$__cuda_sm70_shflsync_bfly_p) ;  /* 0x0000025000007944 */ /* 0x022fea0003c00000 */
[----:B-1----:R-:W3:Y:S01]  /*147f0*/  LDL.LU R0, [R1+0x1c] ;  /* 0x00001c0001007983 */ /* 0x002ee20000300800 */
[----:B------:R-:W-:Y:S01]  /*14800*/  MOV R8, 0x14850 ;  /* 0x0001485000087802 */ /* 0x000fe20000000f00 */
[----:B--23--:R-:W-:Y:S01]  /*14810*/  FADD.FTZ R4, R0, R3 ;  /* 0x0000000300047221 */ /* 0x00cfe20000010000 */
[----:B------:R-:W-:-:S04]  /*14820*/  MOV R3, 0x1 ;  /* 0x0000000100037802 */ /* 0x000fc80000000f00 */
[----:B------:R-:W-:Y:S02]  /*14830*/  MOV R0, R4 ;  /* 0x0000000400007202 */ /* 0x000fe40000000f00 */
[----:B------:R-:W-:Y:S05]  /*14840*/  CALL.REL.NOINC `($__internal_42_$__cuda_sm70_shflsync_bfly_p) ;  /* 0x000001f000007944 */ /* 0x000fea0003c00000 */
[----:B-1----:R1:W5:Y:S01]  /*14850*/  LDL R0, [R1+0x24] ;  /* 0x0000240001007983 */ /* 0x0023620000100800 */
[----:B--2---:R-:W-:Y:S01]  /*14860*/  FADD.FTZ R4, R4, R3 ;  /* 0x0000000304047221 */ /* 0x004fe20000010000 */
[----:B------:R-:W-:Y:S02]  /*14870*/  MOV R3, 0x2 ;  /* 0x0000000200037802 */ /* 0x000fe40000000f00 */
        /* <DEDUP_REMOVED lines=19> */
[----:B--2---:R-:W-:Y:S01]  /*149b0*/  MOV R8, R3 ;  /* 0x0000000300087202 */ /* 0x004fe20000000f00 */
[----:B-1----:R-:W-:Y:S05]  /*149c0*/  BRA `(.L_x_2789) ;  /* 0xffffd93000007947 */ /* 0x002fea000383ffff */
.L_x_2773:
[----:B------:R-:W-:Y:S01]  /*149d0*/  IMAD.MOV.U32 R10, RZ, RZ, R26 ;  /* 0x000000ffff0a7224 */ /* 0x000fe200078e001a */
[----:B-1----:R-:W-:Y:S01]  /*149e0*/  MOV R8, RZ ;  /* 0x000000ff00087202 */ /* 0x002fe20000000f00 */
[----:B------:R-:W-:Y:S01]  /*149f0*/  IMAD.MOV.U32 R7, RZ, RZ, 0x1f ;  /* 0x0000001fff077424 */ /* 0x000fe200078e00ff */
[----:B----4-:R-:W-:Y:S02]  /*14a00*/  MOV R9, 0x14a20 ;  /* 0x00014a2000097802 */ /* 0x010fe40000000f00 */
[----:B--23--:R-:W-:Y:S05]  /*14a10*/  CALL.REL.NOINC `($__internal_43_$__cuda_sm70_shflsync_idx_p) ;  /* 0x0000006000007944 */ /* 0x00cfea0003c00000 */
[----:B------:R-:W-:Y:S01]  /*14a20*/  MOV R0, R7 ;  /* 0x0000000700007202 */ /* 0x000fe20000000f00 */
[----:B------:R-:W-:Y:S05]  /*14a30*/  BRA `(.L_x_2790) ;  /* 0xfffff54000007947 */ /* 0x000fea000383ffff */
        .weak           $__internal_42_$__cuda_sm70_shflsync_bfly_p
        .type           $__internal_42_$__cuda_sm70_shflsync_bfly_p,@function
        .size           $__internal_42_$__cuda_sm70_shflsync_bfly_p,($__internal_43_$__cuda_sm70_shflsync_idx_p - $__internal_42_$__cuda_sm70_shflsync_bfly_p)
$__internal_42_$__cuda_sm70_shflsync_bfly_p:
[----:B------:R-:W-:Y:S01]  /*14a40*/  MOV R9, 0x0 ;  /* 0x0000000000097802 */ /* 0x000fe20000000f00 */
[----:B------:R-:W-:Y:S04]  /*14a50*/  WARPSYNC R7 ;  /* 0x0000000700007348 */ /* 0x000fe80003800000 */
[----:B------:R1:W2:Y:S01]  /*14a60*/  SHFL.BFLY PT, R3, R0, R3, R10 ;  /* 0x0c00000300037389 */ /* 0x0002a200000e000a */
[----:B------:R-:W-:Y:S05]  /*14a70*/  RET.REL.NODEC R8 `(_ZN7cutlass13device_kernelIN5flash19enable_sm80_to_sm89INS1_16FlashAttnFwdSm80INS1_25CollectiveMainloopFwdSm80ILi4ELi1ELb0EN4cute5tupleIJNS5_1CILi128EEENS7_ILi112EEENS7_ILi64EEEEEELi64ENS_6half_tEfNS_4arch4Sm80ELb1ELb0ELb0ELb0ELb0ELb0ELb1ELb1EEENS1_21CollectiveEpilogueFwdINS6_IJS8_SA_S9_EEENS6_IJNS7_ILi1EEESI_SI_EEESC_SE_Li128ELb0ELb1ELb1ELb0EEENS1_30DynamicPersistentTileSchedulerILi128ELi128ELb1ELb1ELb0EEEEEEEEEvNT_6ParamsE) ;  /* 0xfffeb58008007950 */ /* 0x000fea0003c3ffff */
        .weak           $__internal_43_$__cuda_sm70_shflsync_idx_p
        .type           $__internal_43_$__cuda_sm70_shflsync_idx_p,@function
        .size           $__internal_43_$__cuda_sm70_shflsync_idx_p,(.L_x_3285 - $__internal_43_$__cuda_sm70_shflsync_idx_p)
$__internal_43_$__cuda_sm70_shflsync_idx_p:
[----:B------:R-:W-:-:S04]  /*14a80*/  MOV R12, 0xffffffff ;  /* 0xffffffff000c7802 */ /* 0x000fc80000000f00 */
[----:B------:R-:W-:Y:S04]  /*14a90*/  WARPSYNC R12 ;  /* 0x0000000c00007348 */ /* 0x000fe80003800000 */
[----:B------:R1:W2:Y:S02]  /*14aa0*/  SHFL.IDX PT, R7, R10, R8, R7 ;  /* 0x000000080a077389 */ /* 0x0002a400000e0007 */
[----:B-1----:R-:W-:Y:S02]  /*14ab0*/  MOV R8, R9 ;  /* 0x0000000900087202 */ /* 0x002fe40000000f00 */
[----:B------:R-:W-:-:S04]  /*14ac0*/  MOV R9, 0x0 ;  /* 0x0000000000097802 */ /* 0x000fc80000000f00 */
[----:B--2---:R-:W-:Y:S05]  /*14ad0*/  RET.REL.NODEC R8 `(_ZN7cutlass13device_kernelIN5flash19enable_sm80_to_sm89INS1_16FlashAttnFwdSm80INS1_25CollectiveMainloopFwdSm80ILi4ELi1ELb0EN4cute5tupleIJNS5_1CILi128EEENS7_ILi112EEENS7_ILi64EEEEEELi64ENS_6half_tEfNS_4arch4Sm80ELb1ELb0ELb0ELb0ELb0ELb0ELb1ELb1EEENS1_21CollectiveEpilogueFwdINS6_IJS8_SA_S9_EEENS6_IJNS7_ILi1EEESI_SI_EEESC_SE_Li128ELb0ELb1ELb1ELb0EEENS1_30DynamicPersistentTileSchedulerILi128ELi128ELb1ELb1ELb0EEEEEEEEEvNT_6ParamsE) ;  /* 0xfffeb52008007950 */ /* 0x004fea0003c3ffff */
.L_x_2791:
        /* <DEDUP_REMOVED lines=10> */
.L_x_3285:


//--------------------- .text._ZN7cutlass13device_kernelIN5flash19enable_sm80_to_sm89INS1_16FlashAttnFwdSm80INS1_25CollectiveMainloopFwdSm80ILi4ELi1ELb0EN4cute5tupleIJNS5_1CILi128EEENS7_ILi80EEENS7_ILi64EEEEEELi64ENS_6half_tEfNS_4arch4Sm80ELb1ELb0ELb0ELb1ELb0ELb0ELb1ELb1EEENS1_21CollectiveEpilogueFwdINS6_IJS8_SA_S9_EEENS6_IJNS7_ILi1EEESI_SI_EEESC_SE_Li128ELb1ELb1ELb1ELb0EEENS1_36VarlenDynamicPersistentTileSchedulerILi128ELi80ELi128ELi128ELb1ELb1ELb0ELb1ELb1ELb1EEEEEEEEEvNT_6ParamsE --------------------------
	.section	.text._ZN7cutlass13device_kernelIN5flash19enable_sm80_to_sm89INS1_16FlashAttnFwdSm80INS1_25CollectiveMainloopFwdSm80ILi4ELi1ELb0EN4cute5tupleIJNS5_1CILi128EEENS7_ILi80EEENS7_ILi64EEEEEELi64ENS_6half_tEfNS_4arch4Sm80ELb1ELb0ELb0ELb1ELb0ELb0ELb1ELb1EEENS1_21CollectiveEpilogueFwdINS6_IJS8_SA_S9_EEENS6_IJNS7_ILi1EEESI_SI_EEESC_SE_Li128ELb1ELb1ELb1ELb0EEENS1_36VarlenDynamicPersistentTileSchedulerILi128ELi80ELi128ELi128ELb1ELb1ELb0ELb1ELb1ELb1EEEEEEEEEvNT_6ParamsE,"ax",@progbits
	.sectioninfo	@"SHI_REGISTERS=255"
	.align	128
.text._ZN7cutlass13device_kernelIN5flash19enable_sm80_to_sm89INS1_16FlashAttnFwdSm80INS1_25CollectiveMainloopFwdSm80ILi4ELi1ELb0EN4cute5tupleIJNS5_1CILi128EEENS7_ILi80EEENS7_ILi64EEEEEELi64ENS_6half_tEfNS_4arch4Sm80ELb1ELb0ELb0ELb1ELb0ELb0ELb1ELb1EEENS1_21CollectiveEpilogueFwdINS6_IJS8_SA_S9_EEENS6_IJNS7_ILi1EEESI_SI_EEESC_SE_Li128ELb1ELb1ELb1ELb0EEENS1_36VarlenDynamicPersistentTileSchedulerILi128ELi80ELi128ELi128ELb1ELb1ELb0ELb1ELb1ELb1EEEEEEEEEvNT_6ParamsE:
        .type           _ZN7cutlass13device_kernelIN5flash19enable_sm80_to_sm89INS1_16FlashAttnFwdSm80INS1_25CollectiveMainloopFwdSm80ILi4ELi1ELb0EN4cute5tupleIJNS5_1CILi128EEENS7_ILi80EEENS7_ILi64EEEEEELi64ENS_6half_tEfNS_4arch4Sm80ELb1ELb0ELb0ELb1ELb0ELb0ELb1ELb1EEENS1_21CollectiveEpilogueFwdINS6_IJS8_SA_S9_EEENS6_IJNS7_ILi1EEESI_SI_EEESC_SE_Li128ELb1ELb1ELb1ELb0EEENS1_36VarlenDynamicPersistentTileSchedulerILi128ELi80ELi128ELi128ELb1ELb1ELb0ELb1ELb1ELb1EEEEEEEEEvNT_6ParamsE,@function
        .size           _ZN7cutlass13device_kernelIN5flash19enable_sm80_to_sm89INS1_16FlashAttnFwdSm80INS1_25CollectiveMainloopFwdSm80ILi4ELi1ELb0EN4cute5tupleIJNS5_1CILi128EEENS7_ILi80EEENS7_ILi64EEEEEELi64ENS_6half_tEfNS_4arch4Sm80ELb1ELb0ELb0ELb1ELb0ELb0ELb1ELb1EEENS1_21CollectiveEpilogueFwdINS6_IJS8_SA_S9_EEENS6_IJNS7_ILi1EEESI_SI_EEESC_SE_Li128ELb1ELb1ELb1ELb0EEENS1_36VarlenDynamicPersistentTileSchedulerILi128ELi80ELi128ELi128ELb1ELb1ELb0ELb1ELb1ELb1EEEEEEEEEvNT_6ParamsE,(.L_x_3288 - _ZN7cutlass13device_kernelIN5flash19enable_sm80_to_sm89INS1_16FlashAttnFwdSm80INS1_25CollectiveMainloopFwdSm80ILi4ELi1ELb0EN4cute5tupleIJNS5_1CILi128EEENS7_ILi80EEENS7_ILi64EEEEEELi64ENS_6half_tEfNS_4arch4Sm80ELb1ELb0ELb0ELb1ELb0ELb0ELb1ELb1EEENS1_21CollectiveEpilogueFwdINS6_IJS8_SA_S9_EEENS6_IJNS7_ILi1EEESI_SI_EEESC_SE_Li128ELb1ELb1ELb1ELb0EEENS1_36VarlenDynamicPersistentTileSchedulerILi128ELi80ELi128ELi128ELb1ELb1ELb0ELb1ELb1ELb1EEEEEEEEEvNT_6ParamsE)
        .other          _ZN7cutlass13device_kernelIN5flash19enable_sm80_to_sm89INS1_16FlashAttnFwdSm80INS1_25CollectiveMainloopFwdSm80ILi4ELi1ELb0EN4cute5tupleIJNS5_1CILi128EEENS7_ILi80EEENS7_ILi64EEEEEELi64ENS_6half_tEfNS_4arch4Sm80ELb1ELb0ELb0ELb1ELb0ELb0ELb1ELb1EEENS1_21CollectiveEpilogueFwdINS6_IJS8_SA_S9_EEENS6_IJNS7_ILi1EEESI_SI_EEESC_SE_Li128ELb1ELb1ELb1ELb0EEENS1_36VarlenDynamicPersistentTileSchedulerILi128ELi80ELi128ELi128ELb1ELb1ELb0ELb1ELb1ELb1EEEEEEEEEvNT_6ParamsE,@"STO_CUDA_ENTRY STV_DEFAULT"
_ZN7cutlass13device_kernelIN5flash19enable_sm80_to_sm89INS1_16FlashAttnFwdSm80INS1_25CollectiveMainloopFwdSm80ILi4ELi1ELb0EN4cute5tupleIJNS5_1CILi128EEENS7_ILi80EEENS7_ILi64EEEEEELi64ENS_6half_tEfNS_4arch4Sm80ELb1ELb0ELb0ELb1ELb0ELb0ELb1ELb1EEENS1_21CollectiveEpilogueFwdINS6_IJS8_SA_S9_EEENS6_IJNS7_ILi1EEESI_SI_EEESC_SE_Li128ELb1ELb1ELb1ELb0EEENS1_36VarlenDynamicPersistentTileSchedulerILi128ELi80ELi128ELi128ELb1ELb1ELb0ELb1ELb1ELb1EEEEEEEEEvNT_6ParamsE:
        /* <DEDUP_REMOVED lines=55> */
.L_x_2797:
        /* <DEDUP_REMOVED lines=17> */
.L_x_2915:
        /* <DEDUP_REMOVED lines=16> */
.L_x_2916:
[----:B--2---:R-:W-:-:S05]  /*0580*/  IMAD R0, R0, c[0x0][0x538], RZ ;  /* 0x00014e0000007a24 */ /* 0x004fca00078e02ff */
[----:B------:R-:W-:-:S04]  /*0590*/  IADD3 R6, R0, R6, RZ ;  /* 0x0000000600067210 */ /* 0x000fc80007ffe0ff */
[----:B------:R-:W-:-:S13]  /*05a0*/  ISETP.GT.AND P0, PT, R6, UR4, PT ;  /* 0x0000000406007c0c */ /* 0x000fda000bf04270 */
[----:B-1----:R-:W-:Y:S05]  /*05b0*/  @!P0 BRA `(.L_x_2797) ;  /* 0xfffffdb000008947 */ /* 0x002fea000383ffff */
.L_x_2793:
[----:B------:R-:W-:-:S05]  /*05c0*/  IADD3 R12, -R0, R6, RZ ;  /* 0x00000006000c7210 */ /* 0x000fca0007ffe1ff */
[----:B------:R-:W-:-:S05]  /*05d0*/  IMAD R0, R4, c[0x0][0x538], R12 ;  /* 0x00014e0004007a24 */ /* 0x000fca00078e020c */
[----:B------:R-:W-:Y:S01]  /*05e0*/  ISETP.GT.AND P0, PT, R0, UR4, PT ;  /* 0x0000000400007c0c */ /* 0x000fe2000bf04270 */
[----:B------:R-:W-:-:S12]  /*05f0*/  BRA.DIV ~URZ, `(.L_x_2798) ;  /* 0x00011b627f007947 */ /* 0x000fd8000b800000 */
[----:B------:R-:W-:-:S04]  /*0600*/  VOTE.ANY R11, PT, !P0 ;  /* 0x00000000000b7806 */ /* 0x000fc800040e0100 */
.L_x_2917:
[----:B------:R-:W1:Y:S02]  /*0610*/  POPC R0, R11 ;  /* 0x0000000b00007309 */ /* 0x000e640000000000 */
[----:B-1----:R-:W-:-:S05]  /*0620*/  IADD3 R2, R0, R7, RZ ;  /* 0x0000000700027210 */ /* 0x002fca0007ffe0ff */
[----:B------:R1:W-:Y:S01]  /*0630*/  STL [R1+0x54], R2 ;  /* 0x0000540201007387 */ /* 0x0003e20000100800 */
[----:B------:R-:W-:Y:S05]  /*0640*/  BRA.DIV ~URZ, `(.L_x_2799) ;  /* 0x00011b627f007947 */ /* 0x000fea000b800000 */
[----:B------:R2:W3:Y:S01]  /*0650*/  SHFL.IDX PT, R13, R10, R0, 0x1f ;  /* 0x00001f000a0d7589 */ /* 0x0004e200000e0000 */
[----:B------:R-:W-:-:S03]  /*0660*/  MOV R6, RZ ;  /* 0x000000ff00067202 */ /* 0x000fc60000000f00 */
[----:B------:R2:W4:Y:S04]  /*0670*/  SHFL.IDX PT, R10, R8, R0, 0x1f ;  /* 0x00001f00080a7589 */ /* 0x00052800000e0000 */
.L_x_2918:
[----:B------:R-:W-:Y:S01]  /*0680*/  ISETP.NE.AND P0, PT, R11, RZ, PT ;  /* 0x000000ff0b00720c */ /* 0x000fe20003f05270 */
[----:B------:R-:W-:-:S12]  /*0690*/  BSSY B0, `(.L_x_2800) ;  /* 0x0000005000007945 */ /* 0x000fd80003800000 */
[----:B------:R-:W-:Y:S05]  /*06a0*/  @!P0 BRA `(.L_x_2801) ;  /* 0x0000003000008947 */ /* 0x000fea0003800000 */
[----:B------:R-:W-:Y:S01]  /*06b0*/  IADD3 R5, R0, -0x1, RZ ;  /* 0xffffffff00057810 */ /* 0x000fe20007ffe0ff */
[----:B------:R-:W-:Y:S05]  /*06c0*/  BRA.DIV ~URZ, `(.L_x_2802) ;  /* 0x00011bc27f007947 */ /* 0x000fea000b800000 */
[----:B------:R1:W2:Y:S02]  /*06d0*/  SHFL.IDX PT, R6, R4, R5, 0x1f ;  /* 0x00001f0504067589 */ /* 0x0002a400000e0000 */
.L_x_2801:
[----:B------:R-:W-:Y:S05]  /*06e0*/  BSYNC B0 ;  /* 0x0000000000007941 */ /* 0x000fea0003800000 */
.L_x_2800:
        /* <DEDUP_REMOVED lines=69> */
.L_x_2804:
        /* <DEDUP_REMOVED lines=46> */
[----:B------:R-:W-:Y:S02]  /*0e20*/  IMAD.MOV.U32 R7, RZ, RZ, R0 ;  /* 0x000000ffff077224 */ /* 0x000fe400078e0000 */
[----:B------:R-:W-:Y:S01]  /*0e30*/  IMAD.MOV.U32 R2, RZ, RZ, RZ ;  /* 0x000000ffff027224 */ /* 0x000fe200078e00ff */
[----:B------:R-:W-:Y:S01]  /*0e40*/  IABS R0, R8 ;  /* 0x0000000800007213 */ /* 0x000fe20000000000 */
[----:B------:R-:W-:-:S04]  /*0e50*/  IMAD R7, R7, R5, RZ ;  /* 0x0000000507077224 */ /* 0x000fc800078e02ff */
        /* <DEDUP_REMOVED lines=20> */
.L_x_2805:
[----:B------:R-:W-:Y:S05]  /*0fa0*/  BSYNC B0 ;  /* 0x0000000000007941 */ /* 0x000fea0003800000 */
.L_x_2803:
[----:B------:R-:W-:-:S04]  /*0fb0*/  LOP3.LUT R0, RZ, R0, RZ, 0x33, !PT ;  /* 0x00000000ff007212 */ /* 0x000fc800078e33ff */
[----:B------:R-:W-:-:S05]  /*0fc0*/  IADD3 R0, R0, R13, RZ ;  /* 0x0000000d00007210 */ /* 0x000fca0007ffe0ff */
[----:B------:R2:W-:Y:S01]  /*0fd0*/  STL [R1+0x4c], R0 ;  /* 0x00004c0001007387 */ /* 0x0005e20000100800 */
[----:B------:R-:W-:Y:S05]  /*0fe0*/  BRA `(.L_x_2806) ;  /* 0x0000006000007947 */ /* 0x000fea0003800000 */
.L_x_2794:
[----:B------:R-:W-:Y:S01]  /*0ff0*/  MOV R0, UR4 ;  /* 0x0000000400007c02 */ /* 0x000fe20008000f00 */
[----:B------:R-:W-:Y:S04]  /*1000*/  STL [R1+0x4c], RZ ;  /* 0x00004cff01007387 */ /* 0x000fe80000100800 */
[----:B------:R-:W-:Y:S04]  /*1010*/  STL [R1+0x50], RZ ;  /* 0x000050ff01007387 */ /* 0x000fe80000100800 */
[----:B------:R1:W-:Y:S02]  /*1020*/  STL [R1+0x48], R0 ;  /* 0x0000480001007387 */ /* 0x0003e40000100800 */
[----:B-1----:R-:W-:-:S05]  /*1030*/  MOV R0, c[0x0][0x53c] ;  /* 0x00014f0000007a02 */ /* 0x002fca0000000f00 */
[----:B------:R1:W-:Y:S02]  /*1040*/  STL [R1+0x54], R0 ;  /* 0x0000540001007387 */ /* 0x0003e40000100800 */
.L_x_2806:
        /* <DEDUP_REMOVED lines=8> */
.L_x_2792:
        /* <DEDUP_REMOVED lines=72> */
[----:B------:R-:W-:Y:S01]  /*1550*/  SHF.R.U32.HI R2, RZ, 0x3, R0 ;  /* 0x00000003ff027819 */ /* 0x000fe20000011600 */
[----:B------:R-:W-:Y:S01]  /*1560*/  IMAD.SHL.U32 R5, R12, 0x40, RZ ;  /* 0x000000400c057824 */ /* 0x000fe200078e00ff */
[----:B------:R-:W-:Y:S01]  /*1570*/  LOP3.LUT R0, R3, 0x1c0, RZ, 0xc0, !PT ;  /* 0x000001c003007812 */ /* 0x000fe200078ec0ff */
[--C-:B------:R-:W-:Y:S01]  /*1580*/  IMAD R6, R6, 0x2, R4.reuse ;  /* 0x0000000206067824 */ /* 0x100fe200078e0204 */
[----:B------:R-:W-:Y:S01]  /*1590*/  LOP3.LUT R3, R7, R2, RZ, 0x3c, !PT ;  /* 0x0000000207037212 */ /* 0x000fe200078e3cff */
[----:B------:R-:W-:Y:S01]  /*15a0*/  IMAD.MOV.U32 R7, RZ, RZ, -0x10 ;  /* 0xfffffff0ff077424 */ /* 0x000fe200078e00ff */
[----:B------:R-:W-:Y:S01]  /*15b0*/  LOP3.LUT R5, R5, 0xfffffe00, RZ, 0xc0, !PT ;  /* 0xfffffe0005057812 */ /* 0x000fe200078ec0ff */
[----:B------:R-:W-:Y:S01]  /*15c0*/  IMAD.MOV.U32 R12, RZ, RZ, 0x40 ;  /* 0x00000040ff0c7424 */ /* 0x000fe200078e00ff */
[----:B------:R-:W-:Y:S01]  /*15d0*/  LEA.HI R2, R0, R0, RZ, 0x1d ;  /* 0x0000000000027211 */ /* 0x000fe200078fe8ff */
[----:B------:R-:W-:Y:S01]  /*15e0*/  IMAD R0, R14, 0x200, R15 ;  /* 0x000002000e007824 */ /* 0x000fe200078e020f */
[CC--:B------:R-:W-:Y:S01]  /*15f0*/  IADD3 R4, R3.reuse, R5.reuse, R4 ;  /* 0x0000000503047210 */ /* 0x0c0fe20007ffe004 */
[----:B------:R-:W-:Y:S01]  /*1600*/  STL [R1+0x98], R16 ;  /* 0x0000981001007387 */ /* 0x000fe20000100800 */
[----:B------:R-:W-:Y:S01]  /*1610*/  LOP3.LUT R5, R3, R5, RZ, 0xfc, !PT ;  /* 0x0000000503057212 */ /* 0x000fe200078efcff */
[----:B------:R-:W-:Y:S01]  /*1620*/  IMAD.IADD R9, R6, 0x1, R2 ;  /* 0x0000000106097824 */ /* 0x000fe200078e0202 */
[----:B------:R-:W-:Y:S01]  /*1630*/  LOP3.LUT P6, RZ, R10, 0x2, RZ, 0xc0, !PT ;  /* 0x000000020aff7812 */ /* 0x000fe200078cc0ff */
[----:B------:R-:W-:Y:S01]  /*1640*/  IMAD R6, R8, 0x10, R18 ;  /* 0x0000001008067824 */ /* 0x000fe200078e0212 */
[----:B------:R-:W-:Y:S01]  /*1650*/  LOP3.LUT P5, RZ, R10, 0x4, RZ, 0xc0, !PT ;  /* 0x000000040aff7812 */ /* 0x000fe200078ac0ff */
[----:B------:R-:W-:Y:S01]  /*1660*/  IMAD.MOV.U32 R10, RZ, RZ, 0x20 ;  /* 0x00000020ff0a7424 */ /* 0x000fe200078e00ff */
[----:B------:R-:W-:-:S02]  /*1670*/  LOP3.LUT R3, R11, 0x7ffffffc, RZ, 0xc0, !PT ;  /* 0x7ffffffc0b037812 */ /* 0x000fc400078ec0ff */
[----:B------:R-:W-:Y:S01]  /*1680*/  LOP3.LUT P3, RZ, R8, 0x4, RZ, 0xc0, !PT ;  /* 0x0000000408ff7812 */ /* 0x000fe2000786c0ff */
[----:B------:R-:W-:Y:S01]  /*1690*/  IMAD.IADD R8, R16, 0x1, R13 ;  /* 0x0000000110087824 */ /* 0x000fe200078e020d */
[----:B------:R-:W-:Y:S01]  /*16a0*/  LEA R119, R0, 0x2900, 0x1 ;  /* 0x0000290000777811 */ /* 0x000fe200078e08ff */
[----:B------:R-:W-:Y:S01]  /*16b0*/  IMAD.IADD R3, R17, 0x1, -R3 ;  /* 0x0000000111037824 */ /* 0x000fe200078e0a03 */
[----:B------:R-:W-:Y:S01]  /*16c0*/  SEL R7, R7, 0x10, !P0 ;  /* 0x0000001007077807 */ /* 0x000fe20004000000 */
[----:B------:R1:W-:Y:S01]  /*16d0*/  STL [R1+0x88], R6 ;  /* 0x0000880601007387 */ /* 0x0003e20000100800 */
[----:B------:R-:W-:Y:S01]  /*16e0*/  LEA R9, R9, 0x80, 0x1 ;  /* 0x0000008009097811 */ /* 0x000fe200078e08ff */
        /* <DEDUP_REMOVED lines=41> */
.L_x_2914:
        /* <DEDUP_REMOVED lines=41> */
.L_x_2807:
[----:B------:R-:W-:-:S04]  /*1c10*/  ISETP.NE.U32.AND P2, PT, RZ, c[0x0][0x368], PT ;  /* 0x0000da00ff007a0c */ /* 0x000fc80003f45070 */
[----:B------:R-:W-:-:S13]  /*1c20*/  ISETP.NE.AND.EX P2, PT, RZ, c[0x0][0x36c], PT, P2 ;  /* 0x0000db00ff007a0c */ /* 0x000fda0003f45320 */
[----:B------:R-:W-:Y:S05]  /*1c30*/  @!P2 BRA `(.L_x_2808) ;  /* 0x000000400000a947 */ /* 0x000fea0003800000 */
[----:B-1----:R-:W-:-:S04]  /*1c40*/  LEA R2, P2, R23, c[0x0][0x368], 0x2 ;  /* 0x0000da0017027a11 */ /* 0x002fc800078410ff */
[----:B------:R-:W-:-:S05]  /*1c50*/  LEA.HI.X R3, R23, c[0x0][0x36c], R13, 0x2, P2 ;  /* 0x0000db0017037a11 */ /* 0x000fca00010f140d */
[----:B------:R1:W5:Y:S01]  /*1c60*/  LDG.E R0, [R2.64] ;  /* 0x0000000802007981 */ /* 0x000362000c1e1900 */
[----:B------:R-:W-:Y:S05]  /*1c70*/  BRA `(.L_x_2809) ;  /* 0x0000005000007947 */ /* 0x000fea0003800000 */
.L_x_2808:
[----:B-1----:R-:W-:Y:S01]  /*1c80*/  MOV R0, c[0x0][0x1d0] ;  /* 0x0000740000007a02 */ /* 0x002fe20000000f00 */
[----:B------:R-:W-:Y:S05]  /*1c90*/  @!P0 BRA `(.L_x_2809) ;  /* 0x0000003000008947 */ /* 0x000fea0003800000 */
[----:B------:R-:W2:Y:S04]  /*1ca0*/  LDG.E R4, [R2.64] ;  /* 0x0000000802047981 */ /* 0x000ea8000c1e1900 */
[----:B------:R-:W2:Y:S02]  /*1cb0*/  LDG.E R0, [R2.64+0x4] ;  /* 0x0000040802007981 */ /* 0x000ea4000c1e1900 */
[----:B--2---:R-:W-:Y:S02]  /*1cc0*/  IADD3 R0, -R4, R0, RZ ;  /* 0x0000000004007210 */ /* 0x004fe40007ffe1ff */
.L_x_2809:
        /* <DEDUP_REMOVED lines=66> */
.L_x_2811:
[----:B------:R-:W-:Y:S05]  /*20f0*/  BSYNC B0 ;  /* 0x0000000000007941 */ /* 0x000fea0003800000 */
.L_x_2810:
        /* <DEDUP_REMOVED lines=129> */
.L_x_2919:
[----:B------:R-:W-:Y:S05]  /*2910*/  BRA.DIV ~URZ, `(.L_x_2814) ;  /* 0x0000fa427f007947 */ /* 0x000fea000b800000 */
[----:B------:R3:W4:Y:S02]  /*2920*/  SHFL.IDX PT, R2, R7, RZ, 0x181f ;  /* 0x00181fff07027589 */ /* 0x00072400000e0000 */
.L_x_2920:
        /* <DEDUP_REMOVED lines=12> */
.L_x_2816:
[----:B------:R-:W-:Y:S05]  /*29f0*/  BSYNC B0 ;  /* 0x0000000000007941 */ /* 0x000fea0003800000 */
.L_x_2815:
[----:B------:R-:W-:Y:S05]  /*2a00*/  BRA.DIV ~URZ, `(.L_x_2817) ;  /* 0x0000f9c27f007947 */ /* 0x000fea000b800000 */
[----:B--2---:R2:W1:Y:S04]  /*2a10*/  SHFL.IDX PT, R8, R6, 0x1, 0x181f ;  /* 0x00381f0006087f89 */ /* 0x00446800000e0000 */
[----:B----4-:R2:W4:Y:S02]  /*2a20*/  SHFL.IDX PT, R2, R7, 0x1, 0x181f ;  /* 0x00381f0007027f89 */ /* 0x01052400000e0000 */
.L_x_2921:
        /* <DEDUP_REMOVED lines=11> */
.L_x_2819:
[----:B------:R-:W-:Y:S05]  /*2ae0*/  BSYNC B0 ;  /* 0x0000000000007941 */ /* 0x000fea0003800000 */
.L_x_2818:
[----:B------:R-:W-:Y:S05]  /*2af0*/  BRA.DIV ~URZ, `(.L_x_2820) ;  /* 0x0000f9a27f007947 */ /* 0x000fea000b800000 */
[----:B-1----:R1:W2:Y:S02]  /*2b00*/  SHFL.IDX PT, R8, R6, 0x2, 0x181f ;  /* 0x00581f0006087f89 */ /* 0x0022a400000e0000 */
.L_x_2922:
[----:B------:R-:W-:Y:S05]  /*2b10*/  BRA.DIV ~URZ, `(.L_x_2821) ;  /* 0x0000f9f27f007947 */ /* 0x000fea000b800000 */
[----:B----4-:R4:W1:Y:S02]  /*2b20*/  SHFL.IDX PT, R2, R7, 0x2, 0x181f ;  /* 0x00581f0007027f89 */ /* 0x01086400000e0000 */
.L_x_2923:
        /* <DEDUP_REMOVED lines=11> */
.L_x_2823:
[----:B------:R-:W-:Y:S05]  /*2be0*/  BSYNC B0 ;  /* 0x0000000000007941 */ /* 0x000fea0003800000 */
.L_x_2822:
[----:B------:R-:W-:Y:S05]  /*2bf0*/  BRA.DIV ~URZ, `(.L_x_2824) ;  /* 0x0000f9827f007947 */ /* 0x000fea000b800000 */
[----:B--2---:R2:W3:Y:S04]  /*2c00*/  SHFL.IDX PT, R8, R6, 0x3, 0x181f ;  /* 0x00781f0006087f89 */ /* 0x0044e800000e0000 */
[----:B-1----:R2:W1:Y:S02]  /*2c10*/  SHFL.IDX PT, R2, R7, 0x3, 0x181f ;  /* 0x00781f0007027f89 */ /* 0x00246400000e0000 */
.L_x_2924:
        /* <DEDUP_REMOVED lines=11> */
.L_x_2826:
[----:B------:R-:W-:Y:S05]  /*2cd0*/  BSYNC B0 ;  /* 0x0000000000007941 */ /* 0x000fea0003800000 */
.L_x_2825:
[----:B------:R-:W-:Y:S05]  /*2ce0*/  BRA.DIV ~URZ, `(.L_x_2827) ;  /* 0x0000f9627f007947 */ /* 0x000fea000b800000 */
[----:B---3--:R3:W2:Y:S02]  /*2cf0*/  SHFL.IDX PT, R8, R6, 0x4, 0x181f ;  /* 0x00981f0006087f89 */ /* 0x0086a400000e0000 */
.L_x_2925:
[----:B------:R-:W-:Y:S05]  /*2d00*/  BRA.DIV ~URZ, `(.L_x_2828) ;  /* 0x0000f9b27f007947 */ /* 0x000fea000b800000 */
[----:B-1----:R1:W3:Y:S02]  /*2d10*/  SHFL.IDX PT, R2, R7, 0x4, 0x181f ;  /* 0x00981f0007027f89 */ /* 0x0022e400000e0000 */
.L_x_2926:
        /* <DEDUP_REMOVED lines=11> */
.L_x_2830:
[----:B------:R-:W-:Y:S05]  /*2dd0*/  BSYNC B0 ;  /* 0x0000000000007941 */ /* 0x000fea0003800000 */
.L_x_2829:
[----:B------:R-:W-:Y:S05]  /*2de0*/  BRA.DIV ~URZ, `(.L_x_2831) ;  /* 0x0000f9427f007947 */ /* 0x000fea000b800000 */
[----:B--2---:R2:W1:Y:S04]  /*2df0*/  SHFL.IDX PT, R8, R6, 0x5, 0x181f ;  /* 0x00b81f0006087f89 */ /* 0x00446800000e0000 */
[----:B---3--:R2:W3:Y:S02]  /*2e00*/  SHFL.IDX PT, R2, R7, 0x5, 0x181f ;  /* 0x00b81f0007027f89 */ /* 0x0084e400000e0000 */
.L_x_2927:
        /* <DEDUP_REMOVED lines=11> */
.L_x_2833:
[----:B------:R-:W-:Y:S05]  /*2ec0*/  BSYNC B0 ;  /* 0x0000000000007941 */ /* 0x000fea0003800000 */
.L_x_2832:
[----:B------:R-:W-:Y:S05]  /*2ed0*/  BRA.DIV ~URZ, `(.L_x_2834) ;  /* 0x0000f9227f007947 */ /* 0x000fea000b800000 */
[----:B-1----:R1:W2:Y:S02]  /*2ee0*/  SHFL.IDX PT, R8, R6, 0x6, 0x181f ;  /* 0x00d81f0006087f89 */ /* 0x0022a400000e0000 */
.L_x_2928:
[----:B------:R-:W-:Y:S05]  /*2ef0*/  BRA.DIV ~URZ, `(.L_x_2835) ;  /* 0x0000f9727f007947 */ /* 0x000fea000b800000 */
[----:B---3--:R3:W1:Y:S02]  /*2f00*/  SHFL.IDX PT, R2, R7, 0x6, 0x181f ;  /* 0x00d81f0007027f89 */ /* 0x00866400000e0000 */
.L_x_2929:
        /* <DEDUP_REMOVED lines=11> */
.L_x_2837:
[----:B------:R-:W-:Y:S05]  /*2fc0*/  BSYNC B0 ;  /* 0x0000000000007941 */ /* 0x000fea0003800000 */
.L_x_2836:
[----:B------:R-:W-:Y:S05]  /*2fd0*/  BRA.DIV ~URZ, `(.L_x_2838) ;  /* 0x0000f9027f007947 */ /* 0x000fea000b800000 */
[----:B-12---:R-:W1:Y:S04]  /*2fe0*/  SHFL.IDX PT, R6, R6, 0x7, 0x181f ;  /* 0x00f81f0006067f89 */ /* 0x006e6800000e0000 */
[----:B------:R2:W3:Y:S02]  /*2ff0*/  SHFL.IDX PT, R2, R7, 0x7, 0x181f ;  /* 0x00f81f0007027f89 */ /* 0x0004e400000e0000 */
.L_x_2930:
        /* <DEDUP_REMOVED lines=18> */
[----:B------:R-:W-:Y:S01]  /*3120*/  IMAD.MOV.U32 R61, RZ, RZ, -0x50 ;  /* 0xffffffb0ff3d7424 */ /* 0x000fe200078e00ff */
[----:B------:R-:W-:Y:S01]  /*3130*/  SHF.R.S32.HI R21, RZ, 0x1f, R60 ;  /* 0x0000001fff157819 */ /* 0x000fe2000001143c */
[----:B-1----:R-:W-:Y:S01]  /*3140*/  IMAD.WIDE.U32 R2, R60, c[0x0][0x1e0], RZ ;  /* 0x000078003c027a25 */ /* 0x002fe200078e00ff */
[----:B------:R-:W4:Y:S01]  /*3150*/  LDL R248, [R1+0x10] ;  /* 0x0000100001f87983 */ /* 0x000f220000100800 */
[----:B------:R-:W-:-:S02]  /*3160*/  ULDC.64 UR4, c[0x0][0x208] ;  /* 0x0000820000047ab9 */ /* 0x000fc40000000a00 */
[----:B------:R-:W-:Y:S02]  /*3170*/  IMAD R61, R245, R61, 0x50 ;  /* 0x00000050f53d7424 */ /* 0x000fe400078e023d */
        /* <DEDUP_REMOVED lines=8> */
[----:B------:R-:W-:Y:S01]  /*3200*/  IMAD.MOV.U32 R117, RZ, RZ, c[0x0][0x1e4] ;  /* 0x00007900ff757624 */ /* 0x000fe200078e00ff */
[----:B------:R-:W-:Y:S02]  /*3210*/  USHF.L.U32 UR7, UR4, 0x5, URZ ;  /* 0x0000000504077899 */ /* 0x000fe4000800063f */
[----:B------:R-:W-:Y:S02]  /*3220*/  UMOV UR6, 0x5 ;  /* 0x0000000500067882 */ /* 0x000fe40000000000 */
[----:B------:R-:W-:Y:S01]  /*3230*/  USHF.L.U64.HI UR5, UR4, UR6, UR5 ;  /* 0x0000000604057299 */ /* 0x000fe20008010205 */
[----:B------:R-:W-:Y:S01]  /*3240*/  BAR.SYNC.DEFER_BLOCKING 0x0 ;  /* 0x0000000000007b1d */ /* 0x000fe20000010000 */
[----:B---3--:R-:W-:-:S04]  /*3250*/  IADD3 R20, R61, R249, -R7 ;  /* 0x000000f93d147210 */ /* 0x008fc80007ffe807 */
[C---:B------:R-:W-:Y:S02]  /*3260*/  ISETP.GE.AND P5, PT, R20.reuse, 0x11, PT ;  /* 0x000000111400780c */ /* 0x040fe40003fa6270 */
[----:B------:R-:W-:Y:S01]  /*3270*/  ISETP.GE.AND P1, PT, R20, 0x1, PT ;  /* 0x000000011400780c */ /* 0x000fe20003f26270 */
[----:B-----5:R-:W-:Y:S02]  /*3280*/  IMAD.MOV.U32 R63, RZ, RZ, R5 ;  /* 0x000000ffff3f7224 */ /* 0x020fe400078e0005 */
[----:B--2---:R-:W-:-:S04]  /*3290*/  IMAD.MOV.U32 R62, RZ, RZ, R8 ;  /* 0x000000ffff3e7224 */ /* 0x004fc800078e0008 */
[----:B------:R-:W-:Y:S01]  /*32a0*/  IMAD.WIDE.U32 R2, R2, 0x50, R62 ;  /* 0x0000005002027825 */ /* 0x000fe200078e003e */
[----:B------:R-:W-:-:S03]  /*32b0*/  ISETP.GE.AND P3, PT, R20, 0x21, PT ;  /* 0x000000211400780c */ /* 0x000fc60003f66270 */
[----:B------:R-:W-:Y:S01]  /*32c0*/  IMAD.IADD R3, R3, 0x1, R0 ;  /* 0x0000000103037824 */ /* 0x000fe200078e0200 */
[----:B------:R-:W-:Y:S02]  /*32d0*/  @P5 LEA R0, P2, R116, R2, 0x4 ;  /* 0x0000000274005211 */ /* 0x000fe400078420ff */
[----:B------:R-:W-:Y:S02]  /*32e0*/  @P1 LEA R4, P0, R2, c[0x0][0x1c8], 0x1 ;  /* 0x0000720002041a11 */ /* 0x000fe400078008ff */
[----:B------:R-:W-:Y:S02]  /*32f0*/  @P5 LEA.HI.X R6, R116, R3, R117, 0x4, P2 ;  /* 0x0000000374065211 */ /* 0x000fe400010f2475 */
[----:B------:R-:W-:Y:S02]  /*3300*/  @P1 LEA.HI.X R5, R2, c[0x0][0x1cc], R3, 0x1, P0 ;  /* 0x0000730002051a11 */ /* 0x000fe400000f0c03 */
[----:B------:R-:W-:Y:S01]  /*3310*/  ISETP.GE.AND P2, PT, R20, 0x31, PT ;  /* 0x000000311400780c */ /* 0x000fe20003f46270 */
        /* <DEDUP_REMOVED lines=8> */
[----:B------:R-:W-:-:S02]  /*33a0*/  @P3 IADD3 R0, P0, R2, R8, RZ ;  /* 0x0000000802003210 */ /* 0x000fc40007f1e0ff */
[----:B------:R-:W-:Y:S01]  /*33b0*/  ISETP.GE.AND P1, PT, R20, 0x41, PT ;  /* 0x000000411400780c */ /* 0x000fe20003f26270 */
[----:B------:R2:W-:Y:S01]  /*33c0*/  @P5 LDGSTS.E.BYPASS.LTC128B.128 [R216+0x3100], [R10.64], !P6 ;  /* 0x031000000ad85fae */ /* 0x0005e2000f101d48 */
[----:B------:R-:W-:Y:S01]  /*33d0*/  @P3 IADD3.X R6, R3, R9, R6, P0, !PT ;  /* 0x0000000903063210 */ /* 0x000fe200007fe406 */
[----:B------:R-:W-:Y:S01]  /*33e0*/  @P2 IMAD R7, R117, 0x30, RZ ;  /* 0x0000003075072824 */ /* 0x000fe200078e02ff */
        /* <DEDUP_REMOVED lines=18> */
[----:B------:R-:W1:Y:S04]  /*3510*/  LDSM.16.M88.4 R16, [R119] ;  /* 0x000000007710783b */ /* 0x000e680000000200 */
[----:B------:R-:W5:Y:S04]  /*3520*/  LDSM.16.M88.4 R12, [R119+0x800] ;  /* 0x00080000770c783b */ /* 0x000f680000000200 */
[----:B------:R-:W4:Y:S04]  /*3530*/  LDSM.16.M88.4 R24, [R119+0x1000] ;  /* 0x001000007718783b */ /* 0x000f280000000200 */
[----:B------:R-:W4:Y:S04]  /*3540*/  LDSM.16.M88.4 R32, [R119+0x1800] ;  /* 0x001800007720783b */ /* 0x000f280000000200 */
[----:B------:R-:W4:Y:S04]  /*3550*/  LDSM.16.M88.4 R28, [R119+0x2000] ;  /* 0x00200000771c783b */ /* 0x000f280000000200 */
[----:B--2---:R-:W2:Y:S01]  /*3560*/  LDSM.16.M88.4 R8, [R206] ;  /* 0x00000000ce08783b */ /* 0x004ea20000000200 */
[----:B------:R-:W-:-:S02]  /*3570*/  IMAD R0, R21, c[0x0][0x208], RZ ;  /* 0x0000820015007a24 */ /* 0x000fc400078e02ff */
[C---:B---3--:R-:W-:Y:S01]  /*3580*/  IMAD.WIDE.U32 R2, R60.reuse, c[0x0][0x208], RZ ;  /* 0x000082003c027a25 */ /* 0x048fe200078e00ff */
[----:B------:R-:W-:Y:S03]  /*3590*/  LDSM.16.M88.4 R36, [R213] ;  /* 0x00000000d524783b */ /* 0x000fe60000000200 */
[----:B------:R-:W-:Y:S01]  /*35a0*/  IMAD R0, R60, c[0x0][0x20c], R0 ;  /* 0x000083003c007a24 */ /* 0x000fe200078e0200 */
[----:B------:R-:W-:Y:S03]  /*35b0*/  LDSM.16.M88.4 R56, [R214] ;  /* 0x00000000d638783b */ /* 0x000fe60000000200 */
[----:B------:R-:W-:Y:S01]  /*35c0*/  IMAD.IADD R0, R3, 0x1, R0 ;  /* 0x0000000103007824 */ /* 0x000fe200078e0200 */
[----:B------:R-:W-:Y:S01]  /*35d0*/  ISETP.GE.AND P1, PT, R22, c[0x0][0x1d4], PT ;  /* 0x0000750016007a0c */ /* 0x000fe20003f26270 */
[----:B------:R-:W-:Y:S02]  /*35e0*/  LDSM.16.M88.4 R64, [R210] ;  /* 0x00000000d240783b */ /* 0x000fe40000000200 */
[----:B------:R-:W-:Y:S01]  /*35f0*/  IMAD R0, R0, 0x50, RZ ;  /* 0x0000005000007824 */ /* 0x000fe200078e02ff */
[C---:B-1----:R-:W-:Y:S08]  /*3600*/  HMMA.16816.F32 R40, R4.reuse, R16, RZ ;  /* 0x000000100428723c */ /* 0x042ff000000018ff */
[C---:B-----5:R-:W-:Y:S08]  /*3610*/  HMMA.16816.F32 R44, R4.reuse, R12, RZ ;  /* 0x0000000c042c723c */ /* 0x060ff000000018ff */
[C---:B----4-:R-:W-:Y:S08]  /*3620*/  HMMA.16816.F32 R48, R4.reuse, R24, RZ ;  /* 0x000000180430723c */ /* 0x050ff000000018ff */
[C---:B------:R-:W-:Y:S08]  /*3630*/  HMMA.16816.F32 R52, R4.reuse, R32, RZ ;  /* 0x000000200434723c */ /* 0x040ff000000018ff */
[C---:B------:R-:W-:Y:S08]  /*3640*/  HMMA.16816.F32 R68, R4.reuse, R28, RZ ;  /* 0x0000001c0444723c */ /* 0x040ff000000018ff */
[C---:B------:R-:W-:Y:S08]  /*3650*/  HMMA.16816.F32 R72, R4.reuse, R18, RZ ;  /* 0x000000120448723c */ /* 0x040ff000000018ff */
[C---:B------:R-:W-:Y:S08]  /*3660*/  HMMA.16816.F32 R80, R4.reuse, R14, RZ ;  /* 0x0000000e0450723c */ /* 0x040ff000000018ff */
[C---:B------:R-:W-:Y:S08]  /*3670*/  HMMA.16816.F32 R100, R4.reuse, R26, RZ ;  /* 0x0000001a0464723c */ /* 0x040ff000000018ff */
[C---:B------:R-:W-:Y:S08]  /*3680*/  HMMA.16816.F32 R120, R4.reuse, R34, RZ ;  /* 0x000000220478723c */ /* 0x040ff000000018ff */
[----:B------:R-:W-:Y:S01]  /*3690*/  HMMA.16816.F32 R112, R4, R30, RZ ;  /* 0x0000001e0470723c */ /* 0x000fe200000018ff */
[----:B------:R-:W1:Y:S07]  /*36a0*/  LDSM.16.M88.4 R4, [R209+0x2000] ;  /* 0x00200000d104783b */ /* 0x000e6e0000000200 */
[C---:B--2---:R-:W-:Y:S08]  /*36b0*/  HMMA.16816.F32 R124, R8.reuse, R16, RZ ;  /* 0x00000010087c723c */ /* 0x044ff000000018ff */
[C---:B------:R-:W-:Y:S08]  /*36c0*/  HMMA.16816.F32 R148, R8.reuse, R18, RZ ;  /* 0x000000120894723c */ /* 0x040ff000000018ff */
[C---:B------:R-:W-:Y:S08]  /*36d0*/  HMMA.16816.F32 R108, R8.reuse, R12, RZ ;  /* 0x0000000c086c723c */ /* 0x040ff000000018ff */
[C---:B------:R-:W-:Y:S08]  /*36e0*/  HMMA.16816.F32 R144, R8.reuse, R14, RZ ;  /* 0x0000000e0890723c */ /* 0x040ff000000018ff */
[C---:B------:R-:W-:Y:S08]  /*36f0*/  HMMA.16816.F32 R104, R8.reuse, R24, RZ ;  /* 0x000000180868723c */ /* 0x040ff000000018ff */
[C---:B------:R-:W-:Y:S01]  /*3700*/  HMMA.16816.F32 R128, R8.reuse, R26, RZ ;  /* 0x0000001a0880723c */ /* 0x040fe200000018ff */
[----:B------:R-:W-:Y:S07]  /*3710*/  LDSM.16.M88.4 R24, [R211] ;  /* 0x00000000d318783b */ /* 0x000fee0000000200 */
[C---:B------:R-:W-:Y:S08]  /*3720*/  HMMA.16816.F32 R96, R8.reuse, R32, RZ ;  /* 0x000000200860723c */ /* 0x040ff000000018ff */
[C---:B------:R-:W-:Y:S01]  /*3730*/  HMMA.16816.F32 R132, R8.reuse, R34, RZ ;  /* 0x000000220884723c */ /* 0x040fe200000018ff */
[----:B------:R-:W2:Y:S07]  /*3740*/  LDSM.16.M88.4 R32, [R212] ;  /* 0x00000000d420783b */ /* 0x000eae0000000200 */
        /* <DEDUP_REMOVED lines=9> */
[----:B------:R-:W-:Y:S02]  /*37e0*/  IADD3 R14, P2, R16, UR7, RZ ;  /* 0x00000007100e7c10 */ /* 0x000fe4000ff5e0ff */
[----:B------:R-:W-:Y:S02]  /*37f0*/  LEA.HI.X R17, R2, c[0x0][0x1fc], R0, 0x1, P0 ;  /* 0x00007f0002117a11 */ /* 0x000fe400000f0c00 */
[----:B------:R-:W-:Y:S02]  /*3800*/  ISETP.LT.OR P0, PT, R20, 0x1, P1 ;  /* 0x000000011400780c */ /* 0x000fe40000f01670 */
[----:B------:R-:W-:Y:S02]  /*3810*/  IADD3 R12, P3, R14, UR7, RZ ;  /* 0x000000070e0c7c10 */ /* 0x000fe4000ff7e0ff */
[----:B------:R-:W-:Y:S02]  /*3820*/  IADD3.X R15, R17, UR5, RZ, P2, !PT ;  /* 0x00000005110f7c10 */ /* 0x000fe400097fe4ff */
[----:B------:R-:W-:-:S02]  /*3830*/  IADD3 R2, P2, R12, UR7, RZ ;  /* 0x000000070c027c10 */ /* 0x000fc4000ff5e0ff */
[----:B------:R-:W-:Y:S02]  /*3840*/  IADD3.X R13, R15, UR5, RZ, P3, !PT ;  /* 0x000000050f0d7c10 */ /* 0x000fe40009ffe4ff */
[C---:B------:R-:W-:Y:S02]  /*3850*/  ISETP.LT.OR P3, PT, R20.reuse, 0x21, P1 ;  /* 0x000000211400780c */ /* 0x040fe40000f61670 */
[----:B------:R-:W-:Y:S01]  /*3860*/  IADD3.X R3, R13, UR5, RZ, P2, !PT ;  /* 0x000000050d037c10 */ /* 0x000fe200097fe4ff */
[----:B------:R-:W-:Y:S01]  /*3870*/  @!PT LDS RZ, [RZ] ;  /* 0x00000000fffff984 */ /* 0x000fe20000000800 */
[----:B------:R-:W-:Y:S01]  /*3880*/  @!PT LDS RZ, [RZ] ;  /* 0x00000000fffff984 */ /* 0x000fe20000000800 */
[----:B------:R-:W-:Y:S01]  /*3890*/  @!PT LDS RZ, [RZ] ;  /* 0x00000000fffff984 */ /* 0x000fe20000000800 */
[----:B------:R4:W-:Y:S01]  /*38a0*/  LDGSTS.E.BYPASS.LTC128B.128 [R216+0x100], [R16.64], !P0 ;  /* 0x0010000010d87fae */ /* 0x0009e2000c101d48 */
[C---:B------:R-:W-:Y:S02]  /*38b0*/  ISETP.LT.OR P2, PT, R20.reuse, 0x31, P1 ;  /* 0x000000311400780c */ /* 0x040fe40000f41670 */
[----:B------:R-:W-:Y:S01]  /*38c0*/  ISETP.LT.OR P1, PT, R20, 0x41, P1 ;  /* 0x000000411400780c */ /* 0x000fe20000f21670 */
[----:B------:R5:W-:Y:S01]  /*38d0*/  LDGSTS.E.BYPASS.LTC128B.128 [R216+0x900], [R14.64], !P5 ;  /* 0x009000000ed87fae */ /* 0x000be2000e901d48 */
[C---:B-1----:R-:W-:Y:S05]  /*38e0*/  HMMA.16816.F32 R28, R4.reuse, R36, R48 ;  /* 0x00000024041c723c */ /* 0x042fea0000001830 */
[----:B------:R5:W-:Y:S04]  /*38f0*/  LDGSTS.E.BYPASS.LTC128B.128 [R216+0x1100], [R12.64], !P3 ;  /* 0x011000000cd87fae */ /* 0x000be8000d901d48 */
[----:B------:R1:W-:Y:S01]  /*3900*/  LDGSTS.E.BYPASS.LTC128B.128 [R216+0x1900], [R2.64], !P2 ;  /* 0x0190000002d87fae */ /* 0x0003e2000d101d48 */
[----:B------:R-:W-:Y:S01]  /*3910*/  HMMA.16816.F32 R76, R4, R56, R44 ;  /* 0x00000038044c723c */ /* 0x000fe2000000182c */
[----:B----4-:R-:W-:-:S04]  /*3920*/  IADD3 R16, P0, R2, UR7, RZ ;  /* 0x0000000702107c10 */ /* 0x010fc8000ff1e0ff */
[----:B------:R-:W-:-:S05]  /*3930*/  IADD3.X R17, R3, UR5, RZ, P0, !PT ;  /* 0x0000000503117c10 */ /* 0x000fca00087fe4ff */
        /* <DEDUP_REMOVED lines=10> */
[C---:B------:R-:W-:Y:S08]  /*39e0*/  HMMA.16816.F32 R20, R4.reuse, R58, R80 ;  /* 0x0000003a0414723c */ /* 0x040ff00000001850 */
[C---:B------:R-:W-:Y:S01]  /*39f0*/  HMMA.16816.F32 R84, R4.reuse, R64, R40 ;  /* 0x000000400454723c */ /* 0x040fe20000001828 */
[----:B------:R-:W4:Y:S07]  /*3a00*/  LDSM.16.M88.4 R40, [R205+0x1800] ;  /* 0x00180000cd28783b */ /* 0x000f2e0000000200 */
[----:B------:R-:W-:Y:S08]  /*3a10*/  HMMA.16816.F32 R72, R4, R66, R72 ;  /* 0x000000420448723c */ /* 0x000ff00000001848 */
[C---:B---3--:R-:W-:Y:S08]  /*3a20*/  HMMA.16816.F32 R136, R8.reuse, R64, R124 ;  /* 0x000000400888723c */ /* 0x048ff0000000187c */
[C---:B------:R-:W-:Y:S08]  /*3a30*/  HMMA.16816.F32 R152, R8.reuse, R56, R108 ;  /* 0x000000380898723c */ /* 0x040ff0000000186c */
[----:B------:R-:W-:Y:S08]  /*3a40*/  HMMA.16816.F32 R64, R8, R66, R148 ;  /* 0x000000420840723c */ /* 0x000ff00000001894 */
[C---:B------:R-:W-:Y:S08]  /*3a50*/  HMMA.16816.F32 R164, R4.reuse, R34, R120 ;  /* 0x0000002204a4723c */ /* 0x040ff00000001878 */
[----:B------:R-:W-:Y:S08]  /*3a60*/  HMMA.16816.F32 R80, R4, R26, R112 ;  /* 0x0000001a0450723c */ /* 0x000ff00000001870 */
[----:B------:R-:W-:Y:S08]  /*3a70*/  HMMA.16816.F32 R56, R8, R58, R144 ;  /* 0x0000003a0838723c */ /* 0x000ff00000001890 */
[----:B------:R-:W-:Y:S01]  /*3a80*/  HMMA.16816.F32 R172, R4, R38, R100 ;  /* 0x0000002604ac723c */ /* 0x000fe20000001864 */
[----:B------:R-:W-:Y:S07]  /*3a90*/  LDSM.16.M88.4 R4, [R208+0x2000] ;  /* 0x00200000d004783b */ /* 0x000fee0000000200 */
[C---:B------:R-:W-:Y:S08]  /*3aa0*/  HMMA.16816.F32 R156, R8.reuse, R36, R104 ;  /* 0x00000024089c723c */ /* 0x040ff00000001868 */
[C---:B------:R-:W-:Y:S01]  /*3ab0*/  HMMA.16816.F32 R120, R8.reuse, R38, R128 ;  /* 0x000000260878723c */ /* 0x040fe20000001880 */
[----:B------:R-:W-:Y:S07]  /*3ac0*/  LDSM.16.M88.4 R36, [R202] ;  /* 0x00000000ca24783b */ /* 0x000fee0000000200 */
[C---:B------:R-:W-:Y:S08]  /*3ad0*/  HMMA.16816.F32 R168, R8.reuse, R32, R96 ;  /* 0x0000002008a8723c */ /* 0x040ff00000001860 */
[C---:B------:R-:W-:Y:S08]  /*3ae0*/  HMMA.16816.F32 R176, R8.reuse, R24, R88 ;  /* 0x0000001808b0723c */ /* 0x040ff00000001858 */
        /* <DEDUP_REMOVED lines=22> */
[C---:B----4-:R-:W-:Y:S08]  /*3c50*/  HMMA.16816.F32 R104, R16.reuse, R40, R140 ;  /* 0x000000281068723c */ /* 0x050ff0000000188c */
[C---:B------:R-:W-:Y:S08]  /*3c60*/  HMMA.16816.F32 R100, R16.reuse, R68, R160 ;  /* 0x000000441064723c */ /* 0x040ff000000018a0 */
[----:B------:R-:W-:Y:S08]  /*3c70*/  HMMA.16816.F32 R84, R16, R42, R164 ;  /* 0x0000002a1054723c */ /* 0x000ff000000018a4 */
[C---:B------:R-:W-:Y:S08]  /*3c80*/  HMMA.16816.F32 R44, R12.reuse, R40, R168 ;  /* 0x000000280c2c723c */ /* 0x040ff000000018a8 */
[C---:B------:R-:W-:Y:S08]  /*3c90*/  HMMA.16816.F32 R40, R12.reuse, R42, R132 ;  /* 0x0000002a0c28723c */ /* 0x040ff00000001884 */
[C---:B------:R-:W-:Y:S08]  /*3ca0*/  HMMA.16816.F32 R16, R12.reuse, R68, R176 ;  /* 0x000000440c10723c */ /* 0x040ff000000018b0 */
[----:B------:R-:W-:Y:S01]  /*3cb0*/  HMMA.16816.F32 R12, R12, R70, R128 ;  /* 0x000000460c0c723c */ /* 0x000fe20000001880 */
[----:B------:R-:W-:Y:S07]  /*3cc0*/  BSSY B0, `(.L_x_2839) ;  /* 0x0000035000007945 */ /* 0x000fee0003800000 */
[----:B--2---:R-:W-:Y:S08]  /*3cd0*/  HMMA.16816.F32 R144, R4, R22, R80 ;  /* 0x000000160490723c */ /* 0x004ff00000001850 */
[-C--:B---3--:R-:W-:Y:S08]  /*3ce0*/  HMMA.16816.F32 R80, R8, R28.reuse, R52 ;  /* 0x0000001c0850723c */ /* 0x088ff00000001834 */
[C---:B------:R-:W-:Y:S08]  /*3cf0*/  HMMA.16816.F32 R108, R4.reuse, R28, R108 ;  /* 0x0000001c046c723c */ /* 0x040ff0000000186c */
[-C--:B------:R-:W-:Y:S08]  /*3d00*/  HMMA.16816.F32 R88, R4, R30.reuse, R88 ;  /* 0x0000001e0458723c */ /* 0x080ff00000001858 */
[----:B------:R-:W-:Y:S08]  /*3d10*/  HMMA.16816.F32 R52, R8, R30, R48 ;  /* 0x0000001e0834723c */ /* 0x000ff00000001830 */
[----:B------:R-:W-:Y:S08]  /*3d20*/  HMMA.16816.F32 R128, R4, R36, R124 ;  /* 0x000000240480723c */ /* 0x000ff0000000187c */
        /* <DEDUP_REMOVED lines=46> */
.L_x_2840:
[----:B-1----:R-:W-:Y:S05]  /*4010*/  BSYNC B0 ;  /* 0x0000000000007941 */ /* 0x002fea0003800000 */
.L_x_2839:
[----:B------:R-:W2:Y:S04]  /*4020*/  LDL R247, [R1+0x60] ;  /* 0x0000600001f77983 */ /* 0x000ea80000100800 */
[----:B------:R-:W2:Y:S04]  /*4030*/  LDL R246, [R1+0x84] ;  /* 0x0000840001f67983 */ /* 0x000ea80000100800 */
[----:B------:R-:W3:Y:S04]  /*4040*/  LDL R5, [R1+0x44] ;  /* 0x0000440001057983 */ /* 0x000ee80000100800 */
        /* <DEDUP_REMOVED lines=14> */
[----:B--2---:R-:W-:-:S05]  /*4130*/  IMAD.IADD R3, R0, 0x1, R4 ;  /* 0x0000000100037824 */ /* 0x004fca00078e0204 */
[----:B------:R-:W-:-:S04]  /*4140*/  IMNMX R3, R5, R3, PT ;  /* 0x0000000305037217 */ /* 0x000fc80003800200 */
[C---:B------:R-:W-:Y:S02]  /*4150*/  ISETP.GT.AND P0, PT, R3.reuse, 0x1, PT ;  /* 0x000000010300780c */ /* 0x040fe40003f04270 */
[----:B------:R-:W-:Y:S02]  /*4160*/  ISETP.GT.AND P1, PT, R3, RZ, PT ;  /* 0x000000ff0300720c */ /* 0x000fe40003f24270 */
[----:B------:R-:W-:Y:S02]  /*4170*/  FSEL R33, R79, -INF , P0 ;  /* 0xff8000004f217808 */ /* 0x000fe40000000000 */
[----:B------:R-:W-:Y:S02]  /*4180*/  ISETP.GT.AND P0, PT, R3, 0x9, PT ;  /* 0x000000090300780c */ /* 0x000fe40003f04270 */
[----:B------:R-:W-:Y:S01]  /*4190*/  IMNMX R4, R5, R2, PT ;  /* 0x0000000205047217 */ /* 0x000fe20003800200 */
[----:B-----5:R-:W-:Y:S01]  /*41a0*/  IMAD.IADD R6, R0, 0x1, R6 ;  /* 0x0000000100067824 */ /* 0x020fe200078e0206 */
[----:B------:R-:W-:-:S02]  /*41b0*/  FSEL R32, R78, -INF , P1 ;  /* 0xff8000004e207808 */ /* 0x000fc40000800000 */
[----:B------:R-:W-:Y:S01]  /*41c0*/  FSEL R36, R75, -INF , P0 ;  /* 0xff8000004b247808 */ /* 0x000fe20000000000 */
[----:B------:R-:W-:Y:S01]  /*41d0*/  IMAD.IADD R0, R0, 0x1, R7 ;  /* 0x0000000100007824 */ /* 0x000fe200078e0207 */
[----:B------:R-:W-:Y:S02]  /*41e0*/  ISETP.GT.AND P2, PT, R4, 0x1, PT ;  /* 0x000000010400780c */ /* 0x000fe40003f44270 */
[C---:B------:R-:W-:Y:S02]  /*41f0*/  ISETP.GT.AND P1, PT, R3.reuse, 0x8, PT ;  /* 0x000000080300780c */ /* 0x040fe40003f24270 */
[----:B------:R-:W-:Y:S02]  /*4200*/  ISETP.GT.AND P0, PT, R3, 0x11, PT ;  /* 0x000000110300780c */ /* 0x000fe40003f04270 */
[----:B------:R-:W-:Y:S02]  /*4210*/  FSEL R25, R77, -INF , P2 ;  /* 0xff8000004d197808 */ /* 0x000fe40001000000 */
[----:B------:R-:W-:-:S02]  /*4220*/  FSEL R34, R74, -INF , P1 ;  /* 0xff8000004a227808 */ /* 0x000fc40000800000 */
[----:B------:R-:W-:Y:S02]  /*4230*/  FSEL R116, R67, -INF , P0 ;  /* 0xff80000043747808 */ /* 0x000fe40000000000 */
[C---:B------:R-:W-:Y:S02]  /*4240*/  ISETP.GT.AND P3, PT, R4.reuse, RZ, PT ;  /* 0x000000ff0400720c */ /* 0x040fe40003f64270 */
[----:B------:R-:W-:Y:S02]  /*4250*/  ISETP.GT.AND P2, PT, R4, 0x9, PT ;  /* 0x000000090400780c */ /* 0x000fe40003f44270 */
[C---:B------:R-:W-:Y:S02]  /*4260*/  ISETP.GT.AND P1, PT, R3.reuse, 0x10, PT ;  /* 0x000000100300780c */ /* 0x040fe40003f24270 */
[----:B------:R-:W-:Y:S02]  /*4270*/  ISETP.GT.AND P0, PT, R3, 0x19, PT ;  /* 0x000000190300780c */ /* 0x000fe40003f04270 */
[----:B------:R-:W-:-:S02]  /*4280*/  IMNMX R0, R5, R0, PT ;  /* 0x0000000005007217 */ /* 0x000fc40003800200 */
[----:B------:R-:W-:Y:S02]  /*4290*/  FSEL R9, R76, -INF , P3 ;  /* 0xff8000004c097808 */ /* 0x000fe40001800000 */
[----:B------:R-:W-:Y:S02]  /*42a0*/  FSEL R27, R73, -INF , P2 ;  /* 0xff800000491b7808 */ /* 0x000fe40001000000 */
[----:B------:R-:W-:Y:S02]  /*42b0*/  FSEL R115, R66, -INF , P1 ;  /* 0xff80000042737808 */ /* 0x000fe40000800000 */
[----:B------:R-:W-:Y:S02]  /*42c0*/  FSEL R118, R59, -INF , P0 ;  /* 0xff8000003b767808 */ /* 0x000fe40000000000 */
[C---:B------:R-:W-:Y:S02]  /*42d0*/  ISETP.GT.AND P3, PT, R4.reuse, 0x8, PT ;  /* 0x000000080400780c */ /* 0x040fe40003f64270 */
[----:B------:R-:W-:-:S02]  /*42e0*/  ISETP.GT.AND P2, PT, R4, 0x11, PT ;  /* 0x000000110400780c */ /* 0x000fc40003f44270 */
[----:B------:R-:W-:Y:S02]  /*42f0*/  ISETP.GT.AND P1, PT, R3, 0x18, PT ;  /* 0x000000180300780c */ /* 0x000fe40003f24270 */
[----:B------:R-:W-:Y:S02]  /*4300*/  ISETP.GT.AND P0, PT, R0, 0x1, PT ;  /* 0x000000010000780c */ /* 0x000fe40003f04270 */
[----:B------:R-:W-:Y:S02]  /*4310*/  FSEL R26, R72, -INF , P3 ;  /* 0xff800000481a7808 */ /* 0x000fe40001800000 */
[----:B------:R-:W-:Y:S02]  /*4320*/  FSEL R71, R65, -INF , P2 ;  /* 0xff80000041477808 */ /* 0x000fe40001000000 */
[----:B------:R-:W-:Y:S02]  /*4330*/  FSEL R117, R58, -INF , P1 ;  /* 0xff8000003a757808 */ /* 0x000fe40000800000 */
[----:B------:R-:W-:-:S02]  /*4340*/  FSEL R15, R131, -INF , P0 ;  /* 0xff800000830f7808 */ /* 0x000fc40000000000 */
[C---:B------:R-:W-:Y:S02]  /*4350*/  ISETP.GT.AND P3, PT, R4.reuse, 0x10, PT ;  /* 0x000000100400780c */ /* 0x040fe40003f64270 */
[----:B------:R-:W-:Y:S02]  /*4360*/  ISETP.GT.AND P2, PT, R4, 0x19, PT ;  /* 0x000000190400780c */ /* 0x000fe40003f44270 */
[C---:B------:R-:W-:Y:S02]  /*4370*/  ISETP.GT.AND P1, PT, R0.reuse, RZ, PT ;  /* 0x000000ff0000720c */ /* 0x040fe40003f24270 */
[----:B------:R-:W-:Y:S02]  /*4380*/  ISETP.GT.AND P0, PT, R0, 0x9, PT ;  /* 0x000000090000780c */ /* 0x000fe40003f04270 */
[----:B------:R-:W-:Y:S02]  /*4390*/  IMNMX R2, R5, R6, PT ;  /* 0x0000000605027217 */ /* 0x000fe40003800200 */
        /* <DEDUP_REMOVED lines=8> */
[----:B------:R-:W-:Y:S02]  /*4420*/  FSEL R96, R56, -INF , P3 ;  /* 0xff80000038607808 */ /* 0x000fe40001800000 */
[----:B------:R-:W-:Y:S02]  /*4430*/  FSEL R11, R129, -INF , P2 ;  /* 0xff800000810b7808 */ /* 0x000fe40001000000 */
[----:B------:R-:W-:Y:S02]  /*4440*/  FSEL R20, R126, -INF , P1 ;  /* 0xff8000007e147808 */ /* 0x000fe40000800000 */
[----:B------:R-:W-:Y:S02]  /*4450*/  FSEL R45, R123, -INF , P0 ;  /* 0xff8000007b2d7808 */ /* 0x000fe40000000000 */
[----:B------:R-:W-:-:S02]  /*4460*/  ISETP.GT.AND P3, PT, R2, RZ, PT ;  /* 0x000000ff0200720c */ /* 0x000fc40003f64270 */
[----:B------:R-:W-:Y:S02]  /*4470*/  ISETP.GT.AND P2, PT, R2, 0x9, PT ;  /* 0x000000090200780c */ /* 0x000fe40003f44270 */
[C---:B------:R-:W-:Y:S02]  /*4480*/  ISETP.GT.AND P1, PT, R0.reuse, 0x10, PT ;  /* 0x000000100000780c */ /* 0x040fe40003f24270 */
[----:B------:R-:W-:Y:S02]  /*4490*/  ISETP.GT.AND P0, PT, R0, 0x19, PT ;  /* 0x000000190000780c */ /* 0x000fe40003f04270 */
[----:B------:R-:W-:Y:S02]  /*44a0*/  FSEL R10, R128, -INF , P3 ;  /* 0xff800000800a7808 */ /* 0x000fe40001800000 */
[----:B------:R-:W-:Y:S02]  /*44b0*/  FSEL R13, R125, -INF , P2 ;  /* 0xff8000007d0d7808 */ /* 0x000fe40001000000 */
[----:B------:R-:W-:-:S02]  /*44c0*/  FSEL R44, R122, -INF , P1 ;  /* 0xff8000007a2c7808 */ /* 0x000fc40000800000 */
[----:B------:R-:W-:Y:S02]  /*44d0*/  FSEL R68, R95, -INF , P0 ;  /* 0xff8000005f447808 */ /* 0x000fe40000000000 */
[C---:B------:R-:W-:Y:S02]  /*44e0*/  ISETP.GT.AND P3, PT, R2.reuse, 0x8, PT ;  /* 0x000000080200780c */ /* 0x040fe40003f64270 */
[----:B------:R-:W-:Y:S02]  /*44f0*/  ISETP.GT.AND P2, PT, R2, 0x11, PT ;  /* 0x000000110200780c */ /* 0x000fe40003f44270 */
[C---:B------:R-:W-:Y:S02]  /*4500*/  ISETP.GT.AND P1, PT, R0.reuse, 0x18, PT ;  /* 0x000000180000780c */ /* 0x040fe40003f24270 */
[----:B------:R-:W-:Y:S02]  /*4510*/  ISETP.GT.AND P0, PT, R0, 0x21, PT ;  /* 0x000000210000780c */ /* 0x000fe40003f04270 */
[----:B------:R-:W-:-:S02]  /*4520*/  FSEL R12, R124, -INF , P3 ;  /* 0xff8000007c0c7808 */ /* 0x000fc40001800000 */
[----:B------:R-:W-:Y:S02]  /*4530*/  FSEL R37, R121, -INF , P2 ;  /* 0xff80000079257808 */ /* 0x000fe40001000000 */
[----:B------:R-:W-:Y:S02]  /*4540*/  FSEL R46, R94, -INF , P1 ;  /* 0xff8000005e2e7808 */ /* 0x000fe40000800000 */
[----:B------:R-:W-:Y:S02]  /*4550*/  FSEL R134, R111, -INF , P0 ;  /* 0xff8000006f867808 */ /* 0x000fe40000000000 */
[C---:B------:R-:W-:Y:S02]  /*4560*/  ISETP.GT.AND P3, PT, R2.reuse, 0x10, PT ;  /* 0x000000100200780c */ /* 0x040fe40003f64270 */
[----:B------:R-:W-:Y:S02]  /*4570*/  ISETP.GT.AND P2, PT, R2, 0x19, PT ;  /* 0x000000190200780c */ /* 0x000fe40003f44270 */
[----:B------:R-:W-:-:S02]  /*4580*/  ISETP.GT.AND P1, PT, R0, 0x20, PT ;  /* 0x000000200000780c */ /* 0x000fc40003f24270 */
[----:B------:R-:W-:Y:S02]  /*4590*/  ISETP.GT.AND P0, PT, R4, 0x21, PT ;  /* 0x000000210400780c */ /* 0x000fe40003f04270 */
[----:B------:R-:W-:Y:S02]  /*45a0*/  FSEL R35, R120, -INF , P3 ;  /* 0xff80000078237808 */ /* 0x000fe40001800000 */
[----:B------:R-:W-:Y:S02]  /*45b0*/  FSEL R39, R93, -INF , P2 ;  /* 0xff8000005d277808 */ /* 0x000fe40001000000 */
[----:B------:R-:W-:Y:S02]  /*45c0*/  FSEL R133, R110, -INF , P1 ;  /* 0xff8000006e857808 */ /* 0x000fe40000800000 */
[----:B------:R-:W-:Y:S02]  /*45d0*/  FSEL R138, R81, -INF , P0 ;  /* 0xff800000518a7808 */ /* 0x000fe40000000000 */
[----:B------:R-:W-:-:S02]  /*45e0*/  ISETP.GT.AND P3, PT, R2, 0x18, PT ;  /* 0x000000180200780c */ /* 0x000fc40003f64270 */
[----:B------:R-:W-:Y:S02]  /*45f0*/  ISETP.GT.AND P2, PT, R2, 0x21, PT ;  /* 0x000000210200780c */ /* 0x000fe40003f44270 */
[C---:B------:R-:W-:Y:S02]  /*4600*/  ISETP.GT.AND P1, PT, R4.reuse, 0x28, PT ;  /* 0x000000280400780c */ /* 0x040fe40003f24270 */
[----:B------:R-:W-:Y:S02]  /*4610*/  ISETP.GT.AND P0, PT, R4, 0x31, PT ;  /* 0x000000310400780c */ /* 0x000fe40003f04270 */
[----:B------:R-:W-:Y:S02]  /*4620*/  FSEL R38, R92, -INF , P3 ;  /* 0xff8000005c267808 */ /* 0x000fe40001800000 */
[----:B------:R-:W-:Y:S02]  /*4630*/  FSEL R132, R109, -INF , P2 ;  /* 0xff8000006d847808 */ /* 0x000fe40001000000 */
[----:B------:R-:W-:-:S02]  /*4640*/  FSEL R137, R52, -INF , P1 ;  /* 0xff80000034897808 */ /* 0x000fc40000800000 */
[----:B------:R-:W-:Y:S02]  /*4650*/  FSEL R148, R49, -INF , P0 ;  /* 0xff80000031947808 */ /* 0x000fe40000000000 */
[----:B------:R-:W-:Y:S02]  /*4660*/  ISETP.GT.AND P3, PT, R2, 0x20, PT ;  /* 0x000000200200780c */ /* 0x000fe40003f64270 */
[C---:B------:R-:W-:Y:S02]  /*4670*/  ISETP.GT.AND P2, PT, R4.reuse, 0x29, PT ;  /* 0x000000290400780c */ /* 0x040fe40003f44270 */
[----:B------:R-:W-:Y:S02]  /*4680*/  ISETP.GT.AND P1, PT, R4, 0x38, PT ;  /* 0x000000380400780c */ /* 0x000fe40003f24270 */
        /* <DEDUP_REMOVED lines=14> */
[C---:B------:R-:W-:Y:S02]  /*4770*/  ISETP.GT.AND P5, PT, R4.reuse, 0x40, PT ;  /* 0x000000400400780c */ /* 0x040fe40003fa4270 */
[C---:B------:R-:W-:Y:S02]  /*4780*/  ISETP.GT.AND P2, PT, R4.reuse, 0x41, PT ;  /* 0x000000410400780c */ /* 0x040fe40003f44270 */
[C---:B------:R-:W-:Y:S02]  /*4790*/  ISETP.GT.AND P1, PT, R4.reuse, 0x48, PT ;  /* 0x000000480400780c */ /* 0x040fe40003f24270 */
[----:B------:R-:W-:Y:S02]  /*47a0*/  ISETP.GT.AND P0, PT, R4, 0x49, PT ;  /* 0x000000490400780c */ /* 0x000fe40003f04270 */
        /* <DEDUP_REMOVED lines=9> */
[----:B------:R-:W-:Y:S02]  /*4840*/  ISETP.GT.AND P3, PT, R0, 0x29, PT ;  /* 0x000000290000780c */ /* 0x000fe40003f64270 */
[----:B------:R-:W-:Y:S02]  /*4850*/  FMNMX.FTZ R5, R35, R5, !PT ;  /* 0x0000000523057209 */ /* 0x000fe40007810000 */
[----:B------:R-:W-:Y:S02]  /*4860*/  FMNMX.FTZ R4, R96, R4, !PT ;  /* 0x0000000460047209 */ /* 0x000fe40007810000 */
[----:B------:R-:W-:Y:S02]  /*4870*/  FSEL R136, R91, -INF , P3 ;  /* 0xff8000005b887808 */ /* 0x000fe40001800000 */
[----:B------:R-:W-:-:S02]  /*4880*/  FSEL R188, R29, -INF , P2 ;  /* 0xff8000001dbc7808 */ /* 0x000fc40001000000 */
[----:B------:R-:W-:Y:S02]  /*4890*/  FSEL R190, R16, -INF , P1 ;  /* 0xff80000010be7808 */ /* 0x000fe40000800000 */
[----:B------:R-:W-:Y:S02]  /*48a0*/  FMNMX.FTZ R5, R37, R5, !PT ;  /* 0x0000000525057209 */ /* 0x000fe40007810000 */
        /* <DEDUP_REMOVED lines=16> */
[----:B------:R-:W-:-:S04]  /*49b0*/  FMNMX.FTZ R4, R39, R5, !PT ;  /* 0x0000000527047209 */ /* 0x000fc80007810000 */
        /* <DEDUP_REMOVED lines=37> */
[----:B------:R-:W-:Y:S02]  /*4c10*/  ISETP.GT.AND P0, PT, R0, 0x31, PT ;  /* 0x000000310000780c */ /* 0x000fe40003f04270 */
        /* <DEDUP_REMOVED lines=8> */
[----:B------:R-:W-:Y:S01]  /*4ca0*/  FMNMX.FTZ R4, R34, R4, !PT ;  /* 0x0000000422047209 */ /* 0x000fe20007810000 */
[----:B------:R-:W1:Y:S01]  /*4cb0*/  SHFL.BFLY PT, R7, R2, 0x2, 0x1f ;  /* 0x0c401f0002077f89 */ /* 0x000e6200000e0000 */
[----:B------:R-:W-:-:S02]  /*4cc0*/  FSEL R141, R86, -INF , P0 ;  /* 0xff800000568d7808 */ /* 0x000fc40000000000 */
[C---:B------:R-:W-:Y:S02]  /*4cd0*/  ISETP.GT.AND P5, PT, R0.reuse, 0x39, PT ;  /* 0x000000390000780c */ /* 0x040fe40003fa4270 */
[C---:B------:R-:W-:Y:S02]  /*4ce0*/  ISETP.GT.AND P3, PT, R0.reuse, 0x40, PT ;  /* 0x000000400000780c */ /* 0x040fe40003f64270 */
[C---:B------:R-:W-:Y:S02]  /*4cf0*/  ISETP.GT.AND P2, PT, R0.reuse, 0x41, PT ;  /* 0x000000410000780c */ /* 0x040fe40003f44270 */
[C---:B------:R-:W-:Y:S02]  /*4d00*/  ISETP.GT.AND P1, PT, R0.reuse, 0x48, PT ;  /* 0x000000480000780c */ /* 0x040fe40003f24270 */
[----:B------:R-:W-:Y:S02]  /*4d10*/  ISETP.GT.AND P0, PT, R0, 0x49, PT ;  /* 0x000000490000780c */ /* 0x000fe40003f04270 */
[----:B------:R-:W-:-:S02]  /*4d20*/  FMNMX.FTZ R0, R157, R5, !PT ;  /* 0x000000059d007209 */ /* 0x000fc40007810000 */
[----:B------:R-:W-:Y:S01]  /*4d30*/  FMNMX.FTZ R5, R36, R4, !PT ;  /* 0x0000000424057209 */ /* 0x000fe20007810000 */
[----:B------:R-:W2:Y:S03]  /*4d40*/  SHFL.BFLY PT, R8, R6, 0x2, 0x1f ;  /* 0x0c401f0006087f89 */ /* 0x000ea600000e0000 */
[----:B------:R-:W-:Y:S02]  /*4d50*/  FMNMX.FTZ R5, R115, R5, !PT ;  /* 0x0000000573057209 */ /* 0x000fe40007810000 */
[----:B------:R-:W-:Y:S02]  /*4d60*/  FSEL R142, R87, -INF , P5 ;  /* 0xff800000578e7808 */ /* 0x000fe40002800000 */
[----:B------:R-:W-:Y:S02]  /*4d70*/  FMNMX.FTZ R5, R116, R5, !PT ;  /* 0x0000000574057209 */ /* 0x000fe40007810000 */
[----:B------:R-:W-:-:S02]  /*4d80*/  FMNMX.FTZ R0, R141, R0, !PT ;  /* 0x000000008d007209 */ /* 0x000fc40007810000 */
[----:B------:R-:W-:Y:S02]  /*4d90*/  FSEL R189, R102, -INF , P3 ;  /* 0xff80000066bd7808 */ /* 0x000fe40001800000 */
[----:B------:R-:W-:Y:S02]  /*4da0*/  ISETP.GT.AND P3, PT, R3, 0x20, PT ;  /* 0x000000200300780c */ /* 0x000fe40003f64270 */
[----:B------:R-:W-:Y:S02]  /*4db0*/  FMNMX.FTZ R5, R117, R5, !PT ;  /* 0x0000000575057209 */ /* 0x000fe40007810000 */
[----:B------:R-:W-:Y:S02]  /*4dc0*/  FMNMX.FTZ R0, R142, R0, !PT ;  /* 0x000000008e007209 */ /* 0x000fe40007810000 */
[----:B------:R-:W-:Y:S02]  /*4dd0*/  FSEL R197, R103, -INF , P2 ;  /* 0xff80000067c57808 */ /* 0x000fe40001000000 */
[----:B------:R-:W-:-:S02]  /*4de0*/  ISETP.GT.AND P2, PT, R3, 0x21, PT ;  /* 0x000000210300780c */ /* 0x000fc40003f44270 */
[----:B------:R-:W-:Y:S02]  /*4df0*/  FSEL R129, R82, -INF , P3 ;  /* 0xff80000052817808 */ /* 0x000fe40001800000 */
[----:B------:R-:W-:Y:S02]  /*4e00*/  FMNMX.FTZ R5, R118, R5, !PT ;  /* 0x0000000576057209 */ /* 0x000fe40007810000 */
[----:B------:R-:W-:Y:S02]  /*4e10*/  FMNMX.FTZ R0, R189, R0, !PT ;  /* 0x00000000bd007209 */ /* 0x000fe40007810000 */
[----:B------:R-:W-:Y:S02]  /*4e20*/  FSEL R192, R146, -INF , P1 ;  /* 0xff80000092c07808 */ /* 0x000fe40000800000 */
[----:B------:R-:W-:Y:S02]  /*4e30*/  FSEL R131, R83, -INF , P2 ;  /* 0xff80000053837808 */ /* 0x000fe40001000000 */
[----:B------:R-:W-:-:S02]  /*4e40*/  ISETP.GT.AND P1, PT, R3, 0x28, PT ;  /* 0x000000280300780c */ /* 0x000fc40003f24270 */
[----:B------:R-:W-:Y:S02]  /*4e50*/  FMNMX.FTZ R5, R129, R5, !PT ;  /* 0x0000000581057209 */ /* 0x000fe40007810000 */
[----:B------:R-:W-:Y:S02]  /*4e60*/  FMNMX.FTZ R4, R197, R0, !PT ;  /* 0x00000000c5047209 */ /* 0x000fe40007810000 */
[----:B-1----:R-:W-:Y:S02]  /*4e70*/  FMNMX.FTZ R0, R2, R7, !PT ;  /* 0x0000000702007209 */ /* 0x002fe40007810000 */
[----:B------:R-:W-:Y:S02]  /*4e80*/  FSEL R218, R147, -INF , P0 ;  /* 0xff80000093da7808 */ /* 0x000fe40000000000 */
[----:B------:R-:W-:Y:S02]  /*4e90*/  ISETP.GT.AND P0, PT, R3, 0x29, PT ;  /* 0x000000290300780c */ /* 0x000fe40003f04270 */
[----:B------:R-:W-:-:S02]  /*4ea0*/  FSEL R126, R54, -INF , P1 ;  /* 0xff800000367e7808 */ /* 0x000fc40000800000 */
[----:B------:R-:W-:Y:S02]  /*4eb0*/  FMNMX.FTZ R5, R131, R5, !PT ;  /* 0x0000000583057209 */ /* 0x000fe40007810000 */
[----:B------:R-:W-:Y:S01]  /*4ec0*/  FMNMX.FTZ R2, R192, R4, !PT ;  /* 0x00000004c0027209 */ /* 0x000fe20007810000 */
[----:B------:R-:W1:Y:S01]  /*4ed0*/  SHFL.BFLY PT, R7, R0, 0x1, 0x1f ;  /* 0x0c201f0000077f89 */ /* 0x000e6200000e0000 */
[----:B------:R-:W-:Y:S02]  /*4ee0*/  FSEL R128, R55, -INF , P0 ;  /* 0xff80000037807808 */ /* 0x000fe40000000000 */
[----:B------:R-:W-:Y:S02]  /*4ef0*/  ISETP.GT.AND P1, PT, R3, 0x30, PT ;  /* 0x000000300300780c */ /* 0x000fe40003f24270 */
[----:B------:R-:W-:Y:S02]  /*4f00*/  FMNMX.FTZ R5, R126, R5, !PT ;  /* 0x000000057e057209 */ /* 0x000fe40007810000 */
[----:B------:R-:W-:-:S02]  /*4f10*/  FMNMX.FTZ R2, R218, R2, !PT ;  /* 0x00000002da027209 */ /* 0x000fc40007810000 */
[----:B--2---:R-:W-:Y:S02]  /*4f20*/  FMNMX.FTZ R4, R6, R8, !PT ;  /* 0x0000000806047209 */ /* 0x004fe40007810000 */
[----:B------:R-:W-:Y:S02]  /*4f30*/  ISETP.GT.AND P0, PT, R3, 0x31, PT ;  /* 0x000000310300780c */ /* 0x000fe40003f04270 */
[----:B------:R-:W-:Y:S02]  /*4f40*/  FSEL R143, R50, -INF , P1 ;  /* 0xff800000328f7808 */ /* 0x000fe40000800000 */
[----:B------:R-:W-:Y:S01]  /*4f50*/  FMNMX.FTZ R5, R128, R5, !PT ;  /* 0x0000000580057209 */ /* 0x000fe20007810000 */
[----:B------:R-:W2:Y:S01]  /*4f60*/  SHFL.BFLY PT, R6, R2, 0x2, 0x1f ;  /* 0x0c401f0002067f89 */ /* 0x000ea200000e0000 */
[----:B------:R-:W-:Y:S02]  /*4f70*/  FSEL R144, R51, -INF , P0 ;  /* 0xff80000033907808 */ /* 0x000fe40000000000 */
[----:B------:R-:W-:Y:S01]  /*4f80*/  ISETP.GT.AND P0, PT, R3, 0x38, PT ;  /* 0x000000380300780c */ /* 0x000fe20003f04270 */
[----:B------:R-:W3:Y:S01]  /*4f90*/  SHFL.BFLY PT, R8, R4, 0x1, 0x1f ;  /* 0x0c201f0004087f89 */ /* 0x000ee200000e0000 */
[----:B------:R-:W-:-:S02]  /*4fa0*/  FMNMX.FTZ R5, R143, R5, !PT ;  /* 0x000000058f057209 */ /* 0x000fc40007810000 */
[C---:B------:R-:W-:Y:S02]  /*4fb0*/  ISETP.GT.AND P5, PT, R3.reuse, 0x39, PT ;  /* 0x000000390300780c */ /* 0x040fe40003fa4270 */
[----:B------:R-:W-:Y:S02]  /*4fc0*/  FSEL R153, R42, -INF , P0 ;  /* 0xff8000002a997808 */ /* 0x000fe40000000000 */
[----:B------:R-:W-:Y:S02]  /*4fd0*/  FMNMX.FTZ R5, R144, R5, !PT ;  /* 0x0000000590057209 */ /* 0x000fe40007810000 */
[C---:B------:R-:W-:Y:S02]  /*4fe0*/  ISETP.GT.AND P3, PT, R3.reuse, 0x40, PT ;  /* 0x000000400300780c */ /* 0x040fe40003f64270 */
[C---:B------:R-:W-:Y:S02]  /*4ff0*/  ISETP.GT.AND P2, PT, R3.reuse, 0x41, PT ;  /* 0x000000410300780c */ /* 0x040fe40003f44270 */
[----:B------:R-:W-:-:S02]  /*5000*/  ISETP.GT.AND P1, PT, R3, 0x48, PT ;  /* 0x000000480300780c */ /* 0x000fc40003f24270 */
[----:B------:R-:W-:Y:S02]  /*5010*/  ISETP.GT.AND P0, PT, R3, 0x49, PT ;  /* 0x000000490300780c */ /* 0x000fe40003f04270 */
[----:B------:R-:W-:Y:S02]  /*5020*/  FSEL R155, R43, -INF , P5 ;  /* 0xff8000002b9b7808 */ /* 0x000fe40002800000 */
[----:B------:R-:W-:Y:S01]  /*5030*/  FMNMX.FTZ R3, R153, R5, !PT ;  /* 0x0000000599037209 */ /* 0x000fe20007810000 */
[----:B------:R-:W-:Y:S01]  /*5040*/  LDSM.16.MT88.4 R40, [R203] ;  /* 0x00000000cb28783b */ /* 0x000fe20000004200 */
[----:B------:R-:W-:Y:S02]  /*5050*/  FSEL R191, R30, -INF , P3 ;  /* 0xff8000001ebf7808 */ /* 0x000fe40001800000 */
[----:B------:R-:W-:Y:S02]  /*5060*/  FMNMX.FTZ R3, R155, R3, !PT ;  /* 0x000000039b037209 */ /* 0x000fe40007810000 */
[----:B-1----:R-:W-:-:S02]  /*5070*/  FMNMX.FTZ R114, R0, R7, !PT ;  /* 0x0000000700727209 */ /* 0x002fc40007810000 */
[----:B------:R-:W-:Y:S02]  /*5080*/  FSEL R193, R31, -INF , P2 ;  /* 0xff8000001fc17808 */ /* 0x000fe40001000000 */
[----:B------:R-:W-:Y:S01]  /*5090*/  FMNMX.FTZ R0, R191, R3, !PT ;  /* 0x00000003bf007209 */ /* 0x000fe20007810000 */
[----:B------:R-:W-:Y:S01]  /*50a0*/  LDSM.16.MT88.4 R28, [R201] ;  /* 0x00000000c91c783b */ /* 0x000fe20000004200 */
[----:B------:R-:W-:Y:S02]  /*50b0*/  FSEL R199, R18, -INF , P1 ;  /* 0xff80000012c77808 */ /* 0x000fe40000800000 */
[----:B------:R-:W-:Y:S02]  /*50c0*/  FMNMX.FTZ R0, R193, R0, !PT ;  /* 0x00000000c1007209 */ /* 0x000fe40007810000 */
[----:B--2---:R-:W-:Y:S02]  /*50d0*/  FMNMX.FTZ R5, R2, R6, !PT ;  /* 0x0000000602057209 */ /* 0x004fe40007810000 */
[----:B---3--:R-:W-:-:S02]  /*50e0*/  FMNMX.FTZ R112, R4, R8, !PT ;  /* 0x0000000804707209 */ /* 0x008fc40007810000 */
[----:B------:R-:W-:Y:S02]  /*50f0*/  FSEL R220, R19, -INF , P0 ;  /* 0xff80000013dc7808 */ /* 0x000fe40000000000 */
[----:B------:R-:W-:Y:S01]  /*5100*/  FMNMX.FTZ R4, R199, R0, !PT ;  /* 0x00000000c7047209 */ /* 0x000fe20007810000 */
[----:B------:R-:W1:Y:S03]  /*5110*/  SHFL.BFLY PT, R7, R5, 0x1, 0x1f ;  /* 0x0c201f0005077f89 */ /* 0x000e6600000e0000 */
[----:B------:R-:W-:Y:S01]  /*5120*/  FMNMX.FTZ R4, R220, R4, !PT ;  /* 0x00000004dc047209 */ /* 0x000fe20007810000 */
[C---:B------:R-:W-:Y:S01]  /*5130*/  FMUL.FTZ R3, R114.reuse, c[0x0][0x2d0] ;  /* 0x0000b40072037a20 */ /* 0x040fe20000410000 */
[----:B------:R-:W-:Y:S01]  /*5140*/  FSETP.NEU.FTZ.AND P2, PT, R114, -INF , PT ;  /* 0xff8000007200780b */ /* 0x000fe20003f5d000 */
[C---:B------:R-:W-:Y:S01]  /*5150*/  FMUL.FTZ R2, R112.reuse, c[0x0][0x2d0] ;  /* 0x0000b40070027a20 */ /* 0x040fe20000410000 */
[----:B------:R-:W-:Y:S01]  /*5160*/  FSETP.NEU.FTZ.AND P1, PT, R112, -INF , PT ;  /* 0xff8000007000780b */ /* 0x000fe20003f3d000 */
[----:B------:R-:W2:Y:S01]  /*5170*/  SHFL.BFLY PT, R6, R4, 0x2, 0x1f ;  /* 0x0c401f0004067f89 */ /* 0x000ea200000e0000 */
[----:B------:R-:W-:-:S02]  /*5180*/  FSEL R3, R3, RZ, P2 ;  /* 0x000000ff03037208 */ /* 0x000fc40001000000 */
[----:B------:R-:W-:Y:S01]  /*5190*/  FSEL R2, R2, RZ, P1 ;  /* 0x000000ff02027208 */ /* 0x000fe20000800000 */
[----:B------:R-:W-:Y:S02]  /*51a0*/  LDSM.16.MT88.4 R16, [R200] ;  /* 0x00000000c810783b */ /* 0x000fe40000004200 */
[----:B------:R-:W-:-:S04]  /*51b0*/  FFMA.FTZ R0, R9, c[0x0][0x2d0], -R3 ;  /* 0x0000b40009007a23 */ /* 0x000fc80000010803 */
[----:B------:R3:W-:Y:S01]  /*51c0*/  MUFU.EX2 R242, R0 ;  /* 0x0000000000f27308 */ /* 0x0007e20000000800 */
[----:B-1----:R-:W-:Y:S01]  /*51d0*/  FMNMX.FTZ R70, R5, R7, !PT ;  /* 0x0000000705467209 */ /* 0x002fe20007810000 */
[----:B---3--:R-:W-:-:S06]  /*51e0*/  FFMA.FTZ R0, R10, c[0x0][0x2d0], -R2 ;  /* 0x0000b4000a007a23 */ /* 0x008fcc0000010802 */
[----:B------:R1:W-:Y:S01]  /*51f0*/  MUFU.EX2 R241, R0 ;  /* 0x0000000000f17308 */ /* 0x0003e20000000800 */
[--C-:B------:R-:W-:Y:S01]  /*5200*/  FFMA.FTZ R5, R12, c[0x0][0x2d0], -R2.reuse ;  /* 0x0000b4000c057a23 */ /* 0x100fe20000010802 */
[----:B------:R-:W-:Y:S02]  /*5210*/  FSETP.NEU.FTZ.AND P0, PT, R70, -INF , PT ;  /* 0xff8000004600780b */ /* 0x000fe40003f1d000 */
[----:B--2---:R-:W-:Y:S01]  /*5220*/  FMNMX.FTZ R4, R4, R6, !PT ;  /* 0x0000000604047209 */ /* 0x004fe20007810000 */
[----:B-1----:R-:W-:-:S04]  /*5230*/  FFMA.FTZ R0, R11, c[0x0][0x2d0], -R2 ;  /* 0x0000b4000b007a23 */ /* 0x002fc80000010802 */
[----:B------:R1:W2:Y:S01]  /*5240*/  MUFU.EX2 R240, R0 ;  /* 0x0000000000f07308 */ /* 0x0002a20000000800 */
[----:B------:R-:W3:Y:S07]  /*5250*/  SHFL.BFLY PT, R6, R4, 0x1, 0x1f ;  /* 0x0c201f0004067f89 */ /* 0x000eee00000e0000 */
[----:B------:R4:W-:Y:S01]  /*5260*/  MUFU.EX2 R243, R5 ;  /* 0x0000000500f37308 */ /* 0x0009e20000000800 */
[----:B-1----:R-:W-:-:S05]  /*5270*/  FMUL.FTZ R0, R70, c[0x0][0x2d0] ;  /* 0x0000b40046007a20 */ /* 0x002fca0000410000 */
[----:B------:R-:W-:Y:S01]  /*5280*/  FSEL R0, R0, RZ, P0 ;  /* 0x000000ff00007208 */ /* 0x000fe20000000000 */
[----:B----4-:R-:W-:-:S04]  /*5290*/  FFMA.FTZ R5, R13, c[0x0][0x2d0], -R2 ;  /* 0x0000b4000d057a23 */ /* 0x010fc80000010802 */
[----:B------:R1:W4:Y:S02]  /*52a0*/  MUFU.EX2 R244, R5 ;  /* 0x0000000500f47308 */ /* 0x0003240000000800 */
[----:B-1----:R-:W-:-:S06]  /*52b0*/  FFMA.FTZ R5, R14, c[0x0][0x2d0], -R0 ;  /* 0x0000b4000e057a23 */ /* 0x002fcc0000010800 */
[----:B------:R1:W-:Y:S01]  /*52c0*/  MUFU.EX2 R237, R5 ;  /* 0x0000000500ed7308 */ /* 0x0003e20000000800 */
[----:B---3--:R-:W-:Y:S01]  /*52d0*/  FMNMX.FTZ R113, R4, R6, !PT ;  /* 0x0000000604717209 */ /* 0x008fe20007810000 */
[----:B-1----:R-:W-:-:S06]  /*52e0*/  FFMA.FTZ R5, R15, c[0x0][0x2d0], -R0 ;  /* 0x0000b4000f057a23 */ /* 0x002fcc0000010800 */
[----:B------:R1:W3:Y:S01]  /*52f0*/  MUFU.EX2 R236, R5 ;  /* 0x0000000500ec7308 */ /* 0x0002e20000000800 */
[----:B------:R-:W-:Y:S02]  /*5300*/  FFMA.FTZ R4, R26, c[0x0][0x2d0], -R3 ;  /* 0x0000b4001a047a23 */ /* 0x000fe40000010803 */
[----:B-1----:R-:W-:Y:S01]  /*5310*/  FFMA.FTZ R5, R20, c[0x0][0x2d0], -R0 ;  /* 0x0000b40014057a23 */ /* 0x002fe20000010800 */
[----:B------:R-:W-:-:S04]  /*5320*/  FSETP.NEU.FTZ.AND P0, PT, R113, -INF , PT ;  /* 0xff8000007100780b */ /* 0x000fc80003f1d000 */
[----:B------:R-:W-:Y:S01]  /*5330*/  MUFU.EX2 R229, R4 ;  /* 0x0000000400e57308 */ /* 0x000fe20000000800 */
[----:B------:R-:W1:Y:S07]  /*5340*/  LDSM.16.MT88.4 R20, [R204] ;  /* 0x00000000cc14783b */ /* 0x000e6e0000004200 */
[----:B------:R5:W-:Y:S02]  /*5350*/  MUFU.EX2 R238, R5 ;  /* 0x0000000500ee7308 */ /* 0x000be40000000800 */
[----:B-----5:R-:W-:-:S06]  /*5360*/  FFMA.FTZ R5, R24, c[0x0][0x2d0], -R0 ;  /* 0x0000b40018057a23 */ /* 0x020fcc0000010800 */
[----:B------:R5:W1:Y:S02]  /*5370*/  MUFU.EX2 R239, R5 ;  /* 0x0000000500ef7308 */ /* 0x000a640000000800 */
[----:B-----5:R-:W-:-:S06]  /*5380*/  FFMA.FTZ R5, R25, c[0x0][0x2d0], -R3 ;  /* 0x0000b40019057a23 */ /* 0x020fcc0000010803 */
[----:B------:R5:W1:Y:S02]  /*5390*/  MUFU.EX2 R230, R5 ;  /* 0x0000000500e67308 */ /* 0x000a640000000800 */
[----:B-----5:R-:W-:-:S05]  /*53a0*/  FMUL.FTZ R5, R113, c[0x0][0x2d0] ;  /* 0x0000b40071057a20 */ /* 0x020fca0000410000 */
[----:B------:R-:W-:Y:S01]  /*53b0*/  FSEL R4, R5, RZ, P0 ;  /* 0x000000ff05047208 */ /* 0x000fe20000000000 */
[----:B------:R-:W-:Y:S01]  /*53c0*/  FFMA.FTZ R5, R27, c[0x0][0x2d0], -R3 ;  /* 0x0000b4001b057a23 */ /* 0x000fe20000010803 */
[----:B--2---:R-:W-:Y:S01]  /*53d0*/  F2FP.PACK_AB R8, R240, R241 ;  /* 0x000000f1f008723e */ /* 0x004fe200000000ff */
[----:B------:R-:W-:Y:S02]  /*53e0*/  LDSM.16.MT88.4 R24, [R200+0x800] ;  /* 0x00080000c818783b */ /* 0x000fe40000004200 */
[----:B------:R2:W5:Y:S02]  /*53f0*/  MUFU.EX2 R232, R5 ;  /* 0x0000000500e87308 */ /* 0x0005640000000800 */
        /* <DEDUP_REMOVED lines=8> */
[--C-:B--2---:R-:W-:Y:S01]  /*5480*/  FFMA.FTZ R5, R35, c[0x0][0x2d0], -R2.reuse ;  /* 0x0000b40023057a23 */ /* 0x104fe20000010802 */
[----:B----4-:R-:W-:Y:S01]  /*5490*/  F2FP.PACK_AB R10, R244, R243 ;  /* 0x000000f3f40a723e */ /* 0x010fe200000000ff */
[----:B------:R-:W-:Y:S04]  /*54a0*/  LDSM.16.MT88.4 R32, [R203+0x800] ;  /* 0x00080000cb20783b */ /* 0x000fe80000004200 */
[----:B------:R2:W-:Y:S02]  /*54b0*/  MUFU.EX2 R231, R5 ;  /* 0x0000000500e77308 */ /* 0x0005e40000000800 */
[----:B--2---:R-:W-:-:S06]  /*54c0*/  FFMA.FTZ R5, R37, c[0x0][0x2d0], -R2 ;  /* 0x0000b40025057a23 */ /* 0x004fcc0000010802 */
[----:B------:R2:W4:Y:S02]  /*54d0*/  MUFU.EX2 R235, R5 ;  /* 0x0000000500eb7308 */ /* 0x0005240000000800 */
[----:B--2---:R-:W-:-:S06]  /*54e0*/  FFMA.FTZ R5, R38, c[0x0][0x2d0], -R2 ;  /* 0x0000b40026057a23 */ /* 0x004fcc0000010802 */
[----:B------:R2:W-:Y:S02]  /*54f0*/  MUFU.EX2 R234, R5 ;  /* 0x0000000500ea7308 */ /* 0x0005e40000000800 */
[----:B--2---:R-:W-:Y:S01]  /*5500*/  FFMA.FTZ R5, R39, c[0x0][0x2d0], -R2 ;  /* 0x0000b40027057a23 */ /* 0x004fe20000010802 */
[----:B---3--:R-:W-:Y:S01]  /*5510*/  F2FP.PACK_AB R9, R236, R237 ;  /* 0x000000edec09723e */ /* 0x008fe200000000ff */
[----:B------:R-:W2:Y:S04]  /*5520*/  LDSM.16.MT88.4 R36, [R204+0x800] ;  /* 0x00080000cc24783b */ /* 0x000ea80000004200 */
[----:B------:R3:W-:Y:S02]  /*5530*/  MUFU.EX2 R233, R5 ;  /* 0x0000000500e97308 */ /* 0x0007e40000000800 */
[----:B---3--:R-:W-:-:S06]  /*5540*/  FFMA.FTZ R5, R44, c[0x0][0x2d0], -R0 ;  /* 0x0000b4002c057a23 */ /* 0x008fcc0000010800 */
[----:B------:R3:W-:Y:S02]  /*5550*/  MUFU.EX2 R224, R5 ;  /* 0x0000000500e07308 */ /* 0x0007e40000000800 */
[----:B---3--:R-:W-:-:S06]  /*5560*/  FFMA.FTZ R5, R45, c[0x0][0x2d0], -R0 ;  /* 0x0000b4002d057a23 */ /* 0x008fcc0000010800 */
[----:B------:R3:W1:Y:S02]  /*5570*/  MUFU.EX2 R223, R5 ;  /* 0x0000000500df7308 */ /* 0x0006640000000800 */
        /* <DEDUP_REMOVED lines=11> */
[----:B------:R3:W-:Y:S02]  /*5630*/  MUFU.EX2 R194, R5 ;  /* 0x0000000500c27308 */ /* 0x0007e40000000800 */
[----:B---3--:R-:W-:-:S06]  /*5640*/  FFMA.FTZ R5, R115, c[0x0][0x2d0], -R4 ;  /* 0x0000b40073057a23 */ /* 0x008fcc0000010804 */
[----:B------:R3:W-:Y:S02]  /*5650*/  MUFU.EX2 R186, R5 ;  /* 0x0000000500ba7308 */ /* 0x0007e40000000800 */
[----:B---3--:R-:W-:-:S06]  /*5660*/  FFMA.FTZ R5, R116, c[0x0][0x2d0], -R4 ;  /* 0x0000b40074057a23 */ /* 0x008fcc0000010804 */
[----:B------:R3:W2:Y:S01]  /*5670*/  MUFU.EX2 R184, R5 ;  /* 0x0000000500b87308 */ /* 0x0006a20000000800 */
[----:B-1----:R-:W-:Y:S01]  /*5680*/  F2FP.PACK_AB R11, R239, R238 ;  /* 0x000000eeef0b723e */ /* 0x002fe200000000ff */
[----:B---3--:R-:W-:-:S06]  /*5690*/  FFMA.FTZ R5, R117, c[0x0][0x2d0], -R4 ;  /* 0x0000b40075057a23 */ /* 0x008fcc0000010804 */
[----:B------:R1:W-:Y:S01]  /*56a0*/  MUFU.EX2 R185, R5 ;  /* 0x0000000500b97308 */ /* 0x0003e20000000800 */
[----:B------:R-:W-:Y:S02]  /*56b0*/  F2FP.PACK_AB R12, R230, R242 ;  /* 0x000000f2e60c723e */ /* 0x000fe400000000ff */
[----:B-----5:R-:W-:Y:S02]  /*56c0*/  F2FP.PACK_AB R14, R232, R229 ;  /* 0x000000e5e80e723e */ /* 0x020fe400000000ff */
[----:B------:R-:W-:Y:S01]  /*56d0*/  F2FP.PACK_AB R13, R6, R227 ;  /* 0x000000e3060d723e */ /* 0x000fe200000000ff */
[----:B-1----:R-:W-:-:S04]  /*56e0*/  FFMA.FTZ R5, R118, c[0x0][0x2d0], -R4 ;  /* 0x0000b40076057a23 */ /* 0x002fc80000010804 */
[----:B------:R1:W3:Y:S01]  /*56f0*/  MUFU.EX2 R183, R5 ;  /* 0x0000000500b77308 */ /* 0x0002e20000000800 */
[----:B------:R-:W-:Y:S01]  /*5700*/  F2FP.PACK_AB R15, R228, R7 ;  /* 0x00000007e40f723e */ /* 0x000fe200000000ff */
[----:B------:R-:W-:Y:S01]  /*5710*/  HMMA.16816.F32 R84, R8, R16, RZ ;  /* 0x000000100854723c */ /* 0x000fe200000018ff */
[----:B-1----:R-:W-:-:S05]  /*5720*/  FFMA.FTZ R5, R124, c[0x0][0x2d0], -R3 ;  /* 0x0000b4007c057a23 */ /* 0x002fca0000010803 */
[----:B------:R1:W-:Y:S02]  /*5730*/  MUFU.EX2 R181, R5 ;  /* 0x0000000500b57308 */ /* 0x0003e40000000800 */
[----:B------:R-:W-:Y:S08]  /*5740*/  HMMA.16816.F32 R72, R8, R18, RZ ;  /* 0x000000120848723c */ /* 0x000ff000000018ff */
[----:B------:R-:W-:Y:S01]  /*5750*/  HMMA.16816.F32 R88, R12, R16, RZ ;  /* 0x000000100c58723c */ /* 0x000fe200000018ff */
[----:B-1----:R-:W-:-:S07]  /*5760*/  FFMA.FTZ R5, R125, c[0x0][0x2d0], -R2 ;  /* 0x0000b4007d057a23 */ /* 0x002fce0000010802 */
[----:B------:R-:W-:Y:S01]  /*5770*/  HMMA.16816.F32 R92, R12, R18, RZ ;  /* 0x000000120c5c723c */ /* 0x000fe200000018ff */
[----:B------:R-:W1:Y:S01]  /*5780*/  LDSM.16.MT88.4 R16, [R201+0x800] ;  /* 0x00080000c910783b */ /* 0x000e620000004200 */
[----:B------:R5:W-:Y:S02]  /*5790*/  MUFU.EX2 R179, R5 ;  /* 0x0000000500b37308 */ /* 0x000be40000000800 */
[----:B-----5:R-:W-:-:S06]  /*57a0*/  FFMA.FTZ R5, R132, c[0x0][0x2d0], -R2 ;  /* 0x0000b40084057a23 */ /* 0x020fcc0000010802 */
[----:B------:R5:W1:Y:S01]  /*57b0*/  MUFU.EX2 R180, R5 ;  /* 0x0000000500b47308 */ /* 0x000a620000000800 */
[----:B------:R-:W-:Y:S01]  /*57c0*/  HMMA.16816.F32 R80, R8, R20, RZ ;  /* 0x000000140850723c */ /* 0x000fe200000018ff */
[----:B-----5:R-:W-:-:S06]  /*57d0*/  FFMA.FTZ R5, R127, c[0x0][0x2d0], -R2 ;  /* 0x0000b4007f057a23 */ /* 0x020fcc0000010802 */
[----:B------:R5:W-:Y:S01]  /*57e0*/  MUFU.EX2 R178, R5 ;  /* 0x0000000500b27308 */ /* 0x000be20000000800 */
[----:B------:R-:W-:Y:S01]  /*57f0*/  HMMA.16816.F32 R76, R8, R28, RZ ;  /* 0x0000001c084c723c */ /* 0x000fe200000018ff */
[----:B-----5:R-:W-:-:S06]  /*5800*/  FFMA.FTZ R5, R130, c[0x0][0x2d0], -R2 ;  /* 0x0000b40082057a23 */ /* 0x020fcc0000010802 */
[----:B------:R5:W-:Y:S01]  /*5810*/  MUFU.EX2 R177, R5 ;  /* 0x0000000500b17308 */ /* 0x000be20000000800 */
[C---:B------:R-:W-:Y:S08]  /*5820*/  HMMA.16816.F32 R56, R8.reuse, R40, RZ ;  /* 0x000000280838723c */ /* 0x040ff000000018ff */
[----:B------:R-:W-:Y:S01]  /*5830*/  HMMA.16816.F32 R64, R8, R22, RZ ;  /* 0x000000160840723c */ /* 0x000fe200000018ff */
[----:B-----5:R-:W-:-:S07]  /*5840*/  FFMA.FTZ R5, R133, c[0x0][0x2d0], -R0 ;  /* 0x0000b40085057a23 */ /* 0x020fce0000010800 */
[C---:B------:R-:W-:Y:S01]  /*5850*/  HMMA.16816.F32 R60, R8.reuse, R30, RZ ;  /* 0x0000001e083c723c */ /* 0x040fe200000018ff */
[----:B------:R5:W-:Y:S07]  /*5860*/  MUFU.EX2 R176, R5 ;  /* 0x0000000500b07308 */ /* 0x000bee0000000800 */
[----:B------:R-:W-:Y:S01]  /*5870*/  HMMA.16816.F32 R52, R8, R42, RZ ;  /* 0x0000002a0834723c */ /* 0x000fe200000018ff */
[----:B-----5:R-:W-:-:S04]  /*5880*/  FFMA.FTZ R5, R134, c[0x0][0x2d0], -R0 ;  /* 0x0000b40086057a23 */ /* 0x020fc80000010800 */
[----:B------:R5:W1:Y:S03]  /*5890*/  MUFU.EX2 R175, R5 ;  /* 0x0000000500af7308 */ /* 0x000a660000000800 */
[----:B------:R-:W-:Y:S01]  /*58a0*/  HMMA.16816.F32 R48, R12, R20, RZ ;  /* 0x000000140c30723c */ /* 0x000fe200000018ff */
[----:B----4-:R-:W-:-:S07]  /*58b0*/  F2FP.PACK_AB R8, R235, R231 ;  /* 0x000000e7eb08723e */ /* 0x010fce00000000ff */
[----:B------:R-:W-:Y:S01]  /*58c0*/  HMMA.16816.F32 R108, R12, R22, RZ ;  /* 0x000000160c6c723c */ /* 0x000fe200000018ff */
[----:B-----5:R-:W-:-:S07]  /*58d0*/  FFMA.FTZ R5, R135, c[0x0][0x2d0], -R0 ;  /* 0x0000b40087057a23 */ /* 0x020fce0000010800 */
[----:B------:R-:W-:Y:S01]  /*58e0*/  HMMA.16816.F32 R20, R12, R40, RZ ;  /* 0x000000280c14723c */ /* 0x000fe200000018ff */
[----:B------:R-:W-:Y:S01]  /*58f0*/  F2FP.PACK_AB R9, R223, R224 ;  /* 0x000000e0df09723e */ /* 0x000fe200000000ff */
[----:B------:R-:W-:Y:S01]  /*5900*/  LDSM.16.MT88.4 R132, [R200+0x2000] ;  /* 0x00200000c884783b */ /* 0x000fe20000004200 */
[----:B------:R4:W-:Y:S01]  /*5910*/  MUFU.EX2 R174, R5 ;  /* 0x0000000500ae7308 */ /* 0x0009e20000000800 */
[----:B------:R-:W-:Y:S02]  /*5920*/  F2FP.PACK_AB R10, R233, R234 ;  /* 0x000000eae90a723e */ /* 0x000fe400000000ff */
[----:B------:R-:W-:Y:S01]  /*5930*/  F2FP.PACK_AB R11, R225, R226 ;  /* 0x000000e2e10b723e */ /* 0x000fe200000000ff */
[----:B----4-:R-:W-:-:S04]  /*5940*/  FFMA.FTZ R5, R136, c[0x0][0x2d0], -R0 ;  /* 0x0000b40088057a23 */ /* 0x010fc80000010800 */
[----:B------:R4:W5:Y:S02]  /*5950*/  MUFU.EX2 R173, R5 ;  /* 0x0000000500ad7308 */ /* 0x0009640000000800 */
[----:B--2---:R-:W-:Y:S01]  /*5960*/  HMMA.16816.F32 R96, R8, R36, R80 ;  /* 0x000000240860723c */ /* 0x004fe20000001850 */
[----:B----4-:R-:W-:-:S05]  /*5970*/  FFMA.FTZ R5, R138, c[0x0][0x2d0], -R3 ;  /* 0x0000b4008a057a23 */ /* 0x010fca0000010803 */
[----:B------:R2:W4:Y:S02]  /*5980*/  MUFU.EX2 R172, R5 ;  /* 0x0000000500ac7308 */ /* 0x0005240000000800 */
[C---:B-1----:R-:W-:Y:S08]  /*5990*/  HMMA.16816.F32 R80, R8.reuse, R16, R76 ;  /* 0x000000100850723c */ /* 0x042ff0000000184c */
[----:B------:R-:W-:Y:S01]  /*59a0*/  HMMA.16816.F32 R104, R8, R24, R84 ;  /* 0x000000180868723c */ /* 0x000fe20000001854 */
[----:B--2---:R-:W-:-:S07]  /*59b0*/  FFMA.FTZ R5, R137, c[0x0][0x2d0], -R3 ;  /* 0x0000b40089057a23 */ /* 0x004fce0000010803 */
[C---:B------:R-:W-:Y:S01]  /*59c0*/  HMMA.16816.F32 R76, R8.reuse, R32, R56 ;  /* 0x00000020084c723c */ /* 0x040fe20000001838 */
[----:B------:R1:W-:Y:S07]  /*59d0*/  MUFU.EX2 R171, R5 ;  /* 0x0000000500ab7308 */ /* 0x0003ee0000000800 */
        /* <DEDUP_REMOVED lines=9> */
[----:B---3--:R-:W-:Y:S01]  /*5a70*/  F2FP.PACK_AB R11, R183, R185 ;  /* 0x000000b9b70b723e */ /* 0x008fe200000000ff */
[----:B-1----:R-:W-:Y:S01]  /*5a80*/  FFMA.FTZ R5, R140, c[0x0][0x2d0], -R3 ;  /* 0x0000b4008c057a23 */ /* 0x002fe20000010803 */
[----:B------:R-:W-:Y:S03]  /*5a90*/  HMMA.16816.F32 R100, R12, R42, RZ ;  /* 0x0000002a0c64723c */ /* 0x000fe600000018ff */
[----:B------:R1:W-:Y:S05]  /*5aa0*/  MUFU.EX2 R169, R5 ;  /* 0x0000000500a97308 */ /* 0x0003ea0000000800 */
[C---:B------:R-:W-:Y:S08]  /*5ab0*/  HMMA.16816.F32 R56, R8.reuse, R24, R88 ;  /* 0x000000180838723c */ /* 0x040ff00000001858 */
[----:B------:R-:W-:Y:S01]  /*5ac0*/  HMMA.16816.F32 R40, R8, R26, R92 ;  /* 0x0000001a0828723c */ /* 0x000fe2000000185c */
[----:B-1----:R-:W-:-:S07]  /*5ad0*/  FFMA.FTZ R5, R129, c[0x0][0x2d0], -R4 ;  /* 0x0000b40081057a23 */ /* 0x002fce0000010804 */
[C---:B------:R-:W-:Y:S01]  /*5ae0*/  HMMA.16816.F32 R48, R8.reuse, R36, R48 ;  /* 0x000000240830723c */ /* 0x040fe20000001830 */
[----:B------:R1:W-:Y:S07]  /*5af0*/  MUFU.EX2 R168, R5 ;  /* 0x0000000500a87308 */ /* 0x0003ee0000000800 */
[----:B------:R-:W-:Y:S01]  /*5b00*/  HMMA.16816.F32 R24, R8, R38, R108 ;  /* 0x000000260818723c */ /* 0x000fe2000000186c */
[----:B------:R-:W2:Y:S07]  /*5b10*/  LDSM.16.MT88.4 R36, [R203+0x1000] ;  /* 0x00100000cb24783b */ /* 0x000eae0000004200 */
[----:B------:R-:W-:Y:S01]  /*5b20*/  HMMA.16816.F32 R44, R12, R28, RZ ;  /* 0x0000001c0c2c723c */ /* 0x000fe200000018ff */
[----:B-1----:R-:W-:-:S07]  /*5b30*/  FFMA.FTZ R5, R131, c[0x0][0x2d0], -R4 ;  /* 0x0000b40083057a23 */ /* 0x002fce0000010804 */
[----:B------:R-:W-:Y:S01]  /*5b40*/  HMMA.16816.F32 R120, R12, R30, RZ ;  /* 0x0000001e0c78723c */ /* 0x000fe200000018ff */
[----:B------:R-:W1:Y:S04]  /*5b50*/  LDSM.16.MT88.4 R12, [R200+0x1000] ;  /* 0x00100000c80c783b */ /* 0x000e680000004200 */
[----:B------:R-:W-:Y:S03]  /*5b60*/  LDSM.16.MT88.4 R28, [R201+0x1000] ;  /* 0x00100000c91c783b */ /* 0x000fe60000004200 */
[----:B------:R-:W-:Y:S01]  /*5b70*/  HMMA.16816.F32 R88, R8, R32, R20 ;  /* 0x000000200858723c */ /* 0x000fe20000001814 */
[----:B------:R-:W3:Y:S01]  /*5b80*/  LDSM.16.MT88.4 R20, [R204+0x1000] ;  /* 0x00100000cc14783b */ /* 0x000ee20000004200 */
[----:B------:R2:W1:Y:S02]  /*5b90*/  MUFU.EX2 R167, R5 ;  /* 0x0000000500a77308 */ /* 0x0004640000000800 */
        /* <DEDUP_REMOVED lines=8> */
[----:B------:R-:W-:Y:S07]  /*5c20*/  HMMA.16816.F32 R84, R8, R34, R100 ;  /* 0x000000220854723c */ /* 0x000fee0000001864 */
[----:B------:R-:W-:Y:S01]  /*5c30*/  F2FP.PACK_AB R8, R180, R179 ;  /* 0x000000b3b408723e */ /* 0x000fe200000000ff */
[----:B--2---:R-:W-:Y:S01]  /*5c40*/  FFMA.FTZ R5, R151, c[0x0][0x2d0], -R3 ;  /* 0x0000b40097057a23 */ /* 0x004fe20000010803 */
[----:B------:R-:W-:-:S03]  /*5c50*/  F2FP.PACK_AB R9, R175, R176 ;  /* 0x000000b0af09723e */ /* 0x000fc600000000ff */
[----:B------:R2:W-:Y:S01]  /*5c60*/  MUFU.EX2 R163, R5 ;  /* 0x0000000500a37308 */ /* 0x0005e20000000800 */
[----:B------:R-:W-:Y:S02]  /*5c70*/  F2FP.PACK_AB R10, R177, R178 ;  /* 0x000000b2b10a723e */ /* 0x000fe400000000ff */
[----:B-----5:R-:W-:Y:S01]  /*5c80*/  F2FP.PACK_AB R11, R173, R174 ;  /* 0x000000aead0b723e */ /* 0x020fe200000000ff */
[----:B--2---:R-:W-:-:S04]  /*5c90*/  FFMA.FTZ R5, R149, c[0x0][0x2d0], -R2 ;  /* 0x0000b40095057a23 */ /* 0x004fc80000010802 */
[----:B------:R2:W-:Y:S02]  /*5ca0*/  MUFU.EX2 R162, R5 ;  /* 0x0000000500a27308 */ /* 0x0005e40000000800 */
[C---:B------:R-:W-:Y:S08]  /*5cb0*/  HMMA.16816.F32 R92, R8.reuse, R36, R76 ;  /* 0x00000024085c723c */ /* 0x040ff0000000184c */
[----:B-1----:R-:W-:Y:S01]  /*5cc0*/  HMMA.16816.F32 R76, R8, R14, R72 ;  /* 0x0000000e084c723c */ /* 0x002fe20000001848 */
[----:B--2---:R-:W-:-:S07]  /*5cd0*/  FFMA.FTZ R5, R150, c[0x0][0x2d0], -R2 ;  /* 0x0000b40096057a23 */ /* 0x004fce0000010802 */
[C---:B---3--:R-:W-:Y:S01]  /*5ce0*/  HMMA.16816.F32 R72, R8.reuse, R22, R64 ;  /* 0x000000160848723c */ /* 0x048fe20000001840 */
[----:B------:R1:W2:Y:S07]  /*5cf0*/  MUFU.EX2 R161, R5 ;  /* 0x0000000500a17308 */ /* 0x0002ae0000000800 */
[C---:B------:R-:W-:Y:S08]  /*5d00*/  HMMA.16816.F32 R64, R8.reuse, R30, R60 ;  /* 0x0000001e0840723c */ /* 0x040ff0000000183c */
[----:B------:R-:W-:Y:S01]  /*5d10*/  HMMA.16816.F32 R104, R8, R12, R104 ;  /* 0x0000000c0868723c */ /* 0x000fe20000001868 */
[----:B-1----:R-:W-:-:S04]  /*5d20*/  FFMA.FTZ R5, R152, c[0x0][0x2d0], -R2 ;  /* 0x0000b40098057a23 */ /* 0x002fc80000010802 */
[----:B------:R1:W-:Y:S03]  /*5d30*/  MUFU.EX2 R160, R5 ;  /* 0x0000000500a07308 */ /* 0x0003e60000000800 */
[C---:B------:R-:W-:Y:S08]  /*5d40*/  HMMA.16816.F32 R96, R8.reuse, R20, R96 ;  /* 0x000000140860723c */ /* 0x040ff00000001860 */
[C---:B------:R-:W-:Y:S08]  /*5d50*/  HMMA.16816.F32 R80, R8.reuse, R28, R80 ;  /* 0x0000001c0850723c */ /* 0x040ff00000001850 */
[----:B------:R-:W-:Y:S01]  /*5d60*/  HMMA.16816.F32 R60, R8, R38, R52 ;  /* 0x00000026083c723c */ /* 0x000fe20000001834 */
[----:B-1----:R-:W-:-:S06]  /*5d70*/  FFMA.FTZ R5, R154, c[0x0][0x2d0], -R2 ;  /* 0x0000b4009a057a23 */ /* 0x002fcc0000010802 */
[----:B----4-:R-:W-:Y:S02]  /*5d80*/  F2FP.PACK_AB R8, R172, R181 ;  /* 0x000000b5ac08723e */ /* 0x010fe400000000ff */
[----:B------:R-:W-:Y:S02]  /*5d90*/  F2FP.PACK_AB R9, R167, R168 ;  /* 0x000000a8a709723e */ /* 0x000fe400000000ff */
[----:B------:R-:W-:Y:S02]  /*5da0*/  F2FP.PACK_AB R10, R170, R171 ;  /* 0x000000abaa0a723e */ /* 0x000fe400000000ff */
[----:B------:R-:W-:Y:S01]  /*5db0*/  F2FP.PACK_AB R11, R164, R165 ;  /* 0x000000a5a40b723e */ /* 0x000fe200000000ff */
[----:B------:R1:W-:Y:S06]  /*5dc0*/  MUFU.EX2 R159, R5 ;  /* 0x00000005009f7308 */ /* 0x0003ec0000000800 */
[----:B------:R-:W-:Y:S01]  /*5dd0*/  HMMA.16816.F32 R32, R8, R22, R24 ;  /* 0x000000160820723c */ /* 0x000fe20000001818 */
[----:B------:R-:W3:Y:S01]  /*5de0*/  LDSM.16.MT88.4 R24, [R200+0x1800] ;  /* 0x00180000c818783b */ /* 0x000ee20000004200 */
[----:B-1----:R-:W-:-:S04]  /*5df0*/  FFMA.FTZ R5, R156, c[0x0][0x2d0], -R0 ;  /* 0x0000b4009c057a23 */ /* 0x002fc80000010800 */
[----:B------:R1:W-:Y:S02]  /*5e00*/  MUFU.EX2 R158, R5 ;  /* 0x00000005009e7308 */ /* 0x0003e40000000800 */
[----:B------:R-:W-:Y:S01]  /*5e10*/  HMMA.16816.F32 R48, R8, R20, R48 ;  /* 0x000000140830723c */ /* 0x000fe20000001830 */
[----:B------:R-:W4:Y:S01]  /*5e20*/  LDSM.16.MT88.4 R20, [R204+0x1800] ;  /* 0x00180000cc14783b */ /* 0x000f220000004200 */
[----:B-1----:R-:W-:-:S04]  /*5e30*/  FFMA.FTZ R5, R157, c[0x0][0x2d0], -R0 ;  /* 0x0000b4009d057a23 */ /* 0x002fc80000010800 */
[----:B------:R1:W5:Y:S02]  /*5e40*/  MUFU.EX2 R157, R5 ;  /* 0x00000005009d7308 */ /* 0x0003640000000800 */
[----:B-1----:R-:W-:-:S06]  /*5e50*/  FFMA.FTZ R5, R141, c[0x0][0x2d0], -R0 ;  /* 0x0000b4008d057a23 */ /* 0x002fcc0000010800 */
[----:B------:R1:W-:Y:S02]  /*5e60*/  MUFU.EX2 R118, R5 ;  /* 0x0000000500767308 */ /* 0x0003e40000000800 */
[----:B-1----:R-:W-:-:S06]  /*5e70*/  FFMA.FTZ R5, R142, c[0x0][0x2d0], -R0 ;  /* 0x0000b4008e057a23 */ /* 0x002fcc0000010800 */
[----:B------:R1:W1:Y:S01]  /*5e80*/  MUFU.EX2 R156, R5 ;  /* 0x00000005009c7308 */ /* 0x0002620000000800 */
[----:B------:R-:W-:Y:S01]  /*5e90*/  HMMA.16816.F32 R52, R8, R14, R40 ;  /* 0x0000000e0834723c */ /* 0x000fe20000001828 */
[----:B-1----:R-:W-:-:S06]  /*5ea0*/  FFMA.FTZ R5, R187, c[0x0][0x2d0], -R3 ;  /* 0x0000b400bb057a23 */ /* 0x002fcc0000010803 */
[----:B------:R1:W-:Y:S01]  /*5eb0*/  MUFU.EX2 R117, R5 ;  /* 0x0000000500757308 */ /* 0x0003e20000000800 */
[C---:B------:R-:W-:Y:S08]  /*5ec0*/  HMMA.16816.F32 R40, R8.reuse, R28, R44 ;  /* 0x0000001c0828723c */ /* 0x040ff0000000182c */
[----:B------:R-:W-:Y:S01]  /*5ed0*/  HMMA.16816.F32 R44, R8, R36, R88 ;  /* 0x00000024082c723c */ /* 0x000fe20000001858 */
[----:B-1----:R-:W-:-:S07]  /*5ee0*/  FFMA.FTZ R5, R182, c[0x0][0x2d0], -R3 ;  /* 0x0000b400b6057a23 */ /* 0x002fce0000010803 */
[C---:B------:R-:W-:Y:S01]  /*5ef0*/  HMMA.16816.F32 R56, R8.reuse, R12, R56 ;  /* 0x0000000c0838723c */ /* 0x040fe20000001838 */
[----:B------:R-:W-:Y:S01]  /*5f00*/  LDSM.16.MT88.4 R12, [R203+0x1800] ;  /* 0x00180000cb0c783b */ /* 0x000fe20000004200 */
[----:B------:R1:W-:Y:S06]  /*5f10*/  MUFU.EX2 R116, R5 ;  /* 0x0000000500747308 */ /* 0x0003ec0000000800 */
[C---:B------:R-:W-:Y:S01]  /*5f20*/  HMMA.16816.F32 R28, R8.reuse, R30, R16 ;  /* 0x0000001e081c723c */ /* 0x040fe20000001810 */
[----:B------:R-:W4:Y:S07]  /*5f30*/  LDSM.16.MT88.4 R16, [R201+0x1800] ;  /* 0x00180000c910783b */ /* 0x000f2e0000004200 */
[----:B------:R-:W-:Y:S01]  /*5f40*/  HMMA.16816.F32 R36, R8, R38, R84 ;  /* 0x000000260824723c */ /* 0x000fe20000001854 */
[----:B------:R-:W4:Y:S01]  /*5f50*/  LDSM.16.MT88.4 R84, [R204+0x2000] ;  /* 0x00200000cc54783b */ /* 0x000f220000004200 */
[----:B-1----:R-:W-:-:S05]  /*5f60*/  FFMA.FTZ R5, R188, c[0x0][0x2d0], -R3 ;  /* 0x0000b400bc057a23 */ /* 0x002fca0000010803 */
[----:B--2---:R-:W-:Y:S02]  /*5f70*/  F2FP.PACK_AB R8, R161, R162 ;  /* 0x000000a2a108723e */ /* 0x004fe400000000ff */
[----:B-----5:R-:W-:Y:S02]  /*5f80*/  F2FP.PACK_AB R9, R157, R158 ;  /* 0x0000009e9d09723e */ /* 0x020fe400000000ff */
[----:B------:R-:W-:Y:S02]  /*5f90*/  F2FP.PACK_AB R10, R159, R160 ;  /* 0x000000a09f0a723e */ /* 0x000fe400000000ff */
[----:B------:R-:W-:Y:S01]  /*5fa0*/  F2FP.PACK_AB R11, R156, R118 ;  /* 0x000000769c0b723e */ /* 0x000fe200000000ff */
[----:B------:R1:W-:Y:S06]  /*5fb0*/  MUFU.EX2 R115, R5 ;  /* 0x0000000500737308 */ /* 0x0003ec0000000800 */
[----:B---3--:R-:W-:Y:S01]  /*5fc0*/  HMMA.16816.F32 R128, R8, R26, R76 ;  /* 0x0000001a0880723c */ /* 0x008fe2000000184c */
[----:B-1----:R-:W-:-:S04]  /*5fd0*/  FFMA.FTZ R5, R190, c[0x0][0x2d0], -R3 ;  /* 0x0000b400be057a23 */ /* 0x002fc80000010803 */
[----:B------:R1:W-:Y:S02]  /*5fe0*/  MUFU.EX2 R77, R5 ;  /* 0x00000005004d7308 */ /* 0x0003e40000000800 */
[----:B-1----:R-:W-:-:S06]  /*5ff0*/  FFMA.FTZ R5, R143, c[0x0][0x2d0], -R4 ;  /* 0x0000b4008f057a23 */ /* 0x002fcc0000010804 */
[----:B------:R1:W-:Y:S02]  /*6000*/  MUFU.EX2 R76, R5 ;  /* 0x00000005004c7308 */ /* 0x0003e40000000800 */
[--C-:B-1----:R-:W-:Y:S02]  /*6010*/  FFMA.FTZ R5, R144, c[0x0][0x2d0], -R4.reuse ;  /* 0x0000b40090057a23 */ /* 0x102fe40000010804 */
[----:B----4-:R-:W-:Y:S04]  /*6020*/  HMMA.16816.F32 R144, R8, R22, R72 ;  /* 0x000000160890723c */ /* 0x010fe80000001848 */
[----:B------:R1:W2:Y:S01]  /*6030*/  MUFU.EX2 R74, R5 ;  /* 0x00000005004a7308 */ /* 0x0002a20000000800 */
[----:B------:R-:W-:Y:S02]  /*6040*/  FFMA.FTZ R3, R222, c[0x0][0x2d0], -R3 ;  /* 0x0000b400de037a23 */ /* 0x000fe40000010803 */
[----:B-1----:R-:W-:-:S05]  /*6050*/  FFMA.FTZ R5, R153, c[0x0][0x2d0], -R4 ;  /* 0x0000b40099057a23 */ /* 0x002fca0000010804 */
[----:B------:R1:W-:Y:S02]  /*6060*/  MUFU.EX2 R73, R5 ;  /* 0x0000000500497308 */ /* 0x0003e40000000800 */
[----:B-1----:R-:W-:-:S06]  /*6070*/  FFMA.FTZ R5, R155, c[0x0][0x2d0], -R4 ;  /* 0x0000b4009b057a23 */ /* 0x002fcc0000010804 */
[----:B------:R-:W1:Y:S01]  /*6080*/  MUFU.EX2 R72, R5 ;  /* 0x0000000500487308 */ /* 0x000e620000000800 */
[C---:B------:R-:W-:Y:S07]  /*6090*/  HMMA.16816.F32 R124, R8.reuse, R24, R104 ;  /* 0x00000018087c723c */ /* 0x040fee0000001868 */
[----:B------:R3:W-:Y:S01]  /*60a0*/  MUFU.EX2 R75, R3 ;  /* 0x00000003004b7308 */ /* 0x0007e20000000800 */
[C---:B------:R-:W-:Y:S01]  /*60b0*/  HMMA.16816.F32 R140, R8.reuse, R20, R96 ;  /* 0x00000014088c723c */ /* 0x040fe20000001860 */
[----:B------:R-:W4:Y:S07]  /*60c0*/  LDSM.16.MT88.4 R96, [R201+0x2000] ;  /* 0x00200000c960783b */ /* 0x000f2e0000004200 */
[----:B------:R-:W-:Y:S01]  /*60d0*/  HMMA.16816.F32 R80, R8, R16, R80 ;  /* 0x000000100850723c */ /* 0x000fe20000001850 */
[----:B---3--:R-:W-:-:S07]  /*60e0*/  FFMA.FTZ R3, R198, c[0x0][0x2d0], -R2 ;  /* 0x0000b400c6037a23 */ /* 0x008fce0000010802 */
[C---:B------:R-:W-:Y:S01]  /*60f0*/  HMMA.16816.F32 R64, R8.reuse, R18, R64 ;  /* 0x000000120840723c */ /* 0x040fe20000001840 */
[----:B------:R3:W-:Y:S07]  /*6100*/  MUFU.EX2 R68, R3 ;  /* 0x0000000300447308 */ /* 0x0007ee0000000800 */
[C---:B------:R-:W-:Y:S08]  /*6110*/  HMMA.16816.F32 R104, R8.reuse, R12, R92 ;  /* 0x0000000c0868723c */ /* 0x040ff0000000185c */
[----:B------:R-:W-:Y:S01]  /*6120*/  HMMA.16816.F32 R60, R8, R14, R60 ;  /* 0x0000000e083c723c */ /* 0x000fe2000000183c */
[----:B---3--:R-:W-:-:S06]  /*6130*/  FFMA.FTZ R3, R221, c[0x0][0x2d0], -R2 ;  /* 0x0000b400dd037a23 */ /* 0x008fcc0000010802 */
[----:B------:R-:W-:Y:S02]  /*6140*/  F2FP.PACK_AB R8, R166, R169 ;  /* 0x000000a9a608723e */ /* 0x000fe400000000ff */
[----:B--2---:R-:W-:Y:S02]  /*6150*/  F2FP.PACK_AB R9, R74, R76 ;  /* 0x0000004c4a09723e */ /* 0x004fe400000000ff */
[----:B------:R-:W-:Y:S02]  /*6160*/  F2FP.PACK_AB R10, R117, R163 ;  /* 0x000000a3750a723e */ /* 0x000fe400000000ff */
[----:B-1----:R-:W-:Y:S01]  /*6170*/  F2FP.PACK_AB R11, R72, R73 ;  /* 0x00000049480b723e */ /* 0x002fe200000000ff */
[----:B------:R1:W-:Y:S06]  /*6180*/  MUFU.EX2 R71, R3 ;  /* 0x0000000300477308 */ /* 0x0003ec0000000800 */
[----:B------:R-:W-:Y:S01]  /*6190*/  HMMA.16816.F32 R56, R8, R24, R56 ;  /* 0x000000180838723c */ /* 0x000fe20000001838 */
[----:B-1----:R-:W-:-:S02]  /*61a0*/  FFMA.FTZ R3, R219, c[0x0][0x2d0], -R2 ;  /* 0x0000b400db037a23 */ /* 0x002fc40000010802 */
[----:B------:R-:W-:-:S04]  /*61b0*/  FFMA.FTZ R2, R217, c[0x0][0x2d0], -R2 ;  /* 0x0000b400d9027a23 */ /* 0x000fc80000010802 */
[----:B------:R1:W-:Y:S01]  /*61c0*/  MUFU.EX2 R25, R2 ;  /* 0x0000000200197308 */ /* 0x0003e20000000800 */
[----:B------:R-:W-:Y:S01]  /*61d0*/  HMMA.16816.F32 R32, R8, R22, R32 ;  /* 0x000000160820723c */ /* 0x000fe20000001820 */
[----:B-1----:R-:W-:-:S06]  /*61e0*/  FFMA.FTZ R2, R189, c[0x0][0x2d0], -R0 ;  /* 0x0000b400bd027a23 */ /* 0x002fcc0000010800 */
[----:B------:R1:W-:Y:S01]  /*61f0*/  MUFU.EX2 R24, R2 ;  /* 0x0000000200187308 */ /* 0x0003e20000000800 */
[----:B------:R-:W-:Y:S01]  /*6200*/  HMMA.16816.F32 R48, R8, R20, R48 ;  /* 0x000000140830723c */ /* 0x000fe20000001830 */
[----:B-1----:R-:W-:-:S06]  /*6210*/  FFMA.FTZ R2, R197, c[0x0][0x2d0], -R0 ;  /* 0x0000b400c5027a23 */ /* 0x002fcc0000010800 */
[----:B------:R1:W-:Y:S01]  /*6220*/  MUFU.EX2 R22, R2 ;  /* 0x0000000200167308 */ /* 0x0003e20000000800 */
[----:B------:R-:W-:Y:S01]  /*6230*/  HMMA.16816.F32 R44, R8, R12, R44 ;  /* 0x0000000c082c723c */ /* 0x000fe2000000182c */
[--C-:B-1----:R-:W-:Y:S02]  /*6240*/  FFMA.FTZ R2, R192, c[0x0][0x2d0], -R0.reuse ;  /* 0x0000b400c0027a23 */ /* 0x102fe40000010800 */
[----:B------:R-:W-:-:S04]  /*6250*/  FFMA.FTZ R0, R218, c[0x0][0x2d0], -R0 ;  /* 0x0000b400da007a23 */ /* 0x000fc80000010800 */
[----:B------:R1:W-:Y:S01]  /*6260*/  MUFU.EX2 R20, R0 ;  /* 0x0000000000147308 */ /* 0x0003e20000000800 */
[----:B------:R-:W-:Y:S01]  /*6270*/  HMMA.16816.F32 R52, R8, R26, R52 ;  /* 0x0000001a0834723c */ /* 0x000fe20000001834 */
[----:B-1----:R-:W-:-:S06]  /*6280*/  FFMA.FTZ R0, R191, c[0x0][0x2d0], -R4 ;  /* 0x0000b400bf007a23 */ /* 0x002fcc0000010804 */
[----:B------:R1:W2:Y:S01]  /*6290*/  MUFU.EX2 R12, R0 ;  /* 0x00000000000c7308 */ /* 0x0002a20000000800 */
[C---:B------:R-:W-:Y:S08]  /*62a0*/  HMMA.16816.F32 R40, R8.reuse, R16, R40 ;  /* 0x000000100828723c */ /* 0x040ff00000001828 */
[----:B------:R-:W-:Y:S01]  /*62b0*/  HMMA.16816.F32 R28, R8, R18, R28 ;  /* 0x00000012081c723c */ /* 0x000fe2000000181c */
[----:B------:R3:W-:Y:S01]  /*62c0*/  MUFU.EX2 R21, R2 ;  /* 0x0000000200157308 */ /* 0x0007e20000000800 */
[----:B------:R-:W5:Y:S01]  /*62d0*/  LDSM.16.MT88.4 R16, [R203+0x2000] ;  /* 0x00200000cb10783b */ /* 0x000f620000004200 */
[----:B-1----:R-:W-:-:S05]  /*62e0*/  FFMA.FTZ R0, R193, c[0x0][0x2d0], -R4 ;  /* 0x0000b400c1007a23 */ /* 0x002fca0000010804 */
[----:B------:R-:W-:Y:S01]  /*62f0*/  HMMA.16816.F32 R36, R8, R14, R36 ;  /* 0x0000000e0824723c */ /* 0x000fe20000001824 */
[----:B------:R1:W1:Y:S01]  /*6300*/  MUFU.EX2 R8, R0 ;  /* 0x0000000000087308 */ /* 0x0002620000000800 */
[----:B---3--:R-:W-:-:S04]  /*6310*/  @P4 IMAD.HI.U32 R2, R247, c[0x0][0x2c8], RZ ;  /* 0x0000b200f7024a27 */ /* 0x008fc800078e00ff */
[----:B-1----:R-:W-:-:S04]  /*6320*/  FFMA.FTZ R0, R199, c[0x0][0x2d0], -R4 ;  /* 0x0000b400c7007a23 */ /* 0x002fc80000010804 */
[----:B------:R1:W3:Y:S02]  /*6330*/  MUFU.EX2 R9, R0 ;  /* 0x0000000000097308 */ /* 0x0002e40000000800 */
        /* <DEDUP_REMOVED lines=76> */
[----:B------:R-:W-:Y:S02]  /*6800*/  FADD.FTZ R4, R22, R4 ;  /* 0x0000000416047221 */ /* 0x000fe40000010000 */
[----:B------:R-:W-:Y:S02]  /*6810*/  FADD.FTZ R3, R77, R3 ;  /* 0x000000034d037221 */ /* 0x000fe40000010000 */
[----:B---3--:R-:W-:-:S02]  /*6820*/  FADD.FTZ R2, R9, R2 ;  /* 0x0000000209027221 */ /* 0x008fc40000010000 */
        /* <DEDUP_REMOVED lines=8> */
[----:B------:R1:W-:Y:S01]  /*68b0*/  STL [R1], R5 ;  /* 0x0000000501007387 */ /* 0x0003e20000100800 */
        /* <DEDUP_REMOVED lines=13> */
[C---:B------:R-:W-:Y:S08]  /*6990*/  HMMA.16816.F32 R124, R152.reuse, R132, R124 ;  /* 0x00000084987c723c */ /* 0x040ff0000000187c */
[C---:B------:R-:W-:Y:S08]  /*69a0*/  HMMA.16816.F32 R128, R152.reuse, R134, R128 ;  /* 0x000000869880723c */ /* 0x040ff00000001880 */
[C---:B------:R-:W-:Y:S08]  /*69b0*/  HMMA.16816.F32 R140, R152.reuse, R84, R140 ;  /* 0x00000054988c723c */ /* 0x040ff0000000188c */
[C---:B------:R-:W-:Y:S08]  /*69c0*/  HMMA.16816.F32 R144, R152.reuse, R86, R144 ;  /* 0x000000569890723c */ /* 0x040ff00000001890 */
[C---:B----4-:R-:W-:Y:S08]  /*69d0*/  HMMA.16816.F32 R88, R152.reuse, R96, R80 ;  /* 0x000000609858723c */ /* 0x050ff00000001850 */
        /* <DEDUP_REMOVED lines=17> */
[----:B------:R1:W-:Y:S01]  /*6af0*/  STL [R1+0x14], R0 ;  /* 0x0000140001007387 */ /* 0x0003e20000100800 */
[----:B------:R-:W-:Y:S01]  /*6b00*/  MOV R196, R215 ;  /* 0x000000d700c47202 */ /* 0x000fe20000000f00 */
[----:B-1----:R-:W-:-:S05]  /*6b10*/  @P4 IMAD.HI.U32 R0, R0, c[0x0][0x2c8], RZ ;  /* 0x0000b20000004a27 */ /* 0x002fca00078e00ff */
[----:B------:R-:W-:-:S05]  /*6b20*/  @P4 SHF.R.U32.HI R0, RZ, c[0x0][0x2cc], R0 ;  /* 0x0000b300ff004a19 */ /* 0x000fca0000011600 */
[----:B------:R1:W-:Y:S02]  /*6b30*/  @P4 STL [R1+0x24], R0 ;  /* 0x0000240001004387 */ /* 0x0003e40000100800 */
.L_x_2842:
        /* <DEDUP_REMOVED lines=11> */
[----:B------:R-:W1:Y:S01]  /*6bf0*/  LDSM.16.M88.4 R64, [R119+0x1800] ;  /* 0x001800007740783b */ /* 0x000e620000000200 */
[-C--:B----4-:R-:W-:Y:S07]  /*6c00*/  HMMA.16816.F32 R4, R80, R16.reuse, RZ ;  /* 0x000000105004723c */ /* 0x090fee00000018ff */
[----:B------:R-:W4:Y:S01]  /*6c10*/  LDSM.16.M88.4 R156, [R119+0x2000] ;  /* 0x00200000779c783b */ /* 0x000f220000000200 */
[C---:B-----5:R-:W-:Y:S07]  /*6c20*/  HMMA.16816.F32 R8, R76.reuse, R16, RZ ;  /* 0x000000104c08723c */ /* 0x060fee00000018ff */
[----:B------:R-:W-:Y:S01]  /*6c30*/  LDSM.16.M88.4 R160, [R209] ;  /* 0x00000000d1a0783b */ /* 0x000fe20000000200 */
[-C--:B------:R-:W-:Y:S07]  /*6c40*/  HMMA.16816.F32 R12, R76, R18.reuse, RZ ;  /* 0x000000124c0c723c */ /* 0x080fee00000018ff */
[----:B------:R-:W5:Y:S01]  /*6c50*/  LDSM.16.M88.4 R164, [R210] ;  /* 0x00000000d2a4783b */ /* 0x000f620000000200 */
[C---:B------:R-:W-:Y:S07]  /*6c60*/  HMMA.16816.F32 R16, R80.reuse, R18, RZ ;  /* 0x000000125010723c */ /* 0x040fee00000018ff */
[----:B------:R-:W4:Y:S01]  /*6c70*/  LDSM.16.M88.4 R168, [R209+0x2000] ;  /* 0x00200000d1a8783b */ /* 0x000f220000000200 */
[-C--:B-1----:R-:W-:Y:S07]  /*6c80*/  HMMA.16816.F32 R20, R80, R32.reuse, RZ ;  /* 0x000000205014723c */ /* 0x082fee00000018ff */
[----:B------:R-:W-:Y:S01]  /*6c90*/  LDSM.16.M88.4 R176, [R212] ;  /* 0x00000000d4b0783b */ /* 0x000fe20000000200 */
[C---:B------:R-:W-:Y:S07]  /*6ca0*/  HMMA.16816.F32 R24, R76.reuse, R32, RZ ;  /* 0x000000204c18723c */ /* 0x040fee00000018ff */
[----:B------:R-:W-:Y:S01]  /*6cb0*/  LDSM.16.M88.4 R180, [R211] ;  /* 0x00000000d3b4783b */ /* 0x000fe20000000200 */
[-C--:B------:R-:W-:Y:S07]  /*6cc0*/  HMMA.16816.F32 R28, R76, R34.reuse, RZ ;  /* 0x000000224c1c723c */ /* 0x080fee00000018ff */
[----:B------:R-:W3:Y:S04]  /*6cd0*/  LDL R118, [R1+0x24] ;  /* 0x0000240001767983 */ /* 0x000ee80000100800 */
[----:B------:R-:W3:Y:S01]  /*6ce0*/  LDL R199, [R1+0x44] ;  /* 0x0000440001c77983 */ /* 0x000ee20000100800 */
[C---:B------:R-:W-:Y:S03]  /*6cf0*/  HMMA.16816.F32 R32, R80.reuse, R34, RZ ;  /* 0x000000225020723c */ /* 0x040fe600000018ff */
[----:B------:R-:W3:Y:S04]  /*6d00*/  LDL R198, [R1+0x4c] ;  /* 0x00004c0001c67983 */ /* 0x000ee80000100800 */
[----:B------:R-:W3:Y:S01]  /*6d10*/  LDL R197, [R1+0x40] ;  /* 0x0000400001c57983 */ /* 0x000ee20000100800 */
[-C--:B------:R-:W-:Y:S03]  /*6d20*/  HMMA.16816.F32 R36, R80, R48.reuse, RZ ;  /* 0x000000305024723c */ /* 0x080fe600000018ff */
[----:B------:R-:W3:Y:S04]  /*6d30*/  LDL R231, [R1+0x38] ;  /* 0x0000380001e77983 */ /* 0x000ee80000100800 */
[----:B------:R-:W3:Y:S01]  /*6d40*/  LDL.64 R232, [R1+0x28] ;  /* 0x0000280001e87983 */ /* 0x000ee20000100a00 */
[C---:B------:R-:W-:Y:S08]  /*6d50*/  HMMA.16816.F32 R40, R76.reuse, R48, RZ ;  /* 0x000000304c28723c */ /* 0x040ff000000018ff */
[-C--:B------:R-:W-:Y:S08]  /*6d60*/  HMMA.16816.F32 R44, R76, R50.reuse, RZ ;  /* 0x000000324c2c723c */ /* 0x080ff000000018ff */
        /* <DEDUP_REMOVED lines=8> */
[----:B------:R-:W-:Y:S01]  /*6df0*/  HMMA.16816.F32 R80, R80, R158, RZ ;  /* 0x0000009e5050723c */ /* 0x000fe200000018ff */
[----:B------:R-:W1:Y:S07]  /*6e00*/  LDSM.16.M88.4 R156, [R214] ;  /* 0x00000000d69c783b */ /* 0x000e6e0000000200 */
[-C--:B-----5:R-:W-:Y:S08]  /*6e10*/  HMMA.16816.F32 R4, R160, R164.reuse, R4 ;  /* 0x000000a4a004723c */ /* 0x0a0ff00000001804 */
[C---:B------:R-:W-:Y:S08]  /*6e20*/  HMMA.16816.F32 R8, R168.reuse, R164, R8 ;  /* 0x000000a4a808723c */ /* 0x040ff00000001808 */
[-C--:B------:R-:W-:Y:S08]  /*6e30*/  HMMA.16816.F32 R12, R168, R166.reuse, R12 ;  /* 0x000000a6a80c723c */ /* 0x080ff0000000180c */
[C---:B------:R-:W-:Y:S08]  /*6e40*/  HMMA.16816.F32 R16, R160.reuse, R166, R16 ;  /* 0x000000a6a010723c */ /* 0x040ff00000001810 */
[-C--:B-1----:R-:W-:Y:S08]  /*6e50*/  HMMA.16816.F32 R20, R160, R156.reuse, R20 ;  /* 0x0000009ca014723c */ /* 0x082ff00000001814 */
[C---:B------:R-:W-:Y:S08]  /*6e60*/  HMMA.16816.F32 R24, R168.reuse, R156, R24 ;  /* 0x0000009ca818723c */ /* 0x040ff00000001818 */
[-C--:B------:R-:W-:Y:S03]  /*6e70*/  HMMA.16816.F32 R28, R168, R158.reuse, R28 ;  /* 0x0000009ea81c723c */ /* 0x080fe6000000181c */
[----:B--2---:R-:W-:Y:S05]  /*6e80*/  ISETP.GT.AND P2, PT, R215, R196, PT ;  /* 0x000000c4d700720c */ /* 0x004fea0003f44270 */
[C---:B------:R-:W-:Y:S08]  /*6e90*/  HMMA.16816.F32 R32, R160.reuse, R158, R32 ;  /* 0x0000009ea020723c */ /* 0x040ff00000001820 */
[----:B------:R-:W-:Y:S01]  /*6ea0*/  @!P2 SHF.R.S32.HI R0, RZ, 0x1f, R196 ;  /* 0x0000001fff00a819 */ /* 0x000fe200000114c4 */
[----:B------:R-:W-:Y:S04]  /*6eb0*/  @!P2 IMAD.WIDE.U32 R112, R196, c[0x0][0x208], RZ ;  /* 0x00008200c470aa25 */ /* 0x000fe800078e00ff */
[----:B------:R-:W-:Y:S02]  /*6ec0*/  @!P2 IMAD R0, R0, c[0x0][0x208], RZ ;  /* 0x000082000000aa24 */ /* 0x000fe400078e02ff */
[----:B------:R-:W-:Y:S02]  /*6ed0*/  @!P2 IMAD.MOV.U32 R173, RZ, RZ, R2 ;  /* 0x000000ffffada224 */ /* 0x000fe400078e0002 */
[----:B------:R-:W-:Y:S02]  /*6ee0*/  @!P2 IMAD R0, R196, c[0x0][0x20c], R0 ;  /* 0x00008300c400aa24 */ /* 0x000fe400078e0200 */
[----:B------:R-:W-:Y:S02]  /*6ef0*/  @!P2 IMAD.MOV.U32 R114, RZ, RZ, 0x5 ;  /* 0x00000005ff72a424 */ /* 0x000fe400078e00ff */
[----:B------:R-:W-:Y:S02]  /*6f00*/  @!P2 IMAD.IADD R0, R113, 0x1, R0 ;  /* 0x000000017100a824 */ /* 0x000fe400078e0200 */
[----:B------:R-:W-:Y:S02]  /*6f10*/  @!P2 IMAD.MOV.U32 R113, RZ, RZ, c[0x0][0x208] ;  /* 0x00008200ff71a624 */ /* 0x000fe400078e00ff */
[----:B------:R-:W-:Y:S04]  /*6f20*/  @!P2 IMAD.WIDE.U32 R172, R112, 0x50, R172 ;  /* 0x0000005070aca825 */ /* 0x000fe800078e00ac */
[----:B------:R-:W-:Y:S01]  /*6f30*/  @!P2 IMAD R112, R0, 0x50, RZ ;  /* 0x000000500070a824 */ /* 0x000fe200078e02ff */
[C---:B------:R-:W-:Y:S01]  /*6f40*/  @!P2 SHF.L.U64.HI R0, R113.reuse, R114, c[0x0][0x20c] ;  /* 0x000083007100a619 */ /* 0x040fe20000010272 */
[----:B------:R-:W-:Y:S01]  /*6f50*/  @!P2 IMAD.SHL.U32 R2, R113, 0x20, RZ ;  /* 0x000000207102a824 */ /* 0x000fe200078e00ff */
[----:B------:R-:W-:Y:S01]  /*6f60*/  @!P2 LEA R188, P0, R172, c[0x0][0x1f8], 0x1 ;  /* 0x00007e00acbcaa11 */ /* 0x000fe200078008ff */
[----:B------:R-:W-:Y:S03]  /*6f70*/  @!P2 IMAD.IADD R113, R173, 0x1, R112 ;  /* 0x00000001ad71a824 */ /* 0x000fe600078e0270 */
[-C--:B------:R-:W-:Y:S02]  /*6f80*/  @!P2 IADD3 R112, P1, R188, R2.reuse, RZ ;  /* 0x00000002bc70a210 */ /* 0x080fe40007f3e0ff */
[----:B------:R-:W-:Y:S02]  /*6f90*/  @!P2 LEA.HI.X R189, R172, c[0x0][0x1fc], R113, 0x1, P0 ;  /* 0x00007f00acbdaa11 */ /* 0x000fe400000f0c71 */
[----:B------:R-:W1:Y:S01]  /*6fa0*/  LDSM.16.M88.4 R172, [R213] ;  /* 0x00000000d5ac783b */ /* 0x000e620000000200 */
[-C--:B------:R-:W-:Y:S02]  /*6fb0*/  @!P2 IADD3 R186, P0, R112, R2.reuse, RZ ;  /* 0x0000000270baa210 */ /* 0x080fe40007f1e0ff */
[--C-:B------:R-:W-:Y:S02]  /*6fc0*/  @!P2 IMAD.X R113, R189, 0x1, R0.reuse, P1 ;  /* 0x00000001bd71a824 */ /* 0x100fe400008e0600 */
[-C--:B------:R-:W-:Y:S02]  /*6fd0*/  @!P2 IADD3 R184, P1, R186, R2.reuse, RZ ;  /* 0x00000002bab8a210 */ /* 0x080fe40007f3e0ff */
[--C-:B------:R-:W-:Y:S01]  /*6fe0*/  @!P2 IMAD.X R187, R113, 0x1, R0.reuse, P0 ;  /* 0x0000000171bba824 */ /* 0x100fe200000e0600 */
[----:B------:R-:W-:Y:S01]  /*6ff0*/  @!PT LDS RZ, [RZ] ;  /* 0x00000000fffff984 */ /* 0x000fe20000000800 */
[----:B------:R-:W-:Y:S01]  /*7000*/  @!PT LDS RZ, [RZ] ;  /* 0x00000000fffff984 */ /* 0x000fe20000000800 */
[----:B------:R-:W-:Y:S01]  /*7010*/  @!PT LDS RZ, [RZ] ;  /* 0x00000000fffff984 */ /* 0x000fe20000000800 */
[----:B------:R2:W-:Y:S03]  /*7020*/  @!P2 LDGSTS.E.BYPASS.LTC128B.128 [R216+0x100], [R188.64], !P6 ;  /* 0x00100000bcd8afae */ /* 0x0005e6000f101d48 */
[--C-:B------:R-:W-:Y:S05]  /*7030*/  @!P2 IMAD.X R185, R187, 0x1, R0.reuse, P1 ;  /* 0x00000001bbb9a824 */ /* 0x100fea00008e0600 */
[----:B------:R4:W-:Y:S08]  /*7040*/  @!P2 LDGSTS.E.BYPASS.LTC128B.128 [R216+0x900], [R112.64], !P6 ;  /* 0x0090000070d8afae */ /* 0x0009f0000f101d48 */
[----:B------:R5:W-:Y:S08]  /*7050*/  @!P2 LDGSTS.E.BYPASS.LTC128B.128 [R216+0x1100], [R186.64], !P6 ;  /* 0x01100000bad8afae */ /* 0x000bf0000f101d48 */
[----:B------:R5:W-:Y:S01]  /*7060*/  @!P2 LDGSTS.E.BYPASS.LTC128B.128 [R216+0x1900], [R184.64], !P6 ;  /* 0x01900000b8d8afae */ /* 0x000be2000f101d48 */
[----:B--2---:R-:W-:Y:S01]  /*7070*/  @!P2 IADD3 R188, P0, R184, R2, RZ ;  /* 0x00000002b8bca210 */ /* 0x004fe20007f1e0ff */
[-C--:B-1----:R-:W-:Y:S04]  /*7080*/  HMMA.16816.F32 R36, R160, R172.reuse, R36 ;  /* 0x000000aca024723c */ /* 0x082fe80000001824 */
[----:B------:R-:W-:Y:S02]  /*7090*/  @!P2 IMAD.X R189, R185, 0x1, R0, P0 ;  /* 0x00000001b9bda824 */ /* 0x000fe400000e0600 */
[----:B------:R1:W3:Y:S02]  /*70a0*/  LDL R0, [R1+0x14] ;  /* 0x0000140001007983 */ /* 0x0002e40000100800 */
[C---:B------:R-:W-:Y:S02]  /*70b0*/  HMMA.16816.F32 R40, R168.reuse, R172, R40 ;  /* 0x000000aca828723c */ /* 0x040fe40000001828 */
[----:B------:R2:W-:Y:S06]  /*70c0*/  @!P2 LDGSTS.E.BYPASS.LTC128B.128 [R216+0x2100], [R188.64], !P6 ;  /* 0x02100000bcd8afae */ /* 0x0005ec000f101d48 */
[-C--:B------:R-:W-:Y:S02]  /*70d0*/  HMMA.16816.F32 R44, R168, R174.reuse, R44 ;  /* 0x000000aea82c723c */ /* 0x080fe4000000182c */
[----:B------:R-:W-:Y:S06]  /*70e0*/  LDSM.16.M88.4 R164, [R207+0x2000] ;  /* 0x00200000cfa4783b */ /* 0x000fec0000000200 */
[C---:B------:R-:W-:Y:S02]  /*70f0*/  HMMA.16816.F32 R48, R160.reuse, R174, R48 ;  /* 0x000000aea030723c */ /* 0x040fe40000001830 */
[----:B------:R-:W0:Y:S06]  /*7100*/  LDGDEPBAR ;  /* 0x00000000000079af */ /* 0x000e2c0000000000 */
[-C--:B------:R-:W-:Y:S02]  /*7110*/  HMMA.16816.F32 R52, R160, R176.reuse, R52 ;  /* 0x000000b0a034723c */ /* 0x080fe40000001834 */
[----:B-----5:R-:W-:Y:S06]  /*7120*/  LDSM.16.M88.4 R184, [R207] ;  /* 0x00000000cfb8783b */ /* 0x020fec0000000200 */
[C---:B------:R-:W-:Y:S02]  /*7130*/  HMMA.16816.F32 R56, R168.reuse, R176, R56 ;  /* 0x000000b0a838723c */ /* 0x040fe40000001838 */
[----:B--2---:R-:W2:Y:S06]  /*7140*/  LDSM.16.M88.4 R188, [R205] ;  /* 0x00000000cdbc783b */ /* 0x004eac0000000200 */
[-C--:B------:R-:W-:Y:S02]  /*7150*/  HMMA.16816.F32 R60, R168, R178.reuse, R60 ;  /* 0x000000b2a83c723c */ /* 0x080fe4000000183c */
[----:B------:R-:W5:Y:S06]  /*7160*/  LDSM.16.M88.4 R156, [R205+0x800] ;  /* 0x00080000cd9c783b */ /* 0x000f6c0000000200 */
[C---:B------:R-:W-:Y:S02]  /*7170*/  HMMA.16816.F32 R64, R160.reuse, R178, R64 ;  /* 0x000000b2a040723c */ /* 0x040fe40000001840 */
[----:B------:R-:W-:Y:S06]  /*7180*/  LDSM.16.M88.4 R172, [R205+0x2000] ;  /* 0x00200000cdac783b */ /* 0x000fec0000000200 */
[-C--:B------:R-:W-:Y:S02]  /*7190*/  HMMA.16816.F32 R68, R160, R180.reuse, R68 ;  /* 0x000000b4a044723c */ /* 0x080fe40000001844 */
[----:B------:R-:W-:Y:S06]  /*71a0*/  LDSM.16.M88.4 R176, [R208] ;  /* 0x00000000d0b0783b */ /* 0x000fec0000000200 */
[C---:B------:R-:W-:Y:S02]  /*71b0*/  HMMA.16816.F32 R72, R168.reuse, R180, R72 ;  /* 0x000000b4a848723c */ /* 0x040fe40000001848 */
[----:B------:R-:W-:Y:S06]  /*71c0*/  LDSM.16.M88.4 R192, [R208+0x2000] ;  /* 0x00200000d0c0783b */ /* 0x000fec0000000200 */
[-C--:B------:R-:W-:Y:S02]  /*71d0*/  HMMA.16816.F32 R76, R168, R182.reuse, R76 ;  /* 0x000000b6a84c723c */ /* 0x080fe4000000184c */
[----:B------:R-:W-:Y:S06]  /*71e0*/  LDSM.16.M88.4 R168, [R205+0x1800] ;  /* 0x00180000cda8783b */ /* 0x000fec0000000200 */
[----:B------:R-:W-:Y:S02]  /*71f0*/  HMMA.16816.F32 R80, R160, R182, R80 ;  /* 0x000000b6a050723c */ /* 0x000fe40000001850 */
[----:B------:R-:W1:Y:S06]  /*7200*/  LDSM.16.M88.4 R160, [R205+0x1000] ;  /* 0x00100000cda0783b */ /* 0x000e6c0000000200 */
[-C--:B--2---:R-:W-:Y:S02]  /*7210*/  HMMA.16816.F32 R4, R184, R188.reuse, R4 ;  /* 0x000000bcb804723c */ /* 0x084fe40000001804 */
[----:B------:R-:W2:Y:S06]  /*7220*/  LDSM.16.M88.4 R180, [R202] ;  /* 0x00000000cab4783b */ /* 0x000eac0000000200 */
        /* <DEDUP_REMOVED lines=23> */
[C---:B------:R-:W-:Y:S08]  /*73a0*/  HMMA.16816.F32 R8, R192.reuse, R180, R8 ;  /* 0x000000b4c008723c */ /* 0x040ff00000001808 */
[-C--:B------:R-:W-:Y:S08]  /*73b0*/  HMMA.16816.F32 R12, R192, R182.reuse, R12 ;  /* 0x000000b6c00c723c */ /* 0x080ff0000000180c */
[C---:B------:R-:W-:Y:S08]  /*73c0*/  HMMA.16816.F32 R16, R176.reuse, R182, R16 ;  /* 0x000000b6b010723c */ /* 0x040ff00000001810 */
[-C--:B------:R-:W-:Y:S08]  /*73d0*/  HMMA.16816.F32 R20, R176, R188.reuse, R20 ;  /* 0x000000bcb014723c */ /* 0x080ff00000001814 */
[C---:B------:R-:W-:Y:S08]  /*73e0*/  HMMA.16816.F32 R24, R192.reuse, R188, R24 ;  /* 0x000000bcc018723c */ /* 0x040ff00000001818 */
[-C--:B------:R-:W-:Y:S04]  /*73f0*/  HMMA.16816.F32 R28, R192, R190.reuse, R28 ;  /* 0x000000bec01c723c */ /* 0x080fe8000000181c */
[----:B---3--:R-:W-:Y:S04]  /*7400*/  @P4 IMAD.MOV.U32 R0, RZ, RZ, R118 ;  /* 0x000000ffff004224 */ /* 0x008fe800078e0076 */
[C---:B------:R-:W-:Y:S01]  /*7410*/  HMMA.16816.F32 R32, R176.reuse, R190, R32 ;  /* 0x000000beb020723c */ /* 0x040fe20000001820 */
[----:B------:R-:W-:Y:S07]  /*7420*/  SHFL.IDX PT, R118, R0, 0x2, 0x1c1f ;  /* 0x005c1f0000767f89 */ /* 0x000fee00000e0000 */
[-C--:B-----5:R-:W-:Y:S01]  /*7430*/  HMMA.16816.F32 R36, R176, R156.reuse, R36 ;  /* 0x0000009cb024723c */ /* 0x0a0fe20000001824 */
[----:B----4-:R-:W2:Y:S07]  /*7440*/  SHFL.IDX PT, R112, R0, RZ, 0x1c1f ;  /* 0x001c1fff00707589 */ /* 0x010eae00000e0000 */
[C---:B------:R-:W-:Y:S01]  /*7450*/  HMMA.16816.F32 R40, R192.reuse, R156, R40 ;  /* 0x0000009cc028723c */ /* 0x040fe20000001828 */
[----:B------:R-:W-:Y:S07]  /*7460*/  SHFL.IDX PT, R114, R0, 0x3, 0x1c1f ;  /* 0x007c1f0000727f89 */ /* 0x000fee00000e0000 */
[-C--:B------:R-:W-:Y:S01]  /*7470*/  HMMA.16816.F32 R44, R192, R158.reuse, R44 ;  /* 0x0000009ec02c723c */ /* 0x080fe2000000182c */
[----:B------:R3:W4:Y:S07]  /*7480*/  SHFL.IDX PT, R2, R0, 0x1, 0x1c1f ;  /* 0x003c1f0000027f89 */ /* 0x00072e00000e0000 */
[C---:B------:R-:W-:Y:S08]  /*7490*/  HMMA.16816.F32 R48, R176.reuse, R158, R48 ;  /* 0x0000009eb030723c */ /* 0x040ff00000001830 */
[-C--:B-1----:R-:W-:Y:S04]  /*74a0*/  HMMA.16816.F32 R52, R176, R160.reuse, R52 ;  /* 0x000000a0b034723c */ /* 0x082fe80000001834 */
[----:B---3--:R-:W-:Y:S04]  /*74b0*/  IMAD R0, R196, -0x50, RZ ;  /* 0xffffffb0c4007824 */ /* 0x008fe800078e02ff */
[C---:B------:R-:W-:Y:S04]  /*74c0*/  HMMA.16816.F32 R56, R192.reuse, R160, R56 ;  /* 0x000000a0c038723c */ /* 0x040fe80000001838 */
[----:B------:R-:W-:Y:S04]  /*74d0*/  IADD3 R0, -R199, 0x1, R0 ;  /* 0x00000001c7007810 */ /* 0x000fe80007ffe100 */
[----:B------:R-:W-:Y:S01]  /*74e0*/  IADD3 R113, -R197, R0, R198 ;  /* 0x00000000c5717210 */ /* 0x000fe20007ffe1c6 */
[-C--:B------:R-:W-:Y:S04]  /*74f0*/  HMMA.16816.F32 R60, R192, R162.reuse, R60 ;  /* 0x000000a2c03c723c */ /* 0x080fe8000000183c */
[C---:B--2---:R-:W-:Y:S02]  /*7500*/  IMAD.IADD R112, R113.reuse, 0x1, R112 ;  /* 0x0000000171707824 */ /* 0x044fe400078e0270 */
[C---:B----4-:R-:W-:Y:S02]  /*7510*/  IMAD.IADD R2, R113.reuse, 0x1, R2 ;  /* 0x0000000171027824 */ /* 0x050fe400078e0202 */
[C---:B------:R-:W-:Y:S04]  /*7520*/  HMMA.16816.F32 R64, R176.reuse, R162, R64 ;  /* 0x000000a2b040723c */ /* 0x040fe80000001840 */
[C---:B------:R-:W-:Y:S01]  /*7530*/  ISETP.GT.AND P3, PT, R112.reuse, RZ, PT ;  /* 0x000000ff7000720c */ /* 0x040fe20003f64270 */
[C---:B------:R-:W-:Y:S01]  /*7540*/  IMAD.IADD R0, R113.reuse, 0x1, R118 ;  /* 0x0000000171007824 */ /* 0x040fe200078e0276 */
[----:B------:R-:W-:Y:S01]  /*7550*/  ISETP.GT.AND P2, PT, R112, 0x1, PT ;  /* 0x000000017000780c */ /* 0x000fe20003f44270 */
[----:B------:R-:W-:Y:S01]  /*7560*/  IMAD.IADD R113, R113, 0x1, R114 ;  /* 0x0000000171717824 */ /* 0x000fe200078e0272 */
[C---:B------:R-:W-:Y:S02]  /*7570*/  ISETP.GT.AND P1, PT, R2.reuse, RZ, PT ;  /* 0x000000ff0200720c */ /* 0x040fe40003f24270 */
[----:B------:R-:W-:Y:S02]  /*7580*/  ISETP.GT.AND P0, PT, R2, 0x1, PT ;  /* 0x000000010200780c */ /* 0x000fe40003f04270 */
[----:B------:R-:W-:Y:S02]  /*7590*/  FSEL R156, R4, -INF , P3 ;  /* 0xff800000049c7808 */ /* 0x000fe40001800000 */
[----:B------:R-:W-:Y:S02]  /*75a0*/  FSEL R157, R5, -INF , P2 ;  /* 0xff800000059d7808 */ /* 0x000fe40001000000 */
[----:B------:R-:W-:Y:S02]  /*75b0*/  FSEL R165, R6, -INF , P1 ;  /* 0xff80000006a57808 */ /* 0x000fe40000800000 */
[----:B------:R-:W-:Y:S02]  /*75c0*/  FSEL R164, R7, -INF , P0 ;  /* 0xff80000007a47808 */ /* 0x000fe40000000000 */
[----:B------:R-:W1:Y:S01]  /*75d0*/  LDSM.16.M88.4 R4, [R202+0x2000] ;  /* 0x00200000ca04783b */ /* 0x000e620000000200 */
[----:B------:R-:W-:Y:S01]  /*75e0*/  ISETP.GT.AND P3, PT, R0, RZ, PT ;  /* 0x000000ff0000720c */ /* 0x000fe20003f64270 */
[----:B------:R-:W-:Y:S04]  /*75f0*/  DEPBAR.LE SB0, 0x0 ;  /* 0x000080000000791a */ /* 0x000fe80000000000 */
[----:B------:R-:W-:Y:S02]  /*7600*/  FSEL R166, R8, -INF , P3 ;  /* 0xff80000008a67808 */ /* 0x000fe40001800000 */
[----:B------:R-:W-:Y:S01]  /*7610*/  BAR.SYNC.DEFER_BLOCKING 0x0 ;  /* 0x0000000000007b1d */ /* 0x000fe20000010000 */
[C---:B------:R-:W-:Y:S02]  /*7620*/  ISETP.GT.AND P2, PT, R0.reuse, 0x1, PT ;  /* 0x000000010000780c */ /* 0x040fe40003f44270 */
[C---:B------:R-:W-:Y:S02]  /*7630*/  ISETP.GT.AND P3, PT, R0.reuse, 0x8, PT ;  /* 0x000000080000780c */ /* 0x040fe40003f64270 */
[----:B------:R-:W-:Y:S02]  /*7640*/  FSEL R167, R9, -INF , P2 ;  /* 0xff80000009a77808 */ /* 0x000fe40001000000 */
[----:B------:R-:W-:Y:S02]  /*7650*/  ISETP.GT.AND P2, PT, R0, 0x9, PT ;  /* 0x000000090000780c */ /* 0x000fe40003f44270 */
[----:B------:R-:W-:Y:S02]  /*7660*/  FMNMX.FTZ R8, R156, R3, !PT ;  /* 0x000000039c087209 */ /* 0x000fe40007810000 */
[----:B------:R-:W-:Y:S02]  /*7670*/  FSEL R158, R12, -INF , P3 ;  /* 0xff8000000c9e7808 */ /* 0x000fe40001800000 */
[----:B------:R-:W-:Y:S02]  /*7680*/  ISETP.GT.AND P3, PT, R112, 0x8, PT ;  /* 0x000000087000780c */ /* 0x000fe40003f64270 */
[----:B------:R-:W-:Y:S02]  /*7690*/  FSEL R159, R13, -INF , P2 ;  /* 0xff8000000d9f7808 */ /* 0x000fe40001000000 */
[----:B------:R-:W-:Y:S02]  /*76a0*/  FSEL R9, R16, -INF , P3 ;  /* 0xff80000010097808 */ /* 0x000fe40001800000 */
[C---:B------:R-:W-:Y:S02]  /*76b0*/  ISETP.GT.AND P2, PT, R112.reuse, 0x9, PT ;  /* 0x000000097000780c */ /* 0x040fe40003f44270 */
[----:B------:R-:W-:Y:S02]  /*76c0*/  FMNMX.FTZ R8, R157, R8, !PT ;  /* 0x000000089d087209 */ /* 0x000fe40007810000 */
[----:B------:R-:W-:Y:S02]  /*76d0*/  ISETP.GT.AND P3, PT, R112, 0x10, PT ;  /* 0x000000107000780c */ /* 0x000fe40003f64270 */
[C---:B------:R-:W-:Y:S02]  /*76e0*/  ISETP.GT.AND P1, PT, R113.reuse, RZ, PT ;  /* 0x000000ff7100720c */ /* 0x040fe40003f24270 */
[----:B------:R-:W-:Y:S02]  /*76f0*/  ISETP.GT.AND P0, PT, R113, 0x1, PT ;  /* 0x000000017100780c */ /* 0x000fe40003f04270 */
[----:B------:R-:W-:Y:S02]  /*7700*/  FSEL R16, R20, -INF , P3 ;  /* 0xff80000014107808 */ /* 0x000fe40001800000 */
[----:B------:R-:W-:Y:S01]  /*7710*/  FSEL R171, R10, -INF , P1 ;  /* 0xff8000000aab7808 */ /* 0x000fe20000800000 */
[-C--:B-1----:R-:W-:Y:S05]  /*7720*/  HMMA.16816.F32 R68, R176, R4.reuse, R68 ;  /* 0x00000004b044723c */ /* 0x082fea0000001844 */
[----:B------:R-:W-:Y:S02]  /*7730*/  FSEL R10, R17, -INF , P2 ;  /* 0xff800000110a7808 */ /* 0x000fe40001000000 */
[----:B------:R-:W-:Y:S01]  /*7740*/  ISETP.GT.AND P2, PT, R112, 0x11, PT ;  /* 0x000000117000780c */ /* 0x000fe20003f44270 */
[C---:B------:R-:W-:Y:S04]  /*7750*/  HMMA.16816.F32 R72, R192.reuse, R4, R72 ;  /* 0x00000004c048723c */ /* 0x040fe80000001848 */
[----:B------:R-:W-:Y:S02]  /*7760*/  FSEL R170, R11, -INF , P0 ;  /* 0xff8000000baa7808 */ /* 0x000fe40000000000 */
[----:B------:R-:W-:Y:S02]  /*7770*/  ISETP.GT.AND P0, PT, R113, 0x9, PT ;  /* 0x000000097100780c */ /* 0x000fe40003f04270 */
[----:B------:R-:W-:Y:S01]  /*7780*/  FMNMX.FTZ R4, R9, R8, !PT ;  /* 0x0000000809047209 */ /* 0x000fe20007810000 */
[-C--:B------:R-:W-:Y:S03]  /*7790*/  HMMA.16816.F32 R76, R192, R6.reuse, R76 ;  /* 0x00000006c04c723c */ /* 0x080fe6000000184c */
[----:B------:R-:W-:Y:S02]  /*77a0*/  ISETP.GT.AND P3, PT, R0, 0x10, PT ;  /* 0x000000100000780c */ /* 0x000fe40003f64270 */
[----:B------:R-:W-:Y:S02]  /*77b0*/  FSEL R168, R15, -INF , P0 ;  /* 0xff8000000fa87808 */ /* 0x000fe40000000000 */
[----:B------:R-:W-:Y:S01]  /*77c0*/  FSEL R15, R21, -INF , P2 ;  /* 0xff800000150f7808 */ /* 0x000fe20001000000 */
[----:B------:R-:W-:Y:S04]  /*77d0*/  HMMA.16816.F32 R80, R176, R6, R80 ;  /* 0x00000006b050723c */ /* 0x000fe80000001850 */
[----:B------:R-:W-:Y:S02]  /*77e0*/  ISETP.GT.AND P0, PT, R2, 0x9, PT ;  /* 0x000000090200780c */ /* 0x000fe40003f04270 */
[----:B------:R-:W-:Y:S02]  /*77f0*/  FSEL R160, R24, -INF , P3 ;  /* 0xff80000018a07808 */ /* 0x000fe40001800000 */
[----:B------:R-:W-:Y:S02]  /*7800*/  FMNMX.FTZ R4, R10, R4, !PT ;  /* 0x000000040a047209 */ /* 0x000fe40007810000 */
[C---:B------:R-:W-:Y:S02]  /*7810*/  ISETP.GT.AND P2, PT, R0.reuse, 0x11, PT ;  /* 0x000000110000780c */ /* 0x040fe40003f44270 */
[----:B------:R-:W-:Y:S02]  /*7820*/  ISETP.GT.AND P3, PT, R0, 0x18, PT ;  /* 0x000000180000780c */ /* 0x000fe40003f64270 */
[----:B------:R-:W-:Y:S02]  /*7830*/  FSEL R12, R19, -INF , P0 ;  /* 0xff800000130c7808 */ /* 0x000fe40000000000 */
[----:B------:R-:W-:Y:S02]  /*7840*/  ISETP.GT.AND P0, PT, R2, 0x11, PT ;  /* 0x000000110200780c */ /* 0x000fe40003f04270 */
[----:B------:R-:W-:Y:S02]  /*7850*/  FSEL R25, R25, -INF , P2 ;  /* 0xff80000019197808 */ /* 0x000fe40001000000 */
[----:B------:R-:W-:Y:S02]  /*7860*/  FSEL R28, R28, -INF , P3 ;  /* 0xff8000001c1c7808 */ /* 0x000fe40001800000 */
[----:B------:R-:W-:Y:S02]  /*7870*/  ISETP.GT.AND P3, PT, R112, 0x18, PT ;  /* 0x000000187000780c */ /* 0x000fe40003f64270 */
[----:B------:R-:W-:Y:S02]  /*7880*/  FMNMX.FTZ R4, R16, R4, !PT ;  /* 0x0000000410047209 */ /* 0x000fe40007810000 */
[----:B------:R-:W-:Y:S02]  /*7890*/  ISETP.GT.AND P1, PT, R113, 0x8, PT ;  /* 0x000000087100780c */ /* 0x000fe40003f24270 */
[----:B------:R-:W-:Y:S02]  /*78a0*/  ISETP.GT.AND P2, PT, R0, 0x19, PT ;  /* 0x000000190000780c */ /* 0x000fe40003f44270 */
[----:B------:R-:W-:Y:S02]  /*78b0*/  FSEL R19, R23, -INF , P0 ;  /* 0xff80000017137808 */ /* 0x000fe40000000000 */
[----:B------:R-:W-:Y:S02]  /*78c0*/  FSEL R169, R14, -INF , P1 ;  /* 0xff8000000ea97808 */ /* 0x000fe40000800000 */
[----:B------:R-:W-:Y:S02]  /*78d0*/  FSEL R14, R32, -INF , P3 ;  /* 0xff800000200e7808 */ /* 0x000fe40001800000 */
[----:B------:R-:W-:Y:S02]  /*78e0*/  ISETP.GT.AND P1, PT, R2, 0x8, PT ;  /* 0x000000080200780c */ /* 0x000fe40003f24270 */
[----:B------:R-:W-:Y:S02]  /*78f0*/  ISETP.GT.AND P0, PT, R113, 0x11, PT ;  /* 0x000000117100780c */ /* 0x000fe40003f04270 */
[----:B------:R-:W-:Y:S02]  /*7900*/  FSEL R29, R29, -INF , P2 ;  /* 0xff8000001d1d7808 */ /* 0x000fe40001000000 */
[C---:B------:R-:W-:Y:S02]  /*7910*/  ISETP.GT.AND P2, PT, R112.reuse, 0x19, PT ;  /* 0x000000197000780c */ /* 0x040fe40003f44270 */
[----:B------:R-:W-:Y:S02]  /*7920*/  FMNMX.FTZ R4, R15, R4, !PT ;  /* 0x000000040f047209 */ /* 0x000fe40007810000 */
[----:B------:R-:W-:Y:S02]  /*7930*/  FSEL R172, R27, -INF , P0 ;  /* 0xff8000001bac7808 */ /* 0x000fe40000000000 */
[----:B------:R-:W-:Y:S02]  /*7940*/  FSEL R13, R33, -INF , P2 ;  /* 0xff800000210d7808 */ /* 0x000fe40001000000 */
[----:B------:R-:W-:Y:S02]  /*7950*/  ISETP.GT.AND P3, PT, R112, 0x20, PT ;  /* 0x000000207000780c */ /* 0x000fe40003f64270 */
[----:B------:R-:W-:Y:S02]  /*7960*/  FSEL R11, R18, -INF , P1 ;  /* 0xff800000120b7808 */ /* 0x000fe40000800000 */
[----:B------:R-:W-:Y:S02]  /*7970*/  ISETP.GT.AND P1, PT, R2, 0x10, PT ;  /* 0x000000100200780c */ /* 0x000fe40003f24270 */
[----:B------:R-:W-:Y:S02]  /*7980*/  ISETP.GT.AND P0, PT, R113, 0x19, PT ;  /* 0x000000197100780c */ /* 0x000fe40003f04270 */
[----:B------:R-:W-:Y:S02]  /*7990*/  FMNMX.FTZ R4, R14, R4, !PT ;  /* 0x000000040e047209 */ /* 0x000fe40007810000 */
[----:B------:R-:W-:Y:S02]  /*79a0*/  FSEL R17, R22, -INF , P1 ;  /* 0xff80000016117808 */ /* 0x000fe40000800000 */
[----:B------:R-:W-:Y:S02]  /*79b0*/  FSEL R173, R36, -INF , P3 ;  /* 0xff80000024ad7808 */ /* 0x000fe40001800000 */
[----:B------:R-:W-:Y:S02]  /*79c0*/  FSEL R181, R31, -INF , P0 ;  /* 0xff8000001fb57808 */ /* 0x000fe40000000000 */
[----:B------:R-:W-:Y:S02]  /*79d0*/  ISETP.GT.AND P2, PT, R112, 0x21, PT ;  /* 0x000000217000780c */ /* 0x000fe40003f44270 */
[C---:B------:R-:W-:Y:S02]  /*79e0*/  ISETP.GT.AND P0, PT, R2.reuse, 0x19, PT ;  /* 0x000000190200780c */ /* 0x040fe40003f04270 */
[----:B------:R-:W-:Y:S02]  /*79f0*/  FMNMX.FTZ R4, R13, R4, !PT ;  /* 0x000000040d047209 */ /* 0x000fe40007810000 */
[----:B------:R-:W-:Y:S02]  /*7a00*/  ISETP.GT.AND P1, PT, R113, 0x10, PT ;  /* 0x000000107100780c */ /* 0x000fe40003f24270 */
[----:B------:R-:W-:Y:S02]  /*7a10*/  FSEL R180, R37, -INF , P2 ;  /* 0xff80000025b47808 */ /* 0x000fe40001000000 */
[----:B------:R-:W-:Y:S02]  /*7a20*/  FSEL R24, R35, -INF , P0 ;  /* 0xff80000023187808 */ /* 0x000fe40000000000 */
[----:B------:R-:W-:Y:S02]  /*7a30*/  ISETP.GT.AND P0, PT, R2, 0x21, PT ;  /* 0x000000210200780c */ /* 0x000fe40003f04270 */
[----:B------:R-:W-:Y:S02]  /*7a40*/  FSEL R161, R26, -INF , P1 ;  /* 0xff8000001aa17808 */ /* 0x000fe40000800000 */
[----:B------:R-:W-:Y:S02]  /*7a50*/  ISETP.GT.AND P5, PT, R112, 0x28, PT ;  /* 0x000000287000780c */ /* 0x000fe40003fa4270 */
[----:B------:R-:W-:Y:S02]  /*7a60*/  ISETP.GT.AND P1, PT, R113, 0x18, PT ;  /* 0x000000187100780c */ /* 0x000fe40003f24270 */
[----:B------:R-:W-:Y:S02]  /*7a70*/  ISETP.GT.AND P2, PT, R0, 0x21, PT ;  /* 0x000000210000780c */ /* 0x000fe40003f44270 */
[----:B------:R-:W-:Y:S02]  /*7a80*/  FMNMX.FTZ R4, R173, R4, !PT ;  /* 0x00000004ad047209 */ /* 0x000fe40007810000 */
[----:B------:R-:W-:Y:S02]  /*7a90*/  FSEL R183, R39, -INF , P0 ;  /* 0xff80000027b77808 */ /* 0x000fe40000000000 */
[----:B------:R-:W-:Y:S02]  /*7aa0*/  ISETP.GT.AND P0, PT, R113, 0x21, PT ;  /* 0x000000217100780c */ /* 0x000fe40003f04270 */
[----:B------:R-:W-:Y:S02]  /*7ab0*/  FSEL R188, R41, -INF , P2 ;  /* 0xff80000029bc7808 */ /* 0x000fe40001000000 */
[----:B------:R-:W-:Y:S02]  /*7ac0*/  FSEL R162, R48, -INF , P5 ;  /* 0xff80000030a27808 */ /* 0x000fe40002800000 */
[----:B------:R-:W-:Y:S02]  /*7ad0*/  FSEL R174, R30, -INF , P1 ;  /* 0xff8000001eae7808 */ /* 0x000fe40000800000 */
[----:B------:R-:W-:Y:S02]  /*7ae0*/  ISETP.GT.AND P1, PT, R2, 0x18, PT ;  /* 0x000000180200780c */ /* 0x000fe40003f24270 */
[----:B------:R-:W-:Y:S02]  /*7af0*/  ISETP.GT.AND P2, PT, R112, 0x29, PT ;  /* 0x000000297000780c */ /* 0x000fe40003f44270 */
[----:B------:R-:W-:Y:S02]  /*7b00*/  FMNMX.FTZ R4, R180, R4, !PT ;  /* 0x00000004b4047209 */ /* 0x000fe40007810000 */
[----:B------:R-:W-:Y:S02]  /*7b10*/  FSEL R18, R34, -INF , P1 ;  /* 0xff80000022127808 */ /* 0x000fe40000800000 */
[----:B------:R-:W-:Y:S02]  /*7b20*/  ISETP.GT.AND P1, PT, R2, 0x20, PT ;  /* 0x000000200200780c */ /* 0x000fe40003f24270 */
[----:B------:R-:W-:Y:S02]  /*7b30*/  FSEL R192, R43, -INF , P0 ;  /* 0xff8000002bc07808 */ /* 0x000fe40000000000 */
[----:B------:R-:W-:Y:S02]  /*7b40*/  ISETP.GT.AND P0, PT, R112, 0x30, PT ;  /* 0x000000307000780c */ /* 0x000fe40003f04270 */
[----:B------:R-:W-:Y:S02]  /*7b50*/  FSEL R163, R49, -INF , P2 ;  /* 0xff80000031a37808 */ /* 0x000fe40001000000 */
        /* <DEDUP_REMOVED lines=19> */
[----:B------:R-:W-:Y:S02]  /*7c90*/  FMNMX.FTZ R4, R217, R4, !PT ;  /* 0x00000004d9047209 */ /* 0x000fe40007810000 */
[----:B------:R-:W-:Y:S02]  /*7ca0*/  FMNMX.FTZ R5, R165, R115, !PT ;  /* 0x00000073a5057209 */ /* 0x000fe40007810000 */
[----:B------:R-:W-:Y:S02]  /*7cb0*/  FSEL R224, R65, -INF , P2 ;  /* 0xff80000041e07808 */ /* 0x000fe40001000000 */
[----:B------:R-:W-:Y:S02]  /*7cc0*/  FSEL R189, R46, -INF , P1 ;  /* 0xff8000002ebd7808 */ /* 0x000fe40000800000 */
[----:B------:R-:W-:Y:S02]  /*7cd0*/  ISETP.GT.AND P1, PT, R112, 0x40, PT ;  /* 0x000000407000780c */ /* 0x000fe40003f24270 */
[----:B------:R-:W-:Y:S02]  /*7ce0*/  FMNMX.FTZ R4, R220, R4, !PT ;  /* 0x00000004dc047209 */ /* 0x000fe40007810000 */
[----:B------:R-:W-:Y:S02]  /*7cf0*/  FMNMX.FTZ R5, R164, R5, !PT ;  /* 0x00000005a4057209 */ /* 0x000fe40007810000 */
[----:B------:R-:W-:Y:S02]  /*7d00*/  FSEL R244, R68, -INF , P1 ;  /* 0xff80000044f47808 */ /* 0x000fe40000800000 */
[----:B------:R-:W-:Y:S02]  /*7d10*/  ISETP.GT.AND P5, PT, R112, 0x41, PT ;  /* 0x000000417000780c */ /* 0x000fe40003fa4270 */
[----:B------:R-:W-:Y:S02]  /*7d20*/  FMNMX.FTZ R4, R224, R4, !PT ;  /* 0x00000004e0047209 */ /* 0x000fe40007810000 */
[----:B------:R-:W-:Y:S02]  /*7d30*/  FMNMX.FTZ R5, R11, R5, !PT ;  /* 0x000000050b057209 */ /* 0x000fe40007810000 */
[----:B------:R-:W-:Y:S02]  /*7d40*/  ISETP.GT.AND P3, PT, R112, 0x48, PT ;  /* 0x000000487000780c */ /* 0x000fe40003f64270 */
[----:B------:R-:W-:Y:S02]  /*7d50*/  FSEL R249, R69, -INF , P5 ;  /* 0xff80000045f97808 */ /* 0x000fe40002800000 */
[----:B------:R-:W-:Y:S02]  /*7d60*/  FMNMX.FTZ R4, R244, R4, !PT ;  /* 0x00000004f4047209 */ /* 0x000fe40007810000 */
[----:B------:R-:W-:Y:S02]  /*7d70*/  FMNMX.FTZ R5, R12, R5, !PT ;  /* 0x000000050c057209 */ /* 0x000fe40007810000 */
[----:B------:R-:W-:Y:S02]  /*7d80*/  FSEL R252, R80, -INF , P3 ;  /* 0xff80000050fc7808 */ /* 0x000fe40001800000 */
[----:B------:R-:W-:Y:S02]  /*7d90*/  ISETP.GT.AND P2, PT, R112, 0x49, PT ;  /* 0x000000497000780c */ /* 0x000fe40003f44270 */
[----:B------:R-:W-:Y:S02]  /*7da0*/  FMNMX.FTZ R4, R249, R4, !PT ;  /* 0x00000004f9047209 */ /* 0x000fe40007810000 */
[----:B------:R-:W-:Y:S02]  /*7db0*/  FMNMX.FTZ R5, R17, R5, !PT ;  /* 0x0000000511057209 */ /* 0x000fe40007810000 */
[----:B------:R-:W-:Y:S02]  /*7dc0*/  FSEL R250, R81, -INF , P2 ;  /* 0xff80000051fa7808 */ /* 0x000fe40001000000 */
[----:B------:R-:W-:Y:S02]  /*7dd0*/  FMNMX.FTZ R4, R252, R4, !PT ;  /* 0x00000004fc047209 */ /* 0x000fe40007810000 */
[----:B------:R-:W-:Y:S02]  /*7de0*/  FMNMX.FTZ R5, R19, R5, !PT ;  /* 0x0000000513057209 */ /* 0x000fe40007810000 */
[----:B------:R-:W-:Y:S02]  /*7df0*/  FMNMX.FTZ R4, R250, R4, !PT ;  /* 0x00000004fa047209 */ /* 0x000fe40007810000 */
[----:B------:R-:W-:Y:S02]  /*7e00*/  FMNMX.FTZ R5, R18, R5, !PT ;  /* 0x0000000512057209 */ /* 0x000fe40007810000 */
[----:B------:R-:W-:Y:S01]  /*7e10*/  ISETP.GT.AND P0, PT, R113, 0x29, PT ;  /* 0x000000297100780c */ /* 0x000fe20003f04270 */
[----:B------:R-:W1:Y:S01]  /*7e20*/  SHFL.BFLY PT, R7, R4, 0x2, 0x1f ;  /* 0x0c401f0004077f89 */ /* 0x000e6200000e0000 */
[----:B------:R-:W-:Y:S02]  /*7e30*/  FMNMX.FTZ R5, R24, R5, !PT ;  /* 0x0000000518057209 */ /* 0x000fe40007810000 */
[----:B------:R-:W-:Y:S02]  /*7e40*/  FSEL R179, R47, -INF , P0 ;  /* 0xff8000002fb37808 */ /* 0x000fe40000000000 */
[----:B------:R-:W-:Y:S02]  /*7e50*/  ISETP.GT.AND P0, PT, R2, 0x28, PT ;  /* 0x000000280200780c */ /* 0x000fe40003f04270 */
[----:B------:R-:W-:Y:S02]  /*7e60*/  FMNMX.FTZ R5, R182, R5, !PT ;  /* 0x00000005b6057209 */ /* 0x000fe40007810000 */
[C---:B------:R-:W-:Y:S02]  /*7e70*/  ISETP.GT.AND P3, PT, R2.reuse, 0x30, PT ;  /* 0x000000300200780c */ /* 0x040fe40003f64270 */
[----:B------:R-:W-:Y:S02]  /*7e80*/  ISETP.GT.AND P2, PT, R2, 0x31, PT ;  /* 0x000000310200780c */ /* 0x000fe40003f44270 */
[----:B------:R-:W-:Y:S02]  /*7e90*/  FSEL R175, R50, -INF , P0 ;  /* 0xff80000032af7808 */ /* 0x000fe40000000000 */
[C---:B------:R-:W-:Y:S02]  /*7ea0*/  ISETP.GT.AND P1, PT, R2.reuse, 0x29, PT ;  /* 0x000000290200780c */ /* 0x040fe40003f24270 */
[----:B------:R-:W-:Y:S02]  /*7eb0*/  ISETP.GT.AND P0, PT, R2, 0x38, PT ;  /* 0x000000380200780c */ /* 0x000fe40003f04270 */
[----:B------:R-:W-:Y:S02]  /*7ec0*/  FMNMX.FTZ R5, R183, R5, !PT ;  /* 0x00000005b7057209 */ /* 0x000fe40007810000 */
[----:B------:R-:W-:Y:S02]  /*7ed0*/  FMNMX.FTZ R6, R166, R116, !PT ;  /* 0x00000074a6067209 */ /* 0x000fe40007810000 */
[----:B------:R-:W-:Y:S02]  /*7ee0*/  FSEL R197, R54, -INF , P3 ;  /* 0xff80000036c57808 */ /* 0x000fe40001800000 */
[----:B------:R-:W-:Y:S02]  /*7ef0*/  FSEL R226, R55, -INF , P2 ;  /* 0xff80000037e27808 */ /* 0x000fe40001000000 */
[----:B------:R-:W-:Y:S02]  /*7f00*/  FSEL R176, R51, -INF , P1 ;  /* 0xff80000033b07808 */ /* 0x000fe40000800000 */
[C---:B------:R-:W-:Y:S02]  /*7f10*/  ISETP.GT.AND P1, PT, R2.reuse, 0x48, PT ;  /* 0x000000480200780c */ /* 0x040fe40003f24270 */
[C---:B------:R-:W-:Y:S02]  /*7f20*/  ISETP.GT.AND P5, PT, R2.reuse, 0x39, PT ;  /* 0x000000390200780c */ /* 0x040fe40003fa4270 */
[----:B------:R-:W-:Y:S02]  /*7f30*/  ISETP.GT.AND P2, PT, R2, 0x41, PT ;  /* 0x000000410200780c */ /* 0x000fe40003f44270 */
[----:B------:R-:W-:Y:S02]  /*7f40*/  FSEL R225, R66, -INF , P0 ;  /* 0xff80000042e17808 */ /* 0x000fe40000000000 */
[C---:B------:R-:W-:Y:S02]  /*7f50*/  ISETP.GT.AND P0, PT, R2.reuse, 0x49, PT ;  /* 0x000000490200780c */ /* 0x040fe40003f04270 */
[----:B------:R-:W-:Y:S02]  /*7f60*/  ISETP.GT.AND P3, PT, R2, 0x40, PT ;  /* 0x000000400200780c */ /* 0x000fe40003f64270 */
        /* <DEDUP_REMOVED lines=10> */
[----:B------:R-:W-:Y:S02]  /*8010*/  FSEL R228, R67, -INF , P5 ;  /* 0xff80000043e47808 */ /* 0x000fe40002800000 */
[----:B------:R-:W-:Y:S02]  /*8020*/  FMNMX.FTZ R4, R225, R4, !PT ;  /* 0x00000004e1047209 */ /* 0x000fe40007810000 */
[----:B------:R-:W-:Y:S02]  /*8030*/  FMNMX.FTZ R6, R25, R6, !PT ;  /* 0x0000000619067209 */ /* 0x000fe40007810000 */
[----:B------:R-:W-:Y:S02]  /*8040*/  FSEL R184, R70, -INF , P3 ;  /* 0xff80000046b87808 */ /* 0x000fe40001800000 */
[----:B------:R-:W-:Y:S02]  /*8050*/  FMNMX.FTZ R4, R228, R4, !PT ;  /* 0x00000004e4047209 */ /* 0x000fe40007810000 */
[----:B------:R-:W-:Y:S02]  /*8060*/  FMNMX.FTZ R5, R28, R6, !PT ;  /* 0x000000061c057209 */ /* 0x000fe40007810000 */
[----:B------:R-:W-:Y:S02]  /*8070*/  FSEL R185, R71, -INF , P2 ;  /* 0xff80000047b97808 */ /* 0x000fe40001000000 */
[----:B------:R-:W-:Y:S02]  /*8080*/  FMNMX.FTZ R4, R184, R4, !PT ;  /* 0x00000004b8047209 */ /* 0x000fe40007810000 */
        /* <DEDUP_REMOVED lines=10> */
[----:B------:R-:W-:Y:S02]  /*8130*/  FMNMX.FTZ R4, R83, R4, !PT ;  /* 0x0000000453047209 */ /* 0x000fe40007810000 */
[----:B------:R-:W-:Y:S02]  /*8140*/  ISETP.GT.AND P2, PT, R0, 0x30, PT ;  /* 0x000000300000780c */ /* 0x000fe40003f44270 */
[----:B------:R-:W-:Y:S01]  /*8150*/  FMNMX.FTZ R6, R168, R6, !PT ;  /* 0x00000006a8067209 */ /* 0x000fe20007810000 */
[----:B------:R-:W2:Y:S01]  /*8160*/  SHFL.BFLY PT, R7, R4, 0x2, 0x1f ;  /* 0x0c401f0004077f89 */ /* 0x000ea200000e0000 */
[----:B------:R-:W-:Y:S02]  /*8170*/  FMNMX.FTZ R5, R177, R5, !PT ;  /* 0x00000005b1057209 */ /* 0x000fe40007810000 */
[----:B------:R-:W-:Y:S02]  /*8180*/  ISETP.GT.AND P1, PT, R0, 0x31, PT ;  /* 0x000000310000780c */ /* 0x000fe40003f24270 */
[----:B------:R-:W-:Y:S02]  /*8190*/  FSEL R195, R56, -INF , P2 ;  /* 0xff80000038c37808 */ /* 0x000fe40001000000 */
[----:B------:R-:W-:Y:S02]  /*81a0*/  FMNMX.FTZ R6, R161, R6, !PT ;  /* 0x00000006a1067209 */ /* 0x000fe40007810000 */
[----:B------:R-:W-:Y:S02]  /*81b0*/  FMNMX.FTZ R5, R178, R5, !PT ;  /* 0x00000005b2057209 */ /* 0x000fe40007810000 */
[----:B------:R-:W-:Y:S02]  /*81c0*/  FMNMX.FTZ R6, R172, R6, !PT ;  /* 0x00000006ac067209 */ /* 0x000fe40007810000 */
[----:B------:R-:W-:Y:S02]  /*81d0*/  ISETP.GT.AND P0, PT, R0, 0x38, PT ;  /* 0x000000380000780c */ /* 0x000fe40003f04270 */
[----:B------:R-:W-:Y:S02]  /*81e0*/  FSEL R198, R57, -INF , P1 ;  /* 0xff80000039c67808 */ /* 0x000fe40000800000 */
[----:B------:R-:W-:Y:S02]  /*81f0*/  FMNMX.FTZ R5, R195, R5, !PT ;  /* 0x00000005c3057209 */ /* 0x000fe40007810000 */
[----:B------:R-:W-:Y:S02]  /*8200*/  FSEL R222, R60, -INF , P0 ;  /* 0xff8000003cde7808 */ /* 0x000fe40000000000 */
[----:B------:R-:W-:Y:S02]  /*8210*/  FMNMX.FTZ R5, R198, R5, !PT ;  /* 0x00000005c6057209 */ /* 0x000fe40007810000 */
[----:B------:R-:W-:Y:S02]  /*8220*/  FMNMX.FTZ R6, R174, R6, !PT ;  /* 0x00000006ae067209 */ /* 0x000fe40007810000 */
[C---:B------:R-:W-:Y:S02]  /*8230*/  ISETP.GT.AND P5, PT, R0.reuse, 0x39, PT ;  /* 0x000000390000780c */ /* 0x040fe40003fa4270 */
[C---:B------:R-:W-:Y:S02]  /*8240*/  ISETP.GT.AND P1, PT, R0.reuse, 0x48, PT ;  /* 0x000000480000780c */ /* 0x040fe40003f24270 */
[C---:B------:R-:W-:Y:S02]  /*8250*/  ISETP.GT.AND P0, PT, R0.reuse, 0x49, PT ;  /* 0x000000490000780c */ /* 0x040fe40003f04270 */
[C---:B------:R-:W-:Y:S02]  /*8260*/  ISETP.GT.AND P3, PT, R0.reuse, 0x40, PT ;  /* 0x000000400000780c */ /* 0x040fe40003f64270 */
[----:B------:R-:W-:Y:S02]  /*8270*/  ISETP.GT.AND P2, PT, R0, 0x41, PT ;  /* 0x000000410000780c */ /* 0x000fe40003f44270 */
[----:B------:R-:W-:Y:S02]  /*8280*/  FMNMX.FTZ R0, R222, R5, !PT ;  /* 0x00000005de007209 */ /* 0x000fe40007810000 */
[----:B------:R-:W-:Y:S02]  /*8290*/  FMNMX.FTZ R5, R181, R6, !PT ;  /* 0x00000006b5057209 */ /* 0x000fe40007810000 */
[----:B-1----:R-:W-:Y:S02]  /*82a0*/  FMNMX.FTZ R114, R2, R8, !PT ;  /* 0x0000000802727209 */ /* 0x002fe40007810000 */
[----:B------:R-:W-:Y:S02]  /*82b0*/  FMNMX.FTZ R2, R190, R5, !PT ;  /* 0x00000005be027209 */ /* 0x000fe40007810000 */
[----:B------:R-:W-:Y:S02]  /*82c0*/  FSEL R241, R72, -INF , P3 ;  /* 0xff80000048f17808 */ /* 0x000fe40001800000 */
[----:B------:R-:W-:Y:S02]  /*82d0*/  FMNMX.FTZ R2, R192, R2, !PT ;  /* 0x00000002c0027209 */ /* 0x000fe40007810000 */
[----:B------:R-:W-:Y:S02]  /*82e0*/  ISETP.GT.AND P3, PT, R113, 0x30, PT ;  /* 0x000000307100780c */ /* 0x000fe40003f64270 */
[----:B------:R-:W-:Y:S02]  /*82f0*/  FMNMX.FTZ R6, R189, R2, !PT ;  /* 0x00000002bd067209 */ /* 0x000fe40007810000 */
[----:B--2---:R-:W-:Y:S01]  /*8300*/  FMNMX.FTZ R2, R4, R7, !PT ;  /* 0x0000000704027209 */ /* 0x004fe20007810000 */
[----:B------:R-:W-:Y:S01]  /*8310*/  FMUL.FTZ R4, R114, c[0x0][0x2d0] ;  /* 0x0000b40072047a20 */ /* 0x000fe20000410000 */
[----:B------:R-:W-:Y:S02]  /*8320*/  FSEL R199, R58, -INF , P3 ;  /* 0xff8000003ac77808 */ /* 0x000fe40001800000 */
[----:B------:R-:W-:Y:S01]  /*8330*/  FSETP.NEU.FTZ.AND P3, PT, R114, -INF , PT ;  /* 0xff8000007200780b */ /* 0x000fe20003f7d000 */
[----:B------:R-:W1:Y:S01]  /*8340*/  SHFL.BFLY PT, R7, R2, 0x1, 0x1f ;  /* 0x0c201f0002077f89 */ /* 0x000e6200000e0000 */
[----:B------:R-:W-:Y:S02]  /*8350*/  FSEL R223, R61, -INF , P5 ;  /* 0xff8000003ddf7808 */ /* 0x000fe40002800000 */
[----:B------:R-:W-:Y:S02]  /*8360*/  FSEL R118, R4, RZ, P3 ;  /* 0x000000ff04767208 */ /* 0x000fe40001800000 */
[----:B------:R-:W-:Y:S02]  /*8370*/  FMNMX.FTZ R0, R223, R0, !PT ;  /* 0x00000000df007209 */ /* 0x000fe40007810000 */
[----:B------:R-:W-:Y:S01]  /*8380*/  FSEL R248, R73, -INF , P2 ;  /* 0xff80000049f87808 */ /* 0x000fe20001000000 */
[--C-:B------:R-:W-:Y:S01]  /*8390*/  FFMA.FTZ R4, R156, c[0x0][0x2d0], -R118.reuse ;  /* 0x0000b4009c047a23 */ /* 0x100fe20000010876 */
[----:B------:R-:W-:Y:S02]  /*83a0*/  ISETP.GT.AND P5, PT, R196, R215, PT ;  /* 0x000000d7c400720c */ /* 0x000fe40003fa4270 */
[----:B------:R-:W-:Y:S01]  /*83b0*/  FSEL R251, R76, -INF , P1 ;  /* 0xff8000004cfb7808 */ /* 0x000fe20000800000 */
[----:B------:R2:W-:Y:S01]  /*83c0*/  MUFU.EX2 R229, R4 ;  /* 0x0000000400e57308 */ /* 0x0005e20000000800 */
        /* <DEDUP_REMOVED lines=8> */
[C---:B------:R-:W-:Y:S01]  /*8450*/  ISETP.GT.AND P0, PT, R113.reuse, 0x41, PT ;  /* 0x000000417100780c */ /* 0x040fe20003f04270 */
[----:B------:R-:W3:Y:S01]  /*8460*/  SHFL.BFLY PT, R5, R0, 0x2, 0x1f ;  /* 0x0c401f0000057f89 */ /* 0x000ee200000e0000 */
[----:B------:R-:W-:Y:S02]  /*8470*/  FSEL R218, R62, -INF , P1 ;  /* 0xff8000003eda7808 */ /* 0x000fe40000800000 */
[C---:B------:R-:W-:Y:S02]  /*8480*/  ISETP.GT.AND P1, PT, R113.reuse, 0x40, PT ;  /* 0x000000407100780c */ /* 0x040fe40003f24270 */
[----:B------:R-:W-:Y:S01]  /*8490*/  ISETP.GT.AND P2, PT, R113, 0x31, PT ;  /* 0x000000317100780c */ /* 0x000fe20003f44270 */
[--C-:B--2---:R-:W-:Y:S01]  /*84a0*/  FFMA.FTZ R4, R157, c[0x0][0x2d0], -R118.reuse ;  /* 0x0000b4009d047a23 */ /* 0x104fe20000010876 */
[----:B------:R-:W-:Y:S02]  /*84b0*/  FSEL R242, R74, -INF , P1 ;  /* 0xff8000004af27808 */ /* 0x000fe40000800000 */
[----:B------:R-:W-:Y:S01]  /*84c0*/  ISETP.GT.AND P1, PT, R113, 0x48, PT ;  /* 0x000000487100780c */ /* 0x000fe20003f24270 */
[----:B------:R3:W2:Y:S01]  /*84d0*/  MUFU.EX2 R193, R4 ;  /* 0x0000000400c17308 */ /* 0x0006a20000000800 */
[----:B------:R-:W-:Y:S02]  /*84e0*/  FSEL R247, R75, -INF , P0 ;  /* 0xff8000004bf77808 */ /* 0x000fe40000000000 */
[----:B------:R-:W-:Y:S02]  /*84f0*/  ISETP.GT.AND P0, PT, R113, 0x49, PT ;  /* 0x000000497100780c */ /* 0x000fe40003f04270 */
[----:B-1----:R-:W-:Y:S02]  /*8500*/  FMNMX.FTZ R113, R2, R7, !PT ;  /* 0x0000000702717209 */ /* 0x002fe40007810000 */
[----:B------:R-:W-:Y:S02]  /*8510*/  FSEL R219, R59, -INF , P2 ;  /* 0xff8000003bdb7808 */ /* 0x000fe40001000000 */
[----:B------:R-:W-:Y:S02]  /*8520*/  FSETP.NEU.FTZ.AND P2, PT, R113, -INF , PT ;  /* 0xff8000007100780b */ /* 0x000fe40003f5d000 */
[----:B------:R-:W-:Y:S02]  /*8530*/  FMNMX.FTZ R6, R179, R6, !PT ;  /* 0x00000006b3067209 */ /* 0x000fe40007810000 */
[----:B------:R-:W-:Y:S02]  /*8540*/  FSEL R78, R78, -INF , P1 ;  /* 0xff8000004e4e7808 */ /* 0x000fe40000800000 */
[----:B------:R-:W-:Y:S02]  /*8550*/  FMNMX.FTZ R6, R199, R6, !PT ;  /* 0x00000006c7067209 */ /* 0x000fe40007810000 */
[----:B------:R-:W-:Y:S02]  /*8560*/  FSEL R71, R79, -INF , P0 ;  /* 0xff8000004f477808 */ /* 0x000fe40000000000 */
[----:B------:R-:W-:Y:S02]  /*8570*/  FMNMX.FTZ R6, R219, R6, !PT ;  /* 0x00000006db067209 */ /* 0x000fe40007810000 */
[----:B------:R-:W-:Y:S02]  /*8580*/  IADD3 R215, R196, -0x1, RZ ;  /* 0xffffffffc4d77810 */ /* 0x000fe40007ffe0ff */
[----:B------:R-:W-:Y:S02]  /*8590*/  FMNMX.FTZ R6, R218, R6, !PT ;  /* 0x00000006da067209 */ /* 0x000fe40007810000 */
[----:B---3--:R-:W-:Y:S01]  /*85a0*/  FMNMX.FTZ R4, R0, R5, !PT ;  /* 0x0000000500047209 */ /* 0x008fe20007810000 */
[--C-:B------:R-:W-:Y:S01]  /*85b0*/  FFMA.FTZ R5, R9, c[0x0][0x2d0], -R118.reuse ;  /* 0x0000b40009057a23 */ /* 0x100fe20000010876 */
[----:B--2---:R-:W-:Y:S02]  /*85c0*/  F2FP.PACK_AB R72, R193, R229 ;  /* 0x000000e5c148723e */ /* 0x004fe400000000ff */
[----:B------:R-:W-:Y:S01]  /*85d0*/  FMNMX.FTZ R6, R227, R6, !PT ;  /* 0x00000006e3067209 */ /* 0x000fe20007810000 */
[----:B------:R1:W-:Y:S01]  /*85e0*/  MUFU.EX2 R191, R5 ;  /* 0x0000000500bf7308 */ /* 0x0003e20000000800 */
[----:B------:R-:W2:Y:S02]  /*85f0*/  SHFL.BFLY PT, R7, R4, 0x1, 0x1f ;  /* 0x0c201f0004077f89 */ /* 0x000ea400000e0000 */
[----:B------:R-:W-:Y:S04]  /*8600*/  FMNMX.FTZ R6, R242, R6, !PT ;  /* 0x00000006f2067209 */ /* 0x000fe80007810000 */
[----:B------:R-:W-:Y:S04]  /*8610*/  FMNMX.FTZ R6, R247, R6, !PT ;  /* 0x00000006f7067209 */ /* 0x000fe80007810000 */
[----:B------:R-:W-:Y:S01]  /*8620*/  FMNMX.FTZ R0, R78, R6, !PT ;  /* 0x000000064e007209 */ /* 0x000fe20007810000 */
[----:B------:R-:W-:Y:S02]  /*8630*/  FFMA.FTZ R6, R10, c[0x0][0x2d0], -R118 ;  /* 0x0000b4000a067a23 */ /* 0x000fe40000010876 */
[----:B------:R-:W-:Y:S01]  /*8640*/  @P5 IMAD.MOV.U32 R10, RZ, RZ, c[0x0][0x1e4] ;  /* 0x00007900ff0a5624 */ /* 0x000fe200078e00ff */
[----:B------:R-:W-:Y:S01]  /*8650*/  FMNMX.FTZ R0, R71, R0, !PT ;  /* 0x0000000047007209 */ /* 0x000fe20007810000 */
[----:B------:R-:W3:Y:S04]  /*8660*/  MUFU.EX2 R43, R6 ;  /* 0x00000006002b7308 */ /* 0x000ee80000000800 */
[----:B------:R-:W4:Y:S01]  /*8670*/  SHFL.BFLY PT, R2, R0, 0x2, 0x1f ;  /* 0x0c401f0000027f89 */ /* 0x000f2200000e0000 */
[----:B-1----:R-:W-:Y:S01]  /*8680*/  FMUL.FTZ R5, R113, c[0x0][0x2d0] ;  /* 0x0000b40071057a20 */ /* 0x002fe20000410000 */
[----:B--2---:R-:W-:Y:S04]  /*8690*/  FMNMX.FTZ R112, R4, R7, !PT ;  /* 0x0000000704707209 */ /* 0x004fe80007810000 */
[----:B------:R-:W-:Y:S01]  /*86a0*/  FSEL R156, R5, RZ, P2 ;  /* 0x000000ff059c7208 */ /* 0x000fe20001000000 */
[C---:B------:R-:W-:Y:S01]  /*86b0*/  FMUL.FTZ R4, R112.reuse, c[0x0][0x2d0] ;  /* 0x0000b40070047a20 */ /* 0x040fe20000410000 */
[----:B------:R-:W-:Y:S03]  /*86c0*/  FSETP.NEU.FTZ.AND P1, PT, R112, -INF , PT ;  /* 0xff8000007000780b */ /* 0x000fe60003f3d000 */
[----:B------:R-:W-:Y:S01]  /*86d0*/  FFMA.FTZ R5, R165, c[0x0][0x2d0], -R156 ;  /* 0x0000b400a5057a23 */ /* 0x000fe2000001089c */
[----:B------:R-:W-:Y:S03]  /*86e0*/  FSEL R157, R4, RZ, P1 ;  /* 0x000000ff049d7208 */ /* 0x000fe60000800000 */
[----:B------:R1:W-:Y:S02]  /*86f0*/  MUFU.EX2 R221, R5 ;  /* 0x0000000500dd7308 */ /* 0x0003e40000000800 */
[--C-:B------:R-:W-:Y:S01]  /*8700*/  FFMA.FTZ R7, R166, c[0x0][0x2d0], -R157.reuse ;  /* 0x0000b400a6077a23 */ /* 0x100fe2000001089d */
[----:B---3--:R-:W-:Y:S01]  /*8710*/  F2FP.PACK_AB R74, R43, R191 ;  /* 0x000000bf2b4a723e */ /* 0x008fe200000000ff */
[----:B------:R-:W-:Y:S01]  /*8720*/  FFMA.FTZ R8, R167, c[0x0][0x2d0], -R157 ;  /* 0x0000b400a7087a23 */ /* 0x000fe2000001089d */
[----:B------:R-:W-:Y:S02]  /*8730*/  @P5 SHF.R.S32.HI R6, RZ, 0x1f, R215 ;  /* 0x0000001fff065819 */ /* 0x000fe400000114d7 */
[----:B----4-:R-:W-:Y:S03]  /*8740*/  FMNMX.FTZ R0, R0, R2, !PT ;  /* 0x0000000200007209 */ /* 0x010fe60007810000 */
[----:B------:R-:W-:Y:S01]  /*8750*/  MUFU.EX2 R40, R8 ;  /* 0x0000000800287308 */ /* 0x000fe20000000800 */
[----:B------:R-:W-:Y:S01]  /*8760*/  @P5 IMAD R6, R6, c[0x0][0x1e0], RZ ;  /* 0x0000780006065a24 */ /* 0x000fe200078e02ff */
[----:B------:R-:W2:Y:S03]  /*8770*/  SHFL.BFLY PT, R2, R0, 0x1, 0x1f ;  /* 0x0c201f0000027f89 */ /* 0x000ea600000e0000 */
[----:B------:R-:W-:Y:S05]  /*8780*/  @P5 IMAD R6, R215, c[0x0][0x1e4], R6 ;  /* 0x00007900d7065a24 */ /* 0x000fea00078e0206 */
[----:B------:R3:W4:Y:S01]  /*8790*/  MUFU.EX2 R246, R7 ;  /* 0x0000000700f67308 */ /* 0x0007220000000800 */
[----:B-1----:R-:W-:Y:S02]  /*87a0*/  FFMA.FTZ R5, R164, c[0x0][0x2d0], -R156 ;  /* 0x0000b400a4057a23 */ /* 0x002fe4000001089c */
[----:B------:R-:W-:Y:S07]  /*87b0*/  IMAD.MOV.U32 R164, RZ, RZ, R184 ;  /* 0x000000ffffa47224 */ /* 0x000fee00078e00b8 */
[----:B------:R1:W5:Y:S01]  /*87c0*/  MUFU.EX2 R45, R5 ;  /* 0x00000005002d7308 */ /* 0x0003620000000800 */
[----:B--2---:R-:W-:Y:S01]  /*87d0*/  FMNMX.FTZ R70, R0, R2, !PT ;  /* 0x0000000200467209 */ /* 0x004fe20007810000 */
[--C-:B------:R-:W-:Y:S02]  /*87e0*/  FFMA.FTZ R0, R158, c[0x0][0x2d0], -R157.reuse ;  /* 0x0000b4009e007a23 */ /* 0x100fe4000001089d */
[----:B------:R-:W-:Y:S06]  /*87f0*/  FFMA.FTZ R2, R159, c[0x0][0x2d0], -R157 ;  /* 0x0000b4009f027a23 */ /* 0x000fec000001089d */
[----:B------:R2:W-:Y:S01]  /*8800*/  MUFU.EX2 R42, R0 ;  /* 0x00000000002a7308 */ /* 0x0005e20000000800 */
[----:B------:R-:W-:Y:S02]  /*8810*/  IMAD.MOV.U32 R159, RZ, RZ, R78 ;  /* 0x000000ffff9f7224 */ /* 0x000fe400078e004e */
[----:B---3--:R-:W-:Y:S01]  /*8820*/  @P5 IMAD.MOV.U32 R7, RZ, RZ, R231 ;  /* 0x000000ffff075224 */ /* 0x008fe200078e00e7 */
[----:B----4-:R-:W-:Y:S06]  /*8830*/  F2FP.PACK_AB R64, R40, R246 ;  /* 0x000000f62840723e */ /* 0x010fec00000000ff */
[----:B------:R3:W-:Y:S01]  /*8840*/  MUFU.EX2 R20, R2 ;  /* 0x0000000200147308 */ /* 0x0007e20000000800 */
[----:B-1----:R-:W-:Y:S01]  /*8850*/  FFMA.FTZ R5, R11, c[0x0][0x2d0], -R156 ;  /* 0x0000b4000b057a23 */ /* 0x002fe2000001089c */
[----:B-----5:R-:W-:Y:S01]  /*8860*/  F2FP.PACK_AB R73, R45, R221 ;  /* 0x000000dd2d49723e */ /* 0x020fe200000000ff */
[----:B------:R-:W-:Y:S07]  /*8870*/  @P5 IMAD.MOV.U32 R11, RZ, RZ, c[0x0][0x1e0] ;  /* 0x00007800ff0b5624 */ /* 0x000fee00078e00ff */
[----:B------:R1:W-:Y:S01]  /*8880*/  MUFU.EX2 R41, R5 ;  /* 0x0000000500297308 */ /* 0x0003e20000000800 */
[C---:B------:R-:W-:Y:S01]  /*8890*/  @P5 SHF.L.U64.HI R10, R11.reuse, 0x5, R10 ;  /* 0x000000050b0a5819 */ /* 0x040fe2000001020a */
[----:B------:R-:W-:Y:S02]  /*88a0*/  @P5 IMAD.SHL.U32 R11, R11, 0x20, RZ ;  /* 0x000000200b0b5824 */ /* 0x000fe400078e00ff */
[----:B--2---:R-:W-:Y:S02]  /*88b0*/  FMUL.FTZ R0, R70, c[0x0][0x2d0] ;  /* 0x0000b40046007a20 */ /* 0x004fe40000410000 */
[----:B---3--:R-:W-:Y:S04]  /*88c0*/  FFMA.FTZ R2, R15, c[0x0][0x2d0], -R118 ;  /* 0x0000b4000f027a23 */ /* 0x008fe80000010876 */
[----:B------:R2:W-:Y:S01]  /*88d0*/  MUFU.EX2 R49, R2 ;  /* 0x0000000200317308 */ /* 0x0005e20000000800 */
[----:B-1----:R-:W-:Y:S02]  /*88e0*/  FFMA.FTZ R5, R12, c[0x0][0x2d0], -R156 ;  /* 0x0000b4000c057a23 */ /* 0x002fe4000001089c */
[----:B------:R-:W-:Y:S07]  /*88f0*/  FFMA.FTZ R12, R16, c[0x0][0x2d0], -R118 ;  /* 0x0000b400100c7a23 */ /* 0x000fee0000010876 */
[----:B------:R1:W3:Y:S10]  /*8900*/  MUFU.EX2 R44, R5 ;  /* 0x00000005002c7308 */ /* 0x0002f40000000800 */
[----:B------:R-:W-:Y:S01]  /*8910*/  MUFU.EX2 R48, R12 ;  /* 0x0000000c00307308 */ /* 0x000fe20000000800 */
[----:B--2---:R-:W-:Y:S09]  /*8920*/  FFMA.FTZ R2, R17, c[0x0][0x2d0], -R156 ;  /* 0x0000b40011027a23 */ /* 0x004ff2000001089c */
[----:B------:R-:W-:Y:S01]  /*8930*/  MUFU.EX2 R243, R2 ;  /* 0x0000000200f37308 */ /* 0x000fe20000000800 */
[----:B-1----:R-:W-:Y:S01]  /*8940*/  @P5 IMAD.WIDE.U32 R4, R215, c[0x0][0x1e0], RZ ;  /* 0x00007800d7045a25 */ /* 0x002fe200078e00ff */
[----:B---3--:R-:W-:Y:S03]  /*8950*/  F2FP.PACK_AB R75, R44, R41 ;  /* 0x000000292c4b723e */ /* 0x008fe600000000ff */
[----:B------:R-:W-:Y:S02]  /*8960*/  @P5 IMAD.IADD R5, R5, 0x1, R6 ;  /* 0x0000000105055824 */ /* 0x000fe400078e0206 */
[----:B------:R-:W-:Y:S02]  /*8970*/  @P5 IMAD.MOV.U32 R6, RZ, RZ, R232 ;  /* 0x000000ffff065224 */ /* 0x000fe400078e00e8 */
[----:B------:R-:W-:Y:S02]  /*8980*/  @P5 IMAD R5, R5, 0x50, RZ ;  /* 0x0000005005055824 */ /* 0x000fe400078e02ff */
[----:B------:R-:W-:Y:S04]  /*8990*/  @P5 IMAD.WIDE.U32 R6, R4, 0x50, R6 ;  /* 0x0000005004065825 */ /* 0x000fe800078e0006 */
[----:B------:R-:W-:Y:S01]  /*89a0*/  @P5 IMAD.IADD R5, R7, 0x1, R5 ;  /* 0x0000000107055824 */ /* 0x000fe200078e0205 */
[C---:B------:R-:W-:Y:S04]  /*89b0*/  @P5 LEA R4, P0, R6.reuse, c[0x0][0x1c8], 0x1 ;  /* 0x0000720006045a11 */ /* 0x040fe800078008ff */
[----:B------:R-:W-:Y:S02]  /*89c0*/  @P5 LEA.HI.X R5, R6, c[0x0][0x1cc], R5, 0x1, P0 ;  /* 0x0000730006055a11 */ /* 0x000fe400000f0c05 */
        /* <DEDUP_REMOVED lines=14> */
[----:B------:R3:W-:Y:S02]  /*8ab0*/  MUFU.EX2 R26, R0 ;  /* 0x00000000001a7308 */ /* 0x0007e40000000800 */
[--C-:B---3--:R-:W-:Y:S08]  /*8ac0*/  FFMA.FTZ R0, R14, c[0x0][0x2d0], -R118.reuse ;  /* 0x0000b4000e007a23 */ /* 0x108ff00000010876 */
[----:B------:R3:W-:Y:S02]  /*8ad0*/  MUFU.EX2 R47, R0 ;  /* 0x00000000002f7308 */ /* 0x0007e40000000800 */
[----:B---3--:R-:W-:Y:S08]  /*8ae0*/  FFMA.FTZ R0, R13, c[0x0][0x2d0], -R118 ;  /* 0x0000b4000d007a23 */ /* 0x008ff00000010876 */
[----:B------:R3:W-:Y:S02]  /*8af0*/  MUFU.EX2 R46, R0 ;  /* 0x00000000002e7308 */ /* 0x0007e40000000800 */
[----:B---3--:R-:W-:Y:S02]  /*8b00*/  FSEL R0, R114, RZ, P3 ;  /* 0x000000ff72007208 */ /* 0x008fe40001800000 */
[-C--:B------:R-:W-:Y:S03]  /*8b10*/  @P5 IADD3 R8, P3, R6, R11.reuse, RZ ;  /* 0x0000000b06085210 */ /* 0x080fe60007f7e0ff */
[----:B------:R-:W-:Y:S01]  /*8b20*/  FADD.FTZ R2, -R0, R3 ;  /* 0x0000000300027221 */ /* 0x000fe20000010100 */
[----:B------:R-:W-:Y:S01]  /*8b30*/  FSEL R0, R113, RZ, P2 ;  /* 0x000000ff71007208 */ /* 0x000fe20001000000 */
[--C-:B------:R-:W-:Y:S01]  /*8b40*/  @P5 IMAD.X R9, R7, 0x1, R10.reuse, P3 ;  /* 0x0000000107095824 */ /* 0x100fe200018e060a */
[-C--:B-1----:R-:W-:Y:S01]  /*8b50*/  @P5 IADD3 R4, P2, R8, R11.reuse, RZ ;  /* 0x0000000b08045210 */ /* 0x082fe20007f5e0ff */
[----:B------:R-:W-:Y:S02]  /*8b60*/  FMUL.FTZ R2, R2, c[0x0][0x2d0] ;  /* 0x0000b40002027a20 */ /* 0x000fe40000410000 */
[----:B------:R-:W-:Y:S01]  /*8b70*/  FADD.FTZ R0, -R0, R115 ;  /* 0x0000007300007221 */ /* 0x000fe20000010100 */
[----:B------:R1:W-:Y:S01]  /*8b80*/  @P5 LDGSTS.E.BYPASS.LTC128B.128 [R216+0x3900], [R8.64], !P6 ;  /* 0x0390000008d85fae */ /* 0x0003e2000f101d48 */
[----:B------:R3:W4:Y:S01]  /*8b90*/  MUFU.EX2 R69, R2 ;  /* 0x0000000200457308 */ /* 0x0007220000000800 */
[--C-:B------:R-:W-:Y:S01]  /*8ba0*/  @P5 IMAD.X R5, R9, 0x1, R10.reuse, P2 ;  /* 0x0000000109055824 */ /* 0x100fe200010e060a */
[----:B--2---:R-:W-:Y:S01]  /*8bb0*/  @P5 IADD3 R6, P3, R4, R11, RZ ;  /* 0x0000000b04065210 */ /* 0x004fe20007f7e0ff */
[----:B------:R-:W-:Y:S02]  /*8bc0*/  FMUL.FTZ R0, R0, c[0x0][0x2d0] ;  /* 0x0000b40000007a20 */ /* 0x000fe40000410000 */
[----:B------:R-:W-:Y:S02]  /*8bd0*/  IMAD.MOV.U32 R115, RZ, RZ, R83 ;  /* 0x000000ffff737224 */ /* 0x000fe400078e0053 */
[----:B------:R2:W-:Y:S01]  /*8be0*/  @P5 LDGSTS.E.BYPASS.LTC128B.128 [R216+0x4100], [R4.64], !P6 ;  /* 0x0410000004d85fae */ /* 0x0005e2000f101d48 */
[----:B------:R-:W-:Y:S02]  /*8bf0*/  @P5 IMAD.X R7, R5, 0x1, R10, P3 ;  /* 0x0000000105075824 */ /* 0x000fe400018e060a */
[----:B------:R5:W1:Y:S05]  /*8c00*/  MUFU.EX2 R68, R0 ;  /* 0x0000000000447308 */ /* 0x000a6a0000000800 */
[----:B------:R1:W-:Y:S08]  /*8c10*/  @P5 LDGSTS.E.BYPASS.LTC128B.128 [R216+0x4900], [R6.64], !P6 ;  /* 0x0490000006d85fae */ /* 0x0003f0000f101d48 */
[----:B------:R-:W-:Y:S01]  /*8c20*/  LDSM.16.MT88.4 R36, [R204] ;  /* 0x00000000cc24783b */ /* 0x000fe20000004200 */
[----:B---3--:R-:W-:Y:S01]  /*8c30*/  FSEL R2, R112, RZ, P1 ;  /* 0x000000ff70027208 */ /* 0x008fe20000800000 */
[C---:B----4-:R-:W-:Y:S02]  /*8c40*/  FMUL.FTZ R17, R69.reuse, R133 ;  /* 0x0000008545117220 */ /* 0x050fe40000410000 */
[----:B------:R-:W-:Y:S02]  /*8c50*/  IMAD.MOV.U32 R133, RZ, RZ, R230 ;  /* 0x000000ffff857224 */ /* 0x000fe400078e00e6 */
[C---:B------:R-:W-:Y:S02]  /*8c60*/  FMUL.FTZ R16, R69.reuse, R132 ;  /* 0x0000008445107220 */ /* 0x040fe40000410000 */
[----:B------:R-:W-:Y:S01]  /*8c70*/  IMAD.MOV.U32 R132, RZ, RZ, R186 ;  /* 0x000000ffff847224 */ /* 0x000fe200078e00ba */
[----:B------:R-:W-:Y:S01]  /*8c80*/  LDSM.16.MT88.4 R52, [R201] ;  /* 0x00000000c934783b */ /* 0x000fe20000004200 */
[C---:B------:R-:W-:Y:S02]  /*8c90*/  FMUL.FTZ R32, R69.reuse, R84 ;  /* 0x0000005445207220 */ /* 0x040fe40000410000 */
[----:B-----5:R-:W-:Y:S01]  /*8ca0*/  FADD.FTZ R0, -R2, R116 ;  /* 0x0000007402007221 */ /* 0x020fe20000010100 */
[----:B------:R-:W-:Y:S01]  /*8cb0*/  FSEL R2, R70, RZ, P0 ;  /* 0x000000ff46027208 */ /* 0x000fe20000000000 */
[C---:B--2---:R-:W-:Y:S02]  /*8cc0*/  FMUL.FTZ R4, R69.reuse, R120 ;  /* 0x0000007845047220 */ /* 0x044fe40000410000 */
[----:B------:R-:W-:Y:S01]  /*8cd0*/  FMUL.FTZ R0, R0, c[0x0][0x2d0] ;  /* 0x0000b40000007a20 */ /* 0x000fe20000410000 */
[----:B------:R-:W-:Y:S01]  /*8ce0*/  LDSM.16.MT88.4 R76, [R203] ;  /* 0x00000000cb4c783b */ /* 0x000fe20000004200 */
[----:B------:R-:W-:Y:S02]  /*8cf0*/  IMAD.MOV.U32 R120, RZ, RZ, R47 ;  /* 0x000000ffff787224 */ /* 0x000fe400078e002f */
[----:B------:R2:W3:Y:S01]  /*8d00*/  MUFU.EX2 R3, R0 ;  /* 0x0000000000037308 */ /* 0x0004e20000000800 */
[C---:B------:R-:W-:Y:S02]  /*8d10*/  FMUL.FTZ R5, R69.reuse, R121 ;  /* 0x0000007945057220 */ /* 0x040fe40000410000 */
[----:B------:R-:W-:Y:S02]  /*8d20*/  IMAD.MOV.U32 R121, RZ, RZ, R46 ;  /* 0x000000ffff797224 */ /* 0x000fe400078e002e */
[C---:B-1----:R-:W-:Y:S01]  /*8d30*/  FMUL.FTZ R6, R68.reuse, R122 ;  /* 0x0000007a44067220 */ /* 0x042fe20000410000 */
[----:B------:R-:W-:Y:S01]  /*8d40*/  LDSM.16.MT88.4 R80, [R200+0x800] ;  /* 0x00080000c850783b */ /* 0x000fe20000004200 */
[----:B------:R-:W-:Y:S02]  /*8d50*/  IMAD.MOV.U32 R122, RZ, RZ, R191 ;  /* 0x000000ffff7a7224 */ /* 0x000fe400078e00bf */
[----:B------:R-:W-:Y:S02]  /*8d60*/  IMAD.MOV.U32 R116, RZ, RZ, R20 ;  /* 0x000000ffff747224 */ /* 0x000fe400078e0014 */
[C---:B------:R-:W-:Y:S02]  /*8d70*/  FMUL.FTZ R7, R68.reuse, R123 ;  /* 0x0000007b44077220 */ /* 0x040fe40000410000 */
[----:B------:R-:W-:Y:S01]  /*8d80*/  FMUL.FTZ R33, R69, R85 ;  /* 0x0000005545217220 */ /* 0x000fe20000410000 */
[----:B------:R-:W1:Y:S01]  /*8d90*/  LDSM.16.MT88.4 R20, [R200] ;  /* 0x00000000c814783b */ /* 0x000e620000004200 */
[----:B------:R-:W-:Y:S01]  /*8da0*/  FMUL.FTZ R34, R68, R86 ;  /* 0x0000005644227220 */ /* 0x000fe20000410000 */
[----:B------:R-:W-:Y:S01]  /*8db0*/  F2FP.PACK_AB R66, R116, R42 ;  /* 0x0000002a7442723e */ /* 0x000fe200000000ff */
[C---:B------:R-:W-:Y:S02]  /*8dc0*/  FMUL.FTZ R35, R68.reuse, R87 ;  /* 0x0000005744237220 */ /* 0x040fe40000410000 */
[C---:B------:R-:W-:Y:S02]  /*8dd0*/  FMUL.FTZ R50, R68.reuse, R98 ;  /* 0x0000006244327220 */ /* 0x040fe40000410000 */
[----:B------:R-:W-:Y:S01]  /*8de0*/  FMUL.FTZ R51, R68, R99 ;  /* 0x0000006344337220 */ /* 0x000fe20000410000 */
[----:B------:R-:W4:Y:S01]  /*8df0*/  LDSM.16.MT88.4 R84, [R204+0x800] ;  /* 0x00080000cc54783b */ /* 0x000f220000004200 */
[----:B------:R-:W-:Y:S02]  /*8e00*/  IMAD.MOV.U32 R123, RZ, RZ, R40 ;  /* 0x000000ffff7b7224 */ /* 0x000fe400078e0028 */
[----:B--2---:R-:W-:Y:S02]  /*8e10*/  FADD.FTZ R0, -R2, R117 ;  /* 0x0000007502007221 */ /* 0x004fe40000010100 */
[----:B------:R-:W-:Y:S02]  /*8e20*/  FFMA.FTZ R2, R19, c[0x0][0x2d0], -R156 ;  /* 0x0000b40013027a23 */ /* 0x000fe4000001089c */
[----:B------:R-:W-:Y:S01]  /*8e30*/  FMUL.FTZ R0, R0, c[0x0][0x2d0] ;  /* 0x0000b40000007a20 */ /* 0x000fe20000410000 */
[----:B------:R-:W2:Y:S01]  /*8e40*/  LDL.LU R99, [R1] ;  /* 0x0000000001637983 */ /* 0x000ea20000300800 */
[----:B------:R5:W-:Y:S01]  /*8e50*/  MUFU.EX2 R238, R2 ;  /* 0x0000000200ee7308 */ /* 0x000be20000000800 */
[C---:B---3--:R-:W-:Y:S02]  /*8e60*/  FMUL.FTZ R8, R3.reuse, R124 ;  /* 0x0000007c03087220 */ /* 0x048fe40000410000 */
[----:B------:R-:W-:Y:S01]  /*8e70*/  IMAD.MOV.U32 R124, RZ, RZ, R45 ;  /* 0x000000ffff7c7224 */ /* 0x000fe200078e002d */
[----:B------:R-:W3:Y:S01]  /*8e80*/  LDL.LU R98, [R1+0x4] ;  /* 0x0000040001627983 */ /* 0x000ee20000300800 */
[C---:B------:R-:W-:Y:S02]  /*8e90*/  FMUL.FTZ R45, R3.reuse, R93 ;  /* 0x0000005d032d7220 */ /* 0x040fe40000410000 */
[C---:B------:R-:W-:Y:S01]  /*8ea0*/  FMUL.FTZ R9, R3.reuse, R125 ;  /* 0x0000007d03097220 */ /* 0x040fe20000410000 */
[----:B------:R-:W0:Y:S01]  /*8eb0*/  LDGDEPBAR ;  /* 0x00000000000079af */ /* 0x000e220000000000 */
[----:B------:R-:W-:Y:S01]  /*8ec0*/  IMAD.MOV.U32 R125, RZ, RZ, R44 ;  /* 0x000000ffff7d7224 */ /* 0x000fe200078e002c */
[----:B------:R-:W4:Y:S01]  /*8ed0*/  MUFU.EX2 R0, R0 ;  /* 0x0000000000007308 */ /* 0x000f220000000800 */
[C---:B------:R-:W-:Y:S02]  /*8ee0*/  FMUL.FTZ R44, R3.reuse, R92 ;  /* 0x0000005c032c7220 */ /* 0x040fe40000410000 */
[----:B------:R-:W-:Y:S02]  /*8ef0*/  IMAD.MOV.U32 R117, RZ, RZ, R26 ;  /* 0x000000ffff757224 */ /* 0x000fe400078e001a */
[----:B------:R-:W-:Y:S02]  /*8f00*/  FMUL.FTZ R19, R68, R135 ;  /* 0x0000008744137220 */ /* 0x000fe40000410000 */
[----:B------:R-:W-:Y:S01]  /*8f10*/  FMUL.FTZ R40, R3, R88 ;  /* 0x0000005803287220 */ /* 0x000fe20000410000 */
[----:B------:R-:W-:Y:S01]  /*8f20*/  F2FP.PACK_AB R67, R117, R245 ;  /* 0x000000f57543723e */ /* 0x000fe200000000ff */
[C---:B------:R-:W-:Y:S02]  /*8f30*/  FMUL.FTZ R12, R3.reuse, R128 ;  /* 0x00000080030c7220 */ /* 0x040fe40000410000 */
[C---:B------:R-:W-:Y:S01]  /*8f40*/  FMUL.FTZ R13, R3.reuse, R129 ;  /* 0x00000081030d7220 */ /* 0x040fe20000410000 */
[-C--:B-1----:R-:W-:Y:S05]  /*8f50*/  HMMA.16816.F32 R4, R72, R20.reuse, R4 ;  /* 0x000000144804723c */ /* 0x082fea0000001804 */
[--C-:B-----5:R-:W-:Y:S02]  /*8f60*/  FFMA.FTZ R2, R18, c[0x0][0x2d0], -R156.reuse ;  /* 0x0000b40012027a23 */ /* 0x120fe4000001089c */
[----:B------:R-:W-:Y:S02]  /*8f70*/  FMUL.FTZ R18, R68, R134 ;  /* 0x0000008644127220 */ /* 0x000fe40000410000 */
[----:B------:R1:W-:Y:S03]  /*8f80*/  MUFU.EX2 R237, R2 ;  /* 0x0000000200ed7308 */ /* 0x0003e60000000800 */
[C---:B----4-:R-:W-:Y:S02]  /*8f90*/  FMUL.FTZ R14, R0.reuse, R130 ;  /* 0x00000082000e7220 */ /* 0x050fe40000410000 */
[----:B------:R-:W-:Y:S02]  /*8fa0*/  IMAD.MOV.U32 R130, RZ, RZ, R229 ;  /* 0x000000ffff827224 */ /* 0x000fe400078e00e5 */
[C---:B------:R-:W-:Y:S02]  /*8fb0*/  FMUL.FTZ R47, R0.reuse, R95 ;  /* 0x0000005f002f7220 */ /* 0x040fe40000410000 */
[C---:B------:R-:W-:Y:S02]  /*8fc0*/  FMUL.FTZ R46, R0.reuse, R94 ;  /* 0x0000005e002e7220 */ /* 0x040fe40000410000 */
[C---:B------:R-:W-:Y:S02]  /*8fd0*/  FMUL.FTZ R15, R0.reuse, R131 ;  /* 0x00000083000f7220 */ /* 0x040fe40000410000 */
[----:B------:R-:W-:Y:S02]  /*8fe0*/  IMAD.MOV.U32 R131, RZ, RZ, R221 ;  /* 0x000000ffff837224 */ /* 0x000fe400078e00dd */
[C---:B------:R-:W-:Y:S02]  /*8ff0*/  FMUL.FTZ R11, R0.reuse, R127 ;  /* 0x0000007f000b7220 */ /* 0x040fe40000410000 */
[----:B------:R-:W-:Y:S02]  /*9000*/  IMAD.MOV.U32 R127, RZ, RZ, R193 ;  /* 0x000000ffff7f7224 */ /* 0x000fe400078e00c1 */
[----:B------:R-:W-:Y:S02]  /*9010*/  IMAD.MOV.U32 R134, RZ, RZ, R185 ;  /* 0x000000ffff867224 */ /* 0x000fe400078e00b9 */
[----:B------:R-:W-:Y:S02]  /*9020*/  FMUL.FTZ R10, R0, R126 ;  /* 0x0000007e000a7220 */ /* 0x000fe40000410000 */
[----:B------:R-:W-:Y:S02]  /*9030*/  IMAD.MOV.U32 R126, RZ, RZ, R43 ;  /* 0x000000ffff7e7224 */ /* 0x000fe400078e002b */
[----:B-1----:R-:W-:Y:S02]  /*9040*/  FFMA.FTZ R2, R24, c[0x0][0x2d0], -R156 ;  /* 0x0000b40018027a23 */ /* 0x002fe4000001089c */
[C---:B------:R-:W-:Y:S01]  /*9050*/  FMUL.FTZ R43, R0.reuse, R91 ;  /* 0x0000005b002b7220 */ /* 0x040fe20000410000 */
[C---:B------:R-:W-:Y:S01]  /*9060*/  HMMA.16816.F32 R8, R64.reuse, R20, R8 ;  /* 0x000000144008723c */ /* 0x040fe20000001808 */
[----:B------:R1:W-:Y:S03]  /*9070*/  MUFU.EX2 R236, R2 ;  /* 0x0000000200ec7308 */ /* 0x0003e60000000800 */
[----:B------:R-:W-:Y:S02]  /*9080*/  FMUL.FTZ R24, R3, R140 ;  /* 0x0000008c03187220 */ /* 0x000fe40000410000 */
[----:B------:R-:W-:Y:S02]  /*9090*/  IMAD.MOV.U32 R128, RZ, RZ, R42 ;  /* 0x000000ffff807224 */ /* 0x000fe400078e002a */
[-C--:B------:R-:W-:Y:S04]  /*90a0*/  HMMA.16816.F32 R12, R64, R22.reuse, R12 ;  /* 0x00000016400c723c */ /* 0x080fe8000000180c */
[C---:B------:R-:W-:Y:S02]  /*90b0*/  FMUL.FTZ R42, R0.reuse, R90 ;  /* 0x0000005a002a7220 */ /* 0x040fe40000410000 */
[C---:B------:R-:W-:Y:S02]  /*90c0*/  FMUL.FTZ R20, R69.reuse, R136 ;  /* 0x0000008845147220 */ /* 0x040fe40000410000 */
[C---:B------:R-:W-:Y:S04]  /*90d0*/  HMMA.16816.F32 R16, R72.reuse, R22, R16 ;  /* 0x000000164810723c */ /* 0x040fe80000001810 */
[----:B------:R-:W-:Y:S02]  /*90e0*/  FMUL.FTZ R21, R69, R137 ;  /* 0x0000008945157220 */ /* 0x000fe40000410000 */
[----:B------:R-:W-:Y:S02]  /*90f0*/  FMUL.FTZ R26, R0, R142 ;  /* 0x0000008e001a7220 */ /* 0x000fe40000410000 */
[----:B------:R-:W-:Y:S04]  /*9100*/  FMUL.FTZ R22, R68, R138 ;  /* 0x0000008a44167220 */ /* 0x000fe80000410000 */
[----:B-1----:R-:W-:Y:S02]  /*9110*/  FFMA.FTZ R2, R160, c[0x0][0x2d0], -R157 ;  /* 0x0000b400a0027a23 */ /* 0x002fe4000001089d */
[----:B------:R-:W-:Y:S02]  /*9120*/  FMUL.FTZ R23, R68, R139 ;  /* 0x0000008b44177220 */ /* 0x000fe40000410000 */
[----:B------:R1:W-:Y:S01]  /*9130*/  MUFU.EX2 R235, R2 ;  /* 0x0000000200eb7308 */ /* 0x0003e20000000800 */
[----:B------:R-:W-:Y:S02]  /*9140*/  IMAD.MOV.U32 R129, RZ, RZ, R41 ;  /* 0x000000ffff817224 */ /* 0x000fe400078e0029 */
[C---:B------:R-:W-:Y:S02]  /*9150*/  FMUL.FTZ R41, R3.reuse, R89 ;  /* 0x0000005903297220 */ /* 0x040fe40000410000 */
[-C--:B------:R-:W-:Y:S01]  /*9160*/  HMMA.16816.F32 R20, R72, R36.reuse, R20 ;  /* 0x000000244814723c */ /* 0x080fe20000001814 */
[----:B------:R-:W4:Y:S02]  /*9170*/  LDSM.16.MT88.4 R88, [R201+0x800] ;  /* 0x00080000c958783b */ /* 0x000f240000004200 */
[C---:B------:R-:W-:Y:S02]  /*9180*/  FMUL.FTZ R27, R0.reuse, R143 ;  /* 0x0000008f001b7220 */ /* 0x040fe40000410000 */
[C---:B------:R-:W-:Y:S02]  /*9190*/  FMUL.FTZ R30, R0.reuse, R146 ;  /* 0x00000092001e7220 */ /* 0x040fe40000410000 */
[C---:B------:R-:W-:Y:S02]  /*91a0*/  FMUL.FTZ R31, R0.reuse, R147 ;  /* 0x00000093001f7220 */ /* 0x040fe40000410000 */
[C---:B------:R-:W-:Y:S03]  /*91b0*/  FMUL.FTZ R56, R3.reuse, R104 ;  /* 0x0000006803387220 */ /* 0x040fe60000410000 */
[C---:B------:R-:W-:Y:S02]  /*91c0*/  FMUL.FTZ R57, R3.reuse, R105 ;  /* 0x0000006903397220 */ /* 0x040fe40000410000 */
[C---:B------:R-:W-:Y:S02]  /*91d0*/  FMUL.FTZ R58, R0.reuse, R106 ;  /* 0x0000006a003a7220 */ /* 0x040fe40000410000 */
[C---:B------:R-:W-:Y:S02]  /*91e0*/  FMUL.FTZ R59, R0.reuse, R107 ;  /* 0x0000006b003b7220 */ /* 0x040fe40000410000 */
[----:B------:R-:W-:Y:S02]  /*91f0*/  FMUL.FTZ R60, R3, R152 ;  /* 0x00000098033c7220 */ /* 0x000fe40000410000 */
[----:B-1----:R-:W-:Y:S02]  /*9200*/  FFMA.FTZ R2, R25, c[0x0][0x2d0], -R157 ;  /* 0x0000b40019027a23 */ /* 0x002fe4000001089d */
[C---:B------:R-:W-:Y:S02]  /*9210*/  FMUL.FTZ R25, R3.reuse, R141 ;  /* 0x0000008d03197220 */ /* 0x040fe40000410000 */
[----:B------:R1:W5:Y:S01]  /*9220*/  MUFU.EX2 R234, R2 ;  /* 0x0000000200ea7308 */ /* 0x0003620000000800 */
[----:B------:R-:W-:Y:S02]  /*9230*/  FMUL.FTZ R61, R3, R153 ;  /* 0x00000099033d7220 */ /* 0x000fe40000410000 */
[----:B------:R-:W-:Y:S02]  /*9240*/  IMAD.MOV.U32 R136, RZ, RZ, R131 ;  /* 0x000000ffff887224 */ /* 0x000fe400078e0083 */
[C---:B------:R-:W-:Y:S04]  /*9250*/  HMMA.16816.F32 R24, R64.reuse, R36, R24 ;  /* 0x000000244018723c */ /* 0x040fe80000001818 */
[C---:B------:R-:W-:Y:S02]  /*9260*/  FMUL.FTZ R62, R0.reuse, R154 ;  /* 0x0000009a003e7220 */ /* 0x040fe40000410000 */
[----:B------:R-:W-:Y:S02]  /*9270*/  FMUL.FTZ R63, R0, R155 ;  /* 0x0000009b003f7220 */ /* 0x000fe40000410000 */
[C---:B------:R-:W-:Y:S04]  /*9280*/  FMUL.FTZ R36, R69.reuse, R148 ;  /* 0x0000009445247220 */ /* 0x040fe80000410000 */
[C---:B------:R-:W-:Y:S02]  /*9290*/  FMUL.FTZ R37, R69.reuse, R149 ;  /* 0x0000009545257220 */ /* 0x040fe40000410000 */
[----:B------:R-:W-:Y:S02]  /*92a0*/  IMAD.MOV.U32 R148, RZ, RZ, R49 ;  /* 0x000000ffff947224 */ /* 0x000fe400078e0031 */
[----:B------:R-:W-:Y:S02]  /*92b0*/  FMUL.FTZ R49, R69, R97 ;  /* 0x0000006145317220 */ /* 0x000fe40000410000 */
[----:B------:R-:W-:Y:S01]  /*92c0*/  IMAD.MOV.U32 R149, RZ, RZ, R48 ;  /* 0x000000ffff957224 */ /* 0x000fe200078e0030 */
[----:B------:R-:W3:Y:S01]  /*92d0*/  LDL.LU R97, [R1+0x8] ;  /* 0x0000080001617983 */ /* 0x000ee20000300800 */
[----:B-1----:R-:W-:Y:S02]  /*92e0*/  FFMA.FTZ R2, R28, c[0x0][0x2d0], -R157 ;  /* 0x0000b4001c027a23 */ /* 0x002fe4000001089d */
[----:B------:R-:W-:Y:S02]  /*92f0*/  FMUL.FTZ R28, R3, R144 ;  /* 0x00000090031c7220 */ /* 0x000fe40000410000 */
[----:B------:R1:W-:Y:S01]  /*9300*/  MUFU.EX2 R233, R2 ;  /* 0x0000000200e97308 */ /* 0x0003e20000000800 */
[----:B------:R-:W-:Y:S02]  /*9310*/  FMUL.FTZ R48, R69, R96 ;  /* 0x0000006045307220 */ /* 0x000fe40000410000 */
[----:B------:R-:W3:Y:S01]  /*9320*/  LDL.LU R96, [R1+0xc] ;  /* 0x00000c0001607983 */ /* 0x000ee20000300800 */
[----:B------:R-:W-:Y:S02]  /*9330*/  IMAD.MOV.U32 R137, RZ, RZ, R130 ;  /* 0x000000ffff897224 */ /* 0x000fe400078e0082 */
        /* <DEDUP_REMOVED lines=8> */
[----:B-1----:R-:W-:Y:S02]  /*93c0*/  FFMA.FTZ R2, R29, c[0x0][0x2d0], -R157 ;  /* 0x0000b4001d027a23 */ /* 0x002fe4000001089d */
[----:B------:R-:W-:Y:S02]  /*93d0*/  FMUL.FTZ R29, R3, R145 ;  /* 0x00000091031d7220 */ /* 0x000fe40000410000 */
[----:B------:R1:W-:Y:S05]  /*93e0*/  MUFU.EX2 R232, R2 ;  /* 0x0000000200e87308 */ /* 0x0003ea0000000800 */
[-C--:B------:R-:W-:Y:S08]  /*93f0*/  HMMA.16816.F32 R28, R64, R38.reuse, R28 ;  /* 0x00000026401c723c */ /* 0x080ff0000000181c */
[C---:B------:R-:W-:Y:S07]  /*9400*/  HMMA.16816.F32 R32, R72.reuse, R38, R32 ;  /* 0x000000264820723c */ /* 0x040fee0000001820 */
[C---:B------:R-:W-:Y:S02]  /*9410*/  FMUL.FTZ R38, R68.reuse, R150 ;  /* 0x0000009644267220 */ /* 0x040fe40000410000 */
[----:B------:R-:W-:Y:S03]  /*9420*/  FMUL.FTZ R39, R68, R151 ;  /* 0x0000009744277220 */ /* 0x000fe60000410000 */
[----:B-1----:R-:W-:Y:S02]  /*9430*/  FFMA.FTZ R2, R161, c[0x0][0x2d0], -R158 ;  /* 0x0000b400a1027a23 */ /* 0x002fe4000001089e */
[----:B------:R-:W-:Y:S02]  /*9440*/  IMAD.MOV.U32 R150, RZ, RZ, R125 ;  /* 0x000000ffff967224 */ /* 0x000fe400078e007d */
[-C--:B------:R-:W-:Y:S01]  /*9450*/  HMMA.16816.F32 R36, R72, R52.reuse, R36 ;  /* 0x000000344824723c */ /* 0x080fe20000001824 */
[----:B------:R1:W-:Y:S02]  /*9460*/  MUFU.EX2 R231, R2 ;  /* 0x0000000200e77308 */ /* 0x0003e40000000800 */
[----:B------:R-:W-:Y:S05]  /*9470*/  IMAD.MOV.U32 R151, RZ, RZ, R124 ;  /* 0x000000ffff977224 */ /* 0x000fea00078e007c */
[C---:B------:R-:W-:Y:S07]  /*9480*/  HMMA.16816.F32 R40, R64.reuse, R52, R40 ;  /* 0x000000344028723c */ /* 0x040fee0000001828 */
[C---:B------:R-:W-:Y:S01]  /*9490*/  FMUL.FTZ R52, R69.reuse, R100 ;  /* 0x0000006445347220 */ /* 0x040fe20000410000 */
[-C--:B------:R-:W-:Y:S04]  /*94a0*/  HMMA.16816.F32 R44, R64, R54.reuse, R44 ;  /* 0x00000036402c723c */ /* 0x080fe8000000182c */
[C---:B------:R-:W-:Y:S04]  /*94b0*/  FMUL.FTZ R53, R69.reuse, R101 ;  /* 0x0000006545357220 */ /* 0x040fe80000410000 */
[C---:B------:R-:W-:Y:S04]  /*94c0*/  HMMA.16816.F32 R48, R72.reuse, R54, R48 ;  /* 0x000000364830723c */ /* 0x040fe80000001830 */
[--C-:B-1----:R-:W-:Y:S03]  /*94d0*/  FFMA.FTZ R2, R172, c[0x0][0x2d0], -R158.reuse ;  /* 0x0000b400ac027a23 */ /* 0x102fe6000001089e */
[C---:B------:R-:W-:Y:S01]  /*94e0*/  FMUL.FTZ R54, R68.reuse, R102 ;  /* 0x0000006644367220 */ /* 0x040fe20000410000 */
[----:B------:R1:W1:Y:S01]  /*94f0*/  MUFU.EX2 R230, R2 ;  /* 0x0000000200e67308 */ /* 0x0002620000000800 */
[----:B------:R-:W-:Y:S07]  /*9500*/  FMUL.FTZ R55, R68, R103 ;  /* 0x0000006744377220 */ /* 0x000fee0000410000 */
[-C--:B------:R-:W-:Y:S08]  /*9510*/  HMMA.16816.F32 R52, R72, R76.reuse, R52 ;  /* 0x0000004c4834723c */ /* 0x080ff00000001834 */
[C---:B------:R-:W-:Y:S07]  /*9520*/  HMMA.16816.F32 R56, R64.reuse, R76, R56 ;  /* 0x0000004c4038723c */ /* 0x040fee0000001838 */
[----:B-----5:R-:W-:Y:S01]  /*9530*/  F2FP.PACK_AB R76, R234, R235 ;  /* 0x000000ebea4c723e */ /* 0x020fe200000000ff */
[-C--:B------:R-:W-:Y:S04]  /*9540*/  HMMA.16816.F32 R60, R64, R78.reuse, R60 ;  /* 0x0000004e403c723c */ /* 0x080fe8000000183c */
[--C-:B-1----:R-:W-:Y:S01]  /*9550*/  FFMA.FTZ R2, R174, c[0x0][0x2d0], -R158.reuse ;  /* 0x0000b400ae027a23 */ /* 0x102fe2000001089e */
[----:B------:R-:W-:Y:S02]  /*9560*/  F2FP.PACK_AB R77, R230, R231 ;  /* 0x000000e7e64d723e */ /* 0x000fe400000000ff */
        /* <DEDUP_REMOVED lines=11> */
[----:B------:R1:W5:Y:S01]  /*9620*/  MUFU.EX2 R95, R2 ;  /* 0x00000002005f7308 */ /* 0x0003620000000800 */
[----:B--2---:R-:W-:Y:S01]  /*9630*/  FFMA.FTZ R69, R69, R99, R137 ;  /* 0x0000006345457223 */ /* 0x004fe20000010089 */
[----:B------:R-:W-:Y:S04]  /*9640*/  F2FP.PACK_AB R78, R232, R233 ;  /* 0x000000e9e84e723e */ /* 0x000fe800000000ff */
[-C--:B------:R-:W-:Y:S03]  /*9650*/  HMMA.16816.F32 R4, R72, R80.reuse, R4 ;  /* 0x000000504804723c */ /* 0x080fe60000001804 */
[--C-:B-1----:R-:W-:Y:S01]  /*9660*/  FFMA.FTZ R2, R173, c[0x0][0x2d0], -R118.reuse ;  /* 0x0000b400ad027a23 */ /* 0x102fe20000010876 */
[----:B-----5:R-:W-:Y:S03]  /*9670*/  F2FP.PACK_AB R79, R95, R229 ;  /* 0x000000e55f4f723e */ /* 0x020fe600000000ff */
[----:B------:R1:W-:Y:S04]  /*9680*/  MUFU.EX2 R94, R2 ;  /* 0x00000002005e7308 */ /* 0x0003e80000000800 */
[C---:B------:R-:W-:Y:S08]  /*9690*/  HMMA.16816.F32 R8, R76.reuse, R80, R8 ;  /* 0x000000504c08723c */ /* 0x040ff00000001808 */
[-C--:B------:R-:W-:Y:S08]  /*96a0*/  HMMA.16816.F32 R12, R76, R82.reuse, R12 ;  /* 0x000000524c0c723c */ /* 0x080ff0000000180c */
[C---:B------:R-:W-:Y:S01]  /*96b0*/  HMMA.16816.F32 R16, R72.reuse, R82, R16 ;  /* 0x000000524810723c */ /* 0x040fe20000001810 */
[----:B------:R-:W2:Y:S03]  /*96c0*/  LDSM.16.MT88.4 R80, [R203+0x800] ;  /* 0x00080000cb50783b */ /* 0x000ea60000004200 */
[--C-:B-1----:R-:W-:Y:S04]  /*96d0*/  FFMA.FTZ R2, R180, c[0x0][0x2d0], -R118.reuse ;  /* 0x0000b400b4027a23 */ /* 0x102fe80000010876 */
[-C--:B------:R-:W-:Y:S01]  /*96e0*/  HMMA.16816.F32 R20, R72, R84.reuse, R20 ;  /* 0x000000544814723c */ /* 0x080fe20000001814 */
[----:B------:R1:W5:Y:S07]  /*96f0*/  MUFU.EX2 R221, R2 ;  /* 0x0000000200dd7308 */ /* 0x00036e0000000800 */
[C---:B------:R-:W-:Y:S07]  /*9700*/  HMMA.16816.F32 R24, R76.reuse, R84, R24 ;  /* 0x000000544c18723c */ /* 0x040fee0000001818 */
[--C-:B------:R-:W-:Y:S01]  /*9710*/  FFMA.FTZ R84, R178, c[0x0][0x2d0], -R157.reuse ;  /* 0x0000b400b2547a23 */ /* 0x100fe2000001089d */
[-C--:B------:R-:W-:Y:S03]  /*9720*/  HMMA.16816.F32 R28, R76, R86.reuse, R28 ;  /* 0x000000564c1c723c */ /* 0x080fe6000000181c */
[----:B------:R2:W-:Y:S05]  /*9730*/  MUFU.EX2 R181, R84 ;  /* 0x0000005400b57308 */ /* 0x0005ea0000000800 */
[C---:B------:R-:W-:Y:S04]  /*9740*/  HMMA.16816.F32 R32, R72.reuse, R86, R32 ;  /* 0x000000564820723c */ /* 0x040fe80000001820 */
[--C-:B-1----:R-:W-:Y:S04]  /*9750*/  FFMA.FTZ R2, R162, c[0x0][0x2d0], -R118.reuse ;  /* 0x0000b400a2027a23 */ /* 0x102fe80000010876 */
[----:B------:R1:W-:Y:S01]  /*9760*/  MUFU.EX2 R193, R2 ;  /* 0x0000000200c17308 */ /* 0x0003e20000000800 */
[-C--:B----4-:R-:W-:Y:S08]  /*9770*/  HMMA.16816.F32 R36, R72, R88.reuse, R36 ;  /* 0x000000584824723c */ /* 0x090ff00000001824 */
[C---:B------:R-:W-:Y:S01]  /*9780*/  HMMA.16816.F32 R40, R76.reuse, R88, R40 ;  /* 0x000000584c28723c */ /* 0x040fe20000001828 */
[----:B--2---:R-:W2:Y:S07]  /*9790*/  LDSM.16.MT88.4 R84, [R200+0x1000] ;  /* 0x00100000c854783b */ /* 0x004eae0000004200 */
[-C--:B------:R-:W-:Y:S04]  /*97a0*/  HMMA.16816.F32 R44, R76, R90.reuse, R44 ;  /* 0x0000005a4c2c723c */ /* 0x080fe8000000182c */
[----:B-1----:R-:W-:Y:S04]  /*97b0*/  FFMA.FTZ R2, R163, c[0x0][0x2d0], -R118 ;  /* 0x0000b400a3027a23 */ /* 0x002fe80000010876 */
[C---:B------:R-:W-:Y:S01]  /*97c0*/  HMMA.16816.F32 R48, R72.reuse, R90, R48 ;  /* 0x0000005a4830723c */ /* 0x040fe20000001830 */
[----:B------:R-:W-:Y:S01]  /*97d0*/  LDSM.16.MT88.4 R88, [R201+0x1000] ;  /* 0x00100000c958783b */ /* 0x000fe20000004200 */
[----:B------:R1:W4:Y:S06]  /*97e0*/  MUFU.EX2 R191, R2 ;  /* 0x0000000200bf7308 */ /* 0x00032c0000000800 */
[-C--:B------:R-:W-:Y:S08]  /*97f0*/  HMMA.16816.F32 R52, R72, R80.reuse, R52 ;  /* 0x000000504834723c */ /* 0x080ff00000001834 */
[C---:B------:R-:W-:Y:S08]  /*9800*/  HMMA.16816.F32 R56, R76.reuse, R80, R56 ;  /* 0x000000504c38723c */ /* 0x040ff00000001838 */
[-C--:B------:R-:W-:Y:S04]  /*9810*/  HMMA.16816.F32 R60, R76, R82.reuse, R60 ;  /* 0x000000524c3c723c */ /* 0x080fe8000000183c */
[--C-:B-1----:R-:W-:Y:S04]  /*9820*/  FFMA.FTZ R2, R182, c[0x0][0x2d0], -R156.reuse ;  /* 0x0000b400b6027a23 */ /* 0x102fe8000001089c */
[----:B------:R1:W-:Y:S01]  /*9830*/  MUFU.EX2 R93, R2 ;  /* 0x00000002005d7308 */ /* 0x0003e20000000800 */
[----:B------:R-:W-:Y:S01]  /*9840*/  HMMA.16816.F32 R64, R72, R82, R64 ;  /* 0x000000524840723c */ /* 0x000fe20000001840 */
[----:B------:R-:W2:Y:S06]  /*9850*/  LDSM.16.MT88.4 R80, [R204+0x1000] ;  /* 0x00100000cc50783b */ /* 0x000eac0000004200 */
[----:B-----5:R-:W-:Y:S02]  /*9860*/  F2FP.PACK_AB R72, R221, R94 ;  /* 0x0000005edd48723e */ /* 0x020fe400000000ff */
[----:B----4-:R-:W-:Y:S03]  /*9870*/  F2FP.PACK_AB R74, R191, R193 ;  /* 0x000000c1bf4a723e */ /* 0x010fe600000000ff */
[--C-:B-1----:R-:W-:Y:S04]  /*9880*/  FFMA.FTZ R2, R183, c[0x0][0x2d0], -R156.reuse ;  /* 0x0000b400b7027a23 */ /* 0x102fe8000001089c */
[----:B------:R1:W4:Y:S02]  /*9890*/  MUFU.EX2 R186, R2 ;  /* 0x0000000200ba7308 */ /* 0x0003240000000800 */
[--C-:B-1----:R-:W-:Y:S01]  /*98a0*/  FFMA.FTZ R2, R175, c[0x0][0x2d0], -R156.reuse ;  /* 0x0000b400af027a23 */ /* 0x102fe2000001089c */
[----:B----4-:R-:W-:Y:S07]  /*98b0*/  F2FP.PACK_AB R73, R186, R93 ;  /* 0x0000005dba49723e */ /* 0x010fee00000000ff */
[----:B------:R1:W-:Y:S02]  /*98c0*/  MUFU.EX2 R185, R2 ;  /* 0x0000000200b97308 */ /* 0x0003e40000000800 */
[----:B-1----:R-:W-:Y:S08]  /*98d0*/  FFMA.FTZ R2, R176, c[0x0][0x2d0], -R156 ;  /* 0x0000b400b0027a23 */ /* 0x002ff0000001089c */
[----:B------:R1:W4:Y:S02]  /*98e0*/  MUFU.EX2 R184, R2 ;  /* 0x0000000200b87308 */ /* 0x0003240000000800 */
[----:B-1----:R-:W-:Y:S01]  /*98f0*/  FFMA.FTZ R2, R187, c[0x0][0x2d0], -R157 ;  /* 0x0000b400bb027a23 */ /* 0x002fe2000001089d */
[----:B----4-:R-:W-:Y:S01]  /*9900*/  F2FP.PACK_AB R75, R184, R185 ;  /* 0x000000b9b84b723e */ /* 0x010fe200000000ff */
[----:B------:R-:W-:Y:S06]  /*9910*/  IMAD.MOV.U32 R187, RZ, RZ, R121 ;  /* 0x000000ffffbb7224 */ /* 0x000fec00078e0079 */
[----:B------:R1:W-:Y:S01]  /*9920*/  MUFU.EX2 R92, R2 ;  /* 0x00000002005c7308 */ /* 0x0003e20000000800 */
[-C--:B--2---:R-:W-:Y:S03]  /*9930*/  HMMA.16816.F32 R4, R72, R84.reuse, R4 ;  /* 0x000000544804723c */ /* 0x084fe60000001804 */
[--C-:B-1----:R-:W-:Y:S02]  /*9940*/  FFMA.FTZ R2, R188, c[0x0][0x2d0], -R157.reuse ;  /* 0x0000b400bc027a23 */ /* 0x102fe4000001089d */
[----:B------:R-:W-:Y:S04]  /*9950*/  IMAD.MOV.U32 R188, RZ, RZ, R120 ;  /* 0x000000ffffbc7224 */ /* 0x000fe800078e0078 */
[----:B------:R1:W2:Y:S03]  /*9960*/  MUFU.EX2 R182, R2 ;  /* 0x0000000200b67308 */ /* 0x0002a60000000800 */
[----:B-1----:R-:W-:Y:S01]  /*9970*/  FFMA.FTZ R2, R177, c[0x0][0x2d0], -R157 ;  /* 0x0000b400b1027a23 */ /* 0x002fe2000001089d */
[----:B--2---:R-:W-:Y:S06]  /*9980*/  F2FP.PACK_AB R76, R182, R92 ;  /* 0x0000005cb64c723e */ /* 0x004fec00000000ff */
[----:B------:R1:W2:Y:S02]  /*9990*/  MUFU.EX2 R183, R2 ;  /* 0x0000000200b77308 */ /* 0x0002a40000000800 */
[--C-:B-1----:R-:W-:Y:S01]  /*99a0*/  FFMA.FTZ R2, R190, c[0x0][0x2d0], -R158.reuse ;  /* 0x0000b400be027a23 */ /* 0x102fe2000001089e */
[----:B--2---:R-:W-:Y:S01]  /*99b0*/  F2FP.PACK_AB R78, R181, R183 ;  /* 0x000000b7b54e723e */ /* 0x004fe200000000ff */
[----:B------:R-:W-:Y:S06]  /*99c0*/  IMAD.MOV.U32 R190, RZ, RZ, R127 ;  /* 0x000000ffffbe7224 */ /* 0x000fec00078e007f */
[----:B------:R1:W-:Y:S02]  /*99d0*/  MUFU.EX2 R180, R2 ;  /* 0x0000000200b47308 */ /* 0x0003e40000000800 */
[----:B-1----:R-:W-:Y:S02]  /*99e0*/  FFMA.FTZ R2, R192, c[0x0][0x2d0], -R158 ;  /* 0x0000b400c0027a23 */ /* 0x002fe4000001089e */
[----:B------:R-:W-:Y:S06]  /*99f0*/  IMAD.MOV.U32 R192, RZ, RZ, R128 ;  /* 0x000000ffffc07224 */ /* 0x000fec00078e0080 */
[----:B------:R1:W2:Y:S02]  /*9a00*/  MUFU.EX2 R102, R2 ;  /* 0x0000000200667308 */ /* 0x0002a40000000800 */
[----:B-1----:R-:W-:Y:S01]  /*9a10*/  FFMA.FTZ R2, R189, c[0x0][0x2d0], -R158 ;  /* 0x0000b400bd027a23 */ /* 0x002fe2000001089e */
[----:B--2---:R-:W-:Y:S01]  /*9a20*/  F2FP.PACK_AB R77, R102, R180 ;  /* 0x000000b4664d723e */ /* 0x004fe200000000ff */
[----:B------:R-:W-:Y:S06]  /*9a30*/  IMAD.MOV.U32 R189, RZ, RZ, R130 ;  /* 0x000000ffffbd7224 */ /* 0x000fec00078e0082 */
[----:B------:R1:W-:Y:S02]  /*9a40*/  MUFU.EX2 R103, R2 ;  /* 0x0000000200677308 */ /* 0x0003e40000000800 */
[----:B-1----:R-:W-:Y:S08]  /*9a50*/  FFMA.FTZ R2, R179, c[0x0][0x2d0], -R158 ;  /* 0x0000b400b3027a23 */ /* 0x002ff0000001089e */
[----:B------:R1:W2:Y:S02]  /*9a60*/  MUFU.EX2 R101, R2 ;  /* 0x0000000200657308 */ /* 0x0002a40000000800 */
[--C-:B-1----:R-:W-:Y:S01]  /*9a70*/  FFMA.FTZ R2, R194, c[0x0][0x2d0], -R118.reuse ;  /* 0x0000b400c2027a23 */ /* 0x102fe20000010876 */
[----:B--2---:R-:W-:Y:S01]  /*9a80*/  F2FP.PACK_AB R79, R101, R103 ;  /* 0x00000067654f723e */ /* 0x004fe200000000ff */
[----:B------:R-:W-:Y:S06]  /*9a90*/  IMAD.MOV.U32 R194, RZ, RZ, R131 ;  /* 0x000000ffffc27224 */ /* 0x000fec00078e0083 */
[----:B------:R1:W-:Y:S01]  /*9aa0*/  MUFU.EX2 R100, R2 ;  /* 0x0000000200647308 */ /* 0x0003e20000000800 */
[C---:B------:R-:W-:Y:S08]  /*9ab0*/  HMMA.16816.F32 R8, R76.reuse, R84, R8 ;  /* 0x000000544c08723c */ /* 0x040ff00000001808 */
[-C--:B------:R-:W-:Y:S08]  /*9ac0*/  HMMA.16816.F32 R12, R76, R86.reuse, R12 ;  /* 0x000000564c0c723c */ /* 0x080ff0000000180c */
[C---:B------:R-:W-:Y:S01]  /*9ad0*/  HMMA.16816.F32 R16, R72.reuse, R86, R16 ;  /* 0x000000564810723c */ /* 0x040fe20000001810 */
[----:B------:R-:W2:Y:S03]  /*9ae0*/  LDSM.16.MT88.4 R84, [R203+0x1000] ;  /* 0x00100000cb54783b */ /* 0x000ea60000004200 */
[--C-:B-1----:R-:W-:Y:S04]  /*9af0*/  FFMA.FTZ R2, R217, c[0x0][0x2d0], -R118.reuse ;  /* 0x0000b400d9027a23 */ /* 0x102fe80000010876 */
[-C--:B------:R-:W-:Y:S01]  /*9b00*/  HMMA.16816.F32 R20, R72, R80.reuse, R20 ;  /* 0x000000504814723c */ /* 0x080fe20000001814 */
[----:B------:R1:W4:Y:S07]  /*9b10*/  MUFU.EX2 R178, R2 ;  /* 0x0000000200b27308 */ /* 0x00032e0000000800 */
[C---:B------:R-:W-:Y:S07]  /*9b20*/  HMMA.16816.F32 R24, R76.reuse, R80, R24 ;  /* 0x000000504c18723c */ /* 0x040fee0000001818 */
[--C-:B------:R-:W-:Y:S01]  /*9b30*/  FFMA.FTZ R80, R222, c[0x0][0x2d0], -R157.reuse ;  /* 0x0000b400de507a23 */ /* 0x100fe2000001089d */
[-C--:B------:R-:W-:Y:S03]  /*9b40*/  HMMA.16816.F32 R28, R76, R82.reuse, R28 ;  /* 0x000000524c1c723c */ /* 0x080fe6000000181c */
[----:B------:R5:W-:Y:S05]  /*9b50*/  MUFU.EX2 R172, R80 ;  /* 0x0000005000ac7308 */ /* 0x000bea0000000800 */
[C---:B------:R-:W-:Y:S04]  /*9b60*/  HMMA.16816.F32 R32, R72.reuse, R82, R32 ;  /* 0x000000524820723c */ /* 0x040fe80000001820 */
[--C-:B-1----:R-:W-:Y:S04]  /*9b70*/  FFMA.FTZ R2, R220, c[0x0][0x2d0], -R118.reuse ;  /* 0x0000b400dc027a23 */ /* 0x102fe80000010876 */
[-C--:B------:R-:W-:Y:S01]  /*9b80*/  HMMA.16816.F32 R36, R72, R88.reuse, R36 ;  /* 0x000000584824723c */ /* 0x080fe20000001824 */
[----:B------:R1:W-:Y:S07]  /*9b90*/  MUFU.EX2 R179, R2 ;  /* 0x0000000200b37308 */ /* 0x0003ee0000000800 */
[C---:B------:R-:W-:Y:S01]  /*9ba0*/  HMMA.16816.F32 R40, R76.reuse, R88, R40 ;  /* 0x000000584c28723c */ /* 0x040fe20000001828 */
[----:B-----5:R-:W5:Y:S07]  /*9bb0*/  LDSM.16.MT88.4 R80, [R200+0x1800] ;  /* 0x00180000c850783b */ /* 0x020f6e0000004200 */
[-C--:B------:R-:W-:Y:S08]  /*9bc0*/  HMMA.16816.F32 R44, R76, R90.reuse, R44 ;  /* 0x0000005a4c2c723c */ /* 0x080ff0000000182c */
[C---:B------:R-:W-:Y:S01]  /*9bd0*/  HMMA.16816.F32 R48, R72.reuse, R90, R48 ;  /* 0x0000005a4830723c */ /* 0x040fe20000001830 */
[----:B------:R-:W-:Y:S03]  /*9be0*/  LDSM.16.MT88.4 R88, [R201+0x1800] ;  /* 0x00180000c958783b */ /* 0x000fe60000004200 */
[----:B-1----:R-:W-:Y:S04]  /*9bf0*/  FFMA.FTZ R2, R224, c[0x0][0x2d0], -R118 ;  /* 0x0000b400e0027a23 */ /* 0x002fe80000010876 */
[-C--:B--2---:R-:W-:Y:S01]  /*9c00*/  HMMA.16816.F32 R52, R72, R84.reuse, R52 ;  /* 0x000000544834723c */ /* 0x084fe20000001834 */
[----:B------:R1:W2:Y:S07]  /*9c10*/  MUFU.EX2 R177, R2 ;  /* 0x0000000200b17308 */ /* 0x0002ae0000000800 */
[C---:B------:R-:W-:Y:S08]  /*9c20*/  HMMA.16816.F32 R56, R76.reuse, R84, R56 ;  /* 0x000000544c38723c */ /* 0x040ff00000001838 */
[-C--:B------:R-:W-:Y:S08]  /*9c30*/  HMMA.16816.F32 R60, R76, R86.reuse, R60 ;  /* 0x000000564c3c723c */ /* 0x080ff0000000183c */
[----:B------:R-:W-:Y:S01]  /*9c40*/  HMMA.16816.F32 R64, R72, R86, R64 ;  /* 0x000000564840723c */ /* 0x000fe20000001840 */
[----:B------:R-:W3:Y:S03]  /*9c50*/  LDSM.16.MT88.4 R84, [R204+0x1800] ;  /* 0x00180000cc54783b */ /* 0x000ee60000004200 */
[--C-:B-1----:R-:W-:Y:S03]  /*9c60*/  FFMA.FTZ R2, R197, c[0x0][0x2d0], -R156.reuse ;  /* 0x0000b400c5027a23 */ /* 0x102fe6000001089c */
[----:B----4-:R-:W-:Y:S01]  /*9c70*/  F2FP.PACK_AB R72, R178, R100 ;  /* 0x00000064b248723e */ /* 0x010fe200000000ff */
[----:B------:R1:W-:Y:S01]  /*9c80*/  MUFU.EX2 R176, R2 ;  /* 0x0000000200b07308 */ /* 0x0003e20000000800 */
[----:B--2---:R-:W-:Y:S03]  /*9c90*/  F2FP.PACK_AB R74, R177, R179 ;  /* 0x000000b3b14a723e */ /* 0x004fe600000000ff */
[--C-:B-1----:R-:W-:Y:S06]  /*9ca0*/  FFMA.FTZ R2, R226, c[0x0][0x2d0], -R156.reuse ;  /* 0x0000b400e2027a23 */ /* 0x102fec000001089c */
        /* <DEDUP_REMOVED lines=9> */
[-C--:B-----5:R-:W-:Y:S03]  /*9d40*/  HMMA.16816.F32 R4, R72, R80.reuse, R4 ;  /* 0x000000504804723c */ /* 0x0a0fe60000001804 */
[--C-:B-1----:R-:W-:Y:S06]  /*9d50*/  FFMA.FTZ R2, R198, c[0x0][0x2d0], -R157.reuse ;  /* 0x0000b400c6027a23 */ /* 0x102fec000001089d */
[----:B------:R1:W2:Y:S03]  /*9d60*/  MUFU.EX2 R106, R2 ;  /* 0x00000002006a7308 */ /* 0x0002a60000000800 */
[----:B-1----:R-:W-:Y:S01]  /*9d70*/  FFMA.FTZ R2, R223, c[0x0][0x2d0], -R157 ;  /* 0x0000b400df027a23 */ /* 0x002fe2000001089d */
[----:B--2---:R-:W-:Y:S06]  /*9d80*/  F2FP.PACK_AB R76, R106, R107 ;  /* 0x0000006b6a4c723e */ /* 0x004fec00000000ff */
        /* <DEDUP_REMOVED lines=24> */
[----:B------:R-:W-:Y:S03]  /*9f10*/  LDSM.16.MT88.4 R84, [R204+0x2000] ;  /* 0x00200000cc54783b */ /* 0x000fe60000004200 */
[--C-:B-1----:R-:W-:Y:S01]  /*9f20*/  FFMA.FTZ R2, R252, c[0x0][0x2d0], -R118.reuse ;  /* 0x0000b400fc027a23 */ /* 0x102fe20000010876 */
[----:B---3--:R-:W-:Y:S01]  /*9f30*/  F2FP.PACK_AB R108, R167, R168 ;  /* 0x000000a8a76c723e */ /* 0x008fe200000000ff */
[----:B------:R-:W-:Y:S02]  /*9f40*/  FFMA.FTZ R118, R250, c[0x0][0x2d0], -R118 ;  /* 0x0000b400fa767a23 */ /* 0x000fe40000010876 */
[----:B------:R1:W-:Y:S01]  /*9f50*/  MUFU.EX2 R166, R2 ;  /* 0x0000000200a67308 */ /* 0x0003e20000000800 */
[-C--:B------:R-:W-:Y:S08]  /*9f60*/  HMMA.16816.F32 R36, R72, R88.reuse, R36 ;  /* 0x000000584824723c */ /* 0x080ff00000001824 */
[C---:B------:R-:W-:Y:S01]  /*9f70*/  HMMA.16816.F32 R40, R76.reuse, R88, R40 ;  /* 0x000000584c28723c */ /* 0x040fe20000001828 */
[----:B------:R-:W3:Y:S07]  /*9f80*/  MUFU.EX2 R165, R118 ;  /* 0x0000007600a57308 */ /* 0x000eee0000000800 */
[-C--:B------:R-:W-:Y:S04]  /*9f90*/  HMMA.16816.F32 R44, R76, R90.reuse, R44 ;  /* 0x0000005a4c2c723c */ /* 0x080fe8000000182c */
[--C-:B-1----:R-:W-:Y:S04]  /*9fa0*/  FFMA.FTZ R2, R164, c[0x0][0x2d0], -R156.reuse ;  /* 0x0000b400a4027a23 */ /* 0x102fe8000001089c */
[C---:B------:R-:W-:Y:S01]  /*9fb0*/  HMMA.16816.F32 R48, R72.reuse, R90, R48 ;  /* 0x0000005a4830723c */ /* 0x040fe20000001830 */
[----:B------:R1:W-:Y:S07]  /*9fc0*/  MUFU.EX2 R164, R2 ;  /* 0x0000000200a47308 */ /* 0x0003ee0000000800 */
[-C--:B--2---:R-:W-:Y:S04]  /*9fd0*/  HMMA.16816.F32 R52, R72, R80.reuse, R52 ;  /* 0x000000504834723c */ /* 0x084fe80000001834 */
[----:B---3--:R-:W-:Y:S04]  /*9fe0*/  F2FP.PACK_AB R110, R165, R166 ;  /* 0x000000a6a56e723e */ /* 0x008fe800000000ff */
[C---:B------:R-:W-:Y:S08]  /*9ff0*/  HMMA.16816.F32 R56, R76.reuse, R80, R56 ;  /* 0x000000504c38723c */ /* 0x040ff00000001838 */
[-C--:B------:R-:W-:Y:S01]  /*a000*/  HMMA.16816.F32 R60, R76, R82.reuse, R60 ;  /* 0x000000524c3c723c */ /* 0x080fe2000000183c */
[----:B------:R-:W2:Y:S03]  /*a010*/  LDL R76, [R1+0x20] ;  /* 0x00002000014c7983 */ /* 0x000ea60000100800 */
[--C-:B-1----:R-:W-:Y:S04]  /*a020*/  FFMA.FTZ R2, R134, c[0x0][0x2d0], -R156.reuse ;  /* 0x0000b40086027a23 */ /* 0x102fe8000001089c */
[----:B------:R1:W3:Y:S01]  /*a030*/  MUFU.EX2 R162, R2 ;  /* 0x0000000200a27308 */ /* 0x0002e20000000800 */
[----:B------:R-:W-:Y:S04]  /*a040*/  HMMA.16816.F32 R64, R72, R82, R64 ;  /* 0x000000524840723c */ /* 0x000fe80000001840 */
[--C-:B-1----:R-:W-:Y:S01]  /*a050*/  FFMA.FTZ R2, R133, c[0x0][0x2d0], -R156.reuse ;  /* 0x0000b40085027a23 */ /* 0x102fe2000001089c */
[----:B---3--:R-:W-:Y:S01]  /*a060*/  F2FP.PACK_AB R109, R162, R164 ;  /* 0x000000a4a26d723e */ /* 0x008fe200000000ff */
[----:B------:R-:W-:Y:S02]  /*a070*/  FFMA.FTZ R156, R115, c[0x0][0x2d0], -R156 ;  /* 0x0000b400739c7a23 */ /* 0x000fe4000001089c */
[----:B------:R-:W-:Y:S01]  /*a080*/  IMAD.MOV.U32 R115, RZ, RZ, R159 ;  /* 0x000000ffff737224 */ /* 0x000fe200078e009f */
        /* <DEDUP_REMOVED lines=10> */
[----:B------:R1:W-:Y:S01]  /*a130*/  MUFU.EX2 R156, R2 ;  /* 0x00000002009c7308 */ /* 0x0003e20000000800 */
[----:B------:R-:W3:Y:S09]  /*a140*/  LDSM.16.MT88.4 R132, [R200+0x2000] ;  /* 0x00200000c884783b */ /* 0x000ef20000004200 */
[----:B------:R-:W4:Y:S01]  /*a150*/  MUFU.EX2 R118, R157 ;  /* 0x0000009d00767308 */ /* 0x000f220000000800 */
[--C-:B-1----:R-:W-:Y:S09]  /*a160*/  FFMA.FTZ R2, R242, c[0x0][0x2d0], -R158.reuse ;  /* 0x0000b400f2027a23 */ /* 0x102ff2000001089e */
[----:B------:R1:W-:Y:S01]  /*a170*/  MUFU.EX2 R117, R2 ;  /* 0x0000000200757308 */ /* 0x0003e20000000800 */
[----:B----4-:R-:W-:Y:S01]  /*a180*/  F2FP.PACK_AB R154, R118, R156 ;  /* 0x0000009c769a723e */ /* 0x010fe200000000ff */
[--C-:B-1----:R-:W-:Y:S08]  /*a190*/  FFMA.FTZ R2, R247, c[0x0][0x2d0], -R158.reuse ;  /* 0x0000b400f7027a23 */ /* 0x102ff0000001089e */
[----:B------:R1:W4:Y:S02]  /*a1a0*/  MUFU.EX2 R116, R2 ;  /* 0x0000000200747308 */ /* 0x0003240000000800 */
[--C-:B-1----:R-:W-:Y:S01]  /*a1b0*/  FFMA.FTZ R2, R115, c[0x0][0x2d0], -R158.reuse ;  /* 0x0000b40073027a23 */ /* 0x102fe2000001089e */
[----:B----4-:R-:W-:Y:S01]  /*a1c0*/  F2FP.PACK_AB R153, R116, R117 ;  /* 0x000000757499723e */ /* 0x010fe200000000ff */
[----:B------:R-:W-:Y:S06]  /*a1d0*/  FFMA.FTZ R158, R71, c[0x0][0x2d0], -R158 ;  /* 0x0000b400479e7a23 */ /* 0x000fec000001089e */
[----:B------:R1:W-:Y:S10]  /*a1e0*/  MUFU.EX2 R115, R2 ;  /* 0x0000000200737308 */ /* 0x0003f40000000800 */
[----:B------:R-:W4:Y:S01]  /*a1f0*/  MUFU.EX2 R80, R158 ;  /* 0x0000009e00507308 */ /* 0x000f220000000800 */
[----:B-1----:R-:W-:Y:S02]  /*a200*/  FFMA.FTZ R2, R68, R98, R136 ;  /* 0x0000006244027223 */ /* 0x002fe40000010088 */
[----:B------:R-:W-:Y:S02]  /*a210*/  FFMA.FTZ R68, R3, R97, R246 ;  /* 0x0000006103447223 */ /* 0x000fe400000100f6 */
[----:B------:R-:W-:Y:S02]  /*a220*/  FFMA.FTZ R3, R0, R96, R239 ;  /* 0x0000006000037223 */ /* 0x000fe400000100ef */
[----:B------:R-:W-:Y:S01]  /*a230*/  FADD.FTZ R0, R129, R69 ;  /* 0x0000004581007221 */ /* 0x000fe20000010000 */
[----:B------:R-:W1:Y:S01]  /*a240*/  LDSM.16.MT88.4 R96, [R201+0x2000] ;  /* 0x00200000c960783b */ /* 0x000e620000004200 */
[----:B------:R-:W-:Y:S02]  /*a250*/  FADD.FTZ R69, R123, R68 ;  /* 0x000000447b457221 */ /* 0x000fe40000010000 */
[----:B------:R-:W-:Y:S01]  /*a260*/  FADD.FTZ R68, R122, R0 ;  /* 0x000000007a447221 */ /* 0x000fe20000010000 */
[----:B----4-:R-:W-:Y:S01]  /*a270*/  F2FP.PACK_AB R155, R80, R115 ;  /* 0x00000073509b723e */ /* 0x010fe200000000ff */
[----:B------:R-:W-:Y:S01]  /*a280*/  FADD.FTZ R71, R126, R2 ;  /* 0x000000027e477221 */ /* 0x000fe20000010000 */
[-C--:B---3--:R-:W-:Y:S02]  /*a290*/  HMMA.16816.F32 R120, R108, R132.reuse, R4 ;  /* 0x000000846c78723c */ /* 0x088fe40000001804 */
[----:B------:R-:W3:Y:S03]  /*a2a0*/  LDSM.16.MT88.4 R4, [R203+0x2000] ;  /* 0x00200000cb04783b */ /* 0x000ee60000004200 */
        /* <DEDUP_REMOVED lines=54> */
[-C--:B---3--:R-:W-:Y:S03]  /*a610*/  HMMA.16816.F32 R100, R108, R4.reuse, R52 ;  /* 0x000000046c64723c */ /* 0x088fe60000001834 */
        /* <DEDUP_REMOVED lines=34> */
[----:B------:R1:W-:Y:S01]  /*a840*/  STL [R1+0x4], R3 ;  /* 0x0000040301007387 */ /* 0x0003e20000100800 */
[----:B------:R-:W-:Y:S02]  /*a850*/  IMAD.MOV.U32 R196, RZ, RZ, R215 ;  /* 0x000000ffffc47224 */ /* 0x000fe400078e00d7 */
[----:B------:R-:W-:Y:S01]  /*a860*/  IMAD.MOV.U32 R117, RZ, RZ, R70 ;  /* 0x000000ffff757224 */ /* 0x000fe200078e0046 */
[----:B------:R2:W-:Y:S01]  /*a870*/  STL [R1+0x8], R2 ;  /* 0x0000080201007387 */ /* 0x0005e20000100800 */
[----:B------:R-:W-:Y:S02]  /*a880*/  IMAD.MOV.U32 R115, RZ, RZ, R113 ;  /* 0x000000ffff737224 */ /* 0x000fe400078e0071 */
[----:B------:R-:W-:Y:S01]  /*a890*/  IMAD.MOV.U32 R116, RZ, RZ, R112 ;  /* 0x000000ffff747224 */ /* 0x000fe200078e0070 */
[----:B------:R2:W-:Y:S01]  /*a8a0*/  STL [R1+0xc], R0 ;  /* 0x00000c0001007387 */ /* 0x0005e20000100800 */
[----:B-1----:R-:W-:Y:S01]  /*a8b0*/  IMAD.MOV.U32 R3, RZ, RZ, R114 ;  /* 0x000000ffff037224 */ /* 0x002fe200078e0072 */
[----:B------:R-:W-:-:S05]  /*a8c0*/  @P0 BRA `(.L_x_2842) ;  /* 0xffffc27000000947 */ /* 0x000fca000383ffff */
.L_x_2841:
[----:B-12---:R-:W2:Y:S02]  /*a8d0*/  LDL R0, [R1+0x10] ;  /* 0x0000100001007983 */ /* 0x006ea40000100800 */
[----:B--2---:R-:W-:-:S13]  /*a8e0*/  ISETP.GE.AND P0, PT, R215, R0, PT ;  /* 0x00000000d700720c */ /* 0x004fda0003f06270 */
[----:B------:R-:W-:Y:S05]  /*a8f0*/  @!P0 BRA `(.L_x_2843) ;  /* 0x00002f5000008947 */ /* 0x000fea0003800000 */
[----:B------:R-:W-:Y:S01]  /*a900*/  IMAD.MOV.U32 R3, RZ, RZ, R113 ;  /* 0x000000ffff037224 */ /* 0x000fe200078e0071 */
[----:B------:R-:W-:Y:S01]  /*a910*/  MOV R118, R70 ;  /* 0x0000004600767202 */ /* 0x000fe20000000f00 */
[----:B------:R-:W-:Y:S01]  /*a920*/  IMAD.MOV.U32 R0, RZ, RZ, R114 ;  /* 0x000000ffff007224 */ /* 0x000fe200078e0072 */
[----:B------:R-:W-:Y:S02]  /*a930*/  MOV R115, R112 ;  /* 0x0000007000737202 */ /* 0x000fe40000000f00 */
.L_x_2844:
        /* <DEDUP_REMOVED lines=19> */
[----:B------:R-:W3:Y:S04]  /*aa70*/  LDL R220, [R1+0x10] ;  /* 0x0000100001dc7983 */ /* 0x000ee80000100800 */
[----:B------:R-:W5:Y:S08]  /*aa80*/  LDSM.16.M88.4 R48, [R119+0x1000] ;  /* 0x001000007730783b */ /* 0x000f700000000200 */
[----:B------:R-:W3:Y:S01]  /*aa90*/  LDL R217, [R1+0x38] ;  /* 0x0000380001d97983 */ /* 0x000ee20000100800 */
[-C--:B-1----:R-:W-:Y:S03]  /*aaa0*/  HMMA.16816.F32 R4, R80, R16.reuse, RZ ;  /* 0x000000105004723c */ /* 0x082fe600000018ff */
[----:B------:R-:W1:Y:S05]  /*aab0*/  LDSM.16.M88.4 R64, [R119+0x1800] ;  /* 0x001800007740783b */ /* 0x000e6a0000000200 */
[C---:B----4-:R-:W-:Y:S03]  /*aac0*/  HMMA.16816.F32 R8, R76.reuse, R16, RZ ;  /* 0x000000104c08723c */ /* 0x050fe600000018ff */
[----:B------:R-:W4:Y:S05]  /*aad0*/  LDSM.16.M88.4 R156, [R119+0x2000] ;  /* 0x00200000779c783b */ /* 0x000f2a0000000200 */
[-C--:B------:R-:W-:Y:S03]  /*aae0*/  HMMA.16816.F32 R12, R76, R18.reuse, RZ ;  /* 0x000000124c0c723c */ /* 0x080fe600000018ff */
[----:B------:R-:W-:Y:S05]  /*aaf0*/  LDSM.16.M88.4 R160, [R209] ;  /* 0x00000000d1a0783b */ /* 0x000fea0000000200 */
[C---:B------:R-:W-:Y:S03]  /*ab00*/  HMMA.16816.F32 R16, R80.reuse, R18, RZ ;  /* 0x000000125010723c */ /* 0x040fe600000018ff */
[----:B------:R-:W1:Y:S05]  /*ab10*/  LDSM.16.M88.4 R164, [R210] ;  /* 0x00000000d2a4783b */ /* 0x000e6a0000000200 */
[-C--:B-----5:R-:W-:Y:S03]  /*ab20*/  HMMA.16816.F32 R20, R80, R32.reuse, RZ ;  /* 0x000000205014723c */ /* 0x0a0fe600000018ff */
[----:B------:R-:W5:Y:S05]  /*ab30*/  LDSM.16.M88.4 R168, [R209+0x2000] ;  /* 0x00200000d1a8783b */ /* 0x000f6a0000000200 */
[C---:B------:R-:W-:Y:S03]  /*ab40*/  HMMA.16816.F32 R24, R76.reuse, R32, RZ ;  /* 0x000000204c18723c */ /* 0x040fe600000018ff */
[----:B------:R-:W1:Y:S05]  /*ab50*/  LDSM.16.M88.4 R172, [R214] ;  /* 0x00000000d6ac783b */ /* 0x000e6a0000000200 */
[-C--:B------:R-:W-:Y:S03]  /*ab60*/  HMMA.16816.F32 R28, R76, R34.reuse, RZ ;  /* 0x000000224c1c723c */ /* 0x080fe600000018ff */
[----:B------:R-:W1:Y:S05]  /*ab70*/  LDSM.16.M88.4 R176, [R213] ;  /* 0x00000000d5b0783b */ /* 0x000e6a0000000200 */
[C---:B------:R-:W-:Y:S03]  /*ab80*/  HMMA.16816.F32 R32, R80.reuse, R34, RZ ;  /* 0x000000225020723c */ /* 0x040fe600000018ff */
[----:B------:R-:W2:Y:S05]  /*ab90*/  LDSM.16.M88.4 R180, [R212] ;  /* 0x00000000d4b4783b */ /* 0x000eaa0000000200 */
[-C--:B------:R-:W-:Y:S03]  /*aba0*/  HMMA.16816.F32 R36, R80, R48.reuse, RZ ;  /* 0x000000305024723c */ /* 0x080fe600000018ff */
[----:B------:R-:W2:Y:S05]  /*abb0*/  LDSM.16.M88.4 R184, [R211] ;  /* 0x00000000d3b8783b */ /* 0x000eaa0000000200 */
[C---:B------:R-:W-:Y:S03]  /*abc0*/  HMMA.16816.F32 R40, R76.reuse, R48, RZ ;  /* 0x000000304c28723c */ /* 0x040fe600000018ff */
[----:B------:R-:W3:Y:S06]  /*abd0*/  LDL.64 R218, [R1+0x28] ;  /* 0x0000280001da7983 */ /* 0x000eec0000100a00 */
[----:B------:R-:W3:Y:S01]  /*abe0*/  LDL.LU R244, [R1] ;  /* 0x0000000001f47983 */ /* 0x000ee20000300800 */
[-C--:B------:R-:W-:Y:S03]  /*abf0*/  HMMA.16816.F32 R44, R76, R50.reuse, RZ ;  /* 0x000000324c2c723c */ /* 0x080fe600000018ff */
[----:B------:R-:W3:Y:S04]  /*ac00*/  LDL.LU R243, [R1+0x4] ;  /* 0x0000040001f37983 */ /* 0x000ee80000300800 */
[----:B------:R-:W3:Y:S01]  /*ac10*/  LDL.LU R242, [R1+0x8] ;  /* 0x0000080001f27983 */ /* 0x000ee20000300800 */
[C---:B------:R-:W-:Y:S03]  /*ac20*/  HMMA.16816.F32 R48, R80.reuse, R50, RZ ;  /* 0x000000325030723c */ /* 0x040fe600000018ff */
[----:B------:R-:W3:Y:S05]  /*ac30*/  LDL.LU R241, [R1+0xc] ;  /* 0x00000c0001f17983 */ /* 0x000eea0000300800 */
[-C--:B-1----:R-:W-:Y:S08]  /*ac40*/  HMMA.16816.F32 R52, R80, R64.reuse, RZ ;  /* 0x000000405034723c */ /* 0x082ff000000018ff */
[C---:B------:R-:W-:Y:S08]  /*ac50*/  HMMA.16816.F32 R56, R76.reuse, R64, RZ ;  /* 0x000000404c38723c */ /* 0x040ff000000018ff */
[-C--:B------:R-:W-:Y:S08]  /*ac60*/  HMMA.16816.F32 R60, R76, R66.reuse, RZ ;  /* 0x000000424c3c723c */ /* 0x080ff000000018ff */
[C---:B------:R-:W-:Y:S04]  /*ac70*/  HMMA.16816.F32 R64, R80.reuse, R66, RZ ;  /* 0x000000425040723c */ /* 0x040fe800000018ff */
[----:B--2---:R-:W-:Y:S02]  /*ac80*/  MOV R73, R72 ;  /* 0x0000004800497202 */ /* 0x004fe40000000f00 */
[----:B---3--:R-:W-:Y:S06]  /*ac90*/  MOV R72, R70 ;  /* 0x0000004600487202 */ /* 0x008fec0000000f00 */
[----:B------:R-:W-:Y:S02]  /*aca0*/  IMAD.WIDE.U32 R72, R68, 0x50, R72 ;  /* 0x0000005044487825 */ /* 0x000fe400078e0048 */
[-C--:B----4-:R-:W-:Y:S03]  /*acb0*/  HMMA.16816.F32 R68, R80, R156.reuse, RZ ;  /* 0x0000009c5044723c */ /* 0x090fe600000018ff */
        /* <DEDUP_REMOVED lines=18> */
[-C--:B------:R-:W-:Y:S03]  /*ade0*/  HMMA.16816.F32 R4, R160, R164.reuse, R4 ;  /* 0x000000a4a004723c */ /* 0x080fe60000001804 */
[----:B------:R4:W-:Y:S02]  /*adf0*/  LDGSTS.E.BYPASS.LTC128B.128 [R216+0x1900], [R156.64], !P6 ;  /* 0x019000009cd87fae */ /* 0x0009e4000f101d48 */
[----:B-1----:R-:W-:Y:S03]  /*ae00*/  IADD3 R116, P0, R156, R190, RZ ;  /* 0x000000be9c747210 */ /* 0x002fe60007f1e0ff */
[C---:B-----5:R-:W-:Y:S04]  /*ae10*/  HMMA.16816.F32 R8, R168.reuse, R164, R8 ;  /* 0x000000a4a808723c */ /* 0x060fe80000001808 */
[----:B------:R-:W-:Y:S04]  /*ae20*/  IADD3.X R117, R157, R114, RZ, P0, !PT ;  /* 0x000000729d757210 */ /* 0x000fe800007fe4ff */
[-C--:B------:R-:W-:Y:S01]  /*ae30*/  HMMA.16816.F32 R12, R168, R166.reuse, R12 ;  /* 0x000000a6a80c723c */ /* 0x080fe2000000180c */
[----:B------:R1:W-:Y:S02]  /*ae40*/  LDGSTS.E.BYPASS.LTC128B.128 [R216+0x2100], [R116.64], !P6 ;  /* 0x0210000074d87fae */ /* 0x0003e4000f101d48 */
[C---:B------:R-:W-:Y:S02]  /*ae50*/  ISETP.GT.AND P0, PT, R215.reuse, R220, PT ;  /* 0x000000dcd700720c */ /* 0x040fe40003f04270 */
[----:B------:R-:W-:Y:S03]  /*ae60*/  IADD3 R215, R215, -0x1, RZ ;  /* 0xffffffffd7d77810 */ /* 0x000fe60007ffe0ff */
[C---:B------:R-:W-:Y:S01]  /*ae70*/  HMMA.16816.F32 R16, R160.reuse, R166, R16 ;  /* 0x000000a6a010723c */ /* 0x040fe20000001810 */
[----:B---3--:R-:W-:Y:S07]  /*ae80*/  LDSM.16.M88.4 R188, [R205] ;  /* 0x00000000cdbc783b */ /* 0x008fee0000000200 */
[-C--:B------:R-:W-:Y:S01]  /*ae90*/  HMMA.16816.F32 R20, R160, R172.reuse, R20 ;  /* 0x000000aca014723c */ /* 0x080fe20000001814 */
        /* <DEDUP_REMOVED lines=181> */
[C---:B------:R-:W-:Y:S01]  /*b9f0*/  FMUL.FTZ R96, R117.reuse, R96 ;  /* 0x0000006075607220 */ /* 0x040fe20000410000 */
[----:B------:R2:W4:Y:S01]  /*ba00*/  MUFU.EX2 R116, R2 ;  /* 0x0000000200747308 */ /* 0x0005220000000800 */
[----:B------:R-:W-:Y:S02]  /*ba10*/  FMUL.FTZ R85, R117, R85 ;  /* 0x0000005575557220 */ /* 0x000fe40000410000 */
[--C-:B------:R-:W-:Y:S02]  /*ba20*/  FFMA.FTZ R38, R38, c[0x0][0x2d0], -R165.reuse ;  /* 0x0000b40026267a23 */ /* 0x100fe400000108a5 */
[----:B---3--:R-:W-:Y:S02]  /*ba30*/  FFMA.FTZ R36, R48, c[0x0][0x2d0], -R164 ;  /* 0x0000b40030247a23 */ /* 0x008fe400000108a4 */
[----:B------:R-:W-:Y:S02]  /*ba40*/  FFMA.FTZ R41, R41, c[0x0][0x2d0], -R166 ;  /* 0x0000b40029297a23 */ /* 0x000fe400000108a6 */
[----:B------:R-:W-:Y:S01]  /*ba50*/  FMUL.FTZ R97, R117, R97 ;  /* 0x0000006175617220 */ /* 0x000fe20000410000 */
[----:B------:R3:W-:Y:S01]  /*ba60*/  MUFU.EX2 R197, R36 ;  /* 0x0000002400c57308 */ /* 0x0007e20000000800 */
[----:B------:R-:W-:Y:S01]  /*ba70*/  FFMA.FTZ R39, R39, c[0x0][0x2d0], -R165 ;  /* 0x0000b40027277a23 */ /* 0x000fe200000108a5 */
        /* <DEDUP_REMOVED lines=18> */
[----:B------:R-:W-:Y:S02]  /*bba0*/  FMUL.FTZ R87, R116, R87 ;  /* 0x0000005774577220 */ /* 0x000fe40000410000 */
[----:B---3--:R-:W-:Y:S02]  /*bbb0*/  FFMA.FTZ R36, R49, c[0x0][0x2d0], -R164 ;  /* 0x0000b40031247a23 */ /* 0x008fe400000108a4 */
        /* <DEDUP_REMOVED lines=217> */
[-C--:B------:R-:W-:Y:S01]  /*c950*/  HMMA.16816.F32 R36, R124, R134.reuse, R36 ;  /* 0x000000867c24723c */ /* 0x080fe20000001824 */
[----:B------:R-:W4:Y:S07]  /*c960*/  LDSM.16.MT88.4 R124, [R204+0x800] ;  /* 0x00080000cc7c783b */ /* 0x000f2e0000004200 */
[----:B------:R-:W-:Y:S01]  /*c970*/  HMMA.16816.F32 R108, R120, R134, R108 ;  /* 0x00000086786c723c */ /* 0x000fe2000000186c */
[----:B------:R-:W4:Y:S03]  /*c980*/  LDSM.16.MT88.4 R132, [R201+0x800] ;  /* 0x00080000c984783b */ /* 0x000f260000004200 */
[--C-:B-1----:R-:W-:Y:S03]  /*c990*/  FFMA.FTZ R56, R83, c[0x0][0x2d0], -R165.reuse ;  /* 0x0000b40053387a23 */ /* 0x102fe600000108a5 */
[----:B---3--:R-:W-:Y:S01]  /*c9a0*/  F2FP.PACK_AB R120, R219, R220 ;  /* 0x000000dcdb78723e */ /* 0x008fe200000000ff */
[-C--:B--2---:R-:W-:Y:S05]  /*c9b0*/  HMMA.16816.F32 R4, R48, R128.reuse, R4 ;  /* 0x000000803004723c */ /* 0x084fea0000001804 */
[----:B------:R-:W-:Y:S02]  /*c9c0*/  F2FP.PACK_AB R122, R217, R218 ;  /* 0x000000dad97a723e */ /* 0x000fe400000000ff */
[----:B------:R-:W-:Y:S02]  /*c9d0*/  F2FP.PACK_AB R121, R169, R170 ;  /* 0x000000aaa979723e */ /* 0x000fe400000000ff */
[----:B------:R-:W-:Y:S07]  /*c9e0*/  F2FP.PACK_AB R123, R167, R168 ;  /* 0x000000a8a77b723e */ /* 0x000fee00000000ff */
        /* <DEDUP_REMOVED lines=230> */
.L_x_2843:
[----:B------:R-:W-:Y:S02]  /*d850*/  MOV R9, 0x1f ;  /* 0x0000001f00097802 */ /* 0x000fe40000000f00 */
[----:B------:R-:W-:Y:S01]  /*d860*/  MOV R8, 0xffffffff ;  /* 0xffffffff00087802 */ /* 0x000fe20000000f00 */
[----:B------:R-:W-:Y:S05]  /*d870*/  BRA.DIV ~URZ, `(.L_x_2845) ;  /* 0x000051327f007947 */ /* 0x000fea000b800000 */
[----:B------:R-:W2:Y:S04]  /*d880*/  LDL R2, [R1] ;  /* 0x0000000001027983 */ /* 0x000ea80000100800 */
[----:B--2---:R1:W2:Y:S02]  /*d890*/  SHFL.BFLY PT, R0, R2, 0x2, 0x1f ;  /* 0x0c401f0002007f89 */ /* 0x0042a400000e0000 */
.L_x_2931:
        /* <DEDUP_REMOVED lines=19> */
.L_x_2932:
        /* <DEDUP_REMOVED lines=102> */
.L_x_2812:
        /* <DEDUP_REMOVED lines=19> */
.L_x_2848:
[----:B--2---:R-:W-:Y:S05]  /*e160*/  BSYNC B0 ;  /* 0x0000000000007941 */ /* 0x004fea0003800000 */
.L_x_2847:
        /* <DEDUP_REMOVED lines=105> */
.L_x_2851:
        /* <DEDUP_REMOVED lines=129> */
.L_x_2933:
[----:B------:R-:W-:Y:S05]  /*f010*/  BRA.DIV ~URZ, `(.L_x_2854) ;  /* 0x00003cc27f007947 */ /* 0x000fea000b800000 */
[----:B------:R3:W4:Y:S02]  /*f020*/  SHFL.IDX PT, R2, R7, RZ, 0x181f ;  /* 0x00181fff07027589 */ /* 0x00072400000e0000 */
.L_x_2934:
        /* <DEDUP_REMOVED lines=9> */
.L_x_2935:
        /* <DEDUP_REMOVED lines=8> */
.L_x_2936:
[----:B------:R-:W-:Y:S05]  /*f140*/  BRA.DIV ~URZ, `(.L_x_2857) ;  /* 0x00003d427f007947 */ /* 0x000fea000b800000 */
[----:B-1----:R1:W2:Y:S02]  /*f150*/  SHFL.IDX PT, R2, R7, 0x2, 0x181f ;  /* 0x00581f0007027f89 */ /* 0x0022a400000e0000 */
.L_x_2937:
        /* <DEDUP_REMOVED lines=9> */
.L_x_2938:
        /* <DEDUP_REMOVED lines=8> */
.L_x_2939:
[----:B------:R-:W-:Y:S05]  /*f270*/  BRA.DIV ~URZ, `(.L_x_2860) ;  /* 0x00003dc27f007947 */ /* 0x000fea000b800000 */
[----:B--2---:R2:W1:Y:S02]  /*f280*/  SHFL.IDX PT, R2, R7, 0x4, 0x181f ;  /* 0x00981f0007027f89 */ /* 0x00446400000e0000 */
.L_x_2940:
        /* <DEDUP_REMOVED lines=9> */
.L_x_2941:
        /* <DEDUP_REMOVED lines=8> */
.L_x_2942:
[----:B------:R-:W-:Y:S05]  /*f3a0*/  BRA.DIV ~URZ, `(.L_x_2863) ;  /* 0x00003e427f007947 */ /* 0x000fea000b800000 */
[----:B--2---:R2:W3:Y:S02]  /*f3b0*/  SHFL.IDX PT, R2, R7, 0x6, 0x181f ;  /* 0x00d81f0007027f89 */ /* 0x0044e400000e0000 */
.L_x_2943:
        /* <DEDUP_REMOVED lines=9> */
.L_x_2944:
        /* <DEDUP_REMOVED lines=8> */
.L_x_2852:
        /* <DEDUP_REMOVED lines=34> */
.L_x_2945:
[----:B------:R-:W-:Y:S05]  /*f6f0*/  BRA.DIV ~URZ, `(.L_x_2867) ;  /* 0x00003ca27f007947 */ /* 0x000fea000b800000 */
[----:B------:R3:W4:Y:S02]  /*f700*/  SHFL.IDX PT, R2, R21, RZ, 0x1c1f ;  /* 0x001c1fff15027589 */ /* 0x00072400000e0000 */
.L_x_2946:
        /* <DEDUP_REMOVED lines=50> */
.L_x_2869:
[----:B------:R-:W-:Y:S05]  /*fa30*/  BSYNC B0 ;  /* 0x0000000000007941 */ /* 0x000fea0003800000 */
.L_x_2868:
[----:B------:R-:W-:Y:S05]  /*fa40*/  BRA.DIV ~URZ, `(.L_x_2870) ;  /* 0x000039c27f007947 */ /* 0x000fea000b800000 */
[----:B--2---:R2:W1:Y:S04]  /*fa50*/  SHFL.IDX PT, R12, R13, 0x1, 0x1c1f ;  /* 0x003c1f000d0c7f89 */ /* 0x00446800000e0000 */
[----:B----4-:R2:W4:Y:S02]  /*fa60*/  SHFL.IDX PT, R2, R21, 0x1, 0x1c1f ;  /* 0x003c1f0015027f89 */ /* 0x01052400000e0000 */
.L_x_2947:
        /* <DEDUP_REMOVED lines=35> */
.L_x_2872:
[----:B------:R-:W-:Y:S05]  /*fca0*/  BSYNC B0 ;  /* 0x0000000000007941 */ /* 0x000fea0003800000 */
.L_x_2871:
[----:B------:R-:W-:Y:S05]  /*fcb0*/  BRA.DIV ~URZ, `(.L_x_2873) ;  /* 0x000038227f007947 */ /* 0x000fea000b800000 */
[----:B-1----:R1:W2:Y:S02]  /*fcc0*/  SHFL.IDX PT, R12, R13, 0x2, 0x1c1f ;  /* 0x005c1f000d0c7f89 */ /* 0x0022a400000e0000 */
.L_x_2948:
[----:B------:R-:W-:Y:S05]  /*fcd0*/  BRA.DIV ~URZ, `(.L_x_2874) ;  /* 0x000038727f007947 */ /* 0x000fea000b800000 */
[----:B----4-:R4:W1:Y:S02]  /*fce0*/  SHFL.IDX PT, R2, R21, 0x2, 0x1c1f ;  /* 0x005c1f0015027f89 */ /* 0x01086400000e0000 */
.L_x_2949:
        /* <DEDUP_REMOVED lines=35> */
.L_x_2876:
[----:B------:R-:W-:Y:S05]  /*ff20*/  BSYNC B0 ;  /* 0x0000000000007941 */ /* 0x000fea0003800000 */
.L_x_2875:
[----:B------:R-:W-:Y:S05]  /*ff30*/  BRA.DIV ~URZ, `(.L_x_2877) ;  /* 0x000036827f007947 */ /* 0x000fea000b800000 */
[----:B--2---:R2:W3:Y:S04]  /*ff40*/  SHFL.IDX PT, R12, R13, 0x3, 0x1c1f ;  /* 0x007c1f000d0c7f89 */ /* 0x0044e800000e0000 */
[----:B-1----:R2:W1:Y:S02]  /*ff50*/  SHFL.IDX PT, R2, R21, 0x3, 0x1c1f ;  /* 0x007c1f0015027f89 */ /* 0x00246400000e0000 */
.L_x_2950:
        /* <DEDUP_REMOVED lines=36> */
.L_x_2850:
        /* <DEDUP_REMOVED lines=21> */
.L_x_2878:
        /* <DEDUP_REMOVED lines=57> */
.L_x_2880:
[----:B------:R-:W-:Y:S05]  /*10680*/  BSYNC B0 ;  /* 0x0000000000007941 */ /* 0x000fea0003800000 */
.L_x_2879:
        /* <DEDUP_REMOVED lines=46> */
.L_x_2951:
[----:B------:R-:W-:Y:S05]  /*10970*/  BRA.DIV ~URZ, `(.L_x_2882) ;  /* 0x00002d827f007947 */ /* 0x000fea000b800000 */
[----:B------:R3:W4:Y:S02]  /*10980*/  SHFL.IDX PT, R2, R7, RZ, 0x181f ;  /* 0x00181fff07027589 */ /* 0x00072400000e0000 */
.L_x_2952:
        /* <DEDUP_REMOVED lines=9> */
.L_x_2953:
        /* <DEDUP_REMOVED lines=8> */
.L_x_2954:
[----:B------:R-:W-:Y:S05]  /*10aa0*/  BRA.DIV ~URZ, `(.L_x_2885) ;  /* 0x00002e027f007947 */ /* 0x000fea000b800000 */
[----:B-1----:R1:W2:Y:S02]  /*10ab0*/  SHFL.IDX PT, R2, R7, 0x2, 0x181f ;  /* 0x00581f0007027f89 */ /* 0x0022a400000e0000 */
.L_x_2955:
        /* <DEDUP_REMOVED lines=9> */
.L_x_2956:
        /* <DEDUP_REMOVED lines=8> */
.L_x_2957:
[----:B------:R-:W-:Y:S05]  /*10bd0*/  BRA.DIV ~URZ, `(.L_x_2888) ;  /* 0x00002e827f007947 */ /* 0x000fea000b800000 */
[----:B--2---:R2:W1:Y:S02]  /*10be0*/  SHFL.IDX PT, R2, R7, 0x4, 0x181f ;  /* 0x00981f0007027f89 */ /* 0x00446400000e0000 */
.L_x_2958:
        /* <DEDUP_REMOVED lines=9> */
.L_x_2959:
        /* <DEDUP_REMOVED lines=8> */
.L_x_2960:
[----:B------:R-:W-:Y:S05]  /*10d00*/  BRA.DIV ~URZ, `(.L_x_2891) ;  /* 0x00002f027f007947 */ /* 0x000fea000b800000 */
[----:B--2---:R2:W3:Y:S02]  /*10d10*/  SHFL.IDX PT, R2, R7, 0x6, 0x181f ;  /* 0x00d81f0007027f89 */ /* 0x0044e400000e0000 */
.L_x_2961:
        /* <DEDUP_REMOVED lines=9> */
.L_x_2962:
[----:B------:R-:W5:Y:S01]  /*10db0*/  LDL.64 R8, [R1+0x18] ;  /* 0x0000180001087983 */ /* 0x000f620000100a00 */
[----:B------:R-:W-:-:S04]  /*10dc0*/  IADD3 R0, R0, 0x70, RZ ;  /* 0x0000007000007810 */ /* 0x000fc80007ffe0ff */
[----:B------:R-:W-:-:S13]  /*10dd0*/  ISETP.GE.OR P1, PT, R0, R4, P0 ;  /* 0x000000040000720c */ /* 0x000fda0000726670 */
[----:B----45:R-:W-:-:S04]  /*10de0*/  @!P1 LEA R2, P0, R8, R2, 0x1 ;  /* 0x0000000208029211 */ /* 0x030fc800078008ff */
[----:B---3--:R-:W-:-:S05]  /*10df0*/  @!P1 LEA.HI.X R3, R8, R6, R18, 0x1, P0 ;  /* 0x0000000608039211 */ /* 0x008fca00000f0c12 */
[----:B------:R3:W-:Y:S04]  /*10e00*/  @!P1 ST.E.128 [R2.64], RZ ;  /* 0x000000ff02009985 */ /* 0x0007e8000c101d08 */
.L_x_2865:
[----:B------:R-:W-:Y:S05]  /*10e10*/  BSYNC B1 ;  /* 0x0000000000017941 */ /* 0x000fea0003800000 */
.L_x_2849:
        /* <DEDUP_REMOVED lines=15> */
.L_x_2963:
[----:B------:R-:W-:Y:S05]  /*10f10*/  BRA.DIV ~URZ, `(.L_x_2895) ;  /* 0x00002ea27f007947 */ /* 0x000fea000b800000 */
[----:B------:R3:W1:Y:S02]  /*10f20*/  SHFL.IDX PT, R8, R70, 0x1, 0x1f ;  /* 0x00201f0046087f89 */ /* 0x00066400000e0000 */
.L_x_2964:
        /* <DEDUP_REMOVED lines=19> */
.L_x_2965:
        /* <DEDUP_REMOVED lines=16> */
.L_x_2966:
[----:B----4-:R-:W-:Y:S01]  /*11160*/  IMAD R0, R0, c[0x0][0x538], RZ ;  /* 0x00014e0000007a24 */ /* 0x010fe200078e02ff */
[----:B------:R-:W-:Y:S04]  /*11170*/  BSSY B1, `(.L_x_2898) ;  /* 0x00000ce000017945 */ /* 0x000fe80003800000 */
[----:B-1----:R-:W-:-:S04]  /*11180*/  IADD3 R8, R0, R8, RZ ;  /* 0x0000000800087210 */ /* 0x002fc80007ffe0ff */
[----:B--2---:R-:W-:-:S13]  /*11190*/  ISETP.GT.AND P6, PT, R8, R10, PT ;  /* 0x0000000a0800720c */ /* 0x004fda0003fc4270 */
[----:B------:R-:W-:Y:S05]  /*111a0*/  @P6 BRA `(.L_x_2899) ;  /* 0x0000025000006947 */ /* 0x000fea0003800000 */
.L_x_2903:
        /* <DEDUP_REMOVED lines=17> */
.L_x_2967:
        /* <DEDUP_REMOVED lines=16> */
.L_x_2968:
[----:B--2---:R-:W-:-:S05]  /*113c0*/  IMAD R0, R0, c[0x0][0x538], RZ ;  /* 0x00014e0000007a24 */ /* 0x004fca00078e02ff */
[----:B------:R-:W-:-:S04]  /*113d0*/  IADD3 R8, R0, R8, RZ ;  /* 0x0000000800087210 */ /* 0x000fc80007ffe0ff */
[----:B------:R-:W-:-:S13]  /*113e0*/  ISETP.GT.AND P6, PT, R8, R10, PT ;  /* 0x0000000a0800720c */ /* 0x000fda0003fc4270 */
[----:B-1----:R-:W-:Y:S05]  /*113f0*/  @!P6 BRA `(.L_x_2903) ;  /* 0xfffffdb00000e947 */ /* 0x002fea000383ffff */
.L_x_2899:
[----:B------:R-:W-:-:S05]  /*11400*/  IADD3 R12, -R0, R8, RZ ;  /* 0x00000008000c7210 */ /* 0x000fca0007ffe1ff */
[----:B------:R-:W-:-:S05]  /*11410*/  IMAD R0, R4, c[0x0][0x538], R12 ;  /* 0x00014e0004007a24 */ /* 0x000fca00078e020c */
[----:B------:R-:W-:Y:S01]  /*11420*/  ISETP.GT.AND P0, PT, R0, R10, PT ;  /* 0x0000000a0000720c */ /* 0x000fe20003f04270 */
[----:B------:R-:W-:-:S12]  /*11430*/  BRA.DIV ~URZ, `(.L_x_2904) ;  /* 0x00002de27f007947 */ /* 0x000fd8000b800000 */
[----:B------:R-:W-:-:S03]  /*11440*/  VOTE.ANY R8, PT, !P0 ;  /* 0x0000000000087806 */ /* 0x000fc600040e0100 */
.L_x_2969:
[----:B------:R-:W2:Y:S01]  /*11450*/  LDL.LU R2, [R1+0x54] ;  /* 0x0000540001027983 */ /* 0x000ea20000300800 */
[----:B------:R-:W2:Y:S02]  /*11460*/  POPC R0, R8 ;  /* 0x0000000800007309 */ /* 0x000ea40000000000 */
[----:B--2---:R-:W-:-:S05]  /*11470*/  IADD3 R2, R0, R2, RZ ;  /* 0x0000000200027210 */ /* 0x004fca0007ffe0ff */
[----:B------:R1:W-:Y:S01]  /*11480*/  STL [R1+0x54], R2 ;  /* 0x0000540201007387 */ /* 0x0003e20000100800 */
[----:B------:R-:W-:Y:S05]  /*11490*/  BRA.DIV ~URZ, `(.L_x_2905) ;  /* 0x00002dd27f007947 */ /* 0x000fea000b800000 */
[----:B------:R2:W4:Y:S04]  /*114a0*/  SHFL.IDX PT, R11, R6, R0, 0x1f ;  /* 0x00001f00060b7589 */ /* 0x00052800000e0000 */
[----:B------:R2:W1:Y:S02]  /*114b0*/  SHFL.IDX PT, R7, R7, R0, 0x1f ;  /* 0x00001f0007077589 */ /* 0x00046400000e0000 */
.L_x_2970:
[----:B------:R-:W-:Y:S01]  /*114c0*/  ISETP.NE.AND P0, PT, R8, RZ, PT ;  /* 0x000000ff0800720c */ /* 0x000fe20003f05270 */
[----:B------:R-:W-:-:S12]  /*114d0*/  BSSY B0, `(.L_x_2906) ;  /* 0x0000005000007945 */ /* 0x000fd80003800000 */
[----:B------:R-:W-:Y:S05]  /*114e0*/  @!P0 BRA `(.L_x_2907) ;  /* 0x0000003000008947 */ /* 0x000fea0003800000 */
[----:B--2---:R-:W-:Y:S01]  /*114f0*/  IADD3 R0, R0, -0x1, RZ ;  /* 0xffffffff00007810 */ /* 0x004fe20007ffe0ff */
[----:B------:R-:W-:Y:S05]  /*11500*/  BRA.DIV ~URZ, `(.L_x_2908) ;  /* 0x00002e327f007947 */ /* 0x000fea000b800000 */
[----:B------:R2:W3:Y:S02]  /*11510*/  SHFL.IDX PT, R13, R4, R0, 0x1f ;  /* 0x00001f00040d7589 */ /* 0x0004e400000e0000 */
.L_x_2907:
[----:B------:R-:W-:Y:S05]  /*11520*/  BSYNC B0 ;  /* 0x0000000000007941 */ /* 0x000fea0003800000 */
.L_x_2906:
        /* <DEDUP_REMOVED lines=68> */
.L_x_2910:
        /* <DEDUP_REMOVED lines=68> */
.L_x_2911:
[----:B------:R-:W-:Y:S05]  /*11db0*/  BSYNC B0 ;  /* 0x0000000000007941 */ /* 0x000fea0003800000 */
.L_x_2909:
[----:B------:R-:W-:-:S04]  /*11dc0*/  LOP3.LUT R2, RZ, R2, RZ, 0x33, !PT ;  /* 0x00000002ff027212 */ /* 0x000fc800078e33ff */
[----:B-1----:R-:W-:-:S05]  /*11dd0*/  IADD3 R0, R2, R11, RZ ;  /* 0x0000000b02007210 */ /* 0x002fca0007ffe0ff */
[----:B------:R1:W-:Y:S01]  /*11de0*/  STL [R1+0x4c], R0 ;  /* 0x00004c0001007387 */ /* 0x0003e20000100800 */
[----:B------:R-:W-:Y:S05]  /*11df0*/  BRA `(.L_x_2912) ;  /* 0x0000005000007947 */ /* 0x000fea0003800000 */
.L_x_2900:
[----:B------:R-:W-:Y:S01]  /*11e00*/  MOV R0, c[0x0][0x53c] ;  /* 0x00014f0000007a02 */ /* 0x000fe20000000f00 */
[----:B------:R1:W-:Y:S04]  /*11e10*/  STL [R1+0x48], R10 ;  /* 0x0000480a01007387 */ /* 0x0003e80000100800 */
[----:B------:R1:W-:Y:S04]  /*11e20*/  STL [R1+0x4c], RZ ;  /* 0x00004cff01007387 */ /* 0x0003e80000100800 */
[----:B------:R1:W-:Y:S04]  /*11e30*/  STL [R1+0x50], RZ ;  /* 0x000050ff01007387 */ /* 0x0003e80000100800 */
[----:B------:R1:W-:Y:S02]  /*11e40*/  STL [R1+0x54], R0 ;  /* 0x0000540001007387 */ /* 0x0003e40000100800 */
.L_x_2912:
[----:B------:R-:W-:Y:S05]  /*11e50*/  BSYNC B1 ;  /* 0x0000000000017941 */ /* 0x000fea0003800000 */
.L_x_2898:
        /* <DEDUP_REMOVED lines=9> */
.L_x_2893:
[----:B-1----:R-:W3:Y:S02]  /*11ef0*/  LDL R0, [R1+0x54] ;  /* 0x0000540001007983 */ /* 0x002ee40000100800 */
[----:B---3--:R-:W-:-:S13]  /*11f00*/  ISETP.GE.AND P0, PT, R0, c[0x0][0x53c], PT ;  /* 0x00014f0000007a0c */ /* 0x008fda0003f06270 */
[----:B--2-4-:R-:W-:Y:S01]  /*11f10*/  @P0 CALL.REL.NOINC `(.L_x_2913) ;  /* 0x0000001000000944 */ /* 0x014fe20003c00000 */
[----:B------:R-:W-:Y:S05]  /*11f20*/  BRA `(.L_x_2914) ;  /* 0xfffefa5000007947 */ /* 0x000fea000383ffff */
.L_x_2913:
[----:B------:R-:W-:Y:S05]  /*11f30*/  EXIT ;  /* 0x000000000000794d */ /* 0x000fea0003800000 */
.L_x_2795:
[----:B------:R-:W-:Y:S01]  /*11f40*/  IMAD.MOV.U32 R0, RZ, RZ, R5 ;  /* 0x000000ffff007224 */ /* 0x000fe200078e0005 */
[----:B------:R-:W-:Y:S02]  /*11f50*/  MOV R2, 0x1 ;  /* 0x0000000100027802 */ /* 0x000fe40000000f00 */
[----:B------:R-:W-:Y:S02]  /*11f60*/  MOV R3, 0x11f80 ;  /* 0x00011f8000037802 */ /* 0x000fe40000000f00 */
[----:B------:R-:W-:Y:S05]  /*11f70*/  CALL.REL.NOINC `($__internal_46_$__cuda_sm70_shflsync_up_p) ;  /* 0x000024c000007944 */ /* 0x000fea0003c00000 */
[----:B------:R-:W-:Y:S01]  /*11f80*/  MOV R0, R4 ;  /* 0x0000000400007202 */ /* 0x000fe20000000f00 */
[----:B------:R-:W-:Y:S05]  /*11f90*/  BRA `(.L_x_2915) ;  /* 0xfffee4e000007947 */ /* 0x000fea000383ffff */
.L_x_2796:
[----:B------:R-:W-:Y:S01]  /*11fa0*/  IMAD.MOV.U32 R0, RZ, RZ, R5 ;  /* 0x000000ffff007224 */ /* 0x000fe200078e0005 */
[----:B------:R-:W-:Y:S02]  /*11fb0*/  MOV R2, 0x2 ;  /* 0x0000000200027802 */ /* 0x000fe40000000f00 */
[----:B------:R-:W-:Y:S02]  /*11fc0*/  MOV R3, 0x11fe0 ;  /* 0x00011fe000037802 */ /* 0x000fe40000000f00 */
[----:B------:R-:W-:Y:S05]  /*11fd0*/  CALL.REL.NOINC `($__internal_46_$__cuda_sm70_shflsync_up_p) ;  /* 0x0000246000007944 */ /* 0x000fea0003c00000 */
[----:B------:R-:W-:Y:S01]  /*11fe0*/  SEL R0, R4, RZ, P4 ;  /* 0x000000ff04007207 */ /* 0x000fe20002000000 */
[----:B------:R-:W-:Y:S01]  /*11ff0*/  IMAD.MOV.U32 R2, RZ, RZ, 0x4 ;  /* 0x00000004ff027424 */ /* 0x000fe200078e00ff */
[----:B------:R-:W-:-:S03]  /*12000*/  MOV R3, 0x12030 ;  /* 0x0001203000037802 */ /* 0x000fc60000000f00 */
[----:B------:R-:W-:Y:S02]  /*12010*/  IMAD.IADD R0, R5, 0x1, R0 ;  /* 0x0000000105007824 */ /* 0x000fe400078e0200 */
        /* <DEDUP_REMOVED lines=13> */
[----:B------:R-:W-:Y:S02]  /*120f0*/  MOV R3, 0x1f ;  /* 0x0000001f00037802 */ /* 0x000fe40000000f00 */
[----:B------:R-:W-:Y:S01]  /*12100*/  MOV R2, 0x12140 ;  /* 0x0001214000027802 */ /* 0x000fe20000000f00 */
[----:B------:R-:W-:-:S04]  /*12110*/  IMAD.IADD R4, R0, 0x1, R4 ;  /* 0x0000000100047824 */ /* 0x000fc800078e0204 */
[----:B------:R-:W-:Y:S02]  /*12120*/  IMAD.MOV.U32 R9, RZ, RZ, R4 ;  /* 0x000000ffff097224 */ /* 0x000fe400078e0004 */
[----:B------:R-:W-:Y:S05]  /*12130*/  CALL.REL.NOINC `($__internal_45_$__cuda_sm70_shflsync_idx_p) ;  /* 0x000022b000007944 */ /* 0x000fea0003c00000 */
[----:B------:R-:W-:Y:S01]  /*12140*/  MOV R0, R5 ;  /* 0x0000000500007202 */ /* 0x000fe20000000f00 */
[----:B------:R-:W-:Y:S05]  /*12150*/  BRA `(.L_x_2916) ;  /* 0xfffee42000007947 */ /* 0x000fea000383ffff */
.L_x_2798:
[----:B------:R-:W-:Y:S02]  /*12160*/  SEL R0, RZ, 0x1, P0 ;  /* 0x00000001ff007807 */ /* 0x000fe40000000000 */
[----:B------:R-:W-:Y:S02]  /*12170*/  MOV R2, 0x12190 ;  /* 0x0001219000027802 */ /* 0x000fe40000000f00 */
[----:B------:R-:W-:Y:S05]  /*12180*/  CALL.REL.NOINC `($__internal_47_$__cuda_sm70_votesync_ballot) ;  /* 0x0000232000007944 */ /* 0x000fea0003c00000 */
[----:B------:R-:W-:Y:S01]  /*12190*/  MOV R11, R0 ;  /* 0x00000000000b7202 */ /* 0x000fe20000000f00 */
[----:B------:R-:W-:Y:S05]  /*121a0*/  BRA `(.L_x_2917) ;  /* 0xfffee46000007947 */ /* 0x000fea000383ffff */
.L_x_2799:
[----:B------:R-:W-:Y:S01]  /*121b0*/  IMAD.MOV.U32 R9, RZ, RZ, R10 ;  /* 0x000000ffff097224 */ /* 0x000fe200078e000a */
[----:B------:R-:W-:Y:S01]  /*121c0*/  MOV R5, R0 ;  /* 0x0000000000057202 */ /* 0x000fe20000000f00 */
[----:B------:R-:W-:Y:S01]  /*121d0*/  IMAD.MOV.U32 R3, RZ, RZ, 0x1f ;  /* 0x0000001fff037424 */ /* 0x000fe200078e00ff */
[----:B-1----:R-:W-:Y:S02]  /*121e0*/  MOV R2, 0x12200 ;  /* 0x0001220000027802 */ /* 0x002fe40000000f00 */
[----:B------:R-:W-:Y:S05]  /*121f0*/  CALL.REL.NOINC `($__internal_45_$__cuda_sm70_shflsync_idx_p) ;  /* 0x000021f000007944 */ /* 0x000fea0003c00000 */
[----:B------:R-:W-:Y:S01]  /*12200*/  IMAD.MOV.U32 R13, RZ, RZ, R5 ;  /* 0x000000ffff0d7224 */ /* 0x000fe200078e0005 */
[----:B------:R-:W-:Y:S01]  /*12210*/  MOV R9, R8 ;  /* 0x0000000800097202 */ /* 0x000fe20000000f00 */
[----:B------:R-:W-:Y:S01]  /*12220*/  IMAD.MOV.U32 R6, RZ, RZ, RZ ;  /* 0x000000ffff067224 */ /* 0x000fe200078e00ff */
[----:B------:R-:W-:Y:S01]  /*12230*/  MOV R5, R0 ;  /* 0x0000000000057202 */ /* 0x000fe20000000f00 */
[----:B------:R-:W-:Y:S01]  /*12240*/  IMAD.MOV.U32 R3, RZ, RZ, 0x1f ;  /* 0x0000001fff037424 */ /* 0x000fe200078e00ff */
[----:B------:R-:W-:-:S02]  /*12250*/  MOV R2, 0x12270 ;  /* 0x0001227000027802 */ /* 0x000fc40000000f00 */
[----:B------:R-:W-:Y:S05]  /*12260*/  CALL.REL.NOINC `($__internal_45_$__cuda_sm70_shflsync_idx_p) ;  /* 0x0000218000007944 */ /* 0x000fea0003c00000 */
[----:B------:R-:W-:Y:S01]  /*12270*/  MOV R10, R5 ;  /* 0x00000005000a7202 */ /* 0x000fe20000000f00 */
[----:B------:R-:W-:Y:S05]  /*12280*/  BRA `(.L_x_2918) ;  /* 0xfffee3f000007947 */ /* 0x000fea000383ffff */
.L_x_2802:
[----:B------:R-:W-:Y:S01]  /*12290*/  IMAD.MOV.U32 R9, RZ, RZ, R4 ;  /* 0x000000ffff097224 */ /* 0x000fe200078e0004 */
[----:B------:R-:W-:-:S02]  /*122a0*/  MOV R3, 0x1f ;  /* 0x0000001f00037802 */ /* 0x000fc40000000f00 */
[----:B-1----:R-:W-:Y:S02]  /*122b0*/  MOV R2, 0x122d0 ;  /* 0x000122d000027802 */ /* 0x002fe40000000f00 */
[----:B--234-:R-:W-:Y:S05]  /*122c0*/  CALL.REL.NOINC `($__internal_45_$__cuda_sm70_shflsync_idx_p) ;  /* 0x0000212000007944 */ /* 0x01cfea0003c00000 */
[----:B------:R-:W-:Y:S01]  /*122d0*/  MOV R6, R5 ;  /* 0x0000000500067202 */ /* 0x000fe20000000f00 */
[----:B------:R-:W-:Y:S05]  /*122e0*/  BRA `(.L_x_2801) ;  /* 0xfffee3f000007947 */ /* 0x000fea000383ffff */
.L_x_2813:
[----:B----4-:R-:W-:Y:S01]  /*122f0*/  IMAD.MOV.U32 R9, RZ, RZ, R6 ;  /* 0x000000ffff097224 */ /* 0x010fe200078e0006 */
[----:B------:R-:W-:Y:S01]  /*12300*/  MOV R5, RZ ;  /* 0x000000ff00057202 */ /* 0x000fe20000000f00 */
[----:B------:R-:W-:Y:S01]  /*12310*/  IMAD.MOV.U32 R3, RZ, RZ, 0x181f ;  /* 0x0000181fff037424 */ /* 0x000fe200078e00ff */
[----:B------:R-:W-:Y:S02]  /*12320*/  MOV R2, 0x12340 ;  /* 0x0001234000027802 */ /* 0x000fe40000000f00 */
[----:B------:R-:W-:Y:S05]  /*12330*/  CALL.REL.NOINC `($__internal_45_$__cuda_sm70_shflsync_idx_p) ;  /* 0x000020b000007944 */ /* 0x000fea0003c00000 */
[----:B------:R-:W-:Y:S01]  /*12340*/  MOV R8, R5 ;  /* 0x0000000500087202 */ /* 0x000fe20000000f00 */
[----:B------:R-:W-:Y:S05]  /*12350*/  BRA `(.L_x_2919) ;  /* 0xffff05b000007947 */ /* 0x000fea000383ffff */
.L_x_2814:
[----:B------:R-:W-:Y:S01]  /*12360*/  IMAD.MOV.U32 R9, RZ, RZ, R7 ;  /* 0x000000ffff097224 */ /* 0x000fe200078e0007 */
[----:B------:R-:W-:Y:S01]  /*12370*/  MOV R5, RZ ;  /* 0x000000ff00057202 */ /* 0x000fe20000000f00 */
[----:B------:R-:W-:Y:S01]  /*12380*/  IMAD.MOV.U32 R3, RZ, RZ, 0x181f ;  /* 0x0000181fff037424 */ /* 0x000fe200078e00ff */
[----:B------:R-:W-:Y:S02]  /*12390*/  MOV R2, 0x123b0 ;  /* 0x000123b000027802 */ /* 0x000fe40000000f00 */
[----:B-12---:R-:W-:Y:S05]  /*123a0*/  CALL.REL.NOINC `($__internal_45_$__cuda_sm70_shflsync_idx_p) ;  /* 0x0000204000007944 */ /* 0x006fea0003c00000 */
[----:B------:R-:W-:Y:S01]  /*123b0*/  MOV R2, R5 ;  /* 0x0000000500027202 */ /* 0x000fe20000000f00 */
[----:B------:R-:W-:Y:S05]  /*123c0*/  BRA `(.L_x_2920) ;  /* 0xffff056000007947 */ /* 0x000fea000383ffff */
.L_x_2817:
[----:B------:R-:W-:Y:S01]  /*123d0*/  IMAD.MOV.U32 R9, RZ, RZ, R6 ;  /* 0x000000ffff097224 */ /* 0x000fe200078e0006 */
[----:B------:R-:W-:Y:S01]  /*123e0*/  MOV R5, 0x1 ;  /* 0x0000000100057802 */ /* 0x000fe20000000f00 */
[----:B--2---:R-:W-:Y:S01]  /*123f0*/  IMAD.MOV.U32 R3, RZ, RZ, 0x181f ;  /* 0x0000181fff037424 */ /* 0x004fe200078e00ff */
[----:B----4-:R-:W-:-:S02]  /*12400*/  MOV R2, 0x12420 ;  /* 0x0001242000027802 */ /* 0x010fc40000000f00 */
[----:B-1-3--:R-:W-:Y:S05]  /*12410*/  CALL.REL.NOINC `($__internal_45_$__cuda_sm70_shflsync_idx_p) ;  /* 0x00001fd000007944 */ /* 0x00afea0003c00000 */
[----:B------:R-:W-:Y:S01]  /*12420*/  IMAD.MOV.U32 R8, RZ, RZ, R5 ;  /* 0x000000ffff087224 */ /* 0x000fe200078e0005 */
[----:B------:R-:W-:Y:S01]  /*12430*/  MOV R5, 0x1 ;  /* 0x0000000100057802 */ /* 0x000fe20000000f00 */
[----:B------:R-:W-:Y:S01]  /*12440*/  IMAD.MOV.U32 R9, RZ, RZ, R7 ;  /* 0x000000ffff097224 */ /* 0x000fe200078e0007 */
[----:B------:R-:W-:-:S02]  /*12450*/  MOV R3, 0x181f ;  /* 0x0000181f00037802 */ /* 0x000fc40000000f00 */
[----:B------:R-:W-:Y:S02]  /*12460*/  MOV R2, 0x12480 ;  /* 0x0001248000027802 */ /* 0x000fe40000000f00 */
[----:B------:R-:W-:Y:S05]  /*12470*/  CALL.REL.NOINC `($__internal_45_$__cuda_sm70_shflsync_idx_p) ;  /* 0x00001f7000007944 */ /* 0x000fea0003c00000 */
[----:B------:R-:W-:Y:S01]  /*12480*/  MOV R2, R5 ;  /* 0x0000000500027202 */ /* 0x000fe20000000f00 */
[----:B------:R-:W-:Y:S05]  /*12490*/  BRA `(.L_x_2921) ;  /* 0xffff059000007947 */ /* 0x000fea000383ffff */
.L_x_2820:
[----:B------:R-:W-:Y:S01]  /*124a0*/  IMAD.MOV.U32 R9, RZ, RZ, R6 ;  /* 0x000000ffff097224 */ /* 0x000fe200078e0006 */
[----:B------:R-:W-:Y:S01]  /*124b0*/  MOV R5, 0x2 ;  /* 0x0000000200057802 */ /* 0x000fe20000000f00 */
[----:B-1----:R-:W-:Y:S01]  /*124c0*/  IMAD.MOV.U32 R3, RZ, RZ, 0x181f ;  /* 0x0000181fff037424 */ /* 0x002fe200078e00ff */
[----:B----4-:R-:W-:Y:S02]  /*124d0*/  MOV R2, 0x124f0 ;  /* 0x000124f000027802 */ /* 0x010fe40000000f00 */
[----:B--23--:R-:W-:Y:S05]  /*124e0*/  CALL.REL.NOINC `($__internal_45_$__cuda_sm70_shflsync_idx_p) ;  /* 0x00001f0000007944 */ /* 0x00cfea0003c00000 */
[----:B------:R-:W-:Y:S01]  /*124f0*/  MOV R8, R5 ;  /* 0x0000000500087202 */ /* 0x000fe20000000f00 */
[----:B------:R-:W-:Y:S05]  /*12500*/  BRA `(.L_x_2922) ;  /* 0xffff060000007947 */ /* 0x000fea000383ffff */
.L_x_2821:
[----:B------:R-:W-:Y:S01]  /*12510*/  IMAD.MOV.U32 R9, RZ, RZ, R7 ;  /* 0x000000ffff097224 */ /* 0x000fe200078e0007 */
[----:B------:R-:W-:Y:S01]  /*12520*/  MOV R5, 0x2 ;  /* 0x0000000200057802 */ /* 0x000fe20000000f00 */
[----:B------:R-:W-:Y:S01]  /*12530*/  IMAD.MOV.U32 R3, RZ, RZ, 0x181f ;  /* 0x0000181fff037424 */ /* 0x000fe200078e00ff */
[----:B----4-:R-:W-:Y:S02]  /*12540*/  MOV R2, 0x12560 ;  /* 0x0001256000027802 */ /* 0x010fe40000000f00 */
[----:B-123--:R-:W-:Y:S05]  /*12550*/  CALL.REL.NOINC `($__internal_45_$__cuda_sm70_shflsync_idx_p) ;  /* 0x00001e9000007944 */ /* 0x00efea0003c00000 */
[----:B------:R-:W-:Y:S01]  /*12560*/  MOV R2, R5 ;  /* 0x0000000500027202 */ /* 0x000fe20000000f00 */
[----:B------:R-:W-:Y:S05]  /*12570*/  BRA `(.L_x_2923) ;  /* 0xffff05b000007947 */ /* 0x000fea000383ffff */
.L_x_2824:
[----:B------:R-:W-:Y:S01]  /*12580*/  IMAD.MOV.U32 R9, RZ, RZ, R6 ;  /* 0x000000ffff097224 */ /* 0x000fe200078e0006 */
[----:B------:R-:W-:Y:S01]  /*12590*/  MOV R5, 0x3 ;  /* 0x0000000300057802 */ /* 0x000fe20000000f00 */
[----:B-1----:R-:W-:Y:S01]  /*125a0*/  IMAD.MOV.U32 R3, RZ, RZ, 0x181f ;  /* 0x0000181fff037424 */ /* 0x002fe200078e00ff */
[----:B------:R-:W-:-:S02]  /*125b0*/  MOV R2, 0x125d0 ;  /* 0x000125d000027802 */ /* 0x000fc40000000f00 */
[----:B--234-:R-:W-:Y:S05]  /*125c0*/  CALL.REL.NOINC `($__internal_45_$__cuda_sm70_shflsync_idx_p) ;  /* 0x00001e2000007944 */ /* 0x01cfea0003c00000 */
        /* <DEDUP_REMOVED lines=8> */
.L_x_2827:
[----:B------:R-:W-:Y:S01]  /*12650*/  IMAD.MOV.U32 R9, RZ, RZ, R6 ;  /* 0x000000ffff097224 */ /* 0x000fe200078e0006 */
[----:B------:R-:W-:Y:S01]  /*12660*/  MOV R5, 0x4 ;  /* 0x0000000400057802 */ /* 0x000fe20000000f00 */
[----:B-1----:R-:W-:Y:S01]  /*12670*/  IMAD.MOV.U32 R3, RZ, RZ, 0x181f ;  /* 0x0000181fff037424 */ /* 0x002fe200078e00ff */
[----:B------:R-:W-:Y:S02]  /*12680*/  MOV R2, 0x126a0 ;  /* 0x000126a000027802 */ /* 0x000fe40000000f00 */
[----:B--234-:R-:W-:Y:S05]  /*12690*/  CALL.REL.NOINC `($__internal_45_$__cuda_sm70_shflsync_idx_p) ;  /* 0x00001d5000007944 */ /* 0x01cfea0003c00000 */
[----:B------:R-:W-:Y:S01]  /*126a0*/  MOV R8, R5 ;  /* 0x0000000500087202 */ /* 0x000fe20000000f00 */
[----:B------:R-:W-:Y:S05]  /*126b0*/  BRA `(.L_x_2925) ;  /* 0xffff064000007947 */ /* 0x000fea000383ffff */
.L_x_2828:
[----:B------:R-:W-:Y:S01]  /*126c0*/  IMAD.MOV.U32 R9, RZ, RZ, R7 ;  /* 0x000000ffff097224 */ /* 0x000fe200078e0007 */
[----:B------:R-:W-:Y:S01]  /*126d0*/  MOV R5, 0x4 ;  /* 0x0000000400057802 */ /* 0x000fe20000000f00 */
[----:B-1----:R-:W-:Y:S01]  /*126e0*/  IMAD.MOV.U32 R3, RZ, RZ, 0x181f ;  /* 0x0000181fff037424 */ /* 0x002fe200078e00ff */
[----:B------:R-:W-:Y:S02]  /*126f0*/  MOV R2, 0x12710 ;  /* 0x0001271000027802 */ /* 0x000fe40000000f00 */
[----:B--234-:R-:W-:Y:S05]  /*12700*/  CALL.REL.NOINC `($__internal_45_$__cuda_sm70_shflsync_idx_p) ;  /* 0x00001ce000007944 */ /* 0x01cfea0003c00000 */
[----:B------:R-:W-:Y:S01]  /*12710*/  MOV R2, R5 ;  /* 0x0000000500027202 */ /* 0x000fe20000000f00 */
[----:B------:R-:W-:Y:S05]  /*12720*/  BRA `(.L_x_2926) ;  /* 0xffff05f000007947 */ /* 0x000fea000383ffff */
.L_x_2831:
[----:B------:R-:W-:Y:S01]  /*12730*/  IMAD.MOV.U32 R9, RZ, RZ, R6 ;  /* 0x000000ffff097224 */ /* 0x000fe200078e0006 */
[----:B------:R-:W-:Y:S01]  /*12740*/  MOV R5, 0x5 ;  /* 0x0000000500057802 */ /* 0x000fe20000000f00 */
[----:B--2---:R-:W-:Y:S01]  /*12750*/  IMAD.MOV.U32 R3, RZ, RZ, 0x181f ;  /* 0x0000181fff037424 */ /* 0x004fe200078e00ff */
[----:B---3--:R-:W-:-:S02]  /*12760*/  MOV R2, 0x12780 ;  /* 0x0001278000027802 */ /* 0x008fc40000000f00 */
[----:B-1--4-:R-:W-:Y:S05]  /*12770*/  CALL.REL.NOINC `($__internal_45_$__cuda_sm70_shflsync_idx_p) ;  /* 0x00001c7000007944 */ /* 0x012fea0003c00000 */
        /* <DEDUP_REMOVED lines=8> */
.L_x_2834:
[----:B------:R-:W-:Y:S01]  /*12800*/  IMAD.MOV.U32 R9, RZ, RZ, R6 ;  /* 0x000000ffff097224 */ /* 0x000fe200078e0006 */
[----:B------:R-:W-:Y:S01]  /*12810*/  MOV R5, 0x6 ;  /* 0x0000000600057802 */ /* 0x000fe20000000f00 */
[----:B-1----:R-:W-:Y:S01]  /*12820*/  IMAD.MOV.U32 R3, RZ, RZ, 0x181f ;  /* 0x0000181fff037424 */ /* 0x002fe200078e00ff */
[----:B---3--:R-:W-:Y:S02]  /*12830*/  MOV R2, 0x12850 ;  /* 0x0001285000027802 */ /* 0x008fe40000000f00 */
[----:B--2-4-:R-:W-:Y:S05]  /*12840*/  CALL.REL.NOINC `($__internal_45_$__cuda_sm70_shflsync_idx_p) ;  /* 0x00001ba000007944 */ /* 0x014fea0003c00000 */
[----:B------:R-:W-:Y:S01]  /*12850*/  MOV R8, R5 ;  /* 0x0000000500087202 */ /* 0x000fe20000000f00 */
[----:B------:R-:W-:Y:S05]  /*12860*/  BRA `(.L_x_2928) ;  /* 0xffff068000007947 */ /* 0x000fea000383ffff */
.L_x_2835:
[----:B------:R-:W-:Y:S01]  /*12870*/  IMAD.MOV.U32 R9, RZ, RZ, R7 ;  /* 0x000000ffff097224 */ /* 0x000fe200078e0007 */
[----:B------:R-:W-:Y:S01]  /*12880*/  MOV R5, 0x6 ;  /* 0x0000000600057802 */ /* 0x000fe20000000f00 */
[----:B------:R-:W-:Y:S01]  /*12890*/  IMAD.MOV.U32 R3, RZ, RZ, 0x181f ;  /* 0x0000181fff037424 */ /* 0x000fe200078e00ff */
[----:B---3--:R-:W-:Y:S02]  /*128a0*/  MOV R2, 0x128c0 ;  /* 0x000128c000027802 */ /* 0x008fe40000000f00 */
[----:B-12-4-:R-:W-:Y:S05]  /*128b0*/  CALL.REL.NOINC `($__internal_45_$__cuda_sm70_shflsync_idx_p) ;  /* 0x00001b3000007944 */ /* 0x016fea0003c00000 */
[----:B------:R-:W-:Y:S01]  /*128c0*/  MOV R2, R5 ;  /* 0x0000000500027202 */ /* 0x000fe20000000f00 */
[----:B------:R-:W-:Y:S05]  /*128d0*/  BRA `(.L_x_2929) ;  /* 0xffff063000007947 */ /* 0x000fea000383ffff */
.L_x_2838:
        /* <DEDUP_REMOVED lines=13> */
.L_x_2845:
[----:B------:R1:W5:Y:S01]  /*129b0*/  LDL R0, [R1] ;  /* 0x0000000001007983 */ /* 0x0003620000100800 */
[----:B------:R-:W-:Y:S02]  /*129c0*/  MOV R3, 0x2 ;  /* 0x0000000200037802 */ /* 0x000fe40000000f00 */
[----:B------:R-:W-:Y:S02]  /*129d0*/  MOV R2, 0x129f0 ;  /* 0x000129f000027802 */ /* 0x000fe40000000f00 */
[----:B-1---5:R-:W-:Y:S05]  /*129e0*/  CALL.REL.NOINC `($__internal_44_$__cuda_sm70_shflsync_bfly_p) ;  /* 0x000019c000007944 */ /* 0x022fea0003c00000 */
[----:B------:R-:W-:Y:S05]  /*129f0*/  BRA `(.L_x_2931) ;  /* 0xffffaea000007947 */ /* 0x000fea000383ffff */
.L_x_2846:
[----:B------:R-:W-:Y:S01]  /*12a00*/  IMAD.MOV.U32 R0, RZ, RZ, R4 ;  /* 0x000000ffff007224 */ /* 0x000fe200078e0004 */
[----:B------:R-:W-:Y:S02]  /*12a10*/  MOV R3, 0x1 ;  /* 0x0000000100037802 */ /* 0x000fe40000000f00 */
[----:B------:R-:W-:Y:S02]  /*12a20*/  MOV R2, 0x12a40 ;  /* 0x00012a4000027802 */ /* 0x000fe40000000f00 */
[----:B------:R-:W-:Y:S05]  /*12a30*/  CALL.REL.NOINC `($__internal_44_$__cuda_sm70_shflsync_bfly_p) ;  /* 0x0000197000007944 */ /* 0x000fea0003c00000 */
[----:B------:R-:W-:Y:S02]  /*12a40*/  FADD.FTZ R4, R4, R0 ;  /* 0x0000000004047221 */ /* 0x000fe40000010000 */
[----:B------:R1:W5:Y:S01]  /*12a50*/  LDL R0, [R1+0x4] ;  /* 0x0000040001007983 */ /* 0x0003620000100800 */
[----:B------:R-:W-:-:S02]  /*12a60*/  MOV R3, 0x2 ;  /* 0x0000000200037802 */ /* 0x000fc40000000f00 */
[----:B------:R-:W-:Y:S02]  /*12a70*/  MOV R2, 0x12a90 ;  /* 0x00012a9000027802 */ /* 0x000fe40000000f00 */
[----:B-1---5:R-:W-:Y:S05]  /*12a80*/  CALL.REL.NOINC `($__internal_44_$__cuda_sm70_shflsync_bfly_p) ;  /* 0x0000192000007944 */ /* 0x022fea0003c00000 */
[----:B------:R-:W2:Y:S01]  /*12a90*/  LDL.LU R2, [R1+0x4] ;  /* 0x0000040001027983 */ /* 0x000ea20000300800 */
[----:B------:R-:W-:Y:S01]  /*12aa0*/  MOV R3, 0x1 ;  /* 0x0000000100037802 */ /* 0x000fe20000000f00 */
[----:B--2---:R-:W-:Y:S01]  /*12ab0*/  FADD.FTZ R5, R2, R0 ;  /* 0x0000000002057221 */ /* 0x004fe20000010000 */
[----:B------:R-:W-:-:S04]  /*12ac0*/  MOV R2, 0x12af0 ;  /* 0x00012af000027802 */ /* 0x000fc80000000f00 */
[----:B------:R-:W-:Y:S02]  /*12ad0*/  MOV R0, R5 ;  /* 0x0000000500007202 */ /* 0x000fe40000000f00 */
[----:B------:R-:W-:Y:S05]  /*12ae0*/  CALL.REL.NOINC `($__internal_44_$__cuda_sm70_shflsync_bfly_p) ;  /* 0x000018c000007944 */ /* 0x000fea0003c00000 */
[----:B------:R-:W-:Y:S02]  /*12af0*/  FADD.FTZ R5, R5, R0 ;  /* 0x0000000005057221 */ /* 0x000fe40000010000 */
[----:B------:R1:W5:Y:S01]  /*12b00*/  LDL R0, [R1+0x8] ;  /* 0x0000080001007983 */ /* 0x0003620000100800 */
[----:B------:R-:W-:Y:S02]  /*12b10*/  MOV R3, 0x2 ;  /* 0x0000000200037802 */ /* 0x000fe40000000f00 */
        /* <DEDUP_REMOVED lines=19> */
[----:B------:R-:W-:Y:S01]  /*12c50*/  MOV R8, R0 ;  /* 0x0000000000087202 */ /* 0x000fe20000000f00 */
[----:B------:R-:W-:Y:S05]  /*12c60*/  BRA `(.L_x_2932) ;  /* 0xffffad6000007947 */ /* 0x000fea000383ffff */
.L_x_2853:
[----:B-1234-:R-:W-:Y:S01]  /*12c70*/  IMAD.MOV.U32 R9, RZ, RZ, R6 ;  /* 0x000000ffff097224 */ /* 0x01efe200078e0006 */
[----:B------:R-:W-:Y:S01]  /*12c80*/  MOV R5, RZ ;  /* 0x000000ff00057202 */ /* 0x000fe20000000f00 */
[----:B------:R-:W-:Y:S01]  /*12c90*/  IMAD.MOV.U32 R3, RZ, RZ, 0x181f ;  /* 0x0000181fff037424 */ /* 0x000fe200078e00ff */
[----:B------:R-:W-:Y:S02]  /*12ca0*/  MOV R2, 0x12cc0 ;  /* 0x00012cc000027802 */ /* 0x000fe40000000f00 */
[----:B------:R-:W-:Y:S05]  /*12cb0*/  CALL.REL.NOINC `($__internal_45_$__cuda_sm70_shflsync_idx_p) ;  /* 0x0000173000007944 */ /* 0x000fea0003c00000 */
[----:B------:R-:W-:Y:S01]  /*12cc0*/  MOV R8, R5 ;  /* 0x0000000500087202 */ /* 0x000fe20000000f00 */
[----:B------:R-:W-:Y:S05]  /*12cd0*/  BRA `(.L_x_2933) ;  /* 0xffffc33000007947 */ /* 0x000fea000383ffff */
.L_x_2854:
[----:B------:R-:W-:Y:S01]  /*12ce0*/  IMAD.MOV.U32 R9, RZ, RZ, R7 ;  /* 0x000000ffff097224 */ /* 0x000fe200078e0007 */
[----:B------:R-:W-:Y:S01]  /*12cf0*/  MOV R5, RZ ;  /* 0x000000ff00057202 */ /* 0x000fe20000000f00 */
[----:B------:R-:W-:Y:S01]  /*12d00*/  IMAD.MOV.U32 R3, RZ, RZ, 0x181f ;  /* 0x0000181fff037424 */ /* 0x000fe200078e00ff */
[----:B------:R-:W-:Y:S02]  /*12d10*/  MOV R2, 0x12d30 ;  /* 0x00012d3000027802 */ /* 0x000fe40000000f00 */
[----:B-12---:R-:W-:Y:S05]  /*12d20*/  CALL.REL.NOINC `($__internal_45_$__cuda_sm70_shflsync_idx_p) ;  /* 0x000016c000007944 */ /* 0x006fea0003c00000 */
[----:B------:R-:W-:Y:S01]  /*12d30*/  MOV R2, R5 ;  /* 0x0000000500027202 */ /* 0x000fe20000000f00 */
[----:B------:R-:W-:Y:S05]  /*12d40*/  BRA `(.L_x_2934) ;  /* 0xffffc2e000007947 */ /* 0x000fea000383ffff */
.L_x_2855:
[----:B------:R-:W-:Y:S01]  /*12d50*/  IMAD.MOV.U32 R9, RZ, RZ, R6 ;  /* 0x000000ffff097224 */ /* 0x000fe200078e0006 */
[----:B------:R-:W-:Y:S01]  /*12d60*/  MOV R5, 0x1 ;  /* 0x0000000100057802 */ /* 0x000fe20000000f00 */
[----:B--2---:R-:W-:Y:S01]  /*12d70*/  IMAD.MOV.U32 R3, RZ, RZ, 0x181f ;  /* 0x0000181fff037424 */ /* 0x004fe200078e00ff */
[----:B------:R-:W-:-:S02]  /*12d80*/  MOV R2, 0x12da0 ;  /* 0x00012da000027802 */ /* 0x000fc40000000f00 */
        /* <DEDUP_REMOVED lines=9> */
.L_x_2856:
[----:B------:R-:W-:Y:S01]  /*12e20*/  IMAD.MOV.U32 R9, RZ, RZ, R6 ;  /* 0x000000ffff097224 */ /* 0x000fe200078e0006 */
[----:B------:R-:W-:Y:S01]  /*12e30*/  MOV R5, 0x2 ;  /* 0x0000000200057802 */ /* 0x000fe20000000f00 */
[----:B-1----:R-:W-:Y:S01]  /*12e40*/  IMAD.MOV.U32 R3, RZ, RZ, 0x181f ;  /* 0x0000181fff037424 */ /* 0x002fe200078e00ff */
[----:B------:R-:W-:Y:S02]  /*12e50*/  MOV R2, 0x12e70 ;  /* 0x00012e7000027802 */ /* 0x000fe40000000f00 */
[----:B---34-:R-:W-:Y:S05]  /*12e60*/  CALL.REL.NOINC `($__internal_45_$__cuda_sm70_shflsync_idx_p) ;  /* 0x0000158000007944 */ /* 0x018fea0003c00000 */
[----:B------:R-:W-:Y:S01]  /*12e70*/  MOV R8, R5 ;  /* 0x0000000500087202 */ /* 0x000fe20000000f00 */
[----:B------:R-:W-:Y:S05]  /*12e80*/  BRA `(.L_x_2936) ;  /* 0xffffc2b000007947 */ /* 0x000fea000383ffff */
.L_x_2857:
[----:B------:R-:W-:Y:S01]  /*12e90*/  IMAD.MOV.U32 R9, RZ, RZ, R7 ;  /* 0x000000ffff097224 */ /* 0x000fe200078e0007 */
[----:B------:R-:W-:Y:S01]  /*12ea0*/  MOV R5, 0x2 ;  /* 0x0000000200057802 */ /* 0x000fe20000000f00 */
[----:B-1----:R-:W-:Y:S01]  /*12eb0*/  IMAD.MOV.U32 R3, RZ, RZ, 0x181f ;  /* 0x0000181fff037424 */ /* 0x002fe200078e00ff */
[----:B------:R-:W-:Y:S02]  /*12ec0*/  MOV R2, 0x12ee0 ;  /* 0x00012ee000027802 */ /* 0x000fe40000000f00 */
[----:B--234-:R-:W-:Y:S05]  /*12ed0*/  CALL.REL.NOINC `($__internal_45_$__cuda_sm70_shflsync_idx_p) ;  /* 0x0000151000007944 */ /* 0x01cfea0003c00000 */
[----:B------:R-:W-:Y:S01]  /*12ee0*/  MOV R2, R5 ;  /* 0x0000000500027202 */ /* 0x000fe20000000f00 */
[----:B------:R-:W-:Y:S05]  /*12ef0*/  BRA `(.L_x_2937) ;  /* 0xffffc26000007947 */ /* 0x000fea000383ffff */
.L_x_2858:
[----:B------:R-:W-:Y:S01]  /*12f00*/  IMAD.MOV.U32 R9, RZ, RZ, R6 ;  /* 0x000000ffff097224 */ /* 0x000fe200078e0006 */
[----:B------:R-:W-:Y:S01]  /*12f10*/  MOV R5, 0x3 ;  /* 0x0000000300057802 */ /* 0x000fe20000000f00 */
[----:B--2---:R-:W-:Y:S01]  /*12f20*/  IMAD.MOV.U32 R3, RZ, RZ, 0x181f ;  /* 0x0000181fff037424 */ /* 0x004fe200078e00ff */
[----:B------:R-:W-:-:S02]  /*12f30*/  MOV R2, 0x12f50 ;  /* 0x00012f5000027802 */ /* 0x000fc40000000f00 */
[----:B-1-34-:R-:W-:Y:S05]  /*12f40*/  CALL.REL.NOINC `($__internal_45_$__cuda_sm70_shflsync_idx_p) ;  /* 0x000014a000007944 */ /* 0x01afea0003c00000 */
        /* <DEDUP_REMOVED lines=8> */
.L_x_2859:
[----:B------:R-:W-:Y:S01]  /*12fd0*/  IMAD.MOV.U32 R9, RZ, RZ, R6 ;  /* 0x000000ffff097224 */ /* 0x000fe200078e0006 */
[----:B------:R-:W-:Y:S01]  /*12fe0*/  MOV R5, 0x4 ;  /* 0x0000000400057802 */ /* 0x000fe20000000f00 */
[----:B--2---:R-:W-:Y:S01]  /*12ff0*/  IMAD.MOV.U32 R3, RZ, RZ, 0x181f ;  /* 0x0000181fff037424 */ /* 0x004fe200078e00ff */
[----:B------:R-:W-:Y:S02]  /*13000*/  MOV R2, 0x13020 ;  /* 0x0001302000027802 */ /* 0x000fe40000000f00 */
[----:B-1-34-:R-:W-:Y:S05]  /*13010*/  CALL.REL.NOINC `($__internal_45_$__cuda_sm70_shflsync_idx_p) ;  /* 0x000013d000007944 */ /* 0x01afea0003c00000 */
[----:B------:R-:W-:Y:S01]  /*13020*/  MOV R8, R5 ;  /* 0x0000000500087202 */ /* 0x000fe20000000f00 */
[----:B------:R-:W-:Y:S05]  /*13030*/  BRA `(.L_x_2939) ;  /* 0xffffc23000007947 */ /* 0x000fea000383ffff */
.L_x_2860:
[----:B------:R-:W-:Y:S01]  /*13040*/  IMAD.MOV.U32 R9, RZ, RZ, R7 ;  /* 0x000000ffff097224 */ /* 0x000fe200078e0007 */
[----:B------:R-:W-:Y:S01]  /*13050*/  MOV R5, 0x4 ;  /* 0x0000000400057802 */ /* 0x000fe20000000f00 */
[----:B--2---:R-:W-:Y:S01]  /*13060*/  IMAD.MOV.U32 R3, RZ, RZ, 0x181f ;  /* 0x0000181fff037424 */ /* 0x004fe200078e00ff */
[----:B------:R-:W-:Y:S02]  /*13070*/  MOV R2, 0x13090 ;  /* 0x0001309000027802 */ /* 0x000fe40000000f00 */
[----:B-1-34-:R-:W-:Y:S05]  /*13080*/  CALL.REL.NOINC `($__internal_45_$__cuda_sm70_shflsync_idx_p) ;  /* 0x0000136000007944 */ /* 0x01afea0003c00000 */
[----:B------:R-:W-:Y:S01]  /*13090*/  MOV R2, R5 ;  /* 0x0000000500027202 */ /* 0x000fe20000000f00 */
[----:B------:R-:W-:Y:S05]  /*130a0*/  BRA `(.L_x_2940) ;  /* 0xffffc1e000007947 */ /* 0x000fea000383ffff */
.L_x_2861:
        /* <DEDUP_REMOVED lines=13> */
.L_x_2862:
[----:B------:R-:W-:Y:S01]  /*13180*/  IMAD.MOV.U32 R9, RZ, RZ, R6 ;  /* 0x000000ffff097224 */ /* 0x000fe200078e0006 */
[----:B------:R-:W-:Y:S01]  /*13190*/  MOV R5, 0x6 ;  /* 0x0000000600057802 */ /* 0x000fe20000000f00 */
[----:B--2---:R-:W-:Y:S01]  /*131a0*/  IMAD.MOV.U32 R3, RZ, RZ, 0x181f ;  /* 0x0000181fff037424 */ /* 0x004fe200078e00ff */
[----:B------:R-:W-:Y:S02]  /*131b0*/  MOV R2, 0x131d0 ;  /* 0x000131d000027802 */ /* 0x000fe40000000f00 */
[----:B-1--4-:R-:W-:Y:S05]  /*131c0*/  CALL.REL.NOINC `($__internal_45_$__cuda_sm70_shflsync_idx_p) ;  /* 0x0000122000007944 */ /* 0x012fea0003c00000 */
[----:B------:R-:W-:Y:S01]  /*131d0*/  MOV R8, R5 ;  /* 0x0000000500087202 */ /* 0x000fe20000000f00 */
[----:B------:R-:W-:Y:S05]  /*131e0*/  BRA `(.L_x_2942) ;  /* 0xffffc1b000007947 */ /* 0x000fea000383ffff */
.L_x_2863:
[----:B------:R-:W-:Y:S01]  /*131f0*/  IMAD.MOV.U32 R9, RZ, RZ, R7 ;  /* 0x000000ffff097224 */ /* 0x000fe200078e0007 */
[----:B------:R-:W-:Y:S01]  /*13200*/  MOV R5, 0x6 ;  /* 0x0000000600057802 */ /* 0x000fe20000000f00 */
[----:B--2---:R-:W-:Y:S01]  /*13210*/  IMAD.MOV.U32 R3, RZ, RZ, 0x181f ;  /* 0x0000181fff037424 */ /* 0x004fe200078e00ff */
[----:B------:R-:W-:Y:S02]  /*13220*/  MOV R2, 0x13240 ;  /* 0x0001324000027802 */ /* 0x000fe40000000f00 */
[----:B-1-34-:R-:W-:Y:S05]  /*13230*/  CALL.REL.NOINC `($__internal_45_$__cuda_sm70_shflsync_idx_p) ;  /* 0x000011b000007944 */ /* 0x01afea0003c00000 */
[----:B------:R-:W-:Y:S01]  /*13240*/  MOV R2, R5 ;  /* 0x0000000500027202 */ /* 0x000fe20000000f00 */
[----:B------:R-:W-:Y:S05]  /*13250*/  BRA `(.L_x_2943) ;  /* 0xffffc16000007947 */ /* 0x000fea000383ffff */
.L_x_2864:
[----:B------:R-:W-:Y:S01]  /*13260*/  IMAD.MOV.U32 R9, RZ, RZ, R6 ;  /* 0x000000ffff097224 */ /* 0x000fe200078e0006 */
[----:B------:R-:W-:Y:S01]  /*13270*/  MOV R5, 0x7 ;  /* 0x0000000700057802 */ /* 0x000fe20000000f00 */
[----:B-1----:R-:W-:Y:S01]  /*13280*/  IMAD.MOV.U32 R3, RZ, RZ, 0x181f ;  /* 0x0000181fff037424 */ /* 0x002fe200078e00ff */
[----:B------:R-:W-:-:S02]  /*13290*/  MOV R2, 0x132b0 ;  /* 0x000132b000027802 */ /* 0x000fc40000000f00 */
[----:B--2-4-:R-:W-:Y:S05]  /*132a0*/  CALL.REL.NOINC `($__internal_45_$__cuda_sm70_shflsync_idx_p) ;  /* 0x0000114000007944 */ /* 0x014fea0003c00000 */
        /* <DEDUP_REMOVED lines=8> */
.L_x_2866:
[----:B------:R-:W-:Y:S01]  /*13330*/  IMAD.MOV.U32 R9, RZ, RZ, R13 ;  /* 0x000000ffff097224 */ /* 0x000fe200078e000d */
[----:B------:R-:W-:Y:S01]  /*13340*/  MOV R5, RZ ;  /* 0x000000ff00057202 */ /* 0x000fe20000000f00 */
[----:B------:R-:W-:Y:S01]  /*13350*/  IMAD.MOV.U32 R3, RZ, RZ, 0x1c1f ;  /* 0x00001c1fff037424 */ /* 0x000fe200078e00ff */
[----:B------:R-:W-:Y:S02]  /*13360*/  MOV R2, 0x13380 ;  /* 0x0001338000027802 */ /* 0x000fe40000000f00 */
[----:B------:R-:W-:Y:S05]  /*13370*/  CALL.REL.NOINC `($__internal_45_$__cuda_sm70_shflsync_idx_p) ;  /* 0x0000107000007944 */ /* 0x000fea0003c00000 */
[----:B------:R-:W-:Y:S01]  /*13380*/  MOV R12, R5 ;  /* 0x00000005000c7202 */ /* 0x000fe20000000f00 */
[----:B------:R-:W-:Y:S05]  /*13390*/  BRA `(.L_x_2945) ;  /* 0xffffc35000007947 */ /* 0x000fea000383ffff */
.L_x_2867:
[----:B------:R-:W-:Y:S01]  /*133a0*/  IMAD.MOV.U32 R9, RZ, RZ, R21 ;  /* 0x000000ffff097224 */ /* 0x000fe200078e0015 */
[----:B------:R-:W-:Y:S01]  /*133b0*/  MOV R5, RZ ;  /* 0x000000ff00057202 */ /* 0x000fe20000000f00 */
[----:B------:R-:W-:Y:S01]  /*133c0*/  IMAD.MOV.U32 R3, RZ, RZ, 0x1c1f ;  /* 0x00001c1fff037424 */ /* 0x000fe200078e00ff */
[----:B------:R-:W-:Y:S02]  /*133d0*/  MOV R2, 0x133f0 ;  /* 0x000133f000027802 */ /* 0x000fe40000000f00 */
[----:B-12---:R-:W-:Y:S05]  /*133e0*/  CALL.REL.NOINC `($__internal_45_$__cuda_sm70_shflsync_idx_p) ;  /* 0x0000100000007944 */ /* 0x006fea0003c00000 */
[----:B------:R-:W-:Y:S01]  /*133f0*/  MOV R2, R5 ;  /* 0x0000000500027202 */ /* 0x000fe20000000f00 */
[----:B------:R-:W-:Y:S05]  /*13400*/  BRA `(.L_x_2946) ;  /* 0xffffc30000007947 */ /* 0x000fea000383ffff */
.L_x_2870:
[----:B------:R-:W-:Y:S01]  /*13410*/  IMAD.MOV.U32 R9, RZ, RZ, R13 ;  /* 0x000000ffff097224 */ /* 0x000fe200078e000d */
[----:B------:R-:W-:Y:S01]  /*13420*/  MOV R5, 0x1 ;  /* 0x0000000100057802 */ /* 0x000fe20000000f00 */
[----:B----4-:R-:W-:Y:S01]  /*13430*/  IMAD.MOV.U32 R3, RZ, RZ, 0x1c1f ;  /* 0x00001c1fff037424 */ /* 0x010fe200078e00ff */
[----:B------:R-:W-:-:S02]  /*13440*/  MOV R2, 0x13460 ;  /* 0x0001346000027802 */ /* 0x000fc40000000f00 */
[----:B-123--:R-:W-:Y:S05]  /*13450*/  CALL.REL.NOINC `($__internal_45_$__cuda_sm70_shflsync_idx_p) ;  /* 0x00000f9000007944 */ /* 0x00efea0003c00000 */
        /* <DEDUP_REMOVED lines=8> */
.L_x_2873:
[----:B------:R-:W-:Y:S01]  /*134e0*/  IMAD.MOV.U32 R9, RZ, RZ, R13 ;  /* 0x000000ffff097224 */ /* 0x000fe200078e000d */
[----:B------:R-:W-:Y:S01]  /*134f0*/  MOV R5, 0x2 ;  /* 0x0000000200057802 */ /* 0x000fe20000000f00 */
[----:B----4-:R-:W-:Y:S01]  /*13500*/  IMAD.MOV.U32 R3, RZ, RZ, 0x1c1f ;  /* 0x00001c1fff037424 */ /* 0x010fe200078e00ff */
[----:B------:R-:W-:Y:S02]  /*13510*/  MOV R2, 0x13530 ;  /* 0x0001353000027802 */ /* 0x000fe40000000f00 */
[----:B-123--:R-:W-:Y:S05]  /*13520*/  CALL.REL.NOINC `($__internal_45_$__cuda_sm70_shflsync_idx_p) ;  /* 0x00000ec000007944 */ /* 0x00efea0003c00000 */
[----:B------:R-:W-:Y:S01]  /*13530*/  MOV R12, R5 ;  /* 0x00000005000c7202 */ /* 0x000fe20000000f00 */
[----:B------:R-:W-:Y:S05]  /*13540*/  BRA `(.L_x_2948) ;  /* 0xffffc78000007947 */ /* 0x000fea000383ffff */
.L_x_2874:
[----:B------:R-:W-:Y:S01]  /*13550*/  IMAD.MOV.U32 R9, RZ, RZ, R21 ;  /* 0x000000ffff097224 */ /* 0x000fe200078e0015 */
[----:B------:R-:W-:Y:S01]  /*13560*/  MOV R5, 0x2 ;  /* 0x0000000200057802 */ /* 0x000fe20000000f00 */
[----:B----4-:R-:W-:Y:S01]  /*13570*/  IMAD.MOV.U32 R3, RZ, RZ, 0x1c1f ;  /* 0x00001c1fff037424 */ /* 0x010fe200078e00ff */
[----:B------:R-:W-:Y:S02]  /*13580*/  MOV R2, 0x135a0 ;  /* 0x000135a000027802 */ /* 0x000fe40000000f00 */
[----:B-123--:R-:W-:Y:S05]  /*13590*/  CALL.REL.NOINC `($__internal_45_$__cuda_sm70_shflsync_idx_p) ;  /* 0x00000e5000007944 */ /* 0x00efea0003c00000 */
[----:B------:R-:W-:Y:S01]  /*135a0*/  MOV R2, R5 ;  /* 0x0000000500027202 */ /* 0x000fe20000000f00 */
[----:B------:R-:W-:Y:S05]  /*135b0*/  BRA `(.L_x_2949) ;  /* 0xffffc73000007947 */ /* 0x000fea000383ffff */
.L_x_2877:
[----:B------:R-:W-:Y:S01]  /*135c0*/  IMAD.MOV.U32 R9, RZ, RZ, R13 ;  /* 0x000000ffff097224 */ /* 0x000fe200078e000d */
[----:B------:R-:W-:Y:S01]  /*135d0*/  MOV R5, 0x3 ;  /* 0x0000000300057802 */ /* 0x000fe20000000f00 */
[----:B--2---:R-:W-:Y:S01]  /*135e0*/  IMAD.MOV.U32 R3, RZ, RZ, 0x1c1f ;  /* 0x00001c1fff037424 */ /* 0x004fe200078e00ff */
[----:B-1----:R-:W-:-:S02]  /*135f0*/  MOV R2, 0x13610 ;  /* 0x0001361000027802 */ /* 0x002fc40000000f00 */
[----:B---34-:R-:W-:Y:S05]  /*13600*/  CALL.REL.NOINC `($__internal_45_$__cuda_sm70_shflsync_idx_p) ;  /* 0x00000de000007944 */ /* 0x018fea0003c00000 */
        /* <DEDUP_REMOVED lines=8> */
.L_x_2881:
[----:B------:R-:W-:Y:S01]  /*13690*/  IMAD.MOV.U32 R9, RZ, RZ, R6 ;  /* 0x000000ffff097224 */ /* 0x000fe200078e0006 */
[----:B------:R-:W-:Y:S01]  /*136a0*/  MOV R5, RZ ;  /* 0x000000ff00057202 */ /* 0x000fe20000000f00 */
[----:B------:R-:W-:Y:S01]  /*136b0*/  IMAD.MOV.U32 R3, RZ, RZ, 0x181f ;  /* 0x0000181fff037424 */ /* 0x000fe200078e00ff */
[----:B------:R-:W-:Y:S02]  /*136c0*/  MOV R2, 0x136e0 ;  /* 0x000136e000027802 */ /* 0x000fe40000000f00 */
[----:B------:R-:W-:Y:S05]  /*136d0*/  CALL.REL.NOINC `($__internal_45_$__cuda_sm70_shflsync_idx_p) ;  /* 0x00000d1000007944 */ /* 0x000fea0003c00000 */
[----:B------:R-:W-:Y:S01]  /*136e0*/  MOV R8, R5 ;  /* 0x0000000500087202 */ /* 0x000fe20000000f00 */
[----:B------:R-:W-:Y:S05]  /*136f0*/  BRA `(.L_x_2951) ;  /* 0xffffd27000007947 */ /* 0x000fea000383ffff */
.L_x_2882:
[----:B------:R-:W-:Y:S01]  /*13700*/  IMAD.MOV.U32 R9, RZ, RZ, R7 ;  /* 0x000000ffff097224 */ /* 0x000fe200078e0007 */
[----:B------:R-:W-:Y:S01]  /*13710*/  MOV R5, RZ ;  /* 0x000000ff00057202 */ /* 0x000fe20000000f00 */
[----:B------:R-:W-:Y:S01]  /*13720*/  IMAD.MOV.U32 R3, RZ, RZ, 0x181f ;  /* 0x0000181fff037424 */ /* 0x000fe200078e00ff */
[----:B------:R-:W-:Y:S02]  /*13730*/  MOV R2, 0x13750 ;  /* 0x0001375000027802 */ /* 0x000fe40000000f00 */
[----:B-12---:R-:W-:Y:S05]  /*13740*/  CALL.REL.NOINC `($__internal_45_$__cuda_sm70_shflsync_idx_p) ;  /* 0x00000ca000007944 */ /* 0x006fea0003c00000 */
[----:B------:R-:W-:Y:S01]  /*13750*/  MOV R2, R5 ;  /* 0x0000000500027202 */ /* 0x000fe20000000f00 */
[----:B------:R-:W-:Y:S05]  /*13760*/  BRA `(.L_x_2952) ;  /* 0xffffd22000007947 */ /* 0x000fea000383ffff */
.L_x_2883:
        /* <DEDUP_REMOVED lines=13> */
.L_x_2884:
[----:B------:R-:W-:Y:S01]  /*13840*/  IMAD.MOV.U32 R9, RZ, RZ, R6 ;  /* 0x000000ffff097224 */ /* 0x000fe200078e0006 */
[----:B------:R-:W-:Y:S01]  /*13850*/  MOV R5, 0x2 ;  /* 0x0000000200057802 */ /* 0x000fe20000000f00 */
[----:B-1----:R-:W-:Y:S01]  /*13860*/  IMAD.MOV.U32 R3, RZ, RZ, 0x181f ;  /* 0x0000181fff037424 */ /* 0x002fe200078e00ff */
[----:B------:R-:W-:Y:S02]  /*13870*/  MOV R2, 0x13890 ;  /* 0x0001389000027802 */ /* 0x000fe40000000f00 */
[----:B---34-:R-:W-:Y:S05]  /*13880*/  CALL.REL.NOINC `($__internal_45_$__cuda_sm70_shflsync_idx_p) ;  /* 0x00000b6000007944 */ /* 0x018fea0003c00000 */
[----:B------:R-:W-:Y:S01]  /*13890*/  MOV R8, R5 ;  /* 0x0000000500087202 */ /* 0x000fe20000000f00 */
[----:B------:R-:W-:Y:S05]  /*138a0*/  BRA `(.L_x_2954) ;  /* 0xffffd1f000007947 */ /* 0x000fea000383ffff */
.L_x_2885:
[----:B------:R-:W-:Y:S01]  /*138b0*/  IMAD.MOV.U32 R9, RZ, RZ, R7 ;  /* 0x000000ffff097224 */ /* 0x000fe200078e0007 */
[----:B------:R-:W-:Y:S01]  /*138c0*/  MOV R5, 0x2 ;  /* 0x0000000200057802 */ /* 0x000fe20000000f00 */
[----:B-1----:R-:W-:Y:S01]  /*138d0*/  IMAD.MOV.U32 R3, RZ, RZ, 0x181f ;  /* 0x0000181fff037424 */ /* 0x002fe200078e00ff */
[----:B------:R-:W-:Y:S02]  /*138e0*/  MOV R2, 0x13900 ;  /* 0x0001390000027802 */ /* 0x000fe40000000f00 */
[----:B--234-:R-:W-:Y:S05]  /*138f0*/  CALL.REL.NOINC `($__internal_45_$__cuda_sm70_shflsync_idx_p) ;  /* 0x00000af000007944 */ /* 0x01cfea0003c00000 */
[----:B------:R-:W-:Y:S01]  /*13900*/  MOV R2, R5 ;  /* 0x0000000500027202 */ /* 0x000fe20000000f00 */
[----:B------:R-:W-:Y:S05]  /*13910*/  BRA `(.L_x_2955) ;  /* 0xffffd1a000007947 */ /* 0x000fea000383ffff */
.L_x_2886:
        /* <DEDUP_REMOVED lines=13> */
.L_x_2887:
[----:B------:R-:W-:Y:S01]  /*139f0*/  IMAD.MOV.U32 R9, RZ, RZ, R6 ;  /* 0x000000ffff097224 */ /* 0x000fe200078e0006 */
[----:B------:R-:W-:Y:S01]  /*13a00*/  MOV R5, 0x4 ;  /* 0x0000000400057802 */ /* 0x000fe20000000f00 */
[----:B--2---:R-:W-:Y:S01]  /*13a10*/  IMAD.MOV.U32 R3, RZ, RZ, 0x181f ;  /* 0x0000181fff037424 */ /* 0x004fe200078e00ff */
[----:B------:R-:W-:Y:S02]  /*13a20*/  MOV R2, 0x13a40 ;  /* 0x00013a4000027802 */ /* 0x000fe40000000f00 */
[----:B-1-34-:R-:W-:Y:S05]  /*13a30*/  CALL.REL.NOINC `($__internal_45_$__cuda_sm70_shflsync_idx_p) ;  /* 0x000009b000007944 */ /* 0x01afea0003c00000 */
[----:B------:R-:W-:Y:S01]  /*13a40*/  MOV R8, R5 ;  /* 0x0000000500087202 */ /* 0x000fe20000000f00 */
[----:B------:R-:W-:Y:S05]  /*13a50*/  BRA `(.L_x_2957) ;  /* 0xffffd17000007947 */ /* 0x000fea000383ffff */
.L_x_2888:
[----:B------:R-:W-:Y:S01]  /*13a60*/  IMAD.MOV.U32 R9, RZ, RZ, R7 ;  /* 0x000000ffff097224 */ /* 0x000fe200078e0007 */
[----:B------:R-:W-:Y:S01]  /*13a70*/  MOV R5, 0x4 ;  /* 0x0000000400057802 */ /* 0x000fe20000000f00 */
[----:B--2---:R-:W-:Y:S01]  /*13a80*/  IMAD.MOV.U32 R3, RZ, RZ, 0x181f ;  /* 0x0000181fff037424 */ /* 0x004fe200078e00ff */
[----:B------:R-:W-:Y:S02]  /*13a90*/  MOV R2, 0x13ab0 ;  /* 0x00013ab000027802 */ /* 0x000fe40000000f00 */
[----:B-1-34-:R-:W-:Y:S05]  /*13aa0*/  CALL.REL.NOINC `($__internal_45_$__cuda_sm70_shflsync_idx_p) ;  /* 0x0000094000007944 */ /* 0x01afea0003c00000 */
[----:B------:R-:W-:Y:S01]  /*13ab0*/  MOV R2, R5 ;  /* 0x0000000500027202 */ /* 0x000fe20000000f00 */
[----:B------:R-:W-:Y:S05]  /*13ac0*/  BRA `(.L_x_2958) ;  /* 0xffffd12000007947 */ /* 0x000fea000383ffff */
.L_x_2889:
        /* <DEDUP_REMOVED lines=13> */
.L_x_2890:
[----:B------:R-:W-:Y:S01]  /*13ba0*/  IMAD.MOV.U32 R9, RZ, RZ, R6 ;  /* 0x000000ffff097224 */ /* 0x000fe200078e0006 */
[----:B------:R-:W-:Y:S01]  /*13bb0*/  MOV R5, 0x6 ;  /* 0x0000000600057802 */ /* 0x000fe20000000f00 */
[----:B--2---:R-:W-:Y:S01]  /*13bc0*/  IMAD.MOV.U32 R3, RZ, RZ, 0x181f ;  /* 0x0000181fff037424 */ /* 0x004fe200078e00ff */
[----:B------:R-:W-:Y:S02]  /*13bd0*/  MOV R2, 0x13bf0 ;  /* 0x00013bf000027802 */ /* 0x000fe40000000f00 */
[----:B-1--4-:R-:W-:Y:S05]  /*13be0*/  CALL.REL.NOINC `($__internal_45_$__cuda_sm70_shflsync_idx_p) ;  /* 0x0000080000007944 */ /* 0x012fea0003c00000 */
[----:B------:R-:W-:Y:S01]  /*13bf0*/  MOV R8, R5 ;  /* 0x0000000500087202 */ /* 0x000fe20000000f00 */
[----:B------:R-:W-:Y:S05]  /*13c00*/  BRA `(.L_x_2960) ;  /* 0xffffd0f000007947 */ /* 0x000fea000383ffff */
.L_x_2891:
[----:B------:R-:W-:Y:S01]  /*13c10*/  IMAD.MOV.U32 R9, RZ, RZ, R7 ;  /* 0x000000ffff097224 */ /* 0x000fe200078e0007 */
[----:B------:R-:W-:Y:S01]  /*13c20*/  MOV R5, 0x6 ;  /* 0x0000000600057802 */ /* 0x000fe20000000f00 */
[----:B--2---:R-:W-:Y:S01]  /*13c30*/  IMAD.MOV.U32 R3, RZ, RZ, 0x181f ;  /* 0x0000181fff037424 */ /* 0x004fe200078e00ff */
[----:B------:R-:W-:Y:S02]  /*13c40*/  MOV R2, 0x13c60 ;  /* 0x00013c6000027802 */ /* 0x000fe40000000f00 */
[----:B-1-34-:R-:W-:Y:S05]  /*13c50*/  CALL.REL.NOINC `($__internal_45_$__cuda_sm70_shflsync_idx_p) ;  /* 0x0000079000007944 */ /* 0x01afea0003c00000 */
[----:B------:R-:W-:Y:S01]  /*13c60*/  MOV R2, R5 ;  /* 0x0000000500027202 */ /* 0x000fe20000000f00 */
[----:B------:R-:W-:Y:S05]  /*13c70*/  BRA `(.L_x_2961) ;  /* 0xffffd0a000007947 */ /* 0x000fea000383ffff */
.L_x_2892:
        /* <DEDUP_REMOVED lines=13> */
.L_x_2894:
[----:B------:R-:W-:Y:S01]  /*13d50*/  IMAD.MOV.U32 R9, RZ, RZ, R70 ;  /* 0x000000ffff097224 */ /* 0x000fe200078e0046 */
[----:B------:R-:W-:Y:S01]  /*13d60*/  MOV R5, RZ ;  /* 0x000000ff00057202 */ /* 0x000fe20000000f00 */
[----:B----4-:R-:W-:Y:S01]  /*13d70*/  IMAD.MOV.U32 R3, RZ, RZ, 0x1f ;  /* 0x0000001fff037424 */ /* 0x010fe200078e00ff */
[----:B------:R-:W-:Y:S02]  /*13d80*/  MOV R2, 0x13da0 ;  /* 0x00013da000027802 */ /* 0x000fe40000000f00 */
[----:B------:R-:W-:Y:S05]  /*13d90*/  CALL.REL.NOINC `($__internal_45_$__cuda_sm70_shflsync_idx_p) ;  /* 0x0000065000007944 */ /* 0x000fea0003c00000 */
[----:B------:R-:W-:Y:S01]  /*13da0*/  MOV R10, R5 ;  /* 0x00000005000a7202 */ /* 0x000fe20000000f00 */
[----:B------:R-:W-:Y:S05]  /*13db0*/  BRA `(.L_x_2963) ;  /* 0xffffd15000007947 */ /* 0x000fea000383ffff */
.L_x_2895:
[----:B------:R-:W-:Y:S01]  /*13dc0*/  IMAD.MOV.U32 R9, RZ, RZ, R70 ;  /* 0x000000ffff097224 */ /* 0x000fe200078e0046 */
[----:B------:R-:W-:Y:S01]  /*13dd0*/  MOV R5, 0x1 ;  /* 0x0000000100057802 */ /* 0x000fe20000000f00 */
[----:B----4-:R-:W-:Y:S01]  /*13de0*/  IMAD.MOV.U32 R3, RZ, RZ, 0x1f ;  /* 0x0000001fff037424 */ /* 0x010fe200078e00ff */
[----:B------:R-:W-:Y:S02]  /*13df0*/  MOV R2, 0x13e10 ;  /* 0x00013e1000027802 */ /* 0x000fe40000000f00 */
[----:B-12---:R-:W-:Y:S05]  /*13e00*/  CALL.REL.NOINC `($__internal_45_$__cuda_sm70_shflsync_idx_p) ;  /* 0x000005e000007944 */ /* 0x006fea0003c00000 */
[----:B------:R-:W-:Y:S01]  /*13e10*/  MOV R8, R5 ;  /* 0x0000000500087202 */ /* 0x000fe20000000f00 */
[----:B------:R-:W-:Y:S05]  /*13e20*/  BRA `(.L_x_2964) ;  /* 0xffffd10000007947 */ /* 0x000fea000383ffff */
.L_x_2896:
[----:B------:R-:W-:Y:S02]  /*13e30*/  MOV R2, 0x1 ;  /* 0x0000000100027802 */ /* 0x000fe40000000f00 */
[----:B------:R-:W-:-:S02]  /*13e40*/  MOV R3, 0x13e60 ;  /* 0x00013e6000037802 */ /* 0x000fc40000000f00 */
[----:B-123--:R-:W-:Y:S05]  /*13e50*/  CALL.REL.NOINC `($__internal_46_$__cuda_sm70_shflsync_up_p) ;  /* 0x000005e000007944 */ /* 0x00efea0003c00000 */
[----:B------:R-:W-:Y:S05]  /*13e60*/  BRA `(.L_x_2965) ;  /* 0xffffd1f000007947 */ /* 0x000fea000383ffff */
.L_x_2897:
[----:B------:R-:W-:Y:S02]  /*13e70*/  MOV R2, 0x2 ;  /* 0x0000000200027802 */ /* 0x000fe40000000f00 */
[----:B------:R-:W-:-:S02]  /*13e80*/  MOV R3, 0x13ea0 ;  /* 0x00013ea000037802 */ /* 0x000fc40000000f00 */
[----:B-12---:R-:W-:Y:S05]  /*13e90*/  CALL.REL.NOINC `($__internal_46_$__cuda_sm70_shflsync_up_p) ;  /* 0x000005a000007944 */ /* 0x006fea0003c00000 */
        /* <DEDUP_REMOVED lines=24> */
.L_x_2901:
[----:B------:R-:W-:Y:S02]  /*14020*/  MOV R2, 0x1 ;  /* 0x0000000100027802 */ /* 0x000fe40000000f00 */
[----:B------:R-:W-:Y:S02]  /*14030*/  MOV R3, 0x14050 ;  /* 0x0001405000037802 */ /* 0x000fe40000000f00 */
[----:B------:R-:W-:Y:S05]  /*14040*/  CALL.REL.NOINC `($__internal_46_$__cuda_sm70_shflsync_up_p) ;  /* 0x000003f000007944 */ /* 0x000fea0003c00000 */
[----:B------:R-:W-:Y:S01]  /*14050*/  MOV R2, R4 ;  /* 0x0000000400027202 */ /* 0x000fe20000000f00 */
[----:B------:R-:W-:Y:S05]  /*14060*/  BRA `(.L_x_2967) ;  /* 0xffffd25000007947 */ /* 0x000fea000383ffff */
.L_x_2902:
        /* <DEDUP_REMOVED lines=27> */
.L_x_2904:
[----:B------:R-:W-:Y:S02]  /*14220*/  SEL R0, RZ, 0x1, P0 ;  /* 0x00000001ff007807 */ /* 0x000fe40000000000 */
[----:B------:R-:W-:Y:S02]  /*14230*/  MOV R2, 0x14250 ;  /* 0x0001425000027802 */ /* 0x000fe40000000f00 */
[----:B---3--:R-:W-:Y:S05]  /*14240*/  CALL.REL.NOINC `($__internal_47_$__cuda_sm70_votesync_ballot) ;  /* 0x0000026000007944 */ /* 0x008fea0003c00000 */
[----:B------:R-:W-:Y:S01]  /*14250*/  MOV R8, R0 ;  /* 0x0000000000087202 */ /* 0x000fe20000000f00 */
[----:B------:R-:W-:Y:S05]  /*14260*/  BRA `(.L_x_2969) ;  /* 0xffffd1e000007947 */ /* 0x000fea000383ffff */
.L_x_2905:
[----:B------:R-:W-:Y:S01]  /*14270*/  IMAD.MOV.U32 R9, RZ, RZ, R6 ;  /* 0x000000ffff097224 */ /* 0x000fe200078e0006 */
[----:B------:R-:W-:Y:S01]  /*14280*/  MOV R5, R0 ;  /* 0x0000000000057202 */ /* 0x000fe20000000f00 */
[----:B------:R-:W-:Y:S01]  /*14290*/  IMAD.MOV.U32 R3, RZ, RZ, 0x1f ;  /* 0x0000001fff037424 */ /* 0x000fe200078e00ff */
[----:B-1----:R-:W-:Y:S02]  /*142a0*/  MOV R2, 0x142c0 ;  /* 0x000142c000027802 */ /* 0x002fe40000000f00 */
[----:B---3--:R-:W-:Y:S05]  /*142b0*/  CALL.REL.NOINC `($__internal_45_$__cuda_sm70_shflsync_idx_p) ;  /* 0x0000013000007944 */ /* 0x008fea0003c00000 */
[----:B------:R-:W-:Y:S01]  /*142c0*/  IMAD.MOV.U32 R11, RZ, RZ, R5 ;  /* 0x000000ffff0b7224 */ /* 0x000fe200078e0005 */
[----:B------:R-:W-:Y:S01]  /*142d0*/  MOV R5, R0 ;  /* 0x0000000000057202 */ /* 0x000fe20000000f00 */
[----:B------:R-:W-:Y:S01]  /*142e0*/  IMAD.MOV.U32 R9, RZ, RZ, R7 ;  /* 0x000000ffff097224 */ /* 0x000fe200078e0007 */
[----:B------:R-:W-:-:S02]  /*142f0*/  MOV R3, 0x1f ;  /* 0x0000001f00037802 */ /* 0x000fc40000000f00 */
[----:B------:R-:W-:Y:S02]  /*14300*/  MOV R2, 0x14320 ;  /* 0x0001432000027802 */ /* 0x000fe40000000f00 */
[----:B------:R-:W-:Y:S05]  /*14310*/  CALL.REL.NOINC `($__internal_45_$__cuda_sm70_shflsync_idx_p) ;  /* 0x000000d000007944 */ /* 0x000fea0003c00000 */
[----:B------:R-:W-:Y:S01]  /*14320*/  MOV R7, R5 ;  /* 0x0000000500077202 */ /* 0x000fe20000000f00 */
[----:B------:R-:W-:Y:S05]  /*14330*/  BRA `(.L_x_2970) ;  /* 0xffffd18000007947 */ /* 0x000fea000383ffff */
.L_x_2908:
[----:B------:R-:W-:Y:S01]  /*14340*/  IMAD.MOV.U32 R9, RZ, RZ, R4 ;  /* 0x000000ffff097224 */ /* 0x000fe200078e0004 */
[----:B------:R-:W-:Y:S01]  /*14350*/  MOV R5, R0 ;  /* 0x0000000000057202 */ /* 0x000fe20000000f00 */
[----:B------:R-:W-:Y:S01]  /*14360*/  IMAD.MOV.U32 R3, RZ, RZ, 0x1f ;  /* 0x0000001fff037424 */ /* 0x000fe200078e00ff */
[----:B-1----:R-:W-:Y:S02]  /*14370*/  MOV R2, 0x14390 ;  /* 0x0001439000027802 */ /* 0x002fe40000000f00 */
[----:B---34-:R-:W-:Y:S05]  /*14380*/  CALL.REL.NOINC `($__internal_45_$__cuda_sm70_shflsync_idx_p) ;  /* 0x0000006000007944 */ /* 0x018fea0003c00000 */
[----:B------:R-:W-:Y:S01]  /*14390*/  MOV R13, R5 ;  /* 0x00000005000d7202 */ /* 0x000fe20000000f00 */
[----:B------:R-:W-:Y:S05]  /*143a0*/  BRA `(.L_x_2907) ;  /* 0xffffd17000007947 */ /* 0x000fea000383ffff */
        .weak           $__internal_44_$__cuda_sm70_shflsync_bfly_p
        .type           $__internal_44_$__cuda_sm70_shflsync_bfly_p,@function
        .size           $__internal_44_$__cuda_sm70_shflsync_bfly_p,($__internal_45_$__cuda_sm70_shflsync_idx_p - $__internal_44_$__cuda_sm70_shflsync_bfly_p)
$__internal_44_$__cuda_sm70_shflsync_bfly_p:
[----:B------:R-:W-:Y:S04]  /*143b0*/  WARPSYNC R8 ;  /* 0x0000000800007348 */ /* 0x000fe80003800000 */
[----:B------:R1:W2:Y:S02]  /*143c0*/  SHFL.BFLY PT, R0, R0, R3, R9 ;  /* 0x0c00000300007389 */ /* 0x0002a400000e0009 */
[----:B-1----:R-:W-:-:S04]  /*143d0*/  MOV R3, 0x0 ;  /* 0x0000000000037802 */ /* 0x002fc80000000f00 */
[----:B--2---:R-:W-:Y:S05]  /*143e0*/  RET.REL.NODEC R2 `(_ZN7cutlass13device_kernelIN5flash19enable_sm80_to_sm89INS1_16FlashAttnFwdSm80INS1_25CollectiveMainloopFwdSm80ILi4ELi1ELb0EN4cute5tupleIJNS5_1CILi128EEENS7_ILi80EEENS7_ILi64EEEEEELi64ENS_6half_tEfNS_4arch4Sm80ELb1ELb0ELb0ELb1ELb0ELb0ELb1ELb1EEENS1_21CollectiveEpilogueFwdINS6_IJS8_SA_S9_EEENS6_IJNS7_ILi1EEESI_SI_EEESC_SE_Li128ELb1ELb1ELb1ELb0EEENS1_36VarlenDynamicPersistentTileSchedulerILi128ELi80ELi128ELi128ELb1ELb1ELb0ELb1ELb1ELb1EEEEEEEEEvNT_6ParamsE) ;  /* 0xfffebc1002007950 */ /* 0x004fea0003c3ffff */
        .weak           $__internal_45_$__cuda_sm70_shflsync_idx_p
        .type           $__internal_45_$__cuda_sm70_shflsync_idx_p,@function
        .size           $__internal_45_$__cuda_sm70_shflsync_idx_p,($__internal_46_$__cuda_sm70_shflsync_up_p - $__internal_45_$__cuda_sm70_shflsync_idx_p)
$__internal_45_$__cuda_sm70_shflsync_idx_p:
[----:B------:R-:W-:-:S04]  /*143f0*/  MOV R16, 0xffffffff ;  /* 0xffffffff00107802 */ /* 0x000fc80000000f00 */
[----:B------:R-:W-:Y:S04]  /*14400*/  WARPSYNC R16 ;  /* 0x0000001000007348 */ /* 0x000fe80003800000 */
[----:B------:R1:W2:Y:S02]  /*14410*/  SHFL.IDX PT, R5, R9, R5, R3 ;  /* 0x0000000509057389 */ /* 0x0002a400000e0003 */
[----:B-1----:R-:W-:-:S04]  /*14420*/  MOV R3, 0x0 ;  /* 0x0000000000037802 */ /* 0x002fc80000000f00 */
[----:B--2---:R-:W-:Y:S05]  /*14430*/  RET.REL.NODEC R2 `(_ZN7cutlass13device_kernelIN5flash19enable_sm80_to_sm89INS1_16FlashAttnFwdSm80INS1_25CollectiveMainloopFwdSm80ILi4ELi1ELb0EN4cute5tupleIJNS5_1CILi128EEENS7_ILi80EEENS7_ILi64EEEEEELi64ENS_6half_tEfNS_4arch4Sm80ELb1ELb0ELb0ELb1ELb0ELb0ELb1ELb1EEENS1_21CollectiveEpilogueFwdINS6_IJS8_SA_S9_EEENS6_IJNS7_ILi1EEESI_SI_EEESC_SE_Li128ELb1ELb1ELb1ELb0EEENS1_36VarlenDynamicPersistentTileSchedulerILi128ELi80ELi128ELi128ELb1ELb1ELb0ELb1ELb1ELb1EEEEEEEEEvNT_6ParamsE) ;  /* 0xfffebbc002007950 */ /* 0x004fea0003c3ffff */
        .weak           $__internal_46_$__cuda_sm70_shflsync_up_p
        .type           $__internal_46_$__cuda_sm70_shflsync_up_p,@function
        .size           $__internal_46_$__cuda_sm70_shflsync_up_p,($__internal_47_$__cuda_sm70_votesync_ballot - $__internal_46_$__cuda_sm70_shflsync_up_p)
$__internal_46_$__cuda_sm70_shflsync_up_p:
[----:B------:R-:W-:Y:S02]  /*14440*/  IMAD.MOV.U32 R4, RZ, RZ, RZ ;  /* 0x000000ffff047224 */ /* 0x000fe400078e00ff */
[----:B------:R-:W-:-:S04]  /*14450*/  IMAD.MOV.U32 R9, RZ, RZ, -0x1 ;  /* 0xffffffffff097424 */ /* 0x000fc800078e00ff */
[----:B------:R-:W-:Y:S04]  /*14460*/  WARPSYNC R9 ;  /* 0x0000000900007348 */ /* 0x000fe80003800000 */
[----:B------:R1:W2:Y:S02]  /*14470*/  SHFL.UP PT, R4, R0, R2, R4 ;  /* 0x0400000200047389 */ /* 0x0002a400000e0004 */
[----:B-1----:R-:W-:Y:S02]  /*14480*/  MOV R2, R3 ;  /* 0x0000000300027202 */ /* 0x002fe40000000f00 */
[----:B------:R-:W-:-:S04]  /*14490*/  MOV R3, 0x0 ;  /* 0x0000000000037802 */ /* 0x000fc80000000f00 */
[----:B--2---:R-:W-:Y:S05]  /*144a0*/  RET.REL.NODEC R2 `(_ZN7cutlass13device_kernelIN5flash19enable_sm80_to_sm89INS1_16FlashAttnFwdSm80INS1_25CollectiveMainloopFwdSm80ILi4ELi1ELb0EN4cute5tupleIJNS5_1CILi128EEENS7_ILi80EEENS7_ILi64EEEEEELi64ENS_6half_tEfNS_4arch4Sm80ELb1ELb0ELb0ELb1ELb0ELb0ELb1ELb1EEENS1_21CollectiveEpilogueFwdINS6_IJS8_SA_S9_EEENS6_IJNS7_ILi1EEESI_SI_EEESC_SE_Li128ELb1ELb1ELb1ELb0EEENS1_36VarlenDynamicPersistentTileSchedulerILi128ELi80ELi128ELi128ELb1ELb1ELb0ELb1ELb1ELb1EEEEEEEEEvNT_6ParamsE) ;  /* 0xfffebb5002007950 */ /* 0x004fea0003c3ffff */
        .weak           $__internal_47_$__cuda_sm70_votesync_ballot
        .type           $__internal_47_$__cuda_sm70_votesync_ballot,@function
        .size           $__internal_47_$__cuda_sm70_votesync_ballot,(.L_x_3288 - $__internal_47_$__cuda_sm70_votesync_ballot)
$__internal_47_$__cuda_sm70_votesync_ballot:
[----:B------:R-:W-:Y:S01]  /*144b0*/  ISETP.NE.U32.AND P0, PT, R0, 0x1, PT ;  /* 0x000000010000780c */ /* 0x000fe20003f05070 */
[----:B------:R-:W-:-:S04]  /*144c0*/  IMAD.MOV.U32 R3, RZ, RZ, -0x1 ;  /* 0xffffffffff037424 */ /* 0x000fc800078e00ff */
[----:B------:R-:W-:Y:S08]  /*144d0*/  WARPSYNC R3 ;  /* 0x0000000300007348 */ /* 0x000ff00003800000 */
[----:B------:R-:W-:-:S04]  /*144e0*/  VOTE.ANY R0, PT, !P0 ;  /* 0x0000000000007806 */ /* 0x000fc800040e0100 */
[----:B------:R-:W-:Y:S01]  /*144f0*/  LOP3.LUT R0, R0, R3, RZ, 0xc0, !PT ;  /* 0x0000000300007212 */ /* 0x000fe200078ec0ff */
[----:B------:R-:W-:-:S04]  /*14500*/  IMAD.MOV.U32 R3, RZ, RZ, 0x0 ;  /* 0x00000000ff037424 */ /* 0x000fc800078e00ff */
[----:B------:R-:W-:Y:S05]  /*14510*/  RET.REL.NODEC R2 `(_ZN7cutlass13device_kernelIN5flash19enable_sm80_to_sm89INS1_16FlashAttnFwdSm80INS1_25CollectiveMainloopFwdSm80ILi4ELi1ELb0EN4cute5tupleIJNS5_1CILi128EEENS7_ILi80EEENS7_ILi64EEEEEELi64ENS_6half_tEfNS_4arch4Sm80ELb1ELb0ELb0ELb1ELb0ELb0ELb1ELb1EEENS1_21CollectiveEpilogueFwdINS6_IJS8_SA_S9_EEENS6_IJNS7_ILi1EEESI_SI_EEESC_SE_Li128ELb1ELb1ELb1ELb0EEENS1_36VarlenDynamicPersistentTileSchedulerILi128ELi80ELi128ELi128ELb1ELb1ELb0ELb1ELb1ELb1EEEEEEEEEvNT_6ParamsE) ;  /* 0xfffebae002007950 */ /* 0x000fea0003c3ffff */
.L_x_2971:
        /* <DEDUP_REMOVED lines=14> */
.L_x_3288:


//--------------------- .text._ZN7cutlass13device_kernelIN5flash19enable_sm80_to_sm89INS1_16FlashAttnFwdSm80INS1_25CollectiveMainloopFwdSm80ILi4ELi1ELb0EN4cute5tupleIJNS5_1CILi128EEENS7_ILi80EEENS7_ILi64EEEEEELi64ENS_6half_tEfNS_4arch4Sm80ELb1ELb0ELb0ELb1ELb0ELb1ELb1ELb1EEENS1_21CollectiveEpilogueFwdINS6_IJS8_SA_S9_EEENS6_IJNS7_ILi1EEESI_SI_EEESC_SE_Li128ELb1ELb1ELb1ELb0EEENS1_36VarlenDynamicPersistentTileSchedulerILi128ELi80ELi128ELi128ELb1ELb1ELb0ELb1ELb1ELb1EEEEEEEEEvNT_6ParamsE --------------------------
	.section	.text._ZN7cutlass13device_kernelIN5flash19enable_sm80_to_sm89INS1_16FlashAttnFwdSm80INS1_25CollectiveMainloopFwdSm80ILi4ELi1ELb0EN4cute5tupleIJNS5_1CILi128EEENS7_ILi80EEENS7_ILi64EEEEEELi64ENS_6half_tEfNS_4arch4Sm80ELb1ELb0ELb0ELb1ELb0ELb1ELb1ELb1EEENS1_21CollectiveEpilogueFwdINS6_IJS8_SA_S9_EEENS6_IJNS7_ILi1EEESI_SI_EEESC_SE_Li128ELb1ELb1ELb1ELb0EEENS1_36VarlenDynamicPersistentTileSchedulerILi128ELi80ELi128ELi128ELb1ELb1ELb0ELb1ELb1ELb1EEEEEEEEEvNT_6ParamsE,"ax",@progbits
	.sectioninfo	@"SHI_REGISTERS=255"
	.align	128
.text._ZN7cutlass13device_kernelIN5flash19enable_sm80_to_sm89INS1_16FlashAttnFwdSm80INS1_25CollectiveMainloopFwdSm80ILi4ELi1ELb0EN4cute5tupleIJNS5_1CILi128EEENS7_ILi80EEENS7_ILi64EEEEEELi64ENS_6half_tEfNS_4arch4Sm80ELb1ELb0ELb0ELb1ELb0ELb1ELb1ELb1EEENS1_21CollectiveEpilogueFwdINS6_IJS8_SA_S9_EEENS6_IJNS7_ILi1EEESI_SI_EEESC_SE_Li128ELb1ELb1ELb1ELb0EEENS1_36VarlenDynamicPersistentTileSchedulerILi128ELi80ELi128ELi128ELb1ELb1ELb0ELb1ELb1ELb1EEEEEEEEEvNT_6ParamsE:
        .type           _ZN7cutlass13device_kernelIN5flash19enable_sm80_to_sm89INS1_16FlashAttnFwdSm80INS1_25CollectiveMainloopFwdSm80ILi4ELi1ELb0EN4cute5tupleIJNS5_1CILi128EEENS7_ILi80EEENS7_ILi64EEEEEELi64ENS_6half_tEfNS_4arch4Sm80ELb1ELb0ELb0ELb1ELb0ELb1ELb1ELb1EEENS1_21CollectiveEpilogueFwdINS6_IJS8_SA_S9_EEENS6_IJNS7_ILi1EEESI_SI_EEESC_SE_Li128ELb1ELb1ELb1ELb0EEENS1_36VarlenDynamicPersistentTileSchedulerILi128ELi80ELi128ELi128ELb1ELb1ELb0ELb1ELb1ELb1EEEEEEEEEvNT_6ParamsE,@function
        .size           _ZN7cutlass13device_kernelIN5flash19enable_sm80_to_sm89INS1_16FlashAttnFwdSm80INS1_25CollectiveMainloopFwdSm80ILi4ELi1ELb0EN4cute5tupleIJNS5_1CILi128EEENS7_ILi80EEENS7_ILi64EEEEEELi64ENS_6half_tEfNS_4arch4Sm80ELb1ELb0ELb0ELb1ELb0ELb1ELb1ELb1EEENS1_21CollectiveEpilogueFwdINS6_IJS8_SA_S9_EEENS6_IJNS7_ILi1EEESI_SI_EEESC_SE_Li128ELb1ELb1ELb1ELb0EEENS1_36VarlenDynamicPersistentTileSchedulerILi128ELi80ELi128ELi128ELb1ELb1ELb0ELb1ELb1ELb1EEEEEEEEEvNT_6ParamsE,(.L_x_3293 - _ZN7cutlass13device_kernelIN5flash19enable_sm80_to_sm89INS1_16FlashAttnFwdSm80INS1_25CollectiveMainloopFwdSm80ILi4ELi1ELb0EN4cute5tupleIJNS5_1CILi128EEENS7_ILi80EEENS7_ILi64EEEEEELi64ENS_6half_tEfNS_4arch4Sm80ELb1ELb0ELb0ELb1ELb0ELb1ELb1ELb1EEENS1_21CollectiveEpilogueFwdINS6_IJS8_SA_S9_EEENS6_IJNS7_ILi1EEESI_SI_EEESC_SE_Li128ELb1ELb1ELb1ELb0EEENS1_36VarlenDynamicPersistentTileSchedulerILi128ELi80ELi128ELi128ELb1ELb1ELb0ELb1ELb1ELb1EEEEEEEEEvNT_6ParamsE)
        .other          _ZN7cutlass13device_kernelIN5flash19enable_sm80_to_sm89INS1_16FlashAttnFwdSm80INS1_25CollectiveMainloopFwdSm80ILi4ELi1ELb0EN4cute5tupleIJNS5_1CILi128EEENS7_ILi80EEENS7_ILi64EEEEEELi64ENS_6half_tEfNS_4arch4Sm80ELb1ELb0ELb0ELb1ELb0ELb1ELb1ELb1EEENS1_21CollectiveEpilogueFwdINS6_IJS8_SA_S9_EEENS6_IJNS7_ILi1EEESI_SI_EEESC_SE_Li128ELb1ELb1ELb1ELb0EEENS1_36VarlenDynamicPersistentTileSchedulerILi128ELi80ELi128ELi128ELb1ELb1ELb0ELb1ELb1ELb1EEEEEEEEEvNT_6ParamsE,@"STO_CUDA_ENTRY STV_DEFAULT"
_ZN7cutlass13device_kernelIN5flash19enable_sm80_to_sm89INS1_16FlashAttnFwdSm80INS1_25CollectiveMainloopFwdSm80ILi4ELi1ELb0EN4cute5tupleIJNS5_1CILi128EEENS7_ILi80EEENS7_ILi64EEEEEELi64ENS_6half_tEfNS_4arch4Sm80ELb1ELb0ELb0ELb1ELb0ELb1ELb1ELb1EEENS1_21CollectiveEpilogueFwdINS6_IJS8_SA_S9_EEENS6_IJNS7_ILi1EEESI_SI_EEESC_SE_Li128ELb1ELb1ELb1ELb0EEENS1_36VarlenDynamicPersistentTileSchedulerILi128ELi80ELi128ELi128ELb1ELb1ELb0ELb1ELb1ELb1EEEEEEEEEvNT_6ParamsE:
        /* <DEDUP_REMOVED lines=54> */
.L_x_2977:
        /* <DEDUP_REMOVED lines=16> */
.L_x_3171:
        /* <DEDUP_REMOVED lines=16> */
.L_x_3172:
[----:B--2---:R-:W-:-:S05]  /*0560*/  IMAD R0, R0, c[0x0][0x538], RZ ;  /* 0x00014e0000007a24 */ /* 0x004fca00078e02ff */
[----:B------:R-:W-:-:S04]  /*0570*/  IADD3 R6, R0, R6, RZ ;  /* 0x0000000600067210 */ /* 0x000fc80007ffe0ff */
[----:B------:R-:W-:-:S13]  /*0580*/  ISETP.GT.AND P0, PT, R6, UR4, PT ;  /* 0x0000000406007c0c */ /* 0x000fda000bf04270 */
[----:B-1----:R-:W-:Y:S05]  /*0590*/  @!P0 BRA `(.L_x_2977) ;  /* 0xfffffdc000008947 */ /* 0x002fea000383ffff */
.L_x_2973:
[----:B------:R-:W-:-:S05]  /*05a0*/  IADD3 R12, -R0, R6, RZ ;  /* 0x00000006000c7210 */ /* 0x000fca0007ffe1ff */
[----:B------:R-:W-:-:S05]  /*05b0*/  IMAD R0, R4, c[0x0][0x538], R12 ;  /* 0x00014e0004007a24 */ /* 0x000fca00078e020c */
[----:B------:R-:W-:Y:S01]  /*05c0*/  ISETP.GT.AND P0, PT, R0, UR4, PT ;  /* 0x0000000400007c0c */ /* 0x000fe2000bf04270 */
[----:B------:R-:W-:-:S12]  /*05d0*/  BRA.DIV ~URZ, `(.L_x_2978) ;  /* 0x0001c0e27f007947 */ /* 0x000fd8000b800000 */
[----:B------:R-:W-:-:S04]  /*05e0*/  VOTE.ANY R6, PT, !P0 ;  /* 0x0000000000067806 */ /* 0x000fc800040e0100 */
.L_x_3173:
[----:B------:R-:W1:Y:S02]  /*05f0*/  POPC R0, R6 ;  /* 0x0000000600007309 */ /* 0x000e640000000000 */
[----:B-1----:R-:W-:-:S05]  /*0600*/  IADD3 R2, R0, R7, RZ ;  /* 0x0000000700027210 */ /* 0x002fca0007ffe0ff */
[----:B------:R1:W-:Y:S01]  /*0610*/  STL [R1+0x4c], R2 ;  /* 0x00004c0201007387 */ /* 0x0003e20000100800 */
[----:B------:R-:W-:Y:S05]  /*0620*/  BRA.DIV ~URZ, `(.L_x_2979) ;  /* 0x0001c0e27f007947 */ /* 0x000fea000b800000 */
[----:B------:R2:W3:Y:S01]  /*0630*/  SHFL.IDX PT, R13, R9, R0, 0x1f ;  /* 0x00001f00090d7589 */ /* 0x0004e200000e0000 */
[----:B------:R-:W-:-:S03]  /*0640*/  MOV R5, RZ ;  /* 0x000000ff00057202 */ /* 0x000fc60000000f00 */
[----:B------:R2:W4:Y:S04]  /*0650*/  SHFL.IDX PT, R9, R8, R0, 0x1f ;  /* 0x00001f0008097589 */ /* 0x00052800000e0000 */
.L_x_3174:
[----:B------:R-:W-:Y:S01]  /*0660*/  ISETP.NE.AND P0, PT, R6, RZ, PT ;  /* 0x000000ff0600720c */ /* 0x000fe20003f05270 */
[----:B------:R-:W-:-:S12]  /*0670*/  BSSY B0, `(.L_x_2980) ;  /* 0x0000005000007945 */ /* 0x000fd80003800000 */
[----:B------:R-:W-:Y:S05]  /*0680*/  @!P0 BRA `(.L_x_2981) ;  /* 0x0000003000008947 */ /* 0x000fea0003800000 */
[----:B------:R-:W-:Y:S01]  /*0690*/  IADD3 R10, R0, -0x1, RZ ;  /* 0xffffffff000a7810 */ /* 0x000fe20007ffe0ff */
[----:B------:R-:W-:Y:S05]  /*06a0*/  BRA.DIV ~URZ, `(.L_x_2982) ;  /* 0x0001c1427f007947 */ /* 0x000fea000b800000 */
[----:B------:R1:W2:Y:S02]  /*06b0*/  SHFL.IDX PT, R5, R4, R10, 0x1f ;  /* 0x00001f0a04057589 */ /* 0x0002a400000e0000 */
.L_x_2981:
[----:B------:R-:W-:Y:S05]  /*06c0*/  BSYNC B0 ;  /* 0x0000000000007941 */ /* 0x000fea0003800000 */
.L_x_2980:
        /* <DEDUP_REMOVED lines=69> */
.L_x_2984:
        /* <DEDUP_REMOVED lines=70> */
.L_x_2985:
[----:B------:R-:W-:Y:S05]  /*0f80*/  BSYNC B0 ;  /* 0x0000000000007941 */ /* 0x000fea0003800000 */
.L_x_2983:
[----:B------:R-:W-:-:S04]  /*0f90*/  LOP3.LUT R0, RZ, R0, RZ, 0x33, !PT ;  /* 0x00000000ff007212 */ /* 0x000fc800078e33ff */
[----:B------:R-:W-:-:S05]  /*0fa0*/  IADD3 R0, R0, R13, RZ ;  /* 0x0000000d00007210 */ /* 0x000fca0007ffe0ff */
[----:B------:R2:W-:Y:S01]  /*0fb0*/  STL [R1+0x44], R0 ;  /* 0x0000440001007387 */ /* 0x0005e20000100800 */
[----:B------:R-:W-:Y:S05]  /*0fc0*/  BRA `(.L_x_2986) ;  /* 0x0000006000007947 */ /* 0x000fea0003800000 */
.L_x_2974:
[----:B------:R-:W-:Y:S01]  /*0fd0*/  MOV R0, UR4 ;  /* 0x0000000400007c02 */ /* 0x000fe20008000f00 */
[----:B------:R-:W-:Y:S04]  /*0fe0*/  STL [R1+0x44], RZ ;  /* 0x000044ff01007387 */ /* 0x000fe80000100800 */
[----:B------:R-:W-:Y:S04]  /*0ff0*/  STL [R1+0x48], RZ ;  /* 0x000048ff01007387 */ /* 0x000fe80000100800 */
[----:B------:R1:W-:Y:S02]  /*1000*/  STL [R1+0x40], R0 ;  /* 0x0000400001007387 */ /* 0x0003e40000100800 */
[----:B-1----:R-:W-:-:S05]  /*1010*/  MOV R0, c[0x0][0x53c] ;  /* 0x00014f0000007a02 */ /* 0x002fca0000000f00 */
[----:B------:R1:W-:Y:S02]  /*1020*/  STL [R1+0x4c], R0 ;  /* 0x00004c0001007387 */ /* 0x0003e40000100800 */
.L_x_2986:
        /* <DEDUP_REMOVED lines=8> */
.L_x_2972:
[----:B-12---:R-:W2:Y:S02]  /*10b0*/  LDL R0, [R1+0x4c] ;  /* 0x00004c0001007983 */ /* 0x006ea40000100800 */
[----:B--2---:R-:W-:-:S13]  /*10c0*/  ISETP.GE.AND P0, PT, R0, c[0x0][0x53c], PT ;  /* 0x00014f0000007a0c */ /* 0x004fda0003f06270 */
[----:B------:R-:W-:Y:S05]  /*10d0*/  @P0 EXIT ;  /* 0x000000000000094d */ /* 0x000fea0003800000 */
[----:B------:R-:W1:Y:S02]  /*10e0*/  S2R R16, SR_TID.X ;  /* 0x0000000000107919 */ /* 0x000e640000002100 */
[----:B-1----:R-:W-:-:S04]  /*10f0*/  SHF.R.S32.HI R15, RZ, 0x1f, R16 ;  /* 0x0000001fff0f7819 */ /* 0x002fc80000011410 */
[CC--:B------:R-:W-:Y:S02]  /*1100*/  LEA.HI R14, R15.reuse, R16.reuse, RZ, 0x3 ;  /* 0x000000100f0e7211 */ /* 0x0c0fe400078f18ff */
[CC--:B------:R-:W-:Y:S02]  /*1110*/  LEA.HI R0, R15.reuse, R16.reuse, RZ, 0x2 ;  /* 0x000000100f007211 */ /* 0x0c0fe400078f10ff */
[----:B---3--:R-:W-:Y:S02]  /*1120*/  LEA.HI R7, R15, R16, RZ, 0x4 ;  /* 0x000000100f077211 */ /* 0x008fe400078f20ff */
[----:B------:R-:W-:Y:S02]  /*1130*/  SHF.R.S32.HI R3, RZ, 0x3, R14 ;  /* 0x00000003ff037819 */ /* 0x000fe4000001140e */
[----:B------:R-:W-:Y:S02]  /*1140*/  LOP3.LUT R4, R14, 0xfffffff8, RZ, 0xc0, !PT ;  /* 0xfffffff80e047812 */ /* 0x000fe400078ec0ff */
[----:B------:R-:W-:Y:S01]  /*1150*/  LOP3.LUT R2, R0, 0xfffffffc, RZ, 0xc0, !PT ;  /* 0xfffffffc00027812 */ /* 0x000fe200078ec0ff */
[----:B------:R-:W-:Y:S01]  /*1160*/  IMAD.SHL.U32 R3, R3, 0x40, RZ ;  /* 0x0000004003037824 */ /* 0x000fe200078e00ff */
[----:B------:R-:W-:Y:S01]  /*1170*/  SHF.R.S32.HI R8, RZ, 0x4, R7 ;  /* 0x00000004ff087819 */ /* 0x000fe20000011407 */
[----:B------:R-:W-:-:S02]  /*1180*/  IMAD.IADD R0, R16, 0x1, -R4 ;  /* 0x0000000110007824 */ /* 0x000fc400078e0a04 */
[----:B------:R-:W-:Y:S01]  /*1190*/  IMAD.IADD R2, R16, 0x1, -R2 ;  /* 0x0000000110027824 */ /* 0x000fe200078e0a02 */
[----:B------:R-:W-:Y:S01]  /*11a0*/  LEA.HI R5, R7, R8, RZ, 0x1 ;  /* 0x0000000807057211 */ /* 0x000fe200078f08ff */
[----:B------:R-:W-:Y:S01]  /*11b0*/  IMAD.SHL.U32 R6, R0, 0x8, RZ ;  /* 0x0000000800067824 */ /* 0x000fe200078e00ff */
[----:B------:R-:W-:Y:S02]  /*11c0*/  LOP3.LUT R3, R3, 0x1c0, RZ, 0xc0, !PT ;  /* 0x000001c003037812 */ /* 0x000fe400078ec0ff */
[----:B------:R-:W-:Y:S02]  /*11d0*/  LEA.HI R11, R2, R2, RZ, 0x1 ;  /* 0x00000002020b7211 */ /* 0x000fe400078f08ff */
[----:B------:R-:W-:Y:S02]  /*11e0*/  LOP3.LUT R5, R5, 0xfffffffe, RZ, 0xc0, !PT ;  /* 0xfffffffe05057812 */ /* 0x000fe400078ec0ff */
[----:B------:R-:W-:Y:S02]  /*11f0*/  LOP3.LUT R6, R3, 0x38, R6, 0xf8, !PT ;  /* 0x0000003803067812 */ /* 0x000fe400078ef806 */
[----:B------:R-:W-:Y:S01]  /*1200*/  SHF.R.U32.HI R4, RZ, 0x3, R3 ;  /* 0x00000003ff047819 */ /* 0x000fe20000011603 */
[----:B------:R-:W-:Y:S01]  /*1210*/  IMAD.IADD R12, R8, 0x1, -R5 ;  /* 0x00000001080c7824 */ /* 0x000fe200078e0a05 */
[----:B------:R-:W-:-:S02]  /*1220*/  LOP3.LUT R3, R11, 0x1ffffffe, RZ, 0xc0, !PT ;  /* 0x1ffffffe0b037812 */ /* 0x000fc400078ec0ff */
        /* <DEDUP_REMOVED lines=15> */
[----:B------:R-:W-:Y:S02]  /*1320*/  LOP3.LUT R2, R0, 0x1c0, RZ, 0xc0, !PT ;  /* 0x000001c000027812 */ /* 0x000fe400078ec0ff */
[----:B------:R-:W-:-:S02]  /*1330*/  LEA.HI R10, R10, R4, RZ, 0x3 ;  /* 0x000000040a0a7211 */ /* 0x000fc400078f18ff */
[----:B------:R-:W-:Y:S02]  /*1340*/  LOP3.LUT R3, R3, 0xffffffc, RZ, 0xc0, !PT ;  /* 0x0ffffffc03037812 */ /* 0x000fe400078ec0ff */
[----:B------:R-:W-:Y:S02]  /*1350*/  LEA.HI R0, R6, R5, RZ, 0x2 ;  /* 0x0000000506007211 */ /* 0x000fe400078f10ff */
[----:B------:R-:W-:Y:S01]  /*1360*/  LOP3.LUT R8, R2, 0x8, R14, 0xf8, !PT ;  /* 0x0000000802087812 */ /* 0x000fe200078ef80e */
[----:B------:R-:W-:Y:S01]  /*1370*/  IMAD.IADD R3, R9, 0x1, -R3 ;  /* 0x0000000109037824 */ /* 0x000fe200078e0a03 */
[----:B------:R-:W-:Y:S02]  /*1380*/  LOP3.LUT R7, R10, 0xfffffff8, RZ, 0xc0, !PT ;  /* 0xfffffff80a077812 */ /* 0x000fe400078ec0ff */
[----:B------:R-:W-:Y:S02]  /*1390*/  SHF.R.U32.HI R6, RZ, 0x3, R2 ;  /* 0x00000003ff067819 */ /* 0x000fe40000011602 */
[----:B------:R-:W-:Y:S01]  /*13a0*/  SHF.R.S32.HI R2, RZ, 0x2, R0 ;  /* 0x00000002ff027819 */ /* 0x000fe20000011400 */
[----:B------:R-:W-:Y:S01]  /*13b0*/  IMAD.IADD R4, R4, 0x1, -R7 ;  /* 0x0000000104047824 */ /* 0x000fe200078e0a07 */
[----:B------:R-:W-:-:S02]  /*13c0*/  LOP3.LUT R0, R0, 0x7ffffffc, RZ, 0xc0, !PT ;  /* 0x7ffffffc00007812 */ /* 0x000fc400078ec0ff */
        /* <DEDUP_REMOVED lines=9> */
[----:B------:R-:W-:Y:S02]  /*1460*/  IMAD.SHL.U32 R5, R3, 0x8, RZ ;  /* 0x0000000803057824 */ /* 0x000fe400078e00ff */
        /* <DEDUP_REMOVED lines=8> */
[----:B------:R-:W-:-:S02]  /*14f0*/  IMAD R0, R12, 0x200, R8 ;  /* 0x000002000c007824 */ /* 0x000fc400078e0208 */
[----:B------:R-:W-:Y:S01]  /*1500*/  IMAD.SHL.U32 R224, R224, 0x2, RZ ;  /* 0x00000002e0e07824 */ /* 0x000fe200078e00ff */
[----:B------:R-:W-:Y:S02]  /*1510*/  LOP3.LUT R2, R3, R2, RZ, 0x3c, !PT ;  /* 0x0000000203027212 */ /* 0x000fe400078e3cff */
[----:B------:R-:W-:Y:S01]  /*1520*/  LOP3.LUT R3, R5, 0xfffffe00, RZ, 0xc0, !PT ;  /* 0xfffffe0005037812 */ /* 0x000fe200078ec0ff */
[----:B------:R-:W-:Y:S01]  /*1530*/  IMAD.IADD R5, R7, 0x1, R6 ;  /* 0x0000000107057824 */ /* 0x000fe200078e0206 */
[----:B------:R-:W-:Y:S01]  /*1540*/  LEA R115, R0, 0x2900, 0x1 ;  /* 0x0000290000737811 */ /* 0x000fe200078e08ff */
[----:B------:R-:W-:Y:S01]  /*1550*/  IMAD.MOV.U32 R6, RZ, RZ, 0x40 ;  /* 0x00000040ff067424 */ /* 0x000fe200078e00ff */
[----:B------:R-:W-:Y:S02]  /*1560*/  IADD3 R4, R2, R3, R4 ;  /* 0x0000000302047210 */ /* 0x000fe40007ffe004 */
[----:B------:R1:W-:Y:S01]  /*1570*/  STL [R1+0x5c], R5 ;  /* 0x00005c0501007387 */ /* 0x0003e20000100800 */
[----:B------:R-:W-:-:S02]  /*1580*/  IADD3 R218, R115, 0x20, RZ ;  /* 0x0000002073da7810 */ /* 0x000fc40007ffe0ff */
[----:B------:R-:W-:Y:S02]  /*1590*/  LEA R214, R4, 0x5100, 0x1 ;  /* 0x0000510004d67811 */ /* 0x000fe400078e08ff */
[----:B------:R-:W-:Y:S02]  /*15a0*/  SEL R0, R6, 0xffffffc0, !P0 ;  /* 0xffffffc006007807 */ /* 0x000fe40004000000 */
[----:B------:R-:W-:-:S03]  /*15b0*/  @P1 IADD3 R218, R115, -0x20, RZ ;  /* 0xffffffe073da1810 */ /* 0x000fc60007ffe0ff */
[----:B------:R-:W-:Y:S01]  /*15c0*/  IMAD.IADD R213, R115, 0x1, R0 ;  /* 0x0000000173d57824 */ /* 0x000fe200078e0200 */
[----:B------:R-:W-:Y:S01]  /*15d0*/  IADD3 R222, R218, 0x800, RZ ;  /* 0x00000800dade7810 */ /* 0x000fe20007ffe0ff */
        /* <DEDUP_REMOVED lines=17> */
.L_x_3170:
        /* <DEDUP_REMOVED lines=14> */
[----:B------:R-:W-:-:S02]  /*17d0*/  IMAD.MOV.U32 R161, RZ, RZ, RZ ;  /* 0x000000ffffa17224 */ /* 0x000fc400078e00ff */
[----:B------:R-:W-:Y:S01]  /*17e0*/  IMAD.MOV.U32 R13, RZ, RZ, RZ ;  /* 0x000000ffff0d7224 */ /* 0x000fe200078e00ff */
[----:B--2---:R-:W-:Y:S01]  /*17f0*/  SHF.R.S32.HI R140, RZ, 0x1f, R37 ;  /* 0x0000001fff8c7819 */ /* 0x004fe20000011425 */
[----:B------:R1:W-:Y:S01]  /*1800*/  STL [R1+0x50], R37 ;  /* 0x0000502501007387 */ /* 0x0003e20000100800 */
[C---:B------:R-:W-:Y:S02]  /*1810*/  @P4 LEA R2, P0, R37.reuse, c[0x0][0x360], 0x2 ;  /* 0x0000d80025024a11 */ /* 0x040fe400078010ff */
        /* <DEDUP_REMOVED lines=29> */
.L_x_2987:
[----:B------:R-:W-:-:S04]  /*19f0*/  ISETP.NE.U32.AND P0, PT, RZ, c[0x0][0x368], PT ;  /* 0x0000da00ff007a0c */ /* 0x000fc80003f05070 */
[----:B------:R-:W-:-:S13]  /*1a00*/  ISETP.NE.AND.EX P0, PT, RZ, c[0x0][0x36c], PT, P0 ;  /* 0x0000db00ff007a0c */ /* 0x000fda0003f05300 */
[----:B------:R-:W-:Y:S05]  /*1a10*/  @!P0 BRA `(.L_x_2988) ;  /* 0x0000004000008947 */ /* 0x000fea0003800000 */
[----:B-1----:R-:W-:-:S04]  /*1a20*/  LEA R4, P0, R37, c[0x0][0x368], 0x2 ;  /* 0x0000da0025047a11 */ /* 0x002fc800078010ff */
[----:B------:R-:W-:-:S05]  /*1a30*/  LEA.HI.X R5, R37, c[0x0][0x36c], R140, 0x2, P0 ;  /* 0x0000db0025057a11 */ /* 0x000fca00000f148c */
[----:B------:R1:W5:Y:S01]  /*1a40*/  LDG.E R12, [R4.64] ;  /* 0x00000008040c7981 */ /* 0x000362000c1e1900 */
[----:B------:R-:W-:Y:S05]  /*1a50*/  BRA `(.L_x_2989) ;  /* 0x0000005000007947 */ /* 0x000fea0003800000 */
.L_x_2988:
[----:B------:R-:W-:Y:S01]  /*1a60*/  MOV R12, c[0x0][0x1d0] ;  /* 0x00007400000c7a02 */ /* 0x000fe20000000f00 */
[----:B------:R-:W-:Y:S05]  /*1a70*/  @!P6 BRA `(.L_x_2989) ;  /* 0x000000300000e947 */ /* 0x000fea0003800000 */
[----:B------:R-:W2:Y:S04]  /*1a80*/  LDG.E R6, [R4.64] ;  /* 0x0000000804067981 */ /* 0x000ea8000c1e1900 */
[----:B-1----:R-:W2:Y:S02]  /*1a90*/  LDG.E R0, [R4.64+0x4] ;  /* 0x0000040804007981 */ /* 0x002ea4000c1e1900 */
[----:B--2---:R-:W-:Y:S02]  /*1aa0*/  IADD3 R12, -R6, R0, RZ ;  /* 0x00000000060c7210 */ /* 0x004fe40007ffe1ff */
.L_x_2989:
        /* <DEDUP_REMOVED lines=75> */
.L_x_2991:
[----:B------:R-:W-:Y:S05]  /*1f60*/  BSYNC B0 ;  /* 0x0000000000007941 */ /* 0x000fea0003800000 */
.L_x_2990:
        /* <DEDUP_REMOVED lines=54> */
[--C-:B------:R-:W-:Y:S02]  /*22d0*/  LOP3.LUT R2, R152, 0x18, R32.reuse, 0xf8, !PT ;  /* 0x0000001898027812 */ /* 0x100fe400078ef820 */
        /* <DEDUP_REMOVED lines=62> */
[C---:B------:R-:W-:Y:S01]  /*26c0*/  @P0 LEA R6, P2, R2.reuse, c[0x0][0x220], 0x1 ;  /* 0x0000880002060a11 */ /* 0x040fe200078408ff */
        /* <DEDUP_REMOVED lines=18> */
[----:B------:R-:W-:Y:S02]  /*27f0*/  SHF.L.U64.HI R158, R156, R172, c[0x0][0x294] ;  /* 0x0000a5009c9e7619 */ /* 0x000fe400000102ac */
        /* <DEDUP_REMOVED lines=160> */
.L_x_3027:
        /* <DEDUP_REMOVED lines=63> */
.L_x_2997:
[----:B------:R-:W-:Y:S05]  /*35f0*/  BSYNC B0 ;  /* 0x0000000000007941 */ /* 0x000fea0003800000 */
.L_x_2996:
        /* <DEDUP_REMOVED lines=39> */
.L_x_2999:
[----:B------:R-:W-:Y:S05]  /*3870*/  BSYNC B0 ;  /* 0x0000000000007941 */ /* 0x000fea0003800000 */
.L_x_2998:
        /* <DEDUP_REMOVED lines=37> */
.L_x_3001:
[----:B------:R-:W-:Y:S05]  /*3ad0*/  BSYNC B0 ;  /* 0x0000000000007941 */ /* 0x000fea0003800000 */
.L_x_3000:
        /* <DEDUP_REMOVED lines=68> */
.L_x_3005:
[----:B------:R-:W-:Y:S05]  /*3f20*/  BSYNC B0 ;  /* 0x0000000000007941 */ /* 0x000fea0003800000 */
.L_x_3004:
        /* <DEDUP_REMOVED lines=55> */
.L_x_3003:
[----:B------:R-:W-:Y:S05]  /*42a0*/  BSYNC B1 ;  /* 0x0000000000017941 */ /* 0x000fea0003800000 */
.L_x_3002:
        /* <DEDUP_REMOVED lines=56> */
.L_x_3009:
[----:B------:R-:W-:Y:S05]  /*4630*/  BSYNC B0 ;  /* 0x0000000000007941 */ /* 0x000fea0003800000 */
.L_x_3008:
        /* <DEDUP_REMOVED lines=55> */
.L_x_3007:
[----:B------:R-:W-:Y:S05]  /*49b0*/  BSYNC B1 ;  /* 0x0000000000017941 */ /* 0x000fea0003800000 */
.L_x_3006:
        /* <DEDUP_REMOVED lines=55> */
.L_x_3012:
[----:B------:R-:W-:Y:S05]  /*4d30*/  BSYNC B0 ;  /* 0x0000000000007941 */ /* 0x000fea0003800000 */
.L_x_3011:
        /* <DEDUP_REMOVED lines=56> */
.L_x_2995:
        /* <DEDUP_REMOVED lines=196> */
.L_x_3014:
[----:B------:R-:W-:Y:S05]  /*5d00*/  BSYNC B0 ;  /* 0x0000000000007941 */ /* 0x000fea0003800000 */
.L_x_3013:
        /* <DEDUP_REMOVED lines=115> */
.L_x_3016:
[----:B------:R-:W-:Y:S05]  /*6440*/  BSYNC B0 ;  /* 0x0000000000007941 */ /* 0x000fea0003800000 */
.L_x_3015:
        /* <DEDUP_REMOVED lines=116> */
.L_x_2994:
        /* <DEDUP_REMOVED lines=11> */
.L_x_3018:
[----:B------:R-:W-:Y:S05]  /*6c40*/  BSYNC B0 ;  /* 0x0000000000007941 */ /* 0x000fea0003800000 */
.L_x_3017:
        /* <DEDUP_REMOVED lines=8> */
.L_x_3020:
[----:B------:R-:W-:Y:S05]  /*6cd0*/  BSYNC B0 ;  /* 0x0000000000007941 */ /* 0x000fea0003800000 */
.L_x_3019:
[----:B------:R-:W-:Y:S11]  /*6ce0*/  ISETP.GE.AND P0, PT, R143, R2, PT ;  /* 0x000000028f00720c */ /* 0x000ff60003f06270 */
[----:B------:R-:W-:Y:S02]  /*6cf0*/  @!UPT UIADD3 URZ, URZ, URZ, URZ ;  /* 0x0000003f3f3ff290 */ /* 0x000fe4000fffe03f */
[----:B------:R-:W-:-:S05]  /*6d00*/  @P0 BRA `(.L_x_3010) ;  /* 0x0000004000000947 */ /* 0x000fca0003800000 */
[----:B-1----:R-:W1:Y:S04]  /*6d10*/  @!P6 LDS.128 R8, [R81+0x4800] ;  /* 0x004800005108e984 */ /* 0x002e680000000c00 */
[----:B------:R-:W2:Y:S04]  /*6d20*/  @!P1 LDS.128 R4, [R82+0x4800] ;  /* 0x0048000052049984 */ /* 0x000ea80000000c00 */
[----:B-1----:R1:W-:Y:S04]  /*6d30*/  @!P6 STG.E.128 [R64.64], R8 ;  /* 0x000000084000e986 */ /* 0x0023e8000c101d08 */
[----:B--2---:R1:W-:Y:S02]  /*6d40*/  @!P1 STG.E.128 [R64.64+0x40], R4 ;  /* 0x0000400440009986 */ /* 0x0043e4000c101d08 */
.L_x_3010:
[----:B------:R-:W-:Y:S05]  /*6d50*/  BSYNC B2 ;  /* 0x0000000000027941 */ /* 0x000fea0003800000 */
.L_x_2993:
        /* <DEDUP_REMOVED lines=95> */
.L_x_3022:
[----:B-1----:R-:W-:Y:S05]  /*7350*/  BSYNC B0 ;  /* 0x0000000000007941 */ /* 0x002fea0003800000 */
.L_x_3021:
        /* <DEDUP_REMOVED lines=21> */
.L_x_3024:
[----:B------:R-:W-:Y:S05]  /*74b0*/  BSYNC B0 ;  /* 0x0000000000007941 */ /* 0x000fea0003800000 */
.L_x_3023:
        /* <DEDUP_REMOVED lines=21> */
.L_x_3026:
[----:B------:R-:W-:Y:S05]  /*7610*/  BSYNC B0 ;  /* 0x0000000000007941 */ /* 0x000fea0003800000 */
.L_x_3025:
        /* <DEDUP_REMOVED lines=10> */
[C---:B------:R-:W-:Y:S01]  /*76c0*/  @P0 LEA R8, P1, R2.reuse, c[0x0][0x220], 0x1 ;  /* 0x0000880002080a11 */ /* 0x040fe200078208ff */
        /* <DEDUP_REMOVED lines=22> */
.L_x_2992:
        /* <DEDUP_REMOVED lines=48> */
.L_x_3029:
[----:B------:R-:W-:Y:S05]  /*7b30*/  BSYNC B0 ;  /* 0x0000000000007941 */ /* 0x000fea0003800000 */
.L_x_3028:
        /* <DEDUP_REMOVED lines=130> */
.L_x_3175:
[----:B------:R-:W-:Y:S05]  /*8360*/  BRA.DIV ~URZ, `(.L_x_3032) ;  /* 0x000145527f007947 */ /* 0x000fea000b800000 */
[----:B-1----:R1:W4:Y:S02]  /*8370*/  SHFL.IDX PT, R2, R6, RZ, 0x181f ;  /* 0x00181fff06027589 */ /* 0x00232400000e0000 */
.L_x_3176:
        /* <DEDUP_REMOVED lines=11> */
.L_x_3034:
[----:B------:R-:W-:Y:S05]  /*8430*/  BSYNC B0 ;  /* 0x0000000000007941 */ /* 0x000fea0003800000 */
.L_x_3033:
[----:B------:R-:W-:Y:S05]  /*8440*/  BRA.DIV ~URZ, `(.L_x_3035) ;  /* 0x000144e27f007947 */ /* 0x000fea000b800000 */
[----:B---3--:R3:W1:Y:S04]  /*8450*/  SHFL.IDX PT, R7, R5, 0x1, 0x181f ;  /* 0x00381f0005077f89 */ /* 0x00866800000e0000 */
[----:B--2-4-:R3:W2:Y:S02]  /*8460*/  SHFL.IDX PT, R2, R6, 0x1, 0x181f ;  /* 0x00381f0006027f89 */ /* 0x0146a400000e0000 */
.L_x_3177:
        /* <DEDUP_REMOVED lines=10> */
.L_x_3037:
[----:B------:R-:W-:Y:S05]  /*8510*/  BSYNC B0 ;  /* 0x0000000000007941 */ /* 0x000fea0003800000 */
.L_x_3036:
[----:B------:R-:W-:Y:S05]  /*8520*/  BRA.DIV ~URZ, `(.L_x_3038) ;  /* 0x000144d27f007947 */ /* 0x000fea000b800000 */
[----:B-1----:R1:W4:Y:S02]  /*8530*/  SHFL.IDX PT, R7, R5, 0x2, 0x181f ;  /* 0x00581f0005077f89 */ /* 0x00232400000e0000 */
.L_x_3178:
[----:B------:R-:W-:Y:S05]  /*8540*/  BRA.DIV ~URZ, `(.L_x_3039) ;  /* 0x000145227f007947 */ /* 0x000fea000b800000 */
[----:B--2---:R2:W1:Y:S02]  /*8550*/  SHFL.IDX PT, R2, R6, 0x2, 0x181f ;  /* 0x00581f0006027f89 */ /* 0x00446400000e0000 */
.L_x_3179:
        /* <DEDUP_REMOVED lines=10> */
.L_x_3041:
[----:B------:R-:W-:Y:S05]  /*8600*/  BSYNC B0 ;  /* 0x0000000000007941 */ /* 0x000fea0003800000 */
.L_x_3040:
[----:B------:R-:W-:Y:S05]  /*8610*/  BRA.DIV ~URZ, `(.L_x_3042) ;  /* 0x000144c27f007947 */ /* 0x000fea000b800000 */
[----:B----4-:R4:W2:Y:S04]  /*8620*/  SHFL.IDX PT, R7, R5, 0x3, 0x181f ;  /* 0x00781f0005077f89 */ /* 0x0108a800000e0000 */
[----:B-1----:R4:W1:Y:S02]  /*8630*/  SHFL.IDX PT, R2, R6, 0x3, 0x181f ;  /* 0x00781f0006027f89 */ /* 0x00286400000e0000 */
.L_x_3180:
        /* <DEDUP_REMOVED lines=10> */
.L_x_3044:
[----:B------:R-:W-:Y:S05]  /*86e0*/  BSYNC B0 ;  /* 0x0000000000007941 */ /* 0x000fea0003800000 */
.L_x_3043:
[----:B------:R-:W-:Y:S05]  /*86f0*/  BRA.DIV ~URZ, `(.L_x_3045) ;  /* 0x000144b27f007947 */ /* 0x000fea000b800000 */
[----:B--2---:R2:W3:Y:S02]  /*8700*/  SHFL.IDX PT, R7, R5, 0x4, 0x181f ;  /* 0x00981f0005077f89 */ /* 0x0044e400000e0000 */
.L_x_3181:
[----:B------:R-:W-:Y:S05]  /*8710*/  BRA.DIV ~URZ, `(.L_x_3046) ;  /* 0x000145027f007947 */ /* 0x000fea000b800000 */
[----:B-1----:R1:W2:Y:S02]  /*8720*/  SHFL.IDX PT, R2, R6, 0x4, 0x181f ;  /* 0x00981f0006027f89 */ /* 0x0022a400000e0000 */
.L_x_3182:
        /* <DEDUP_REMOVED lines=10> */
.L_x_3048:
[----:B------:R-:W-:Y:S05]  /*87d0*/  BSYNC B0 ;  /* 0x0000000000007941 */ /* 0x000fea0003800000 */
.L_x_3047:
[----:B------:R-:W-:Y:S05]  /*87e0*/  BRA.DIV ~URZ, `(.L_x_3049) ;  /* 0x000144a27f007947 */ /* 0x000fea000b800000 */
[----:B---3--:R3:W1:Y:S04]  /*87f0*/  SHFL.IDX PT, R7, R5, 0x5, 0x181f ;  /* 0x00b81f0005077f89 */ /* 0x00866800000e0000 */
[----:B--2---:R3:W2:Y:S02]  /*8800*/  SHFL.IDX PT, R2, R6, 0x5, 0x181f ;  /* 0x00b81f0006027f89 */ /* 0x0046a400000e0000 */
.L_x_3183:
        /* <DEDUP_REMOVED lines=10> */
.L_x_3051:
[----:B------:R-:W-:Y:S05]  /*88b0*/  BSYNC B0 ;  /* 0x0000000000007941 */ /* 0x000fea0003800000 */
.L_x_3050:
[----:B------:R-:W-:Y:S05]  /*88c0*/  BRA.DIV ~URZ, `(.L_x_3052) ;  /* 0x000144927f007947 */ /* 0x000fea000b800000 */
[----:B-1----:R1:W3:Y:S02]  /*88d0*/  SHFL.IDX PT, R7, R5, 0x6, 0x181f ;  /* 0x00d81f0005077f89 */ /* 0x0022e400000e0000 */
.L_x_3184:
[----:B------:R-:W-:Y:S05]  /*88e0*/  BRA.DIV ~URZ, `(.L_x_3053) ;  /* 0x000144e27f007947 */ /* 0x000fea000b800000 */
[----:B--2---:R2:W1:Y:S02]  /*88f0*/  SHFL.IDX PT, R2, R6, 0x6, 0x181f ;  /* 0x00d81f0006027f89 */ /* 0x00446400000e0000 */
.L_x_3185:
        /* <DEDUP_REMOVED lines=10> */
.L_x_3055:
[----:B------:R-:W-:Y:S05]  /*89a0*/  BSYNC B0 ;  /* 0x0000000000007941 */ /* 0x000fea0003800000 */
.L_x_3054:
[----:B------:R-:W-:Y:S05]  /*89b0*/  BRA.DIV ~URZ, `(.L_x_3056) ;  /* 0x000144827f007947 */ /* 0x000fea000b800000 */
[----:B-1-34-:R-:W1:Y:S04]  /*89c0*/  SHFL.IDX PT, R5, R5, 0x7, 0x181f ;  /* 0x00f81f0005057f89 */ /* 0x01ae6800000e0000 */
[----:B------:R3:W4:Y:S02]  /*89d0*/  SHFL.IDX PT, R3, R6, 0x7, 0x181f ;  /* 0x00f81f0006037f89 */ /* 0x00072400000e0000 */
.L_x_3186:
        /* <DEDUP_REMOVED lines=26> */
[----:B------:R-:W-:Y:S02]  /*8b80*/  IMAD.MOV.U32 R180, RZ, RZ, c[0x0][0x1e4] ;  /* 0x00007900ffb47624 */ /* 0x000fe400078e00ff */
[----:B------:R-:W-:Y:S01]  /*8b90*/  IMAD.WIDE.U32 R14, R179, 0x20, RZ ;  /* 0x00000020b30e7825 */ /* 0x000fe200078e00ff */
        /* <DEDUP_REMOVED lines=8> */
[----:B------:R-:W-:Y:S01]  /*8c20*/  IMAD R2, R3, 0x50, RZ ;  /* 0x0000005003027824 */ /* 0x000fe200078e02ff */
[----:B------:R-:W-:Y:S02]  /*8c30*/  ISETP.GE.AND P1, PT, R112, 0x21, PT ;  /* 0x000000217000780c */ /* 0x000fe40003f26270 */
[----:B------:R-:W-:Y:S01]  /*8c40*/  @P3 LEA R8, P0, R4, c[0x0][0x1c8], 0x1 ;  /* 0x0000720004083a11 */ /* 0x000fe200078008ff */
[----:B------:R-:W-:Y:S01]  /*8c50*/  IMAD.IADD R3, R5, 0x1, R2 ;  /* 0x0000000105037824 */ /* 0x000fe200078e0202 */
[----:B------:R-:W-:-:S04]  /*8c60*/  @P2 LEA R2, P4, R179, R4, 0x4 ;  /* 0x00000004b3022211 */ /* 0x000fc800078820ff */
[----:B------:R-:W-:Y:S02]  /*8c70*/  @P3 LEA.HI.X R9, R4, c[0x0][0x1cc], R3, 0x1, P0 ;  /* 0x0000730004093a11 */ /* 0x000fe400000f0c03 */
[----:B------:R-:W-:Y:S02]  /*8c80*/  ISETP.GE.AND P0, PT, R112, 0x31, PT ;  /* 0x000000317000780c */ /* 0x000fe40003f06270 */
[----:B------:R-:W-:Y:S01]  /*8c90*/  @P2 LEA.HI.X R6, R179, R3, R180, 0x4, P4 ;  /* 0x00000003b3062211 */ /* 0x000fe200020f24b4 */
        /* <DEDUP_REMOVED lines=27> */
.L_x_3058:
[----:B------:R-:W-:Y:S05]  /*8e50*/  BSYNC B0 ;  /* 0x0000000000007941 */ /* 0x000fea0003800000 */
.L_x_3057:
        /* <DEDUP_REMOVED lines=8> */
.L_x_3059:
        /* <DEDUP_REMOVED lines=68> */
.L_x_3063:
[----:B------:R-:W-:Y:S05]  /*9320*/  BSYNC B0 ;  /* 0x0000000000007941 */ /* 0x000fea0003800000 */
.L_x_3062:
        /* <DEDUP_REMOVED lines=49> */
.L_x_3065:
[----:B--2---:R-:W-:Y:S05]  /*9640*/  BSYNC B0 ;  /* 0x0000000000007941 */ /* 0x004fea0003800000 */
.L_x_3064:
        /* <DEDUP_REMOVED lines=51> */
.L_x_3067:
[----:B----4-:R-:W-:Y:S05]  /*9980*/  BSYNC B0 ;  /* 0x0000000000007941 */ /* 0x010fea0003800000 */
.L_x_3066:
        /* <DEDUP_REMOVED lines=49> */
.L_x_3069:
[----:B---34-:R-:W-:Y:S05]  /*9ca0*/  BSYNC B0 ;  /* 0x0000000000007941 */ /* 0x018fea0003800000 */
.L_x_3068:
        /* <DEDUP_REMOVED lines=67> */
.L_x_3073:
[----:B------:R-:W-:Y:S05]  /*a0e0*/  BSYNC B0 ;  /* 0x0000000000007941 */ /* 0x000fea0003800000 */
.L_x_3072:
        /* <DEDUP_REMOVED lines=44> */
.L_x_3071:
[----:B------:R-:W-:Y:S05]  /*a3b0*/  BSYNC B1 ;  /* 0x0000000000017941 */ /* 0x000fea0003800000 */
.L_x_3070:
        /* <DEDUP_REMOVED lines=48> */
.L_x_3077:
[----:B------:R-:W-:Y:S05]  /*a6c0*/  BSYNC B0 ;  /* 0x0000000000007941 */ /* 0x000fea0003800000 */
.L_x_3076:
        /* <DEDUP_REMOVED lines=44> */
.L_x_3075:
[----:B------:R-:W-:Y:S05]  /*a990*/  BSYNC B1 ;  /* 0x0000000000017941 */ /* 0x000fea0003800000 */
.L_x_3074:
        /* <DEDUP_REMOVED lines=48> */
.L_x_3081:
[----:B------:R-:W-:Y:S05]  /*aca0*/  BSYNC B0 ;  /* 0x0000000000007941 */ /* 0x000fea0003800000 */
.L_x_3080:
        /* <DEDUP_REMOVED lines=44> */
.L_x_3079:
[----:B------:R-:W-:Y:S05]  /*af70*/  BSYNC B1 ;  /* 0x0000000000017941 */ /* 0x000fea0003800000 */
.L_x_3078:
        /* <DEDUP_REMOVED lines=47> */
.L_x_3084:
[----:B------:R-:W-:Y:S05]  /*b270*/  BSYNC B0 ;  /* 0x0000000000007941 */ /* 0x000fea0003800000 */
.L_x_3083:
        /* <DEDUP_REMOVED lines=45> */
.L_x_3061:
        /* <DEDUP_REMOVED lines=75> */
.L_x_3086:
[----:B---3--:R-:W-:Y:S05]  /*ba00*/  BSYNC B0 ;  /* 0x0000000000007941 */ /* 0x008fea0003800000 */
.L_x_3085:
        /* <DEDUP_REMOVED lines=74> */
.L_x_3088:
[----:B---3--:R-:W-:Y:S05]  /*beb0*/  BSYNC B0 ;  /* 0x0000000000007941 */ /* 0x008fea0003800000 */
.L_x_3087:
        /* <DEDUP_REMOVED lines=114> */
.L_x_3090:
[----:B------:R-:W-:Y:S05]  /*c5e0*/  BSYNC B0 ;  /* 0x0000000000007941 */ /* 0x000fea0003800000 */
.L_x_3089:
        /* <DEDUP_REMOVED lines=95> */
.L_x_3092:
[----:B------:R-:W-:Y:S05]  /*cbe0*/  BSYNC B0 ;  /* 0x0000000000007941 */ /* 0x000fea0003800000 */
.L_x_3091:
        /* <DEDUP_REMOVED lines=95> */
.L_x_3094:
[----:B------:R-:W-:Y:S05]  /*d1e0*/  BSYNC B0 ;  /* 0x0000000000007941 */ /* 0x000fea0003800000 */
.L_x_3093:
        /* <DEDUP_REMOVED lines=101> */
.L_x_3082:
[----:B------:R-:W-:Y:S05]  /*d840*/  BSYNC B2 ;  /* 0x0000000000027941 */ /* 0x000fea0003800000 */
.L_x_3060:
[----:B------:R-:W4:Y:S01]  /*d850*/  LDL R74, [R1+0x30] ;  /* 0x00003000014a7983 */ /* 0x000f220000100800 */
[----:B------:R-:W-:-:S04]  /*d860*/  DEPBAR.LE SB0, 0x0 ;  /* 0x000080000000791a */ /* 0x000fc80000000000 */
[----:B--2---:R-:W2:Y:S01]  /*d870*/  LDL.64 R72, [R1+0x20] ;  /* 0x0000200001487983 */ /* 0x004ea20000100a00 */
[----:B------:R-:W-:Y:S01]  /*d880*/  IMAD R0, R114, c[0x0][0x208], RZ ;  /* 0x0000820072007a24 */ /* 0x000fe200078e02ff */
[----:B------:R-:W-:Y:S01]  /*d890*/  ULDC.64 UR4, c[0x0][0x208] ;  /* 0x0000820000047ab9 */ /* 0x000fe20000000a00 */
[C---:B-1----:R-:W-:Y:S01]  /*d8a0*/  IMAD.WIDE.U32 R2, R113.reuse, c[0x0][0x208], RZ ;  /* 0x0000820071027a25 */ /* 0x042fe200078e00ff */
[----:B---3--:R-:W3:Y:S03]  /*d8b0*/  LDL R248, [R1+0x10] ;  /* 0x0000100001f87983 */ /* 0x008ee60000100800 */
[----:B------:R-:W-:Y:S01]  /*d8c0*/  IMAD R0, R113, c[0x0][0x20c], R0 ;  /* 0x0000830071007a24 */ /* 0x000fe200078e0200 */
[----:B------:R-:W-:Y:S03]  /*d8d0*/  BAR.SYNC.DEFER_BLOCKING 0x0 ;  /* 0x0000000000007b1d */ /* 0x000fe60000010000 */
[----:B------:R-:W-:-:S03]  /*d8e0*/  IMAD.IADD R0, R3, 0x1, R0 ;  /* 0x0000000103007824 */ /* 0x000fc600078e0200 */
[----:B------:R-:W-:Y:S04]  /*d8f0*/  LDSM.16.M88.4 R4, [R214+0x2000] ;  /* 0x00200000d604783b */ /* 0x000fe80000000200 */
[----:B------:R-:W1:Y:S04]  /*d900*/  LDSM.16.M88.4 R16, [R115] ;  /* 0x000000007310783b */ /* 0x000e680000000200 */
[----:B------:R-:W1:Y:S04]  /*d910*/  LDSM.16.M88.4 R12, [R115+0x800] ;  /* 0x00080000730c783b */ /* 0x000e680000000200 */
[----:B------:R-:W1:Y:S04]  /*d920*/  LDSM.16.M88.4 R20, [R115+0x1000] ;  /* 0x001000007314783b */ /* 0x000e680000000200 */
[----:B------:R-:W1:Y:S04]  /*d930*/  LDSM.16.M88.4 R28, [R115+0x1800] ;  /* 0x00180000731c783b */ /* 0x000e680000000200 */
[----:B------:R-:W1:Y:S04]  /*d940*/  LDSM.16.M88.4 R24, [R115+0x2000] ;  /* 0x002000007318783b */ /* 0x000e680000000200 */
[----:B------:R-:W1:Y:S04]  /*d950*/  LDSM.16.M88.4 R8, [R214] ;  /* 0x00000000d608783b */ /* 0x000e680000000200 */
[----:B------:R-:W-:Y:S01]  /*d960*/  LDSM.16.M88.4 R36, [R222] ;  /* 0x00000000de24783b */ /* 0x000fe20000000200 */
[----:B------:R-:W-:Y:S01]  /*d970*/  IMAD R0, R0, 0x50, RZ ;  /* 0x0000005000007824 */ /* 0x000fe200078e02ff */
[----:B------:R-:W-:-:S02]  /*d980*/  USHF.L.U32 UR7, UR4, 0x5, URZ ;  /* 0x0000000504077899 */ /* 0x000fc4000800063f */
[----:B------:R-:W-:Y:S01]  /*d990*/  UMOV UR6, 0x5 ;  /* 0x0000000500067882 */ /* 0x000fe20000000000 */
[----:B------:R-:W-:Y:S01]  /*d9a0*/  LDSM.16.M88.4 R56, [R218] ;  /* 0x00000000da38783b */ /* 0x000fe20000000200 */
[----:B------:R-:W-:-:S03]  /*d9b0*/  ISETP.GE.AND P0, PT, R136, c[0x0][0x1d4], PT ;  /* 0x0000750088007a0c */ /* 0x000fc60003f06270 */
        /* <DEDUP_REMOVED lines=12> */
[C---:B------:R-:W-:Y:S08]  /*da80*/  HMMA.16816.F32 R120, R8.reuse, R16, RZ ;  /* 0x000000100878723c */ /* 0x040ff000000018ff */
[C---:B------:R-:W-:Y:S08]  /*da90*/  HMMA.16816.F32 R148, R8.reuse, R18, RZ ;  /* 0x000000120894723c */ /* 0x040ff000000018ff */
[C---:B------:R-:W-:Y:S08]  /*daa0*/  HMMA.16816.F32 R104, R8.reuse, R12, RZ ;  /* 0x0000000c0868723c */ /* 0x040ff000000018ff */
[C---:B------:R-:W-:Y:S08]  /*dab0*/  HMMA.16816.F32 R128, R8.reuse, R14, RZ ;  /* 0x0000000e0880723c */ /* 0x040ff000000018ff */
[C---:B------:R-:W-:Y:S08]  /*dac0*/  HMMA.16816.F32 R100, R8.reuse, R20, RZ ;  /* 0x000000140864723c */ /* 0x040ff000000018ff */
[C---:B------:R-:W-:Y:S08]  /*dad0*/  HMMA.16816.F32 R124, R8.reuse, R22, RZ ;  /* 0x00000016087c723c */ /* 0x040ff000000018ff */
[C---:B------:R-:W-:Y:S08]  /*dae0*/  HMMA.16816.F32 R92, R8.reuse, R28, RZ ;  /* 0x0000001c085c723c */ /* 0x040ff000000018ff */
[C---:B------:R-:W-:Y:S01]  /*daf0*/  HMMA.16816.F32 R132, R8.reuse, R30, RZ ;  /* 0x0000001e0884723c */ /* 0x040fe200000018ff */
[----:B------:R-:W2:Y:S07]  /*db00*/  LDSM.16.M88.4 R28, [R220] ;  /* 0x00000000dc1c783b */ /* 0x000eae0000000200 */
[C---:B------:R-:W-:Y:S08]  /*db10*/  HMMA.16816.F32 R88, R8.reuse, R24, RZ ;  /* 0x000000180858723c */ /* 0x040ff000000018ff */
[----:B------:R-:W-:Y:S01]  /*db20*/  HMMA.16816.F32 R84, R8, R26, RZ ;  /* 0x0000001a0854723c */ /* 0x000fe200000018ff */
[----:B------:R-:W-:Y:S01]  /*db30*/  USHF.L.U64.HI UR5, UR4, UR6, UR5 ;  /* 0x0000000604057299 */ /* 0x000fe20008010205 */
[----:B------:R-:W2:Y:S01]  /*db40*/  LDSM.16.M88.4 R20, [R219] ;  /* 0x00000000db14783b */ /* 0x000ea20000000200 */
[----:B------:R-:W-:-:S02]  /*db50*/  ISETP.LT.OR P5, PT, R112, 0x1, P0 ;  /* 0x000000017000780c */ /* 0x000fc400007a1670 */
[----:B------:R-:W-:-:S03]  /*db60*/  ISETP.LT.OR P4, PT, R112, 0x11, P0 ;  /* 0x000000117000780c */ /* 0x000fc60000781670 */
[C---:B-1----:R-:W-:Y:S08]  /*db70*/  HMMA.16816.F32 R76, R4.reuse, R36, R44 ;  /* 0x00000024044c723c */ /* 0x042ff0000000182c */
[----:B------:R-:W-:Y:S01]  /*db80*/  HMMA.16816.F32 R80, R4, R56, R40 ;  /* 0x000000380450723c */ /* 0x000fe20000001828 */
[----:B----4-:R-:W-:Y:S02]  /*db90*/  IMAD.MOV.U32 R9, RZ, RZ, R74 ;  /* 0x000000ffff097224 */ /* 0x010fe400078e004a */
[----:B--2---:R-:W-:-:S04]  /*dba0*/  IMAD.MOV.U32 R8, RZ, RZ, R72 ;  /* 0x000000ffff087224 */ /* 0x004fc800078e0048 */
[----:B------:R-:W-:Y:S02]  /*dbb0*/  IMAD.WIDE.U32 R2, R2, 0x50, R8 ;  /* 0x0000005002027825 */ /* 0x000fe400078e0008 */
[----:B------:R-:W1:Y:S02]  /*dbc0*/  LDSM.16.M88.4 R8, [R217] ;  /* 0x00000000d908783b */ /* 0x000e640000000200 */
[----:B------:R-:W-:Y:S01]  /*dbd0*/  IMAD.IADD R0, R3, 0x1, R0 ;  /* 0x0000000103007824 */ /* 0x000fe200078e0200 */
[----:B------:R-:W-:-:S04]  /*dbe0*/  LEA R16, P1, R2, c[0x0][0x1f8], 0x1 ;  /* 0x00007e0002107a11 */ /* 0x000fc800078208ff */
[----:B------:R-:W-:Y:S02]  /*dbf0*/  IADD3 R14, P3, R16, UR7, RZ ;  /* 0x00000007100e7c10 */ /* 0x000fe4000ff7e0ff */
[----:B------:R-:W-:Y:S02]  /*dc00*/  LEA.HI.X R17, R2, c[0x0][0x1fc], R0, 0x1, P1 ;  /* 0x00007f0002117a11 */ /* 0x000fe400008f0c00 */
[----:B------:R-:W-:Y:S02]  /*dc10*/  IADD3 R12, P2, R14, UR7, RZ ;  /* 0x000000070e0c7c10 */ /* 0x000fe4000ff5e0ff */
[----:B------:R-:W-:Y:S01]  /*dc20*/  IADD3.X R15, R17, UR5, RZ, P3, !PT ;  /* 0x00000005110f7c10 */ /* 0x000fe20009ffe4ff */
[----:B------:R-:W-:Y:S01]  /*dc30*/  @!PT LDS RZ, [RZ] ;  /* 0x00000000fffff984 */ /* 0x000fe20000000800 */
[----:B------:R-:W-:Y:S01]  /*dc40*/  @!PT LDS RZ, [RZ] ;  /* 0x00000000fffff984 */ /* 0x000fe20000000800 */
[----:B------:R-:W-:Y:S01]  /*dc50*/  @!PT LDS RZ, [RZ] ;  /* 0x00000000fffff984 */ /* 0x000fe20000000800 */
[----:B------:R2:W-:Y:S01]  /*dc60*/  LDGSTS.E.BYPASS.LTC128B.128 [R224+0x100], [R16.64], !P5 ;  /* 0x0010000010e07fae */ /* 0x0005e2000e901d48 */
[----:B------:R-:W-:Y:S02]  /*dc70*/  IADD3 R2, P1, R12, UR7, RZ ;  /* 0x000000070c027c10 */ /* 0x000fe4000ff3e0ff */
[----:B------:R-:W-:Y:S01]  /*dc80*/  IADD3.X R13, R15, UR5, RZ, P2, !PT ;  /* 0x000000050f0d7c10 */ /* 0x000fe200097fe4ff */
[----:B------:R4:W-:Y:S01]  /*dc90*/  LDGSTS.E.BYPASS.LTC128B.128 [R224+0x900], [R14.64], !P4 ;  /* 0x009000000ee07fae */ /* 0x0009e2000e101d48 */
[----:B------:R-:W-:-:S02]  /*dca0*/  ISETP.LT.OR P3, PT, R112, 0x21, P0 ;  /* 0x000000217000780c */ /* 0x000fc40000761670 */
[----:B------:R-:W-:Y:S02]  /*dcb0*/  IADD3.X R3, R13, UR5, RZ, P1, !PT ;  /* 0x000000050d037c10 */ /* 0x000fe40008ffe4ff */
[C---:B------:R-:W-:Y:S02]  /*dcc0*/  ISETP.LT.OR P2, PT, R112.reuse, 0x31, P0 ;  /* 0x000000317000780c */ /* 0x040fe40000741670 */
[----:B------:R-:W-:-:S07]  /*dcd0*/  ISETP.LT.OR P1, PT, R112, 0x41, P0 ;  /* 0x000000417000780c */ /* 0x000fce0000721670 */
[----:B------:R4:W-:Y:S04]  /*dce0*/  LDGSTS.E.BYPASS.LTC128B.128 [R224+0x1100], [R12.64], !P3 ;  /* 0x011000000ce07fae */ /* 0x0009e8000d901d48 */
[----:B------:R1:W-:Y:S01]  /*dcf0*/  LDGSTS.E.BYPASS.LTC128B.128 [R224+0x1900], [R2.64], !P2 ;  /* 0x0190000002e07fae */ /* 0x0003e2000d101d48 */
[----:B--2---:R-:W-:-:S04]  /*dd00*/  IADD3 R16, P0, R2, UR7, RZ ;  /* 0x0000000702107c10 */ /* 0x004fc8000ff1e0ff */
[----:B------:R-:W-:-:S05]  /*dd10*/  IADD3.X R17, R3, UR5, RZ, P0, !PT ;  /* 0x0000000503117c10 */ /* 0x000fca00087fe4ff */
[----:B------:R2:W-:Y:S04]  /*dd20*/  LDGSTS.E.BYPASS.LTC128B.128 [R224+0x2100], [R16.64], !P1 ;  /* 0x0210000010e07fae */ /* 0x0005e8000c901d48 */
[----:B------:R-:W-:Y:S01]  /*dd30*/  LDSM.16.M88.4 R44, [R213+0x1000] ;  /* 0x00100000d52c783b */ /* 0x000fe20000000200 */
[C---:B------:R-:W-:Y:S03]  /*dd40*/  HMMA.16816.F32 R72, R4.reuse, R28, R52 ;  /* 0x0000001c0448723c */ /* 0x040fe60000001834 */
[----:B------:R-:W-:Y:S04]  /*dd50*/  LDSM.16.M88.4 R52, [R213] ;  /* 0x00000000d534783b */ /* 0x000fe80000000200 */
[----:B------:R-:W-:Y:S01]  /*dd60*/  LDSM.16.M88.4 R40, [R213+0x1800] ;  /* 0x00180000d528783b */ /* 0x000fe20000000200 */
[C---:B------:R-:W-:Y:S03]  /*dd70*/  HMMA.16816.F32 R24, R4.reuse, R32, R48 ;  /* 0x000000200418723c */ /* 0x040fe60000001830 */
[----:B------:R-:W-:Y:S04]  /*dd80*/  LDSM.16.M88.4 R48, [R213+0x800] ;  /* 0x00080000d530783b */ /* 0x000fe80000000200 */
[----:B----4-:R-:W-:Y:S01]  /*dd90*/  LDSM.16.M88.4 R12, [R215] ;  /* 0x00000000d70c783b */ /* 0x010fe20000000200 */
[C---:B------:R-:W-:Y:S03]  /*dda0*/  HMMA.16816.F32 R156, R4.reuse, R20, R60 ;  /* 0x00000014049c723c */ /* 0x040fe6000000183c */
[----:B------:R-:W-:Y:S04]  /*ddb0*/  LDSM.16.M88.4 R60, [R213+0x2000] ;  /* 0x00200000d53c783b */ /* 0x000fe80000000200 */
[----:B--2---:R-:W2:Y:S01]  /*ddc0*/  LDSM.16.M88.4 R16, [R215+0x2000] ;  /* 0x00200000d710783b */ /* 0x004ea20000000200 */
[----:B------:R-:W-:Y:S03]  /*ddd0*/  HMMA.16816.F32 R68, R4, R58, R68 ;  /* 0x0000003a0444723c */ /* 0x000fe60000001844 */
[----:B------:R-:W0:Y:S05]  /*dde0*/  LDGDEPBAR ;  /* 0x00000000000079af */ /* 0x000e2a0000000000 */
[----:B-1---5:R-:W-:Y:S08]  /*ddf0*/  HMMA.16816.F32 R136, R8, R56, R120 ;  /* 0x000000380888723c */ /* 0x022ff00000001878 */
[----:B------:R-:W-:Y:S08]  /*de00*/  HMMA.16816.F32 R64, R4, R38, R64 ;  /* 0x000000260440723c */ /* 0x000ff00000001840 */
[C---:B------:R-:W-:Y:S08]  /*de10*/  HMMA.16816.F32 R144, R8.reuse, R36, R104 ;  /* 0x000000240890723c */ /* 0x040ff00000001868 */
[C---:B------:R-:W-:Y:S08]  /*de20*/  HMMA.16816.F32 R56, R8.reuse, R58, R148 ;  /* 0x0000003a0838723c */ /* 0x040ff00000001894 */
[----:B------:R-:W-:Y:S01]  /*de30*/  HMMA.16816.F32 R104, R8, R38, R128 ;  /* 0x000000260868723c */ /* 0x000fe20000001880 */
[----:B------:R-:W-:Y:S07]  /*de40*/  LDSM.16.M88.4 R36, [R210] ;  /* 0x00000000d224783b */ /* 0x000fee0000000200 */
[----:B------:R-:W-:Y:S08]  /*de50*/  HMMA.16816.F32 R168, R4, R34, R96 ;  /* 0x0000002204a8723c */ /* 0x000ff00000001860 */
[C---:B------:R-:W-:Y:S08]  /*de60*/  HMMA.16816.F32 R152, R8.reuse, R32, R100 ;  /* 0x000000200898723c */ /* 0x040ff00000001864 */
[----:B------:R-:W-:Y:S01]  /*de70*/  HMMA.16816.F32 R120, R8, R34, R124 ;  /* 0x000000220878723c */ /* 0x000fe2000000187c */
[----:B------:R-:W-:Y:S07]  /*de80*/  LDSM.16.M88.4 R32, [R210+0x800] ;  /* 0x00080000d220783b */ /* 0x000fee0000000200 */
[C---:B------:R-:W-:Y:S08]  /*de90*/  HMMA.16816.F32 R160, R4.reuse, R30, R116 ;  /* 0x0000001e04a0723c */ /* 0x040ff00000001874 */
[----:B------:R-:W-:Y:S01]  /*dea0*/  HMMA.16816.F32 R140, R4, R22, R108 ;  /* 0x00000016048c723c */ /* 0x000fe2000000186c */
[----:B------:R-:W1:Y:S07]  /*deb0*/  LDSM.16.M88.4 R4, [R216+0x2000] ;  /* 0x00200000d804783b */ /* 0x000e6e0000000200 */
[C---:B------:R-:W-:Y:S08]  /*dec0*/  HMMA.16816.F32 R164, R8.reuse, R28, R92 ;  /* 0x0000001c08a4723c */ /* 0x040ff0000000185c */
[C---:B------:R-:W-:Y:S08]  /*ded0*/  HMMA.16816.F32 R172, R8.reuse, R20, R88 ;  /* 0x0000001408ac723c */ /* 0x040ff00000001858 */
[C---:B------:R-:W-:Y:S01]  /*dee0*/  HMMA.16816.F32 R132, R8.reuse, R30, R132 ;  /* 0x0000001e0884723c */ /* 0x040fe20000001884 */
[----:B------:R-:W-:Y:S07]  /*def0*/  LDSM.16.M88.4 R28, [R210+0x1000] ;  /* 0x00100000d21c783b */ /* 0x000fee0000000200 */
[----:B------:R-:W-:Y:S01]  /*df00*/  HMMA.16816.F32 R128, R8, R22, R84 ;  /* 0x000000160880723c */ /* 0x000fe20000001854 */
[----:B------:R-:W4:Y:S04]  /*df10*/  LDSM.16.M88.4 R8, [R216] ;  /* 0x00000000d808783b */ /* 0x000f280000000200 */
[----:B------:R-:W1:Y:S03]  /*df20*/  LDSM.16.M88.4 R20, [R210+0x2000] ;  /* 0x00200000d214783b */ /* 0x000e660000000200 */
[----:B--2---:R-:W-:Y:S01]  /*df30*/  HMMA.16816.F32 R108, R16, R44, R24 ;  /* 0x0000002c106c723c */ /* 0x004fe20000001818 */
[----:B------:R-:W2:Y:S01]  /*df40*/  LDSM.16.M88.4 R24, [R210+0x1800] ;  /* 0x00180000d218783b */ /* 0x000ea20000000200 */
[----:B---3--:R-:W-:Y:S01]  /*df50*/  ISETP.GT.AND P0, PT, R113, R248, PT ;  /* 0x000000f87100720c */ /* 0x008fe20003f04270 */
[----:B------:R-:W-:-:S05]  /*df60*/  DEPBAR.LE SB0, 0x0 ;  /* 0x000080000000791a */ /* 0x000fca0000000000 */
        /* <DEDUP_REMOVED lines=20> */
[C---:B-1----:R-:W-:Y:S08]  /*e0b0*/  HMMA.16816.F32 R104, R4.reuse, R38, R92 ;  /* 0x000000260468723c */ /* 0x042ff0000000185c */
[----:B------:R-:W-:Y:S08]  /*e0c0*/  HMMA.16816.F32 R92, R4, R34, R88 ;  /* 0x00000022045c723c */ /* 0x000ff00000001858 */
[-C--:B----4-:R-:W-:Y:S08]  /*e0d0*/  HMMA.16816.F32 R60, R8, R28.reuse, R52 ;  /* 0x0000001c083c723c */ /* 0x090ff00000001834 */
[C---:B------:R-:W-:Y:S08]  /*e0e0*/  HMMA.16816.F32 R88, R4.reuse, R28, R108 ;  /* 0x0000001c0458723c */ /* 0x040ff0000000186c */
[-C--:B------:R-:W-:Y:S08]  /*e0f0*/  HMMA.16816.F32 R84, R4, R30.reuse, R84 ;  /* 0x0000001e0454723c */ /* 0x080ff00000001854 */
[C---:B------:R-:W-:Y:S08]  /*e100*/  HMMA.16816.F32 R52, R8.reuse, R30, R48 ;  /* 0x0000001e0834723c */ /* 0x040ff00000001830 */
[----:B------:R-:W-:Y:S08]  /*e110*/  HMMA.16816.F32 R28, R8, R20, R16 ;  /* 0x00000014081c723c */ /* 0x000ff00000001810 */
[C---:B------:R-:W-:Y:S08]  /*e120*/  HMMA.16816.F32 R124, R4.reuse, R36, R124 ;  /* 0x00000024047c723c */ /* 0x040ff0000000187c */
        /* <DEDUP_REMOVED lines=18> */
[----:B------:R-:W-:Y:S02]  /*e250*/  SHF.R.S32.HI R2, RZ, 0x1f, R0 ;  /* 0x0000001fff027819 */ /* 0x000fe40000011400 */
        /* <DEDUP_REMOVED lines=26> */
.L_x_3096:
[----:B------:R-:W-:Y:S05]  /*e400*/  BSYNC B0 ;  /* 0x0000000000007941 */ /* 0x000fea0003800000 */
.L_x_3095:
        /* <DEDUP_REMOVED lines=17> */
[C---:B------:R-:W-:Y:S02]  /*e520*/  IMNMX R4, R5.reuse, R2, PT ;  /* 0x0000000205047217 */ /* 0x040fe40003800200 */
[----:B------:R-:W-:Y:S02]  /*e530*/  IMNMX R3, R5, R3, PT ;  /* 0x0000000305037217 */ /* 0x000fe40003800200 */
[C---:B------:R-:W-:Y:S02]  /*e540*/  ISETP.GT.AND P3, PT, R4.reuse, RZ, PT ;  /* 0x000000ff0400720c */ /* 0x040fe40003f64270 */
[----:B------:R-:W-:Y:S02]  /*e550*/  ISETP.GT.AND P2, PT, R4, 0x1, PT ;  /* 0x000000010400780c */ /* 0x000fe40003f44270 */
[----:B------:R-:W-:Y:S02]  /*e560*/  FSEL R9, R72, -INF , P3 ;  /* 0xff80000048097808 */ /* 0x000fe40001800000 */
[----:B------:R-:W-:-:S02]  /*e570*/  ISETP.GT.AND P1, PT, R3, RZ, PT ;  /* 0x000000ff0300720c */ /* 0x000fc40003f24270 */
[----:B------:R-:W-:Y:S02]  /*e580*/  ISETP.GT.AND P0, PT, R3, 0x1, PT ;  /* 0x000000010300780c */ /* 0x000fe40003f04270 */
[----:B------:R-:W-:Y:S02]  /*e590*/  ISETP.GT.AND P3, PT, R4, 0x8, PT ;  /* 0x000000080400780c */ /* 0x000fe40003f64270 */
[----:B------:R-:W-:Y:S02]  /*e5a0*/  FSEL R25, R73, -INF , P2 ;  /* 0xff80000049197808 */ /* 0x000fe40001000000 */
[----:B------:R-:W-:Y:S02]  /*e5b0*/  FSEL R32, R74, -INF , P1 ;  /* 0xff8000004a207808 */ /* 0x000fe40000800000 */
[----:B------:R-:W-:Y:S02]  /*e5c0*/  FSEL R33, R75, -INF , P0 ;  /* 0xff8000004b217808 */ /* 0x000fe40000000000 */
[----:B------:R-:W-:-:S02]  /*e5d0*/  ISETP.GT.AND P2, PT, R4, 0x9, PT ;  /* 0x000000090400780c */ /* 0x000fc40003f44270 */
[----:B------:R-:W-:Y:S01]  /*e5e0*/  FSEL R26, R68, -INF , P3 ;  /* 0xff800000441a7808 */ /* 0x000fe20001800000 */
[----:B-----5:R-:W-:Y:S01]  /*e5f0*/  IMAD.IADD R6, R0, 0x1, R6 ;  /* 0x0000000100067824 */ /* 0x020fe200078e0206 */
[C---:B------:R-:W-:Y:S02]  /*e600*/  ISETP.GT.AND P1, PT, R3.reuse, 0x8, PT ;  /* 0x000000080300780c */ /* 0x040fe40003f24270 */
[----:B------:R-:W-:Y:S02]  /*e610*/  ISETP.GT.AND P0, PT, R3, 0x9, PT ;  /* 0x000000090300780c */ /* 0x000fe40003f04270 */
[----:B------:R-:W-:Y:S02]  /*e620*/  ISETP.GT.AND P3, PT, R4, 0x10, PT ;  /* 0x000000100400780c */ /* 0x000fe40003f64270 */
[----:B------:R-:W-:Y:S02]  /*e630*/  FSEL R27, R69, -INF , P2 ;  /* 0xff800000451b7808 */ /* 0x000fe40001000000 */
[----:B------:R-:W-:-:S02]  /*e640*/  FSEL R34, R70, -INF , P1 ;  /* 0xff80000046227808 */ /* 0x000fc40000800000 */
[----:B------:R-:W-:Y:S02]  /*e650*/  FSEL R36, R71, -INF , P0 ;  /* 0xff80000047247808 */ /* 0x000fe40000000000 */
[----:B------:R-:W-:Y:S01]  /*e660*/  FSEL R69, R64, -INF , P3 ;  /* 0xff80000040457808 */ /* 0x000fe20001800000 */
[----:B------:R-:W-:Y:S01]  /*e670*/  IMAD.IADD R0, R0, 0x1, R7 ;  /* 0x0000000100007824 */ /* 0x000fe200078e0207 */
[C---:B------:R-:W-:Y:S02]  /*e680*/  ISETP.GT.AND P1, PT, R3.reuse, 0x10, PT ;  /* 0x000000100300780c */ /* 0x040fe40003f24270 */
[----:B------:R-:W-:Y:S02]  /*e690*/  ISETP.GT.AND P0, PT, R3, 0x11, PT ;  /* 0x000000110300780c */ /* 0x000fe40003f04270 */
[----:B------:R-:W-:Y:S02]  /*e6a0*/  ISETP.GT.AND P3, PT, R4, 0x18, PT ;  /* 0x000000180400780c */ /* 0x000fe40003f64270 */
[----:B------:R-:W-:-:S02]  /*e6b0*/  IMNMX R2, R5, R6, PT ;  /* 0x0000000605027217 */ /* 0x000fc40003800200 */
[----:B------:R-:W-:Y:S02]  /*e6c0*/  FSEL R111, R66, -INF , P1 ;  /* 0xff800000426f7808 */ /* 0x000fe40000800000 */
[----:B------:R-:W-:Y:S02]  /*e6d0*/  FSEL R112, R67, -INF , P0 ;  /* 0xff80000043707808 */ /* 0x000fe40000000000 */
[----:B------:R-:W-:Y:S02]  /*e6e0*/  FSEL R96, R56, -INF , P3 ;  /* 0xff80000038607808 */ /* 0x000fe40001800000 */
[----:B------:R-:W-:Y:S02]  /*e6f0*/  ISETP.GT.AND P2, PT, R4, 0x11, PT ;  /* 0x000000110400780c */ /* 0x000fe40003f44270 */
[C---:B------:R-:W-:Y:S02]  /*e700*/  ISETP.GT.AND P1, PT, R3.reuse, 0x18, PT ;  /* 0x000000180300780c */ /* 0x040fe40003f24270 */
[----:B------:R-:W-:-:S02]  /*e710*/  ISETP.GT.AND P0, PT, R3, 0x19, PT ;  /* 0x000000190300780c */ /* 0x000fc40003f04270 */
[----:B------:R-:W-:Y:S02]  /*e720*/  ISETP.GT.AND P3, PT, R2, RZ, PT ;  /* 0x000000ff0200720c */ /* 0x000fe40003f64270 */
[----:B------:R-:W-:Y:S02]  /*e730*/  IMNMX R0, R5, R0, PT ;  /* 0x0000000005007217 */ /* 0x000fe40003800200 */
[----:B------:R-:W-:Y:S02]  /*e740*/  FSEL R71, R65, -INF , P2 ;  /* 0xff80000041477808 */ /* 0x000fe40001000000 */
[----:B------:R-:W-:Y:S02]  /*e750*/  FSEL R113, R58, -INF , P1 ;  /* 0xff8000003a717808 */ /* 0x000fe40000800000 */
[----:B------:R-:W-:Y:S02]  /*e760*/  FSEL R131, R59, -INF , P0 ;  /* 0xff8000003b837808 */ /* 0x000fe40000000000 */
[----:B------:R-:W-:-:S02]  /*e770*/  FSEL R10, R124, -INF , P3 ;  /* 0xff8000007c0a7808 */ /* 0x000fc40001800000 */
[----:B------:R-:W-:Y:S02]  /*e780*/  ISETP.GT.AND P2, PT, R4, 0x19, PT ;  /* 0x000000190400780c */ /* 0x000fe40003f44270 */
[C---:B------:R-:W-:Y:S02]  /*e790*/  ISETP.GT.AND P1, PT, R0.reuse, RZ, PT ;  /* 0x000000ff0000720c */ /* 0x040fe40003f24270 */
[----:B------:R-:W-:Y:S02]  /*e7a0*/  ISETP.GT.AND P0, PT, R0, 0x1, PT ;  /* 0x000000010000780c */ /* 0x000fe40003f04270 */
[----:B------:R-:W-:Y:S02]  /*e7b0*/  ISETP.GT.AND P3, PT, R2, 0x8, PT ;  /* 0x000000080200780c */ /* 0x000fe40003f64270 */
[----:B------:R-:W-:Y:S02]  /*e7c0*/  FSEL R97, R57, -INF , P2 ;  /* 0xff80000039617808 */ /* 0x000fe40001000000 */
[----:B------:R-:W-:-:S02]  /*e7d0*/  FSEL R14, R126, -INF , P1 ;  /* 0xff8000007e0e7808 */ /* 0x000fc40000800000 */
[----:B------:R-:W-:Y:S02]  /*e7e0*/  FSEL R15, R127, -INF , P0 ;  /* 0xff8000007f0f7808 */ /* 0x000fe40000000000 */
[----:B------:R-:W-:Y:S02]  /*e7f0*/  FSEL R12, R104, -INF , P3 ;  /* 0xff800000680c7808 */ /* 0x000fe40001800000 */
[----:B------:R-:W-:Y:S02]  /*e800*/  ISETP.GT.AND P2, PT, R2, 0x1, PT ;  /* 0x000000010200780c */ /* 0x000fe40003f44270 */
[C---:B------:R-:W-:Y:S02]  /*e810*/  ISETP.GT.AND P1, PT, R0.reuse, 0x8, PT ;  /* 0x000000080000780c */ /* 0x040fe40003f24270 */
[----:B------:R-:W-:Y:S02]  /*e820*/  ISETP.GT.AND P0, PT, R0, 0x9, PT ;  /* 0x000000090000780c */ /* 0x000fe40003f04270 */
[----:B------:R-:W-:-:S02]  /*e830*/  ISETP.GT.AND P3, PT, R2, 0x10, PT ;  /* 0x000000100200780c */ /* 0x000fc40003f64270 */
[----:B------:R-:W-:Y:S02]  /*e840*/  FSEL R11, R125, -INF , P2 ;  /* 0xff8000007d0b7808 */ /* 0x000fe40001000000 */
[----:B------:R-:W-:Y:S02]  /*e850*/  FSEL R20, R106, -INF , P1 ;  /* 0xff8000006a147808 */ /* 0x000fe40000800000 */
[----:B------:R-:W-:Y:S02]  /*e860*/  FSEL R24, R107, -INF , P0 ;  /* 0xff8000006b187808 */ /* 0x000fe40000000000 */
[----:B------:R-:W-:Y:S02]  /*e870*/  FSEL R35, R116, -INF , P3 ;  /* 0xff80000074237808 */ /* 0x000fe40001800000 */
[----:B------:R-:W-:Y:S02]  /*e880*/  ISETP.GT.AND P2, PT, R2, 0x9, PT ;  /* 0x000000090200780c */ /* 0x000fe40003f44270 */
[----:B------:R-:W-:-:S02]  /*e890*/  ISETP.GT.AND P1, PT, R0, 0x10, PT ;  /* 0x000000100000780c */ /* 0x000fc40003f24270 */
[----:B------:R-:W-:Y:S02]  /*e8a0*/  ISETP.GT.AND P0, PT, R0, 0x11, PT ;  /* 0x000000110000780c */ /* 0x000fe40003f04270 */
[----:B------:R-:W-:Y:S02]  /*e8b0*/  ISETP.GT.AND P3, PT, R2, 0x18, PT ;  /* 0x000000180200780c */ /* 0x000fe40003f64270 */
[----:B------:R-:W-:Y:S02]  /*e8c0*/  FSEL R13, R105, -INF , P2 ;  /* 0xff800000690d7808 */ /* 0x000fe40001000000 */
[----:B------:R-:W-:Y:S02]  /*e8d0*/  FSEL R44, R118, -INF , P1 ;  /* 0xff800000762c7808 */ /* 0x000fe40000800000 */
[----:B------:R-:W-:Y:S02]  /*e8e0*/  FSEL R45, R119, -INF , P0 ;  /* 0xff800000772d7808 */ /* 0x000fe40000000000 */
[----:B------:R-:W-:-:S02]  /*e8f0*/  FSEL R38, R92, -INF , P3 ;  /* 0xff8000005c267808 */ /* 0x000fc40001800000 */
[----:B------:R-:W-:Y:S02]  /*e900*/  ISETP.GT.AND P2, PT, R2, 0x11, PT ;  /* 0x000000110200780c */ /* 0x000fe40003f44270 */
[C---:B------:R-:W-:Y:S02]  /*e910*/  ISETP.GT.AND P1, PT, R0.reuse, 0x18, PT ;  /* 0x000000180000780c */ /* 0x040fe40003f24270 */
        /* <DEDUP_REMOVED lines=16> */
[C---:B------:R-:W-:Y:S02]  /*ea20*/  ISETP.GT.AND P0, PT, R4.reuse, 0x21, PT ;  /* 0x000000210400780c */ /* 0x040fe40003f04270 */
[C---:B------:R-:W-:Y:S02]  /*ea30*/  ISETP.GT.AND P4, PT, R4.reuse, 0x30, PT ;  /* 0x000000300400780c */ /* 0x040fe40003f84270 */
[----:B------:R-:W-:Y:S02]  /*ea40*/  ISETP.GT.AND P3, PT, R4, 0x39, PT ;  /* 0x000000390400780c */ /* 0x000fe40003f64270 */
        /* <DEDUP_REMOVED lines=20> */
[----:B------:R-:W-:-:S02]  /*eb90*/  FSEL R148, R40, -INF , P1 ;  /* 0xff80000028947808 */ /* 0x000fc40000800000 */
[----:B------:R-:W-:Y:S02]  /*eba0*/  FMNMX.FTZ R4, R71, R4, !PT ;  /* 0x0000000447047209 */ /* 0x000fe40007810000 */
[----:B------:R-:W-:Y:S02]  /*ebb0*/  ISETP.GT.AND P0, PT, R2, 0x28, PT ;  /* 0x000000280200780c */ /* 0x000fe40003f04270 */
[----:B------:R-:W-:Y:S02]  /*ebc0*/  ISETP.GT.AND P1, PT, R0, 0x28, PT ;  /* 0x000000280000780c */ /* 0x000fe40003f24270 */
[----:B------:R-:W-:Y:S02]  /*ebd0*/  FMNMX.FTZ R5, R35, R5, !PT ;  /* 0x0000000523057209 */ /* 0x000fe40007810000 */
[----:B------:R-:W-:Y:S02]  /*ebe0*/  FMNMX.FTZ R4, R96, R4, !PT ;  /* 0x0000000460047209 */ /* 0x000fe40007810000 */
[----:B------:R-:W-:-:S02]  /*ebf0*/  FSEL R137, R52, -INF , P2 ;  /* 0xff80000034897808 */ /* 0x000fc40001000000 */
[----:B------:R-:W-:Y:S02]  /*ec00*/  FSEL R126, R84, -INF , P0 ;  /* 0xff800000547e7808 */ /* 0x000fe40000000000 */
[----:B------:R-:W-:Y:S02]  /*ec10*/  FSEL R135, R86, -INF , P1 ;  /* 0xff80000056877808 */ /* 0x000fe40000800000 */
[----:B------:R-:W-:Y:S02]  /*ec20*/  FSEL R155, R28, -INF , P3 ;  /* 0xff8000001c9b7808 */ /* 0x000fe40001800000 */
[----:B------:R-:W-:Y:S02]  /*ec30*/  FMNMX.FTZ R5, R37, R5, !PT ;  /* 0x0000000525057209 */ /* 0x000fe40007810000 */
[----:B------:R-:W-:Y:S02]  /*ec40*/  ISETP.GT.AND P2, PT, R2, 0x29, PT ;  /* 0x000000290200780c */ /* 0x000fe40003f44270 */
        /* <DEDUP_REMOVED lines=15> */
[C---:B------:R-:W-:Y:S02]  /*ed40*/  ISETP.GT.AND P1, PT, R2.reuse, 0x48, PT ;  /* 0x000000480200780c */ /* 0x040fe40003f24270 */
[----:B------:R-:W-:Y:S02]  /*ed50*/  ISETP.GT.AND P3, PT, R2, 0x49, PT ;  /* 0x000000490200780c */ /* 0x000fe40003f64270 */
[----:B------:R-:W-:Y:S02]  /*ed60*/  FMNMX.FTZ R2, R114, R4, !PT ;  /* 0x0000000472027209 */ /* 0x000fe40007810000 */
        /* <DEDUP_REMOVED lines=41> */
[----:B------:R-:W-:Y:S02]  /*f000*/  ISETP.GT.AND P0, PT, R0, 0x31, PT ;  /* 0x000000310000780c */ /* 0x000fe40003f04270 */
[----:B------:R-:W-:-:S02]  /*f010*/  FMNMX.FTZ R5, R136, R5, !PT ;  /* 0x0000000588057209 */ /* 0x000fc40007810000 */
[----:B------:R-:W-:Y:S02]  /*f020*/  FMNMX.FTZ R6, R201, R4, !PT ;  /* 0x00000004c9067209 */ /* 0x000fe40007810000 */
[----:B------:R-:W-:Y:S02]  /*f030*/  FMNMX.FTZ R4, R32, R33, !PT ;  /* 0x0000002120047209 */ /* 0x000fe40007810000 */
[----:B------:R-:W-:Y:S02]  /*f040*/  ISETP.GT.AND P2, PT, R0, 0x38, PT ;  /* 0x000000380000780c */ /* 0x000fe40003f44270 */
[----:B------:R-:W-:Y:S02]  /*f050*/  FMNMX.FTZ R2, R206, R2, !PT ;  /* 0x00000002ce027209 */ /* 0x000fe40007810000 */
[----:B------:R-:W-:Y:S02]  /*f060*/  FSEL R154, R103, -INF , P0 ;  /* 0xff800000679a7808 */ /* 0x000fe40000000000 */
[----:B------:R-:W-:-:S02]  /*f070*/  FMNMX.FTZ R5, R153, R5, !PT ;  /* 0x0000000599057209 */ /* 0x000fc40007810000 */
[----:B------:R-:W-:Y:S01]  /*f080*/  FMNMX.FTZ R4, R34, R4, !PT ;  /* 0x0000000422047209 */ /* 0x000fe20007810000 */
[----:B------:R-:W1:Y:S01]  /*f090*/  SHFL.BFLY PT, R7, R2, 0x2, 0x1f ;  /* 0x0c401f0002077f89 */ /* 0x000e6200000e0000 */
[----:B------:R-:W-:Y:S02]  /*f0a0*/  FSEL R141, R82, -INF , P2 ;  /* 0xff800000528d7808 */ /* 0x000fe40001000000 */
[C---:B------:R-:W-:Y:S02]  /*f0b0*/  ISETP.GT.AND P4, PT, R0.reuse, 0x39, PT ;  /* 0x000000390000780c */ /* 0x040fe40003f84270 */
[C---:B------:R-:W-:Y:S02]  /*f0c0*/  ISETP.GT.AND P1, PT, R0.reuse, 0x40, PT ;  /* 0x000000400000780c */ /* 0x040fe40003f24270 */
[C---:B------:R-:W-:Y:S02]  /*f0d0*/  ISETP.GT.AND P0, PT, R0.reuse, 0x41, PT ;  /* 0x000000410000780c */ /* 0x040fe40003f04270 */
[----:B------:R-:W-:-:S02]  /*f0e0*/  ISETP.GT.AND P3, PT, R0, 0x48, PT ;  /* 0x000000480000780c */ /* 0x000fc40003f64270 */
[----:B------:R-:W-:Y:S02]  /*f0f0*/  ISETP.GT.AND P2, PT, R0, 0x49, PT ;  /* 0x000000490000780c */ /* 0x000fe40003f44270 */
[----:B------:R-:W-:Y:S02]  /*f100*/  FMNMX.FTZ R0, R154, R5, !PT ;  /* 0x000000059a007209 */ /* 0x000fe40007810000 */
[----:B------:R-:W-:Y:S01]  /*f110*/  FMNMX.FTZ R5, R36, R4, !PT ;  /* 0x0000000424057209 */ /* 0x000fe20007810000 */
[----:B------:R-:W2:Y:S03]  /*f120*/  SHFL.BFLY PT, R8, R6, 0x2, 0x1f ;  /* 0x0c401f0006087f89 */ /* 0x000ea600000e0000 */
[----:B------:R-:W-:Y:S02]  /*f130*/  FMNMX.FTZ R5, R111, R5, !PT ;  /* 0x000000056f057209 */ /* 0x000fe40007810000 */
[----:B------:R-:W-:-:S02]  /*f140*/  FSEL R142, R83, -INF , P4 ;  /* 0xff800000538e7808 */ /* 0x000fc40002000000 */
[----:B------:R-:W-:Y:S02]  /*f150*/  FMNMX.FTZ R5, R112, R5, !PT ;  /* 0x0000000570057209 */ /* 0x000fe40007810000 */
[----:B------:R-:W-:Y:S02]  /*f160*/  FMNMX.FTZ R0, R141, R0, !PT ;  /* 0x000000008d007209 */ /* 0x000fe40007810000 */
[----:B------:R-:W-:Y:S02]  /*f170*/  FSEL R189, R122, -INF , P1 ;  /* 0xff8000007abd7808 */ /* 0x000fe40000800000 */
[----:B------:R-:W-:Y:S02]  /*f180*/  ISETP.GT.AND P1, PT, R3, 0x20, PT ;  /* 0x000000200300780c */ /* 0x000fe40003f24270 */
[----:B------:R-:W-:Y:S02]  /*f190*/  FMNMX.FTZ R5, R113, R5, !PT ;  /* 0x0000000571057209 */ /* 0x000fe40007810000 */
[----:B------:R-:W-:-:S02]  /*f1a0*/  FMNMX.FTZ R0, R142, R0, !PT ;  /* 0x000000008e007209 */ /* 0x000fc40007810000 */
[----:B------:R-:W-:Y:S02]  /*f1b0*/  FSEL R197, R123, -INF , P0 ;  /* 0xff8000007bc57808 */ /* 0x000fe40000000000 */
[----:B------:R-:W-:Y:S02]  /*f1c0*/  ISETP.GT.AND P0, PT, R3, 0x21, PT ;  /* 0x000000210300780c */ /* 0x000fe40003f04270 */
[----:B------:R-:W-:Y:S02]  /*f1d0*/  FSEL R128, R62, -INF , P1 ;  /* 0xff8000003e807808 */ /* 0x000fe40000800000 */
[----:B------:R-:W-:Y:S02]  /*f1e0*/  FMNMX.FTZ R5, R131, R5, !PT ;  /* 0x0000000583057209 */ /* 0x000fe40007810000 */
[----:B------:R-:W-:Y:S02]  /*f1f0*/  FMNMX.FTZ R0, R189, R0, !PT ;  /* 0x00000000bd007209 */ /* 0x000fe40007810000 */
[----:B------:R-:W-:-:S02]  /*f200*/  FSEL R130, R63, -INF , P0 ;  /* 0xff8000003f827808 */ /* 0x000fc40000000000 */
[----:B------:R-:W-:Y:S02]  /*f210*/  ISETP.GT.AND P1, PT, R3, 0x28, PT ;  /* 0x000000280300780c */ /* 0x000fe40003f24270 */
[----:B------:R-:W-:Y:S02]  /*f220*/  FMNMX.FTZ R5, R128, R5, !PT ;  /* 0x0000000580057209 */ /* 0x000fe40007810000 */
[----:B------:R-:W-:Y:S02]  /*f230*/  FSEL R192, R78, -INF , P3 ;  /* 0xff8000004ec07808 */ /* 0x000fe40001800000 */
[----:B------:R-:W-:Y:S02]  /*f240*/  FMNMX.FTZ R4, R197, R0, !PT ;  /* 0x00000000c5047209 */ /* 0x000fe40007810000 */
[----:B-1----:R-:W-:Y:S02]  /*f250*/  FMNMX.FTZ R0, R2, R7, !PT ;  /* 0x0000000702007209 */ /* 0x002fe40007810000 */
[----:B------:R-:W-:-:S02]  /*f260*/  ISETP.GT.AND P0, PT, R3, 0x29, PT ;  /* 0x000000290300780c */ /* 0x000fc40003f04270 */
[----:B------:R-:W-:Y:S02]  /*f270*/  FSEL R125, R54, -INF , P1 ;  /* 0xff800000367d7808 */ /* 0x000fe40000800000 */
[----:B------:R-:W-:Y:S02]  /*f280*/  FMNMX.FTZ R5, R130, R5, !PT ;  /* 0x0000000582057209 */ /* 0x000fe40007810000 */
[----:B------:R-:W-:Y:S02]  /*f290*/  FSEL R202, R79, -INF , P2 ;  /* 0xff8000004fca7808 */ /* 0x000fe40001000000 */
[----:B------:R-:W-:Y:S01]  /*f2a0*/  FMNMX.FTZ R2, R192, R4, !PT ;  /* 0x00000004c0027209 */ /* 0x000fe20007810000 */
[----:B------:R-:W1:Y:S01]  /*f2b0*/  SHFL.BFLY PT, R7, R0, 0x1, 0x1f ;  /* 0x0c201f0000077f89 */ /* 0x000e6200000e0000 */
[----:B------:R-:W-:Y:S02]  /*f2c0*/  FSEL R127, R55, -INF , P0 ;  /* 0xff800000377f7808 */ /* 0x000fe40000000000 */
[----:B------:R-:W-:-:S02]  /*f2d0*/  ISETP.GT.AND P1, PT, R3, 0x30, PT ;  /* 0x000000300300780c */ /* 0x000fc40003f24270 */
[----:B------:R-:W-:Y:S02]  /*f2e0*/  FMNMX.FTZ R5, R125, R5, !PT ;  /* 0x000000057d057209 */ /* 0x000fe40007810000 */
[----:B------:R-:W-:Y:S02]  /*f2f0*/  FMNMX.FTZ R2, R202, R2, !PT ;  /* 0x00000002ca027209 */ /* 0x000fe40007810000 */
[----:B--2---:R-:W-:Y:S02]  /*f300*/  FMNMX.FTZ R4, R6, R8, !PT ;  /* 0x0000000806047209 */ /* 0x004fe40007810000 */
[----:B------:R-:W-:Y:S02]  /*f310*/  ISETP.GT.AND P0, PT, R3, 0x31, PT ;  /* 0x000000310300780c */ /* 0x000fe40003f04270 */
[----:B------:R-:W-:Y:S02]  /*f320*/  FSEL R143, R50, -INF , P1 ;  /* 0xff800000328f7808 */ /* 0x000fe40000800000 */
[----:B------:R-:W-:Y:S01]  /*f330*/  FMNMX.FTZ R5, R127, R5, !PT ;  /* 0x000000057f057209 */ /* 0x000fe20007810000 */
[----:B------:R-:W2:Y:S01]  /*f340*/  SHFL.BFLY PT, R6, R2, 0x2, 0x1f ;  /* 0x0c401f0002067f89 */ /* 0x000ea200000e0000 */
[----:B------:R-:W-:-:S02]  /*f350*/  FSEL R146, R51, -INF , P0 ;  /* 0xff80000033927808 */ /* 0x000fc40000000000 */
[----:B------:R-:W-:Y:S01]  /*f360*/  ISETP.GT.AND P0, PT, R3, 0x38, PT ;  /* 0x000000380300780c */ /* 0x000fe20003f04270 */
[----:B------:R-:W3:Y:S01]  /*f370*/  SHFL.BFLY PT, R8, R4, 0x1, 0x1f ;  /* 0x0c201f0004087f89 */ /* 0x000ee200000e0000 */
[----:B------:R-:W-:Y:S02]  /*f380*/  FMNMX.FTZ R5, R143, R5, !PT ;  /* 0x000000058f057209 */ /* 0x000fe40007810000 */
[C---:B------:R-:W-:Y:S02]  /*f390*/  ISETP.GT.AND P3, PT, R3.reuse, 0x39, PT ;  /* 0x000000390300780c */ /* 0x040fe40003f64270 */
[----:B------:R-:W-:Y:S02]  /*f3a0*/  FSEL R150, R42, -INF , P0 ;  /* 0xff8000002a967808 */ /* 0x000fe40000000000 */
[----:B------:R-:W-:Y:S02]  /*f3b0*/  FMNMX.FTZ R5, R146, R5, !PT ;  /* 0x0000000592057209 */ /* 0x000fe40007810000 */
[----:B------:R-:W-:-:S02]  /*f3c0*/  ISETP.GT.AND P2, PT, R3, 0x40, PT ;  /* 0x000000400300780c */ /* 0x000fc40003f44270 */
[C---:B------:R-:W-:Y:S02]  /*f3d0*/  ISETP.GT.AND P1, PT, R3.reuse, 0x41, PT ;  /* 0x000000410300780c */ /* 0x040fe40003f24270 */
[C---:B------:R-:W-:Y:S02]  /*f3e0*/  ISETP.GT.AND P0, PT, R3.reuse, 0x48, PT ;  /* 0x000000480300780c */ /* 0x040fe40003f04270 */
[----:B------:R-:W-:Y:S02]  /*f3f0*/  ISETP.GT.AND P4, PT, R3, 0x49, PT ;  /* 0x000000490300780c */ /* 0x000fe40003f84270 */
[----:B------:R-:W-:Y:S02]  /*f400*/  FSEL R152, R43, -INF , P3 ;  /* 0xff8000002b987808 */ /* 0x000fe40001800000 */
[----:B------:R-:W-:Y:S01]  /*f410*/  FMNMX.FTZ R3, R150, R5, !PT ;  /* 0x0000000596037209 */ /* 0x000fe20007810000 */
[----:B------:R-:W-:Y:S01]  /*f420*/  LDSM.16.MT88.4 R40, [R211] ;  /* 0x00000000d328783b */ /* 0x000fe20000004200 */
[----:B------:R-:W-:-:S02]  /*f430*/  FSEL R191, R30, -INF , P2 ;  /* 0xff8000001ebf7808 */ /* 0x000fc40001000000 */
[----:B------:R-:W-:Y:S02]  /*f440*/  FMNMX.FTZ R3, R152, R3, !PT ;  /* 0x0000000398037209 */ /* 0x000fe40007810000 */
[----:B-1----:R-:W-:Y:S02]  /*f450*/  FMNMX.FTZ R110, R0, R7, !PT ;  /* 0x00000007006e7209 */ /* 0x002fe40007810000 */
[----:B------:R-:W-:Y:S02]  /*f460*/  FSEL R193, R31, -INF , P1 ;  /* 0xff8000001fc17808 */ /* 0x000fe40000800000 */
[----:B------:R-:W-:Y:S01]  /*f470*/  FMNMX.FTZ R0, R191, R3, !PT ;  /* 0x00000003bf007209 */ /* 0x000fe20007810000 */
[----:B------:R-:W-:Y:S01]  /*f480*/  LDSM.16.MT88.4 R28, [R209] ;  /* 0x00000000d11c783b */ /* 0x000fe20000004200 */
[----:B------:R-:W-:Y:S02]  /*f490*/  FSEL R199, R18, -INF , P0 ;  /* 0xff80000012c77808 */ /* 0x000fe40000000000 */
[----:B------:R-:W-:-:S02]  /*f4a0*/  FMNMX.FTZ R0, R193, R0, !PT ;  /* 0x00000000c1007209 */ /* 0x000fc40007810000 */
[----:B--2---:R-:W-:Y:S02]  /*f4b0*/  FMNMX.FTZ R5, R2, R6, !PT ;  /* 0x0000000602057209 */ /* 0x004fe40007810000 */
[----:B---3--:R-:W-:Y:S02]  /*f4c0*/  FMNMX.FTZ R108, R4, R8, !PT ;  /* 0x00000008046c7209 */ /* 0x008fe40007810000 */
        /* <DEDUP_REMOVED lines=88> */
[----:B------:R3:W1:Y:S02]  /*fa50*/  MUFU.EX2 R185, R5 ;  /* 0x0000000500b97308 */ /* 0x0006640000000800 */
[----:B---3--:R-:W-:-:S06]  /*fa60*/  FFMA.FTZ R5, R113, c[0x0][0x2d0], -R4 ;  /* 0x0000b40071057a23 */ /* 0x008fcc0000010804 */
[----:B------:R3:W-:Y:S01]  /*fa70*/  MUFU.EX2 R186, R5 ;  /* 0x0000000500ba7308 */ /* 0x0007e20000000800 */
[----:B-1----:R-:W-:Y:S02]  /*fa80*/  F2FP.PACK_AB R11, R239, R238 ;  /* 0x000000eeef0b723e */ /* 0x002fe400000000ff */
[----:B------:R-:W-:Y:S02]  /*fa90*/  F2FP.PACK_AB R12, R230, R242 ;  /* 0x000000f2e60c723e */ /* 0x000fe400000000ff */
[----:B-----5:R-:W-:Y:S01]  /*faa0*/  F2FP.PACK_AB R14, R232, R229 ;  /* 0x000000e5e80e723e */ /* 0x020fe200000000ff */
[----:B---3--:R-:W-:-:S04]  /*fab0*/  FFMA.FTZ R5, R131, c[0x0][0x2d0], -R4 ;  /* 0x0000b40083057a23 */ /* 0x008fc80000010804 */
[----:B------:R1:W3:Y:S01]  /*fac0*/  MUFU.EX2 R184, R5 ;  /* 0x0000000500b87308 */ /* 0x0002e20000000800 */
[----:B------:R-:W-:Y:S02]  /*fad0*/  F2FP.PACK_AB R13, R6, R227 ;  /* 0x000000e3060d723e */ /* 0x000fe400000000ff */
[----:B------:R-:W-:Y:S01]  /*fae0*/  F2FP.PACK_AB R15, R228, R7 ;  /* 0x00000007e40f723e */ /* 0x000fe200000000ff */
[----:B-1----:R-:W-:-:S04]  /*faf0*/  FFMA.FTZ R5, R114, c[0x0][0x2d0], -R3 ;  /* 0x0000b40072057a23 */ /* 0x002fc80000010803 */
        /* <DEDUP_REMOVED lines=9> */
[----:B------:R5:W1:Y:S02]  /*fb90*/  MUFU.EX2 R182, R5 ;  /* 0x0000000500b67308 */ /* 0x000a640000000800 */
        /* <DEDUP_REMOVED lines=10> */
[C---:B------:R-:W-:Y:S08]  /*fc40*/  HMMA.16816.F32 R60, R8.reuse, R30, RZ ;  /* 0x0000001e083c723c */ /* 0x040ff000000018ff */
        /* <DEDUP_REMOVED lines=8> */
[----:B------:R4:W-:Y:S01]  /*fcd0*/  MUFU.EX2 R176, R5 ;  /* 0x0000000500b07308 */ /* 0x0009e20000000800 */
[----:B------:R-:W-:Y:S02]  /*fce0*/  F2FP.PACK_AB R9, R207, R223 ;  /* 0x000000dfcf09723e */ /* 0x000fe400000000ff */
        /* <DEDUP_REMOVED lines=32> */
[C---:B------:R-:W-:Y:S01]  /*fef0*/  HMMA.16816.F32 R44, R12.reuse, R28, RZ ;  /* 0x0000001c0c2c723c */ /* 0x040fe200000018ff */
[--C-:B-1----:R-:W-:Y:S01]  /*ff00*/  FFMA.FTZ R5, R130, c[0x0][0x2d0], -R4.reuse ;  /* 0x0000b40082057a23 */ /* 0x102fe20000010804 */
[----:B------:R-:W-:Y:S01]  /*ff10*/  ISETP.NE.AND P6, PT, R251, 0x1, PT ;  /* 0x00000001fb00780c */ /* 0x000fe20003fc5270 */
[----:B------:R-:W-:Y:S05]  /*ff20*/  LDSM.16.MT88.4 R128, [R208+0x2000] ;  /* 0x00200000d080783b */ /* 0x000fea0000004200 */
[----:B------:R-:W-:Y:S01]  /*ff30*/  HMMA.16816.F32 R120, R12, R30, RZ ;  /* 0x0000001e0c78723c */ /* 0x000fe200000018ff */
[----:B------:R-:W1:Y:S04]  /*ff40*/  LDSM.16.MT88.4 R12, [R208+0x1000] ;  /* 0x00100000d00c783b */ /* 0x000e680000004200 */
[----:B------:R-:W-:Y:S03]  /*ff50*/  LDSM.16.MT88.4 R28, [R209+0x1000] ;  /* 0x00100000d11c783b */ /* 0x000fe60000004200 */
[----:B------:R-:W-:Y:S01]  /*ff60*/  HMMA.16816.F32 R88, R8, R32, R20 ;  /* 0x000000200858723c */ /* 0x000fe20000001814 */
[----:B------:R-:W3:Y:S01]  /*ff70*/  LDSM.16.MT88.4 R20, [R212+0x1000] ;  /* 0x00100000d414783b */ /* 0x000ee20000004200 */
[----:B------:R2:W1:Y:S02]  /*ff80*/  MUFU.EX2 R169, R5 ;  /* 0x0000000500a97308 */ /* 0x0004640000000800 */
[----:B--2---:R-:W-:-:S06]  /*ff90*/  FFMA.FTZ R5, R125, c[0x0][0x2d0], -R4 ;  /* 0x0000b4007d057a23 */ /* 0x004fcc0000010804 */
[----:B------:R2:W-:Y:S02]  /*ffa0*/  MUFU.EX2 R167, R5 ;  /* 0x0000000500a77308 */ /* 0x0005e40000000800 */
[----:B--2---:R-:W-:-:S06]  /*ffb0*/  FFMA.FTZ R5, R127, c[0x0][0x2d0], -R4 ;  /* 0x0000b4007f057a23 */ /* 0x004fcc0000010804 */
[----:B------:R2:W1:Y:S01]  /*ffc0*/  MUFU.EX2 R166, R5 ;  /* 0x0000000500a67308 */ /* 0x0004620000000800 */
[----:B------:R-:W-:Y:S01]  /*ffd0*/  HMMA.16816.F32 R44, R8, R16, R44 ;  /* 0x00000010082c723c */ /* 0x000fe2000000182c */
[----:B--2---:R-:W-:-:S06]  /*ffe0*/  FFMA.FTZ R5, R144, c[0x0][0x2d0], -R3 ;  /* 0x0000b40090057a23 */ /* 0x004fcc0000010803 */
[----:B------:R2:W-:Y:S01]  /*fff0*/  MUFU.EX2 R168, R5 ;  /* 0x0000000500a87308 */ /* 0x0005e20000000800 */
[C---:B------:R-:W-:Y:S08]  /*10000*/  HMMA.16816.F32 R16, R8.reuse, R18, R120 ;  /* 0x000000120810723c */ /* 0x040ff00000001878 */
[----:B------:R-:W-:Y:S01]  /*10010*/  HMMA.16816.F32 R84, R8, R34, R100 ;  /* 0x000000220854723c */ /* 0x000fe20000001864 */
[----:B--2---:R-:W-:-:S04]  /*10020*/  FFMA.FTZ R5, R148, c[0x0][0x2d0], -R3 ;  /* 0x0000b40094057a23 */ /* 0x004fc80000010803 */
[----:B------:R2:W-:Y:S02]  /*10030*/  MUFU.EX2 R165, R5 ;  /* 0x0000000500a57308 */ /* 0x0005e40000000800 */
[----:B------:R-:W-:Y:S02]  /*10040*/  F2FP.PACK_AB R8, R182, R181 ;  /* 0x000000b5b608723e */ /* 0x000fe400000000ff */
[----:B------:R-:W-:Y:S02]  /*10050*/  F2FP.PACK_AB R9, R177, R178 ;  /* 0x000000b2b109723e */ /* 0x000fe400000000ff */
        /* <DEDUP_REMOVED lines=9> */
[----:B------:R-:W-:Y:S01]  /*100f0*/  HMMA.16816.F32 R64, R8, R30, R60 ;  /* 0x0000001e0840723c */ /* 0x000fe2000000183c */
[----:B-1----:R-:W-:-:S07]  /*10100*/  FFMA.FTZ R5, R149, c[0x0][0x2d0], -R2 ;  /* 0x0000b40095057a23 */ /* 0x002fce0000010802 */
[C---:B------:R-:W-:Y:S01]  /*10110*/  HMMA.16816.F32 R104, R8.reuse, R12, R104 ;  /* 0x0000000c0868723c */ /* 0x040fe20000001868 */
[----:B------:R1:W-:Y:S07]  /*10120*/  MUFU.EX2 R162, R5 ;  /* 0x0000000500a27308 */ /* 0x0003ee0000000800 */
[C---:B------:R-:W-:Y:S08]  /*10130*/  HMMA.16816.F32 R96, R8.reuse, R20, R96 ;  /* 0x000000140860723c */ /* 0x040ff00000001860 */
[----:B------:R-:W-:Y:S01]  /*10140*/  HMMA.16816.F32 R80, R8, R28, R80 ;  /* 0x0000001c0850723c */ /* 0x000fe20000001850 */
[----:B-1----:R-:W-:-:S07]  /*10150*/  FFMA.FTZ R5, R151, c[0x0][0x2d0], -R2 ;  /* 0x0000b40097057a23 */ /* 0x002fce0000010802 */
[----:B------:R-:W-:Y:S01]  /*10160*/  HMMA.16816.F32 R60, R8, R38, R52 ;  /* 0x00000026083c723c */ /* 0x000fe20000001834 */
[----:B------:R1:W-:Y:S06]  /*10170*/  MUFU.EX2 R161, R5 ;  /* 0x0000000500a17308 */ /* 0x0003ec0000000800 */
[----:B----4-:R-:W-:Y:S02]  /*10180*/  F2FP.PACK_AB R8, R174, R183 ;  /* 0x000000b7ae08723e */ /* 0x010fe400000000ff */
[----:B------:R-:W-:Y:S02]  /*10190*/  F2FP.PACK_AB R9, R169, R170 ;  /* 0x000000aaa909723e */ /* 0x000fe400000000ff */
[----:B------:R-:W-:-:S02]  /*101a0*/  F2FP.PACK_AB R10, R172, R173 ;  /* 0x000000adac0a723e */ /* 0x000fc400000000ff */
[----:B------:R-:W-:Y:S01]  /*101b0*/  F2FP.PACK_AB R11, R166, R167 ;  /* 0x000000a7a60b723e */ /* 0x000fe200000000ff */
[----:B-1----:R-:W-:-:S06]  /*101c0*/  FFMA.FTZ R5, R153, c[0x0][0x2d0], -R0 ;  /* 0x0000b40099057a23 */ /* 0x002fcc0000010800 */
[----:B------:R-:W-:Y:S01]  /*101d0*/  HMMA.16816.F32 R32, R8, R22, R24 ;  /* 0x000000160820723c */ /* 0x000fe20000001818 */
[----:B------:R-:W1:Y:S01]  /*101e0*/  LDSM.16.MT88.4 R24, [R208+0x1800] ;  /* 0x00180000d018783b */ /* 0x000e620000004200 */
[----:B------:R3:W-:Y:S02]  /*101f0*/  MUFU.EX2 R160, R5 ;  /* 0x0000000500a07308 */ /* 0x0007e40000000800 */
[----:B---3--:R-:W-:-:S06]  /*10200*/  FFMA.FTZ R5, R154, c[0x0][0x2d0], -R0 ;  /* 0x0000b4009a057a23 */ /* 0x008fcc0000010800 */
[----:B------:R3:W4:Y:S02]  /*10210*/  MUFU.EX2 R159, R5 ;  /* 0x00000005009f7308 */ /* 0x0007240000000800 */
[----:B---3--:R-:W-:-:S06]  /*10220*/  FFMA.FTZ R5, R141, c[0x0][0x2d0], -R0 ;  /* 0x0000b4008d057a23 */ /* 0x008fcc0000010800 */
[----:B------:R3:W-:Y:S02]  /*10230*/  MUFU.EX2 R157, R5 ;  /* 0x00000005009d7308 */ /* 0x0007e40000000800 */
[----:B---3--:R-:W-:-:S06]  /*10240*/  FFMA.FTZ R5, R142, c[0x0][0x2d0], -R0 ;  /* 0x0000b4008e057a23 */ /* 0x008fcc0000010800 */
[----:B------:R3:W5:Y:S01]  /*10250*/  MUFU.EX2 R158, R5 ;  /* 0x00000005009e7308 */ /* 0x0007620000000800 */
[----:B------:R-:W-:Y:S01]  /*10260*/  HMMA.16816.F32 R52, R8, R14, R40 ;  /* 0x0000000e0834723c */ /* 0x000fe20000001828 */
[----:B---3--:R-:W-:-:S06]  /*10270*/  FFMA.FTZ R5, R156, c[0x0][0x2d0], -R3 ;  /* 0x0000b4009c057a23 */ /* 0x008fcc0000010803 */
[----:B------:R3:W-:Y:S01]  /*10280*/  MUFU.EX2 R156, R5 ;  /* 0x00000005009c7308 */ /* 0x0007e20000000800 */
[----:B------:R-:W-:Y:S01]  /*10290*/  HMMA.16816.F32 R40, R8, R28, R44 ;  /* 0x0000001c0828723c */ /* 0x000fe2000000182c */
[----:B---3--:R-:W-:-:S06]  /*102a0*/  FFMA.FTZ R5, R155, c[0x0][0x2d0], -R3 ;  /* 0x0000b4009b057a23 */ /* 0x008fcc0000010803 */
[----:B------:R3:W-:Y:S01]  /*102b0*/  MUFU.EX2 R114, R5 ;  /* 0x0000000500727308 */ /* 0x0007e20000000800 */
[C---:B------:R-:W-:Y:S01]  /*102c0*/  HMMA.16816.F32 R56, R8.reuse, R12, R56 ;  /* 0x0000000c0838723c */ /* 0x040fe20000001838 */
[----:B------:R-:W-:Y:S07]  /*102d0*/  LDSM.16.MT88.4 R12, [R211+0x1800] ;  /* 0x00180000d30c783b */ /* 0x000fee0000004200 */
[----:B------:R-:W-:Y:S01]  /*102e0*/  HMMA.16816.F32 R48, R8, R20, R48 ;  /* 0x000000140830723c */ /* 0x000fe20000001830 */
[----:B------:R-:W1:Y:S01]  /*102f0*/  LDSM.16.MT88.4 R20, [R212+0x1800] ;  /* 0x00180000d414783b */ /* 0x000e620000004200 */
[----:B---3--:R-:W-:-:S06]  /*10300*/  FFMA.FTZ R5, R188, c[0x0][0x2d0], -R3 ;  /* 0x0000b400bc057a23 */ /* 0x008fcc0000010803 */
[C---:B------:R-:W-:Y:S01]  /*10310*/  HMMA.16816.F32 R28, R8.reuse, R30, R16 ;  /* 0x0000001e081c723c */ /* 0x040fe20000001810 */
[----:B------:R-:W3:Y:S01]  /*10320*/  LDSM.16.MT88.4 R16, [R209+0x1800] ;  /* 0x00180000d110783b */ /* 0x000ee20000004200 */
[----:B------:R2:W-:Y:S06]  /*10330*/  MUFU.EX2 R112, R5 ;  /* 0x0000000500707308 */ /* 0x0005ec0000000800 */
[C---:B------:R-:W-:Y:S08]  /*10340*/  HMMA.16816.F32 R44, R8.reuse, R36, R88 ;  /* 0x00000024082c723c */ /* 0x040ff00000001858 */
[----:B------:R-:W-:Y:S01]  /*10350*/  HMMA.16816.F32 R36, R8, R38, R84 ;  /* 0x000000260824723c */ /* 0x000fe20000001854 */
[----:B--2---:R-:W-:-:S06]  /*10360*/  FFMA.FTZ R5, R190, c[0x0][0x2d0], -R3 ;  /* 0x0000b400be057a23 */ /* 0x004fcc0000010803 */
[----:B------:R-:W-:Y:S02]  /*10370*/  F2FP.PACK_AB R8, R163, R164 ;  /* 0x000000a4a308723e */ /* 0x000fe400000000ff */
[----:B----4-:R-:W-:Y:S02]  /*10380*/  F2FP.PACK_AB R9, R159, R160 ;  /* 0x000000a09f09723e */ /* 0x010fe400000000ff */
[----:B------:R-:W-:Y:S02]  /*10390*/  F2FP.PACK_AB R10, R161, R162 ;  /* 0x000000a2a10a723e */ /* 0x000fe400000000ff */
[----:B-----5:R-:W-:Y:S01]  /*103a0*/  F2FP.PACK_AB R11, R158, R157 ;  /* 0x0000009d9e0b723e */ /* 0x020fe200000000ff */
[----:B------:R2:W-:Y:S06]  /*103b0*/  MUFU.EX2 R113, R5 ;  /* 0x0000000500717308 */ /* 0x0005ec0000000800 */
[----:B-1----:R-:W-:Y:S01]  /*103c0*/  HMMA.16816.F32 R124, R8, R26, R76 ;  /* 0x0000001a087c723c */ /* 0x002fe2000000184c */
[----:B--2---:R-:W-:-:S04]  /*103d0*/  FFMA.FTZ R5, R143, c[0x0][0x2d0], -R4 ;  /* 0x0000b4008f057a23 */ /* 0x004fc80000010804 */
[----:B------:R1:W-:Y:S02]  /*103e0*/  MUFU.EX2 R79, R5 ;  /* 0x00000005004f7308 */ /* 0x0003e40000000800 */
[--C-:B-1----:R-:W-:Y:S02]  /*103f0*/  FFMA.FTZ R5, R146, c[0x0][0x2d0], -R4.reuse ;  /* 0x0000b40092057a23 */ /* 0x102fe40000010804 */
[----:B------:R-:W-:Y:S01]  /*10400*/  FFMA.FTZ R3, R206, c[0x0][0x2d0], -R3 ;  /* 0x0000b400ce037a23 */ /* 0x000fe20000010803 */
[----:B------:R-:W-:Y:S03]  /*10410*/  HMMA.16816.F32 R104, R8, R24, R104 ;  /* 0x000000180868723c */ /* 0x000fe60000001868 */
[----:B------:R1:W2:Y:S01]  /*10420*/  MUFU.EX2 R78, R5 ;  /* 0x00000005004e7308 */ /* 0x0002a20000000800 */
[----:B------:R-:W4:Y:S01]  /*10430*/  LDSM.16.MT88.4 R144, [R212+0x2000] ;  /* 0x00200000d490783b */ /* 0x000f220000004200 */
[----:B-1----:R-:W-:-:S06]  /*10440*/  FFMA.FTZ R5, R150, c[0x0][0x2d0], -R4 ;  /* 0x0000b40096057a23 */ /* 0x002fcc0000010804 */
[----:B------:R1:W-:Y:S02]  /*10450*/  MUFU.EX2 R77, R5 ;  /* 0x00000005004d7308 */ /* 0x0003e40000000800 */
[----:B-1----:R-:W-:-:S06]  /*10460*/  FFMA.FTZ R5, R152, c[0x0][0x2d0], -R4 ;  /* 0x0000b40098057a23 */ /* 0x002fcc0000010804 */
[----:B------:R-:W1:Y:S01]  /*10470*/  MUFU.EX2 R76, R5 ;  /* 0x00000005004c7308 */ /* 0x000e620000000800 */
[C---:B------:R-:W-:Y:S01]  /*10480*/  HMMA.16816.F32 R136, R8.reuse, R20, R96 ;  /* 0x000000140888723c */ /* 0x040fe20000001860 */
[----:B------:R-:W5:Y:S06]  /*10490*/  LDSM.16.MT88.4 R96, [R209+0x2000] ;  /* 0x00200000d160783b */ /* 0x000f6c0000004200 */
[----:B------:R1:W-:Y:S01]  /*104a0*/  MUFU.EX2 R111, R3 ;  /* 0x00000003006f7308 */ /* 0x0003e20000000800 */
[C---:B------:R-:W-:Y:S08]  /*104b0*/  HMMA.16816.F32 R72, R8.reuse, R22, R72 ;  /* 0x000000160848723c */ /* 0x040ff00000001848 */
[----:B---3--:R-:W-:Y:S01]  /*104c0*/  HMMA.16816.F32 R80, R8, R16, R80 ;  /* 0x000000100850723c */ /* 0x008fe20000001850 */
[----:B-1----:R-:W-:-:S07]  /*104d0*/  FFMA.FTZ R3, R198, c[0x0][0x2d0], -R2 ;  /* 0x0000b400c6037a23 */ /* 0x002fce0000010802 */
[C---:B------:R-:W-:Y:S01]  /*104e0*/  HMMA.16816.F32 R64, R8.reuse, R18, R64 ;  /* 0x000000120840723c */ /* 0x040fe20000001840 */
[----:B------:R1:W-:Y:S07]  /*104f0*/  MUFU.EX2 R68, R3 ;  /* 0x0000000300447308 */ /* 0x0003ee0000000800 */
[C---:B------:R-:W-:Y:S08]  /*10500*/  HMMA.16816.F32 R100, R8.reuse, R12, R100 ;  /* 0x0000000c0864723c */ /* 0x040ff00000001864 */
[----:B------:R-:W-:Y:S01]  /*10510*/  HMMA.16816.F32 R60, R8, R14, R60 ;  /* 0x0000000e083c723c */ /* 0x000fe2000000183c */
[----:B-1----:R-:W-:-:S06]  /*10520*/  FFMA.FTZ R3, R205, c[0x0][0x2d0], -R2 ;  /* 0x0000b400cd037a23 */ /* 0x002fcc0000010802 */
[----:B------:R-:W-:Y:S02]  /*10530*/  F2FP.PACK_AB R8, R168, R171 ;  /* 0x000000aba808723e */ /* 0x000fe400000000ff */
[----:B--2---:R-:W-:Y:S02]  /*10540*/  F2FP.PACK_AB R9, R78, R79 ;  /* 0x0000004f4e09723e */ /* 0x004fe400000000ff */
[----:B------:R-:W-:Y:S02]  /*10550*/  F2FP.PACK_AB R10, R156, R165 ;  /* 0x000000a59c0a723e */ /* 0x000fe400000000ff */
[----:B------:R-:W-:Y:S01]  /*10560*/  F2FP.PACK_AB R11, R76, R77 ;  /* 0x0000004d4c0b723e */ /* 0x000fe200000000ff */
        /* <DEDUP_REMOVED lines=21> */
[----:B------:R-:W2:Y:S01]  /*106c0*/  LDSM.16.MT88.4 R16, [R211+0x2000] ;  /* 0x00200000d310783b */ /* 0x000ea20000004200 */
        /* <DEDUP_REMOVED lines=92> */
[----:B------:R1:W-:Y:S01]  /*10c90*/  STL [R1+0x14], R13 ;  /* 0x0000140d01007387 */ /* 0x0003e20000100800 */
[----:B------:R-:W-:-:S03]  /*10ca0*/  F2FP.PACK_AB R152, R71, R68 ;  /* 0x000000444798723e */ /* 0x000fc600000000ff */
[----:B------:R1:W-:Y:S01]  /*10cb0*/  STL [R1], R5 ;  /* 0x0000000501007387 */ /* 0x0003e20000100800 */
[----:B------:R-:W-:-:S03]  /*10cc0*/  F2FP.PACK_AB R153, R22, R24 ;  /* 0x000000181699723e */ /* 0x000fc600000000ff */
[----:B------:R1:W-:Y:S01]  /*10cd0*/  STL [R1+0x4], R3 ;  /* 0x0000040301007387 */ /* 0x0003e20000100800 */
[----:B------:R-:W-:Y:S02]  /*10ce0*/  F2FP.PACK_AB R154, R25, R69 ;  /* 0x00000045199a723e */ /* 0x000fe400000000ff */
[----:B------:R-:W-:Y:S01]  /*10cf0*/  F2FP.PACK_AB R155, R20, R21 ;  /* 0x00000015149b723e */ /* 0x000fe200000000ff */
[----:B------:R1:W-:Y:S01]  /*10d00*/  STL [R1+0xc], R0 ;  /* 0x00000c0001007387 */ /* 0x0003e20000100800 */
[----:B------:R-:W-:-:S03]  /*10d10*/  IADD3 R200, R245, -0x2, RZ ;  /* 0xfffffffef5c87810 */ /* 0x000fc60007ffe0ff */
[----:B------:R1:W-:Y:S01]  /*10d20*/  STL [R1+0x8], R2 ;  /* 0x0000080201007387 */ /* 0x0003e20000100800 */
[----:B------:R-:W-:Y:S01]  /*10d30*/  ISETP.GE.AND P0, PT, R200, R13, PT ;  /* 0x0000000dc800720c */ /* 0x000fe20003f06270 */
[----:B------:R-:W-:Y:S07]  /*10d40*/  HMMA.16816.F32 R120, R152, R128, R104 ;  /* 0x000000809878723c */ /* 0x000fee0000001868 */
[----:B------:R-:W-:Y:S02]  /*10d50*/  F2FP.PACK_AB R104, R112, R114 ;  /* 0x000000727068723e */ /* 0x000fe400000000ff */
[----:B------:R-:W-:-:S02]  /*10d60*/  F2FP.PACK_AB R105, R8, R12 ;  /* 0x0000000c0869723e */ /* 0x000fc400000000ff */
[----:B------:R-:W-:Y:S02]  /*10d70*/  F2FP.PACK_AB R106, R111, R113 ;  /* 0x000000716f6a723e */ /* 0x000fe400000000ff */
[----:B------:R-:W-:Y:S01]  /*10d80*/  F2FP.PACK_AB R107, R10, R9 ;  /* 0x000000090a6b723e */ /* 0x000fe200000000ff */
[C---:B------:R-:W-:Y:S08]  /*10d90*/  HMMA.16816.F32 R124, R152.reuse, R130, R124 ;  /* 0x00000082987c723c */ /* 0x040ff0000000187c */
[C---:B----4-:R-:W-:Y:S08]  /*10da0*/  HMMA.16816.F32 R136, R152.reuse, R144, R136 ;  /* 0x000000909888723c */ /* 0x050ff00000001888 */
[C---:B------:R-:W-:Y:S08]  /*10db0*/  HMMA.16816.F32 R140, R152.reuse, R146, R72 ;  /* 0x00000092988c723c */ /* 0x040ff00000001848 */
[C---:B-----5:R-:W-:Y:S08]  /*10dc0*/  HMMA.16816.F32 R88, R152.reuse, R96, R80 ;  /* 0x000000609858723c */ /* 0x060ff00000001850 */
        /* <DEDUP_REMOVED lines=21> */
.L_x_3098:
[----:B--2---:R-:W2:Y:S01]  /*10f20*/  LDL R225, [R1+0x10] ;  /* 0x0000100001e17983 */ /* 0x004ea20000100800 */
[----:B------:R-:W-:Y:S04]  /*10f30*/  DEPBAR.LE SB0, 0x0 ;  /* 0x000080000000791a */ /* 0x000fe80000000000 */
[----:B------:R-:W4:Y:S01]  /*10f40*/  LDL.64 R108, [R1+0x20] ;  /* 0x00002000016c7983 */ /* 0x000f220000100a00 */
[----:B------:R-:W-:Y:S01]  /*10f50*/  WARPSYNC 0xffffffff ;  /* 0xffffffff00007948 */ /* 0x000fe20003800000 */
[----:B------:R-:W-:Y:S04]  /*10f60*/  IMAD.MOV.U32 R233, RZ, RZ, c[0x0][0x2c4] ;  /* 0x0000b100ffe97624 */ /* 0x000fe800078e00ff */
[----:B------:R-:W4:Y:S04]  /*10f70*/  LDL R2, [R1+0x30] ;  /* 0x0000300001027983 */ /* 0x000f280000100800 */
[----:B------:R-:W4:Y:S04]  /*10f80*/  LDL R226, [R1+0x1c] ;  /* 0x00001c0001e27983 */ /* 0x000f280000100800 */
[----:B------:R-:W-:Y:S08]  /*10f90*/  BAR.SYNC.DEFER_BLOCKING 0x0 ;  /* 0x0000000000007b1d */ /* 0x000ff00000010000 */
[----:B------:R-:W-:Y:S08]  /*10fa0*/  LDSM.16.M88.4 R80, [R214] ;  /* 0x00000000d650783b */ /* 0x000ff00000000200 */
[----:B------:R-:W5:Y:S08]  /*10fb0*/  LDSM.16.M88.4 R16, [R115] ;  /* 0x000000007310783b */ /* 0x000f700000000200 */
[----:B------:R-:W1:Y:S08]  /*10fc0*/  LDSM.16.M88.4 R76, [R214+0x2000] ;  /* 0x00200000d64c783b */ /* 0x000e700000000200 */
[----:B------:R-:W1:Y:S08]  /*10fd0*/  LDSM.16.M88.4 R32, [R115+0x800] ;  /* 0x000800007320783b */ /* 0x000e700000000200 */
[----:B------:R-:W1:Y:S08]  /*10fe0*/  LDSM.16.M88.4 R48, [R115+0x1000] ;  /* 0x001000007330783b */ /* 0x000e700000000200 */
[----:B------:R-:W1:Y:S01]  /*10ff0*/  LDSM.16.M88.4 R64, [R115+0x1800] ;  /* 0x001800007340783b */ /* 0x000e620000000200 */
[-C--:B-----5:R-:W-:Y:S07]  /*11000*/  HMMA.16816.F32 R4, R80, R16.reuse, RZ ;  /* 0x000000105004723c */ /* 0x0a0fee00000018ff */
[----:B------:R-:W5:Y:S01]  /*11010*/  LDSM.16.M88.4 R156, [R115+0x2000] ;  /* 0x00200000739c783b */ /* 0x000f620000000200 */
[C---:B-1----:R-:W-:Y:S07]  /*11020*/  HMMA.16816.F32 R8, R76.reuse, R16, RZ ;  /* 0x000000104c08723c */ /* 0x042fee00000018ff */
        /* <DEDUP_REMOVED lines=8> */
[----:B------:R-:W3:Y:S04]  /*110b0*/  LDL R232, [R1+0x3c] ;  /* 0x00003c0001e87983 */ /* 0x000ee80000100800 */
[----:B------:R-:W3:Y:S01]  /*110c0*/  LDL R231, [R1+0x5c] ;  /* 0x00005c0001e77983 */ /* 0x000ee20000100800 */
[-C--:B------:R-:W-:Y:S03]  /*110d0*/  HMMA.16816.F32 R28, R76, R34.reuse, RZ ;  /* 0x000000224c1c723c */ /* 0x080fe600000018ff */
[----:B------:R-:W3:Y:S04]  /*110e0*/  LDL R230, [R1+0x18] ;  /* 0x0000180001e67983 */ /* 0x000ee80000100800 */
[----:B------:R-:W3:Y:S01]  /*110f0*/  LDL R229, [R1+0x38] ;  /* 0x0000380001e57983 */ /* 0x000ee20000100800 */
[C---:B------:R-:W-:Y:S03]  /*11100*/  HMMA.16816.F32 R32, R80.reuse, R34, RZ ;  /* 0x000000225020723c */ /* 0x040fe600000018ff */
[----:B------:R-:W3:Y:S04]  /*11110*/  LDL R228, [R1+0x44] ;  /* 0x0000440001e47983 */ /* 0x000ee80000100800 */
[----:B------:R-:W3:Y:S01]  /*11120*/  LDL R227, [R1+0x54] ;  /* 0x0000540001e37983 */ /* 0x000ee20000100800 */
        /* <DEDUP_REMOVED lines=8> */
[-C--:B-----5:R-:W-:Y:S08]  /*111b0*/  HMMA.16816.F32 R68, R80, R156.reuse, RZ ;  /* 0x0000009c5044723c */ /* 0x0a0ff000000018ff */
[C---:B------:R-:W-:Y:S08]  /*111c0*/  HMMA.16816.F32 R72, R76.reuse, R156, RZ ;  /* 0x0000009c4c48723c */ /* 0x040ff000000018ff */
[-C--:B------:R-:W-:Y:S08]  /*111d0*/  HMMA.16816.F32 R76, R76, R158.reuse, RZ ;  /* 0x0000009e4c4c723c */ /* 0x080ff000000018ff */
[----:B------:R-:W-:Y:S01]  /*111e0*/  HMMA.16816.F32 R80, R80, R158, RZ ;  /* 0x0000009e5050723c */ /* 0x000fe200000018ff */
[----:B------:R-:W5:Y:S07]  /*111f0*/  LDSM.16.M88.4 R156, [R221] ;  /* 0x00000000dd9c783b */ /* 0x000f6e0000000200 */
[-C--:B-1----:R-:W-:Y:S08]  /*11200*/  HMMA.16816.F32 R4, R160, R164.reuse, R4 ;  /* 0x000000a4a004723c */ /* 0x082ff00000001804 */
[C---:B------:R-:W-:Y:S08]  /*11210*/  HMMA.16816.F32 R8, R168.reuse, R164, R8 ;  /* 0x000000a4a808723c */ /* 0x040ff00000001808 */
[-C--:B------:R-:W-:Y:S08]  /*11220*/  HMMA.16816.F32 R12, R168, R166.reuse, R12 ;  /* 0x000000a6a80c723c */ /* 0x080ff0000000180c */
[C---:B------:R-:W-:Y:S08]  /*11230*/  HMMA.16816.F32 R16, R160.reuse, R166, R16 ;  /* 0x000000a6a010723c */ /* 0x040ff00000001810 */
[-C--:B------:R-:W-:Y:S08]  /*11240*/  HMMA.16816.F32 R20, R160, R172.reuse, R20 ;  /* 0x000000aca014723c */ /* 0x080ff00000001814 */
[C---:B------:R-:W-:Y:S08]  /*11250*/  HMMA.16816.F32 R24, R168.reuse, R172, R24 ;  /* 0x000000aca818723c */ /* 0x040ff00000001818 */
[-C--:B------:R-:W-:Y:S03]  /*11260*/  HMMA.16816.F32 R28, R168, R174.reuse, R28 ;  /* 0x000000aea81c723c */ /* 0x080fe6000000181c */
[----:B--2---:R-:W-:Y:S05]  /*11270*/  ISETP.GT.AND P0, PT, R225, R223, PT ;  /* 0x000000dfe100720c */ /* 0x004fea0003f04270 */
[C---:B------:R-:W-:Y:S01]  /*11280*/  HMMA.16816.F32 R32, R160.reuse, R174, R32 ;  /* 0x000000aea020723c */ /* 0x040fe20000001820 */
[----:B------:R-:W-:Y:S07]  /*11290*/  LDSM.16.M88.4 R172, [R219] ;  /* 0x00000000dbac783b */ /* 0x000fee0000000200 */
[-C--:B-----5:R-:W-:Y:S01]  /*112a0*/  HMMA.16816.F32 R36, R160, R156.reuse, R36 ;  /* 0x0000009ca024723c */ /* 0x0a0fe20000001824 */
[----:B------:R-:W-:Y:S02]  /*112b0*/  @!P0 IMAD.MOV.U32 R110, RZ, RZ, c[0x0][0x208] ;  /* 0x00008200ff6e8624 */ /* 0x000fe400078e00ff */
[----:B----4-:R-:W-:Y:S01]  /*112c0*/  LOP3.LUT P3, RZ, R226, 0x1, RZ, 0xc0, !PT ;  /* 0x00000001e2ff7812 */ /* 0x010fe2000786c0ff */
[C---:B------:R-:W-:Y:S01]  /*112d0*/  @!P0 IMAD.WIDE.U32 R164, R223.reuse, c[0x0][0x208], RZ ;  /* 0x00008200dfa48a25 */ /* 0x040fe200078e00ff */
[----:B------:R-:W-:Y:S03]  /*112e0*/  @!P0 SHF.R.S32.HI R0, RZ, 0x1f, R223 ;  /* 0x0000001fff008819 */ /* 0x000fe600000114df */
[C---:B------:R-:W-:Y:S01]  /*112f0*/  HMMA.16816.F32 R40, R168.reuse, R156, R40 ;  /* 0x0000009ca828723c */ /* 0x040fe20000001828 */
[----:B------:R-:W-:Y:S03]  /*11300*/  @!P0 IMAD.MOV.U32 R114, RZ, RZ, 0x5 ;  /* 0x00000005ff728424 */ /* 0x000fe600078e00ff */
[----:B------:R-:W-:Y:S02]  /*11310*/  @!P0 IMAD R0, R0, c[0x0][0x208], RZ ;  /* 0x0000820000008a24 */ /* 0x000fe400078e02ff */
[----:B------:R-:W-:Y:S02]  /*11320*/  @!P0 IMAD.MOV.U32 R109, RZ, RZ, R2 ;  /* 0x000000ffff6d8224 */ /* 0x000fe400078e0002 */
[-C--:B------:R-:W-:Y:S04]  /*11330*/  HMMA.16816.F32 R44, R168, R158.reuse, R44 ;  /* 0x0000009ea82c723c */ /* 0x080fe8000000182c */
[----:B------:R-:W-:Y:S02]  /*11340*/  @!P0 IMAD R0, R223, c[0x0][0x20c], R0 ;  /* 0x00008300df008a24 */ /* 0x000fe400078e0200 */
[----:B------:R-:W-:Y:S02]  /*11350*/  @!P0 IMAD.WIDE.U32 R108, R164, 0x50, R108 ;  /* 0x00000050a46c8825 */ /* 0x000fe400078e006c */
[C---:B------:R-:W-:Y:S04]  /*11360*/  HMMA.16816.F32 R48, R160.reuse, R158, R48 ;  /* 0x0000009ea030723c */ /* 0x040fe80000001830 */
[----:B------:R-:W-:Y:S01]  /*11370*/  @!P0 IMAD.IADD R0, R165, 0x1, R0 ;  /* 0x00000001a5008824 */ /* 0x000fe200078e0200 */
[----:B------:R-:W-:Y:S01]  /*11380*/  @!P0 LEA R180, P1, R108, c[0x0][0x1f8], 0x1 ;  /* 0x00007e006cb48a11 */ /* 0x000fe200078208ff */
[----:B------:R-:W1:Y:S01]  /*11390*/  LDSM.16.M88.4 R164, [R220] ;  /* 0x00000000dca4783b */ /* 0x000e620000000200 */
[----:B------:R-:W-:Y:S02]  /*113a0*/  @!P0 IMAD.SHL.U32 R2, R110, 0x20, RZ ;  /* 0x000000206e028824 */ /* 0x000fe400078e00ff */
[----:B------:R-:W-:Y:S03]  /*113b0*/  @!P0 IMAD R0, R0, 0x50, RZ ;  /* 0x0000005000008824 */ /* 0x000fe600078e02ff */
[----:B------:R-:W-:Y:S01]  /*113c0*/  @!P0 IADD3 R176, P2, R180, R2, RZ ;  /* 0x00000002b4b08210 */ /* 0x000fe20007f5e0ff */
[----:B------:R-:W-:Y:S01]  /*113d0*/  @!P0 IMAD.IADD R109, R109, 0x1, R0 ;  /* 0x000000016d6d8824 */ /* 0x000fe200078e0200 */
[----:B------:R-:W-:Y:S04]  /*113e0*/  @!P0 SHF.L.U64.HI R0, R110, R114, c[0x0][0x20c] ;  /* 0x000083006e008619 */ /* 0x000fe80000010272 */
[----:B------:R-:W-:Y:S02]  /*113f0*/  @!P0 LEA.HI.X R181, R108, c[0x0][0x1fc], R109, 0x1, P1 ;  /* 0x00007f006cb58a11 */ /* 0x000fe400008f0c6d */
[-C--:B------:R-:W-:Y:S03]  /*11400*/  @!P0 IADD3 R178, P1, R176, R2.reuse, RZ ;  /* 0x00000002b0b28210 */ /* 0x080fe60007f3e0ff */
[----:B------:R-:W-:Y:S01]  /*11410*/  @!PT LDS RZ, [RZ] ;  /* 0x00000000fffff984 */ /* 0x000fe20000000800 */
[----:B------:R-:W-:Y:S01]  /*11420*/  @!PT LDS RZ, [RZ] ;  /* 0x00000000fffff984 */ /* 0x000fe20000000800 */
[----:B------:R-:W-:Y:S01]  /*11430*/  @!PT LDS RZ, [RZ] ;  /* 0x00000000fffff984 */ /* 0x000fe20000000800 */
[----:B------:R2:W-:Y:S01]  /*11440*/  @!P0 LDGSTS.E.BYPASS.LTC128B.128 [R224+0x100], [R180.64], !P3 ;  /* 0x00100000b4e08fae */ /* 0x0005e2000d901d48 */
[--C-:B------:R-:W-:Y:S01]  /*11450*/  @!P0 IMAD.X R177, R181, 0x1, R0.reuse, P2 ;  /* 0x00000001b5b18824 */ /* 0x100fe200010e0600 */
[-C--:B------:R-:W-:Y:S03]  /*11460*/  @!P0 IADD3 R108, P2, R178, R2.reuse, RZ ;  /* 0x00000002b26c8210 */ /* 0x080fe60007f5e0ff */
[--C-:B------:R-:W-:Y:S01]  /*11470*/  @!P0 IMAD.X R179, R177, 0x1, R0.reuse, P1 ;  /* 0x00000001b1b38824 */ /* 0x100fe200008e0600 */
[----:B------:R-:W-:Y:S02]  /*11480*/  @!P0 IADD3 R156, P1, R108, R2, RZ ;  /* 0x000000026c9c8210 */ /* 0x000fe40007f3e0ff */
[----:B------:R4:W-:Y:S01]  /*11490*/  @!P0 LDGSTS.E.BYPASS.LTC128B.128 [R224+0x900], [R176.64], !P3 ;  /* 0x00900000b0e08fae */ /* 0x0009e2000d901d48 */
[--C-:B------:R-:W-:Y:S04]  /*114a0*/  @!P0 IMAD.X R109, R179, 0x1, R0.reuse, P2 ;  /* 0x00000001b36d8824 */ /* 0x100fe800010e0600 */
[----:B------:R-:W-:Y:S01]  /*114b0*/  @!P0 IMAD.X R157, R109, 0x1, R0, P1 ;  /* 0x000000016d9d8824 */ /* 0x000fe200008e0600 */
[----:B------:R-:W-:Y:S02]  /*114c0*/  ISETP.NE.AND P1, PT, R233, 0x1, PT ;  /* 0x00000001e900780c */ /* 0x000fe40003f25270 */
[----:B------:R4:W-:Y:S01]  /*114d0*/  @!P0 LDGSTS.E.BYPASS.LTC128B.128 [R224+0x1100], [R178.64], !P3 ;  /* 0x01100000b2e08fae */ /* 0x0009e2000d901d48 */
[-C--:B-1----:R-:W-:Y:S07]  /*114e0*/  HMMA.16816.F32 R52, R160, R164.reuse, R52 ;  /* 0x000000a4a034723c */ /* 0x082fee0000001834 */
[----:B------:R1:W-:Y:S01]  /*114f0*/  @!P0 LDGSTS.E.BYPASS.LTC128B.128 [R224+0x1900], [R108.64], !P3 ;  /* 0x019000006ce08fae */ /* 0x0003e2000d901d48 */
[C---:B------:R-:W-:Y:S07]  /*11500*/  HMMA.16816.F32 R56, R168.reuse, R164, R56 ;  /* 0x000000a4a838723c */ /* 0x040fee0000001838 */
[----:B------:R5:W-:Y:S01]  /*11510*/  @!P0 LDGSTS.E.BYPASS.LTC128B.128 [R224+0x2100], [R156.64], !P3 ;  /* 0x021000009ce08fae */ /* 0x000be2000d901d48 */
[-C--:B------:R-:W-:Y:S07]  /*11520*/  HMMA.16816.F32 R60, R168, R166.reuse, R60 ;  /* 0x000000a6a83c723c */ /* 0x080fee000000183c */
[----:B--2---:R-:W-:Y:S01]  /*11530*/  LDSM.16.M88.4 R180, [R213] ;  /* 0x00000000d5b4783b */ /* 0x004fe20000000200 */
[C---:B------:R-:W-:Y:S07]  /*11540*/  HMMA.16816.F32 R64, R160.reuse, R166, R64 ;  /* 0x000000a6a040723c */ /* 0x040fee0000001840 */
[----:B----4-:R-:W2:Y:S01]  /*11550*/  LDSM.16.M88.4 R176, [R215] ;  /* 0x00000000d7b0783b */ /* 0x010ea20000000200 */
[-C--:B------:R-:W-:Y:S07]  /*11560*/  HMMA.16816.F32 R68, R160, R172.reuse, R68 ;  /* 0x000000aca044723c */ /* 0x080fee0000001844 */
[----:B------:R-:W0:Y:S01]  /*11570*/  LDGDEPBAR ;  /* 0x00000000000079af */ /* 0x000e220000000000 */
[C---:B------:R-:W-:Y:S07]  /*11580*/  HMMA.16816.F32 R72, R168.reuse, R172, R72 ;  /* 0x000000aca848723c */ /* 0x040fee0000001848 */
[----:B-----5:R-:W4:Y:S01]  /*11590*/  LDSM.16.M88.4 R156, [R215+0x2000] ;  /* 0x00200000d79c783b */ /* 0x020f220000000200 */
[-C--:B------:R-:W-:Y:S07]  /*115a0*/  HMMA.16816.F32 R76, R168, R174.reuse, R76 ;  /* 0x000000aea84c723c */ /* 0x080fee000000184c */
[----:B------:R-:W5:Y:S01]  /*115b0*/  LDSM.16.M88.4 R164, [R213+0x800] ;  /* 0x00080000d5a4783b */ /* 0x000f620000000200 */
[----:B---3--:R-:W-:Y:S04]  /*115c0*/  IMAD.IADD R0, R231, 0x1, R232 ;  /* 0x00000001e7007824 */ /* 0x008fe800078e02e8 */
[----:B------:R-:W-:Y:S01]  /*115d0*/  @P1 IMAD.MOV.U32 R0, RZ, RZ, R230 ;  /* 0x000000ffff001224 */ /* 0x000fe200078e00e6 */
[----:B------:R-:W-:Y:S02]  /*115e0*/  HMMA.16816.F32 R80, R160, R174, R80 ;  /* 0x000000aea050723c */ /* 0x000fe40000001850 */
[----:B------:R-:W3:Y:S06]  /*115f0*/  LDSM.16.M88.4 R184, [R213+0x1000] ;  /* 0x00100000d5b8783b */ /* 0x000eec0000000200 */
[-C--:B--2---:R-:W-:Y:S02]  /*11600*/  HMMA.16816.F32 R4, R176, R180.reuse, R4 ;  /* 0x000000b4b004723c */ /* 0x084fe40000001804 */
[----:B------:R-:W2:Y:S08]  /*11610*/  LDSM.16.M88.4 R188, [R213+0x1800] ;  /* 0x00180000d5bc783b */ /* 0x000eb00000000200 */
[----:B------:R-:W-:Y:S01]  /*11620*/  LDSM.16.M88.4 R192, [R213+0x2000] ;  /* 0x00200000d5c0783b */ /* 0x000fe20000000200 */
[C---:B----4-:R-:W-:Y:S07]  /*11630*/  HMMA.16816.F32 R8, R156.reuse, R180, R8 ;  /* 0x000000b49c08723c */ /* 0x050fee0000001808 */
[----:B------:R-:W-:Y:S01]  /*11640*/  LDSM.16.M88.4 R196, [R216] ;  /* 0x00000000d8c4783b */ /* 0x000fe20000000200 */
[-C--:B------:R-:W-:Y:S07]  /*11650*/  HMMA.16816.F32 R12, R156, R182.reuse, R12 ;  /* 0x000000b69c0c723c */ /* 0x080fee000000180c */
[----:B------:R-:W-:Y:S01]  /*11660*/  LDSM.16.M88.4 R200, [R210] ;  /* 0x00000000d2c8783b */ /* 0x000fe20000000200 */
[C---:B------:R-:W-:Y:S07]  /*11670*/  HMMA.16816.F32 R16, R176.reuse, R182, R16 ;  /* 0x000000b6b010723c */ /* 0x040fee0000001810 */
[----:B------:R-:W-:Y:S01]  /*11680*/  LDSM.16.M88.4 R204, [R216+0x2000] ;  /* 0x00200000d8cc783b */ /* 0x000fe20000000200 */
[-C--:B-----5:R-:W-:Y:S07]  /*11690*/  HMMA.16816.F32 R20, R176, R164.reuse, R20 ;  /* 0x000000a4b014723c */ /* 0x0a0fee0000001814 */
[----:B------:R-:W-:Y:S01]  /*116a0*/  LDSM.16.M88.4 R160, [R210+0x800] ;  /* 0x00080000d2a0783b */ /* 0x000fe20000000200 */
[C---:B------:R-:W-:Y:S07]  /*116b0*/  HMMA.16816.F32 R24, R156.reuse, R164, R24 ;  /* 0x000000a49c18723c */ /* 0x040fee0000001818 */
[----:B------:R-:W-:Y:S01]  /*116c0*/  SHFL.IDX PT, R114, R0, 0x2, 0x1c1f ;  /* 0x005c1f0000727f89 */ /* 0x000fe200000e0000 */
[-C--:B------:R-:W-:Y:S07]  /*116d0*/  HMMA.16816.F32 R28, R156, R166.reuse, R28 ;  /* 0x000000a69c1c723c */ /* 0x080fee000000181c */
[----:B------:R-:W4:Y:S01]  /*116e0*/  SHFL.IDX PT, R2, R0, 0x1, 0x1c1f ;  /* 0x003c1f0000027f89 */ /* 0x000f2200000e0000 */
[C---:B------:R-:W-:Y:S07]  /*116f0*/  HMMA.16816.F32 R32, R176.reuse, R166, R32 ;  /* 0x000000a6b020723c */ /* 0x040fee0000001820 */
[----:B------:R-:W-:Y:S01]  /*11700*/  SHFL.IDX PT, R110, R0, 0x3, 0x1c1f ;  /* 0x007c1f00006e7f89 */ /* 0x000fe200000e0000 */
[-C--:B---3--:R-:W-:Y:S07]  /*11710*/  HMMA.16816.F32 R36, R176, R184.reuse, R36 ;  /* 0x000000b8b024723c */ /* 0x088fee0000001824 */
[----:B-1----:R1:W3:Y:S01]  /*11720*/  SHFL.IDX PT, R108, R0, RZ, 0x1c1f ;  /* 0x001c1fff006c7589 */ /* 0x0022e200000e0000 */
[C---:B------:R-:W-:Y:S08]  /*11730*/  HMMA.16816.F32 R40, R156.reuse, R184, R40 ;  /* 0x000000b89c28723c */ /* 0x040ff00000001828 */
[-C--:B------:R-:W-:Y:S08]  /*11740*/  HMMA.16816.F32 R44, R156, R186.reuse, R44 ;  /* 0x000000ba9c2c723c */ /* 0x080ff0000000182c */
[C---:B------:R-:W-:Y:S04]  /*11750*/  HMMA.16816.F32 R48, R176.reuse, R186, R48 ;  /* 0x000000bab030723c */ /* 0x040fe80000001830 */
[----:B-1----:R-:W-:Y:S04]  /*11760*/  IMAD R0, R223, -0x50, RZ ;  /* 0xffffffb0df007824 */ /* 0x002fe800078e02ff */
[-C--:B--2---:R-:W-:Y:S04]  /*11770*/  HMMA.16816.F32 R52, R176, R188.reuse, R52 ;  /* 0x000000bcb034723c */ /* 0x084fe80000001834 */
[----:B------:R-:W-:Y:S04]  /*11780*/  IADD3 R0, -R229, 0x1, R0 ;  /* 0x00000001e5007810 */ /* 0x000fe80007ffe100 */
[C---:B------:R-:W-:Y:S04]  /*11790*/  HMMA.16816.F32 R56, R156.reuse, R188, R56 ;  /* 0x000000bc9c38723c */ /* 0x040fe80000001838 */
[----:B------:R-:W-:Y:S04]  /*117a0*/  IADD3 R109, -R227, R0, R228 ;  /* 0x00000000e36d7210 */ /* 0x000fe80007ffe1e4 */
[-C--:B------:R-:W-:Y:S04]  /*117b0*/  HMMA.16816.F32 R60, R156, R190.reuse, R60 ;  /* 0x000000be9c3c723c */ /* 0x080fe8000000183c */
[C---:B----4-:R-:W-:Y:S02]  /*117c0*/  IMAD.IADD R2, R109.reuse, 0x1, R2 ;  /* 0x000000016d027824 */ /* 0x050fe400078e0202 */
[C---:B---3--:R-:W-:Y:S02]  /*117d0*/  IMAD.IADD R108, R109.reuse, 0x1, R108 ;  /* 0x000000016d6c7824 */ /* 0x048fe400078e026c */
[C---:B------:R-:W-:Y:S04]  /*117e0*/  HMMA.16816.F32 R64, R176.reuse, R190, R64 ;  /* 0x000000beb040723c */ /* 0x040fe80000001840 */
[C---:B------:R-:W-:Y:S01]  /*117f0*/  ISETP.GT.AND P3, PT, R108.reuse, RZ, PT ;  /* 0x000000ff6c00720c */ /* 0x040fe20003f64270 */
[C---:B------:R-:W-:Y:S01]  /*11800*/  IMAD.IADD R0, R109.reuse, 0x1, R114 ;  /* 0x000000016d007824 */ /* 0x040fe200078e0272 */
[----:B------:R-:W-:Y:S01]  /*11810*/  ISETP.GT.AND P2, PT, R108, 0x1, PT ;  /* 0x000000016c00780c */ /* 0x000fe20003f44270 */
[----:B------:R-:W-:Y:S01]  /*11820*/  IMAD.IADD R109, R109, 0x1, R110 ;  /* 0x000000016d6d7824 */ /* 0x000fe200078e026e */
[-C--:B------:R-:W-:Y:S03]  /*11830*/  HMMA.16816.F32 R68, R176, R192.reuse, R68 ;  /* 0x000000c0b044723c */ /* 0x080fe60000001844 */
[C---:B------:R-:W-:Y:S02]  /*11840*/  ISETP.GT.AND P1, PT, R2.reuse, RZ, PT ;  /* 0x000000ff0200720c */ /* 0x040fe40003f24270 */
[----:B------:R-:W-:Y:S02]  /*11850*/  ISETP.GT.AND P0, PT, R2, 0x1, PT ;  /* 0x000000010200780c */ /* 0x000fe40003f04270 */
[C---:B------:R-:W-:Y:S01]  /*11860*/  ISETP.GT.AND P4, PT, R108.reuse, 0x29, PT ;  /* 0x000000296c00780c */ /* 0x040fe20003f84270 */
[C---:B------:R-:W-:Y:S04]  /*11870*/  HMMA.16816.F32 R72, R156.reuse, R192, R72 ;  /* 0x000000c09c48723c */ /* 0x040fe80000001848 */
[----:B------:R-:W-:Y:S02]  /*11880*/  ISETP.GT.AND P5, PT, R108, 0x30, PT ;  /* 0x000000306c00780c */ /* 0x000fe40003fa4270 */
[----:B------:R-:W-:Y:S02]  /*11890*/  ISETP.GT.AND P6, PT, R109, 0x29, PT ;  /* 0x000000296d00780c */ /* 0x000fe40003fc4270 */
[-C--:B------:R-:W-:Y:S01]  /*118a0*/  HMMA.16816.F32 R76, R156, R194.reuse, R76 ;  /* 0x000000c29c4c723c */ /* 0x080fe2000000184c */
[----:B------:R-:W1:Y:S07]  /*118b0*/  LDSM.16.M88.4 R156, [R210+0x1000] ;  /* 0x00100000d29c783b */ /* 0x000e6e0000000200 */
[----:B------:R-:W-:Y:S08]  /*118c0*/  HMMA.16816.F32 R80, R176, R194, R80 ;  /* 0x000000c2b050723c */ /* 0x000ff00000001850 */
[-C--:B------:R-:W-:Y:S08]  /*118d0*/  HMMA.16816.F32 R4, R196, R200.reuse, R4 ;  /* 0x000000c8c404723c */ /* 0x080ff00000001804 */
[C---:B------:R-:W-:Y:S07]  /*118e0*/  HMMA.16816.F32 R8, R204.reuse, R200, R8 ;  /* 0x000000c8cc08723c */ /* 0x040fee0000001808 */
[----:B------:R-:W-:Y:S01]  /*118f0*/  IADD3 R200, R223, -0x1, RZ ;  /* 0xffffffffdfc87810 */ /* 0x000fe20007ffe0ff */
[-C--:B------:R-:W-:Y:S08]  /*11900*/  HMMA.16816.F32 R12, R204, R202.reuse, R12 ;  /* 0x000000cacc0c723c */ /* 0x080ff0000000180c */
[C---:B------:R-:W-:Y:S04]  /*11910*/  HMMA.16816.F32 R16, R196.reuse, R202, R16 ;  /* 0x000000cac410723c */ /* 0x040fe80000001810 */
[----:B------:R-:W-:Y:S02]  /*11920*/  FSEL R114, R4, -INF , P3 ;  /* 0xff80000004727808 */ /* 0x000fe40001800000 */
[----:B------:R-:W-:Y:S02]  /*11930*/  FSEL R165, R6, -INF , P1 ;  /* 0xff80000006a57808 */ /* 0x000fe40000800000 */
[-C--:B------:R-:W-:Y:S03]  /*11940*/  HMMA.16816.F32 R20, R196, R160.reuse, R20 ;  /* 0x000000a0c414723c */ /* 0x080fe60000001814 */
[----:B------:R-:W-:Y:S02]  /*11950*/  ISETP.GT.AND P3, PT, R0, RZ, PT ;  /* 0x000000ff0000720c */ /* 0x000fe40003f64270 */
[----:B------:R-:W-:Y:S02]  /*11960*/  FSEL R164, R7, -INF , P0 ;  /* 0xff80000007a47808 */ /* 0x000fe40000000000 */
[----:B------:R-:W-:Y:S01]  /*11970*/  FSEL R166, R8, -INF , P3 ;  /* 0xff80000008a67808 */ /* 0x000fe20001800000 */
[C---:B------:R-:W-:Y:S04]  /*11980*/  HMMA.16816.F32 R24, R204.reuse, R160, R24 ;  /* 0x000000a0cc18723c */ /* 0x040fe80000001818 */
[C---:B------:R-:W-:Y:S02]  /*11990*/  ISETP.GT.AND P0, PT, R109.reuse, 0x1, PT ;  /* 0x000000016d00780c */ /* 0x040fe40003f04270 */
[----:B------:R-:W-:Y:S02]  /*119a0*/  ISETP.GT.AND P3, PT, R0, 0x8, PT ;  /* 0x000000080000780c */ /* 0x000fe40003f64270 */
[-C--:B------:R-:W-:Y:S03]  /*119b0*/  HMMA.16816.F32 R28, R204, R162.reuse, R28 ;  /* 0x000000a2cc1c723c */ /* 0x080fe6000000181c */
[----:B------:R-:W-:Y:S02]  /*119c0*/  ISETP.GT.AND P1, PT, R109, RZ, PT ;  /* 0x000000ff6d00720c */ /* 0x000fe40003f24270 */
[----:B------:R-:W-:Y:S02]  /*119d0*/  FMNMX.FTZ R8, R114, R3, !PT ;  /* 0x0000000372087209 */ /* 0x000fe40007810000 */
[----:B------:R-:W-:Y:S01]  /*119e0*/  FSEL R170, R11, -INF , P0 ;  /* 0xff8000000baa7808 */ /* 0x000fe20000000000 */
[C---:B------:R-:W-:Y:S01]  /*119f0*/  HMMA.16816.F32 R32, R196.reuse, R162, R32 ;  /* 0x000000a2c420723c */ /* 0x040fe20000001820 */
[----:B------:R-:W2:Y:S03]  /*11a00*/  LDSM.16.M88.4 R160, [R210+0x1800] ;  /* 0x00180000d2a0783b */ /* 0x000ea60000000200 */
[C---:B------:R-:W-:Y:S02]  /*11a10*/  ISETP.GT.AND P0, PT, R109.reuse, 0x9, PT ;  /* 0x000000096d00780c */ /* 0x040fe40003f04270 */
[----:B------:R-:W-:Y:S02]  /*11a20*/  FSEL R171, R10, -INF , P1 ;  /* 0xff8000000aab7808 */ /* 0x000fe40000800000 */
[-C--:B-1----:R-:W-:Y:S03]  /*11a30*/  HMMA.16816.F32 R36, R196, R156.reuse, R36 ;  /* 0x0000009cc424723c */ /* 0x082fe60000001824 */
[----:B------:R-:W-:Y:S02]  /*11a40*/  ISETP.GT.AND P1, PT, R109, 0x8, PT ;  /* 0x000000086d00780c */ /* 0x000fe40003f24270 */
[----:B------:R-:W-:Y:S02]  /*11a50*/  FSEL R168, R15, -INF , P0 ;  /* 0xff8000000fa87808 */ /* 0x000fe40000000000 */
[----:B------:R-:W-:Y:S01]  /*11a60*/  ISETP.GT.AND P0, PT, R2, 0x9, PT ;  /* 0x000000090200780c */ /* 0x000fe20003f04270 */
[C---:B------:R-:W-:Y:S04]  /*11a70*/  HMMA.16816.F32 R40, R204.reuse, R156, R40 ;  /* 0x0000009ccc28723c */ /* 0x040fe80000001828 */
[----:B------:R-:W-:Y:S02]  /*11a80*/  FSEL R169, R14, -INF , P1 ;  /* 0xff8000000ea97808 */ /* 0x000fe40000800000 */
[----:B------:R-:W-:Y:S02]  /*11a90*/  ISETP.GT.AND P1, PT, R2, 0x8, PT ;  /* 0x000000080200780c */ /* 0x000fe40003f24270 */
[-C--:B------:R-:W-:Y:S04]  /*11aa0*/  HMMA.16816.F32 R44, R204, R158.reuse, R44 ;  /* 0x0000009ecc2c723c */ /* 0x080fe8000000182c */
[----:B------:R-:W-:Y:S02]  /*11ab0*/  FSEL R157, R5, -INF , P2 ;  /* 0xff800000059d7808 */ /* 0x000fe40001000000 */
[----:B------:R-:W1:Y:S01]  /*11ac0*/  LDSM.16.M88.4 R4, [R210+0x2000] ;  /* 0x00200000d204783b */ /* 0x000e620000000200 */
[----:B------:R-:W-:Y:S01]  /*11ad0*/  ISETP.GT.AND P2, PT, R0, 0x1, PT ;  /* 0x000000010000780c */ /* 0x000fe20003f44270 */
[C---:B------:R-:W-:Y:S01]  /*11ae0*/  HMMA.16816.F32 R48, R196.reuse, R158, R48 ;  /* 0x0000009ec430723c */ /* 0x040fe20000001830 */
[----:B------:R-:W-:Y:S04]  /*11af0*/  DEPBAR.LE SB0, 0x0 ;  /* 0x000080000000791a */ /* 0x000fe80000000000 */
[----:B------:R-:W-:Y:S01]  /*11b00*/  FSEL R167, R9, -INF , P2 ;  /* 0xff80000009a77808 */ /* 0x000fe20001000000 */
[----:B------:R-:W-:Y:S01]  /*11b10*/  BAR.SYNC.DEFER_BLOCKING 0x0 ;  /* 0x0000000000007b1d */ /* 0x000fe20000010000 */
[----:B------:R-:W-:Y:S01]  /*11b20*/  FSEL R158, R12, -INF , P3 ;  /* 0xff8000000c9e7808 */ /* 0x000fe20001800000 */
[-C--:B--2---:R-:W-:Y:S05]  /*11b30*/  HMMA.16816.F32 R52, R196, R160.reuse, R52 ;  /* 0x000000a0c434723c */ /* 0x084fea0000001834 */
[----:B------:R-:W-:Y:S02]  /*11b40*/  ISETP.GT.AND P3, PT, R108, 0x8, PT ;  /* 0x000000086c00780c */ /* 0x000fe40003f64270 */
[----:B------:R-:W-:Y:S01]  /*11b50*/  ISETP.GT.AND P2, PT, R0, 0x9, PT ;  /* 0x000000090000780c */ /* 0x000fe20003f44270 */
[C---:B------:R-:W-:Y:S04]  /*11b60*/  HMMA.16816.F32 R56, R204.reuse, R160, R56 ;  /* 0x000000a0cc38723c */ /* 0x040fe80000001838 */
[----:B------:R-:W-:Y:S02]  /*11b70*/  FSEL R9, R16, -INF , P3 ;  /* 0xff80000010097808 */ /* 0x000fe40001800000 */
[C---:B------:R-:W-:Y:S02]  /*11b80*/  ISETP.GT.AND P3, PT, R108.reuse, 0x10, PT ;  /* 0x000000106c00780c */ /* 0x040fe40003f64270 */
[-C--:B------:R-:W-:Y:S04]  /*11b90*/  HMMA.16816.F32 R60, R204, R162.reuse, R60 ;  /* 0x000000a2cc3c723c */ /* 0x080fe8000000183c */
[----:B------:R-:W-:Y:S02]  /*11ba0*/  FSEL R159, R13, -INF , P2 ;  /* 0xff8000000d9f7808 */ /* 0x000fe40001000000 */
[----:B------:R-:W-:Y:S02]  /*11bb0*/  ISETP.GT.AND P2, PT, R108, 0x9, PT ;  /* 0x000000096c00780c */ /* 0x000fe40003f44270 */
[C---:B------:R-:W-:Y:S04]  /*11bc0*/  HMMA.16816.F32 R64, R196.reuse, R162, R64 ;  /* 0x000000a2c440723c */ /* 0x040fe80000001840 */
[----:B------:R-:W-:Y:S02]  /*11bd0*/  FMNMX.FTZ R8, R157, R8, !PT ;  /* 0x000000089d087209 */ /* 0x000fe40007810000 */
        /* <DEDUP_REMOVED lines=8> */
[----:B------:R-:W-:Y:S01]  /*11c60*/  FMNMX.FTZ R4, R9, R8, !PT ;  /* 0x0000000809047209 */ /* 0x000fe20007810000 */
[-C--:B------:R-:W-:Y:S03]  /*11c70*/  HMMA.16816.F32 R76, R204, R6.reuse, R76 ;  /* 0x00000006cc4c723c */ /* 0x080fe6000000184c */
[----:B------:R-:W-:Y:S02]  /*11c80*/  FSEL R21, R21, -INF , P2 ;  /* 0xff80000015157808 */ /* 0x000fe40001000000 */
[----:B------:R-:W-:Y:S02]  /*11c90*/  ISETP.GT.AND P2, PT, R0, 0x11, PT ;  /* 0x000000110000780c */ /* 0x000fe40003f44270 */
[----:B------:R-:W-:Y:S01]  /*11ca0*/  FMNMX.FTZ R4, R10, R4, !PT ;  /* 0x000000040a047209 */ /* 0x000fe20007810000 */
[----:B------:R-:W-:Y:S04]  /*11cb0*/  HMMA.16816.F32 R80, R196, R6, R80 ;  /* 0x00000006c450723c */ /* 0x000fe80000001850 */
[----:B------:R-:W-:Y:S02]  /*11cc0*/  FSEL R11, R18, -INF , P1 ;  /* 0xff800000120b7808 */ /* 0x000fe40000800000 */
[----:B------:R-:W-:Y:S02]  /*11cd0*/  ISETP.GT.AND P1, PT, R2, 0x10, PT ;  /* 0x000000100200780c */ /* 0x000fe40003f24270 */
[----:B------:R-:W-:Y:S02]  /*11ce0*/  FSEL R18, R23, -INF , P0 ;  /* 0xff80000017127808 */ /* 0x000fe40000000000 */
[----:B------:R-:W-:Y:S02]  /*11cf0*/  ISETP.GT.AND P0, PT, R109, 0x11, PT ;  /* 0x000000116d00780c */ /* 0x000fe40003f04270 */
[----:B------:R-:W-:Y:S02]  /*11d00*/  FSEL R17, R24, -INF , P3 ;  /* 0xff80000018117808 */ /* 0x000fe40001800000 */
[----:B------:R-:W-:Y:S02]  /*11d10*/  ISETP.GT.AND P3, PT, R0, 0x18, PT ;  /* 0x000000180000780c */ /* 0x000fe40003f64270 */
[----:B------:R-:W-:Y:S02]  /*11d20*/  FMNMX.FTZ R4, R20, R4, !PT ;  /* 0x0000000414047209 */ /* 0x000fe40007810000 */
[----:B------:R-:W-:Y:S02]  /*11d30*/  FSEL R19, R22, -INF , P1 ;  /* 0xff80000016137808 */ /* 0x000fe40000800000 */
[----:B------:R-:W-:Y:S02]  /*11d40*/  FSEL R22, R25, -INF , P2 ;  /* 0xff80000019167808 */ /* 0x000fe40001000000 */
[----:B------:R-:W-:Y:S02]  /*11d50*/  FSEL R24, R28, -INF , P3 ;  /* 0xff8000001c187808 */ /* 0x000fe40001800000 */
[----:B------:R-:W-:Y:S02]  /*11d60*/  ISETP.GT.AND P3, PT, R108, 0x18, PT ;  /* 0x000000186c00780c */ /* 0x000fe40003f64270 */
[----:B------:R-:W-:Y:S02]  /*11d70*/  ISETP.GT.AND P2, PT, R0, 0x19, PT ;  /* 0x000000190000780c */ /* 0x000fe40003f44270 */
[----:B------:R-:W-:Y:S02]  /*11d80*/  FSEL R27, R27, -INF , P0 ;  /* 0xff8000001b1b7808 */ /* 0x000fe40000000000 */
        /* <DEDUP_REMOVED lines=8> */
[----:B------:R-:W-:Y:S01]  /*11e10*/  FSEL R13, R35, -INF , P0 ;  /* 0xff800000230d7808 */ /* 0x000fe20000000000 */
[----:B------:R-:W2:Y:S01]  /*11e20*/  LDL.64 R32, [R1+0x28] ;  /* 0x0000280001207983 */ /* 0x000ea20000100a00 */
[C---:B------:R-:W-:Y:S02]  /*11e30*/  ISETP.GT.AND P3, PT, R108.reuse, 0x20, PT ;  /* 0x000000206c00780c */ /* 0x040fe40003f64270 */
        /* <DEDUP_REMOVED lines=10> */
[----:B------:R-:W-:Y:S02]  /*11ee0*/  FSEL R180, R43, -INF , P0 ;  /* 0xff8000002bb47808 */ /* 0x000fe40000000000 */
[----:B------:R-:W-:Y:S02]  /*11ef0*/  ISETP.GT.AND P2, PT, R108, 0x28, PT ;  /* 0x000000286c00780c */ /* 0x000fe40003f44270 */
[----:B------:R-:W-:Y:S02]  /*11f00*/  ISETP.GT.AND P1, PT, R109, 0x10, PT ;  /* 0x000000106d00780c */ /* 0x000fe40003f24270 */
[----:B------:R-:W-:Y:S02]  /*11f10*/  ISETP.GT.AND P0, PT, R0, 0x28, PT ;  /* 0x000000280000780c */ /* 0x000fe40003f04270 */
[----:B------:R-:W-:Y:S02]  /*11f20*/  FMNMX.FTZ R4, R28, R4, !PT ;  /* 0x000000041c047209 */ /* 0x000fe40007810000 */
[----:B------:R-:W-:Y:S02]  /*11f30*/  FSEL R176, R44, -INF , P0 ;  /* 0xff8000002cb07808 */ /* 0x000fe40000000000 */
[----:B------:R-:W-:Y:S02]  /*11f40*/  FSEL R44, R48, -INF , P2 ;  /* 0xff800000302c7808 */ /* 0x000fe40001000000 */
[----:B------:R-:W-:Y:S02]  /*11f50*/  FMNMX.FTZ R4, R161, R4, !PT ;  /* 0x00000004a1047209 */ /* 0x000fe40007810000 */
        /* <DEDUP_REMOVED lines=8> */
[----:B------:R-:W-:Y:S01]  /*11fe0*/  FSEL R190, R52, -INF , P5 ;  /* 0xff80000034be7808 */ /* 0x000fe20002800000 */
[----:B------:R-:W3:Y:S01]  /*11ff0*/  LDL R34, [R1+0x34] ;  /* 0x0000340001227983 */ /* 0x000ee20000100800 */
[----:B------:R-:W-:Y:S02]  /*12000*/  ISETP.GT.AND P1, PT, R2, 0x20, PT ;  /* 0x000000200200780c */ /* 0x000fe40003f24270 */
[----:B------:R-:W-:Y:S02]  /*12010*/  FSEL R173, R40, -INF , P3 ;  /* 0xff80000028ad7808 */ /* 0x000fe40001800000 */
[----:B------:R-:W-:Y:S02]  /*12020*/  ISETP.GT.AND P3, PT, R108, 0x31, PT ;  /* 0x000000316c00780c */ /* 0x000fe40003f64270 */
[----:B------:R-:W-:Y:S02]  /*12030*/  FMNMX.FTZ R4, R163, R4, !PT ;  /* 0x00000004a3047209 */ /* 0x000fe40007810000 */
[----:B------:R-:W-:Y:S02]  /*12040*/  FSEL R162, R38, -INF , P1 ;  /* 0xff80000026a27808 */ /* 0x000fe40000800000 */
[----:B------:R-:W-:Y:S02]  /*12050*/  FSEL R191, R53, -INF , P3 ;  /* 0xff80000035bf7808 */ /* 0x000fe40001800000 */
[----:B------:R-:W-:Y:S02]  /*12060*/  FMNMX.FTZ R4, R190, R4, !PT ;  /* 0x00000004be047209 */ /* 0x000fe40007810000 */
[----:B------:R-:W-:Y:S02]  /*12070*/  ISETP.GT.AND P1, PT, R109, 0x20, PT ;  /* 0x000000206d00780c */ /* 0x000fe40003f24270 */
[----:B------:R-:W-:Y:S02]  /*12080*/  ISETP.GT.AND P2, PT, R108, 0x38, PT ;  /* 0x000000386c00780c */ /* 0x000fe40003f44270 */
[----:B------:R-:W-:Y:S02]  /*12090*/  FSEL R175, R42, -INF , P1 ;  /* 0xff8000002aaf7808 */ /* 0x000fe40000800000 */
[----:B------:R-:W-:Y:S02]  /*120a0*/  FSEL R196, R64, -INF , P2 ;  /* 0xff80000040c47808 */ /* 0x000fe40001000000 */
[----:B------:R-:W-:Y:S02]  /*120b0*/  FMNMX.FTZ R4, R191, R4, !PT ;  /* 0x00000004bf047209 */ /* 0x000fe40007810000 */
        /* <DEDUP_REMOVED lines=11> */
[C---:B------:R-:W-:Y:S02]  /*12170*/  ISETP.GT.AND P0, PT, R108.reuse, 0x41, PT ;  /* 0x000000416c00780c */ /* 0x040fe40003f04270 */
        /* <DEDUP_REMOVED lines=15> */
[C---:B------:R-:W-:Y:S01]  /*12270*/  ISETP.GT.AND P4, PT, R2.reuse, 0x28, PT ;  /* 0x000000280200780c */ /* 0x040fe20003f84270 */
[----:B------:R-:W1:Y:S01]  /*12280*/  SHFL.BFLY PT, R7, R4, 0x2, 0x1f ;  /* 0x0c401f0004077f89 */ /* 0x000e6200000e0000 */
[----:B------:R-:W-:Y:S02]  /*12290*/  FMNMX.FTZ R5, R13, R5, !PT ;  /* 0x000000050d057209 */ /* 0x000fe40007810000 */
[----:B------:R-:W-:Y:S02]  /*122a0*/  ISETP.GT.AND P0, PT, R2, 0x31, PT ;  /* 0x000000310200780c */ /* 0x000fe40003f04270 */
[----:B------:R-:W-:Y:S02]  /*122b0*/  FMNMX.FTZ R5, R162, R5, !PT ;  /* 0x00000005a2057209 */ /* 0x000fe40007810000 */
[----:B------:R-:W-:Y:S02]  /*122c0*/  FSEL R80, R50, -INF , P4 ;  /* 0xff80000032507808 */ /* 0x000fe40002000000 */
[----:B------:R-:W-:Y:S02]  /*122d0*/  FSEL R184, R55, -INF , P0 ;  /* 0xff80000037b87808 */ /* 0x000fe40000000000 */
[C---:B------:R-:W-:Y:S02]  /*122e0*/  ISETP.GT.AND P2, PT, R2.reuse, 0x29, PT ;  /* 0x000000290200780c */ /* 0x040fe40003f44270 */
[C---:B------:R-:W-:Y:S02]  /*122f0*/  ISETP.GT.AND P1, PT, R2.reuse, 0x30, PT ;  /* 0x000000300200780c */ /* 0x040fe40003f24270 */
[----:B------:R-:W-:Y:S02]  /*12300*/  ISETP.GT.AND P0, PT, R2, 0x38, PT ;  /* 0x000000380200780c */ /* 0x000fe40003f04270 */
[----:B------:R-:W-:Y:S02]  /*12310*/  FMNMX.FTZ R5, R172, R5, !PT ;  /* 0x00000005ac057209 */ /* 0x000fe40007810000 */
[----:B------:R-:W-:Y:S02]  /*12320*/  FMNMX.FTZ R6, R166, R112, !PT ;  /* 0x00000070a6067209 */ /* 0x000fe40007810000 */
[----:B------:R-:W-:Y:S02]  /*12330*/  FSEL R183, R54, -INF , P1 ;  /* 0xff80000036b77808 */ /* 0x000fe40000800000 */
[C---:B------:R-:W-:Y:S02]  /*12340*/  ISETP.GT.AND P4, PT, R2.reuse, 0x39, PT ;  /* 0x000000390200780c */ /* 0x040fe40003f84270 */
[C---:B------:R-:W-:Y:S02]  /*12350*/  ISETP.GT.AND P3, PT, R2.reuse, 0x40, PT ;  /* 0x000000400200780c */ /* 0x040fe40003f64270 */
[C---:B------:R-:W-:Y:S02]  /*12360*/  ISETP.GT.AND P1, PT, R2.reuse, 0x48, PT ;  /* 0x000000480200780c */ /* 0x040fe40003f24270 */
[----:B------:R-:W-:Y:S02]  /*12370*/  FSEL R160, R51, -INF , P2 ;  /* 0xff80000033a07808 */ /* 0x000fe40001000000 */
[----:B------:R-:W-:Y:S02]  /*12380*/  ISETP.GT.AND P2, PT, R2, 0x41, PT ;  /* 0x000000410200780c */ /* 0x000fe40003f44270 */
[----:B------:R-:W-:Y:S02]  /*12390*/  FSEL R193, R66, -INF , P0 ;  /* 0xff80000042c17808 */ /* 0x000fe40000000000 */
        /* <DEDUP_REMOVED lines=49> */
[----:B------:R-:W-:Y:S02]  /*126b0*/  FSEL R177, R47, -INF , P6 ;  /* 0xff8000002fb17808 */ /* 0x000fe40003000000 */
[----:B------:R-:W-:Y:S02]  /*126c0*/  ISETP.GT.AND P6, PT, R0, 0x39, PT ;  /* 0x000000390000780c */ /* 0x000fe40003fc4270 */
[----:B------:R-:W-:Y:S02]  /*126d0*/  FMNMX.FTZ R0, R198, R5, !PT ;  /* 0x00000005c6007209 */ /* 0x000fe40007810000 */
[----:B------:R-:W-:Y:S02]  /*126e0*/  FMNMX.FTZ R5, R31, R6, !PT ;  /* 0x000000061f057209 */ /* 0x000fe40007810000 */
[----:B-1----:R-:W-:Y:S02]  /*126f0*/  FMNMX.FTZ R110, R2, R8, !PT ;  /* 0x00000008026e7209 */ /* 0x002fe40007810000 */
[----:B------:R-:W-:Y:S02]  /*12700*/  FMNMX.FTZ R2, R175, R5, !PT ;  /* 0x00000005af027209 */ /* 0x000fe40007810000 */
[----:B------:R-:W-:Y:S02]  /*12710*/  FSEL R250, R76, -INF , P3 ;  /* 0xff8000004cfa7808 */ /* 0x000fe40001800000 */
[----:B------:R-:W-:Y:S02]  /*12720*/  FMNMX.FTZ R2, R180, R2, !PT ;  /* 0x00000002b4027209 */ /* 0x000fe40007810000 */
[----:B------:R-:W-:Y:S02]  /*12730*/  FSETP.NEU.FTZ.AND P3, PT, R110, -INF , PT ;  /* 0xff8000006e00780b */ /* 0x000fe40003f7d000 */
[----:B------:R-:W-:Y:S02]  /*12740*/  FMNMX.FTZ R6, R179, R2, !PT ;  /* 0x00000002b3067209 */ /* 0x000fe40007810000 */
[----:B----4-:R-:W-:Y:S01]  /*12750*/  FMNMX.FTZ R2, R4, R7, !PT ;  /* 0x0000000704027209 */ /* 0x010fe20007810000 */
[----:B------:R-:W-:Y:S01]  /*12760*/  FMUL.FTZ R4, R110, c[0x0][0x2d0] ;  /* 0x0000b4006e047a20 */ /* 0x000fe20000410000 */
[----:B------:R-:W-:Y:S02]  /*12770*/  FSEL R199, R61, -INF , P6 ;  /* 0xff8000003dc77808 */ /* 0x000fe40003000000 */
[----:B------:R-:W-:Y:S01]  /*12780*/  FSEL R234, R72, -INF , P5 ;  /* 0xff80000048ea7808 */ /* 0x000fe20002800000 */
[----:B------:R-:W1:Y:S01]  /*12790*/  SHFL.BFLY PT, R7, R2, 0x1, 0x1f ;  /* 0x0c201f0002077f89 */ /* 0x000e6200000e0000 */
[----:B------:R-:W-:Y:S02]  /*127a0*/  FSEL R156, R4, RZ, P3 ;  /* 0x000000ff049c7208 */ /* 0x000fe40001800000 */
[----:B------:R-:W-:Y:S02]  /*127b0*/  FMNMX.FTZ R0, R199, R0, !PT ;  /* 0x00000000c7007209 */ /* 0x000fe40007810000 */
[----:B------:R-:W-:Y:S01]  /*127c0*/  FSEL R238, R73, -INF , P4 ;  /* 0xff80000049ee7808 */ /* 0x000fe20002000000 */
[--C-:B------:R-:W-:Y:S01]  /*127d0*/  FFMA.FTZ R4, R114, c[0x0][0x2d0], -R156.reuse ;  /* 0x0000b40072047a23 */ /* 0x100fe2000001089c */
[----:B------:R-:W-:Y:S02]  /*127e0*/  FSEL R48, R77, -INF , P2 ;  /* 0xff8000004d307808 */ /* 0x000fe40001000000 */
[----:B------:R-:W-:Y:S01]  /*127f0*/  ISETP.GT.AND P4, PT, R223, R225, PT ;  /* 0x000000e1df00720c */ /* 0x000fe20003f84270 */
[----:B------:R4:W-:Y:S01]  /*12800*/  MUFU.EX2 R29, R4 ;  /* 0x00000004001d7308 */ /* 0x0009e20000000800 */
[----:B------:R-:W-:Y:S02]  /*12810*/  FMNMX.FTZ R0, R234, R0, !PT ;  /* 0x00000000ea007209 */ /* 0x000fe40007810000 */
[C---:B------:R-:W-:Y:S02]  /*12820*/  ISETP.GT.AND P1, PT, R109.reuse, 0x30, PT ;  /* 0x000000306d00780c */ /* 0x040fe40003f24270 */
[----:B------:R-:W-:Y:S02]  /*12830*/  FMNMX.FTZ R0, R238, R0, !PT ;  /* 0x00000000ee007209 */ /* 0x000fe40007810000 */
[C---:B------:R-:W-:Y:S02]  /*12840*/  ISETP.GT.AND P0, PT, R109.reuse, 0x31, PT ;  /* 0x000000316d00780c */ /* 0x040fe40003f04270 */
[----:B------:R-:W-:Y:S02]  /*12850*/  FMNMX.FTZ R0, R250, R0, !PT ;  /* 0x00000000fa007209 */ /* 0x000fe40007810000 */
[----:B------:R-:W-:Y:S02]  /*12860*/  FSEL R185, R58, -INF , P1 ;  /* 0xff8000003ab97808 */ /* 0x000fe40000800000 */
[----:B------:R-:W-:Y:S02]  /*12870*/  FMNMX.FTZ R0, R48, R0, !PT ;  /* 0x0000000030007209 */ /* 0x000fe40007810000 */
[----:B------:R-:W-:Y:S02]  /*12880*/  ISETP.GT.AND P1, PT, R109, 0x38, PT ;  /* 0x000000386d00780c */ /* 0x000fe40003f24270 */
[----:B------:R-:W-:Y:S01]  /*12890*/  FSEL R188, R59, -INF , P0 ;  /* 0xff8000003bbc7808 */ /* 0x000fe20000000000 */
[----:B------:R-:W5:Y:S01]  /*128a0*/  SHFL.BFLY PT, R5, R0, 0x2, 0x1f ;  /* 0x0c401f0000057f89 */ /* 0x000f6200000e0000 */
[C---:B------:R-:W-:Y:S02]  /*128b0*/  ISETP.GT.AND P0, PT, R109.reuse, 0x39, PT ;  /* 0x000000396d00780c */ /* 0x040fe40003f04270 */
[----:B------:R-:W-:Y:S02]  /*128c0*/  FSEL R192, R62, -INF , P1 ;  /* 0xff8000003ec07808 */ /* 0x000fe40000800000 */
[----:B------:R-:W-:Y:S01]  /*128d0*/  ISETP.GT.AND P1, PT, R109, 0x40, PT ;  /* 0x000000406d00780c */ /* 0x000fe20003f24270 */
[--C-:B----4-:R-:W-:Y:S01]  /*128e0*/  FFMA.FTZ R4, R157, c[0x0][0x2d0], -R156.reuse ;  /* 0x0000b4009d047a23 */ /* 0x110fe2000001089c */
[----:B------:R-:W-:Y:S02]  /*128f0*/  LOP3.LUT P6, RZ, R226, 0x1, RZ, 0xc0, !PT ;  /* 0x00000001e2ff7812 */ /* 0x000fe400078cc0ff */
[----:B------:R-:W-:Y:S01]  /*12900*/  FSEL R235, R74, -INF , P1 ;  /* 0xff8000004aeb7808 */ /* 0x000fe20000800000 */
[----:B------:R5:W-:Y:S01]  /*12910*/  MUFU.EX2 R82, R4 ;  /* 0x0000000400527308 */ /* 0x000be20000000800 */
[----:B------:R-:W-:Y:S02]  /*12920*/  FSEL R195, R63, -INF , P0 ;  /* 0xff8000003fc37808 */ /* 0x000fe40000000000 */
[C---:B------:R-:W-:Y:S02]  /*12930*/  ISETP.GT.AND P0, PT, R109.reuse, 0x41, PT ;  /* 0x000000416d00780c */ /* 0x040fe40003f04270 */
[----:B------:R-:W-:Y:S02]  /*12940*/  ISETP.GT.AND P1, PT, R109, 0x48, PT ;  /* 0x000000486d00780c */ /* 0x000fe40003f24270 */
[----:B------:R-:W-:Y:S02]  /*12950*/  FSEL R236, R75, -INF , P0 ;  /* 0xff8000004bec7808 */ /* 0x000fe40000000000 */
[----:B------:R-:W-:Y:S02]  /*12960*/  ISETP.GT.AND P0, PT, R109, 0x49, PT ;  /* 0x000000496d00780c */ /* 0x000fe40003f04270 */
[----:B-1----:R-:W-:Y:S02]  /*12970*/  FMNMX.FTZ R109, R2, R7, !PT ;  /* 0x00000007026d7209 */ /* 0x002fe40007810000 */
[----:B------:R-:W-:Y:S02]  /*12980*/  FMNMX.FTZ R6, R177, R6, !PT ;  /* 0x00000006b1067209 */ /* 0x000fe40007810000 */
[----:B------:R-:W-:Y:S02]  /*12990*/  FSETP.NEU.FTZ.AND P2, PT, R109, -INF , PT ;  /* 0xff8000006d00780b */ /* 0x000fe40003f5d000 */
[----:B------:R-:W-:Y:S02]  /*129a0*/  FMNMX.FTZ R6, R185, R6, !PT ;  /* 0x00000006b9067209 */ /* 0x000fe40007810000 */
[----:B------:R-:W-:Y:S02]  /*129b0*/  FSEL R244, R78, -INF , P1 ;  /* 0xff8000004ef47808 */ /* 0x000fe40000800000 */
[----:B------:R-:W-:Y:S02]  /*129c0*/  FMNMX.FTZ R6, R188, R6, !PT ;  /* 0x00000006bc067209 */ /* 0x000fe40007810000 */
[----:B------:R-:W-:Y:S02]  /*129d0*/  FSEL R71, R79, -INF , P0 ;  /* 0xff8000004f477808 */ /* 0x000fe40000000000 */
[----:B-----5:R-:W-:Y:S01]  /*129e0*/  FMNMX.FTZ R4, R0, R5, !PT ;  /* 0x0000000500047209 */ /* 0x020fe20007810000 */
[--C-:B------:R-:W-:Y:S01]  /*129f0*/  FFMA.FTZ R5, R9, c[0x0][0x2d0], -R156.reuse ;  /* 0x0000b40009057a23 */ /* 0x100fe2000001089c */
[----:B------:R-:W-:Y:S01]  /*12a00*/  FMNMX.FTZ R6, R192, R6, !PT ;  /* 0x00000006c0067209 */ /* 0x000fe20007810000 */
[--C-:B------:R-:W-:Y:S02]  /*12a10*/  FFMA.FTZ R9, R21, c[0x0][0x2d0], -R156.reuse ;  /* 0x0000b40015097a23 */ /* 0x100fe4000001089c */
[----:B------:R1:W-:Y:S01]  /*12a20*/  MUFU.EX2 R81, R5 ;  /* 0x0000000500517308 */ /* 0x0003e20000000800 */
[----:B------:R-:W-:Y:S01]  /*12a30*/  FMNMX.FTZ R6, R195, R6, !PT ;  /* 0x00000006c3067209 */ /* 0x000fe20007810000 */
[----:B------:R-:W4:Y:S03]  /*12a40*/  SHFL.BFLY PT, R7, R4, 0x1, 0x1f ;  /* 0x0c201f0004077f89 */ /* 0x000f2600000e0000 */
[----:B------:R-:W-:Y:S04]  /*12a50*/  FMNMX.FTZ R6, R235, R6, !PT ;  /* 0x00000006eb067209 */ /* 0x000fe80007810000 */
[----:B------:R-:W-:Y:S01]  /*12a60*/  FMNMX.FTZ R6, R236, R6, !PT ;  /* 0x00000006ec067209 */ /* 0x000fe20007810000 */
[----:B------:R-:W-:Y:S03]  /*12a70*/  MUFU.EX2 R50, R9 ;  /* 0x0000000900327308 */ /* 0x000fe60000000800 */
[----:B------:R-:W-:Y:S01]  /*12a80*/  FMNMX.FTZ R0, R244, R6, !PT ;  /* 0x00000006f4007209 */ /* 0x000fe20007810000 */
[----:B------:R-:W-:Y:S02]  /*12a90*/  FFMA.FTZ R6, R10, c[0x0][0x2d0], -R156 ;  /* 0x0000b4000a067a23 */ /* 0x000fe4000001089c */
[----:B------:R-:W-:Y:S01]  /*12aa0*/  @P4 IMAD.MOV.U32 R10, RZ, RZ, c[0x0][0x1e4] ;  /* 0x00007900ff0a4624 */ /* 0x000fe200078e00ff */
[----:B------:R-:W-:Y:S03]  /*12ab0*/  FMNMX.FTZ R0, R71, R0, !PT ;  /* 0x0000000047007209 */ /* 0x000fe60007810000 */
[----:B------:R-:W5:Y:S02]  /*12ac0*/  MUFU.EX2 R60, R6 ;  /* 0x00000006003c7308 */ /* 0x000f640000000800 */
[----:B------:R-:W2:Y:S01]  /*12ad0*/  SHFL.BFLY PT, R2, R0, 0x2, 0x1f ;  /* 0x0c401f0000027f89 */ /* 0x000ea200000e0000 */
[----:B-1----:R-:W-:Y:S01]  /*12ae0*/  FMUL.FTZ R5, R109, c[0x0][0x2d0] ;  /* 0x0000b4006d057a20 */ /* 0x002fe20000410000 */
[----:B----4-:R-:W-:Y:S04]  /*12af0*/  FMNMX.FTZ R108, R4, R7, !PT ;  /* 0x00000007046c7209 */ /* 0x010fe80007810000 */
[----:B------:R-:W-:Y:S01]  /*12b00*/  FSEL R114, R5, RZ, P2 ;  /* 0x000000ff05727208 */ /* 0x000fe20001000000 */
[C---:B------:R-:W-:Y:S01]  /*12b10*/  FMUL.FTZ R4, R108.reuse, c[0x0][0x2d0] ;  /* 0x0000b4006c047a20 */ /* 0x040fe20000410000 */
[----:B------:R-:W-:Y:S03]  /*12b20*/  FSETP.NEU.FTZ.AND P1, PT, R108, -INF , PT ;  /* 0xff8000006c00780b */ /* 0x000fe60003f3d000 */
[----:B------:R-:W-:Y:S01]  /*12b30*/  FFMA.FTZ R5, R165, c[0x0][0x2d0], -R114 ;  /* 0x0000b400a5057a23 */ /* 0x000fe20000010872 */
[----:B------:R-:W-:Y:S03]  /*12b40*/  FSEL R157, R4, RZ, P1 ;  /* 0x000000ff049d7208 */ /* 0x000fe60000800000 */
[----:B------:R1:W-:Y:S02]  /*12b50*/  MUFU.EX2 R23, R5 ;  /* 0x0000000500177308 */ /* 0x0003e40000000800 */
[--C-:B------:R-:W-:Y:S02]  /*12b60*/  FFMA.FTZ R7, R166, c[0x0][0x2d0], -R157.reuse ;  /* 0x0000b400a6077a23 */ /* 0x100fe4000001089d */
[--C-:B------:R-:W-:Y:S01]  /*12b70*/  FFMA.FTZ R8, R167, c[0x0][0x2d0], -R157.reuse ;  /* 0x0000b400a7087a23 */ /* 0x100fe2000001089d */
[----:B-----5:R-:W-:Y:S02]  /*12b80*/  F2FP.PACK_AB R74, R60, R81 ;  /* 0x000000513c4a723e */ /* 0x020fe400000000ff */
[----:B--2---:R-:W-:Y:S03]  /*12b90*/  FMNMX.FTZ R0, R0, R2, !PT ;  /* 0x0000000200007209 */ /* 0x004fe60007810000 */
[----:B------:R3:W-:Y:S01]  /*12ba0*/  MUFU.EX2 R83, R7 ;  /* 0x0000000700537308 */ /* 0x0007e20000000800 */
[----:B------:R-:W-:Y:S01]  /*12bb0*/  @P4 SHF.R.S32.HI R6, RZ, 0x1f, R200 ;  /* 0x0000001fff064819 */ /* 0x000fe200000114c8 */
[----:B------:R-:W2:Y:S04]  /*12bc0*/  SHFL.BFLY PT, R2, R0, 0x1, 0x1f ;  /* 0x0c201f0000027f89 */ /* 0x000ea800000e0000 */
[----:B------:R-:W-:Y:S04]  /*12bd0*/  @P4 IMAD R6, R6, c[0x0][0x1e0], RZ ;  /* 0x0000780006064a24 */ /* 0x000fe800078e02ff */
[----:B------:R-:W4:Y:S01]  /*12be0*/  MUFU.EX2 R62, R8 ;  /* 0x00000008003e7308 */ /* 0x000f220000000800 */
[----:B------:R-:W-:Y:S02]  /*12bf0*/  @P4 IMAD R6, R200, c[0x0][0x1e4], R6 ;  /* 0x00007900c8064a24 */ /* 0x000fe400078e0206 */
[----:B-1----:R-:W-:Y:S07]  /*12c00*/  FFMA.FTZ R5, R164, c[0x0][0x2d0], -R114 ;  /* 0x0000b400a4057a23 */ /* 0x002fee0000010872 */
[----:B------:R1:W-:Y:S01]  /*12c10*/  MUFU.EX2 R63, R5 ;  /* 0x00000005003f7308 */ /* 0x0003e20000000800 */
[----:B---3--:R-:W-:Y:S01]  /*12c20*/  @P4 IMAD.MOV.U32 R7, RZ, RZ, R34 ;  /* 0x000000ffff074224 */ /* 0x008fe200078e0022 */
[----:B--2---:R-:W-:Y:S01]  /*12c30*/  FMNMX.FTZ R70, R0, R2, !PT ;  /* 0x0000000200467209 */ /* 0x004fe20007810000 */
[--C-:B------:R-:W-:Y:S02]  /*12c40*/  FFMA.FTZ R0, R158, c[0x0][0x2d0], -R157.reuse ;  /* 0x0000b4009e007a23 */ /* 0x100fe4000001089d */
[----:B------:R-:W-:Y:S05]  /*12c50*/  FFMA.FTZ R2, R159, c[0x0][0x2d0], -R157 ;  /* 0x0000b4009f027a23 */ /* 0x000fea000001089d */
[----:B------:R2:W-:Y:S01]  /*12c60*/  MUFU.EX2 R59, R0 ;  /* 0x00000000003b7308 */ /* 0x0005e20000000800 */
[----:B----4-:R-:W-:Y:S01]  /*12c70*/  F2FP.PACK_AB R64, R62, R83 ;  /* 0x000000533e40723e */ /* 0x010fe200000000ff */
[----:B------:R-:W-:Y:S08]  /*12c80*/  FFMA.FTZ R8, R16, c[0x0][0x2d0], -R156 ;  /* 0x0000b40010087a23 */ /* 0x000ff0000001089c */
[----:B------:R-:W-:Y:S01]  /*12c90*/  MUFU.EX2 R164, R8 ;  /* 0x0000000800a47308 */ /* 0x000fe20000000800 */
[----:B-1----:R-:W-:Y:S02]  /*12ca0*/  FFMA.FTZ R5, R11, c[0x0][0x2d0], -R114 ;  /* 0x0000b4000b057a23 */ /* 0x002fe40000010872 */
[----:B------:R-:W-:Y:S05]  /*12cb0*/  @P4 IMAD.MOV.U32 R11, RZ, RZ, c[0x0][0x1e0] ;  /* 0x00007800ff0b4624 */ /* 0x000fea00078e00ff */
[C---:B------:R-:W-:Y:S02]  /*12cc0*/  @P4 SHF.L.U64.HI R10, R11.reuse, 0x5, R10 ;  /* 0x000000050b0a4819 */ /* 0x040fe4000001020a */
[----:B------:R1:W-:Y:S01]  /*12cd0*/  MUFU.EX2 R61, R5 ;  /* 0x00000005003d7308 */ /* 0x0003e20000000800 */
[----:B------:R-:W-:Y:S02]  /*12ce0*/  @P4 IMAD.SHL.U32 R11, R11, 0x20, RZ ;  /* 0x000000200b0b4824 */ /* 0x000fe400078e00ff */
[----:B--2---:R-:W-:Y:S07]  /*12cf0*/  FMUL.FTZ R0, R70, c[0x0][0x2d0] ;  /* 0x0000b40046007a20 */ /* 0x004fee0000410000 */
[----:B------:R2:W3:Y:S01]  /*12d00*/  MUFU.EX2 R57, R2 ;  /* 0x0000000200397308 */ /* 0x0004e20000000800 */
[----:B-1----:R-:W-:Y:S02]  /*12d10*/  FFMA.FTZ R5, R12, c[0x0][0x2d0], -R114 ;  /* 0x0000b4000c057a23 */ /* 0x002fe40000010872 */
[----:B------:R-:W-:Y:S07]  /*12d20*/  FFMA.FTZ R12, R20, c[0x0][0x2d0], -R156 ;  /* 0x0000b400140c7a23 */ /* 0x000fee000001089c */
[----:B------:R1:W4:Y:S01]  /*12d30*/  MUFU.EX2 R58, R5 ;  /* 0x00000005003a7308 */ /* 0x0003220000000800 */
[----:B--2---:R-:W-:Y:S01]  /*12d40*/  FFMA.FTZ R2, R19, c[0x0][0x2d0], -R114 ;  /* 0x0000b40013027a23 */ /* 0x004fe20000010872 */
[----:B---3--:R-:W-:Y:S08]  /*12d50*/  F2FP.PACK_AB R66, R57, R59 ;  /* 0x0000003b3942723e */ /* 0x008ff000000000ff */
[----:B------:R2:W-:Y:S10]  /*12d60*/  MUFU.EX2 R252, R2 ;  /* 0x0000000200fc7308 */ /* 0x0005f40000000800 */
[----:B------:R-:W-:Y:S01]  /*12d70*/  MUFU.EX2 R51, R12 ;  /* 0x0000000c00337308 */ /* 0x000fe20000000800 */
[----:B-1----:R-:W-:Y:S01]  /*12d80*/  @P4 IMAD.WIDE.U32 R4, R200, c[0x0][0x1e0], RZ ;  /* 0x00007800c8044a25 */ /* 0x002fe200078e00ff */
[----:B----4-:R-:W-:Y:S03]  /*12d90*/  F2FP.PACK_AB R75, R58, R61 ;  /* 0x0000003d3a4b723e */ /* 0x010fe600000000ff */
[----:B------:R-:W-:Y:S02]  /*12da0*/  @P4 IMAD.IADD R5, R5, 0x1, R6 ;  /* 0x0000000105054824 */ /* 0x000fe400078e0206 */
[----:B------:R-:W-:Y:S02]  /*12db0*/  @P4 IMAD.MOV.U32 R6, RZ, RZ, R32 ;  /* 0x000000ffff064224 */ /* 0x000fe400078e0020 */
[----:B------:R-:W-:Y:S02]  /*12dc0*/  @P4 IMAD R5, R5, 0x50, RZ ;  /* 0x0000005005054824 */ /* 0x000fe400078e02ff */
[----:B------:R-:W-:Y:S04]  /*12dd0*/  @P4 IMAD.WIDE.U32 R6, R4, 0x50, R6 ;  /* 0x0000005004064825 */ /* 0x000fe800078e0006 */
[----:B------:R-:W-:Y:S01]  /*12de0*/  @P4 IMAD.IADD R5, R7, 0x1, R5 ;  /* 0x0000000107054824 */ /* 0x000fe200078e0205 */
[----:B------:R-:W-:Y:S01]  /*12df0*/  @P4 LEA R4, P0, R6, c[0x0][0x1c8], 0x1 ;  /* 0x0000720006044a11 */ /* 0x000fe200078008ff */
[----:B--2---:R-:W-:Y:S03]  /*12e00*/  FFMA.FTZ R2, R22, c[0x0][0x2d0], -R157 ;  /* 0x0000b40016027a23 */ /* 0x004fe6000001089d */
[----:B------:R-:W-:Y:S01]  /*12e10*/  @P4 LEA.HI.X R5, R6, c[0x0][0x1cc], R5, 0x1, P0 ;  /* 0x0000730006054a11 */ /* 0x000fe200000f0c05 */
[----:B------:R-:W-:Y:S01]  /*12e20*/  MUFU.EX2 R243, R2 ;  /* 0x0000000200f37308 */ /* 0x000fe20000000800 */
[-C--:B------:R-:W-:Y:S03]  /*12e30*/  @P4 IADD3 R6, P0, R4, R11.reuse, RZ ;  /* 0x0000000b04064210 */ /* 0x080fe60007f1e0ff */
[----:B------:R1:W-:Y:S01]  /*12e40*/  @P4 LDGSTS.E.BYPASS.LTC128B.128 [R224+0x2900], [R4.64], !P6 ;  /* 0x0290000004e04fae */ /* 0x0003e2000f101d48 */
[----:B------:R-:W-:Y:S01]  /*12e50*/  @P4 IADD3 R8, P5, R6, R11, RZ ;  /* 0x0000000b06084210 */ /* 0x000fe20007fbe0ff */
[--C-:B------:R-:W-:Y:S01]  /*12e60*/  @P4 IMAD.X R7, R5, 0x1, R10.reuse, P0 ;  /* 0x0000000105074824 */ /* 0x100fe200000e060a */
[----:B------:R-:W-:Y:S03]  /*12e70*/  FSETP.NEU.FTZ.AND P0, PT, R70, -INF , PT ;  /* 0xff8000004600780b */ /* 0x000fe60003f1d000 */
[----:B------:R-:W-:Y:S01]  /*12e80*/  @P4 IMAD.X R9, R7, 0x1, R10, P5 ;  /* 0x0000000107094824 */ /* 0x000fe200028e060a */
[----:B------:R-:W-:Y:S01]  /*12e90*/  FSEL R158, R0, RZ, P0 ;  /* 0x000000ff009e7208 */ /* 0x000fe20000000000 */
[----:B------:R2:W-:Y:S04]  /*12ea0*/  @P4 LDGSTS.E.BYPASS.LTC128B.128 [R224+0x3100], [R6.64], !P6 ;  /* 0x0310000006e04fae */ /* 0x0005e8000f101d48 */
[--C-:B------:R-:W-:Y:S04]  /*12eb0*/  FFMA.FTZ R0, R171, c[0x0][0x2d0], -R158.reuse ;  /* 0x0000b400ab007a23 */ /* 0x100fe8000001089e */
[----:B------:R3:W-:Y:S01]  /*12ec0*/  MUFU.EX2 R245, R0 ;  /* 0x0000000000f57308 */ /* 0x0007e20000000800 */
[----:B------:R4:W-:Y:S01]  /*12ed0*/  @P4 LDGSTS.E.BYPASS.LTC128B.128 [R224+0x3900], [R8.64], !P6 ;  /* 0x0390000008e04fae */ /* 0x0009e2000f101d48 */
[--C-:B---3--:R-:W-:Y:S08]  /*12ee0*/  FFMA.FTZ R0, R170, c[0x0][0x2d0], -R158.reuse ;  /* 0x0000b400aa007a23 */ /* 0x108ff0000001089e */
[----:B------:R3:W5:Y:S02]  /*12ef0*/  MUFU.EX2 R247, R0 ;  /* 0x0000000000f77308 */ /* 0x0007640000000800 */
[--C-:B---3--:R-:W-:Y:S01]  /*12f00*/  FFMA.FTZ R0, R169, c[0x0][0x2d0], -R158.reuse ;  /* 0x0000b400a9007a23 */ /* 0x108fe2000001089e */
[----:B-----5:R-:W-:Y:S07]  /*12f10*/  F2FP.PACK_AB R65, R247, R245 ;  /* 0x000000f5f741723e */ /* 0x020fee00000000ff */
[----:B------:R3:W-:Y:S02]  /*12f20*/  MUFU.EX2 R249, R0 ;  /* 0x0000000000f97308 */ /* 0x0007e40000000800 */
[----:B---3--:R-:W-:Y:S08]  /*12f30*/  FFMA.FTZ R0, R168, c[0x0][0x2d0], -R158 ;  /* 0x0000b400a8007a23 */ /* 0x008ff0000001089e */
[----:B------:R3:W5:Y:S02]  /*12f40*/  MUFU.EX2 R56, R0 ;  /* 0x0000000000387308 */ /* 0x0007640000000800 */
[----:B---3--:R-:W-:Y:S01]  /*12f50*/  FFMA.FTZ R0, R18, c[0x0][0x2d0], -R114 ;  /* 0x0000b40012007a23 */ /* 0x008fe20000010872 */
[----:B-----5:R-:W-:Y:S07]  /*12f60*/  F2FP.PACK_AB R67, R56, R249 ;  /* 0x000000f93843723e */ /* 0x020fee00000000ff */
[----:B------:R3:W-:Y:S02]  /*12f70*/  MUFU.EX2 R49, R0 ;  /* 0x0000000000317308 */ /* 0x0007e40000000800 */
[----:B---3--:R-:W-:Y:S08]  /*12f80*/  FFMA.FTZ R0, R15, c[0x0][0x2d0], -R156 ;  /* 0x0000b4000f007a23 */ /* 0x008ff0000001089c */
[----:B------:R3:W-:Y:S02]  /*12f90*/  MUFU.EX2 R47, R0 ;  /* 0x00000000002f7308 */ /* 0x0007e40000000800 */
[--C-:B---3--:R-:W-:Y:S08]  /*12fa0*/  FFMA.FTZ R0, R14, c[0x0][0x2d0], -R114.reuse ;  /* 0x0000b4000e007a23 */ /* 0x108ff00000010872 */
[----:B------:R3:W-:Y:S02]  /*12fb0*/  MUFU.EX2 R251, R0 ;  /* 0x0000000000fb7308 */ /* 0x0007e40000000800 */
[----:B---3--:R-:W-:Y:S08]  /*12fc0*/  FFMA.FTZ R0, R13, c[0x0][0x2d0], -R114 ;  /* 0x0000b4000d007a23 */ /* 0x008ff00000010872 */
[----:B------:R3:W-:Y:S02]  /*12fd0*/  MUFU.EX2 R46, R0 ;  /* 0x00000000002e7308 */ /* 0x0007e40000000800 */
[----:B---3--:R-:W-:Y:S08]  /*12fe0*/  FFMA.FTZ R0, R17, c[0x0][0x2d0], -R157 ;  /* 0x0000b40011007a23 */ /* 0x008ff0000001089d */
[----:B------:R3:W-:Y:S02]  /*12ff0*/  MUFU.EX2 R242, R0 ;  /* 0x0000000000f27308 */ /* 0x0007e40000000800 */
[----:B---3--:R-:W-:Y:S02]  /*13000*/  FSEL R0, R110, RZ, P3 ;  /* 0x000000ff6e007208 */ /* 0x008fe40001800000 */
[-C--:B-1----:R-:W-:Y:S03]  /*13010*/  @P4 IADD3 R4, P3, R8, R11.reuse, RZ ;  /* 0x0000000b08044210 */ /* 0x082fe60007f7e0ff */
[----:B------:R-:W-:Y:S01]  /*13020*/  FADD.FTZ R2, -R0, R3 ;  /* 0x0000000300027221 */ /* 0x000fe20000010100 */
[----:B------:R-:W-:Y:S01]  /*13030*/  FSEL R0, R109, RZ, P2 ;  /* 0x000000ff6d007208 */ /* 0x000fe20001000000 */
[--C-:B------:R-:W-:Y:S01]  /*13040*/  @P4 IMAD.X R5, R9, 0x1, R10.reuse, P3 ;  /* 0x0000000109054824 */ /* 0x100fe200018e060a */
[----:B--2---:R-:W-:Y:S01]  /*13050*/  @P4 IADD3 R6, P2, R4, R11, RZ ;  /* 0x0000000b04064210 */ /* 0x004fe20007f5e0ff */
[----:B------:R-:W-:Y:S02]  /*13060*/  FMUL.FTZ R2, R2, c[0x0][0x2d0] ;  /* 0x0000b40002027a20 */ /* 0x000fe40000410000 */
[----:B------:R-:W-:Y:S01]  /*13070*/  FADD.FTZ R0, -R0, R111 ;  /* 0x0000006f00007221 */ /* 0x000fe20000010100 */
[----:B------:R1:W-:Y:S01]  /*13080*/  @P4 LDGSTS.E.BYPASS.LTC128B.128 [R224+0x4100], [R4.64], !P6 ;  /* 0x0410000004e04fae */ /* 0x0003e2000f101d48 */
[----:B------:R2:W3:Y:S01]  /*13090*/  MUFU.EX2 R69, R2 ;  /* 0x0000000200457308 */ /* 0x0004e20000000800 */
[----:B------:R-:W-:Y:S02]  /*130a0*/  @P4 IMAD.X R7, R5, 0x1, R10, P2 ;  /* 0x0000000105074824 */ /* 0x000fe400010e060a */
[----:B------:R-:W-:Y:S02]  /*130b0*/  FMUL.FTZ R0, R0, c[0x0][0x2d0] ;  /* 0x0000b40000007a20 */ /* 0x000fe40000410000 */
[----:B------:R-:W-:Y:S02]  /*130c0*/  IMAD.MOV.U32 R111, RZ, RZ, R29 ;  /* 0x000000ffff6f7224 */ /* 0x000fe400078e001d */
[----:B------:R5:W-:Y:S03]  /*130d0*/  @P4 LDGSTS.E.BYPASS.LTC128B.128 [R224+0x4900], [R6.64], !P6 ;  /* 0x0490000006e04fae */ /* 0x000be6000f101d48 */
[----:B------:R4:W5:Y:S01]  /*130e0*/  MUFU.EX2 R68, R0 ;  /* 0x0000000000447308 */ /* 0x0009620000000800 */
[----:B------:R-:W-:Y:S04]  /*130f0*/  F2FP.PACK_AB R72, R82, R111 ;  /* 0x0000006f5248723e */ /* 0x000fe800000000ff */
[----:B------:R-:W-:Y:S08]  /*13100*/  LDSM.16.MT88.4 R36, [R212] ;  /* 0x00000000d424783b */ /* 0x000ff00000004200 */
[----:B------:R-:W-:Y:S01]  /*13110*/  LDSM.16.MT88.4 R52, [R209] ;  /* 0x00000000d134783b */ /* 0x000fe20000004200 */
[----:B--2---:R-:W-:Y:S01]  /*13120*/  FSEL R2, R108, RZ, P1 ;  /* 0x000000ff6c027208 */ /* 0x004fe20000800000 */
[C---:B---3--:R-:W-:Y:S02]  /*13130*/  FMUL.FTZ R16, R69.reuse, R128 ;  /* 0x0000008045107220 */ /* 0x048fe40000410000 */
[C---:B-1----:R-:W-:Y:S02]  /*13140*/  FMUL.FTZ R4, R69.reuse, R116 ;  /* 0x0000007445047220 */ /* 0x042fe40000410000 */
[C---:B------:R-:W-:Y:S02]  /*13150*/  FMUL.FTZ R5, R69.reuse, R117 ;  /* 0x0000007545057220 */ /* 0x040fe40000410000 */
[C---:B------:R-:W-:Y:S01]  /*13160*/  FMUL.FTZ R17, R69.reuse, R129 ;  /* 0x0000008145117220 */ /* 0x040fe20000410000 */
[----:B------:R-:W-:Y:S01]  /*13170*/  LDSM.16.MT88.4 R76, [R211] ;  /* 0x00000000d34c783b */ /* 0x000fe20000004200 */
[----:B------:R-:W-:Y:S02]  /*13180*/  FMUL.FTZ R32, R69, R144 ;  /* 0x0000009045207220 */ /* 0x000fe40000410000 */
[----:B----4-:R-:W-:Y:S01]  /*13190*/  FADD.FTZ R0, -R2, R112 ;  /* 0x0000007002007221 */ /* 0x010fe20000010100 */
[----:B------:R-:W-:Y:S01]  /*131a0*/  FSEL R2, R70, RZ, P0 ;  /* 0x000000ff46027208 */ /* 0x000fe20000000000 */
[----:B------:R-:W-:Y:S02]  /*131b0*/  IMAD.MOV.U32 R112, RZ, RZ, R23 ;  /* 0x000000ffff707224 */ /* 0x000fe400078e0017 */
[----:B------:R-:W-:Y:S01]  /*131c0*/  FMUL.FTZ R0, R0, c[0x0][0x2d0] ;  /* 0x0000b40000007a20 */ /* 0x000fe20000410000 */
[----:B------:R-:W1:Y:S01]  /*131d0*/  LDSM.16.MT88.4 R20, [R208] ;  /* 0x00000000d014783b */ /* 0x000e620000004200 */
[C---:B-----5:R-:W-:Y:S01]  /*131e0*/  FMUL.FTZ R6, R68.reuse, R118 ;  /* 0x0000007644067220 */ /* 0x060fe20000410000 */
[----:B------:R-:W-:Y:S01]  /*131f0*/  F2FP.PACK_AB R73, R63, R112 ;  /* 0x000000703f49723e */ /* 0x000fe200000000ff */
[----:B------:R2:W3:Y:S01]  /*13200*/  MUFU.EX2 R3, R0 ;  /* 0x0000000000037308 */ /* 0x0004e20000000800 */
[C---:B------:R-:W-:Y:S02]  /*13210*/  FMUL.FTZ R7, R68.reuse, R119 ;  /* 0x0000007744077220 */ /* 0x040fe40000410000 */
[C---:B------:R-:W-:Y:S02]  /*13220*/  FMUL.FTZ R19, R68.reuse, R131 ;  /* 0x0000008344137220 */ /* 0x040fe40000410000 */
[----:B------:R-:W0:Y:S01]  /*13230*/  LDGDEPBAR ;  /* 0x00000000000079af */ /* 0x000e220000000000 */
[C---:B------:R-:W-:Y:S02]  /*13240*/  FMUL.FTZ R33, R69.reuse, R145 ;  /* 0x0000009145217220 */ /* 0x040fe40000410000 */
[C---:B------:R-:W-:Y:S02]  /*13250*/  FMUL.FTZ R34, R68.reuse, R146 ;  /* 0x0000009244227220 */ /* 0x040fe40000410000 */
[C---:B------:R-:W-:Y:S02]  /*13260*/  FMUL.FTZ R35, R68.reuse, R147 ;  /* 0x0000009344237220 */ /* 0x040fe40000410000 */
[----:B------:R-:W-:Y:S01]  /*13270*/  IMAD.MOV.U32 R128, RZ, RZ, R50 ;  /* 0x000000ffff807224 */ /* 0x000fe200078e0032 */
[----:B------:R-:W-:Y:S01]  /*13280*/  LDSM.16.MT88.4 R144, [R212+0x2000] ;  /* 0x00200000d490783b */ /* 0x000fe20000004200 */
[----:B------:R-:W-:Y:S02]  /*13290*/  IMAD.MOV.U32 R129, RZ, RZ, R49 ;  /* 0x000000ffff817224 */ /* 0x000fe400078e0031 */
[----:B------:R-:W-:Y:S02]  /*132a0*/  FMUL.FTZ R49, R69, R97 ;  /* 0x0000006145317220 */ /* 0x000fe40000410000 */
[----:B------:R-:W-:Y:S02]  /*132b0*/  FMUL.FTZ R50, R68, R98 ;  /* 0x0000006244327220 */ /* 0x000fe40000410000 */
[----:B------:R-:W-:Y:S02]  /*132c0*/  IMAD.MOV.U32 R116, RZ, RZ, R83 ;  /* 0x000000ffff747224 */ /* 0x000fe400078e0053 */
[----:B------:R-:W-:Y:S02]  /*132d0*/  IMAD.MOV.U32 R117, RZ, RZ, R82 ;  /* 0x000000ffff757224 */ /* 0x000fe400078e0052 */
[----:B--2---:R-:W-:Y:S02]  /*132e0*/  FADD.FTZ R0, -R2, R113 ;  /* 0x0000007102007221 */ /* 0x004fe40000010100 */
[--C-:B------:R-:W-:Y:S02]  /*132f0*/  FFMA.FTZ R2, R26, c[0x0][0x2d0], -R158.reuse ;  /* 0x0000b4001a027a23 */ /* 0x100fe4000001089e */
[----:B------:R-:W-:Y:S02]  /*13300*/  FMUL.FTZ R0, R0, c[0x0][0x2d0] ;  /* 0x0000b40000007a20 */ /* 0x000fe40000410000 */
[----:B------:R2:W-:Y:S01]  /*13310*/  MUFU.EX2 R233, R2 ;  /* 0x0000000200e97308 */ /* 0x0005e20000000800 */
[C---:B---3--:R-:W-:Y:S02]  /*13320*/  FMUL.FTZ R40, R3.reuse, R88 ;  /* 0x0000005803287220 */ /* 0x048fe40000410000 */
[C---:B------:R-:W-:Y:S02]  /*13330*/  FMUL.FTZ R41, R3.reuse, R89 ;  /* 0x0000005903297220 */ /* 0x040fe40000410000 */
[C---:B------:R-:W-:Y:S01]  /*13340*/  FMUL.FTZ R8, R3.reuse, R120 ;  /* 0x0000007803087220 */ /* 0x040fe20000410000 */
[-C--:B-1----:R-:W-:Y:S04]  /*13350*/  HMMA.16816.F32 R4, R72, R20.reuse, R4 ;  /* 0x000000144804723c */ /* 0x082fe80000001804 */
[----:B------:R-:W1:Y:S01]  /*13360*/  MUFU.EX2 R0, R0 ;  /* 0x0000000000007308 */ /* 0x000e620000000800 */
[C---:B------:R-:W-:Y:S02]  /*13370*/  FMUL.FTZ R9, R3.reuse, R121 ;  /* 0x0000007903097220 */ /* 0x040fe40000410000 */
[C---:B------:R-:W-:Y:S02]  /*13380*/  FMUL.FTZ R12, R3.reuse, R124 ;  /* 0x0000007c030c7220 */ /* 0x040fe40000410000 */
[C---:B------:R-:W-:Y:S03]  /*13390*/  FMUL.FTZ R13, R3.reuse, R125 ;  /* 0x0000007d030d7220 */ /* 0x040fe60000410000 */
[----:B------:R-:W-:Y:S02]  /*133a0*/  FMUL.FTZ R18, R68, R130 ;  /* 0x0000008244127220 */ /* 0x000fe40000410000 */
[C---:B------:R-:W-:Y:S02]  /*133b0*/  FMUL.FTZ R29, R3.reuse, R141 ;  /* 0x0000008d031d7220 */ /* 0x040fe40000410000 */
[----:B------:R-:W-:Y:S02]  /*133c0*/  FMUL.FTZ R45, R3, R93 ;  /* 0x0000005d032d7220 */ /* 0x000fe40000410000 */
[----:B--2---:R-:W-:Y:S02]  /*133d0*/  FFMA.FTZ R2, R27, c[0x0][0x2d0], -R158 ;  /* 0x0000b4001b027a23 */ /* 0x004fe4000001089e */
[----:B------:R-:W-:Y:S02]  /*133e0*/  IMAD.MOV.U32 R93, RZ, RZ, R46 ;  /* 0x000000ffff5d7224 */ /* 0x000fe400078e002e */
[----:B------:R2:W3:Y:S01]  /*133f0*/  MUFU.EX2 R231, R2 ;  /* 0x0000000200e77308 */ /* 0x0004e20000000800 */
[----:B------:R-:W-:Y:S02]  /*13400*/  IMAD.MOV.U32 R130, RZ, RZ, R48 ;  /* 0x000000ffff827224 */ /* 0x000fe400078e0030 */
[----:B------:R-:W-:Y:S02]  /*13410*/  FMUL.FTZ R48, R69, R96 ;  /* 0x0000006045307220 */ /* 0x000fe40000410000 */
[C---:B-1----:R-:W-:Y:S02]  /*13420*/  FMUL.FTZ R10, R0.reuse, R122 ;  /* 0x0000007a000a7220 */ /* 0x042fe40000410000 */
[C---:B------:R-:W-:Y:S02]  /*13430*/  FMUL.FTZ R11, R0.reuse, R123 ;  /* 0x0000007b000b7220 */ /* 0x040fe40000410000 */
[C---:B------:R-:W-:Y:S02]  /*13440*/  FMUL.FTZ R42, R0.reuse, R90 ;  /* 0x0000005a002a7220 */ /* 0x040fe40000410000 */
[C---:B------:R-:W-:Y:S02]  /*13450*/  FMUL.FTZ R43, R0.reuse, R91 ;  /* 0x0000005b002b7220 */ /* 0x040fe40000410000 */
[----:B------:R-:W-:Y:S01]  /*13460*/  LDSM.16.MT88.4 R88, [R209+0x800] ;  /* 0x00080000d158783b */ /* 0x000fe20000004200 */
[C---:B------:R-:W-:Y:S04]  /*13470*/  HMMA.16816.F32 R8, R64.reuse, R20, R8 ;  /* 0x000000144008723c */ /* 0x040fe80000001808 */
[C---:B------:R-:W-:Y:S02]  /*13480*/  FMUL.FTZ R14, R0.reuse, R126 ;  /* 0x0000007e000e7220 */ /* 0x040fe40000410000 */
[----:B------:R-:W-:Y:S02]  /*13490*/  FMUL.FTZ R15, R0, R127 ;  /* 0x0000007f000f7220 */ /* 0x000fe40000410000 */
[----:B------:R-:W-:Y:S04]  /*134a0*/  IMAD.MOV.U32 R120, RZ, RZ, R81 ;  /* 0x000000ffff787224 */ /* 0x000fe800078e0051 */
[----:B--2---:R-:W-:Y:S01]  /*134b0*/  FFMA.FTZ R2, R24, c[0x0][0x2d0], -R157 ;  /* 0x0000b40018027a23 */ /* 0x004fe2000001089d */
[-C--:B------:R-:W-:Y:S03]  /*134c0*/  HMMA.16816.F32 R12, R64, R22.reuse, R12 ;  /* 0x00000016400c723c */ /* 0x080fe6000000180c */
[----:B------:R1:W-:Y:S01]  /*134d0*/  MUFU.EX2 R229, R2 ;  /* 0x0000000200e57308 */ /* 0x0003e20000000800 */
[----:B------:R-:W-:Y:S02]  /*134e0*/  FMUL.FTZ R24, R3, R136 ;  /* 0x0000008803187220 */ /* 0x000fe40000410000 */
[----:B------:R-:W2:Y:S01]  /*134f0*/  LDL R136, [R1+0x14] ;  /* 0x0000140001887983 */ /* 0x000ea20000100800 */
[----:B------:R-:W-:Y:S01]  /*13500*/  IMAD.MOV.U32 R127, RZ, RZ, R51 ;  /* 0x000000ffff7f7224 */ /* 0x000fe200078e0033 */
[C---:B------:R-:W-:Y:S04]  /*13510*/  HMMA.16816.F32 R16, R72.reuse, R22, R16 ;  /* 0x000000164810723c */ /* 0x040fe80000001810 */
[C---:B------:R-:W-:Y:S02]  /*13520*/  FMUL.FTZ R20, R69.reuse, R132 ;  /* 0x0000008445147220 */ /* 0x040fe40000410000 */
[----:B------:R-:W-:Y:S02]  /*13530*/  FMUL.FTZ R21, R69, R133 ;  /* 0x0000008545157220 */ /* 0x000fe40000410000 */
[C---:B------:R-:W-:Y:S04]  /*13540*/  FMUL.FTZ R22, R68.reuse, R134 ;  /* 0x0000008644167220 */ /* 0x040fe80000410000 */
[C---:B------:R-:W-:Y:S02]  /*13550*/  FMUL.FTZ R23, R68.reuse, R135 ;  /* 0x0000008744177220 */ /* 0x040fe40000410000 */
[----:B------:R-:W-:Y:S02]  /*13560*/  FMUL.FTZ R51, R68, R99 ;  /* 0x0000006344337220 */ /* 0x000fe40000410000 */
[----:B------:R-:W-:Y:S01]  /*13570*/  LDSM.16.MT88.4 R96, [R209+0x2000] ;  /* 0x00200000d160783b */ /* 0x000fe20000004200 */
[----:B------:R-:W-:Y:S02]  /*13580*/  IMAD.MOV.U32 R118, RZ, RZ, R63 ;  /* 0x000000ffff767224 */ /* 0x000fe400078e003f */
[-C--:B------:R-:W-:Y:S03]  /*13590*/  HMMA.16816.F32 R20, R72, R36.reuse, R20 ;  /* 0x000000244814723c */ /* 0x080fe60000001814 */
[----:B-1----:R-:W-:Y:S02]  /*135a0*/  FFMA.FTZ R2, R25, c[0x0][0x2d0], -R157 ;  /* 0x0000b40019027a23 */ /* 0x002fe4000001089d */
[----:B------:R-:W-:Y:S02]  /*135b0*/  FMUL.FTZ R25, R3, R137 ;  /* 0x0000008903197220 */ /* 0x000fe40000410000 */
[----:B------:R1:W4:Y:S01]  /*135c0*/  MUFU.EX2 R228, R2 ;  /* 0x0000000200e47308 */ /* 0x0003220000000800 */
[C---:B------:R-:W-:Y:S04]  /*135d0*/  FMUL.FTZ R26, R0.reuse, R138 ;  /* 0x0000008a001a7220 */ /* 0x040fe80000410000 */
[C---:B------:R-:W-:Y:S02]  /*135e0*/  FMUL.FTZ R27, R0.reuse, R139 ;  /* 0x0000008b001b7220 */ /* 0x040fe40000410000 */
[----:B------:R-:W-:Y:S02]  /*135f0*/  IMAD.MOV.U32 R119, RZ, RZ, R62 ;  /* 0x000000ffff777224 */ /* 0x000fe400078e003e */
[----:B------:R-:W-:Y:S02]  /*13600*/  IMAD.MOV.U32 R141, RZ, RZ, R118 ;  /* 0x000000ffff8d7224 */ /* 0x000fe400078e0076 */
[C---:B------:R-:W-:Y:S01]  /*13610*/  FMUL.FTZ R46, R0.reuse, R94 ;  /* 0x0000005e002e7220 */ /* 0x040fe20000410000 */
[C---:B------:R-:W-:Y:S04]  /*13620*/  HMMA.16816.F32 R24, R64.reuse, R36, R24 ;  /* 0x000000244018723c */ /* 0x040fe80000001818 */
[----:B------:R-:W-:Y:S02]  /*13630*/  IMAD.MOV.U32 R94, RZ, RZ, R47 ;  /* 0x000000ffff5e7224 */ /* 0x000fe400078e002f */
[----:B------:R-:W-:Y:S02]  /*13640*/  FMUL.FTZ R47, R0, R95 ;  /* 0x0000005f002f7220 */ /* 0x000fe40000410000 */
[C---:B------:R-:W-:Y:S04]  /*13650*/  FMUL.FTZ R36, R69.reuse, R84 ;  /* 0x0000005445247220 */ /* 0x040fe80000410000 */
[----:B-1----:R-:W-:Y:S02]  /*13660*/  FFMA.FTZ R2, R30, c[0x0][0x2d0], -R158 ;  /* 0x0000b4001e027a23 */ /* 0x002fe4000001089e */
[C---:B------:R-:W-:Y:S02]  /*13670*/  FMUL.FTZ R30, R0.reuse, R142 ;  /* 0x0000008e001e7220 */ /* 0x040fe40000410000 */
[----:B------:R1:W-:Y:S01]  /*13680*/  MUFU.EX2 R227, R2 ;  /* 0x0000000200e37308 */ /* 0x0003e20000000800 */
[----:B------:R-:W-:Y:S02]  /*13690*/  FMUL.FTZ R37, R69, R85 ;  /* 0x0000005545257220 */ /* 0x000fe40000410000 */
[----:B------:R-:W-:Y:S02]  /*136a0*/  IMAD.MOV.U32 R122, RZ, RZ, R59 ;  /* 0x000000ffff7a7224 */ /* 0x000fe400078e003b */
[C---:B------:R-:W-:Y:S02]  /*136b0*/  FMUL.FTZ R59, R0.reuse, R103 ;  /* 0x00000067003b7220 */ /* 0x040fe40000410000 */
[----:B------:R-:W-:Y:S02]  /*136c0*/  IMAD.MOV.U32 R124, RZ, RZ, R58 ;  /* 0x000000ffff7c7224 */ /* 0x000fe400078e003a */
[C---:B------:R-:W-:Y:S02]  /*136d0*/  FMUL.FTZ R58, R0.reuse, R102 ;  /* 0x00000066003a7220 */ /* 0x040fe40000410000 */
[----:B------:R-:W-:Y:S02]  /*136e0*/  IMAD.MOV.U32 R125, RZ, RZ, R57 ;  /* 0x000000ffff7d7224 */ /* 0x000fe400078e0039 */
[C---:B------:R-:W-:Y:S02]  /*136f0*/  FMUL.FTZ R57, R3.reuse, R101 ;  /* 0x0000006503397220 */ /* 0x040fe40000410000 */
[----:B------:R-:W-:Y:S02]  /*13700*/  IMAD.MOV.U32 R126, RZ, RZ, R56 ;  /* 0x000000ffff7e7224 */ /* 0x000fe400078e0038 */
[C---:B------:R-:W-:Y:S02]  /*13710*/  FMUL.FTZ R56, R3.reuse, R100 ;  /* 0x0000006403387220 */ /* 0x040fe40000410000 */
[----:B------:R-:W-:Y:S02]  /*13720*/  IMAD.MOV.U32 R121, RZ, RZ, R61 ;  /* 0x000000ffff797224 */ /* 0x000fe400078e003d */
[----:B------:R-:W-:Y:S02]  /*13730*/  IMAD.MOV.U32 R123, RZ, RZ, R60 ;  /* 0x000000ffff7b7224 */ /* 0x000fe400078e003c */
[----:B------:R-:W-:Y:S02]  /*13740*/  FMUL.FTZ R60, R3, R152 ;  /* 0x00000098033c7220 */ /* 0x000fe40000410000 */
[----:B-1----:R-:W-:Y:S02]  /*13750*/  FFMA.FTZ R2, R31, c[0x0][0x2d0], -R158 ;  /* 0x0000b4001f027a23 */ /* 0x002fe4000001089e */
[C---:B------:R-:W-:Y:S02]  /*13760*/  FMUL.FTZ R31, R0.reuse, R143 ;  /* 0x0000008f001f7220 */ /* 0x040fe40000410000 */
[----:B------:R1:W5:Y:S01]  /*13770*/  MUFU.EX2 R226, R2 ;  /* 0x0000000200e27308 */ /* 0x0003620000000800 */
[C---:B------:R-:W-:Y:S02]  /*13780*/  FMUL.FTZ R61, R3.reuse, R153 ;  /* 0x00000099033d7220 */ /* 0x040fe40000410000 */
[C---:B------:R-:W-:Y:S02]  /*13790*/  FMUL.FTZ R62, R0.reuse, R154 ;  /* 0x0000009a003e7220 */ /* 0x040fe40000410000 */
[----:B------:R-:W-:Y:S02]  /*137a0*/  FMUL.FTZ R63, R0, R155 ;  /* 0x0000009b003f7220 */ /* 0x000fe40000410000 */
[----:B------:R-:W-:Y:S02]  /*137b0*/  IMAD.MOV.U32 R95, RZ, RZ, R164 ;  /* 0x000000ffff5f7224 */ /* 0x000fe400078e00a4 */
[----:B------:R-:W-:Y:S02]  /*137c0*/  IMAD.MOV.U32 R142, RZ, RZ, R117 ;  /* 0x000000ffff8e7224 */ /* 0x000fe400078e0075 */
[----:B------:R-:W-:Y:S02]  /*137d0*/  IMAD.MOV.U32 R143, RZ, RZ, R116 ;  /* 0x000000ffff8f7224 */ /* 0x000fe400078e0074 */
[--C-:B-1----:R-:W-:Y:S02]  /*137e0*/  FFMA.FTZ R2, R28, c[0x0][0x2d0], -R156.reuse ;  /* 0x0000b4001c027a23 */ /* 0x102fe4000001089c */
[----:B------:R-:W-:Y:S02]  /*137f0*/  FMUL.FTZ R28, R3, R140 ;  /* 0x0000008c031c7220 */ /* 0x000fe40000410000 */
[----:B------:R1:W-:Y:S01]  /*13800*/  MUFU.EX2 R225, R2 ;  /* 0x0000000200e17308 */ /* 0x0003e20000000800 */
[----:B------:R-:W-:Y:S04]  /*13810*/  IMAD.MOV.U32 R140, RZ, RZ, R119 ;  /* 0x000000ffff8c7224 */ /* 0x000fe800078e0077 */
[-C--:B------:R-:W-:Y:S08]  /*13820*/  HMMA.16816.F32 R28, R64, R38.reuse, R28 ;  /* 0x00000026401c723c */ /* 0x080ff0000000181c */
[C---:B------:R-:W-:Y:S07]  /*13830*/  HMMA.16816.F32 R32, R72.reuse, R38, R32 ;  /* 0x000000264820723c */ /* 0x040fee0000001820 */
[C---:B------:R-:W-:Y:S02]  /*13840*/  FMUL.FTZ R38, R68.reuse, R86 ;  /* 0x0000005644267220 */ /* 0x040fe40000410000 */
[----:B------:R-:W-:Y:S02]  /*13850*/  FMUL.FTZ R39, R68, R87 ;  /* 0x0000005744277220 */ /* 0x000fe40000410000 */
[----:B------:R-:W-:Y:S01]  /*13860*/  LDSM.16.MT88.4 R84, [R212+0x800] ;  /* 0x00080000d454783b */ /* 0x000fe20000004200 */
[----:B-1----:R-:W-:Y:S04]  /*13870*/  FFMA.FTZ R2, R161, c[0x0][0x2d0], -R156 ;  /* 0x0000b400a1027a23 */ /* 0x002fe8000001089c */
[-C--:B------:R-:W-:Y:S01]  /*13880*/  HMMA.16816.F32 R36, R72, R52.reuse, R36 ;  /* 0x000000344824723c */ /* 0x080fe20000001824 */
[----:B------:R1:W-:Y:S07]  /*13890*/  MUFU.EX2 R207, R2 ;  /* 0x0000000200cf7308 */ /* 0x0003ee0000000800 */
[C---:B------:R-:W-:Y:S07]  /*138a0*/  HMMA.16816.F32 R40, R64.reuse, R52, R40 ;  /* 0x000000344028723c */ /* 0x040fee0000001828 */
[C---:B------:R-:W-:Y:S02]  /*138b0*/  FMUL.FTZ R53, R69.reuse, R149 ;  /* 0x0000009545357220 */ /* 0x040fe40000410000 */
[----:B------:R-:W-:Y:S03]  /*138c0*/  FMUL.FTZ R52, R69, R148 ;  /* 0x0000009445347220 */ /* 0x000fe60000410000 */
[--C-:B-1----:R-:W-:Y:S04]  /*138d0*/  FFMA.FTZ R2, R162, c[0x0][0x2d0], -R114.reuse ;  /* 0x0000b400a2027a23 */ /* 0x102fe80000010872 */
[----:B------:R1:W-:Y:S02]  /*138e0*/  MUFU.EX2 R206, R2 ;  /* 0x0000000200ce7308 */ /* 0x0003e40000000800 */
[----:B-1----:R-:W-:Y:S08]  /*138f0*/  FFMA.FTZ R2, R172, c[0x0][0x2d0], -R114 ;  /* 0x0000b400ac027a23 */ /* 0x002ff00000010872 */
[----:B------:R1:W-:Y:S02]  /*13900*/  MUFU.EX2 R205, R2 ;  /* 0x0000000200cd7308 */ /* 0x0003e40000000800 */
        /* <DEDUP_REMOVED lines=8> */
[-C--:B------:R-:W-:Y:S01]  /*13990*/  HMMA.16816.F32 R52, R72, R76.reuse, R52 ;  /* 0x0000004c4834723c */ /* 0x080fe20000001834 */
[----:B------:R1:W-:Y:S07]  /*139a0*/  MUFU.EX2 R203, R2 ;  /* 0x0000000200cb7308 */ /* 0x0003ee0000000800 */
[C---:B------:R-:W-:Y:S07]  /*139b0*/  HMMA.16816.F32 R56, R64.reuse, R76, R56 ;  /* 0x0000004c4038723c */ /* 0x040fee0000001838 */
[----:B------:R-:W-:Y:S01]  /*139c0*/  F2FP.PACK_AB R76, R243, R242 ;  /* 0x000000f2f34c723e */ /* 0x000fe200000000ff */
[-C--:B------:R-:W-:Y:S04]  /*139d0*/  HMMA.16816.F32 R60, R64, R78.reuse, R60 ;  /* 0x0000004e403c723c */ /* 0x080fe8000000183c */
[----:B---3--:R-:W-:Y:S03]  /*139e0*/  F2FP.PACK_AB R77, R231, R233 ;  /* 0x000000e9e74d723e */ /* 0x008fe600000000ff */
[C---:B------:R-:W-:Y:S02]  /*139f0*/  FMUL.FTZ R64, R69.reuse, R104 ;  /* 0x0000006845407220 */ /* 0x040fe40000410000 */
[----:B-1----:R-:W-:Y:S02]  /*13a00*/  FFMA.FTZ R2, R80, c[0x0][0x2d0], -R114 ;  /* 0x0000b40050027a23 */ /* 0x002fe40000010872 */
[----:B------:R-:W1:Y:S01]  /*13a10*/  LDSM.16.MT88.4 R80, [R208+0x800] ;  /* 0x00080000d050783b */ /* 0x000e620000004200 */
[----:B------:R-:W-:Y:S01]  /*13a20*/  FMUL.FTZ R65, R69, R105 ;  /* 0x0000006945417220 */ /* 0x000fe20000410000 */
[----:B------:R3:W-:Y:S01]  /*13a30*/  MUFU.EX2 R202, R2 ;  /* 0x0000000200ca7308 */ /* 0x0007e20000000800 */
[C---:B------:R-:W-:Y:S02]  /*13a40*/  FMUL.FTZ R66, R68.reuse, R106 ;  /* 0x0000006a44427220 */ /* 0x040fe40000410000 */
[----:B------:R-:W-:Y:S07]  /*13a50*/  FMUL.FTZ R67, R68, R107 ;  /* 0x0000006b44437220 */ /* 0x000fee0000410000 */
[----:B------:R-:W-:Y:S04]  /*13a60*/  HMMA.16816.F32 R64, R72, R78, R64 ;  /* 0x0000004e4840723c */ /* 0x000fe80000001840 */
[----:B--2---:R-:W-:Y:S01]  /*13a70*/  ISETP.GT.AND P0, PT, R223, R136, PT ;  /* 0x00000088df00720c */ /* 0x004fe20003f04270 */
[----:B------:R-:W-:Y:S02]  /*13a80*/  IMAD.MOV.U32 R223, RZ, RZ, R200 ;  /* 0x000000ffffdf7224 */ /* 0x000fe400078e00c8 */
[----:B------:R-:W-:Y:S02]  /*13a90*/  F2FP.PACK_AB R72, R128, R127 ;  /* 0x0000007f8048723e */ /* 0x000fe400000000ff */
[----:B------:R-:W-:Y:S03]  /*13aa0*/  F2FP.PACK_AB R73, R129, R252 ;  /* 0x000000fc8149723e */ /* 0x000fe600000000ff */
[----:B------:R-:W-:Y:S01]  /*13ab0*/  F2FP.PACK_AB R74, R94, R95 ;  /* 0x0000005f5e4a723e */ /* 0x000fe200000000ff */
[----:B---3--:R-:W-:Y:S01]  /*13ac0*/  FFMA.FTZ R2, R160, c[0x0][0x2d0], -R114 ;  /* 0x0000b400a0027a23 */ /* 0x008fe20000010872 */
[----:B------:R-:W-:Y:S02]  /*13ad0*/  F2FP.PACK_AB R75, R93, R251 ;  /* 0x000000fb5d4b723e */ /* 0x000fe400000000ff */
[----:B----4-:R-:W-:Y:S01]  /*13ae0*/  F2FP.PACK_AB R78, R228, R229 ;  /* 0x000000e5e44e723e */ /* 0x010fe200000000ff */
[----:B------:R2:W-:Y:S01]  /*13af0*/  MUFU.EX2 R197, R2 ;  /* 0x0000000200c57308 */ /* 0x0005e20000000800 */
[----:B-----5:R-:W-:Y:S03]  /*13b00*/  F2FP.PACK_AB R79, R226, R227 ;  /* 0x000000e3e24f723e */ /* 0x020fe600000000ff */
[-C--:B-1----:R-:W-:Y:S08]  /*13b10*/  HMMA.16816.F32 R4, R72, R80.reuse, R4 ;  /* 0x000000504804723c */ /* 0x082ff00000001804 */
[C---:B------:R-:W-:Y:S04]  /*13b20*/  HMMA.16816.F32 R8, R76.reuse, R80, R8 ;  /* 0x000000504c08723c */ /* 0x040fe80000001808 */
[--C-:B--2---:R-:W-:Y:S04]  /*13b30*/  FFMA.FTZ R2, R173, c[0x0][0x2d0], -R157.reuse ;  /* 0x0000b400ad027a23 */ /* 0x104fe8000001089d */
[-C--:B------:R-:W-:Y:S01]  /*13b40*/  HMMA.16816.F32 R12, R76, R82.reuse, R12 ;  /* 0x000000524c0c723c */ /* 0x080fe2000000180c */
[----:B------:R1:W-:Y:S07]  /*13b50*/  MUFU.EX2 R92, R2 ;  /* 0x00000002005c7308 */ /* 0x0003ee0000000800 */
[C---:B------:R-:W-:Y:S01]  /*13b60*/  HMMA.16816.F32 R16, R72.reuse, R82, R16 ;  /* 0x000000524810723c */ /* 0x040fe20000001810 */
[----:B------:R-:W2:Y:S07]  /*13b70*/  LDSM.16.MT88.4 R80, [R211+0x800] ;  /* 0x00080000d350783b */ /* 0x000eae0000004200 */
[-C--:B------:R-:W-:Y:S08]  /*13b80*/  HMMA.16816.F32 R20, R72, R84.reuse, R20 ;  /* 0x000000544814723c */ /* 0x080ff00000001814 */
[C---:B------:R-:W-:Y:S04]  /*13b90*/  HMMA.16816.F32 R24, R76.reuse, R84, R24 ;  /* 0x000000544c18723c */ /* 0x040fe80000001818 */
[----:B-1----:R-:W-:Y:S03]  /*13ba0*/  FFMA.FTZ R2, R174, c[0x0][0x2d0], -R157 ;  /* 0x0000b400ae027a23 */ /* 0x002fe6000001089d */
[----:B------:R-:W-:Y:S01]  /*13bb0*/  FFMA.FTZ R84, R190, c[0x0][0x2d0], -R156 ;  /* 0x0000b400be547a23 */ /* 0x000fe2000001089c */
[-C--:B------:R-:W-:Y:S01]  /*13bc0*/  HMMA.16816.F32 R28, R76, R86.reuse, R28 ;  /* 0x000000564c1c723c */ /* 0x080fe2000000181c */
[----:B------:R1:W3:Y:S03]  /*13bd0*/  MUFU.EX2 R186, R2 ;  /* 0x0000000200ba7308 */ /* 0x0002e60000000800 */
[----:B------:R-:W-:Y:S04]  /*13be0*/  IMAD.MOV.U32 R190, RZ, RZ, R129 ;  /* 0x000000ffffbe7224 */ /* 0x000fe800078e0081 */
[C---:B------:R-:W-:Y:S03]  /*13bf0*/  HMMA.16816.F32 R32, R72.reuse, R86, R32 ;  /* 0x000000564820723c */ /* 0x040fe60000001820 */
[----:B------:R4:W-:Y:S05]  /*13c00*/  MUFU.EX2 R148, R84 ;  /* 0x0000005400947308 */ /* 0x0009ea0000000800 */
[-C--:B------:R-:W-:Y:S08]  /*13c10*/  HMMA.16816.F32 R36, R72, R88.reuse, R36 ;  /* 0x000000584824723c */ /* 0x080ff00000001824 */
[C---:B------:R-:W-:Y:S04]  /*13c20*/  HMMA.16816.F32 R40, R76.reuse, R88, R40 ;  /* 0x000000584c28723c */ /* 0x040fe80000001828 */
[--C-:B-1----:R-:W-:Y:S04]  /*13c30*/  FFMA.FTZ R2, R175, c[0x0][0x2d0], -R158.reuse ;  /* 0x0000b400af027a23 */ /* 0x102fe8000001089e */
[-C--:B------:R-:W-:Y:S01]  /*13c40*/  HMMA.16816.F32 R44, R76, R90.reuse, R44 ;  /* 0x0000005a4c2c723c */ /* 0x080fe2000000182c */
[----:B------:R1:W-:Y:S01]  /*13c50*/  MUFU.EX2 R182, R2 ;  /* 0x0000000200b67308 */ /* 0x0003e20000000800 */
[----:B----4-:R-:W4:Y:S06]  /*13c60*/  LDSM.16.MT88.4 R84, [R208+0x1000] ;  /* 0x00100000d054783b */ /* 0x010f2c0000004200 */
[C---:B------:R-:W-:Y:S02]  /*13c70*/  HMMA.16816.F32 R48, R72.reuse, R90, R48 ;  /* 0x0000005a4830723c */ /* 0x040fe40000001830 */
[----:B------:R-:W-:Y:S06]  /*13c80*/  LDSM.16.MT88.4 R88, [R209+0x1000] ;  /* 0x00100000d158783b */ /* 0x000fec0000004200 */
[-C--:B--2---:R-:W-:Y:S08]  /*13c90*/  HMMA.16816.F32 R52, R72, R80.reuse, R52 ;  /* 0x000000504834723c */ /* 0x084ff00000001834 */
[C---:B------:R-:W-:Y:S04]  /*13ca0*/  HMMA.16816.F32 R56, R76.reuse, R80, R56 ;  /* 0x000000504c38723c */ /* 0x040fe80000001838 */
[--C-:B-1----:R-:W-:Y:S04]  /*13cb0*/  FFMA.FTZ R2, R180, c[0x0][0x2d0], -R158.reuse ;  /* 0x0000b400b4027a23 */ /* 0x102fe8000001089e */
[-C--:B------:R-:W-:Y:S01]  /*13cc0*/  HMMA.16816.F32 R60, R76, R82.reuse, R60 ;  /* 0x000000524c3c723c */ /* 0x080fe2000000183c */
[----:B------:R1:W2:Y:S06]  /*13cd0*/  MUFU.EX2 R181, R2 ;  /* 0x0000000200b57308 */ /* 0x0002ac0000000800 */
[----:B---3--:R-:W-:Y:S01]  /*13ce0*/  F2FP.PACK_AB R76, R186, R92 ;  /* 0x0000005cba4c723e */ /* 0x008fe200000000ff */
[----:B------:R-:W-:Y:S01]  /*13cf0*/  HMMA.16816.F32 R64, R72, R82, R64 ;  /* 0x000000524840723c */ /* 0x000fe20000001840 */
[----:B------:R-:W3:Y:S06]  /*13d00*/  LDSM.16.MT88.4 R80, [R212+0x1000] ;  /* 0x00100000d450783b */ /* 0x000eec0000004200 */
[----:B------:R-:W-:Y:S02]  /*13d10*/  F2FP.PACK_AB R72, R207, R225 ;  /* 0x000000e1cf48723e */ /* 0x000fe400000000ff */
[----:B------:R-:W-:Y:S03]  /*13d20*/  F2FP.PACK_AB R73, R205, R206 ;  /* 0x000000cecd49723e */ /* 0x000fe600000000ff */
[----:B------:R-:W-:Y:S02]  /*13d30*/  F2FP.PACK_AB R74, R203, R204 ;  /* 0x000000cccb4a723e */ /* 0x000fe400000000ff */
[----:B------:R-:W-:Y:S01]  /*13d40*/  F2FP.PACK_AB R75, R197, R202 ;  /* 0x000000cac54b723e */ /* 0x000fe200000000ff */
[--C-:B-1----:R-:W-:Y:S01]  /*13d50*/  FFMA.FTZ R2, R176, c[0x0][0x2d0], -R157.reuse ;  /* 0x0000b400b0027a23 */ /* 0x102fe2000001089d */
[----:B--2---:R-:W-:Y:S05]  /*13d60*/  F2FP.PACK_AB R77, R181, R182 ;  /* 0x000000b6b54d723e */ /* 0x004fea00000000ff */
[-C--:B----4-:R-:W-:Y:S01]  /*13d70*/  HMMA.16816.F32 R4, R72, R84.reuse, R4 ;  /* 0x000000544804723c */ /* 0x090fe20000001804 */
        /* <DEDUP_REMOVED lines=8> */
[----:B-1----:R-:W-:Y:S01]  /*13e00*/  FFMA.FTZ R2, R191, c[0x0][0x2d0], -R156 ;  /* 0x0000b400bf027a23 */ /* 0x002fe2000001089c */
[----:B--2---:R-:W-:Y:S01]  /*13e10*/  F2FP.PACK_AB R79, R149, R150 ;  /* 0x00000096954f723e */ /* 0x004fe200000000ff */
[----:B------:R-:W-:Y:S06]  /*13e20*/  IMAD.MOV.U32 R191, RZ, RZ, R128 ;  /* 0x000000ffffbf7224 */ /* 0x000fec00078e0080 */
[----:B------:R1:W2:Y:S01]  /*13e30*/  MUFU.EX2 R179, R2 ;  /* 0x0000000200b37308 */ /* 0x0002a20000000800 */
[C---:B------:R-:W-:Y:S08]  /*13e40*/  HMMA.16816.F32 R8, R76.reuse, R84, R8 ;  /* 0x000000544c08723c */ /* 0x040ff00000001808 */
[-C--:B------:R-:W-:Y:S08]  /*13e50*/  HMMA.16816.F32 R12, R76, R86.reuse, R12 ;  /* 0x000000564c0c723c */ /* 0x080ff0000000180c */
[C---:B------:R-:W-:Y:S01]  /*13e60*/  HMMA.16816.F32 R16, R72.reuse, R86, R16 ;  /* 0x000000564810723c */ /* 0x040fe20000001810 */
[----:B------:R-:W4:Y:S03]  /*13e70*/  LDSM.16.MT88.4 R84, [R211+0x1000] ;  /* 0x00100000d354783b */ /* 0x000f260000004200 */
[----:B-1----:R-:W-:Y:S02]  /*13e80*/  FFMA.FTZ R2, R183, c[0x0][0x2d0], -R114 ;  /* 0x0000b400b7027a23 */ /* 0x002fe40000010872 */
[----:B------:R-:W-:Y:S02]  /*13e90*/  IMAD.MOV.U32 R183, RZ, RZ, R127 ;  /* 0x000000ffffb77224 */ /* 0x000fe400078e007f */
[-C--:B---3--:R-:W-:Y:S01]  /*13ea0*/  HMMA.16816.F32 R20, R72, R80.reuse, R20 ;  /* 0x000000504814723c */ /* 0x088fe20000001814 */
[----:B------:R1:W-:Y:S07]  /*13eb0*/  MUFU.EX2 R178, R2 ;  /* 0x0000000200b27308 */ /* 0x0003ee0000000800 */
[C---:B------:R-:W-:Y:S07]  /*13ec0*/  HMMA.16816.F32 R24, R76.reuse, R80, R24 ;  /* 0x000000504c18723c */ /* 0x040fee0000001818 */
[----:B------:R-:W-:Y:S01]  /*13ed0*/  FFMA.FTZ R80, R237, c[0x0][0x2d0], -R156 ;  /* 0x0000b400ed507a23 */ /* 0x000fe2000001089c */
[-C--:B------:R-:W-:Y:S03]  /*13ee0*/  HMMA.16816.F32 R28, R76, R82.reuse, R28 ;  /* 0x000000524c1c723c */ /* 0x080fe6000000181c */
[----:B------:R3:W-:Y:S05]  /*13ef0*/  MUFU.EX2 R168, R80 ;  /* 0x0000005000a87308 */ /* 0x0007ea0000000800 */
[C---:B------:R-:W-:Y:S04]  /*13f00*/  HMMA.16816.F32 R32, R72.reuse, R82, R32 ;  /* 0x000000524820723c */ /* 0x040fe80000001820 */
[----:B-1----:R-:W-:Y:S02]  /*13f10*/  FFMA.FTZ R2, R184, c[0x0][0x2d0], -R114 ;  /* 0x0000b400b8027a23 */ /* 0x002fe40000010872 */
[----:B------:R-:W-:Y:S02]  /*13f20*/  IMAD.MOV.U32 R184, RZ, RZ, R126 ;  /* 0x000000ffffb87224 */ /* 0x000fe400078e007e */
[-C--:B------:R-:W-:Y:S01]  /*13f30*/  HMMA.16816.F32 R36, R72, R88.reuse, R36 ;  /* 0x000000584824723c */ /* 0x080fe20000001824 */
[----:B------:R1:W5:Y:S07]  /*13f40*/  MUFU.EX2 R177, R2 ;  /* 0x0000000200b17308 */ /* 0x00036e0000000800 */
[C---:B------:R-:W-:Y:S01]  /*13f50*/  HMMA.16816.F32 R40, R76.reuse, R88, R40 ;  /* 0x000000584c28723c */ /* 0x040fe20000001828 */
[----:B---3--:R-:W3:Y:S07]  /*13f60*/  LDSM.16.MT88.4 R80, [R208+0x1800] ;  /* 0x00180000d050783b */ /* 0x008eee0000004200 */
[-C--:B------:R-:W-:Y:S08]  /*13f70*/  HMMA.16816.F32 R44, R76, R90.reuse, R44 ;  /* 0x0000005a4c2c723c */ /* 0x080ff0000000182c */
[C---:B------:R-:W-:Y:S01]  /*13f80*/  HMMA.16816.F32 R48, R72.reuse, R90, R48 ;  /* 0x0000005a4830723c */ /* 0x040fe20000001830 */
[----:B------:R-:W-:Y:S03]  /*13f90*/  LDSM.16.MT88.4 R88, [R209+0x1800] ;  /* 0x00180000d158783b */ /* 0x000fe60000004200 */
[--C-:B-1----:R-:W-:Y:S02]  /*13fa0*/  FFMA.FTZ R2, R196, c[0x0][0x2d0], -R156.reuse ;  /* 0x0000b400c4027a23 */ /* 0x102fe4000001089c */
[----:B------:R-:W-:Y:S02]  /*13fb0*/  IMAD.MOV.U32 R196, RZ, RZ, R125 ;  /* 0x000000ffffc47224 */ /* 0x000fe400078e007d */
[-C--:B----4-:R-:W-:Y:S01]  /*13fc0*/  HMMA.16816.F32 R52, R72, R84.reuse, R52 ;  /* 0x000000544834723c */ /* 0x090fe20000001834 */
[----:B------:R1:W-:Y:S07]  /*13fd0*/  MUFU.EX2 R176, R2 ;  /* 0x0000000200b07308 */ /* 0x0003ee0000000800 */
[C---:B------:R-:W-:Y:S08]  /*13fe0*/  HMMA.16816.F32 R56, R76.reuse, R84, R56 ;  /* 0x000000544c38723c */ /* 0x040ff00000001838 */
[-C--:B------:R-:W-:Y:S08]  /*13ff0*/  HMMA.16816.F32 R60, R76, R86.reuse, R60 ;  /* 0x000000564c3c723c */ /* 0x080ff0000000183c */
[----:B------:R-:W-:Y:S01]  /*14000*/  HMMA.16816.F32 R64, R72, R86, R64 ;  /* 0x000000564840723c */ /* 0x000fe20000001840 */
[----:B------:R-:W4:Y:S03]  /*14010*/  LDSM.16.MT88.4 R84, [R212+0x1800] ;  /* 0x00180000d454783b */ /* 0x000f260000004200 */
[----:B-1----:R-:W-:Y:S02]  /*14020*/  FFMA.FTZ R2, R201, c[0x0][0x2d0], -R156 ;  /* 0x0000b400c9027a23 */ /* 0x002fe4000001089c */
[----:B------:R-:W-:Y:S01]  /*14030*/  IMAD.MOV.U32 R201, RZ, RZ, R124 ;  /* 0x000000ffffc97224 */ /* 0x000fe200078e007c */
[----:B--2---:R-:W-:Y:S01]  /*14040*/  F2FP.PACK_AB R72, R179, R148 ;  /* 0x00000094b348723e */ /* 0x004fe200000000ff */
[----:B------:R1:W2:Y:S01]  /*14050*/  MUFU.EX2 R175, R2 ;  /* 0x0000000200af7308 */ /* 0x0002a20000000800 */
[----:B-----5:R-:W-:Y:S03]  /*14060*/  F2FP.PACK_AB R73, R177, R178 ;  /* 0x000000b2b149723e */ /* 0x020fe600000000ff */
[--C-:B-1----:R-:W-:Y:S01]  /*14070*/  FFMA.FTZ R2, R193, c[0x0][0x2d0], -R114.reuse ;  /* 0x0000b400c1027a23 */ /* 0x102fe20000010872 */
[----:B--2---:R-:W-:Y:S01]  /*14080*/  F2FP.PACK_AB R74, R175, R176 ;  /* 0x000000b0af4a723e */ /* 0x004fe200000000ff */
[----:B------:R-:W-:Y:S04]  /*14090*/  IMAD.MOV.U32 R193, RZ, RZ, R123 ;  /* 0x000000ffffc17224 */ /* 0x000fe800078e007b */
[----:B------:R1:W-:Y:S02]  /*140a0*/  MUFU.EX2 R174, R2 ;  /* 0x0000000200ae7308 */ /* 0x0003e40000000800 */
[----:B-1----:R-:W-:Y:S02]  /*140b0*/  FFMA.FTZ R2, R194, c[0x0][0x2d0], -R114 ;  /* 0x0000b400c2027a23 */ /* 0x002fe40000010872 */
[----:B------:R-:W-:Y:S06]  /*140c0*/  IMAD.MOV.U32 R194, RZ, RZ, R122 ;  /* 0x000000ffffc27224 */ /* 0x000fec00078e007a */
[----:B------:R1:W2:Y:S02]  /*140d0*/  MUFU.EX2 R173, R2 ;  /* 0x0000000200ad7308 */ /* 0x0002a40000000800 */
[----:B-1----:R-:W-:Y:S01]  /*140e0*/  FFMA.FTZ R2, R187, c[0x0][0x2d0], -R157 ;  /* 0x0000b400bb027a23 */ /* 0x002fe2000001089d */
[----:B--2---:R-:W-:Y:S01]  /*140f0*/  F2FP.PACK_AB R75, R173, R174 ;  /* 0x000000aead4b723e */ /* 0x004fe200000000ff */
[----:B------:R-:W-:Y:S06]  /*14100*/  IMAD.MOV.U32 R187, RZ, RZ, R121 ;  /* 0x000000ffffbb7224 */ /* 0x000fec00078e0079 */
[----:B------:R1:W-:Y:S01]  /*14110*/  MUFU.EX2 R103, R2 ;  /* 0x0000000200677308 */ /* 0x0003e20000000800 */
[-C--:B---3--:R-:W-:Y:S03]  /*14120*/  HMMA.16816.F32 R4, R72, R80.reuse, R4 ;  /* 0x000000504804723c */ /* 0x088fe60000001804 */
[--C-:B-1----:R-:W-:Y:S02]  /*14130*/  FFMA.FTZ R2, R189, c[0x0][0x2d0], -R157.reuse ;  /* 0x0000b400bd027a23 */ /* 0x102fe4000001089d */
[----:B------:R-:W-:Y:S04]  /*14140*/  IMAD.MOV.U32 R189, RZ, RZ, R120 ;  /* 0x000000ffffbd7224 */ /* 0x000fe800078e0078 */
[----:B------:R1:W2:Y:S03]  /*14150*/  MUFU.EX2 R102, R2 ;  /* 0x0000000200667308 */ /* 0x0002a60000000800 */
[--C-:B-1----:R-:W-:Y:S01]  /*14160*/  FFMA.FTZ R2, R185, c[0x0][0x2d0], -R158.reuse ;  /* 0x0000b400b9027a23 */ /* 0x102fe2000001089e */
[----:B--2---:R-:W-:Y:S06]  /*14170*/  F2FP.PACK_AB R76, R102, R103 ;  /* 0x00000067664c723e */ /* 0x004fec00000000ff */
        /* <DEDUP_REMOVED lines=8> */
[--C-:B-1----:R-:W-:Y:S08]  /*14200*/  FFMA.FTZ R2, R199, c[0x0][0x2d0], -R157.reuse ;  /* 0x0000b400c7027a23 */ /* 0x102ff0000001089d */
[----:B------:R1:W2:Y:S02]  /*14210*/  MUFU.EX2 R171, R2 ;  /* 0x0000000200ab7308 */ /* 0x0002a40000000800 */
[--C-:B-1----:R-:W-:Y:S01]  /*14220*/  FFMA.FTZ R2, R192, c[0x0][0x2d0], -R158.reuse ;  /* 0x0000b400c0027a23 */ /* 0x102fe2000001089e */
[----:B--2---:R-:W-:Y:S01]  /*14230*/  F2FP.PACK_AB R78, R171, R172 ;  /* 0x000000acab4e723e */ /* 0x004fe200000000ff */
[----:B------:R-:W2:Y:S06]  /*14240*/  LDL.LU R192, [R1] ;  /* 0x0000000001c07983 */ /* 0x000eac0000300800 */
[----:B------:R1:W-:Y:S01]  /*14250*/  MUFU.EX2 R169, R2 ;  /* 0x0000000200a97308 */ /* 0x0003e20000000800 */
[----:B------:R-:W3:Y:S01]  /*14260*/  LDL.LU R185, [R1+0x4] ;  /* 0x0000040001b97983 */ /* 0x000ee20000300800 */
[----:B-1----:R-:W-:Y:S08]  /*14270*/  FFMA.FTZ R2, R195, c[0x0][0x2d0], -R158 ;  /* 0x0000b400c3027a23 */ /* 0x002ff0000001089e */
[----:B------:R1:W5:Y:S02]  /*14280*/  MUFU.EX2 R170, R2 ;  /* 0x0000000200aa7308 */ /* 0x0003640000000800 */
[----:B-1----:R-:W-:Y:S01]  /*14290*/  FFMA.FTZ R2, R239, c[0x0][0x2d0], -R156 ;  /* 0x0000b400ef027a23 */ /* 0x002fe2000001089c */
[----:B-----5:R-:W-:Y:S07]  /*142a0*/  F2FP.PACK_AB R79, R170, R169 ;  /* 0x000000a9aa4f723e */ /* 0x020fee00000000ff */
[----:B------:R1:W5:Y:S01]  /*142b0*/  MUFU.EX2 R167, R2 ;  /* 0x0000000200a77308 */ /* 0x0003620000000800 */
[C---:B------:R-:W-:Y:S08]  /*142c0*/  HMMA.16816.F32 R8, R76.reuse, R80, R8 ;  /* 0x000000504c08723c */ /* 0x040ff00000001808 */
[-C--:B------:R-:W-:Y:S08]  /*142d0*/  HMMA.16816.F32 R12, R76, R82.reuse, R12 ;  /* 0x000000524c0c723c */ /* 0x080ff0000000180c */
[C---:B------:R-:W-:Y:S01]  /*142e0*/  HMMA.16816.F32 R16, R72.reuse, R82, R16 ;  /* 0x000000524810723c */ /* 0x040fe20000001810 */
[----:B------:R-:W4:Y:S03]  /*142f0*/  LDSM.16.MT88.4 R80, [R211+0x1800] ;  /* 0x00180000d350783b */ /* 0x000f260000004200 */
[--C-:B-1----:R-:W-:Y:S01]  /*14300*/  FFMA.FTZ R2, R230, c[0x0][0x2d0], -R114.reuse ;  /* 0x0000b400e6027a23 */ /* 0x102fe20000010872 */
[----:B-----5:R-:W-:Y:S03]  /*14310*/  F2FP.PACK_AB R104, R167, R168 ;  /* 0x000000a8a768723e */ /* 0x020fe600000000ff */
[-C--:B----4-:R-:W-:Y:S01]  /*14320*/  HMMA.16816.F32 R20, R72, R84.reuse, R20 ;  /* 0x000000544814723c */ /* 0x090fe20000001814 */
[----:B------:R1:W-:Y:S07]  /*14330*/  MUFU.EX2 R166, R2 ;  /* 0x0000000200a67308 */ /* 0x0003ee0000000800 */
[C---:B------:R-:W-:Y:S01]  /*14340*/  HMMA.16816.F32 R24, R76.reuse, R84, R24 ;  /* 0x000000544c18723c */ /* 0x040fe20000001818 */
[----:B------:R-:W4:Y:S04]  /*14350*/  LDL.LU R85, [R1+0x8] ;  /* 0x0000080001557983 */ /* 0x000f280000300800 */
[----:B------:R-:W5:Y:S03]  /*14360*/  LDL.LU R84, [R1+0xc] ;  /* 0x00000c0001547983 */ /* 0x000f660000300800 */
[-C--:B------:R-:W-:Y:S08]  /*14370*/  HMMA.16816.F32 R28, R76, R86.reuse, R28 ;  /* 0x000000564c1c723c */ /* 0x080ff0000000181c */
[C---:B------:R-:W-:Y:S04]  /*14380*/  HMMA.16816.F32 R32, R72.reuse, R86, R32 ;  /* 0x000000564820723c */ /* 0x040fe80000001820 */
[----:B-1----:R-:W-:Y:S04]  /*14390*/  FFMA.FTZ R2, R232, c[0x0][0x2d0], -R114 ;  /* 0x0000b400e8027a23 */ /* 0x002fe80000010872 */
[-C--:B------:R-:W-:Y:S01]  /*143a0*/  HMMA.16816.F32 R36, R72, R88.reuse, R36 ;  /* 0x000000584824723c */ /* 0x080fe20000001824 */
[----:B------:R1:W1:Y:S07]  /*143b0*/  MUFU.EX2 R164, R2 ;  /* 0x0000000200a47308 */ /* 0x00026e0000000800 */
[C---:B------:R-:W-:Y:S08]  /*143c0*/  HMMA.16816.F32 R40, R76.reuse, R88, R40 ;  /* 0x000000584c28723c */ /* 0x040ff00000001828 */
[-C--:B------:R-:W-:Y:S08]  /*143d0*/  HMMA.16816.F32 R44, R76, R90.reuse, R44 ;  /* 0x0000005a4c2c723c */ /* 0x080ff0000000182c */
[C---:B------:R-:W-:Y:S04]  /*143e0*/  HMMA.16816.F32 R48, R72.reuse, R90, R48 ;  /* 0x0000005a4830723c */ /* 0x040fe80000001830 */
[--C-:B-1----:R-:W-:Y:S01]  /*143f0*/  FFMA.FTZ R2, R246, c[0x0][0x2d0], -R156.reuse ;  /* 0x0000b400f6027a23 */ /* 0x102fe2000001089c */
[----:B------:R-:W-:Y:S01]  /*14400*/  F2FP.PACK_AB R105, R164, R166 ;  /* 0x000000a6a469723e */ /* 0x000fe200000000ff */
[----:B------:R-:W-:Y:S02]  /*14410*/  FFMA.FTZ R156, R248, c[0x0][0x2d0], -R156 ;  /* 0x0000b400f89c7a23 */ /* 0x000fe4000001089c */
[----:B------:R1:W-:Y:S01]  /*14420*/  MUFU.EX2 R165, R2 ;  /* 0x0000000200a57308 */ /* 0x0003e20000000800 */
[-C--:B------:R-:W-:Y:S08]  /*14430*/  HMMA.16816.F32 R52, R72, R80.reuse, R52 ;  /* 0x000000504834723c */ /* 0x080ff00000001834 */
[C---:B------:R-:W-:Y:S01]  /*14440*/  HMMA.16816.F32 R56, R76.reuse, R80, R56 ;  /* 0x000000504c38723c */ /* 0x040fe20000001838 */
[----:B------:R-:W1:Y:S07]  /*14450*/  MUFU.EX2 R163, R156 ;  /* 0x0000009c00a37308 */ /* 0x000e6e0000000800 */
[-C--:B------:R-:W-:Y:S04]  /*14460*/  HMMA.16816.F32 R60, R76, R82.reuse, R60 ;  /* 0x000000524c3c723c */ /* 0x080fe8000000183c */
[--C-:B-1----:R-:W-:Y:S04]  /*14470*/  FFMA.FTZ R2, R240, c[0x0][0x2d0], -R114.reuse ;  /* 0x0000b400f0027a23 */ /* 0x102fe80000010872 */
[----:B------:R-:W-:Y:S01]  /*14480*/  HMMA.16816.F32 R64, R72, R82, R64 ;  /* 0x000000524840723c */ /* 0x000fe20000001840 */
[----:B------:R1:W-:Y:S03]  /*14490*/  MUFU.EX2 R162, R2 ;  /* 0x0000000200a27308 */ /* 0x0003e60000000800 */
[----:B------:R-:W-:Y:S01]  /*144a0*/  FFMA.FTZ R114, R241, c[0x0][0x2d0], -R114 ;  /* 0x0000b400f1727a23 */ /* 0x000fe20000010872 */
[----:B------:R-:W-:Y:S06]  /*144b0*/  F2FP.PACK_AB R106, R163, R165 ;  /* 0x000000a5a36a723e */ /* 0x000fec00000000ff */
[----:B------:R-:W1:Y:S02]  /*144c0*/  MUFU.EX2 R161, R114 ;  /* 0x0000007200a17308 */ /* 0x000e640000000800 */
[--C-:B-1----:R-:W-:Y:S08]  /*144d0*/  FFMA.FTZ R2, R234, c[0x0][0x2d0], -R157.reuse ;  /* 0x0000b400ea027a23 */ /* 0x102ff0000001089d */
[----:B------:R1:W-:Y:S01]  /*144e0*/  MUFU.EX2 R160, R2 ;  /* 0x0000000200a07308 */ /* 0x0003e20000000800 */
[----:B------:R-:W-:Y:S01]  /*144f0*/  F2FP.PACK_AB R107, R161, R162 ;  /* 0x000000a2a16b723e */ /* 0x000fe200000000ff */
[--C-:B-1----:R-:W-:Y:S08]  /*14500*/  FFMA.FTZ R2, R238, c[0x0][0x2d0], -R157.reuse ;  /* 0x0000b400ee027a23 */ /* 0x102ff0000001089d */
[----:B------:R1:W1:Y:S02]  /*14510*/  MUFU.EX2 R159, R2 ;  /* 0x00000002009f7308 */ /* 0x0002640000000800 */
[--C-:B-1----:R-:W-:Y:S01]  /*14520*/  FFMA.FTZ R2, R235, c[0x0][0x2d0], -R158.reuse ;  /* 0x0000b400eb027a23 */ /* 0x102fe2000001089e */
[----:B------:R-:W-:Y:S07]  /*14530*/  F2FP.PACK_AB R152, R159, R160 ;  /* 0x000000a09f98723e */ /* 0x000fee00000000ff */
[----:B------:R1:W-:Y:S02]  /*14540*/  MUFU.EX2 R114, R2 ;  /* 0x0000000200727308 */ /* 0x0003e40000000800 */
[--C-:B-1----:R-:W-:Y:S08]  /*14550*/  FFMA.FTZ R2, R236, c[0x0][0x2d0], -R158.reuse ;  /* 0x0000b400ec027a23 */ /* 0x102ff0000001089e */
[----:B------:R1:W1:Y:S02]  /*14560*/  MUFU.EX2 R156, R2 ;  /* 0x00000002009c7308 */ /* 0x0002640000000800 */
[--C-:B-1----:R-:W-:Y:S01]  /*14570*/  FFMA.FTZ R2, R250, c[0x0][0x2d0], -R157.reuse ;  /* 0x0000b400fa027a23 */ /* 0x102fe2000001089d */
[----:B------:R-:W-:Y:S01]  /*14580*/  F2FP.PACK_AB R153, R156, R114 ;  /* 0x000000729c99723e */ /* 0x000fe200000000ff */
[----:B------:R-:W-:Y:S06]  /*14590*/  FFMA.FTZ R157, R130, c[0x0][0x2d0], -R157 ;  /* 0x0000b400829d7a23 */ /* 0x000fec000001089d */
[----:B------:R1:W-:Y:S01]  /*145a0*/  MUFU.EX2 R113, R2 ;  /* 0x0000000200717308 */ /* 0x0003e20000000800 */
[----:B------:R-:W2:Y:S09]  /*145b0*/  LDSM.16.MT88.4 R128, [R208+0x2000] ;  /* 0x00200000d080783b */ /* 0x000eb20000004200 */
[----:B------:R-:W3:Y:S01]  /*145c0*/  MUFU.EX2 R112, R157 ;  /* 0x0000009d00707308 */ /* 0x000ee20000000800 */
[--C-:B-1----:R-:W-:Y:S02]  /*145d0*/  FFMA.FTZ R2, R244, c[0x0][0x2d0], -R158.reuse ;  /* 0x0000b400f4027a23 */ /* 0x102fe4000001089e */
[----:B------:R-:W-:Y:S07]  /*145e0*/  FFMA.FTZ R158, R71, c[0x0][0x2d0], -R158 ;  /* 0x0000b400479e7a23 */ /* 0x000fee000001089e */
[----:B------:R1:W-:Y:S01]  /*145f0*/  MUFU.EX2 R111, R2 ;  /* 0x00000002006f7308 */ /* 0x0003e20000000800 */
[----:B---3--:R-:W-:Y:S09]  /*14600*/  F2FP.PACK_AB R154, R112, R113 ;  /* 0x00000071709a723e */ /* 0x008ff200000000ff */
[----:B------:R-:W3:Y:S01]  /*14610*/  MUFU.EX2 R71, R158 ;  /* 0x0000009e00477308 */ /* 0x000ee20000000800 */
[-C--:B--2---:R-:W-:Y:S07]  /*14620*/  HMMA.16816.F32 R116, R104, R128.reuse, R4 ;  /* 0x000000806874723c */ /* 0x084fee0000001804 */
[----:B------:R-:W-:Y:S02]  /*14630*/  FFMA.FTZ R4, R69, R192, R198 ;  /* 0x000000c045047223 */ /* 0x000fe400000100c6 */
[----:B-1----:R-:W-:Y:S03]  /*14640*/  FFMA.FTZ R2, R68, R185, R188 ;  /* 0x000000b944027223 */ /* 0x002fe600000100bc */
[----:B------:R-:W-:Y:S01]  /*14650*/  FADD.FTZ R5, R142, R4 ;  /* 0x000000048e057221 */ /* 0x000fe20000010000 */
[----:B---3--:R-:W-:Y:S07]  /*14660*/  F2FP.PACK_AB R155, R71, R111 ;  /* 0x0000006f479b723e */ /* 0x008fee00000000ff */
[C---:B------:R-:W-:Y:S04]  /*14670*/  HMMA.16816.F32 R120, R152.reuse, R128, R8 ;  /* 0x000000809878723c */ /* 0x040fe80000001808 */
[----:B----4-:R-:W-:Y:S04]  /*14680*/  FFMA.FTZ R3, R3, R85, R143 ;  /* 0x0000005503037223 */ /* 0x010fe8000001008f */
[-C--:B------:R-:W-:Y:S04]  /*14690*/  HMMA.16816.F32 R124, R152, R130.reuse, R12 ;  /* 0x00000082987c723c */ /* 0x080fe8000000180c */
[----:B-----5:R-:W-:Y:S02]  /*146a0*/  FFMA.FTZ R6, R0, R84, R245 ;  /* 0x0000005400067223 */ /* 0x020fe400000100f5 */
        /* <DEDUP_REMOVED lines=94> */
[----:B------:R-:W-:Y:S03]  /*14c90*/  IMAD.MOV.U32 R112, RZ, RZ, R108 ;  /* 0x000000ffff707224 */ /* 0x000fe600078e006c */
[----:B------:R2:W-:Y:S01]  /*14ca0*/  STL [R1+0xc], R0 ;  /* 0x00000c0001007387 */ /* 0x0005e20000100800 */
[----:B-1----:R-:W-:Y:S01]  /*14cb0*/  IMAD.MOV.U32 R3, RZ, RZ, R110 ;  /* 0x000000ffff037224 */ /* 0x002fe200078e006e */
[----:B------:R-:W-:-:S05]  /*14cc0*/  @P0 BRA `(.L_x_3098) ;  /* 0xffffc25000000947 */ /* 0x000fca000383ffff */
.L_x_3097:
[----:B-12---:R-:W2:Y:S02]  /*14cd0*/  LDL R0, [R1+0x10] ;  /* 0x0000100001007983 */ /* 0x006ea40000100800 */
[----:B--2---:R-:W-:-:S13]  /*14ce0*/  ISETP.GE.AND P0, PT, R200, R0, PT ;  /* 0x00000000c800720c */ /* 0x004fda0003f06270 */
[----:B------:R-:W-:Y:S05]  /*14cf0*/  @!P0 BRA `(.L_x_3099) ;  /* 0x00002f7000008947 */ /* 0x000fea0003800000 */
[----:B------:R-:W-:Y:S01]  /*14d00*/  IMAD.MOV.U32 R3, RZ, RZ, R109 ;  /* 0x000000ffff037224 */ /* 0x000fe200078e006d */
[----:B------:R-:W-:Y:S01]  /*14d10*/  MOV R114, R70 ;  /* 0x0000004600727202 */ /* 0x000fe20000000f00 */
[----:B------:R-:W-:Y:S01]  /*14d20*/  IMAD.MOV.U32 R0, RZ, RZ, R110 ;  /* 0x000000ffff007224 */ /* 0x000fe200078e006e */
[----:B------:R-:W-:Y:S02]  /*14d30*/  MOV R111, R108 ;  /* 0x0000006c006f7202 */ /* 0x000fe40000000f00 */
.L_x_3100:
[----:B------:R-:W2:Y:S01]  /*14d40*/  LDL R2, [R1+0x1c] ;  /* 0x00001c0001027983 */ /* 0x000ea20000100800 */
[----:B------:R-:W-:Y:S04]  /*14d50*/  DEPBAR.LE SB0, 0x0 ;  /* 0x000080000000791a */ /* 0x000fe80000000000 */
[----:B------:R-:W3:Y:S01]  /*14d60*/  LDL R72, [R1+0x30] ;  /* 0x0000300001487983 */ /* 0x000ee20000100800 */
[----:B------:R-:W-:Y:S01]  /*14d70*/  WARPSYNC 0xffffffff ;  /* 0xffffffff00007948 */ /* 0x000fe20003800000 */
[----:B------:R-:W-:Y:S01]  /*14d80*/  IMAD.WIDE.U32 R68, R200, c[0x0][0x208], RZ ;  /* 0x00008200c8447a25 */ /* 0x000fe200078e00ff */
[----:B------:R-:W-:Y:S01]  /*14d90*/  MOV R110, c[0x0][0x208] ;  /* 0x00008200006e7a02 */ /* 0x000fe20000000f00 */
[----:B------:R-:W4:Y:S01]  /*14da0*/  LDL.64 R70, [R1+0x20] ;  /* 0x0000200001467983 */ /* 0x000f220000100a00 */
[----:B------:R-:W-:Y:S02]  /*14db0*/  MOV R74, 0x5 ;  /* 0x00000005004a7802 */ /* 0x000fe40000000f00 */
[C---:B------:R-:W-:Y:S02]  /*14dc0*/  SHF.L.U32 R190, R110.reuse, 0x5, RZ ;  /* 0x000000056ebe7819 */ /* 0x040fe400000006ff */
[----:B------:R-:W-:Y:S01]  /*14dd0*/  SHF.L.U64.HI R110, R110, R74, c[0x0][0x20c] ;  /* 0x000083006e6e7619 */ /* 0x000fe2000001024a */
[----:B------:R-:W-:Y:S08]  /*14de0*/  BAR.SYNC.DEFER_BLOCKING 0x0 ;  /* 0x0000000000007b1d */ /* 0x000ff00000010000 */
[----:B------:R-:W-:Y:S08]  /*14df0*/  LDSM.16.M88.4 R80, [R214] ;  /* 0x00000000d650783b */ /* 0x000ff00000000200 */
        /* <DEDUP_REMOVED lines=17> */
[----:B------:R-:W1:Y:S03]  /*14f10*/  LDSM.16.M88.4 R172, [R222] ;  /* 0x00000000deac783b */ /* 0x000e660000000200 */
[-C--:B------:R-:W-:Y:S05]  /*14f20*/  HMMA.16816.F32 R28, R76, R34.reuse, RZ ;  /* 0x000000224c1c723c */ /* 0x080fea00000018ff */
[----:B------:R-:W1:Y:S03]  /*14f30*/  LDSM.16.M88.4 R176, [R221] ;  /* 0x00000000ddb0783b */ /* 0x000e660000000200 */
[C---:B------:R-:W-:Y:S05]  /*14f40*/  HMMA.16816.F32 R32, R80.reuse, R34, RZ ;  /* 0x000000225020723c */ /* 0x040fea00000018ff */
[----:B------:R-:W2:Y:S03]  /*14f50*/  LDSM.16.M88.4 R180, [R220] ;  /* 0x00000000dcb4783b */ /* 0x000ea60000000200 */
[-C--:B------:R-:W-:Y:S05]  /*14f60*/  HMMA.16816.F32 R36, R80, R48.reuse, RZ ;  /* 0x000000305024723c */ /* 0x080fea00000018ff */
[----:B------:R-:W2:Y:S03]  /*14f70*/  LDSM.16.M88.4 R184, [R219] ;  /* 0x00000000dbb8783b */ /* 0x000ea60000000200 */
[C---:B------:R-:W-:Y:S05]  /*14f80*/  HMMA.16816.F32 R40, R76.reuse, R48, RZ ;  /* 0x000000304c28723c */ /* 0x040fea00000018ff */
[----:B------:R-:W4:Y:S04]  /*14f90*/  LDL R201, [R1+0x34] ;  /* 0x0000340001c97983 */ /* 0x000f280000100800 */
[----:B------:R-:W4:Y:S01]  /*14fa0*/  LDL.LU R243, [R1] ;  /* 0x0000000001f37983 */ /* 0x000f220000300800 */
[-C--:B------:R-:W-:Y:S03]  /*14fb0*/  HMMA.16816.F32 R44, R76, R50.reuse, RZ ;  /* 0x000000324c2c723c */ /* 0x080fe600000018ff */
[----:B------:R-:W4:Y:S04]  /*14fc0*/  LDL.LU R242, [R1+0x4] ;  /* 0x0000040001f27983 */ /* 0x000f280000300800 */
[----:B------:R-:W4:Y:S01]  /*14fd0*/  LDL.LU R241, [R1+0x8] ;  /* 0x0000080001f17983 */ /* 0x000f220000300800 */
[C---:B------:R-:W-:Y:S03]  /*14fe0*/  HMMA.16816.F32 R48, R80.reuse, R50, RZ ;  /* 0x000000325030723c */ /* 0x040fe600000018ff */
[----:B------:R-:W4:Y:S05]  /*14ff0*/  LDL.LU R240, [R1+0xc] ;  /* 0x00000c0001f07983 */ /* 0x000f2a0000300800 */
[-C--:B-1----:R-:W-:Y:S08]  /*15000*/  HMMA.16816.F32 R52, R80, R64.reuse, RZ ;  /* 0x000000405034723c */ /* 0x082ff000000018ff */
[C---:B------:R-:W-:Y:S08]  /*15010*/  HMMA.16816.F32 R56, R76.reuse, R64, RZ ;  /* 0x000000404c38723c */ /* 0x040ff000000018ff */
[-C--:B------:R-:W-:Y:S08]  /*15020*/  HMMA.16816.F32 R60, R76, R66.reuse, RZ ;  /* 0x000000424c3c723c */ /* 0x080ff000000018ff */
[C---:B------:R-:W-:Y:S02]  /*15030*/  HMMA.16816.F32 R64, R80.reuse, R66, RZ ;  /* 0x000000425040723c */ /* 0x040fe400000018ff */
[----:B--2---:R-:W-:Y:S02]  /*15040*/  LOP3.LUT P4, RZ, R2, 0x1, RZ, 0xc0, !PT ;  /* 0x0000000102ff7812 */ /* 0x004fe4000788c0ff */
[----:B------:R-:W-:Y:S02]  /*15050*/  SHF.R.S32.HI R2, RZ, 0x1f, R200 ;  /* 0x0000001fff027819 */ /* 0x000fe400000114c8 */
[----:B---3--:R-:W-:Y:S03]  /*15060*/  MOV R73, R72 ;  /* 0x0000004800497202 */ /* 0x008fe60000000f00 */
[----:B------:R-:W-:Y:S03]  /*15070*/  IMAD R2, R2, c[0x0][0x208], RZ ;  /* 0x0000820002027a24 */ /* 0x000fe600078e02ff */
[----:B----4-:R-:W-:Y:S01]  /*15080*/  MOV R72, R70 ;  /* 0x0000004600487202 */ /* 0x010fe20000000f00 */
[----:B------:R-:W-:Y:S04]  /*15090*/  IMAD R2, R200, c[0x0][0x20c], R2 ;  /* 0x00008300c8027a24 */ /* 0x000fe800078e0202 */
[----:B------:R-:W-:Y:S01]  /*150a0*/  IMAD.WIDE.U32 R72, R68, 0x50, R72 ;  /* 0x0000005044487825 */ /* 0x000fe200078e0048 */
[----:B------:R-:W-:Y:S02]  /*150b0*/  IADD3 R2, R69, R2, RZ ;  /* 0x0000000245027210 */ /* 0x000fe40007ffe0ff */
[-C--:B-----5:R-:W-:Y:S02]  /*150c0*/  HMMA.16816.F32 R68, R80, R156.reuse, RZ ;  /* 0x0000009c5044723c */ /* 0x0a0fe400000018ff */
[----:B------:R-:W-:Y:S01]  /*150d0*/  LEA R112, P0, R72, c[0x0][0x1f8], 0x1 ;  /* 0x00007e0048707a11 */ /* 0x000fe200078008ff */
[----:B------:R-:W-:Y:S05]  /*150e0*/  IMAD R2, R2, 0x50, RZ ;  /* 0x0000005002027824 */ /* 0x000fea00078e02ff */
[----:B------:R-:W-:Y:S04]  /*150f0*/  IADD3 R2, R73, R2, RZ ;  /* 0x0000000249027210 */ /* 0x000fe80007ffe0ff */
[----:B------:R-:W-:Y:S02]  /*15100*/  LEA.HI.X R113, R72, c[0x0][0x1fc], R2, 0x1, P0 ;  /* 0x00007f0048717a11 */ /* 0x000fe400000f0c02 */
[C---:B------:R-:W-:Y:S02]  /*15110*/  HMMA.16816.F32 R72, R76.reuse, R156, RZ ;  /* 0x0000009c4c48723c */ /* 0x040fe400000018ff */
[----:B------:R-:W-:Y:S01]  /*15120*/  IADD3 R108, P0, R112, R190, RZ ;  /* 0x000000be706c7210 */ /* 0x000fe20007f1e0ff */
[----:B------:R-:W-:Y:S01]  /*15130*/  @!PT LDS RZ, [RZ] ;  /* 0x00000000fffff984 */ /* 0x000fe20000000800 */
[----:B------:R-:W-:Y:S01]  /*15140*/  @!PT LDS RZ, [RZ] ;  /* 0x00000000fffff984 */ /* 0x000fe20000000800 */
[----:B------:R-:W-:Y:S01]  /*15150*/  @!PT LDS RZ, [RZ] ;  /* 0x00000000fffff984 */ /* 0x000fe20000000800 */
[----:B------:R1:W-:Y:S03]  /*15160*/  LDGSTS.E.BYPASS.LTC128B.128 [R224+0x100], [R112.64], !P4 ;  /* 0x0010000070e07fae */ /* 0x0003e6000e101d48 */
[----:B------:R-:W-:Y:S02]  /*15170*/  IADD3.X R109, R113, R110, RZ, P0, !PT ;  /* 0x0000006e716d7210 */ /* 0x000fe400007fe4ff */
[-C--:B------:R-:W-:Y:S01]  /*15180*/  HMMA.16816.F32 R76, R76, R158.reuse, RZ ;  /* 0x0000009e4c4c723c */ /* 0x080fe200000018ff */
[----:B------:R-:W-:Y:S02]  /*15190*/  IADD3 R188, P2, R108, R190, RZ ;  /* 0x000000be6cbc7210 */ /* 0x000fe40007f5e0ff */
[----:B------:R2:W-:Y:S02]  /*151a0*/  LDGSTS.E.BYPASS.LTC128B.128 [R224+0x900], [R108.64], !P4 ;  /* 0x009000006ce07fae */ /* 0x0005e4000e101d48 */
[----:B------:R-:W-:Y:S02]  /*151b0*/  IADD3.X R189, R109, R110, RZ, P2, !PT ;  /* 0x0000006e6dbd7210 */ /* 0x000fe400017fe4ff */
[----:B------:R-:W-:Y:S01]  /*151c0*/  IADD3 R156, P1, R188, R190, RZ ;  /* 0x000000bebc9c7210 */ /* 0x000fe20007f3e0ff */
[----:B------:R-:W-:Y:S03]  /*151d0*/  HMMA.16816.F32 R80, R80, R158, RZ ;  /* 0x0000009e5050723c */ /* 0x000fe600000018ff */
[----:B------:R3:W-:Y:S01]  /*151e0*/  LDGSTS.E.BYPASS.LTC128B.128 [R224+0x1100], [R188.64], !P4 ;  /* 0x01100000bce07fae */ /* 0x0007e2000e101d48 */
[----:B------:R-:W-:Y:S04]  /*151f0*/  IADD3.X R157, R189, R110, RZ, P1, !PT ;  /* 0x0000006ebd9d7210 */ /* 0x000fe80000ffe4ff */
[-C--:B------:R-:W-:Y:S03]  /*15200*/  HMMA.16816.F32 R4, R160, R164.reuse, R4 ;  /* 0x000000a4a004723c */ /* 0x080fe60000001804 */
        /* <DEDUP_REMOVED lines=211> */
[----:B----4-:R-:W-:Y:S02]  /*15f40*/  FMUL.FTZ R86, R112, R86 ;  /* 0x0000005670567220 */ /* 0x010fe40000410000 */
[----:B------:R-:W-:Y:S01]  /*15f50*/  FMUL.FTZ R2, R2, c[0x0][0x2d0] ;  /* 0x0000b40002027a20 */ /* 0x000fe20000410000 */
[----:B------:R2:W-:Y:S01]  /*15f60*/  MUFU.EX2 R193, R39 ;  /* 0x0000002700c17308 */ /* 0x0005e20000000800 */
[C---:B------:R-:W-:Y:S02]  /*15f70*/  FMUL.FTZ R87, R112.reuse, R87 ;  /* 0x0000005770577220 */ /* 0x040fe40000410000 */
[C---:B------:R-:W-:Y:S02]  /*15f80*/  FMUL.FTZ R98, R112.reuse, R98 ;  /* 0x0000006270627220 */ /* 0x040fe40000410000 */
[C---:B------:R-:W-:Y:S02]  /*15f90*/  FMUL.FTZ R99, R112.reuse, R99 ;  /* 0x0000006370637220 */ /* 0x040fe40000410000 */
[C---:B-----5:R-:W-:Y:S02]  /*15fa0*/  FMUL.FTZ R38, R112.reuse, R150 ;  /* 0x0000009670267220 */ /* 0x060fe40000410000 */
        /* <DEDUP_REMOVED lines=118> */
[----:B---3--:R-:W-:Y:S01]  /*16710*/  FMUL.FTZ R32, R113, R144 ;  /* 0x0000009071207220 */ /* 0x008fe20000410000 */
[-C--:B------:R-:W-:Y:S01]  /*16720*/  @P0 IADD3.X R9, R11, R12.reuse, RZ, P3, !PT ;  /* 0x0000000c0b090210 */ /* 0x080fe20001ffe4ff */
[----:B------:R1:W-:Y:S01]  /*16730*/  MUFU.EX2 R207, R7 ;  /* 0x0000000700cf7308 */ /* 0x0003e20000000800 */
[----:B------:R3:W-:Y:S01]  /*16740*/  @P0 LDGSTS.E.BYPASS.LTC128B.128 [R224+0x2900], [R10.64], !P4 ;  /* 0x029000000ae00fae */ /* 0x0007e2000e101d48 */
[----:B------:R-:W-:Y:S01]  /*16750*/  @P0 IADD3 R4, P2, R6, R5, RZ ;  /* 0x0000000506040210 */ /* 0x000fe20007f5e0ff */
[----:B-----5:R-:W-:Y:S02]  /*16760*/  FFMA.FTZ R36, R49, c[0x0][0x2d0], -R161 ;  /* 0x0000b40031247a23 */ /* 0x020fe400000108a1 */
[----:B------:R-:W-:Y:S04]  /*16770*/  FMUL.FTZ R49, R111, R153 ;  /* 0x000000996f317220 */ /* 0x000fe80000410000 */
[----:B------:R5:W-:Y:S01]  /*16780*/  @P0 LDGSTS.E.BYPASS.LTC128B.128 [R224+0x3100], [R8.64], !P4 ;  /* 0x0310000008e00fae */ /* 0x000be2000e101d48 */
[----:B------:R2:W-:Y:S01]  /*16790*/  MUFU.EX2 R195, R36 ;  /* 0x0000002400c37308 */ /* 0x0005e20000000800 */
[-C--:B-1----:R-:W-:Y:S02]  /*167a0*/  @P0 IADD3.X R7, R9, R12.reuse, RZ, P1, !PT ;  /* 0x0000000c09070210 */ /* 0x082fe40000ffe4ff */
[----:B---3--:R-:W-:Y:S04]  /*167b0*/  @P0 IADD3 R10, P1, R4, R5, RZ ;  /* 0x00000005040a0210 */ /* 0x008fe80007f3e0ff */
[----:B------:R1:W-:Y:S01]  /*167c0*/  @P0 LDGSTS.E.BYPASS.LTC128B.128 [R224+0x3900], [R6.64], !P4 ;  /* 0x0390000006e00fae */ /* 0x0003e2000e101d48 */
[----:B------:R-:W-:Y:S01]  /*167d0*/  @P0 IADD3.X R5, R7, R12, RZ, P2, !PT ;  /* 0x0000000c07050210 */ /* 0x000fe200017fe4ff */
[--C-:B------:R-:W-:Y:S02]  /*167e0*/  FFMA.FTZ R11, R23, c[0x0][0x2d0], -R160.reuse ;  /* 0x0000b400170b7a23 */ /* 0x100fe400000108a0 */
[----:B--2---:R-:W-:Y:S02]  /*167f0*/  FMUL.FTZ R36, R113, R148 ;  /* 0x0000009471247220 */ /* 0x004fe40000410000 */
[----:B------:R2:W-:Y:S01]  /*16800*/  MUFU.EX2 R206, R11 ;  /* 0x0000000b00ce7308 */ /* 0x0005e20000000800 */
[----:B-----5:R-:W-:Y:S01]  /*16810*/  FMUL.FTZ R8, R111, R120 ;  /* 0x000000786f087220 */ /* 0x020fe20000410000 */
[----:B------:R3:W-:Y:S01]  /*16820*/  @P0 LDGSTS.E.BYPASS.LTC128B.128 [R224+0x4100], [R4.64], !P4 ;  /* 0x0410000004e00fae */ /* 0x0007e2000e101d48 */
[----:B------:R-:W-:Y:S01]  /*16830*/  F2FP.PACK_AB R120, R227, R226 ;  /* 0x000000e2e378723e */ /* 0x000fe200000000ff */
[----:B------:R-:W-:Y:S01]  /*16840*/  FMUL.FTZ R9, R111, R121 ;  /* 0x000000796f097220 */ /* 0x000fe20000410000 */
[----:B----4-:R-:W-:Y:S05]  /*16850*/  F2FP.PACK_AB R121, R168, R167 ;  /* 0x000000a7a879723e */ /* 0x010fea00000000ff */
[----:B------:R-:W-:Y:S01]  /*16860*/  MUFU.EX2 R148, R46 ;  /* 0x0000002e00947308 */ /* 0x000fe20000000800 */
[----:B-1----:R-:W-:Y:S02]  /*16870*/  FFMA.FTZ R6, R34, c[0x0][0x2d0], -R160 ;  /* 0x0000b40022067a23 */ /* 0x002fe400000108a0 */
[C---:B------:R-:W-:Y:S01]  /*16880*/  FMUL.FTZ R7, R112.reuse, R119 ;  /* 0x0000007770077220 */ /* 0x040fe20000410000 */
[----:B--2---:R-:W-:Y:S06]  /*16890*/  @P0 IADD3.X R11, R5, R12, RZ, P1, !PT ;  /* 0x0000000c050b0210 */ /* 0x004fec0000ffe4ff */
[----:B------:R1:W-:Y:S01]  /*168a0*/  MUFU.EX2 R204, R6 ;  /* 0x0000000600cc7308 */ /* 0x0003e20000000800 */
[----:B------:R-:W-:Y:S01]  /*168b0*/  F2FP.PACK_AB R119, R235, R234 ;  /* 0x000000eaeb77723e */ /* 0x000fe200000000ff */
[----:B------:R-:W-:Y:S02]  /*168c0*/  FFMA.FTZ R12, R29, c[0x0][0x2d0], -R162 ;  /* 0x0000b4001d0c7a23 */ /* 0x000fe400000108a2 */
[----:B---3--:R-:W-:Y:S01]  /*168d0*/  FFMA.FTZ R4, R35, c[0x0][0x2d0], -R160 ;  /* 0x0000b40023047a23 */ /* 0x008fe200000108a0 */
[----:B------:R2:W-:Y:S01]  /*168e0*/  @P0 LDGSTS.E.BYPASS.LTC128B.128 [R224+0x4900], [R10.64], !P4 ;  /* 0x049000000ae00fae */ /* 0x0005e2000e101d48 */
[----:B------:R-:W-:Y:S01]  /*168f0*/  FMUL.FTZ R5, R113, R117 ;  /* 0x0000007571057220 */ /* 0x000fe20000410000 */
[----:B------:R-:W-:Y:S01]  /*16900*/  F2FP.PACK_AB R117, R233, R232 ;  /* 0x000000e8e975723e */ /* 0x000fe200000000ff */
[----:B------:R-:W-:Y:S02]  /*16910*/  FMUL.FTZ R29, R111, R141 ;  /* 0x0000008d6f1d7220 */ /* 0x000fe40000410000 */
[----:B------:R3:W-:Y:S01]  /*16920*/  MUFU.EX2 R205, R4 ;  /* 0x0000000400cd7308 */ /* 0x0007e20000000800 */
        /* <DEDUP_REMOVED lines=60> */
[----:B-----5:R-:W-:Y:S01]  /*16cf0*/  F2FP.PACK_AB R120, R202, R199 ;  /* 0x000000c7ca78723e */ /* 0x020fe200000000ff */
[----:B------:R-:W-:Y:S01]  /*16d00*/  HMMA.16816.F32 R104, R116, R130, R104 ;  /* 0x000000827468723c */ /* 0x000fe20000001868 */
[----:B------:R-:W3:Y:S03]  /*16d10*/  LDSM.16.MT88.4 R128, [R212+0x800] ;  /* 0x00080000d480783b */ /* 0x000ee60000004200 */
[----:B--2---:R-:W-:Y:S02]  /*16d20*/  F2FP.PACK_AB R122, R201, R203 ;  /* 0x000000cbc97a723e */ /* 0x004fe400000000ff */
        /* <DEDUP_REMOVED lines=117> */
[----:B------:R3:W4:Y:S05]  /*17480*/  MUFU.EX2 R64, R52 ;  /* 0x0000003400407308 */ /* 0x00072a0000000800 */
[-C--:B------:R-:W-:Y:S08]  /*17490*/  HMMA.16816.F32 R84, R40, R56.reuse, R84 ;  /* 0x000000382854723c */ /* 0x080ff00000001854 */
[C---:B------:R-:W-:Y:S01]  /*174a0*/  HMMA.16816.F32 R88, R44.reuse, R56, R88 ;  /* 0x000000382c58723c */ /* 0x040fe20000001858 */
[----:B-1----:R-:W1:Y:S03]  /*174b0*/  LDSM.16.MT88.4 R60, [R211+0x1800] ;  /* 0x00180000d33c783b */ /* 0x002e660000004200 */
[----:B--2---:R-:W-:Y:S04]  /*174c0*/  F2FP.PACK_AB R153, R65, R66 ;  /* 0x000000424199723e */ /* 0x004fe800000000ff */
[-C--:B------:R-:W-:Y:S04]  /*174d0*/  HMMA.16816.F32 R92, R44, R58.reuse, R92 ;  /* 0x0000003a2c5c723c */ /* 0x080fe8000000185c */
[--C-:B---3--:R-:W-:Y:S01]  /*174e0*/  FFMA.FTZ R52, R78, c[0x0][0x2d0], -R3.reuse ;  /* 0x0000b4004e347a23 */ /* 0x108fe20000010803 */
[----:B----4-:R-:W-:Y:S01]  /*174f0*/  F2FP.PACK_AB R154, R64, R67 ;  /* 0x00000043409a723e */ /* 0x010fe200000000ff */
[----:B------:R-:W-:Y:S02]  /*17500*/  FFMA.FTZ R3, R79, c[0x0][0x2d0], -R3 ;  /* 0x0000b4004f037a23 */ /* 0x000fe40000010803 */
        /* <DEDUP_REMOVED lines=27> */
[C---:B------:R-:W-:Y:S01]  /*176c0*/  HMMA.16816.F32 R128, R40.reuse, R130, R16 ;  /* 0x000000822880723c */ /* 0x040fe20000001810 */
[----:B------:R-:W2:Y:S03]  /*176d0*/  LDSM.16.MT88.4 R4, [R211+0x2000] ;  /* 0x00200000d304783b */ /* 0x000ea60000004200 */
        /* <DEDUP_REMOVED lines=80> */
[----:B------:R-:W-:Y:S01]  /*17be0*/  MOV R70, R2 ;  /* 0x0000000200467202 */ /* 0x000fe20000000f00 */
        /* <DEDUP_REMOVED lines=8> */
.L_x_3099:
[----:B------:R-:W-:Y:S02]  /*17c70*/  MOV R11, 0x1f ;  /* 0x0000001f000b7802 */ /* 0x000fe40000000f00 */
[----:B------:R-:W-:Y:S01]  /*17c80*/  MOV R10, 0xffffffff ;  /* 0xffffffff000a7802 */ /* 0x000fe20000000f00 */
[----:B------:R-:W-:Y:S05]  /*17c90*/  BRA.DIV ~URZ, `(.L_x_3101) ;  /* 0x000052727f007947 */ /* 0x000fea000b800000 */
[----:B------:R-:W2:Y:S04]  /*17ca0*/  LDL R0, [R1] ;  /* 0x0000000001007983 */ /* 0x000ea80000100800 */
[----:B--2---:R1:W2:Y:S02]  /*17cb0*/  SHFL.BFLY PT, R2, R0, 0x2, 0x1f ;  /* 0x0c401f0000027f89 */ /* 0x0042a400000e0000 */
.L_x_3187:
[----:B-1----:R-:W3:Y:S02]  /*17cc0*/  LDL.LU R0, [R1] ;  /* 0x0000000001007983 */ /* 0x002ee40000300800 */
        /* <DEDUP_REMOVED lines=18> */
.L_x_3188:
        /* <DEDUP_REMOVED lines=14> */
[----:B------:R-:W-:Y:S01]  /*17ed0*/  @P2 MUFU.LG2 R7, R4 ;  /* 0x0000000400072308 */ /* 0x000fe20000000c00 */
[C---:B------:R-:W-:Y:S02]  /*17ee0*/  FMUL.FTZ R77, R0.reuse, R117 ;  /* 0x00000075004d7220 */ /* 0x040fe40000410000 */
[C---:B------:R-:W-:Y:S02]  /*17ef0*/  FMUL.FTZ R112, R0.reuse, R132 ;  /* 0x0000008400707220 */ /* 0x040fe40000410000 */
[C---:B------:R-:W-:Y:S01]  /*17f00*/  FMUL.FTZ R113, R0.reuse, R133 ;  /* 0x0000008500717220 */ /* 0x040fe20000410000 */
[----:B--2---:R-:W-:Y:S01]  /*17f10*/  CS2R R2, SRZ ;  /* 0x0000000000027805 */ /* 0x004fe2000001ff00 */
[C---:B------:R-:W-:Y:S02]  /*17f20*/  FMUL.FTZ R74, R0.reuse, R84 ;  /* 0x00000054004a7220 */ /* 0x040fe40000410000 */
[C---:B------:R-:W-:Y:S02]  /*17f30*/  FMUL.FTZ R75, R0.reuse, R85 ;  /* 0x00000055004b7220 */ /* 0x040fe40000410000 */
[C---:B------:R-:W-:Y:S01]  /*17f40*/  FMUL.FTZ R78, R0.reuse, R128 ;  /* 0x00000080004e7220 */ /* 0x040fe20000410000 */
[----:B------:R1:W2:Y:S01]  /*17f50*/  @P2 MUFU.RCP R3, R4 ;  /* 0x0000000400032308 */ /* 0x0002a20000001000 */
        /* <DEDUP_REMOVED lines=9> */
[----:B-1----:R-:W-:Y:S01]  /*17ff0*/  @P2 MOV R4, 0x3f317218 ;  /* 0x3f31721800042802 */ /* 0x002fe20000000f00 */
[----:B------:R-:W-:Y:S02]  /*18000*/  FMUL.FTZ R69, R0, R105 ;  /* 0x0000006900457220 */ /* 0x000fe40000410000 */
[----:B------:R-:W1:Y:S01]  /*18010*/  @P1 MUFU.LG2 R0, R5 ;  /* 0x0000000500001308 */ /* 0x000e620000000c00 */
[C---:B--2---:R-:W-:Y:S02]  /*18020*/  FMUL.FTZ R104, R3.reuse, R130 ;  /* 0x0000008203687220 */ /* 0x044fe40000410000 */
[----:B------:R-:W-:Y:S02]  /*18030*/  FMUL.FTZ R105, R3, R131 ;  /* 0x0000008303697220 */ /* 0x000fe40000410000 */
[----:B------:R-:W-:Y:S02]  /*18040*/  @P2 FMUL.FTZ R8, R7, 0.69314718246459960938 ;  /* 0x3f31721807082820 */ /* 0x000fe40000410000 */
[----:B------:R-:W-:-:S02]  /*18050*/  FMUL.FTZ R96, R3, R118 ;  /* 0x0000007603607220 */ /* 0x000fc40000410000 */
        /* <DEDUP_REMOVED lines=63> */
.L_x_3030:
        /* <DEDUP_REMOVED lines=19> */
.L_x_3104:
[----:B--2---:R-:W-:Y:S05]  /*18580*/  BSYNC B0 ;  /* 0x0000000000007941 */ /* 0x004fea0003800000 */
.L_x_3103:
        /* <DEDUP_REMOVED lines=138> */
.L_x_3107:
        /* <DEDUP_REMOVED lines=134> */
.L_x_3189:
[----:B------:R-:W-:Y:S05]  /*19690*/  BRA.DIV ~URZ, `(.L_x_3110) ;  /* 0x00003bb27f007947 */ /* 0x000fea000b800000 */
[----:B------:R4:W2:Y:S02]  /*196a0*/  SHFL.IDX PT, R2, R7, RZ, 0x181f ;  /* 0x00181fff07027589 */ /* 0x0008a400000e0000 */
.L_x_3190:
        /* <DEDUP_REMOVED lines=8> */
.L_x_3191:
[----:B------:R-:W-:-:S04]  /*19730*/  IADD3 R3, R5, 0x10, RZ ;  /* 0x0000001005037810 */ /* 0x000fc80007ffe0ff */
[----:B------:R-:W-:-:S13]  /*19740*/  ISETP.GE.OR P0, PT, R3, R4, P2 ;  /* 0x000000040300720c */ /* 0x000fda0001706670 */
[----:B--2---:R-:W-:-:S04]  /*19750*/  @!P0 LEA R2, P1, R0, R2, 0x1 ;  /* 0x0000000200028211 */ /* 0x004fc800078208ff */
[----:B------:R-:W-:-:S05]  /*19760*/  @!P0 LEA.HI.X R3, R0, R8, R70, 0x1, P1 ;  /* 0x0000000800038211 */ /* 0x000fca00008f0c46 */
[----:B------:R2:W-:Y:S01]  /*19770*/  @!P0 ST.E.128 [R2.64], R16 ;  /* 0x0000001002008985 */ /* 0x0005e2000c101d08 */
[----:B------:R-:W-:Y:S05]  /*19780*/  BRA.DIV ~URZ, `(.L_x_3112) ;  /* 0x00003c027f007947 */ /* 0x000fea000b800000 */
[----:B------:R2:W3:Y:S02]  /*19790*/  SHFL.IDX PT, R8, R6, 0x2, 0x181f ;  /* 0x00581f0006087f89 */ /* 0x0004e400000e0000 */
.L_x_3192:
[----:B------:R-:W-:Y:S05]  /*197a0*/  BRA.DIV ~URZ, `(.L_x_3113) ;  /* 0x00003c527f007947 */ /* 0x000fea000b800000 */
[----:B--2---:R2:W4:Y:S02]  /*197b0*/  SHFL.IDX PT, R2, R7, 0x2, 0x181f ;  /* 0x00581f0007027f89 */ /* 0x00452400000e0000 */
.L_x_3193:
        /* <DEDUP_REMOVED lines=8> */
.L_x_3194:
[----:B------:R-:W-:-:S04]  /*19840*/  IADD3 R3, R5, 0x30, RZ ;  /* 0x0000003005037810 */ /* 0x000fc80007ffe0ff */
[----:B------:R-:W-:-:S13]  /*19850*/  ISETP.GE.OR P0, PT, R3, R4, P2 ;  /* 0x000000040300720c */ /* 0x000fda0001706670 */
[----:B---3--:R-:W-:-:S04]  /*19860*/  @!P0 LEA R2, P1, R0, R2, 0x1 ;  /* 0x0000000200028211 */ /* 0x008fc800078208ff */
[----:B--2---:R-:W-:-:S05]  /*19870*/  @!P0 LEA.HI.X R3, R0, R8, R70, 0x1, P1 ;  /* 0x0000000800038211 */ /* 0x004fca00008f0c46 */
[----:B-1----:R1:W-:Y:S01]  /*19880*/  @!P0 ST.E.128 [R2.64], R24 ;  /* 0x0000001802008985 */ /* 0x0023e2000c101d08 */
[----:B------:R-:W-:Y:S05]  /*19890*/  BRA.DIV ~URZ, `(.L_x_3115) ;  /* 0x00003ca27f007947 */ /* 0x000fea000b800000 */
[----:B------:R2:W3:Y:S02]  /*198a0*/  SHFL.IDX PT, R8, R6, 0x4, 0x181f ;  /* 0x00981f0006087f89 */ /* 0x0004e400000e0000 */
.L_x_3195:
[----:B------:R-:W-:Y:S05]  /*198b0*/  BRA.DIV ~URZ, `(.L_x_3116) ;  /* 0x00003cf27f007947 */ /* 0x000fea000b800000 */
[----:B-1----:R1:W2:Y:S02]  /*198c0*/  SHFL.IDX PT, R2, R7, 0x4, 0x181f ;  /* 0x00981f0007027f89 */ /* 0x0022a400000e0000 */
.L_x_3196:
        /* <DEDUP_REMOVED lines=8> */
.L_x_3197:
[----:B------:R-:W-:-:S04]  /*19950*/  IADD3 R3, R5, 0x50, RZ ;  /* 0x0000005005037810 */ /* 0x000fc80007ffe0ff */
[----:B------:R-:W-:-:S13]  /*19960*/  ISETP.GE.OR P0, PT, R3, R4, P2 ;  /* 0x000000040300720c */ /* 0x000fda0001706670 */
[----:B--2---:R-:W-:-:S04]  /*19970*/  @!P0 LEA R2, P1, R0, R2, 0x1 ;  /* 0x0000000200028211 */ /* 0x004fc800078208ff */
[----:B-1----:R-:W-:-:S05]  /*19980*/  @!P0 LEA.HI.X R3, R0, R8, R70, 0x1, P1 ;  /* 0x0000000800038211 */ /* 0x002fca00008f0c46 */
[----:B------:R1:W-:Y:S01]  /*19990*/  @!P0 ST.E.128 [R2.64], R32 ;  /* 0x0000002002008985 */ /* 0x0003e2000c101d08 */
[----:B------:R-:W-:Y:S05]  /*199a0*/  BRA.DIV ~URZ, `(.L_x_3118) ;  /* 0x00003d427f007947 */ /* 0x000fea000b800000 */
[----:B------:R2:W1:Y:S02]  /*199b0*/  SHFL.IDX PT, R8, R6, 0x6, 0x181f ;  /* 0x00d81f0006087f89 */ /* 0x00046400000e0000 */
.L_x_3198:
[----:B------:R-:W-:Y:S05]  /*199c0*/  BRA.DIV ~URZ, `(.L_x_3119) ;  /* 0x00003d927f007947 */ /* 0x000fea000b800000 */
[----:B-1----:R1:W2:Y:S02]  /*199d0*/  SHFL.IDX PT, R2, R7, 0x6, 0x181f ;  /* 0x00d81f0007027f89 */ /* 0x0022a400000e0000 */
.L_x_3199:
        /* <DEDUP_REMOVED lines=8> */
.L_x_3200:
[----:B------:R-:W-:-:S04]  /*19a60*/  IADD3 R2, R5, 0x70, RZ ;  /* 0x0000007005027810 */ /* 0x000fc80007ffe0ff */
[----:B------:R-:W-:-:S13]  /*19a70*/  ISETP.GE.OR P0, PT, R2, R4, P2 ;  /* 0x000000040200720c */ /* 0x000fda0001706670 */
[----:B------:R-:W-:Y:S05]  /*19a80*/  @P0 BRA `(.L_x_3121) ;  /* 0x000018e000000947 */ /* 0x000fea0003800000 */
[----:B----4-:R-:W-:-:S04]  /*19a90*/  LEA R2, P0, R0, R3, 0x1 ;  /* 0x0000000300027211 */ /* 0x010fc800078008ff */
[----:B---3--:R-:W-:-:S05]  /*19aa0*/  LEA.HI.X R3, R0, R6, R70, 0x1, P0 ;  /* 0x0000000600037211 */ /* 0x008fca00000f0c46 */
[----:B------:R3:W-:Y:S01]  /*19ab0*/  ST.E.128 [R2.64], R40 ;  /* 0x0000002802007985 */ /* 0x0007e2000c101d08 */
[----:B------:R-:W-:Y:S05]  /*19ac0*/  BRA `(.L_x_3121) ;  /* 0x000018a000007947 */ /* 0x000fea0003800000 */
.L_x_3108:
        /* <DEDUP_REMOVED lines=34> */
.L_x_3201:
[----:B------:R-:W-:Y:S05]  /*19cf0*/  BRA.DIV ~URZ, `(.L_x_3123) ;  /* 0x00003c127f007947 */ /* 0x000fea000b800000 */
[----:B------:R3:W4:Y:S02]  /*19d00*/  SHFL.IDX PT, R2, R19, RZ, 0x1c1f ;  /* 0x001c1fff13027589 */ /* 0x00072400000e0000 */
.L_x_3202:
        /* <DEDUP_REMOVED lines=50> */
.L_x_3125:
[----:B------:R-:W-:Y:S05]  /*1a030*/  BSYNC B0 ;  /* 0x0000000000007941 */ /* 0x000fea0003800000 */
.L_x_3124:
[----:B------:R-:W-:Y:S05]  /*1a040*/  BRA.DIV ~URZ, `(.L_x_3126) ;  /* 0x000039327f007947 */ /* 0x000fea000b800000 */
[----:B--2---:R2:W1:Y:S04]  /*1a050*/  SHFL.IDX PT, R12, R13, 0x1, 0x1c1f ;  /* 0x003c1f000d0c7f89 */ /* 0x00446800000e0000 */
[----:B----4-:R2:W4:Y:S02]  /*1a060*/  SHFL.IDX PT, R2, R19, 0x1, 0x1c1f ;  /* 0x003c1f0013027f89 */ /* 0x01052400000e0000 */
.L_x_3203:
        /* <DEDUP_REMOVED lines=35> */
.L_x_3128:
[----:B------:R-:W-:Y:S05]  /*1a2a0*/  BSYNC B0 ;  /* 0x0000000000007941 */ /* 0x000fea0003800000 */
.L_x_3127:
[----:B------:R-:W-:Y:S05]  /*1a2b0*/  BRA.DIV ~URZ, `(.L_x_3129) ;  /* 0x000037927f007947 */ /* 0x000fea000b800000 */
[----:B-1----:R1:W2:Y:S02]  /*1a2c0*/  SHFL.IDX PT, R12, R13, 0x2, 0x1c1f ;  /* 0x005c1f000d0c7f89 */ /* 0x0022a400000e0000 */
.L_x_3204:
[----:B------:R-:W-:Y:S05]  /*1a2d0*/  BRA.DIV ~URZ, `(.L_x_3130) ;  /* 0x000037e27f007947 */ /* 0x000fea000b800000 */
[----:B----4-:R4:W1:Y:S02]  /*1a2e0*/  SHFL.IDX PT, R2, R19, 0x2, 0x1c1f ;  /* 0x005c1f0013027f89 */ /* 0x01086400000e0000 */
.L_x_3205:
        /* <DEDUP_REMOVED lines=37> */
.L_x_3132:
[----:B------:R-:W-:Y:S05]  /*1a540*/  BSYNC B0 ;  /* 0x0000000000007941 */ /* 0x000fea0003800000 */
.L_x_3131:
[----:B------:R-:W-:Y:S05]  /*1a550*/  BRA.DIV ~URZ, `(.L_x_3133) ;  /* 0x000035d27f007947 */ /* 0x000fea000b800000 */
[----:B--2---:R2:W3:Y:S04]  /*1a560*/  SHFL.IDX PT, R12, R13, 0x3, 0x1c1f ;  /* 0x007c1f000d0c7f89 */ /* 0x0044e800000e0000 */
[----:B-1----:R2:W1:Y:S02]  /*1a570*/  SHFL.IDX PT, R2, R19, 0x3, 0x1c1f ;  /* 0x007c1f0013027f89 */ /* 0x00246400000e0000 */
.L_x_3206:
        /* <DEDUP_REMOVED lines=40> */
.L_x_3106:
        /* <DEDUP_REMOVED lines=21> */
.L_x_3134:
        /* <DEDUP_REMOVED lines=57> */
.L_x_3136:
[----:B------:R-:W-:Y:S05]  /*1ace0*/  BSYNC B0 ;  /* 0x0000000000007941 */ /* 0x000fea0003800000 */
.L_x_3135:
        /* <DEDUP_REMOVED lines=38> */
.L_x_3207:
[----:B------:R-:W-:Y:S05]  /*1af50*/  BRA.DIV ~URZ, `(.L_x_3138) ;  /* 0x00002d127f007947 */ /* 0x000fea000b800000 */
[----:B------:R3:W4:Y:S02]  /*1af60*/  SHFL.IDX PT, R2, R7, RZ, 0x181f ;  /* 0x00181fff07027589 */ /* 0x00072400000e0000 */
.L_x_3208:
        /* <DEDUP_REMOVED lines=8> */
.L_x_3209:
[----:B------:R-:W-:-:S04]  /*1aff0*/  IADD3 R3, R4, 0x10, RZ ;  /* 0x0000001004037810 */ /* 0x000fc80007ffe0ff */
[----:B------:R-:W-:-:S13]  /*1b000*/  ISETP.GE.OR P0, PT, R3, R5, P2 ;  /* 0x000000050300720c */ /* 0x000fda0001706670 */
[----:B--2---:R-:W-:-:S04]  /*1b010*/  @!P0 LEA R2, P1, R0, R2, 0x1 ;  /* 0x0000000200028211 */ /* 0x004fc800078208ff */
[----:B-1----:R-:W-:-:S05]  /*1b020*/  @!P0 LEA.HI.X R3, R0, R8, R70, 0x1, P1 ;  /* 0x0000000800038211 */ /* 0x002fca00008f0c46 */
[----:B------:R1:W-:Y:S01]  /*1b030*/  @!P0 ST.E.128 [R2.64], RZ ;  /* 0x000000ff02008985 */ /* 0x0003e2000c101d08 */
[----:B------:R-:W-:Y:S05]  /*1b040*/  BRA.DIV ~URZ, `(.L_x_3140) ;  /* 0x00002d627f007947 */ /* 0x000fea000b800000 */
[----:B------:R2:W1:Y:S02]  /*1b050*/  SHFL.IDX PT, R8, R6, 0x2, 0x181f ;  /* 0x00581f0006087f89 */ /* 0x00046400000e0000 */
.L_x_3210:
[----:B------:R-:W-:Y:S05]  /*1b060*/  BRA.DIV ~URZ, `(.L_x_3141) ;  /* 0x00002db27f007947 */ /* 0x000fea000b800000 */
[----:B-1----:R1:W2:Y:S02]  /*1b070*/  SHFL.IDX PT, R2, R7, 0x2, 0x181f ;  /* 0x00581f0007027f89 */ /* 0x0022a400000e0000 */
.L_x_3211:
        /* <DEDUP_REMOVED lines=8> */
.L_x_3212:
[----:B------:R-:W-:-:S04]  /*1b100*/  IADD3 R3, R4, 0x30, RZ ;  /* 0x0000003004037810 */ /* 0x000fc80007ffe0ff */
[----:B------:R-:W-:-:S13]  /*1b110*/  ISETP.GE.OR P0, PT, R3, R5, P2 ;  /* 0x000000050300720c */ /* 0x000fda0001706670 */
[----:B--2---:R-:W-:-:S04]  /*1b120*/  @!P0 LEA R2, P1, R0, R2, 0x1 ;  /* 0x0000000200028211 */ /* 0x004fc800078208ff */
[----:B------:R-:W-:-:S05]  /*1b130*/  @!P0 LEA.HI.X R3, R0, R8, R70, 0x1, P1 ;  /* 0x0000000800038211 */ /* 0x000fca00008f0c46 */
[----:B------:R2:W-:Y:S01]  /*1b140*/  @!P0 ST.E.128 [R2.64], RZ ;  /* 0x000000ff02008985 */ /* 0x0005e2000c101d08 */
[----:B------:R-:W-:Y:S05]  /*1b150*/  BRA.DIV ~URZ, `(.L_x_3143) ;  /* 0x00002e027f007947 */ /* 0x000fea000b800000 */
[----:B------:R1:W2:Y:S02]  /*1b160*/  SHFL.IDX PT, R8, R6, 0x4, 0x181f ;  /* 0x00981f0006087f89 */ /* 0x0002a400000e0000 */
.L_x_3213:
[----:B------:R-:W-:Y:S05]  /*1b170*/  BRA.DIV ~URZ, `(.L_x_3144) ;  /* 0x00002e527f007947 */ /* 0x000fea000b800000 */
[----:B--2---:R2:W1:Y:S02]  /*1b180*/  SHFL.IDX PT, R2, R7, 0x4, 0x181f ;  /* 0x00981f0007027f89 */ /* 0x00446400000e0000 */
.L_x_3214:
        /* <DEDUP_REMOVED lines=8> */
.L_x_3215:
[----:B------:R-:W-:-:S04]  /*1b210*/  IADD3 R3, R4, 0x50, RZ ;  /* 0x0000005004037810 */ /* 0x000fc80007ffe0ff */
[----:B------:R-:W-:-:S13]  /*1b220*/  ISETP.GE.OR P0, PT, R3, R5, P2 ;  /* 0x000000050300720c */ /* 0x000fda0001706670 */
[----:B---3--:R-:W-:-:S04]  /*1b230*/  @!P0 LEA R2, P1, R0, R2, 0x1 ;  /* 0x0000000200028211 */ /* 0x008fc800078208ff */
[----:B--2---:R-:W-:-:S05]  /*1b240*/  @!P0 LEA.HI.X R3, R0, R8, R70, 0x1, P1 ;  /* 0x0000000800038211 */ /* 0x004fca00008f0c46 */
[----:B------:R2:W-:Y:S01]  /*1b250*/  @!P0 ST.E.128 [R2.64], RZ ;  /* 0x000000ff02008985 */ /* 0x0005e2000c101d08 */
[----:B------:R-:W-:Y:S05]  /*1b260*/  BRA.DIV ~URZ, `(.L_x_3146) ;  /* 0x00002ea27f007947 */ /* 0x000fea000b800000 */
[----:B------:R3:W1:Y:S02]  /*1b270*/  SHFL.IDX PT, R8, R6, 0x6, 0x181f ;  /* 0x00d81f0006087f89 */ /* 0x00066400000e0000 */
.L_x_3216:
[----:B------:R-:W-:Y:S05]  /*1b280*/  BRA.DIV ~URZ, `(.L_x_3147) ;  /* 0x00002ef27f007947 */ /* 0x000fea000b800000 */
[----:B--2---:R2:W3:Y:S02]  /*1b290*/  SHFL.IDX PT, R2, R7, 0x6, 0x181f ;  /* 0x00d81f0007027f89 */ /* 0x0044e400000e0000 */
.L_x_3217:
        /* <DEDUP_REMOVED lines=8> */
.L_x_3218:
[----:B------:R-:W-:-:S04]  /*1b320*/  IADD3 R4, R4, 0x70, RZ ;  /* 0x0000007004047810 */ /* 0x000fc80007ffe0ff */
[----:B------:R-:W-:-:S13]  /*1b330*/  ISETP.GE.OR P0, PT, R4, R5, P2 ;  /* 0x000000050400720c */ /* 0x000fda0001706670 */
[----:B----4-:R-:W-:-:S04]  /*1b340*/  @!P0 LEA R2, P1, R0, R2, 0x1 ;  /* 0x0000000200028211 */ /* 0x010fc800078208ff */
[----:B---3--:R-:W-:-:S05]  /*1b350*/  @!P0 LEA.HI.X R3, R0, R6, R70, 0x1, P1 ;  /* 0x0000000600038211 */ /* 0x008fca00008f0c46 */
[----:B------:R3:W-:Y:S04]  /*1b360*/  @!P0 ST.E.128 [R2.64], RZ ;  /* 0x000000ff02008985 */ /* 0x0007e8000c101d08 */
.L_x_3121:
[----:B------:R-:W-:Y:S05]  /*1b370*/  BSYNC B1 ;  /* 0x0000000000017941 */ /* 0x000fea0003800000 */
.L_x_3105:
        /* <DEDUP_REMOVED lines=15> */
.L_x_3219:
[----:B------:R-:W-:Y:S05]  /*1b470*/  BRA.DIV ~URZ, `(.L_x_3151) ;  /* 0x00002eb27f007947 */ /* 0x000fea000b800000 */
[----:B------:R3:W1:Y:S02]  /*1b480*/  SHFL.IDX PT, R8, R45, 0x1, 0x1f ;  /* 0x00201f002d087f89 */ /* 0x00066400000e0000 */
.L_x_3220:
        /* <DEDUP_REMOVED lines=19> */
.L_x_3221:
        /* <DEDUP_REMOVED lines=16> */
.L_x_3222:
[----:B----4-:R-:W-:Y:S01]  /*1b6c0*/  IMAD R0, R0, c[0x0][0x538], RZ ;  /* 0x00014e0000007a24 */ /* 0x010fe200078e02ff */
[----:B------:R-:W-:Y:S04]  /*1b6d0*/  BSSY B1, `(.L_x_3154) ;  /* 0x00000ce000017945 */ /* 0x000fe80003800000 */
[----:B-1----:R-:W-:-:S04]  /*1b6e0*/  IADD3 R8, R0, R8, RZ ;  /* 0x0000000800087210 */ /* 0x002fc80007ffe0ff */
[----:B--2---:R-:W-:-:S13]  /*1b6f0*/  ISETP.GT.AND P0, PT, R8, R9, PT ;  /* 0x000000090800720c */ /* 0x004fda0003f04270 */
[----:B------:R-:W-:Y:S05]  /*1b700*/  @P0 BRA `(.L_x_3155) ;  /* 0x0000025000000947 */ /* 0x000fea0003800000 */
.L_x_3159:
        /* <DEDUP_REMOVED lines=17> */
.L_x_3223:
        /* <DEDUP_REMOVED lines=16> */
.L_x_3224:
[----:B--2---:R-:W-:-:S05]  /*1b920*/  IMAD R0, R0, c[0x0][0x538], RZ ;  /* 0x00014e0000007a24 */ /* 0x004fca00078e02ff */
[----:B------:R-:W-:-:S04]  /*1b930*/  IADD3 R8, R0, R8, RZ ;  /* 0x0000000800087210 */ /* 0x000fc80007ffe0ff */
[----:B------:R-:W-:-:S13]  /*1b940*/  ISETP.GT.AND P0, PT, R8, R9, PT ;  /* 0x000000090800720c */ /* 0x000fda0003f04270 */
[----:B-1----:R-:W-:Y:S05]  /*1b950*/  @!P0 BRA `(.L_x_3159) ;  /* 0xfffffdb000008947 */ /* 0x002fea000383ffff */
.L_x_3155:
[----:B------:R-:W-:-:S05]  /*1b960*/  IADD3 R8, -R0, R8, RZ ;  /* 0x0000000800087210 */ /* 0x000fca0007ffe1ff */
[----:B------:R-:W-:-:S05]  /*1b970*/  IMAD R0, R4, c[0x0][0x538], R8 ;  /* 0x00014e0004007a24 */ /* 0x000fca00078e0208 */
[----:B------:R-:W-:Y:S01]  /*1b980*/  ISETP.GT.AND P0, PT, R0, R9, PT ;  /* 0x000000090000720c */ /* 0x000fe20003f04270 */
[----:B------:R-:W-:-:S12]  /*1b990*/  BRA.DIV ~URZ, `(.L_x_3160) ;  /* 0x00002df27f007947 */ /* 0x000fd8000b800000 */
[----:B------:R-:W-:-:S03]  /*1b9a0*/  VOTE.ANY R5, PT, !P0 ;  /* 0x0000000000057806 */ /* 0x000fc600040e0100 */
.L_x_3225:
[----:B------:R-:W2:Y:S01]  /*1b9b0*/  LDL.LU R2, [R1+0x4c] ;  /* 0x00004c0001027983 */ /* 0x000ea20000300800 */
[----:B------:R-:W2:Y:S02]  /*1b9c0*/  POPC R0, R5 ;  /* 0x0000000500007309 */ /* 0x000ea40000000000 */
[----:B--2---:R-:W-:-:S05]  /*1b9d0*/  IADD3 R2, R0, R2, RZ ;  /* 0x0000000200027210 */ /* 0x004fca0007ffe0ff */
[----:B------:R1:W-:Y:S01]  /*1b9e0*/  STL [R1+0x4c], R2 ;  /* 0x00004c0201007387 */ /* 0x0003e20000100800 */
[----:B------:R-:W-:Y:S05]  /*1b9f0*/  BRA.DIV ~URZ, `(.L_x_3161) ;  /* 0x00002de27f007947 */ /* 0x000fea000b800000 */
[----:B------:R2:W4:Y:S04]  /*1ba00*/  SHFL.IDX PT, R12, R6, R0, 0x1f ;  /* 0x00001f00060c7589 */ /* 0x00052800000e0000 */
[----:B------:R2:W1:Y:S02]  /*1ba10*/  SHFL.IDX PT, R7, R7, R0, 0x1f ;  /* 0x00001f0007077589 */ /* 0x00046400000e0000 */
.L_x_3226:
[----:B------:R-:W-:Y:S01]  /*1ba20*/  ISETP.NE.AND P0, PT, R5, RZ, PT ;  /* 0x000000ff0500720c */ /* 0x000fe20003f05270 */
[----:B------:R-:W-:-:S12]  /*1ba30*/  BSSY B0, `(.L_x_3162) ;  /* 0x0000005000007945 */ /* 0x000fd80003800000 */
[----:B------:R-:W-:Y:S05]  /*1ba40*/  @!P0 BRA `(.L_x_3163) ;  /* 0x0000003000008947 */ /* 0x000fea0003800000 */
[----:B--2---:R-:W-:Y:S01]  /*1ba50*/  IADD3 R0, R0, -0x1, RZ ;  /* 0xffffffff00007810 */ /* 0x004fe20007ffe0ff */
[----:B------:R-:W-:Y:S05]  /*1ba60*/  BRA.DIV ~URZ, `(.L_x_3164) ;  /* 0x00002e427f007947 */ /* 0x000fea000b800000 */
[----:B------:R2:W3:Y:S02]  /*1ba70*/  SHFL.IDX PT, R13, R4, R0, 0x1f ;  /* 0x00001f00040d7589 */ /* 0x0004e400000e0000 */
.L_x_3163:
[----:B------:R-:W-:Y:S05]  /*1ba80*/  BSYNC B0 ;  /* 0x0000000000007941 */ /* 0x000fea0003800000 */
.L_x_3162:
        /* <DEDUP_REMOVED lines=68> */
.L_x_3166:
        /* <DEDUP_REMOVED lines=68> */
.L_x_3167:
[----:B------:R-:W-:Y:S05]  /*1c310*/  BSYNC B0 ;  /* 0x0000000000007941 */ /* 0x000fea0003800000 */
.L_x_3165:
[----:B------:R-:W-:-:S04]  /*1c320*/  LOP3.LUT R2, RZ, R2, RZ, 0x33, !PT ;  /* 0x00000002ff027212 */ /* 0x000fc800078e33ff */
[----:B-1----:R-:W-:-:S05]  /*1c330*/  IADD3 R0, R2, R12, RZ ;  /* 0x0000000c02007210 */ /* 0x002fca0007ffe0ff */
[----:B------:R1:W-:Y:S01]  /*1c340*/  STL [R1+0x44], R0 ;  /* 0x0000440001007387 */ /* 0x0003e20000100800 */
[----:B------:R-:W-:Y:S05]  /*1c350*/  BRA `(.L_x_3168) ;  /* 0x0000005000007947 */ /* 0x000fea0003800000 */
.L_x_3156:
[----:B------:R-:W-:Y:S01]  /*1c360*/  MOV R0, c[0x0][0x53c] ;  /* 0x00014f0000007a02 */ /* 0x000fe20000000f00 */
[----:B------:R1:W-:Y:S04]  /*1c370*/  STL [R1+0x40], R9 ;  /* 0x0000400901007387 */ /* 0x0003e80000100800 */
[----:B------:R1:W-:Y:S04]  /*1c380*/  STL [R1+0x44], RZ ;  /* 0x000044ff01007387 */ /* 0x0003e80000100800 */
[----:B------:R1:W-:Y:S04]  /*1c390*/  STL [R1+0x48], RZ ;  /* 0x000048ff01007387 */ /* 0x0003e80000100800 */
[----:B------:R1:W-:Y:S02]  /*1c3a0*/  STL [R1+0x4c], R0 ;  /* 0x00004c0001007387 */ /* 0x0003e40000100800 */
.L_x_3168:
[----:B------:R-:W-:Y:S05]  /*1c3b0*/  BSYNC B1 ;  /* 0x0000000000017941 */ /* 0x000fea0003800000 */
.L_x_3154:
        /* <DEDUP_REMOVED lines=9> */
.L_x_3149:
[----:B-1----:R-:W3:Y:S02]  /*1c450*/  LDL R0, [R1+0x4c] ;  /* 0x00004c0001007983 */ /* 0x002ee40000100800 */
[----:B---3--:R-:W-:-:S13]  /*1c460*/  ISETP.GE.AND P0, PT, R0, c[0x0][0x53c], PT ;  /* 0x00014f0000007a0c */ /* 0x008fda0003f06270 */
[----:B--2-4-:R-:W-:Y:S01]  /*1c470*/  @P0 CALL.REL.NOINC `(.L_x_3169) ;  /* 0x0000001000000944 */ /* 0x014fe20003c00000 */
[----:B------:R-:W-:Y:S05]  /*1c480*/  BRA `(.L_x_3170) ;  /* 0xfffe526000007947 */ /* 0x000fea000383ffff */
.L_x_3169:
[----:B------:R-:W-:Y:S05]  /*1c490*/  EXIT ;  /* 0x000000000000794d */ /* 0x000fea0003800000 */
.L_x_2975:
[----:B------:R-:W-:Y:S01]  /*1c4a0*/  IMAD.MOV.U32 R0, RZ, RZ, R5 ;  /* 0x000000ffff007224 */ /* 0x000fe200078e0005 */
[----:B------:R-:W-:Y:S02]  /*1c4b0*/  MOV R2, 0x1 ;  /* 0x0000000100027802 */ /* 0x000fe40000000f00 */
[----:B------:R-:W-:Y:S02]  /*1c4c0*/  MOV R3, 0x1c4e0 ;  /* 0x0001c4e000037802 */ /* 0x000fe40000000f00 */
[----:B------:R-:W-:Y:S05]  /*1c4d0*/  CALL.REL.NOINC `($__internal_50_$__cuda_sm70_shflsync_up_p) ;  /* 0x000024e000007944 */ /* 0x000fea0003c00000 */
[----:B------:R-:W-:Y:S01]  /*1c4e0*/  MOV R0, R4 ;  /* 0x0000000400007202 */ /* 0x000fe20000000f00 */
[----:B------:R-:W-:Y:S05]  /*1c4f0*/  BRA `(.L_x_3171) ;  /* 0xfffe3f6000007947 */ /* 0x000fea000383ffff */
.L_x_2976:
[----:B------:R-:W-:Y:S01]  /*1c500*/  IMAD.MOV.U32 R0, RZ, RZ, R5 ;  /* 0x000000ffff007224 */ /* 0x000fe200078e0005 */
[----:B------:R-:W-:Y:S02]  /*1c510*/  MOV R2, 0x2 ;  /* 0x0000000200027802 */ /* 0x000fe40000000f00 */
[----:B------:R-:W-:Y:S02]  /*1c520*/  MOV R3, 0x1c540 ;  /* 0x0001c54000037802 */ /* 0x000fe40000000f00 */
[----:B------:R-:W-:Y:S05]  /*1c530*/  CALL.REL.NOINC `($__internal_50_$__cuda_sm70_shflsync_up_p) ;  /* 0x0000248000007944 */ /* 0x000fea0003c00000 */
[----:B------:R-:W-:Y:S01]  /*1c540*/  SEL R0, R4, RZ, P4 ;  /* 0x000000ff04007207 */ /* 0x000fe20002000000 */
[----:B------:R-:W-:Y:S01]  /*1c550*/  IMAD.MOV.U32 R2, RZ, RZ, 0x4 ;  /* 0x00000004ff027424 */ /* 0x000fe200078e00ff */
[----:B------:R-:W-:-:S03]  /*1c560*/  MOV R3, 0x1c590 ;  /* 0x0001c59000037802 */ /* 0x000fc60000000f00 */
[----:B------:R-:W-:Y:S02]  /*1c570*/  IMAD.IADD R0, R5, 0x1, R0 ;  /* 0x0000000105007824 */ /* 0x000fe400078e0200 */
        /* <DEDUP_REMOVED lines=13> */
[----:B------:R-:W-:Y:S02]  /*1c650*/  MOV R3, 0x1f ;  /* 0x0000001f00037802 */ /* 0x000fe40000000f00 */
[----:B------:R-:W-:Y:S01]  /*1c660*/  MOV R2, 0x1c6a0 ;  /* 0x0001c6a000027802 */ /* 0x000fe20000000f00 */
[----:B------:R-:W-:-:S04]  /*1c670*/  IMAD.IADD R4, R0, 0x1, R4 ;  /* 0x0000000100047824 */ /* 0x000fc800078e0204 */
[----:B------:R-:W-:Y:S02]  /*1c680*/  IMAD.MOV.U32 R11, RZ, RZ, R4 ;  /* 0x000000ffff0b7224 */ /* 0x000fe400078e0004 */
[----:B------:R-:W-:Y:S05]  /*1c690*/  CALL.REL.NOINC `($__internal_49_$__cuda_sm70_shflsync_idx_p) ;  /* 0x000022d000007944 */ /* 0x000fea0003c00000 */
[----:B------:R-:W-:Y:S01]  /*1c6a0*/  MOV R0, R10 ;  /* 0x0000000a00007202 */ /* 0x000fe20000000f00 */
[----:B------:R-:W-:Y:S05]  /*1c6b0*/  BRA `(.L_x_3172) ;  /* 0xfffe3ea000007947 */ /* 0x000fea000383ffff */
.L_x_2978:
[----:B------:R-:W-:Y:S02]  /*1c6c0*/  SEL R0, RZ, 0x1, P0 ;  /* 0x00000001ff007807 */ /* 0x000fe40000000000 */
[----:B------:R-:W-:Y:S02]  /*1c6d0*/  MOV R2, 0x1c6f0 ;  /* 0x0001c6f000027802 */ /* 0x000fe40000000f00 */
[----:B------:R-:W-:Y:S05]  /*1c6e0*/  CALL.REL.NOINC `($__internal_51_$__cuda_sm70_votesync_ballot) ;  /* 0x0000234000007944 */ /* 0x000fea0003c00000 */
[----:B------:R-:W-:Y:S01]  /*1c6f0*/  MOV R6, R0 ;  /* 0x0000000000067202 */ /* 0x000fe20000000f00 */
[----:B------:R-:W-:Y:S05]  /*1c700*/  BRA `(.L_x_3173) ;  /* 0xfffe3ee000007947 */ /* 0x000fea000383ffff */
.L_x_2979:
[----:B------:R-:W-:Y:S01]  /*1c710*/  IMAD.MOV.U32 R11, RZ, RZ, R9 ;  /* 0x000000ffff0b7224 */ /* 0x000fe200078e0009 */
[----:B------:R-:W-:Y:S01]  /*1c720*/  MOV R10, R0 ;  /* 0x00000000000a7202 */ /* 0x000fe20000000f00 */
[----:B------:R-:W-:Y:S01]  /*1c730*/  IMAD.MOV.U32 R3, RZ, RZ, 0x1f ;  /* 0x0000001fff037424 */ /* 0x000fe200078e00ff */
[----:B-1----:R-:W-:Y:S02]  /*1c740*/  MOV R2, 0x1c760 ;  /* 0x0001c76000027802 */ /* 0x002fe40000000f00 */
[----:B------:R-:W-:Y:S05]  /*1c750*/  CALL.REL.NOINC `($__internal_49_$__cuda_sm70_shflsync_idx_p) ;  /* 0x0000221000007944 */ /* 0x000fea0003c00000 */
[----:B------:R-:W-:Y:S01]  /*1c760*/  IMAD.MOV.U32 R13, RZ, RZ, R10 ;  /* 0x000000ffff0d7224 */ /* 0x000fe200078e000a */
[----:B------:R-:W-:Y:S01]  /*1c770*/  MOV R11, R8 ;  /* 0x00000008000b7202 */ /* 0x000fe20000000f00 */
[----:B------:R-:W-:Y:S01]  /*1c780*/  IMAD.MOV.U32 R5, RZ, RZ, RZ ;  /* 0x000000ffff057224 */ /* 0x000fe200078e00ff */
[----:B------:R-:W-:Y:S01]  /*1c790*/  MOV R10, R0 ;  /* 0x00000000000a7202 */ /* 0x000fe20000000f00 */
[----:B------:R-:W-:Y:S01]  /*1c7a0*/  IMAD.MOV.U32 R3, RZ, RZ, 0x1f ;  /* 0x0000001fff037424 */ /* 0x000fe200078e00ff */
[----:B------:R-:W-:-:S02]  /*1c7b0*/  MOV R2, 0x1c7d0 ;  /* 0x0001c7d000027802 */ /* 0x000fc40000000f00 */
[----:B------:R-:W-:Y:S05]  /*1c7c0*/  CALL.REL.NOINC `($__internal_49_$__cuda_sm70_shflsync_idx_p) ;  /* 0x000021a000007944 */ /* 0x000fea0003c00000 */
[----:B------:R-:W-:Y:S01]  /*1c7d0*/  MOV R9, R10 ;  /* 0x0000000a00097202 */ /* 0x000fe20000000f00 */
[----:B------:R-:W-:Y:S05]  /*1c7e0*/  BRA `(.L_x_3174) ;  /* 0xfffe3e7000007947 */ /* 0x000fea000383ffff */
.L_x_2982:
[----:B------:R-:W-:Y:S01]  /*1c7f0*/  IMAD.MOV.U32 R11, RZ, RZ, R4 ;  /* 0x000000ffff0b7224 */ /* 0x000fe200078e0004 */
[----:B------:R-:W-:-:S02]  /*1c800*/  MOV R3, 0x1f ;  /* 0x0000001f00037802 */ /* 0x000fc40000000f00 */
[----:B-1----:R-:W-:Y:S02]  /*1c810*/  MOV R2, 0x1c830 ;  /* 0x0001c83000027802 */ /* 0x002fe40000000f00 */
[----:B--234-:R-:W-:Y:S05]  /*1c820*/  CALL.REL.NOINC `($__internal_49_$__cuda_sm70_shflsync_idx_p) ;  /* 0x0000214000007944 */ /* 0x01cfea0003c00000 */
[----:B------:R-:W-:Y:S01]  /*1c830*/  MOV R5, R10 ;  /* 0x0000000a00057202 */ /* 0x000fe20000000f00 */
[----:B------:R-:W-:Y:S05]  /*1c840*/  BRA `(.L_x_2981) ;  /* 0xfffe3e7000007947 */ /* 0x000fea000383ffff */
.L_x_3031:
[----:B------:R-:W-:Y:S01]  /*1c850*/  IMAD.MOV.U32 R11, RZ, RZ, R5 ;  /* 0x000000ffff0b7224 */ /* 0x000fe200078e0005 */
[----:B------:R-:W-:Y:S01]  /*1c860*/  MOV R10, RZ ;  /* 0x000000ff000a7202 */ /* 0x000fe20000000f00 */
[----:B------:R-:W-:Y:S01]  /*1c870*/  IMAD.MOV.U32 R3, RZ, RZ, 0x181f ;  /* 0x0000181fff037424 */ /* 0x000fe200078e00ff */
[----:B-1----:R-:W-:Y:S02]  /*1c880*/  MOV R2, 0x1c8a0 ;  /* 0x0001c8a000027802 */ /* 0x002fe40000000f00 */
[----:B-----5:R-:W-:Y:S05]  /*1c890*/  CALL.REL.NOINC `($__internal_49_$__cuda_sm70_shflsync_idx_p) ;  /* 0x000020d000007944 */ /* 0x020fea0003c00000 */
[----:B------:R-:W-:Y:S01]  /*1c8a0*/  MOV R7, R10 ;  /* 0x0000000a00077202 */ /* 0x000fe20000000f00 */
[----:B------:R-:W-:Y:S05]  /*1c8b0*/  BRA `(.L_x_3175) ;  /* 0xfffebaa000007947 */ /* 0x000fea000383ffff */
.L_x_3032:
[----:B------:R-:W-:Y:S01]  /*1c8c0*/  IMAD.MOV.U32 R11, RZ, RZ, R6 ;  /* 0x000000ffff0b7224 */ /* 0x000fe200078e0006 */
[----:B------:R-:W-:Y:S01]  /*1c8d0*/  MOV R10, RZ ;  /* 0x000000ff000a7202 */ /* 0x000fe20000000f00 */
[----:B------:R-:W-:Y:S01]  /*1c8e0*/  IMAD.MOV.U32 R3, RZ, RZ, 0x181f ;  /* 0x0000181fff037424 */ /* 0x000fe200078e00ff */
[----:B-1----:R-:W-:Y:S02]  /*1c8f0*/  MOV R2, 0x1c910 ;  /* 0x0001c91000027802 */ /* 0x002fe40000000f00 */
[----:B--23-5:R-:W-:Y:S05]  /*1c900*/  CALL.REL.NOINC `($__internal_49_$__cuda_sm70_shflsync_idx_p) ;  /* 0x0000206000007944 */ /* 0x02cfea0003c00000 */
[----:B------:R-:W-:Y:S01]  /*1c910*/  MOV R2, R10 ;  /* 0x0000000a00027202 */ /* 0x000fe20000000f00 */
[----:B------:R-:W-:Y:S05]  /*1c920*/  BRA `(.L_x_3176) ;  /* 0xfffeba5000007947 */ /* 0x000fea000383ffff */
.L_x_3035:
[----:B------:R-:W-:Y:S01]  /*1c930*/  IMAD.MOV.U32 R11, RZ, RZ, R5 ;  /* 0x000000ffff0b7224 */ /* 0x000fe200078e0005 */
[----:B------:R-:W-:Y:S01]  /*1c940*/  MOV R10, 0x1 ;  /* 0x00000001000a7802 */ /* 0x000fe20000000f00 */
[----:B--2---:R-:W-:Y:S01]  /*1c950*/  IMAD.MOV.U32 R3, RZ, RZ, 0x181f ;  /* 0x0000181fff037424 */ /* 0x004fe200078e00ff */
[----:B----4-:R-:W-:-:S02]  /*1c960*/  MOV R2, 0x1c980 ;  /* 0x0001c98000027802 */ /* 0x010fc40000000f00 */
[----:B-1-3-5:R-:W-:Y:S05]  /*1c970*/  CALL.REL.NOINC `($__internal_49_$__cuda_sm70_shflsync_idx_p) ;  /* 0x00001ff000007944 */ /* 0x02afea0003c00000 */
[----:B------:R-:W-:Y:S01]  /*1c980*/  IMAD.MOV.U32 R7, RZ, RZ, R10 ;  /* 0x000000ffff077224 */ /* 0x000fe200078e000a */
[----:B------:R-:W-:Y:S01]  /*1c990*/  MOV R10, 0x1 ;  /* 0x00000001000a7802 */ /* 0x000fe20000000f00 */
[----:B------:R-:W-:Y:S01]  /*1c9a0*/  IMAD.MOV.U32 R11, RZ, RZ, R6 ;  /* 0x000000ffff0b7224 */ /* 0x000fe200078e0006 */
[----:B------:R-:W-:-:S02]  /*1c9b0*/  MOV R3, 0x181f ;  /* 0x0000181f00037802 */ /* 0x000fc40000000f00 */
[----:B------:R-:W-:Y:S02]  /*1c9c0*/  MOV R2, 0x1c9e0 ;  /* 0x0001c9e000027802 */ /* 0x000fe40000000f00 */
[----:B------:R-:W-:Y:S05]  /*1c9d0*/  CALL.REL.NOINC `($__internal_49_$__cuda_sm70_shflsync_idx_p) ;  /* 0x00001f9000007944 */ /* 0x000fea0003c00000 */
[----:B------:R-:W-:Y:S01]  /*1c9e0*/  MOV R2, R10 ;  /* 0x0000000a00027202 */ /* 0x000fe20000000f00 */
[----:B------:R-:W-:Y:S05]  /*1c9f0*/  BRA `(.L_x_3177) ;  /* 0xfffeba7000007947 */ /* 0x000fea000383ffff */
.L_x_3038:
[----:B------:R-:W-:Y:S01]  /*1ca00*/  IMAD.MOV.U32 R11, RZ, RZ, R5 ;  /* 0x000000ffff0b7224 */ /* 0x000fe200078e0005 */
[----:B------:R-:W-:Y:S01]  /*1ca10*/  MOV R10, 0x2 ;  /* 0x00000002000a7802 */ /* 0x000fe20000000f00 */
[----:B-1----:R-:W-:Y:S01]  /*1ca20*/  IMAD.MOV.U32 R3, RZ, RZ, 0x181f ;  /* 0x0000181fff037424 */ /* 0x002fe200078e00ff */
[----:B--2---:R-:W-:Y:S02]  /*1ca30*/  MOV R2, 0x1ca50 ;  /* 0x0001ca5000027802 */ /* 0x004fe40000000f00 */
[----:B---3-5:R-:W-:Y:S05]  /*1ca40*/  CALL.REL.NOINC `($__internal_49_$__cuda_sm70_shflsync_idx_p) ;  /* 0x00001f2000007944 */ /* 0x028fea0003c00000 */
[----:B------:R-:W-:Y:S01]  /*1ca50*/  MOV R7, R10 ;  /* 0x0000000a00077202 */ /* 0x000fe20000000f00 */
[----:B------:R-:W-:Y:S05]  /*1ca60*/  BRA `(.L_x_3178) ;  /* 0xfffebad000007947 */ /* 0x000fea000383ffff */
.L_x_3039:
[----:B------:R-:W-:Y:S01]  /*1ca70*/  IMAD.MOV.U32 R11, RZ, RZ, R6 ;  /* 0x000000ffff0b7224 */ /* 0x000fe200078e0006 */
[----:B------:R-:W-:Y:S01]  /*1ca80*/  MOV R10, 0x2 ;  /* 0x00000002000a7802 */ /* 0x000fe20000000f00 */
[----:B------:R-:W-:Y:S01]  /*1ca90*/  IMAD.MOV.U32 R3, RZ, RZ, 0x181f ;  /* 0x0000181fff037424 */ /* 0x000fe200078e00ff */
[----:B--2---:R-:W-:Y:S02]  /*1caa0*/  MOV R2, 0x1cac0 ;  /* 0x0001cac000027802 */ /* 0x004fe40000000f00 */
[----:B-1-345:R-:W-:Y:S05]  /*1cab0*/  CALL.REL.NOINC `($__internal_49_$__cuda_sm70_shflsync_idx_p) ;  /* 0x00001eb000007944 */ /* 0x03afea0003c00000 */
[----:B------:R-:W-:Y:S01]  /*1cac0*/  MOV R2, R10 ;  /* 0x0000000a00027202 */ /* 0x000fe20000000f00 */
[----:B------:R-:W-:Y:S05]  /*1cad0*/  BRA `(.L_x_3179) ;  /* 0xfffeba8000007947 */ /* 0x000fea000383ffff */
.L_x_3042:
[----:B------:R-:W-:Y:S01]  /*1cae0*/  IMAD.MOV.U32 R11, RZ, RZ, R5 ;  /* 0x000000ffff0b7224 */ /* 0x000fe200078e0005 */
[----:B------:R-:W-:Y:S01]  /*1caf0*/  MOV R10, 0x3 ;  /* 0x00000003000a7802 */ /* 0x000fe20000000f00 */
[----:B-1----:R-:W-:Y:S01]  /*1cb00*/  IMAD.MOV.U32 R3, RZ, RZ, 0x181f ;  /* 0x0000181fff037424 */ /* 0x002fe200078e00ff */
[----:B------:R-:W-:-:S02]  /*1cb10*/  MOV R2, 0x1cb30 ;  /* 0x0001cb3000027802 */ /* 0x000fc40000000f00 */
[----:B--2345:R-:W-:Y:S05]  /*1cb20*/  CALL.REL.NOINC `($__internal_49_$__cuda_sm70_shflsync_idx_p) ;  /* 0x00001e4000007944 */ /* 0x03cfea0003c00000 */
        /* <DEDUP_REMOVED lines=8> */
.L_x_3045:
[----:B------:R-:W-:Y:S01]  /*1cbb0*/  IMAD.MOV.U32 R11, RZ, RZ, R5 ;  /* 0x000000ffff0b7224 */ /* 0x000fe200078e0005 */
[----:B------:R-:W-:Y:S01]  /*1cbc0*/  MOV R10, 0x4 ;  /* 0x00000004000a7802 */ /* 0x000fe20000000f00 */
[----:B-1----:R-:W-:Y:S01]  /*1cbd0*/  IMAD.MOV.U32 R3, RZ, RZ, 0x181f ;  /* 0x0000181fff037424 */ /* 0x002fe200078e00ff */
[----:B------:R-:W-:Y:S02]  /*1cbe0*/  MOV R2, 0x1cc00 ;  /* 0x0001cc0000027802 */ /* 0x000fe40000000f00 */
[----:B--2345:R-:W-:Y:S05]  /*1cbf0*/  CALL.REL.NOINC `($__internal_49_$__cuda_sm70_shflsync_idx_p) ;  /* 0x00001d7000007944 */ /* 0x03cfea0003c00000 */
[----:B------:R-:W-:Y:S01]  /*1cc00*/  MOV R7, R10 ;  /* 0x0000000a00077202 */ /* 0x000fe20000000f00 */
[----:B------:R-:W-:Y:S05]  /*1cc10*/  BRA `(.L_x_3181) ;  /* 0xfffebaf000007947 */ /* 0x000fea000383ffff */
.L_x_3046:
[----:B------:R-:W-:Y:S01]  /*1cc20*/  IMAD.MOV.U32 R11, RZ, RZ, R6 ;  /* 0x000000ffff0b7224 */ /* 0x000fe200078e0006 */
[----:B------:R-:W-:Y:S01]  /*1cc30*/  MOV R10, 0x4 ;  /* 0x00000004000a7802 */ /* 0x000fe20000000f00 */
[----:B-1----:R-:W-:Y:S01]  /*1cc40*/  IMAD.MOV.U32 R3, RZ, RZ, 0x181f ;  /* 0x0000181fff037424 */ /* 0x002fe200078e00ff */
[----:B------:R-:W-:Y:S02]  /*1cc50*/  MOV R2, 0x1cc70 ;  /* 0x0001cc7000027802 */ /* 0x000fe40000000f00 */
[----:B--2345:R-:W-:Y:S05]  /*1cc60*/  CALL.REL.NOINC `($__internal_49_$__cuda_sm70_shflsync_idx_p) ;  /* 0x00001d0000007944 */ /* 0x03cfea0003c00000 */
[----:B------:R-:W-:Y:S01]  /*1cc70*/  MOV R2, R10 ;  /* 0x0000000a00027202 */ /* 0x000fe20000000f00 */
[----:B------:R-:W-:Y:S05]  /*1cc80*/  BRA `(.L_x_3182) ;  /* 0xfffebaa000007947 */ /* 0x000fea000383ffff */
.L_x_3049:
[----:B------:R-:W-:Y:S01]  /*1cc90*/  IMAD.MOV.U32 R11, RZ, RZ, R5 ;  /* 0x000000ffff0b7224 */ /* 0x000fe200078e0005 */
[----:B------:R-:W-:Y:S01]  /*1cca0*/  MOV R10, 0x5 ;  /* 0x00000005000a7802 */ /* 0x000fe20000000f00 */
[----:B--2---:R-:W-:Y:S01]  /*1ccb0*/  IMAD.MOV.U32 R3, RZ, RZ, 0x181f ;  /* 0x0000181fff037424 */ /* 0x004fe200078e00ff */
[----:B------:R-:W-:-:S02]  /*1ccc0*/  MOV R2, 0x1cce0 ;  /* 0x0001cce000027802 */ /* 0x000fc40000000f00 */
[----:B-1-345:R-:W-:Y:S05]  /*1ccd0*/  CALL.REL.NOINC `($__internal_49_$__cuda_sm70_shflsync_idx_p) ;  /* 0x00001c9000007944 */ /* 0x03afea0003c00000 */
        /* <DEDUP_REMOVED lines=8> */
.L_x_3052:
[----:B------:R-:W-:Y:S01]  /*1cd60*/  IMAD.MOV.U32 R11, RZ, RZ, R5 ;  /* 0x000000ffff0b7224 */ /* 0x000fe200078e0005 */
[----:B------:R-:W-:Y:S01]  /*1cd70*/  MOV R10, 0x6 ;  /* 0x00000006000a7802 */ /* 0x000fe20000000f00 */
[----:B-1----:R-:W-:Y:S01]  /*1cd80*/  IMAD.MOV.U32 R3, RZ, RZ, 0x181f ;  /* 0x0000181fff037424 */ /* 0x002fe200078e00ff */
[----:B--2---:R-:W-:Y:S02]  /*1cd90*/  MOV R2, 0x1cdb0 ;  /* 0x0001cdb000027802 */ /* 0x004fe40000000f00 */
[----:B---345:R-:W-:Y:S05]  /*1cda0*/  CALL.REL.NOINC `($__internal_49_$__cuda_sm70_shflsync_idx_p) ;  /* 0x00001bc000007944 */ /* 0x038fea0003c00000 */
[----:B------:R-:W-:Y:S01]  /*1cdb0*/  MOV R7, R10 ;  /* 0x0000000a00077202 */ /* 0x000fe20000000f00 */
[----:B------:R-:W-:Y:S05]  /*1cdc0*/  BRA `(.L_x_3184) ;  /* 0xfffebb1000007947 */ /* 0x000fea000383ffff */
.L_x_3053:
[----:B------:R-:W-:Y:S01]  /*1cdd0*/  IMAD.MOV.U32 R11, RZ, RZ, R6 ;  /* 0x000000ffff0b7224 */ /* 0x000fe200078e0006 */
[----:B------:R-:W-:Y:S01]  /*1cde0*/  MOV R10, 0x6 ;  /* 0x00000006000a7802 */ /* 0x000fe20000000f00 */
[----:B------:R-:W-:Y:S01]  /*1cdf0*/  IMAD.MOV.U32 R3, RZ, RZ, 0x181f ;  /* 0x0000181fff037424 */ /* 0x000fe200078e00ff */
[----:B--2---:R-:W-:Y:S02]  /*1ce00*/  MOV R2, 0x1ce20 ;  /* 0x0001ce2000027802 */ /* 0x004fe40000000f00 */
[----:B-1-345:R-:W-:Y:S05]  /*1ce10*/  CALL.REL.NOINC `($__internal_49_$__cuda_sm70_shflsync_idx_p) ;  /* 0x00001b5000007944 */ /* 0x03afea0003c00000 */
[----:B------:R-:W-:Y:S01]  /*1ce20*/  MOV R2, R10 ;  /* 0x0000000a00027202 */ /* 0x000fe20000000f00 */
[----:B------:R-:W-:Y:S05]  /*1ce30*/  BRA `(.L_x_3185) ;  /* 0xfffebac000007947 */ /* 0x000fea000383ffff */
.L_x_3056:
        /* <DEDUP_REMOVED lines=13> */
.L_x_3101:
[----:B------:R1:W5:Y:S01]  /*1cf10*/  LDL R0, [R1] ;  /* 0x0000000001007983 */ /* 0x0003620000100800 */
[----:B------:R-:W-:Y:S02]  /*1cf20*/  MOV R7, 0x2 ;  /* 0x0000000200077802 */ /* 0x000fe40000000f00 */
[----:B------:R-:W-:Y:S02]  /*1cf30*/  MOV R3, 0x1cf50 ;  /* 0x0001cf5000037802 */ /* 0x000fe40000000f00 */
[----:B-1---5:R-:W-:Y:S05]  /*1cf40*/  CALL.REL.NOINC `($__internal_48_$__cuda_sm70_shflsync_bfly_p) ;  /* 0x000019d000007944 */ /* 0x022fea0003c00000 */
[----:B--2---:R-:W-:Y:S01]  /*1cf50*/  MOV R2, R0 ;  /* 0x0000000000027202 */ /* 0x004fe20000000f00 */
[----:B-1----:R-:W-:Y:S05]  /*1cf60*/  BRA `(.L_x_3187) ;  /* 0xffffad5000007947 */ /* 0x002fea000383ffff */
.L_x_3102:
[----:B------:R-:W-:Y:S01]  /*1cf70*/  IMAD.MOV.U32 R0, RZ, RZ, R2 ;  /* 0x000000ffff007224 */ /* 0x000fe200078e0002 */
[----:B------:R-:W-:Y:S02]  /*1cf80*/  MOV R7, 0x1 ;  /* 0x0000000100077802 */ /* 0x000fe40000000f00 */
[----:B------:R-:W-:Y:S02]  /*1cf90*/  MOV R3, 0x1cfb0 ;  /* 0x0001cfb000037802 */ /* 0x000fe40000000f00 */
[----:B------:R-:W-:Y:S05]  /*1cfa0*/  CALL.REL.NOINC `($__internal_48_$__cuda_sm70_shflsync_bfly_p) ;  /* 0x0000197000007944 */ /* 0x000fea0003c00000 */
[----:B--2---:R-:W-:Y:S02]  /*1cfb0*/  FADD.FTZ R2, R2, R0 ;  /* 0x0000000002027221 */ /* 0x004fe40000010000 */
[----:B------:R2:W5:Y:S01]  /*1cfc0*/  LDL R0, [R1+0x4] ;  /* 0x0000040001007983 */ /* 0x0005620000100800 */
[----:B-1----:R-:W-:-:S02]  /*1cfd0*/  MOV R7, 0x2 ;  /* 0x0000000200077802 */ /* 0x002fc40000000f00 */
[----:B------:R-:W-:Y:S02]  /*1cfe0*/  MOV R3, 0x1d000 ;  /* 0x0001d00000037802 */ /* 0x000fe40000000f00 */
[----:B--2--5:R-:W-:Y:S05]  /*1cff0*/  CALL.REL.NOINC `($__internal_48_$__cuda_sm70_shflsync_bfly_p) ;  /* 0x0000192000007944 */ /* 0x024fea0003c00000 */
[----:B------:R-:W3:Y:S01]  /*1d000*/  LDL.LU R3, [R1+0x4] ;  /* 0x0000040001037983 */ /* 0x000ee20000300800 */
[----:B-1----:R-:W-:Y:S01]  /*1d010*/  MOV R7, 0x1 ;  /* 0x0000000100077802 */ /* 0x002fe20000000f00 */
[----:B--23--:R-:W-:Y:S01]  /*1d020*/  FADD.FTZ R5, R3, R0 ;  /* 0x0000000003057221 */ /* 0x00cfe20000010000 */
[----:B------:R-:W-:-:S04]  /*1d030*/  MOV R3, 0x1d060 ;  /* 0x0001d06000037802 */ /* 0x000fc80000000f00 */
[----:B------:R-:W-:Y:S02]  /*1d040*/  MOV R0, R5 ;  /* 0x0000000500007202 */ /* 0x000fe40000000f00 */
[----:B------:R-:W-:Y:S05]  /*1d050*/  CALL.REL.NOINC `($__internal_48_$__cuda_sm70_shflsync_bfly_p) ;  /* 0x000018c000007944 */ /* 0x000fea0003c00000 */
[----:B--2---:R-:W-:Y:S02]  /*1d060*/  FADD.FTZ R4, R5, R0 ;  /* 0x0000000005047221 */ /* 0x004fe40000010000 */
[----:B------:R2:W5:Y:S01]  /*1d070*/  LDL R0, [R1+0x8] ;  /* 0x0000080001007983 */ /* 0x0005620000100800 */
[----:B-1----:R-:W-:Y:S02]  /*1d080*/  MOV R7, 0x2 ;  /* 0x0000000200077802 */ /* 0x002fe40000000f00 */
        /* <DEDUP_REMOVED lines=19> */
[----:B--2---:R-:W-:Y:S01]  /*1d1c0*/  MOV R8, R0 ;  /* 0x0000000000087202 */ /* 0x004fe20000000f00 */
[----:B-1----:R-:W-:Y:S05]  /*1d1d0*/  BRA `(.L_x_3188) ;  /* 0xffffac1000007947 */ /* 0x002fea000383ffff */
.L_x_3109:
[----:B--234-:R-:W-:Y:S01]  /*1d1e0*/  IMAD.MOV.U32 R11, RZ, RZ, R6 ;  /* 0x000000ffff0b7224 */ /* 0x01cfe200078e0006 */
[----:B------:R-:W-:Y:S01]  /*1d1f0*/  MOV R10, RZ ;  /* 0x000000ff000a7202 */ /* 0x000fe20000000f00 */
[----:B------:R-:W-:Y:S01]  /*1d200*/  IMAD.MOV.U32 R3, RZ, RZ, 0x181f ;  /* 0x0000181fff037424 */ /* 0x000fe200078e00ff */
[----:B------:R-:W-:Y:S02]  /*1d210*/  MOV R2, 0x1d230 ;  /* 0x0001d23000027802 */ /* 0x000fe40000000f00 */
[----:B-1----:R-:W-:Y:S05]  /*1d220*/  CALL.REL.NOINC `($__internal_49_$__cuda_sm70_shflsync_idx_p) ;  /* 0x0000174000007944 */ /* 0x002fea0003c00000 */
[----:B------:R-:W-:Y:S01]  /*1d230*/  MOV R8, R10 ;  /* 0x0000000a00087202 */ /* 0x000fe20000000f00 */
[----:B------:R-:W-:Y:S05]  /*1d240*/  BRA `(.L_x_3189) ;  /* 0xffffc44000007947 */ /* 0x000fea000383ffff */
.L_x_3110:
[----:B------:R-:W-:Y:S01]  /*1d250*/  IMAD.MOV.U32 R11, RZ, RZ, R7 ;  /* 0x000000ffff0b7224 */ /* 0x000fe200078e0007 */
[----:B------:R-:W-:Y:S01]  /*1d260*/  MOV R10, RZ ;  /* 0x000000ff000a7202 */ /* 0x000fe20000000f00 */
[----:B------:R-:W-:Y:S01]  /*1d270*/  IMAD.MOV.U32 R3, RZ, RZ, 0x181f ;  /* 0x0000181fff037424 */ /* 0x000fe200078e00ff */
[----:B------:R-:W-:Y:S02]  /*1d280*/  MOV R2, 0x1d2a0 ;  /* 0x0001d2a000027802 */ /* 0x000fe40000000f00 */
[----:B-123--:R-:W-:Y:S05]  /*1d290*/  CALL.REL.NOINC `($__internal_49_$__cuda_sm70_shflsync_idx_p) ;  /* 0x000016d000007944 */ /* 0x00efea0003c00000 */
[----:B------:R-:W-:Y:S01]  /*1d2a0*/  MOV R2, R10 ;  /* 0x0000000a00027202 */ /* 0x000fe20000000f00 */
[----:B------:R-:W-:Y:S05]  /*1d2b0*/  BRA `(.L_x_3190) ;  /* 0xffffc3f000007947 */ /* 0x000fea000383ffff */
.L_x_3111:
[----:B------:R-:W-:Y:S01]  /*1d2c0*/  IMAD.MOV.U32 R11, RZ, RZ, R6 ;  /* 0x000000ffff0b7224 */ /* 0x000fe200078e0006 */
[----:B------:R-:W-:Y:S01]  /*1d2d0*/  MOV R10, 0x1 ;  /* 0x00000001000a7802 */ /* 0x000fe20000000f00 */
[----:B--2---:R-:W-:Y:S01]  /*1d2e0*/  IMAD.MOV.U32 R3, RZ, RZ, 0x181f ;  /* 0x0000181fff037424 */ /* 0x004fe200078e00ff */
[----:B------:R-:W-:-:S02]  /*1d2f0*/  MOV R2, 0x1d310 ;  /* 0x0001d31000027802 */ /* 0x000fc40000000f00 */
[----:B-1--4-:R-:W-:Y:S05]  /*1d300*/  CALL.REL.NOINC `($__internal_49_$__cuda_sm70_shflsync_idx_p) ;  /* 0x0000166000007944 */ /* 0x012fea0003c00000 */
        /* <DEDUP_REMOVED lines=8> */
.L_x_3112:
[----:B------:R-:W-:Y:S01]  /*1d390*/  IMAD.MOV.U32 R11, RZ, RZ, R6 ;  /* 0x000000ffff0b7224 */ /* 0x000fe200078e0006 */
[----:B------:R-:W-:Y:S01]  /*1d3a0*/  MOV R10, 0x2 ;  /* 0x00000002000a7802 */ /* 0x000fe20000000f00 */
[----:B--2---:R-:W-:Y:S01]  /*1d3b0*/  IMAD.MOV.U32 R3, RZ, RZ, 0x181f ;  /* 0x0000181fff037424 */ /* 0x004fe200078e00ff */
[----:B------:R-:W-:Y:S02]  /*1d3c0*/  MOV R2, 0x1d3e0 ;  /* 0x0001d3e000027802 */ /* 0x000fe40000000f00 */
[----:B-1-34-:R-:W-:Y:S05]  /*1d3d0*/  CALL.REL.NOINC `($__internal_49_$__cuda_sm70_shflsync_idx_p) ;  /* 0x0000159000007944 */ /* 0x01afea0003c00000 */
[----:B------:R-:W-:Y:S01]  /*1d3e0*/  MOV R8, R10 ;  /* 0x0000000a00087202 */ /* 0x000fe20000000f00 */
[----:B------:R-:W-:Y:S05]  /*1d3f0*/  BRA `(.L_x_3192) ;  /* 0xffffc3a000007947 */ /* 0x000fea000383ffff */
.L_x_3113:
[----:B------:R-:W-:Y:S01]  /*1d400*/  IMAD.MOV.U32 R11, RZ, RZ, R7 ;  /* 0x000000ffff0b7224 */ /* 0x000fe200078e0007 */
[----:B------:R-:W-:Y:S01]  /*1d410*/  MOV R10, 0x2 ;  /* 0x00000002000a7802 */ /* 0x000fe20000000f00 */
[----:B--2---:R-:W-:Y:S01]  /*1d420*/  IMAD.MOV.U32 R3, RZ, RZ, 0x181f ;  /* 0x0000181fff037424 */ /* 0x004fe200078e00ff */
[----:B------:R-:W-:Y:S02]  /*1d430*/  MOV R2, 0x1d450 ;  /* 0x0001d45000027802 */ /* 0x000fe40000000f00 */
[----:B-1-34-:R-:W-:Y:S05]  /*1d440*/  CALL.REL.NOINC `($__internal_49_$__cuda_sm70_shflsync_idx_p) ;  /* 0x0000152000007944 */ /* 0x01afea0003c00000 */
[----:B------:R-:W-:Y:S01]  /*1d450*/  MOV R2, R10 ;  /* 0x0000000a00027202 */ /* 0x000fe20000000f00 */
[----:B------:R-:W-:Y:S05]  /*1d460*/  BRA `(.L_x_3193) ;  /* 0xffffc35000007947 */ /* 0x000fea000383ffff */
.L_x_3114:
[----:B------:R-:W-:Y:S01]  /*1d470*/  IMAD.MOV.U32 R11, RZ, RZ, R6 ;  /* 0x000000ffff0b7224 */ /* 0x000fe200078e0006 */
[----:B------:R-:W-:Y:S01]  /*1d480*/  MOV R10, 0x3 ;  /* 0x00000003000a7802 */ /* 0x000fe20000000f00 */
[----:B---3--:R-:W-:Y:S01]  /*1d490*/  IMAD.MOV.U32 R3, RZ, RZ, 0x181f ;  /* 0x0000181fff037424 */ /* 0x008fe200078e00ff */
[----:B------:R-:W-:-:S02]  /*1d4a0*/  MOV R2, 0x1d4c0 ;  /* 0x0001d4c000027802 */ /* 0x000fc40000000f00 */
[----:B-12---:R-:W-:Y:S05]  /*1d4b0*/  CALL.REL.NOINC `($__internal_49_$__cuda_sm70_shflsync_idx_p) ;  /* 0x000014b000007944 */ /* 0x006fea0003c00000 */
        /* <DEDUP_REMOVED lines=8> */
.L_x_3115:
[----:B------:R-:W-:Y:S01]  /*1d540*/  IMAD.MOV.U32 R11, RZ, RZ, R6 ;  /* 0x000000ffff0b7224 */ /* 0x000fe200078e0006 */
[----:B------:R-:W-:Y:S01]  /*1d550*/  MOV R10, 0x4 ;  /* 0x00000004000a7802 */ /* 0x000fe20000000f00 */
[----:B-1----:R-:W-:Y:S01]  /*1d560*/  IMAD.MOV.U32 R3, RZ, RZ, 0x181f ;  /* 0x0000181fff037424 */ /* 0x002fe200078e00ff */
[----:B------:R-:W-:Y:S02]  /*1d570*/  MOV R2, 0x1d590 ;  /* 0x0001d59000027802 */ /* 0x000fe40000000f00 */
[----:B----4-:R-:W-:Y:S05]  /*1d580*/  CALL.REL.NOINC `($__internal_49_$__cuda_sm70_shflsync_idx_p) ;  /* 0x000013e000007944 */ /* 0x010fea0003c00000 */
[----:B------:R-:W-:Y:S01]  /*1d590*/  MOV R8, R10 ;  /* 0x0000000a00087202 */ /* 0x000fe20000000f00 */
[----:B------:R-:W-:Y:S05]  /*1d5a0*/  BRA `(.L_x_3195) ;  /* 0xffffc30000007947 */ /* 0x000fea000383ffff */
.L_x_3116:
[----:B------:R-:W-:Y:S01]  /*1d5b0*/  IMAD.MOV.U32 R11, RZ, RZ, R7 ;  /* 0x000000ffff0b7224 */ /* 0x000fe200078e0007 */
[----:B------:R-:W-:Y:S01]  /*1d5c0*/  MOV R10, 0x4 ;  /* 0x00000004000a7802 */ /* 0x000fe20000000f00 */
[----:B-1----:R-:W-:Y:S01]  /*1d5d0*/  IMAD.MOV.U32 R3, RZ, RZ, 0x181f ;  /* 0x0000181fff037424 */ /* 0x002fe200078e00ff */
[----:B------:R-:W-:Y:S02]  /*1d5e0*/  MOV R2, 0x1d600 ;  /* 0x0001d60000027802 */ /* 0x000fe40000000f00 */
[----:B--234-:R-:W-:Y:S05]  /*1d5f0*/  CALL.REL.NOINC `($__internal_49_$__cuda_sm70_shflsync_idx_p) ;  /* 0x0000137000007944 */ /* 0x01cfea0003c00000 */
[----:B------:R-:W-:Y:S01]  /*1d600*/  MOV R2, R10 ;  /* 0x0000000a00027202 */ /* 0x000fe20000000f00 */
[----:B------:R-:W-:Y:S05]  /*1d610*/  BRA `(.L_x_3196) ;  /* 0xffffc2b000007947 */ /* 0x000fea000383ffff */
.L_x_3117:
        /* <DEDUP_REMOVED lines=13> */
.L_x_3118:
[----:B------:R-:W-:Y:S01]  /*1d6f0*/  IMAD.MOV.U32 R11, RZ, RZ, R6 ;  /* 0x000000ffff0b7224 */ /* 0x000fe200078e0006 */
[----:B------:R-:W-:Y:S01]  /*1d700*/  MOV R10, 0x6 ;  /* 0x00000006000a7802 */ /* 0x000fe20000000f00 */
[----:B-1----:R-:W-:Y:S01]  /*1d710*/  IMAD.MOV.U32 R3, RZ, RZ, 0x181f ;  /* 0x0000181fff037424 */ /* 0x002fe200078e00ff */
[----:B------:R-:W-:Y:S02]  /*1d720*/  MOV R2, 0x1d740 ;  /* 0x0001d74000027802 */ /* 0x000fe40000000f00 */
[----:B---34-:R-:W-:Y:S05]  /*1d730*/  CALL.REL.NOINC `($__internal_49_$__cuda_sm70_shflsync_idx_p) ;  /* 0x0000123000007944 */ /* 0x018fea0003c00000 */
[----:B------:R-:W-:Y:S01]  /*1d740*/  MOV R8, R10 ;  /* 0x0000000a00087202 */ /* 0x000fe20000000f00 */
[----:B------:R-:W-:Y:S05]  /*1d750*/  BRA `(.L_x_3198) ;  /* 0xffffc26000007947 */ /* 0x000fea000383ffff */
.L_x_3119:
[----:B------:R-:W-:Y:S01]  /*1d760*/  IMAD.MOV.U32 R11, RZ, RZ, R7 ;  /* 0x000000ffff0b7224 */ /* 0x000fe200078e0007 */
[----:B------:R-:W-:Y:S01]  /*1d770*/  MOV R10, 0x6 ;  /* 0x00000006000a7802 */ /* 0x000fe20000000f00 */
[----:B-1----:R-:W-:Y:S01]  /*1d780*/  IMAD.MOV.U32 R3, RZ, RZ, 0x181f ;  /* 0x0000181fff037424 */ /* 0x002fe200078e00ff */
[----:B------:R-:W-:Y:S02]  /*1d790*/  MOV R2, 0x1d7b0 ;  /* 0x0001d7b000027802 */ /* 0x000fe40000000f00 */
[----:B--234-:R-:W-:Y:S05]  /*1d7a0*/  CALL.REL.NOINC `($__internal_49_$__cuda_sm70_shflsync_idx_p) ;  /* 0x000011c000007944 */ /* 0x01cfea0003c00000 */
[----:B------:R-:W-:Y:S01]  /*1d7b0*/  MOV R2, R10 ;  /* 0x0000000a00027202 */ /* 0x000fe20000000f00 */
[----:B------:R-:W-:Y:S05]  /*1d7c0*/  BRA `(.L_x_3199) ;  /* 0xffffc21000007947 */ /* 0x000fea000383ffff */
.L_x_3120:
[----:B------:R-:W-:Y:S01]  /*1d7d0*/  IMAD.MOV.U32 R11, RZ, RZ, R6 ;  /* 0x000000ffff0b7224 */ /* 0x000fe200078e0006 */
[----:B------:R-:W-:Y:S01]  /*1d7e0*/  MOV R10, 0x7 ;  /* 0x00000007000a7802 */ /* 0x000fe20000000f00 */
[----:B--2---:R-:W-:Y:S01]  /*1d7f0*/  IMAD.MOV.U32 R3, RZ, RZ, 0x181f ;  /* 0x0000181fff037424 */ /* 0x004fe200078e00ff */
[----:B------:R-:W-:-:S02]  /*1d800*/  MOV R2, 0x1d820 ;  /* 0x0001d82000027802 */ /* 0x000fc40000000f00 */
[----:B-1-34-:R-:W-:Y:S05]  /*1d810*/  CALL.REL.NOINC `($__internal_49_$__cuda_sm70_shflsync_idx_p) ;  /* 0x0000115000007944 */ /* 0x01afea0003c00000 */
        /* <DEDUP_REMOVED lines=8> */
.L_x_3122:
[----:B------:R-:W-:Y:S01]  /*1d8a0*/  IMAD.MOV.U32 R11, RZ, RZ, R13 ;  /* 0x000000ffff0b7224 */ /* 0x000fe200078e000d */
[----:B------:R-:W-:Y:S01]  /*1d8b0*/  MOV R10, RZ ;  /* 0x000000ff000a7202 */ /* 0x000fe20000000f00 */
[----:B------:R-:W-:Y:S01]  /*1d8c0*/  IMAD.MOV.U32 R3, RZ, RZ, 0x1c1f ;  /* 0x00001c1fff037424 */ /* 0x000fe200078e00ff */
[----:B------:R-:W-:Y:S02]  /*1d8d0*/  MOV R2, 0x1d8f0 ;  /* 0x0001d8f000027802 */ /* 0x000fe40000000f00 */
[----:B------:R-:W-:Y:S05]  /*1d8e0*/  CALL.REL.NOINC `($__internal_49_$__cuda_sm70_shflsync_idx_p) ;  /* 0x0000108000007944 */ /* 0x000fea0003c00000 */
[----:B------:R-:W-:Y:S01]  /*1d8f0*/  MOV R12, R10 ;  /* 0x0000000a000c7202 */ /* 0x000fe20000000f00 */
[----:B------:R-:W-:Y:S05]  /*1d900*/  BRA `(.L_x_3201) ;  /* 0xffffc3e000007947 */ /* 0x000fea000383ffff */
.L_x_3123:
[----:B------:R-:W-:Y:S01]  /*1d910*/  IMAD.MOV.U32 R11, RZ, RZ, R19 ;  /* 0x000000ffff0b7224 */ /* 0x000fe200078e0013 */
[----:B------:R-:W-:Y:S01]  /*1d920*/  MOV R10, RZ ;  /* 0x000000ff000a7202 */ /* 0x000fe20000000f00 */
[----:B------:R-:W-:Y:S01]  /*1d930*/  IMAD.MOV.U32 R3, RZ, RZ, 0x1c1f ;  /* 0x00001c1fff037424 */ /* 0x000fe200078e00ff */
[----:B------:R-:W-:Y:S02]  /*1d940*/  MOV R2, 0x1d960 ;  /* 0x0001d96000027802 */ /* 0x000fe40000000f00 */
[----:B-12---:R-:W-:Y:S05]  /*1d950*/  CALL.REL.NOINC `($__internal_49_$__cuda_sm70_shflsync_idx_p) ;  /* 0x0000101000007944 */ /* 0x006fea0003c00000 */
[----:B------:R-:W-:Y:S01]  /*1d960*/  MOV R2, R10 ;  /* 0x0000000a00027202 */ /* 0x000fe20000000f00 */
[----:B------:R-:W-:Y:S05]  /*1d970*/  BRA `(.L_x_3202) ;  /* 0xffffc39000007947 */ /* 0x000fea000383ffff */
.L_x_3126:
[----:B----4-:R-:W-:Y:S01]  /*1d980*/  IMAD.MOV.U32 R11, RZ, RZ, R13 ;  /* 0x000000ffff0b7224 */ /* 0x010fe200078e000d */
[----:B------:R-:W-:Y:S01]  /*1d990*/  MOV R10, 0x1 ;  /* 0x00000001000a7802 */ /* 0x000fe20000000f00 */
[----:B------:R-:W-:Y:S01]  /*1d9a0*/  IMAD.MOV.U32 R3, RZ, RZ, 0x1c1f ;  /* 0x00001c1fff037424 */ /* 0x000fe200078e00ff */
[----:B------:R-:W-:-:S02]  /*1d9b0*/  MOV R2, 0x1d9d0 ;  /* 0x0001d9d000027802 */ /* 0x000fc40000000f00 */
[----:B-123--:R-:W-:Y:S05]  /*1d9c0*/  CALL.REL.NOINC `($__internal_49_$__cuda_sm70_shflsync_idx_p) ;  /* 0x00000fa000007944 */ /* 0x00efea0003c00000 */
        /* <DEDUP_REMOVED lines=8> */
.L_x_3129:
[----:B----4-:R-:W-:Y:S01]  /*1da50*/  IMAD.MOV.U32 R11, RZ, RZ, R13 ;  /* 0x000000ffff0b7224 */ /* 0x010fe200078e000d */
[----:B------:R-:W-:Y:S01]  /*1da60*/  MOV R10, 0x2 ;  /* 0x00000002000a7802 */ /* 0x000fe20000000f00 */
[----:B------:R-:W-:Y:S01]  /*1da70*/  IMAD.MOV.U32 R3, RZ, RZ, 0x1c1f ;  /* 0x00001c1fff037424 */ /* 0x000fe200078e00ff */
[----:B------:R-:W-:Y:S02]  /*1da80*/  MOV R2, 0x1daa0 ;  /* 0x0001daa000027802 */ /* 0x000fe40000000f00 */
[----:B-123--:R-:W-:Y:S05]  /*1da90*/  CALL.REL.NOINC `($__internal_49_$__cuda_sm70_shflsync_idx_p) ;  /* 0x00000ed000007944 */ /* 0x00efea0003c00000 */
[----:B------:R-:W-:Y:S01]  /*1daa0*/  MOV R12, R10 ;  /* 0x0000000a000c7202 */ /* 0x000fe20000000f00 */
[----:B------:R-:W-:Y:S05]  /*1dab0*/  BRA `(.L_x_3204) ;  /* 0xffffc81000007947 */ /* 0x000fea000383ffff */
.L_x_3130:
[----:B----4-:R-:W-:Y:S01]  /*1dac0*/  IMAD.MOV.U32 R11, RZ, RZ, R19 ;  /* 0x000000ffff0b7224 */ /* 0x010fe200078e0013 */
[----:B------:R-:W-:Y:S01]  /*1dad0*/  MOV R10, 0x2 ;  /* 0x00000002000a7802 */ /* 0x000fe20000000f00 */
[----:B------:R-:W-:Y:S01]  /*1dae0*/  IMAD.MOV.U32 R3, RZ, RZ, 0x1c1f ;  /* 0x00001c1fff037424 */ /* 0x000fe200078e00ff */
[----:B------:R-:W-:Y:S02]  /*1daf0*/  MOV R2, 0x1db10 ;  /* 0x0001db1000027802 */ /* 0x000fe40000000f00 */
[----:B-123--:R-:W-:Y:S05]  /*1db00*/  CALL.REL.NOINC `($__internal_49_$__cuda_sm70_shflsync_idx_p) ;  /* 0x00000e6000007944 */ /* 0x00efea0003c00000 */
[----:B------:R-:W-:Y:S01]  /*1db10*/  MOV R2, R10 ;  /* 0x0000000a00027202 */ /* 0x000fe20000000f00 */
[----:B------:R-:W-:Y:S05]  /*1db20*/  BRA `(.L_x_3205) ;  /* 0xffffc7c000007947 */ /* 0x000fea000383ffff */
.L_x_3133:
[----:B--2---:R-:W-:Y:S01]  /*1db30*/  IMAD.MOV.U32 R11, RZ, RZ, R13 ;  /* 0x000000ffff0b7224 */ /* 0x004fe200078e000d */
[----:B------:R-:W-:Y:S01]  /*1db40*/  MOV R10, 0x3 ;  /* 0x00000003000a7802 */ /* 0x000fe20000000f00 */
[----:B------:R-:W-:Y:S01]  /*1db50*/  IMAD.MOV.U32 R3, RZ, RZ, 0x1c1f ;  /* 0x00001c1fff037424 */ /* 0x000fe200078e00ff */
[----:B-1----:R-:W-:-:S02]  /*1db60*/  MOV R2, 0x1db80 ;  /* 0x0001db8000027802 */ /* 0x002fc40000000f00 */
[----:B---34-:R-:W-:Y:S05]  /*1db70*/  CALL.REL.NOINC `($__internal_49_$__cuda_sm70_shflsync_idx_p) ;  /* 0x00000df000007944 */ /* 0x018fea0003c00000 */
        /* <DEDUP_REMOVED lines=8> */
.L_x_3137:
[----:B------:R-:W-:Y:S01]  /*1dc00*/  IMAD.MOV.U32 R11, RZ, RZ, R6 ;  /* 0x000000ffff0b7224 */ /* 0x000fe200078e0006 */
[----:B------:R-:W-:Y:S01]  /*1dc10*/  MOV R10, RZ ;  /* 0x000000ff000a7202 */ /* 0x000fe20000000f00 */
[----:B------:R-:W-:Y:S01]  /*1dc20*/  IMAD.MOV.U32 R3, RZ, RZ, 0x181f ;  /* 0x0000181fff037424 */ /* 0x000fe200078e00ff */
[----:B------:R-:W-:Y:S02]  /*1dc30*/  MOV R2, 0x1dc50 ;  /* 0x0001dc5000027802 */ /* 0x000fe40000000f00 */
[----:B------:R-:W-:Y:S05]  /*1dc40*/  CALL.REL.NOINC `($__internal_49_$__cuda_sm70_shflsync_idx_p) ;  /* 0x00000d2000007944 */ /* 0x000fea0003c00000 */
[----:B------:R-:W-:Y:S01]  /*1dc50*/  MOV R8, R10 ;  /* 0x0000000a00087202 */ /* 0x000fe20000000f00 */
[----:B------:R-:W-:Y:S05]  /*1dc60*/  BRA `(.L_x_3207) ;  /* 0xffffd2e000007947 */ /* 0x000fea000383ffff */
.L_x_3138:
[----:B------:R-:W-:Y:S01]  /*1dc70*/  IMAD.MOV.U32 R11, RZ, RZ, R7 ;  /* 0x000000ffff0b7224 */ /* 0x000fe200078e0007 */
[----:B------:R-:W-:Y:S01]  /*1dc80*/  MOV R10, RZ ;  /* 0x000000ff000a7202 */ /* 0x000fe20000000f00 */
[----:B------:R-:W-:Y:S01]  /*1dc90*/  IMAD.MOV.U32 R3, RZ, RZ, 0x181f ;  /* 0x0000181fff037424 */ /* 0x000fe200078e00ff */
[----:B------:R-:W-:Y:S02]  /*1dca0*/  MOV R2, 0x1dcc0 ;  /* 0x0001dcc000027802 */ /* 0x000fe40000000f00 */
[----:B-12---:R-:W-:Y:S05]  /*1dcb0*/  CALL.REL.NOINC `($__internal_49_$__cuda_sm70_shflsync_idx_p) ;  /* 0x00000cb000007944 */ /* 0x006fea0003c00000 */
[----:B------:R-:W-:Y:S01]  /*1dcc0*/  MOV R2, R10 ;  /* 0x0000000a00027202 */ /* 0x000fe20000000f00 */
[----:B------:R-:W-:Y:S05]  /*1dcd0*/  BRA `(.L_x_3208) ;  /* 0xffffd29000007947 */ /* 0x000fea000383ffff */
.L_x_3139:
[----:B------:R-:W-:Y:S01]  /*1dce0*/  IMAD.MOV.U32 R11, RZ, RZ, R6 ;  /* 0x000000ffff0b7224 */ /* 0x000fe200078e0006 */
[----:B------:R-:W-:Y:S01]  /*1dcf0*/  MOV R10, 0x1 ;  /* 0x00000001000a7802 */ /* 0x000fe20000000f00 */
[----:B--2---:R-:W-:Y:S01]  /*1dd00*/  IMAD.MOV.U32 R3, RZ, RZ, 0x181f ;  /* 0x0000181fff037424 */ /* 0x004fe200078e00ff */
[----:B------:R-:W-:-:S02]  /*1dd10*/  MOV R2, 0x1dd30 ;  /* 0x0001dd3000027802 */ /* 0x000fc40000000f00 */
[----:B-1-3--:R-:W-:Y:S05]  /*1dd20*/  CALL.REL.NOINC `($__internal_49_$__cuda_sm70_shflsync_idx_p) ;  /* 0x00000c4000007944 */ /* 0x00afea0003c00000 */
        /* <DEDUP_REMOVED lines=8> */
.L_x_3140:
[----:B------:R-:W-:Y:S01]  /*1ddb0*/  IMAD.MOV.U32 R11, RZ, RZ, R6 ;  /* 0x000000ffff0b7224 */ /* 0x000fe200078e0006 */
[----:B------:R-:W-:Y:S01]  /*1ddc0*/  MOV R10, 0x2 ;  /* 0x00000002000a7802 */ /* 0x000fe20000000f00 */
[----:B-1----:R-:W-:Y:S01]  /*1ddd0*/  IMAD.MOV.U32 R3, RZ, RZ, 0x181f ;  /* 0x0000181fff037424 */ /* 0x002fe200078e00ff */
[----:B------:R-:W-:Y:S02]  /*1dde0*/  MOV R2, 0x1de00 ;  /* 0x0001de0000027802 */ /* 0x000fe40000000f00 */
[----:B---34-:R-:W-:Y:S05]  /*1ddf0*/  CALL.REL.NOINC `($__internal_49_$__cuda_sm70_shflsync_idx_p) ;  /* 0x00000b7000007944 */ /* 0x018fea0003c00000 */
[----:B------:R-:W-:Y:S01]  /*1de00*/  MOV R8, R10 ;  /* 0x0000000a00087202 */ /* 0x000fe20000000f00 */
[----:B------:R-:W-:Y:S05]  /*1de10*/  BRA `(.L_x_3210) ;  /* 0xffffd24000007947 */ /* 0x000fea000383ffff */
.L_x_3141:
[----:B------:R-:W-:Y:S01]  /*1de20*/  IMAD.MOV.U32 R11, RZ, RZ, R7 ;  /* 0x000000ffff0b7224 */ /* 0x000fe200078e0007 */
[----:B------:R-:W-:Y:S01]  /*1de30*/  MOV R10, 0x2 ;  /* 0x00000002000a7802 */ /* 0x000fe20000000f00 */
[----:B-1----:R-:W-:Y:S01]  /*1de40*/  IMAD.MOV.U32 R3, RZ, RZ, 0x181f ;  /* 0x0000181fff037424 */ /* 0x002fe200078e00ff */
[----:B------:R-:W-:Y:S02]  /*1de50*/  MOV R2, 0x1de70 ;  /* 0x0001de7000027802 */ /* 0x000fe40000000f00 */
[----:B--234-:R-:W-:Y:S05]  /*1de60*/  CALL.REL.NOINC `($__internal_49_$__cuda_sm70_shflsync_idx_p) ;  /* 0x00000b0000007944 */ /* 0x01cfea0003c00000 */
[----:B------:R-:W-:Y:S01]  /*1de70*/  MOV R2, R10 ;  /* 0x0000000a00027202 */ /* 0x000fe20000000f00 */
[----:B------:R-:W-:Y:S05]  /*1de80*/  BRA `(.L_x_3211) ;  /* 0xffffd1f000007947 */ /* 0x000fea000383ffff */
.L_x_3142:
        /* <DEDUP_REMOVED lines=13> */
.L_x_3143:
[----:B------:R-:W-:Y:S01]  /*1df60*/  IMAD.MOV.U32 R11, RZ, RZ, R6 ;  /* 0x000000ffff0b7224 */ /* 0x000fe200078e0006 */
[----:B------:R-:W-:Y:S01]  /*1df70*/  MOV R10, 0x4 ;  /* 0x00000004000a7802 */ /* 0x000fe20000000f00 */
[----:B--2---:R-:W-:Y:S01]  /*1df80*/  IMAD.MOV.U32 R3, RZ, RZ, 0x181f ;  /* 0x0000181fff037424 */ /* 0x004fe200078e00ff */
[----:B------:R-:W-:Y:S02]  /*1df90*/  MOV R2, 0x1dfb0 ;  /* 0x0001dfb000027802 */ /* 0x000fe40000000f00 */
[----:B-1-34-:R-:W-:Y:S05]  /*1dfa0*/  CALL.REL.NOINC `($__internal_49_$__cuda_sm70_shflsync_idx_p) ;  /* 0x000009c000007944 */ /* 0x01afea0003c00000 */
[----:B------:R-:W-:Y:S01]  /*1dfb0*/  MOV R8, R10 ;  /* 0x0000000a00087202 */ /* 0x000fe20000000f00 */
[----:B------:R-:W-:Y:S05]  /*1dfc0*/  BRA `(.L_x_3213) ;  /* 0xffffd1a000007947 */ /* 0x000fea000383ffff */
.L_x_3144:
[----:B------:R-:W-:Y:S01]  /*1dfd0*/  IMAD.MOV.U32 R11, RZ, RZ, R7 ;  /* 0x000000ffff0b7224 */ /* 0x000fe200078e0007 */
[----:B------:R-:W-:Y:S01]  /*1dfe0*/  MOV R10, 0x4 ;  /* 0x00000004000a7802 */ /* 0x000fe20000000f00 */
[----:B--2---:R-:W-:Y:S01]  /*1dff0*/  IMAD.MOV.U32 R3, RZ, RZ, 0x181f ;  /* 0x0000181fff037424 */ /* 0x004fe200078e00ff */
[----:B------:R-:W-:Y:S02]  /*1e000*/  MOV R2, 0x1e020 ;  /* 0x0001e02000027802 */ /* 0x000fe40000000f00 */
[----:B-1-34-:R-:W-:Y:S05]  /*1e010*/  CALL.REL.NOINC `($__internal_49_$__cuda_sm70_shflsync_idx_p) ;  /* 0x0000095000007944 */ /* 0x01afea0003c00000 */
[----:B------:R-:W-:Y:S01]  /*1e020*/  MOV R2, R10 ;  /* 0x0000000a00027202 */ /* 0x000fe20000000f00 */
[----:B------:R-:W-:Y:S05]  /*1e030*/  BRA `(.L_x_3214) ;  /* 0xffffd15000007947 */ /* 0x000fea000383ffff */
.L_x_3145:
[----:B------:R-:W-:Y:S01]  /*1e040*/  IMAD.MOV.U32 R11, RZ, RZ, R6 ;  /* 0x000000ffff0b7224 */ /* 0x000fe200078e0006 */
[----:B------:R-:W-:Y:S01]  /*1e050*/  MOV R10, 0x5 ;  /* 0x00000005000a7802 */ /* 0x000fe20000000f00 */
[----:B-1----:R-:W-:Y:S01]  /*1e060*/  IMAD.MOV.U32 R3, RZ, RZ, 0x181f ;  /* 0x0000181fff037424 */ /* 0x002fe200078e00ff */
[----:B------:R-:W-:-:S02]  /*1e070*/  MOV R2, 0x1e090 ;  /* 0x0001e09000027802 */ /* 0x000fc40000000f00 */
[----:B--234-:R-:W-:Y:S05]  /*1e080*/  CALL.REL.NOINC `($__internal_49_$__cuda_sm70_shflsync_idx_p) ;  /* 0x000008e000007944 */ /* 0x01cfea0003c00000 */
        /* <DEDUP_REMOVED lines=8> */
.L_x_3146:
[----:B------:R-:W-:Y:S01]  /*1e110*/  IMAD.MOV.U32 R11, RZ, RZ, R6 ;  /* 0x000000ffff0b7224 */ /* 0x000fe200078e0006 */
[----:B------:R-:W-:Y:S01]  /*1e120*/  MOV R10, 0x6 ;  /* 0x00000006000a7802 */ /* 0x000fe20000000f00 */
[----:B--2---:R-:W-:Y:S01]  /*1e130*/  IMAD.MOV.U32 R3, RZ, RZ, 0x181f ;  /* 0x0000181fff037424 */ /* 0x004fe200078e00ff */
[----:B------:R-:W-:Y:S02]  /*1e140*/  MOV R2, 0x1e160 ;  /* 0x0001e16000027802 */ /* 0x000fe40000000f00 */
[----:B-1--4-:R-:W-:Y:S05]  /*1e150*/  CALL.REL.NOINC `($__internal_49_$__cuda_sm70_shflsync_idx_p) ;  /* 0x0000081000007944 */ /* 0x012fea0003c00000 */
[----:B------:R-:W-:Y:S01]  /*1e160*/  MOV R8, R10 ;  /* 0x0000000a00087202 */ /* 0x000fe20000000f00 */
[----:B------:R-:W-:Y:S05]  /*1e170*/  BRA `(.L_x_3216) ;  /* 0xffffd10000007947 */ /* 0x000fea000383ffff */
.L_x_3147:
[----:B------:R-:W-:Y:S01]  /*1e180*/  IMAD.MOV.U32 R11, RZ, RZ, R7 ;  /* 0x000000ffff0b7224 */ /* 0x000fe200078e0007 */
[----:B------:R-:W-:Y:S01]  /*1e190*/  MOV R10, 0x6 ;  /* 0x00000006000a7802 */ /* 0x000fe20000000f00 */
[----:B--2---:R-:W-:Y:S01]  /*1e1a0*/  IMAD.MOV.U32 R3, RZ, RZ, 0x181f ;  /* 0x0000181fff037424 */ /* 0x004fe200078e00ff */
[----:B------:R-:W-:Y:S02]  /*1e1b0*/  MOV R2, 0x1e1d0 ;  /* 0x0001e1d000027802 */ /* 0x000fe40000000f00 */
[----:B-1-34-:R-:W-:Y:S05]  /*1e1c0*/  CALL.REL.NOINC `($__internal_49_$__cuda_sm70_shflsync_idx_p) ;  /* 0x000007a000007944 */ /* 0x01afea0003c00000 */
[----:B------:R-:W-:Y:S01]  /*1e1d0*/  MOV R2, R10 ;  /* 0x0000000a00027202 */ /* 0x000fe20000000f00 */
[----:B------:R-:W-:Y:S05]  /*1e1e0*/  BRA `(.L_x_3217) ;  /* 0xffffd0b000007947 */ /* 0x000fea000383ffff */
.L_x_3148:
[----:B------:R-:W-:Y:S01]  /*1e1f0*/  IMAD.MOV.U32 R11, RZ, RZ, R6 ;  /* 0x000000ffff0b7224 */ /* 0x000fe200078e0006 */
[----:B------:R-:W-:Y:S01]  /*1e200*/  MOV R10, 0x7 ;  /* 0x00000007000a7802 */ /* 0x000fe20000000f00 */
[----:B-1----:R-:W-:Y:S01]  /*1e210*/  IMAD.MOV.U32 R3, RZ, RZ, 0x181f ;  /* 0x0000181fff037424 */ /* 0x002fe200078e00ff */
[----:B------:R-:W-:-:S02]  /*1e220*/  MOV R2, 0x1e240 ;  /* 0x0001e24000027802 */ /* 0x000fc40000000f00 */
[----:B--2-4-:R-:W-:Y:S05]  /*1e230*/  CALL.REL.NOINC `($__internal_49_$__cuda_sm70_shflsync_idx_p) ;  /* 0x0000073000007944 */ /* 0x014fea0003c00000 */
        /* <DEDUP_REMOVED lines=8> */
.L_x_3150:
[----:B------:R-:W-:Y:S01]  /*1e2c0*/  IMAD.MOV.U32 R11, RZ, RZ, R45 ;  /* 0x000000ffff0b7224 */ /* 0x000fe200078e002d */
[----:B------:R-:W-:Y:S01]  /*1e2d0*/  MOV R10, RZ ;  /* 0x000000ff000a7202 */ /* 0x000fe20000000f00 */
[----:B----4-:R-:W-:Y:S01]  /*1e2e0*/  IMAD.MOV.U32 R3, RZ, RZ, 0x1f ;  /* 0x0000001fff037424 */ /* 0x010fe200078e00ff */
[----:B------:R-:W-:Y:S02]  /*1e2f0*/  MOV R2, 0x1e310 ;  /* 0x0001e31000027802 */ /* 0x000fe40000000f00 */
[----:B------:R-:W-:Y:S05]  /*1e300*/  CALL.REL.NOINC `($__internal_49_$__cuda_sm70_shflsync_idx_p) ;  /* 0x0000066000007944 */ /* 0x000fea0003c00000 */
[----:B------:R-:W-:Y:S01]  /*1e310*/  MOV R9, R10 ;  /* 0x0000000a00097202 */ /* 0x000fe20000000f00 */
[----:B------:R-:W-:Y:S05]  /*1e320*/  BRA `(.L_x_3219) ;  /* 0xffffd14000007947 */ /* 0x000fea000383ffff */
.L_x_3151:
[----:B------:R-:W-:Y:S01]  /*1e330*/  IMAD.MOV.U32 R11, RZ, RZ, R45 ;  /* 0x000000ffff0b7224 */ /* 0x000fe200078e002d */
[----:B------:R-:W-:Y:S01]  /*1e340*/  MOV R10, 0x1 ;  /* 0x00000001000a7802 */ /* 0x000fe20000000f00 */
[----:B----4-:R-:W-:Y:S01]  /*1e350*/  IMAD.MOV.U32 R3, RZ, RZ, 0x1f ;  /* 0x0000001fff037424 */ /* 0x010fe200078e00ff */
[----:B------:R-:W-:Y:S02]  /*1e360*/  MOV R2, 0x1e380 ;  /* 0x0001e38000027802 */ /* 0x000fe40000000f00 */
[----:B-12---:R-:W-:Y:S05]  /*1e370*/  CALL.REL.NOINC `($__internal_49_$__cuda_sm70_shflsync_idx_p) ;  /* 0x000005f000007944 */ /* 0x006fea0003c00000 */
[----:B------:R-:W-:Y:S01]  /*1e380*/  MOV R8, R10 ;  /* 0x0000000a00087202 */ /* 0x000fe20000000f00 */
[----:B------:R-:W-:Y:S05]  /*1e390*/  BRA `(.L_x_3220) ;  /* 0xffffd0f000007947 */ /* 0x000fea000383ffff */
.L_x_3152:
[----:B------:R-:W-:Y:S02]  /*1e3a0*/  MOV R2, 0x1 ;  /* 0x0000000100027802 */ /* 0x000fe40000000f00 */
[----:B------:R-:W-:-:S02]  /*1e3b0*/  MOV R3, 0x1e3d0 ;  /* 0x0001e3d000037802 */ /* 0x000fc40000000f00 */
[----:B-123--:R-:W-:Y:S05]  /*1e3c0*/  CALL.REL.NOINC `($__internal_50_$__cuda_sm70_shflsync_up_p) ;  /* 0x000005f000007944 */ /* 0x00efea0003c00000 */
[----:B------:R-:W-:Y:S05]  /*1e3d0*/  BRA `(.L_x_3221) ;  /* 0xffffd1e000007947 */ /* 0x000fea000383ffff */
.L_x_3153:
[----:B------:R-:W-:Y:S02]  /*1e3e0*/  MOV R2, 0x2 ;  /* 0x0000000200027802 */ /* 0x000fe40000000f00 */
[----:B------:R-:W-:-:S02]  /*1e3f0*/  MOV R3, 0x1e410 ;  /* 0x0001e41000037802 */ /* 0x000fc40000000f00 */
[----:B-12---:R-:W-:Y:S05]  /*1e400*/  CALL.REL.NOINC `($__internal_50_$__cuda_sm70_shflsync_up_p) ;  /* 0x000005b000007944 */ /* 0x006fea0003c00000 */
        /* <DEDUP_REMOVED lines=24> */
.L_x_3157:
[----:B------:R-:W-:Y:S02]  /*1e590*/  MOV R2, 0x1 ;  /* 0x0000000100027802 */ /* 0x000fe40000000f00 */
[----:B------:R-:W-:Y:S02]  /*1e5a0*/  MOV R3, 0x1e5c0 ;  /* 0x0001e5c000037802 */ /* 0x000fe40000000f00 */
[----:B------:R-:W-:Y:S05]  /*1e5b0*/  CALL.REL.NOINC `($__internal_50_$__cuda_sm70_shflsync_up_p) ;  /* 0x0000040000007944 */ /* 0x000fea0003c00000 */
[----:B------:R-:W-:Y:S01]  /*1e5c0*/  MOV R2, R4 ;  /* 0x0000000400027202 */ /* 0x000fe20000000f00 */
[----:B------:R-:W-:Y:S05]  /*1e5d0*/  BRA `(.L_x_3223) ;  /* 0xffffd24000007947 */ /* 0x000fea000383ffff */
.L_x_3158:
        /* <DEDUP_REMOVED lines=27> */
.L_x_3160:
[----:B------:R-:W-:Y:S02]  /*1e790*/  SEL R0, RZ, 0x1, P0 ;  /* 0x00000001ff007807 */ /* 0x000fe40000000000 */
[----:B------:R-:W-:Y:S02]  /*1e7a0*/  MOV R2, 0x1e7c0 ;  /* 0x0001e7c000027802 */ /* 0x000fe40000000f00 */
[----:B---3--:R-:W-:Y:S05]  /*1e7b0*/  CALL.REL.NOINC `($__internal_51_$__cuda_sm70_votesync_ballot) ;  /* 0x0000027000007944 */ /* 0x008fea0003c00000 */
[----:B------:R-:W-:Y:S01]  /*1e7c0*/  MOV R5, R0 ;  /* 0x0000000000057202 */ /* 0x000fe20000000f00 */
[----:B------:R-:W-:Y:S05]  /*1e7d0*/  BRA `(.L_x_3225) ;  /* 0xffffd1d000007947 */ /* 0x000fea000383ffff */
.L_x_3161:
[----:B------:R-:W-:Y:S01]  /*1e7e0*/  IMAD.MOV.U32 R11, RZ, RZ, R6 ;  /* 0x000000ffff0b7224 */ /* 0x000fe200078e0006 */
[----:B------:R-:W-:Y:S01]  /*1e7f0*/  MOV R10, R0 ;  /* 0x00000000000a7202 */ /* 0x000fe20000000f00 */
[----:B------:R-:W-:Y:S01]  /*1e800*/  IMAD.MOV.U32 R3, RZ, RZ, 0x1f ;  /* 0x0000001fff037424 */ /* 0x000fe200078e00ff */
[----:B-1----:R-:W-:Y:S02]  /*1e810*/  MOV R2, 0x1e830 ;  /* 0x0001e83000027802 */ /* 0x002fe40000000f00 */
[----:B---3--:R-:W-:Y:S05]  /*1e820*/  CALL.REL.NOINC `($__internal_49_$__cuda_sm70_shflsync_idx_p) ;  /* 0x0000014000007944 */ /* 0x008fea0003c00000 */
[----:B------:R-:W-:Y:S01]  /*1e830*/  IMAD.MOV.U32 R12, RZ, RZ, R10 ;  /* 0x000000ffff0c7224 */ /* 0x000fe200078e000a */
[----:B------:R-:W-:Y:S01]  /*1e840*/  MOV R10, R0 ;  /* 0x00000000000a7202 */ /* 0x000fe20000000f00 */
[----:B------:R-:W-:Y:S01]  /*1e850*/  IMAD.MOV.U32 R11, RZ, RZ, R7 ;  /* 0x000000ffff0b7224 */ /* 0x000fe200078e0007 */
[----:B------:R-:W-:-:S02]  /*1e860*/  MOV R3, 0x1f ;  /* 0x0000001f00037802 */ /* 0x000fc40000000f00 */
[----:B------:R-:W-:Y:S02]  /*1e870*/  MOV R2, 0x1e890 ;  /* 0x0001e89000027802 */ /* 0x000fe40000000f00 */
[----:B------:R-:W-:Y:S05]  /*1e880*/  CALL.REL.NOINC `($__internal_49_$__cuda_sm70_shflsync_idx_p) ;  /* 0x000000e000007944 */ /* 0x000fea0003c00000 */
[----:B------:R-:W-:Y:S01]  /*1e890*/  MOV R7, R10 ;  /* 0x0000000a00077202 */ /* 0x000fe20000000f00 */
[----:B------:R-:W-:Y:S05]  /*1e8a0*/  BRA `(.L_x_3226) ;  /* 0xffffd17000007947 */ /* 0x000fea000383ffff */
.L_x_3164:
[----:B------:R-:W-:Y:S01]  /*1e8b0*/  IMAD.MOV.U32 R11, RZ, RZ, R4 ;  /* 0x000000ffff0b7224 */ /* 0x000fe200078e0004 */
[----:B------:R-:W-:Y:S01]  /*1e8c0*/  MOV R10, R0 ;  /* 0x00000000000a7202 */ /* 0x000fe20000000f00 */
[----:B------:R-:W-:Y:S01]  /*1e8d0*/  IMAD.MOV.U32 R3, RZ, RZ, 0x1f ;  /* 0x0000001fff037424 */ /* 0x000fe200078e00ff */
[----:B-1----:R-:W-:Y:S02]  /*1e8e0*/  MOV R2, 0x1e900 ;  /* 0x0001e90000027802 */ /* 0x002fe40000000f00 */
[----:B---34-:R-:W-:Y:S05]  /*1e8f0*/  CALL.REL.NOINC `($__internal_49_$__cuda_sm70_shflsync_idx_p) ;  /* 0x0000007000007944 */ /* 0x018fea0003c00000 */
[----:B------:R-:W-:Y:S01]  /*1e900*/  MOV R13, R10 ;  /* 0x0000000a000d7202 */ /* 0x000fe20000000f00 */
[----:B------:R-:W-:Y:S05]  /*1e910*/  BRA `(.L_x_3163) ;  /* 0xffffd16000007947 */ /* 0x000fea000383ffff */
        .weak           $__internal_48_$__cuda_sm70_shflsync_bfly_p
        .type           $__internal_48_$__cuda_sm70_shflsync_bfly_p,@function
        .size           $__internal_48_$__cuda_sm70_shflsync_bfly_p,($__internal_49_$__cuda_sm70_shflsync_idx_p - $__internal_48_$__cuda_sm70_shflsync_bfly_p)
$__internal_48_$__cuda_sm70_shflsync_bfly_p:
[----:B------:R-:W-:Y:S01]  /*1e920*/  MOV R8, R3 ;  /* 0x0000000300087202 */ /* 0x000fe20000000f00 */
[----:B------:R-:W-:Y:S04]  /*1e930*/  WARPSYNC R10 ;  /* 0x0000000a00007348 */ /* 0x000fe80003800000 */
[----:B------:R-:W-:Y:S01]  /*1e940*/  MOV R9, 0x0 ;  /* 0x0000000000097802 */ /* 0x000fe20000000f00 */
[----:B------:R1:W2:Y:S03]  /*1e950*/  SHFL.BFLY PT, R0, R0, R7, R11 ;  /* 0x0c00000700007389 */ /* 0x0002a600000e000b */
[----:B------:R-:W-:Y:S05]  /*1e960*/  RET.REL.NODEC R8 `(_ZN7cutlass13device_kernelIN5flash19enable_sm80_to_sm89INS1_16FlashAttnFwdSm80INS1_25CollectiveMainloopFwdSm80ILi4ELi1ELb0EN4cute5tupleIJNS5_1CILi128EEENS7_ILi80EEENS7_ILi64EEEEEELi64ENS_6half_tEfNS_4arch4Sm80ELb1ELb0ELb0ELb1ELb0ELb1ELb1ELb1EEENS1_21CollectiveEpilogueFwdINS6_IJS8_SA_S9_EEENS6_IJNS7_ILi1EEESI_SI_EEESC_SE_Li128ELb1ELb1ELb1ELb0EEENS1_36VarlenDynamicPersistentTileSchedulerILi128ELi80ELi128ELi128ELb1ELb1ELb0ELb1ELb1ELb1EEEEEEEEEvNT_6ParamsE) ;  /* 0xfffe169008007950 */ /* 0x000fea0003c3ffff */
        .weak           $__internal_49_$__cuda_sm70_shflsync_idx_p
        .type           $__internal_49_$__cuda_sm70_shflsync_idx_p,@function
        .size           $__internal_49_$__cuda_sm70_shflsync_idx_p,($__internal_50_$__cuda_sm70_shflsync_up_p - $__internal_49_$__cuda_sm70_shflsync_idx_p)
$__internal_49_$__cuda_sm70_shflsync_idx_p:
[----:B------:R-:W-:-:S04]  /*1e970*/  MOV R44, 0xffffffff ;  /* 0xffffffff002c7802 */ /* 0x000fc80000000f00 */
[----:B------:R-:W-:Y:S04]  /*1e980*/  WARPSYNC R44 ;  /* 0x0000002c00007348 */ /* 0x000fe80003800000 */
[----:B------:R1:W2:Y:S02]  /*1e990*/  SHFL.IDX PT, R10, R11, R10, R3 ;  /* 0x0000000a0b0a7389 */ /* 0x0002a400000e0003 */
[----:B-1----:R-:W-:-:S04]  /*1e9a0*/  MOV R3, 0x0 ;  /* 0x0000000000037802 */ /* 0x002fc80000000f00 */
[----:B--2---:R-:W-:Y:S05]  /*1e9b0*/  RET.REL.NODEC R2 `(_ZN7cutlass13device_kernelIN5flash19enable_sm80_to_sm89INS1_16FlashAttnFwdSm80INS1_25CollectiveMainloopFwdSm80ILi4ELi1ELb0EN4cute5tupleIJNS5_1CILi128EEENS7_ILi80EEENS7_ILi64EEEEEELi64ENS_6half_tEfNS_4arch4Sm80ELb1ELb0ELb0ELb1ELb0ELb1ELb1ELb1EEENS1_21CollectiveEpilogueFwdINS6_IJS8_SA_S9_EEENS6_IJNS7_ILi1EEESI_SI_EEESC_SE_Li128ELb1ELb1ELb1ELb0EEENS1_36VarlenDynamicPersistentTileSchedulerILi128ELi80ELi128ELi128ELb1ELb1ELb0ELb1ELb1ELb1EEEEEEEEEvNT_6ParamsE) ;  /* 0xfffe164002007950 */ /* 0x004fea0003c3ffff */
        .weak           $__internal_50_$__cuda_sm70_shflsync_up_p
        .type           $__internal_50_$__cuda_sm70_shflsync_up_p,@function
        .size           $__internal_50_$__cuda_sm70_shflsync_up_p,($__internal_51_$__cuda_sm70_votesync_ballot - $__internal_50_$__cuda_sm70_shflsync_up_p)
$__internal_50_$__cuda_sm70_shflsync_up_p:
[----:B------:R-:W-:Y:S02]  /*1e9c0*/  IMAD.MOV.U32 R4, RZ, RZ, RZ ;  /* 0x000000ffff047224 */ /* 0x000fe400078e00ff */
[----:B------:R-:W-:-:S04]  /*1e9d0*/  IMAD.MOV.U32 R10, RZ, RZ, -0x1 ;  /* 0xffffffffff0a7424 */ /* 0x000fc800078e00ff */
[----:B------:R-:W-:Y:S04]  /*1e9e0*/  WARPSYNC R10 ;  /* 0x0000000a00007348 */ /* 0x000fe80003800000 */
[----:B------:R1:W2:Y:S02]  /*1e9f0*/  SHFL.UP PT, R4, R0, R2, R4 ;  /* 0x0400000200047389 */ /* 0x0002a400000e0004 */
[----:B-1----:R-:W-:Y:S02]  /*1ea00*/  MOV R2, R3 ;  /* 0x0000000300027202 */ /* 0x002fe40000000f00 */
[----:B------:R-:W-:-:S04]  /*1ea10*/  MOV R3, 0x0 ;  /* 0x0000000000037802 */ /* 0x000fc80000000f00 */
[----:B--2---:R-:W-:Y:S05]  /*1ea20*/  RET.REL.NODEC R2 `(_ZN7cutlass13device_kernelIN5flash19enable_sm80_to_sm89INS1_16FlashAttnFwdSm80INS1_25CollectiveMainloopFwdSm80ILi4ELi1ELb0EN4cute5tupleIJNS5_1CILi128EEENS7_ILi80EEENS7_ILi64EEEEEELi64ENS_6half_tEfNS_4arch4Sm80ELb1ELb0ELb0ELb1ELb0ELb1ELb1ELb1EEENS1_21CollectiveEpilogueFwdINS6_IJS8_SA_S9_EEENS6_IJNS7_ILi1EEESI_SI_EEESC_SE_Li128ELb1ELb1ELb1ELb0EEENS1_36VarlenDynamicPersistentTileSchedulerILi128ELi80ELi128ELi128ELb1ELb1ELb0ELb1ELb1ELb1EEEEEEEEEvNT_6ParamsE) ;  /* 0xfffe15d002007950 */ /* 0x004fea0003c3ffff */
        .weak           $__internal_51_$__cuda_sm70_votesync_ballot
        .type           $__internal_51_$__cuda_sm70_votesync_ballot,@function
        .size           $__internal_51_$__cuda_sm70_votesync_ballot,(.L_x_3293 - $__internal_51_$__cuda_sm70_votesync_ballot)
$__internal_51_$__cuda_sm70_votesync_ballot:
[----:B------:R-:W-:Y:S01]  /*1ea30*/  ISETP.NE.U32.AND P0, PT, R0, 0x1, PT ;  /* 0x000000010000780c */ /* 0x000fe20003f05070 */
[----:B------:R-:W-:-:S04]  /*1ea40*/  IMAD.MOV.U32 R3, RZ, RZ, -0x1 ;  /* 0xffffffffff037424 */ /* 0x000fc800078e00ff */
[----:B------:R-:W-:Y:S08]  /*1ea50*/  WARPSYNC R3 ;  /* 0x0000000300007348 */ /* 0x000ff00003800000 */
[----:B------:R-:W-:-:S04]  /*1ea60*/  VOTE.ANY R0, PT, !P0 ;  /* 0x0000000000007806 */ /* 0x000fc800040e0100 */
[----:B------:R-:W-:Y:S01]  /*1ea70*/  LOP3.LUT R0, R0, R3, RZ, 0xc0, !PT ;  /* 0x0000000300007212 */ /* 0x000fe200078ec0ff */
[----:B------:R-:W-:-:S04]  /*1ea80*/  IMAD.MOV.U32 R3, RZ, RZ, 0x0 ;  /* 0x00000000ff037424 */ /* 0x000fc800078e00ff */
[----:B------:R-:W-:Y:S05]  /*1ea90*/  RET.REL.NODEC R2 `(_ZN7cutlass13device_kernelIN5flash19enable_sm80_to_sm89INS1_16FlashAttnFwdSm80INS1_25CollectiveMainloopFwdSm80ILi4ELi1ELb0EN4cute5tupleIJNS5_1CILi128EEENS7_ILi80EEENS7_ILi64EEEEEELi64ENS_6half_tEfNS_4arch4Sm80ELb1ELb0ELb0ELb1ELb0ELb1ELb1ELb1EEENS1_21CollectiveEpilogueFwdINS6_IJS8_SA_S9_EEENS6_IJNS7_ILi1EEESI_SI_EEESC_SE_Li128ELb1ELb1ELb1ELb0EEENS1_36VarlenDynamicPersistentTileSchedulerILi128ELi80ELi128ELi128ELb1ELb1ELb0ELb1ELb1ELb1EEEEEEEEEvNT_6ParamsE) ;  /* 0xfffe156002007950 */ /* 0x000fea0003c3ffff */
.L_x_3227:
        /* <DEDUP_REMOVED lines=14> */
.L_x_3293:


//--------------------- .nv.shared._ZN7cutlass13device_kernelIN5flash19enable_sm80_to_sm89INS1_16FlashAttnFwdSm80INS1_25CollectiveMainloopFwdSm80ILi4ELi1ELb0EN4cute5tupleIJNS5_1CILi128EEENS7_ILi112EEENS7_ILi64EEEEEELi64ENS_6half_tEfNS_4arch4Sm80ELb0ELb0ELb1ELb0ELb0ELb0ELb1ELb1EEENS1_21CollectiveEpilogueFwdINS6_IJS8_SA_S9_EEENS6_IJNS7_ILi1EEESI_SI_EEESC_SE_Li128ELb0ELb1ELb1ELb0EEENS1_19SingleTileSchedulerILb0ELb1ELb1ELi128EEEEEEEEEvNT_6ParamsE --------------------------
	.section	.nv.shared._ZN7cutlass13device_kernelIN5flash19enable_sm80_to_sm89INS1_16FlashAttnFwdSm80INS1_25CollectiveMainloopFwdSm80ILi4ELi1ELb0EN4cute5tupleIJNS5_1CILi128EEENS7_ILi112EEENS7_ILi64EEEEEELi64ENS_6half_tEfNS_4arch4Sm80ELb0ELb0ELb1ELb0ELb0ELb0ELb1ELb1EEENS1_21CollectiveEpilogueFwdINS6_IJS8_SA_S9_EEENS6_IJNS7_ILi1EEESI_SI_EEESC_SE_Li128ELb0ELb1ELb1ELb0EEENS1_19SingleTileSchedulerILb0ELb1ELb1ELi128EEEEEEEEEvNT_6ParamsE,"aw",@nobits
	.sectionflags	@""
	.align	16


//--------------------- .nv.global                --------------------------
	.section	.nv.global,"aw",@nobits
.nv.global:
	.type		_ZN82_INTERNAL_68294c48_46_flash_fwd_hdim64_fp16_split_softcapall_sm80_cu_ef95aea4_42304cute1_E,@object
	.size		_ZN82_INTERNAL_68294c48_46_flash_fwd_hdim64_fp16_split_softcapall_sm80_cu_ef95aea4_42304cute1_E,(_ZN82_INTERNAL_68294c48_46_flash_fwd_hdim64_fp16_split_softcapall_sm80_cu_ef95aea4_42304cuda3std3__45__cpo6cbeginE - _ZN82_INTERNAL_68294c48_46_flash_fwd_hdim64_fp16_split_softcapall_sm80_cu_ef95aea4_42304cute1_E)
_ZN82_INTERNAL_68294c48_46_flash_fwd_hdim64_fp16_split_softcapall_sm80_cu_ef95aea4_42304cute1_E:
	.zero		1
	.type		_ZN82_INTERNAL_68294c48_46_flash_fwd_hdim64_fp16_split_softcapall_sm80_cu_ef95aea4_42304cuda3std3__45__cpo6cbeginE,@object
	.size		_ZN82_INTERNAL_68294c48_46_flash_fwd_hdim64_fp16_split_softcapall_sm80_cu_ef95aea4_42304cuda3std3__45__cpo6cbeginE,(_ZN82_INTERNAL_68294c48_46_flash_fwd_hdim64_fp16_split_softcapall_sm80_cu_ef95aea4_42304cuda3std3__48in_placeE - _ZN82_INTERNAL_68294c48_46_flash_fwd_hdim64_fp16_split_softcapall_sm80_cu_ef95aea4_42304cuda3std3__45__cpo6cbeginE)
_ZN82_INTERNAL_68294c48_46_flash_fwd_hdim64_fp16_split_softcapall_sm80_cu_ef95aea4_42304cuda3std3__45__cpo6cbeginE:
	.zero		1
	.type		_ZN82_INTERNAL_68294c48_46_flash_fwd_hdim64_fp16_split_softcapall_sm80_cu_ef95aea4_42304cuda3std3__48in_placeE,@object
	.size		_ZN82_INTERNAL_68294c48_46_flash_fwd_hdim64_fp16_split_softcapall_sm80_cu_ef95aea4_42304cuda3std3__48in_placeE,(_ZN82_INTERNAL_68294c48_46_flash_fwd_hdim64_fp16_split_softcapall_sm80_cu_ef95aea4_42304cuda3std6ranges3__45__cpo9iter_moveE - _ZN82_INTERNAL_68294c48_46_flash_fwd_hdim64_fp16_split_softcapall_sm80_cu_ef95aea4_42304cuda3std3__48in_placeE)
_ZN82_INTERNAL_68294c48_46_flash_fwd_hdim64_fp16_split_softcapall_sm80_cu_ef95aea4_42304cuda3std3__48in_placeE:
	.zero		1
	.type		_ZN82_INTERNAL_68294c48_46_flash_fwd_hdim64_fp16_split_softcapall_sm80_cu_ef95aea4_42304cuda3std6ranges3__45__cpo9iter_moveE,@object
	.size		_ZN82_INTERNAL_68294c48_46_flash_fwd_hdim64_fp16_split_softcapall_sm80_cu_ef95aea4_42304cuda3std6ranges3__45__cpo9iter_moveE,(_ZN82_INTERNAL_68294c48_46_flash_fwd_hdim64_fp16_split_softcapall_sm80_cu_ef95aea4_42304cuda3std3__45__cpo5beginE - _ZN82_INTERNAL_68294c48_46_flash_fwd_hdim64_fp16_split_softcapall_sm80_cu_ef95aea4_42304cuda3std6ranges3__45__cpo9iter_moveE)
_ZN82_INTERNAL_68294c48_46_flash_fwd_hdim64_fp16_split_softcapall_sm80_cu_ef95aea4_42304cuda3std6ranges3__45__cpo9iter_moveE:
	.zero		1
	.type		_ZN82_INTERNAL_68294c48_46_flash_fwd_hdim64_fp16_split_softcapall_sm80_cu_ef95aea4_42304cuda3std3__45__cpo5beginE,@object
	.size		_ZN82_INTERNAL_68294c48_46_flash_fwd_hdim64_fp16_split_softcapall_sm80_cu_ef95aea4_42304cuda3std3__45__cpo5beginE,(_ZN82_INTERNAL_68294c48_46_flash_fwd_hdim64_fp16_split_softcapall_sm80_cu_ef95aea4_42304cuda3std3__484_GLOBAL__N__68294c48_46_flash_fwd_hdim64_fp16_split_softcapall_sm80_cu_ef95aea4_42306ignoreE - _ZN82_INTERNAL_68294c48_46_flash_fwd_hdim64_fp16_split_softcapall_sm80_cu_ef95aea4_42304cuda3std3__45__cpo5beginE)
_ZN82_INTERNAL_68294c48_46_flash_fwd_hdim64_fp16_split_softcapall_sm80_cu_ef95aea4_42304cuda3std3__45__cpo5beginE:
	.zero		1
	.type		_ZN82_INTERNAL_68294c48_46_flash_fwd_hdim64_fp16_split_softcapall_sm80_cu_ef95aea4_42304cuda3std3__484_GLOBAL__N__68294c48_46_flash_fwd_hdim64_fp16_split_softcapall_sm80_cu_ef95aea4_42306ignoreE,@object
	.size		_ZN82_INTERNAL_68294c48_46_flash_fwd_hdim64_fp16_split_softcapall_sm80_cu_ef95aea4_42304cuda3std3__484_GLOBAL__N__68294c48_46_flash_fwd_hdim64_fp16_split_softcapall_sm80_cu_ef95aea4_42306ignoreE,(_ZN82_INTERNAL_68294c48_46_flash_fwd_hdim64_fp16_split_softcapall_sm80_cu_ef95aea4_42304cute7productE - _ZN82_INTERNAL_68294c48_46_flash_fwd_hdim64_fp16_split_softcapall_sm80_cu_ef95aea4_42304cuda3std3__484_GLOBAL__N__68294c48_46_flash_fwd_hdim64_fp16_split_softcapall_sm80_cu_ef95aea4_42306ignoreE)
_ZN82_INTERNAL_68294c48_46_flash_fwd_hdim64_fp16_split_softcapall_sm80_cu_ef95aea4_42304cuda3std3__484_GLOBAL__N__68294c48_46_flash_fwd_hdim64_fp16_split_softcapall_sm80_cu_ef95aea4_42306ignoreE:
	.zero		1
	.type		_ZN82_INTERNAL_68294c48_46_flash_fwd_hdim64_fp16_split_softcapall_sm80_cu_ef95aea4_42304cute7productE,@object
	.size		_ZN82_INTERNAL_68294c48_46_flash_fwd_hdim64_fp16_split_softcapall_sm80_cu_ef95aea4_42304cute7productE,(_ZN82_INTERNAL_68294c48_46_flash_fwd_hdim64_fp16_split_softcapall_sm80_cu_ef95aea4_42304cuda3std3__45__cpo3endE - _ZN82_INTERNAL_68294c48_46_flash_fwd_hdim64_fp16_split_softcapall_sm80_cu_ef95aea4_42304cute7productE)
_ZN82_INTERNAL_68294c48_46_flash_fwd_hdim64_fp16_split_softcapall_sm80_cu_ef95aea4_42304cute7productE:
	.zero		1
	.type		_ZN82_INTERNAL_68294c48_46_flash_fwd_hdim64_fp16_split_softcapall_sm80_cu_ef95aea4_42304cuda3std3__45__cpo3endE,@object
	.size		_ZN82_INTERNAL_68294c48_46_flash_fwd_hdim64_fp16_split_softcapall_sm80_cu_ef95aea4_42304cuda3std3__45__cpo3endE,(_ZN82_INTERNAL_68294c48_46_flash_fwd_hdim64_fp16_split_softcapall_sm80_cu_ef95aea4_42304cuda3std3__419piecewise_constructE - _ZN82_INTERNAL_68294c48_46_flash_fwd_hdim64_fp16_split_softcapall_sm80_cu_ef95aea4_42304cuda3std3__45__cpo3endE)
_ZN82_INTERNAL_68294c48_46_flash_fwd_hdim64_fp16_split_softcapall_sm80_cu_ef95aea4_42304cuda3std3__45__cpo3endE:
	.zero		1
	.type		_ZN82_INTERNAL_68294c48_46_flash_fwd_hdim64_fp16_split_softcapall_sm80_cu_ef95aea4_42304cuda3std3__419piecewise_constructE,@object
	.size		_ZN82_INTERNAL_68294c48_46_flash_fwd_hdim64_fp16_split_softcapall_sm80_cu_ef95aea4_42304cuda3std3__419piecewise_constructE,(_ZN82_INTERNAL_68294c48_46_flash_fwd_hdim64_fp16_split_softcapall_sm80_cu_ef95aea4_42304cuda3std3__45__cpo4cendE - _ZN82_INTERNAL_68294c48_46_flash_fwd_hdim64_fp16_split_softcapall_sm80_cu_ef95aea4_42304cuda3std3__419piecewise_constructE)
_ZN82_INTERNAL_68294c48_46_flash_fwd_hdim64_fp16_split_softcapall_sm80_cu_ef95aea4_42304cuda3std3__419piecewise_constructE:
	.zero		1
	.type		_ZN82_INTERNAL_68294c48_46_flash_fwd_hdim64_fp16_split_softcapall_sm80_cu_ef95aea4_42304cuda3std3__45__cpo4cendE,@object
	.size		_ZN82_INTERNAL_68294c48_46_flash_fwd_hdim64_fp16_split_softcapall_sm80_cu_ef95aea4_42304cuda3std3__45__cpo4cendE,(_ZN82_INTERNAL_68294c48_46_flash_fwd_hdim64_fp16_split_softcapall_sm80_cu_ef95aea4_42304cuda3std6ranges3__45__cpo4swapE - _ZN82_INTERNAL_68294c48_46_flash_fwd_hdim64_fp16_split_softcapall_sm80_cu_ef95aea4_42304cuda3std3__45__cpo4cendE)
_ZN82_INTERNAL_68294c48_46_flash_fwd_hdim64_fp16_split_softcapall_sm80_cu_ef95aea4_42304cuda3std3__45__cpo4cendE:
	.zero		1
	.type		_ZN82_INTERNAL_68294c48_46_flash_fwd_hdim64_fp16_split_softcapall_sm80_cu_ef95aea4_42304cuda3std6ranges3__45__cpo4swapE,@object
	.size		_ZN82_INTERNAL_68294c48_46_flash_fwd_hdim64_fp16_split_softcapall_sm80_cu_ef95aea4_42304cuda3std6ranges3__45__cpo4swapE,(.L_7 - _ZN82_INTERNAL_68294c48_46_flash_fwd_hdim64_fp16_split_softcapall_sm80_cu_ef95aea4_42304cuda3std6ranges3__45__cpo4swapE)
_ZN82_INTERNAL_68294c48_46_flash_fwd_hdim64_fp16_split_softcapall_sm80_cu_ef95aea4_42304cuda3std6ranges3__45__cpo4swapE:
	.zero		1
.L_7:


//--------------------- .nv.shared._ZN7cutlass13device_kernelIN5flash19enable_sm80_to_sm89INS1_16FlashAttnFwdSm80INS1_25CollectiveMainloopFwdSm80ILi4ELi1ELb0EN4cute5tupleIJNS5_1CILi128EEENS7_ILi80EEENS7_ILi64EEEEEELi64ENS_6half_tEfNS_4arch4Sm80ELb0ELb0ELb1ELb1ELb0ELb0ELb1ELb1EEENS1_21CollectiveEpilogueFwdINS6_IJS8_SA_S9_EEENS6_IJNS7_ILi1EEESI_SI_EEESC_SE_Li128ELb1ELb1ELb1ELb0EEENS1_36VarlenDynamicPersistentTileSchedulerILi128ELi80ELi128ELi128ELb1ELb1ELb0ELb0ELb1ELb1EEEEEEEEEvNT_6ParamsE --------------------------
	.section	.nv.shared._ZN7cutlass13device_kernelIN5flash19enable_sm80_to_sm89INS1_16FlashAttnFwdSm80INS1_25CollectiveMainloopFwdSm80ILi4ELi1ELb0EN4cute5tupleIJNS5_1CILi128EEENS7_ILi80EEENS7_ILi64EEEEEELi64ENS_6half_tEfNS_4arch4Sm80ELb0ELb0ELb1ELb1ELb0ELb0ELb1ELb1EEENS1_21CollectiveEpilogueFwdINS6_IJS8_SA_S9_EEENS6_IJNS7_ILi1EEESI_SI_EEESC_SE_Li128ELb1ELb1ELb1ELb0EEENS1_36VarlenDynamicPersistentTileSchedulerILi128ELi80ELi128ELi128ELb1ELb1ELb0ELb0ELb1ELb1EEEEEEEEEvNT_6ParamsE,"aw",@nobits
	.sectionflags	@""
	.align	16


//--------------------- .nv.shared._ZN7cutlass13device_kernelIN5flash19enable_sm80_to_sm89INS1_16FlashAttnFwdSm80INS1_25CollectiveMainloopFwdSm80ILi4ELi1ELb0EN4cute5tupleIJNS5_1CILi128EEENS7_ILi80EEENS7_ILi64EEEEEELi64ENS_6half_tEfNS_4arch4Sm80ELb0ELb0ELb1ELb1ELb0ELb1ELb1ELb1EEENS1_21CollectiveEpilogueFwdINS6_IJS8_SA_S9_EEENS6_IJNS7_ILi1EEESI_SI_EEESC_SE_Li128ELb1ELb1ELb1ELb0EEENS1_36VarlenDynamicPersistentTileSchedulerILi128ELi80ELi128ELi128ELb1ELb1ELb0ELb0ELb1ELb1EEEEEEEEEvNT_6ParamsE --------------------------
	.section	.nv.shared._ZN7cutlass13device_kernelIN5flash19enable_sm80_to_sm89INS1_16FlashAttnFwdSm80INS1_25CollectiveMainloopFwdSm80ILi4ELi1ELb0EN4cute5tupleIJNS5_1CILi128EEENS7_ILi80EEENS7_ILi64EEEEEELi64ENS_6half_tEfNS_4arch4Sm80ELb0ELb0ELb1ELb1ELb0ELb1ELb1ELb1EEENS1_21CollectiveEpilogueFwdINS6_IJS8_SA_S9_EEENS6_IJNS7_ILi1EEESI_SI_EEESC_SE_Li128ELb1ELb1ELb1ELb0EEENS1_36VarlenDynamicPersistentTileSchedulerILi128ELi80ELi128ELi128ELb1ELb1ELb0ELb0ELb1ELb1EEEEEEEEEvNT_6ParamsE,"aw",@nobits
	.sectionflags	@""
	.align	16


//--------------------- .nv.shared._ZN7cutlass13device_kernelIN5flash19enable_sm80_to_sm89INS1_16FlashAttnFwdSm80INS1_25CollectiveMainloopFwdSm80ILi4ELi1ELb0EN4cute5tupleIJNS5_1CILi128EEENS7_ILi96EEENS7_ILi64EEEEEELi64ENS_6half_tEfNS_4arch4Sm80ELb0ELb1ELb1ELb0ELb0ELb0ELb1ELb1EEENS1_21CollectiveEpilogueFwdINS6_IJS8_SA_S9_EEENS6_IJNS7_ILi1EEESI_SI_EEESC_SE_Li128ELb0ELb1ELb1ELb0EEENS1_19SingleTileSchedulerILb0ELb1ELb1ELi128EEEEEEEEEvNT_6ParamsE --------------------------
	.section	.nv.shared._ZN7cutlass13device_kernelIN5flash19enable_sm80_to_sm89INS1_16FlashAttnFwdSm80INS1_25CollectiveMainloopFwdSm80ILi4ELi1ELb0EN4cute5tupleIJNS5_1CILi128EEENS7_ILi96EEENS7_ILi64EEEEEELi64ENS_6half_tEfNS_4arch4Sm80ELb0ELb1ELb1ELb0ELb0ELb0ELb1ELb1EEENS1_21CollectiveEpilogueFwdINS6_IJS8_SA_S9_EEENS6_IJNS7_ILi1EEESI_SI_EEESC_SE_Li128ELb0ELb1ELb1ELb0EEENS1_19SingleTileSchedulerILb0ELb1ELb1ELi128EEEEEEEEEvNT_6ParamsE,"aw",@nobits
	.sectionflags	@""
	.align	16


//--------------------- .nv.shared._ZN7cutlass13device_kernelIN5flash19enable_sm80_to_sm89INS1_16FlashAttnFwdSm80INS1_25CollectiveMainloopFwdSm80ILi4ELi1ELb0EN4cute5tupleIJNS5_1CILi128EEENS7_ILi80EEENS7_ILi64EEEEEELi64ENS_6half_tEfNS_4arch4Sm80ELb0ELb1ELb1ELb1ELb0ELb0ELb1ELb1EEENS1_21CollectiveEpilogueFwdINS6_IJS8_SA_S9_EEENS6_IJNS7_ILi1EEESI_SI_EEESC_SE_Li128ELb1ELb1ELb1ELb0EEENS1_36VarlenDynamicPersistentTileSchedulerILi128ELi80ELi128ELi128ELb1ELb1ELb0ELb1ELb0ELb1EEEEEEEEEvNT_6ParamsE --------------------------
	.section	.nv.shared._ZN7cutlass13device_kernelIN5flash19enable_sm80_to_sm89INS1_16FlashAttnFwdSm80INS1_25CollectiveMainloopFwdSm80ILi4ELi1ELb0EN4cute5tupleIJNS5_1CILi128EEENS7_ILi80EEENS7_ILi64EEEEEELi64ENS_6half_tEfNS_4arch4Sm80ELb0ELb1ELb1ELb1ELb0ELb0ELb1ELb1EEENS1_21CollectiveEpilogueFwdINS6_IJS8_SA_S9_EEENS6_IJNS7_ILi1EEESI_SI_EEESC_SE_Li128ELb1ELb1ELb1ELb0EEENS1_36VarlenDynamicPersistentTileSchedulerILi128ELi80ELi128ELi128ELb1ELb1ELb0ELb1ELb0ELb1EEEEEEEEEvNT_6ParamsE,"aw",@nobits
	.sectionflags	@""
	.align	16


//--------------------- .nv.shared._ZN7cutlass13device_kernelIN5flash19enable_sm80_to_sm89INS1_16FlashAttnFwdSm80INS1_25CollectiveMainloopFwdSm80ILi4ELi1ELb0EN4cute5tupleIJNS5_1CILi128EEENS7_ILi80EEENS7_ILi64EEEEEELi64ENS_6half_tEfNS_4arch4Sm80ELb0ELb1ELb1ELb1ELb0ELb1ELb1ELb1EEENS1_21CollectiveEpilogueFwdINS6_IJS8_SA_S9_EEENS6_IJNS7_ILi1EEESI_SI_EEESC_SE_Li128ELb1ELb1ELb1ELb0EEENS1_36VarlenDynamicPersistentTileSchedulerILi128ELi80ELi128ELi128ELb1ELb1ELb0ELb1ELb0ELb1EEEEEEEEEvNT_6ParamsE --------------------------
	.section	.nv.shared._ZN7cutlass13device_kernelIN5flash19enable_sm80_to_sm89INS1_16FlashAttnFwdSm80INS1_25CollectiveMainloopFwdSm80ILi4ELi1ELb0EN4cute5tupleIJNS5_1CILi128EEENS7_ILi80EEENS7_ILi64EEEEEELi64ENS_6half_tEfNS_4arch4Sm80ELb0ELb1ELb1ELb1ELb0ELb1ELb1ELb1EEENS1_21CollectiveEpilogueFwdINS6_IJS8_SA_S9_EEENS6_IJNS7_ILi1EEESI_SI_EEESC_SE_Li128ELb1ELb1ELb1ELb0EEENS1_36VarlenDynamicPersistentTileSchedulerILi128ELi80ELi128ELi128ELb1ELb1ELb0ELb1ELb0ELb1EEEEEEEEEvNT_6ParamsE,"aw",@nobits
	.sectionflags	@""
	.align	16


//--------------------- .nv.shared._ZN7cutlass13device_kernelIN5flash19enable_sm80_to_sm89INS1_16FlashAttnFwdSm80INS1_25CollectiveMainloopFwdSm80ILi4ELi1ELb0EN4cute5tupleIJNS5_1CILi128EEENS7_ILi112EEENS7_ILi64EEEEEELi64ENS_6half_tEfNS_4arch4Sm80ELb1ELb0ELb1ELb0ELb0ELb0ELb1ELb1EEENS1_21CollectiveEpilogueFwdINS6_IJS8_SA_S9_EEENS6_IJNS7_ILi1EEESI_SI_EEESC_SE_Li128ELb0ELb1ELb1ELb0EEENS1_30DynamicPersistentTileSchedulerILi128ELi128ELb1ELb1ELb0EEEEEEEEEvNT_6ParamsE --------------------------
	.section	.nv.shared._ZN7cutlass13device_kernelIN5flash19enable_sm80_to_sm89INS1_16FlashAttnFwdSm80INS1_25CollectiveMainloopFwdSm80ILi4ELi1ELb0EN4cute5tupleIJNS5_1CILi128EEENS7_ILi112EEENS7_ILi64EEEEEELi64ENS_6half_tEfNS_4arch4Sm80ELb1ELb0ELb1ELb0ELb0ELb0ELb1ELb1EEENS1_21CollectiveEpilogueFwdINS6_IJS8_SA_S9_EEENS6_IJNS7_ILi1EEESI_SI_EEESC_SE_Li128ELb0ELb1ELb1ELb0EEENS1_30DynamicPersistentTileSchedulerILi128ELi128ELb1ELb1ELb0EEEEEEEEEvNT_6ParamsE,"aw",@nobits
	.sectionflags	@""
	.align	16


//--------------------- .nv.shared._ZN7cutlass13device_kernelIN5flash19enable_sm80_to_sm89INS1_16FlashAttnFwdSm80INS1_25CollectiveMainloopFwdSm80ILi4ELi1ELb0EN4cute5tupleIJNS5_1CILi128EEENS7_ILi80EEENS7_ILi64EEEEEELi64ENS_6half_tEfNS_4arch4Sm80ELb1ELb0ELb1ELb1ELb0ELb0ELb1ELb1EEENS1_21CollectiveEpilogueFwdINS6_IJS8_SA_S9_EEENS6_IJNS7_ILi1EEESI_SI_EEESC_SE_Li128ELb1ELb1ELb1ELb0EEENS1_36VarlenDynamicPersistentTileSchedulerILi128ELi80ELi128ELi128ELb1ELb1ELb0ELb1ELb1ELb1EEEEEEEEEvNT_6ParamsE --------------------------
	.section	.nv.shared._ZN7cutlass13device_kernelIN5flash19enable_sm80_to_sm89INS1_16FlashAttnFwdSm80INS1_25CollectiveMainloopFwdSm80ILi4ELi1ELb0EN4cute5tupleIJNS5_1CILi128EEENS7_ILi80EEENS7_ILi64EEEEEELi64ENS_6half_tEfNS_4arch4Sm80ELb1ELb0ELb1ELb1ELb0ELb0ELb1ELb1EEENS1_21CollectiveEpilogueFwdINS6_IJS8_SA_S9_EEENS6_IJNS7_ILi1EEESI_SI_EEESC_SE_Li128ELb1ELb1ELb1ELb0EEENS1_36VarlenDynamicPersistentTileSchedulerILi128ELi80ELi128ELi128ELb1ELb1ELb0ELb1ELb1ELb1EEEEEEEEEvNT_6ParamsE,"aw",@nobits
	.sectionflags	@""
	.align	16


//--------------------- .nv.shared._ZN7cutlass13device_kernelIN5flash19enable_sm80_to_sm89INS1_16FlashAttnFwdSm80INS1_25CollectiveMainloopFwdSm80ILi4ELi1ELb0EN4cute5tupleIJNS5_1CILi128EEENS7_ILi80EEENS7_ILi64EEEEEELi64ENS_6half_tEfNS_4arch4Sm80ELb1ELb0ELb1ELb1ELb0ELb1ELb1ELb1EEENS1_21CollectiveEpilogueFwdINS6_IJS8_SA_S9_EEENS6_IJNS7_ILi1EEESI_SI_EEESC_SE_Li128ELb1ELb1ELb1ELb0EEENS1_36VarlenDynamicPersistentTileSchedulerILi128ELi80ELi128ELi128ELb1ELb1ELb0ELb1ELb1ELb1EEEEEEEEEvNT_6ParamsE --------------------------
	.section	.nv.shared._ZN7cutlass13device_kernelIN5flash19enable_sm80_to_sm89INS1_16FlashAttnFwdSm80INS1_25CollectiveMainloopFwdSm80ILi4ELi1ELb0EN4cute5tupleIJNS5_1CILi128EEENS7_ILi80EEENS7_ILi64EEEEEELi64ENS_6half_tEfNS_4arch4Sm80ELb1ELb0ELb1ELb1ELb0ELb1ELb1ELb1EEENS1_21CollectiveEpilogueFwdINS6_IJS8_SA_S9_EEENS6_IJNS7_ILi1EEESI_SI_EEESC_SE_Li128ELb1ELb1ELb1ELb0EEENS1_36VarlenDynamicPersistentTileSchedulerILi128ELi80ELi128ELi128ELb1ELb1ELb0ELb1ELb1ELb1EEEEEEEEEvNT_6ParamsE,"aw",@nobits
	.sectionflags	@""
	.align	16


//--------------------- .nv.shared._ZN7cutlass13device_kernelIN5flash19enable_sm80_to_sm89INS1_16FlashAttnFwdSm80INS1_25CollectiveMainloopFwdSm80ILi4ELi1ELb0EN4cute5tupleIJNS5_1CILi128EEENS7_ILi112EEENS7_ILi64EEEEEELi64ENS_6half_tEfNS_4arch4Sm80ELb0ELb0ELb0ELb0ELb0ELb0ELb1ELb1EEENS1_21CollectiveEpilogueFwdINS6_IJS8_SA_S9_EEENS6_IJNS7_ILi1EEESI_SI_EEESC_SE_Li128ELb0ELb1ELb1ELb0EEENS1_19SingleTileSchedulerILb0ELb1ELb1ELi128EEEEEEEEEvNT_6ParamsE --------------------------
	.section	.nv.shared._ZN7cutlass13device_kernelIN5flash19enable_sm80_to_sm89INS1_16FlashAttnFwdSm80INS1_25CollectiveMainloopFwdSm80ILi4ELi1ELb0EN4cute5tupleIJNS5_1CILi128EEENS7_ILi112EEENS7_ILi64EEEEEELi64ENS_6half_tEfNS_4arch4Sm80ELb0ELb0ELb0ELb0ELb0ELb0ELb1ELb1EEENS1_21CollectiveEpilogueFwdINS6_IJS8_SA_S9_EEENS6_IJNS7_ILi1EEESI_SI_EEESC_SE_Li128ELb0ELb1ELb1ELb0EEENS1_19SingleTileSchedulerILb0ELb1ELb1ELi128EEEEEEEEEvNT_6ParamsE,"aw",@nobits
	.sectionflags	@""
	.align	16


//--------------------- .nv.shared._ZN7cutlass13device_kernelIN5flash19enable_sm80_to_sm89INS1_16FlashAttnFwdSm80INS1_25CollectiveMainloopFwdSm80ILi4ELi1ELb0EN4cute5tupleIJNS5_1CILi128EEENS7_ILi80EEENS7_ILi64EEEEEELi64ENS_6half_tEfNS_4arch4Sm80ELb0ELb0ELb0ELb1ELb0ELb0ELb1ELb1EEENS1_21CollectiveEpilogueFwdINS6_IJS8_SA_S9_EEENS6_IJNS7_ILi1EEESI_SI_EEESC_SE_Li128ELb1ELb1ELb1ELb0EEENS1_36VarlenDynamicPersistentTileSchedulerILi128ELi80ELi128ELi128ELb1ELb1ELb0ELb0ELb1ELb1EEEEEEEEEvNT_6ParamsE --------------------------
	.section	.nv.shared._ZN7cutlass13device_kernelIN5flash19enable_sm80_to_sm89INS1_16FlashAttnFwdSm80INS1_25CollectiveMainloopFwdSm80ILi4ELi1ELb0EN4cute5tupleIJNS5_1CILi128EEENS7_ILi80EEENS7_ILi64EEEEEELi64ENS_6half_tEfNS_4arch4Sm80ELb0ELb0ELb0ELb1ELb0ELb0ELb1ELb1EEENS1_21CollectiveEpilogueFwdINS6_IJS8_SA_S9_EEENS6_IJNS7_ILi1EEESI_SI_EEESC_SE_Li128ELb1ELb1ELb1ELb0EEENS1_36VarlenDynamicPersistentTileSchedulerILi128ELi80ELi128ELi128ELb1ELb1ELb0ELb0ELb1ELb1EEEEEEEEEvNT_6ParamsE,"aw",@nobits
	.sectionflags	@""
	.align	16


//--------------------- .nv.shared._ZN7cutlass13device_kernelIN5flash19enable_sm80_to_sm89INS1_16FlashAttnFwdSm80INS1_25CollectiveMainloopFwdSm80ILi4ELi1ELb0EN4cute5tupleIJNS5_1CILi128EEENS7_ILi80EEENS7_ILi64EEEEEELi64ENS_6half_tEfNS_4arch4Sm80ELb0ELb0ELb0ELb1ELb0ELb1ELb1ELb1EEENS1_21CollectiveEpilogueFwdINS6_IJS8_SA_S9_EEENS6_IJNS7_ILi1EEESI_SI_EEESC_SE_Li128ELb1ELb1ELb1ELb0EEENS1_36VarlenDynamicPersistentTileSchedulerILi128ELi80ELi128ELi128ELb1ELb1ELb0ELb0ELb1ELb1EEEEEEEEEvNT_6ParamsE --------------------------
	.section	.nv.shared._ZN7cutlass13device_kernelIN5flash19enable_sm80_to_sm89INS1_16FlashAttnFwdSm80INS1_25CollectiveMainloopFwdSm80ILi4ELi1ELb0EN4cute5tupleIJNS5_1CILi128EEENS7_ILi80EEENS7_ILi64EEEEEELi64ENS_6half_tEfNS_4arch4Sm80ELb0ELb0ELb0ELb1ELb0ELb1ELb1ELb1EEENS1_21CollectiveEpilogueFwdINS6_IJS8_SA_S9_EEENS6_IJNS7_ILi1EEESI_SI_EEESC_SE_Li128ELb1ELb1ELb1ELb0EEENS1_36VarlenDynamicPersistentTileSchedulerILi128ELi80ELi128ELi128ELb1ELb1ELb0ELb0ELb1ELb1EEEEEEEEEvNT_6ParamsE,"aw",@nobits
	.sectionflags	@""
	.align	16


//--------------------- .nv.shared._ZN7cutlass13device_kernelIN5flash19enable_sm80_to_sm89INS1_16FlashAttnFwdSm80INS1_25CollectiveMainloopFwdSm80ILi4ELi1ELb0EN4cute5tupleIJNS5_1CILi128EEENS7_ILi96EEENS7_ILi64EEEEEELi64ENS_6half_tEfNS_4arch4Sm80ELb0ELb1ELb0ELb0ELb0ELb0ELb1ELb1EEENS1_21CollectiveEpilogueFwdINS6_IJS8_SA_S9_EEENS6_IJNS7_ILi1EEESI_SI_EEESC_SE_Li128ELb0ELb1ELb1ELb0EEENS1_19SingleTileSchedulerILb0ELb1ELb1ELi128EEEEEEEEEvNT_6ParamsE --------------------------
	.section	.nv.shared._ZN7cutlass13device_kernelIN5flash19enable_sm80_to_sm89INS1_16FlashAttnFwdSm80INS1_25CollectiveMainloopFwdSm80ILi4ELi1ELb0EN4cute5tupleIJNS5_1CILi128EEENS7_ILi96EEENS7_ILi64EEEEEELi64ENS_6half_tEfNS_4arch4Sm80ELb0ELb1ELb0ELb0ELb0ELb0ELb1ELb1EEENS1_21CollectiveEpilogueFwdINS6_IJS8_SA_S9_EEENS6_IJNS7_ILi1EEESI_SI_EEESC_SE_Li128ELb0ELb1ELb1ELb0EEENS1_19SingleTileSchedulerILb0ELb1ELb1ELi128EEEEEEEEEvNT_6ParamsE,"aw",@nobits
	.sectionflags	@""
	.align	16


//--------------------- .nv.shared._ZN7cutlass13device_kernelIN5flash19enable_sm80_to_sm89INS1_16FlashAttnFwdSm80INS1_25CollectiveMainloopFwdSm80ILi4ELi1ELb0EN4cute5tupleIJNS5_1CILi128EEENS7_ILi80EEENS7_ILi64EEEEEELi64ENS_6half_tEfNS_4arch4Sm80ELb0ELb1ELb0ELb1ELb0ELb0ELb1ELb1EEENS1_21CollectiveEpilogueFwdINS6_IJS8_SA_S9_EEENS6_IJNS7_ILi1EEESI_SI_EEESC_SE_Li128ELb1ELb1ELb1ELb0EEENS1_36VarlenDynamicPersistentTileSchedulerILi128ELi80ELi128ELi128ELb1ELb1ELb0ELb1ELb0ELb1EEEEEEEEEvNT_6ParamsE --------------------------
	.section	.nv.shared._ZN7cutlass13device_kernelIN5flash19enable_sm80_to_sm89INS1_16FlashAttnFwdSm80INS1_25CollectiveMainloopFwdSm80ILi4ELi1ELb0EN4cute5tupleIJNS5_1CILi128EEENS7_ILi80EEENS7_ILi64EEEEEELi64ENS_6half_tEfNS_4arch4Sm80ELb0ELb1ELb0ELb1ELb0ELb0ELb1ELb1EEENS1_21CollectiveEpilogueFwdINS6_IJS8_SA_S9_EEENS6_IJNS7_ILi1EEESI_SI_EEESC_SE_Li128ELb1ELb1ELb1ELb0EEENS1_36VarlenDynamicPersistentTileSchedulerILi128ELi80ELi128ELi128ELb1ELb1ELb0ELb1ELb0ELb1EEEEEEEEEvNT_6ParamsE,"aw",@nobits
	.sectionflags	@""
	.align	16


//--------------------- .nv.shared._ZN7cutlass13device_kernelIN5flash19enable_sm80_to_sm89INS1_16FlashAttnFwdSm80INS1_25CollectiveMainloopFwdSm80ILi4ELi1ELb0EN4cute5tupleIJNS5_1CILi128EEENS7_ILi80EEENS7_ILi64EEEEEELi64ENS_6half_tEfNS_4arch4Sm80ELb0ELb1ELb0ELb1ELb0ELb1ELb1ELb1EEENS1_21CollectiveEpilogueFwdINS6_IJS8_SA_S9_EEENS6_IJNS7_ILi1EEESI_SI_EEESC_SE_Li128ELb1ELb1ELb1ELb0EEENS1_36VarlenDynamicPersistentTileSchedulerILi128ELi80ELi128ELi128ELb1ELb1ELb0ELb1ELb0ELb1EEEEEEEEEvNT_6ParamsE --------------------------
	.section	.nv.shared._ZN7cutlass13device_kernelIN5flash19enable_sm80_to_sm89INS1_16FlashAttnFwdSm80INS1_25CollectiveMainloopFwdSm80ILi4ELi1ELb0EN4cute5tupleIJNS5_1CILi128EEENS7_ILi80EEENS7_ILi64EEEEEELi64ENS_6half_tEfNS_4arch4Sm80ELb0ELb1ELb0ELb1ELb0ELb1ELb1ELb1EEENS1_21CollectiveEpilogueFwdINS6_IJS8_SA_S9_EEENS6_IJNS7_ILi1EEESI_SI_EEESC_SE_Li128ELb1ELb1ELb1ELb0EEENS1_36VarlenDynamicPersistentTileSchedulerILi128ELi80ELi128ELi128ELb1ELb1ELb0ELb1ELb0ELb1EEEEEEEEEvNT_6ParamsE,"aw",@nobits
	.sectionflags	@""
	.align	16


//--------------------- .nv.shared._ZN7cutlass13device_kernelIN5flash19enable_sm80_to_sm89INS1_16FlashAttnFwdSm80INS1_25CollectiveMainloopFwdSm80ILi4ELi1ELb0EN4cute5tupleIJNS5_1CILi128EEENS7_ILi112EEENS7_ILi64EEEEEELi64ENS_6half_tEfNS_4arch4Sm80ELb1ELb0ELb0ELb0ELb0ELb0ELb1ELb1EEENS1_21CollectiveEpilogueFwdINS6_IJS8_SA_S9_EEENS6_IJNS7_ILi1EEESI_SI_EEESC_SE_Li128ELb0ELb1ELb1ELb0EEENS1_30DynamicPersistentTileSchedulerILi128ELi128ELb1ELb1ELb0EEEEEEEEEvNT_6ParamsE --------------------------
	.section	.nv.shared._ZN7cutlass13device_kernelIN5flash19enable_sm80_to_sm89INS1_16FlashAttnFwdSm80INS1_25CollectiveMainloopFwdSm80ILi4ELi1ELb0EN4cute5tupleIJNS5_1CILi128EEENS7_ILi112EEENS7_ILi64EEEEEELi64ENS_6half_tEfNS_4arch4Sm80ELb1ELb0ELb0ELb0ELb0ELb0ELb1ELb1EEENS1_21CollectiveEpilogueFwdINS6_IJS8_SA_S9_EEENS6_IJNS7_ILi1EEESI_SI_EEESC_SE_Li128ELb0ELb1ELb1ELb0EEENS1_30DynamicPersistentTileSchedulerILi128ELi128ELb1ELb1ELb0EEEEEEEEEvNT_6ParamsE,"aw",@nobits
	.sectionflags	@""
	.align	16


//--------------------- .nv.shared._ZN7cutlass13device_kernelIN5flash19enable_sm80_to_sm89INS1_16FlashAttnFwdSm80INS1_25CollectiveMainloopFwdSm80ILi4ELi1ELb0EN4cute5tupleIJNS5_1CILi128EEENS7_ILi80EEENS7_ILi64EEEEEELi64ENS_6half_tEfNS_4arch4Sm80ELb1ELb0ELb0ELb1ELb0ELb0ELb1ELb1EEENS1_21CollectiveEpilogueFwdINS6_IJS8_SA_S9_EEENS6_IJNS7_ILi1EEESI_SI_EEESC_SE_Li128ELb1ELb1ELb1ELb0EEENS1_36VarlenDynamicPersistentTileSchedulerILi128ELi80ELi128ELi128ELb1ELb1ELb0ELb1ELb1ELb1EEEEEEEEEvNT_6ParamsE --------------------------
	.section	.nv.shared._ZN7cutlass13device_kernelIN5flash19enable_sm80_to_sm89INS1_16FlashAttnFwdSm80INS1_25CollectiveMainloopFwdSm80ILi4ELi1ELb0EN4cute5tupleIJNS5_1CILi128EEENS7_ILi80EEENS7_ILi64EEEEEELi64ENS_6half_tEfNS_4arch4Sm80ELb1ELb0ELb0ELb1ELb0ELb0ELb1ELb1EEENS1_21CollectiveEpilogueFwdINS6_IJS8_SA_S9_EEENS6_IJNS7_ILi1EEESI_SI_EEESC_SE_Li128ELb1ELb1ELb1ELb0EEENS1_36VarlenDynamicPersistentTileSchedulerILi128ELi80ELi128ELi128ELb1ELb1ELb0ELb1ELb1ELb1EEEEEEEEEvNT_6ParamsE,"aw",@nobits
	.sectionflags	@""
	.align	16


//--------------------- .nv.shared._ZN7cutlass13device_kernelIN5flash19enable_sm80_to_sm89INS1_16FlashAttnFwdSm80INS1_25CollectiveMainloopFwdSm80ILi4ELi1ELb0EN4cute5tupleIJNS5_1CILi128EEENS7_ILi80EEENS7_ILi64EEEEEELi64ENS_6half_tEfNS_4arch4Sm80ELb1ELb0ELb0ELb1ELb0ELb1ELb1ELb1EEENS1_21CollectiveEpilogueFwdINS6_IJS8_SA_S9_EEENS6_IJNS7_ILi1EEESI_SI_EEESC_SE_Li128ELb1ELb1ELb1ELb0EEENS1_36VarlenDynamicPersistentTileSchedulerILi128ELi80ELi128ELi128ELb1ELb1ELb0ELb1ELb1ELb1EEEEEEEEEvNT_6ParamsE --------------------------
	.section	.nv.shared._ZN7cutlass13device_kernelIN5flash19enable_sm80_to_sm89INS1_16FlashAttnFwdSm80INS1_25CollectiveMainloopFwdSm80ILi4ELi1ELb0EN4cute5tupleIJNS5_1CILi128EEENS7_ILi80EEENS7_ILi64EEEEEELi64ENS_6half_tEfNS_4arch4Sm80ELb1ELb0ELb0ELb1ELb0ELb1ELb1ELb1EEENS1_21CollectiveEpilogueFwdINS6_IJS8_SA_S9_EEENS6_IJNS7_ILi1EEESI_SI_EEESC_SE_Li128ELb1ELb1ELb1ELb0EEENS1_36VarlenDynamicPersistentTileSchedulerILi128ELi80ELi128ELi128ELb1ELb1ELb0ELb1ELb1ELb1EEEEEEEEEvNT_6ParamsE,"aw",@nobits
	.sectionflags	@""
	.align	16
